	.target	sm_100a

	.elftype	@"ET_EXEC"


//--------------------- .note.nv.tkinfo           --------------------------
	.section	.note.nv.tkinfo,"",@"SHT_NOTE"
	.sectionflags	@"SHF_NOTE_NV_TKINFO"
	.tkinfo
        /*0018*/ 	.word	0x00000002
        /*0030*/ 	.string	""
        /*0030*/ 	.string	"ptxas"
        /*0030*/ 	.string	"Cuda compilation tools, release 13.0, V13.0.88"
        /*0030*/ 	.string	"Build cuda_13.0.r13.0/compiler.36424714_0"
        /*0030*/ 	.string	"-arch sm_100a -m 64 "



//--------------------- .note.nv.cuinfo           --------------------------
	.section	.note.nv.cuinfo,"",@"SHT_NOTE"
	.sectionflags	@"SHF_NOTE_NV_CUINFO"
        /*0018*/ 	.short	0x0002
        /*001a*/ 	.short	0x0064
        /*001c*/ 	.short	0x0082
	.zero		2


//--------------------- .nv.info                  --------------------------
	.section	.nv.info,"",@"SHT_CUDA_INFO"
	.align	4


	//----- nvinfo : EIATTR_REGCOUNT
	.align		4
        /*0000*/ 	.byte	0x04, 0x2f
        /*0002*/ 	.short	(.L_10 - .L_9)
	.align		4
.L_9:
        /*0004*/ 	.word	index@(_ZN10layer_norm31ln_parallel_residual_fwd_kernelINS_13Kernel_traitsIfffffjLj1536ELj1ELj4ELj1ELj16ENS_18Kernel_traits_baseILj1536EfffffjLj128EEEEELb1ELb1ELb1EEEvNS_9FwdParamsE)
        /*0008*/ 	.word	0x000000f9


	//----- nvinfo : EIATTR_FRAME_SIZE
	.align		4
.L_10:
        /*000c*/ 	.byte	0x04, 0x11
        /*000e*/ 	.short	(.L_12 - .L_11)
	.align		4
.L_11:
        /*0010*/ 	.word	index@(_ZN10layer_norm31ln_parallel_residual_fwd_kernelINS_13Kernel_traitsIfffffjLj1536ELj1ELj4ELj1ELj16ENS_18Kernel_traits_baseILj1536EfffffjLj128EEEEELb1ELb1ELb1EEEvNS_9FwdParamsE)
        /*0014*/ 	.word	0x00000000


	//----- nvinfo : EIATTR_REGCOUNT
	.align		4
.L_12:
        /*0018*/ 	.byte	0x04, 0x2f
        /*001a*/ 	.short	(.L_14 - .L_13)
	.align		4
.L_13:
        /*001c*/ 	.word	index@(_ZN10layer_norm31ln_parallel_residual_fwd_kernelINS_13Kernel_traitsIfffffjLj1536ELj1ELj4ELj1ELj16ENS_18Kernel_traits_baseILj1536EfffffjLj128EEEEELb1ELb1ELb0EEEvNS_9FwdParamsE)
        /*0020*/ 	.word	0x000000bc


	//----- nvinfo : EIATTR_FRAME_SIZE
	.align		4
.L_14:
        /*0024*/ 	.byte	0x04, 0x11
        /*0026*/ 	.short	(.L_16 - .L_15)
	.align		4
.L_15:
        /*0028*/ 	.word	index@(_ZN10layer_norm31ln_parallel_residual_fwd_kernelINS_13Kernel_traitsIfffffjLj1536ELj1ELj4ELj1ELj16ENS_18Kernel_traits_baseILj1536EfffffjLj128EEEEELb1ELb1ELb0EEEvNS_9FwdParamsE)
        /*002c*/ 	.word	0x00000000


	//----- nvinfo : EIATTR_REGCOUNT
	.align		4
.L_16:
        /*0030*/ 	.byte	0x04, 0x2f
        /*0032*/ 	.short	(.L_18 - .L_17)
	.align		4
.L_17:
        /*0034*/ 	.word	index@(_ZN10layer_norm31ln_parallel_residual_fwd_kernelINS_13Kernel_traitsIfffffjLj1536ELj1ELj4ELj1ELj16ENS_18Kernel_traits_baseILj1536EfffffjLj128EEEEELb1ELb0ELb1EEEvNS_9FwdParamsE)
        /*0038*/ 	.word	0x000000ff


	//----- nvinfo : EIATTR_FRAME_SIZE
	.align		4
.L_18:
        /*003c*/ 	.byte	0x04, 0x11
        /*003e*/ 	.short	(.L_20 - .L_19)
	.align		4
.L_19:
        /*0040*/ 	.word	index@(_ZN10layer_norm31ln_parallel_residual_fwd_kernelINS_13Kernel_traitsIfffffjLj1536ELj1ELj4ELj1ELj16ENS_18Kernel_traits_baseILj1536EfffffjLj128EEEEELb1ELb0ELb1EEEvNS_9FwdParamsE)
        /*0044*/ 	.word	0x000000a0


	//----- nvinfo : EIATTR_REGCOUNT
	.align		4
.L_20:
        /*0048*/ 	.byte	0x04, 0x2f
        /*004a*/ 	.short	(.L_22 - .L_21)
	.align		4
.L_21:
        /*004c*/ 	.word	index@(_ZN10layer_norm31ln_parallel_residual_fwd_kernelINS_13Kernel_traitsIfffffjLj1536ELj1ELj4ELj1ELj16ENS_18Kernel_traits_baseILj1536EfffffjLj128EEEEELb1ELb0ELb0EEEvNS_9FwdParamsE)
        /*0050*/ 	.word	0x000000ff


	//----- nvinfo : EIATTR_FRAME_SIZE
	.align		4
.L_22:
        /*0054*/ 	.byte	0x04, 0x11
        /*0056*/ 	.short	(.L_24 - .L_23)
	.align		4
.L_23:
        /*0058*/ 	.word	index@(_ZN10layer_norm31ln_parallel_residual_fwd_kernelINS_13Kernel_traitsIfffffjLj1536ELj1ELj4ELj1ELj16ENS_18Kernel_traits_baseILj1536EfffffjLj128EEEEELb1ELb0ELb0EEEvNS_9FwdParamsE)
        /*005c*/ 	.word	0x00000070


	//----- nvinfo : EIATTR_REGCOUNT
	.align		4
.L_24:
        /*0060*/ 	.byte	0x04, 0x2f
        /*0062*/ 	.short	(.L_26 - .L_25)
	.align		4
.L_25:
        /*0064*/ 	.word	index@(_ZN10layer_norm31ln_parallel_residual_fwd_kernelINS_13Kernel_traitsIfffffjLj1536ELj1ELj4ELj1ELj16ENS_18Kernel_traits_baseILj1536EfffffjLj128EEEEELb0ELb1ELb1EEEvNS_9FwdParamsE)
        /*0068*/ 	.word	0x000000d2


	//----- nvinfo : EIATTR_FRAME_SIZE
	.align		4
.L_26:
        /*006c*/ 	.byte	0x04, 0x11
        /*006e*/ 	.short	(.L_28 - .L_27)
	.align		4
.L_27:
        /*0070*/ 	.word	index@(_ZN10layer_norm31ln_parallel_residual_fwd_kernelINS_13Kernel_traitsIfffffjLj1536ELj1ELj4ELj1ELj16ENS_18Kernel_traits_baseILj1536EfffffjLj128EEEEELb0ELb1ELb1EEEvNS_9FwdParamsE)
        /*0074*/ 	.word	0x00000000


	//----- nvinfo : EIATTR_REGCOUNT
	.align		4
.L_28:
        /*0078*/ 	.byte	0x04, 0x2f
        /*007a*/ 	.short	(.L_30 - .L_29)
	.align		4
.L_29:
        /*007c*/ 	.word	index@(_ZN10layer_norm31ln_parallel_residual_fwd_kernelINS_13Kernel_traitsIfffffjLj1536ELj1ELj4ELj1ELj16ENS_18Kernel_traits_baseILj1536EfffffjLj128EEEEELb0ELb1ELb0EEEvNS_9FwdParamsE)
        /*0080*/ 	.word	0x000000b1


	//----- nvinfo : EIATTR_FRAME_SIZE
	.align		4
.L_30:
        /*0084*/ 	.byte	0x04, 0x11
        /*0086*/ 	.short	(.L_32 - .L_31)
	.align		4
.L_31:
        /*0088*/ 	.word	index@(_ZN10layer_norm31ln_parallel_residual_fwd_kernelINS_13Kernel_traitsIfffffjLj1536ELj1ELj4ELj1ELj16ENS_18Kernel_traits_baseILj1536EfffffjLj128EEEEELb0ELb1ELb0EEEvNS_9FwdParamsE)
        /*008c*/ 	.word	0x00000000


	//----- nvinfo : EIATTR_REGCOUNT
	.align		4
.L_32:
        /*0090*/ 	.byte	0x04, 0x2f
        /*0092*/ 	.short	(.L_34 - .L_33)
	.align		4
.L_33:
        /*0094*/ 	.word	index@(_ZN10layer_norm31ln_parallel_residual_fwd_kernelINS_13Kernel_traitsIfffffjLj1536ELj1ELj4ELj1ELj16ENS_18Kernel_traits_baseILj1536EfffffjLj128EEEEELb0ELb0ELb1EEEvNS_9FwdParamsE)
        /*0098*/ 	.word	0x000000ff


	//----- nvinfo : EIATTR_FRAME_SIZE
	.align		4
.L_34:
        /*009c*/ 	.byte	0x04, 0x11
        /*009e*/ 	.short	(.L_36 - .L_35)
	.align		4
.L_35:
        /*00a0*/ 	.word	index@(_ZN10layer_norm31ln_parallel_residual_fwd_kernelINS_13Kernel_traitsIfffffjLj1536ELj1ELj4ELj1ELj16ENS_18Kernel_traits_baseILj1536EfffffjLj128EEEEELb0ELb0ELb1EEEvNS_9FwdParamsE)
        /*00a4*/ 	.word	0x00000058


	//----- nvinfo : EIATTR_REGCOUNT
	.align		4
.L_36:
        /*00a8*/ 	.byte	0x04, 0x2f
        /*00aa*/ 	.short	(.L_38 - .L_37)
	.align		4
.L_37:
        /*00ac*/ 	.word	index@(_ZN10layer_norm31ln_parallel_residual_fwd_kernelINS_13Kernel_traitsIfffffjLj1536ELj1ELj4ELj1ELj16ENS_18Kernel_traits_baseILj1536EfffffjLj128EEEEELb0ELb0ELb0EEEvNS_9FwdParamsE)
        /*00b0*/ 	.word	0x000000ff


	//----- nvinfo : EIATTR_FRAME_SIZE
	.align		4
.L_38:
        /*00b4*/ 	.byte	0x04, 0x11
        /*00b6*/ 	.short	(.L_40 - .L_39)
	.align		4
.L_39:
        /*00b8*/ 	.word	index@(_ZN10layer_norm31ln_parallel_residual_fwd_kernelINS_13Kernel_traitsIfffffjLj1536ELj1ELj4ELj1ELj16ENS_18Kernel_traits_baseILj1536EfffffjLj128EEEEELb0ELb0ELb0EEEvNS_9FwdParamsE)
        /*00bc*/ 	.word	0x00000050


	//----- nvinfo : EIATTR_REGCOUNT
	.align		4
.L_40:
        /*00c0*/ 	.byte	0x04, 0x2f
        /*00c2*/ 	.short	(.L_42 - .L_41)
	.align		4
.L_41:
        /*00c4*/ 	.word	index@(_ZN10layer_norm31ln_parallel_residual_fwd_kernelINS_13Kernel_traitsI6__halfffffjLj1536ELj1ELj4ELj1ELj16ENS_18Kernel_traits_baseILj1536ES2_ffffjLj128EEEEELb1ELb1ELb1EEEvNS_9FwdParamsE)
        /*00c8*/ 	.word	0x000000e1


	//----- nvinfo : EIATTR_FRAME_SIZE
	.align		4
.L_42:
        /*00cc*/ 	.byte	0x04, 0x11
        /*00ce*/ 	.short	(.L_44 - .L_43)
	.align		4
.L_43:
        /*00d0*/ 	.word	index@(_ZN10layer_norm31ln_parallel_residual_fwd_kernelINS_13Kernel_traitsI6__halfffffjLj1536ELj1ELj4ELj1ELj16ENS_18Kernel_traits_baseILj1536ES2_ffffjLj128EEEEELb1ELb1ELb1EEEvNS_9FwdParamsE)
        /*00d4*/ 	.word	0x00000000


	//----- nvinfo : EIATTR_REGCOUNT
	.align		4
.L_44:
        /*00d8*/ 	.byte	0x04, 0x2f
        /*00da*/ 	.short	(.L_46 - .L_45)
	.align		4
.L_45:
        /*00dc*/ 	.word	index@(_ZN10layer_norm31ln_parallel_residual_fwd_kernelINS_13Kernel_traitsI6__halfffffjLj1536ELj1ELj4ELj1ELj16ENS_18Kernel_traits_baseILj1536ES2_ffffjLj128EEEEELb1ELb1ELb0EEEvNS_9FwdParamsE)
        /*00e0*/ 	.word	0x000000a0


	//----- nvinfo : EIATTR_FRAME_SIZE
	.align		4
.L_46:
        /*00e4*/ 	.byte	0x04, 0x11
        /*00e6*/ 	.short	(.L_48 - .L_47)
	.align		4
.L_47:
        /*00e8*/ 	.word	index@(_ZN10layer_norm31ln_parallel_residual_fwd_kernelINS_13Kernel_traitsI6__halfffffjLj1536ELj1ELj4ELj1ELj16ENS_18Kernel_traits_baseILj1536ES2_ffffjLj128EEEEELb1ELb1ELb0EEEvNS_9FwdParamsE)
        /*00ec*/ 	.word	0x00000000


	//----- nvinfo : EIATTR_REGCOUNT
	.align		4
.L_48:
        /*00f0*/ 	.byte	0x04, 0x2f
        /*00f2*/ 	.short	(.L_50 - .L_49)
	.align		4
.L_49:
        /*00f4*/ 	.word	index@(_ZN10layer_norm31ln_parallel_residual_fwd_kernelINS_13Kernel_traitsI6__halfffffjLj1536ELj1ELj4ELj1ELj16ENS_18Kernel_traits_baseILj1536ES2_ffffjLj128EEEEELb1ELb0ELb1EEEvNS_9FwdParamsE)
        /*00f8*/ 	.word	0x000000f2


	//----- nvinfo : EIATTR_FRAME_SIZE
	.align		4
.L_50:
        /*00fc*/ 	.byte	0x04, 0x11
        /*00fe*/ 	.short	(.L_52 - .L_51)
	.align		4
.L_51:
        /*0100*/ 	.word	index@(_ZN10layer_norm31ln_parallel_residual_fwd_kernelINS_13Kernel_traitsI6__halfffffjLj1536ELj1ELj4ELj1ELj16ENS_18Kernel_traits_baseILj1536ES2_ffffjLj128EEEEELb1ELb0ELb1EEEvNS_9FwdParamsE)
        /*0104*/ 	.word	0x00000000


	//----- nvinfo : EIATTR_REGCOUNT
	.align		4
.L_52:
        /*0108*/ 	.byte	0x04, 0x2f
        /*010a*/ 	.short	(.L_54 - .L_53)
	.align		4
.L_53:
        /*010c*/ 	.word	index@(_ZN10layer_norm31ln_parallel_residual_fwd_kernelINS_13Kernel_traitsI6__halfffffjLj1536ELj1ELj4ELj1ELj16ENS_18Kernel_traits_baseILj1536ES2_ffffjLj128EEEEELb1ELb0ELb0EEEvNS_9FwdParamsE)
        /*0110*/ 	.word	0x000000dc


	//----- nvinfo : EIATTR_FRAME_SIZE
	.align		4
.L_54:
        /*0114*/ 	.byte	0x04, 0x11
        /*0116*/ 	.short	(.L_56 - .L_55)
	.align		4
.L_55:
        /*0118*/ 	.word	index@(_ZN10layer_norm31ln_parallel_residual_fwd_kernelINS_13Kernel_traitsI6__halfffffjLj1536ELj1ELj4ELj1ELj16ENS_18Kernel_traits_baseILj1536ES2_ffffjLj128EEEEELb1ELb0ELb0EEEvNS_9FwdParamsE)
        /*011c*/ 	.word	0x00000000


	//----- nvinfo : EIATTR_REGCOUNT
	.align		4
.L_56:
        /*0120*/ 	.byte	0x04, 0x2f
        /*0122*/ 	.short	(.L_58 - .L_57)
	.align		4
.L_57:
        /*0124*/ 	.word	index@(_ZN10layer_norm31ln_parallel_residual_fwd_kernelINS_13Kernel_traitsI6__halfffffjLj1536ELj1ELj4ELj1ELj16ENS_18Kernel_traits_baseILj1536ES2_ffffjLj128EEEEELb0ELb1ELb1EEEvNS_9FwdParamsE)
        /*0128*/ 	.word	0x000000a0


	//----- nvinfo : EIATTR_FRAME_SIZE
	.align		4
.L_58:
        /*012c*/ 	.byte	0x04, 0x11
        /*012e*/ 	.short	(.L_60 - .L_59)
	.align		4
.L_59:
        /*0130*/ 	.word	index@(_ZN10layer_norm31ln_parallel_residual_fwd_kernelINS_13Kernel_traitsI6__halfffffjLj1536ELj1ELj4ELj1ELj16ENS_18Kernel_traits_baseILj1536ES2_ffffjLj128EEEEELb0ELb1ELb1EEEvNS_9FwdParamsE)
        /*0134*/ 	.word	0x00000000


	//----- nvinfo : EIATTR_REGCOUNT
	.align		4
.L_60:
        /*0138*/ 	.byte	0x04, 0x2f
        /*013a*/ 	.short	(.L_62 - .L_61)
	.align		4
.L_61:
        /*013c*/ 	.word	index@(_ZN10layer_norm31ln_parallel_residual_fwd_kernelINS_13Kernel_traitsI6__halfffffjLj1536ELj1ELj4ELj1ELj16ENS_18Kernel_traits_baseILj1536ES2_ffffjLj128EEEEELb0ELb1ELb0EEEvNS_9FwdParamsE)
        /*0140*/ 	.word	0x00000096


	//----- nvinfo : EIATTR_FRAME_SIZE
	.align		4
.L_62:
        /*0144*/ 	.byte	0x04, 0x11
        /*0146*/ 	.short	(.L_64 - .L_63)
	.align		4
.L_63:
        /*0148*/ 	.word	index@(_ZN10layer_norm31ln_parallel_residual_fwd_kernelINS_13Kernel_traitsI6__halfffffjLj1536ELj1ELj4ELj1ELj16ENS_18Kernel_traits_baseILj1536ES2_ffffjLj128EEEEELb0ELb1ELb0EEEvNS_9FwdParamsE)
        /*014c*/ 	.word	0x00000000


	//----- nvinfo : EIATTR_REGCOUNT
	.align		4
.L_64:
        /*0150*/ 	.byte	0x04, 0x2f
        /*0152*/ 	.short	(.L_66 - .L_65)
	.align		4
.L_65:
        /*0154*/ 	.word	index@(_ZN10layer_norm31ln_parallel_residual_fwd_kernelINS_13Kernel_traitsI6__halfffffjLj1536ELj1ELj4ELj1ELj16ENS_18Kernel_traits_baseILj1536ES2_ffffjLj128EEEEELb0ELb0ELb1EEEvNS_9FwdParamsE)
        /*0158*/ 	.word	0x000000f6


	//----- nvinfo : EIATTR_FRAME_SIZE
	.align		4
.L_66:
        /*015c*/ 	.byte	0x04, 0x11
        /*015e*/ 	.short	(.L_68 - .L_67)
	.align		4
.L_67:
        /*0160*/ 	.word	index@(_ZN10layer_norm31ln_parallel_residual_fwd_kernelINS_13Kernel_traitsI6__halfffffjLj1536ELj1ELj4ELj1ELj16ENS_18Kernel_traits_baseILj1536ES2_ffffjLj128EEEEELb0ELb0ELb1EEEvNS_9FwdParamsE)
        /*0164*/ 	.word	0x00000000


	//----- nvinfo : EIATTR_REGCOUNT
	.align		4
.L_68:
        /*0168*/ 	.byte	0x04, 0x2f
        /*016a*/ 	.short	(.L_70 - .L_69)
	.align		4
.L_69:
        /*016c*/ 	.word	index@(_ZN10layer_norm31ln_parallel_residual_fwd_kernelINS_13Kernel_traitsI6__halfffffjLj1536ELj1ELj4ELj1ELj16ENS_18Kernel_traits_baseILj1536ES2_ffffjLj128EEEEELb0ELb0ELb0EEEvNS_9FwdParamsE)
        /*0170*/ 	.word	0x000000d2


	//----- nvinfo : EIATTR_FRAME_SIZE
	.align		4
.L_70:
        /*0174*/ 	.byte	0x04, 0x11
        /*0176*/ 	.short	(.L_72 - .L_71)
	.align		4
.L_71:
        /*0178*/ 	.word	index@(_ZN10layer_norm31ln_parallel_residual_fwd_kernelINS_13Kernel_traitsI6__halfffffjLj1536ELj1ELj4ELj1ELj16ENS_18Kernel_traits_baseILj1536ES2_ffffjLj128EEEEELb0ELb0ELb0EEEvNS_9FwdParamsE)
        /*017c*/ 	.word	0x00000000


	//----- nvinfo : EIATTR_REGCOUNT
	.align		4
.L_72:
        /*0180*/ 	.byte	0x04, 0x2f
        /*0182*/ 	.short	(.L_74 - .L_73)
	.align		4
.L_73:
        /*0184*/ 	.word	index@(_ZN10layer_norm31ln_parallel_residual_fwd_kernelINS_13Kernel_traitsIf6__halffS2_fjLj1536ELj1ELj4ELj1ELj16ENS_18Kernel_traits_baseILj1536EfS2_fS2_fjLj128EEEEELb1ELb1ELb1EEEvNS_9FwdParamsE)
        /*0188*/ 	.word	0x000000ff


	//----- nvinfo : EIATTR_FRAME_SIZE
	.align		4
.L_74:
        /*018c*/ 	.byte	0x04, 0x11
        /*018e*/ 	.short	(.L_76 - .L_75)
	.align		4
.L_75:
        /*0190*/ 	.word	index@(_ZN10layer_norm31ln_parallel_residual_fwd_kernelINS_13Kernel_traitsIf6__halffS2_fjLj1536ELj1ELj4ELj1ELj16ENS_18Kernel_traits_baseILj1536EfS2_fS2_fjLj128EEEEELb1ELb1ELb1EEEvNS_9FwdParamsE)
        /*0194*/ 	.word	0x00000000


	//----- nvinfo : EIATTR_REGCOUNT
	.align		4
.L_76:
        /*0198*/ 	.byte	0x04, 0x2f
        /*019a*/ 	.short	(.L_78 - .L_77)
	.align		4
.L_77:
        /*019c*/ 	.word	index@(_ZN10layer_norm31ln_parallel_residual_fwd_kernelINS_13Kernel_traitsIf6__halffS2_fjLj1536ELj1ELj4ELj1ELj16ENS_18Kernel_traits_baseILj1536EfS2_fS2_fjLj128EEEEELb1ELb1ELb0EEEvNS_9FwdParamsE)
        /*01a0*/ 	.word	0x000000ca


	//----- nvinfo : EIATTR_FRAME_SIZE
	.align		4
.L_78:
        /*01a4*/ 	.byte	0x04, 0x11
        /*01a6*/ 	.short	(.L_80 - .L_79)
	.align		4
.L_79:
        /*01a8*/ 	.word	index@(_ZN10layer_norm31ln_parallel_residual_fwd_kernelINS_13Kernel_traitsIf6__halffS2_fjLj1536ELj1ELj4ELj1ELj16ENS_18Kernel_traits_baseILj1536EfS2_fS2_fjLj128EEEEELb1ELb1ELb0EEEvNS_9FwdParamsE)
        /*01ac*/ 	.word	0x00000000


	//----- nvinfo : EIATTR_REGCOUNT
	.align		4
.L_80:
        /*01b0*/ 	.byte	0x04, 0x2f
        /*01b2*/ 	.short	(.L_82 - .L_81)
	.align		4
.L_81:
        /*01b4*/ 	.word	index@(_ZN10layer_norm31ln_parallel_residual_fwd_kernelINS_13Kernel_traitsIf6__halffS2_fjLj1536ELj1ELj4ELj1ELj16ENS_18Kernel_traits_baseILj1536EfS2_fS2_fjLj128EEEEELb1ELb0ELb1EEEvNS_9FwdParamsE)
        /*01b8*/ 	.word	0x000000ff


	//----- nvinfo : EIATTR_FRAME_SIZE
	.align		4
.L_82:
        /*01bc*/ 	.byte	0x04, 0x11
        /*01be*/ 	.short	(.L_84 - .L_83)
	.align		4
.L_83:
        /*01c0*/ 	.word	index@(_ZN10layer_norm31ln_parallel_residual_fwd_kernelINS_13Kernel_traitsIf6__halffS2_fjLj1536ELj1ELj4ELj1ELj16ENS_18Kernel_traits_baseILj1536EfS2_fS2_fjLj128EEEEELb1ELb0ELb1EEEvNS_9FwdParamsE)
        /*01c4*/ 	.word	0x00000090


	//----- nvinfo : EIATTR_REGCOUNT
	.align		4
.L_84:
        /*01c8*/ 	.byte	0x04, 0x2f
        /*01ca*/ 	.short	(.L_86 - .L_85)
	.align		4
.L_85:
        /*01cc*/ 	.word	index@(_ZN10layer_norm31ln_parallel_residual_fwd_kernelINS_13Kernel_traitsIf6__halffS2_fjLj1536ELj1ELj4ELj1ELj16ENS_18Kernel_traits_baseILj1536EfS2_fS2_fjLj128EEEEELb1ELb0ELb0EEEvNS_9FwdParamsE)
        /*01d0*/ 	.word	0x000000ff


	//----- nvinfo : EIATTR_FRAME_SIZE
	.align		4
.L_86:
        /*01d4*/ 	.byte	0x04, 0x11
        /*01d6*/ 	.short	(.L_88 - .L_87)
	.align		4
.L_87:
        /*01d8*/ 	.word	index@(_ZN10layer_norm31ln_parallel_residual_fwd_kernelINS_13Kernel_traitsIf6__halffS2_fjLj1536ELj1ELj4ELj1ELj16ENS_18Kernel_traits_baseILj1536EfS2_fS2_fjLj128EEEEELb1ELb0ELb0EEEvNS_9FwdParamsE)
        /*01dc*/ 	.word	0x000000a0


	//----- nvinfo : EIATTR_REGCOUNT
	.align		4
.L_88:
        /*01e0*/ 	.byte	0x04, 0x2f
        /*01e2*/ 	.short	(.L_90 - .L_89)
	.align		4
.L_89:
        /*01e4*/ 	.word	index@(_ZN10layer_norm31ln_parallel_residual_fwd_kernelINS_13Kernel_traitsIf6__halffS2_fjLj1536ELj1ELj4ELj1ELj16ENS_18Kernel_traits_baseILj1536EfS2_fS2_fjLj128EEEEELb0ELb1ELb1EEEvNS_9FwdParamsE)
        /*01e8*/ 	.word	0x000000ce


	//----- nvinfo : EIATTR_FRAME_SIZE
	.align		4
.L_90:
        /*01ec*/ 	.byte	0x04, 0x11
        /*01ee*/ 	.short	(.L_92 - .L_91)
	.align		4
.L_91:
        /*01f0*/ 	.word	index@(_ZN10layer_norm31ln_parallel_residual_fwd_kernelINS_13Kernel_traitsIf6__halffS2_fjLj1536ELj1ELj4ELj1ELj16ENS_18Kernel_traits_baseILj1536EfS2_fS2_fjLj128EEEEELb0ELb1ELb1EEEvNS_9FwdParamsE)
        /*01f4*/ 	.word	0x00000000


	//----- nvinfo : EIATTR_REGCOUNT
	.align		4
.L_92:
        /*01f8*/ 	.byte	0x04, 0x2f
        /*01fa*/ 	.short	(.L_94 - .L_93)
	.align		4
.L_93:
        /*01fc*/ 	.word	index@(_ZN10layer_norm31ln_parallel_residual_fwd_kernelINS_13Kernel_traitsIf6__halffS2_fjLj1536ELj1ELj4ELj1ELj16ENS_18Kernel_traits_baseILj1536EfS2_fS2_fjLj128EEEEELb0ELb1ELb0EEEvNS_9FwdParamsE)
        /*0200*/ 	.word	0x000000b5


	//----- nvinfo : EIATTR_FRAME_SIZE
	.align		4
.L_94:
        /*0204*/ 	.byte	0x04, 0x11
        /*0206*/ 	.short	(.L_96 - .L_95)
	.align		4
.L_95:
        /*0208*/ 	.word	index@(_ZN10layer_norm31ln_parallel_residual_fwd_kernelINS_13Kernel_traitsIf6__halffS2_fjLj1536ELj1ELj4ELj1ELj16ENS_18Kernel_traits_baseILj1536EfS2_fS2_fjLj128EEEEELb0ELb1ELb0EEEvNS_9FwdParamsE)
        /*020c*/ 	.word	0x00000000


	//----- nvinfo : EIATTR_REGCOUNT
	.align		4
.L_96:
        /*0210*/ 	.byte	0x04, 0x2f
        /*0212*/ 	.short	(.L_98 - .L_97)
	.align		4
.L_97:
        /*0214*/ 	.word	index@(_ZN10layer_norm31ln_parallel_residual_fwd_kernelINS_13Kernel_traitsIf6__halffS2_fjLj1536ELj1ELj4ELj1ELj16ENS_18Kernel_traits_baseILj1536EfS2_fS2_fjLj128EEEEELb0ELb0ELb1EEEvNS_9FwdParamsE)
        /*0218*/ 	.word	0x000000ff


	//----- nvinfo : EIATTR_FRAME_SIZE
	.align		4
.L_98:
        /*021c*/ 	.byte	0x04, 0x11
        /*021e*/ 	.short	(.L_100 - .L_99)
	.align		4
.L_99:
        /*0220*/ 	.word	index@(_ZN10layer_norm31ln_parallel_residual_fwd_kernelINS_13Kernel_traitsIf6__halffS2_fjLj1536ELj1ELj4ELj1ELj16ENS_18Kernel_traits_baseILj1536EfS2_fS2_fjLj128EEEEELb0ELb0ELb1EEEvNS_9FwdParamsE)
        /*0224*/ 	.word	0x00000040


	//----- nvinfo : EIATTR_REGCOUNT
	.align		4
.L_100:
        /*0228*/ 	.byte	0x04, 0x2f
        /*022a*/ 	.short	(.L_102 - .L_101)
	.align		4
.L_101:
        /*022c*/ 	.word	index@(_ZN10layer_norm31ln_parallel_residual_fwd_kernelINS_13Kernel_traitsIf6__halffS2_fjLj1536ELj1ELj4ELj1ELj16ENS_18Kernel_traits_baseILj1536EfS2_fS2_fjLj128EEEEELb0ELb0ELb0EEEvNS_9FwdParamsE)
        /*0230*/ 	.word	0x000000ff


	//----- nvinfo : EIATTR_FRAME_SIZE
	.align		4
.L_102:
        /*0234*/ 	.byte	0x04, 0x11
        /*0236*/ 	.short	(.L_104 - .L_103)
	.align		4
.L_103:
        /*0238*/ 	.word	index@(_ZN10layer_norm31ln_parallel_residual_fwd_kernelINS_13Kernel_traitsIf6__halffS2_fjLj1536ELj1ELj4ELj1ELj16ENS_18Kernel_traits_baseILj1536EfS2_fS2_fjLj128EEEEELb0ELb0ELb0EEEvNS_9FwdParamsE)
        /*023c*/ 	.word	0x00000048


	//----- nvinfo : EIATTR_REGCOUNT
	.align		4
.L_104:
        /*0240*/ 	.byte	0x04, 0x2f
        /*0242*/ 	.short	(.L_106 - .L_105)
	.align		4
.L_105:
        /*0244*/ 	.word	index@(_ZN10layer_norm31ln_parallel_residual_fwd_kernelINS_13Kernel_traitsI6__halfS2_fS2_fjLj1536ELj1ELj4ELj1ELj16ENS_18Kernel_traits_baseILj1536ES2_S2_fS2_fjLj128EEEEELb1ELb1ELb1EEEvNS_9FwdParamsE)
        /*0248*/ 	.word	0x000000a8


	//----- nvinfo : EIATTR_FRAME_SIZE
	.align		4
.L_106:
        /*024c*/ 	.byte	0x04, 0x11
        /*024e*/ 	.short	(.L_108 - .L_107)
	.align		4
.L_107:
        /*0250*/ 	.word	index@(_ZN10layer_norm31ln_parallel_residual_fwd_kernelINS_13Kernel_traitsI6__halfS2_fS2_fjLj1536ELj1ELj4ELj1ELj16ENS_18Kernel_traits_baseILj1536ES2_S2_fS2_fjLj128EEEEELb1ELb1ELb1EEEvNS_9FwdParamsE)
        /*0254*/ 	.word	0x00000000


	//----- nvinfo : EIATTR_REGCOUNT
	.align		4
.L_108:
        /*0258*/ 	.byte	0x04, 0x2f
        /*025a*/ 	.short	(.L_110 - .L_109)
	.align		4
.L_109:
        /*025c*/ 	.word	index@(_ZN10layer_norm31ln_parallel_residual_fwd_kernelINS_13Kernel_traitsI6__halfS2_fS2_fjLj1536ELj1ELj4ELj1ELj16ENS_18Kernel_traits_baseILj1536ES2_S2_fS2_fjLj128EEEEELb1ELb1ELb0EEEvNS_9FwdParamsE)
        /*0260*/ 	.word	0x0000009c


	//----- nvinfo : EIATTR_FRAME_SIZE
	.align		4
.L_110:
        /*0264*/ 	.byte	0x04, 0x11
        /*0266*/ 	.short	(.L_112 - .L_111)
	.align		4
.L_111:
        /*0268*/ 	.word	index@(_ZN10layer_norm31ln_parallel_residual_fwd_kernelINS_13Kernel_traitsI6__halfS2_fS2_fjLj1536ELj1ELj4ELj1ELj16ENS_18Kernel_traits_baseILj1536ES2_S2_fS2_fjLj128EEEEELb1ELb1ELb0EEEvNS_9FwdParamsE)
        /*026c*/ 	.word	0x00000000


	//----- nvinfo : EIATTR_REGCOUNT
	.align		4
.L_112:
        /*0270*/ 	.byte	0x04, 0x2f
        /*0272*/ 	.short	(.L_114 - .L_113)
	.align		4
.L_113:
        /*0274*/ 	.word	index@(_ZN10layer_norm31ln_parallel_residual_fwd_kernelINS_13Kernel_traitsI6__halfS2_fS2_fjLj1536ELj1ELj4ELj1ELj16ENS_18Kernel_traits_baseILj1536ES2_S2_fS2_fjLj128EEEEELb1ELb0ELb1EEEvNS_9FwdParamsE)
        /*0278*/ 	.word	0x000000fc


	//----- nvinfo : EIATTR_FRAME_SIZE
	.align		4
.L_114:
        /*027c*/ 	.byte	0x04, 0x11
        /*027e*/ 	.short	(.L_116 - .L_115)
	.align		4
.L_115:
        /*0280*/ 	.word	index@(_ZN10layer_norm31ln_parallel_residual_fwd_kernelINS_13Kernel_traitsI6__halfS2_fS2_fjLj1536ELj1ELj4ELj1ELj16ENS_18Kernel_traits_baseILj1536ES2_S2_fS2_fjLj128EEEEELb1ELb0ELb1EEEvNS_9FwdParamsE)
        /*0284*/ 	.word	0x00000000


	//----- nvinfo : EIATTR_REGCOUNT
	.align		4
.L_116:
        /*0288*/ 	.byte	0x04, 0x2f
        /*028a*/ 	.short	(.L_118 - .L_117)
	.align		4
.L_117:
        /*028c*/ 	.word	index@(_ZN10layer_norm31ln_parallel_residual_fwd_kernelINS_13Kernel_traitsI6__halfS2_fS2_fjLj1536ELj1ELj4ELj1ELj16ENS_18Kernel_traits_baseILj1536ES2_S2_fS2_fjLj128EEEEELb1ELb0ELb0EEEvNS_9FwdParamsE)
        /*0290*/ 	.word	0x000000d7


	//----- nvinfo : EIATTR_FRAME_SIZE
	.align		4
.L_118:
        /*0294*/ 	.byte	0x04, 0x11
        /*0296*/ 	.short	(.L_120 - .L_119)
	.align		4
.L_119:
        /*0298*/ 	.word	index@(_ZN10layer_norm31ln_parallel_residual_fwd_kernelINS_13Kernel_traitsI6__halfS2_fS2_fjLj1536ELj1ELj4ELj1ELj16ENS_18Kernel_traits_baseILj1536ES2_S2_fS2_fjLj128EEEEELb1ELb0ELb0EEEvNS_9FwdParamsE)
        /*029c*/ 	.word	0x00000000


	//----- nvinfo : EIATTR_REGCOUNT
	.align		4
.L_120:
        /*02a0*/ 	.byte	0x04, 0x2f
        /*02a2*/ 	.short	(.L_122 - .L_121)
	.align		4
.L_121:
        /*02a4*/ 	.word	index@(_ZN10layer_norm31ln_parallel_residual_fwd_kernelINS_13Kernel_traitsI6__halfS2_fS2_fjLj1536ELj1ELj4ELj1ELj16ENS_18Kernel_traits_baseILj1536ES2_S2_fS2_fjLj128EEEEELb0ELb1ELb1EEEvNS_9FwdParamsE)
        /*02a8*/ 	.word	0x00000080


	//----- nvinfo : EIATTR_FRAME_SIZE
	.align		4
.L_122:
        /*02ac*/ 	.byte	0x04, 0x11
        /*02ae*/ 	.short	(.L_124 - .L_123)
	.align		4
.L_123:
        /*02b0*/ 	.word	index@(_ZN10layer_norm31ln_parallel_residual_fwd_kernelINS_13Kernel_traitsI6__halfS2_fS2_fjLj1536ELj1ELj4ELj1ELj16ENS_18Kernel_traits_baseILj1536ES2_S2_fS2_fjLj128EEEEELb0ELb1ELb1EEEvNS_9FwdParamsE)
        /*02b4*/ 	.word	0x00000000


	//----- nvinfo : EIATTR_REGCOUNT
	.align		4
.L_124:
        /*02b8*/ 	.byte	0x04, 0x2f
        /*02ba*/ 	.short	(.L_126 - .L_125)
	.align		4
.L_125:
        /*02bc*/ 	.word	index@(_ZN10layer_norm31ln_parallel_residual_fwd_kernelINS_13Kernel_traitsI6__halfS2_fS2_fjLj1536ELj1ELj4ELj1ELj16ENS_18Kernel_traits_baseILj1536ES2_S2_fS2_fjLj128EEEEELb0ELb1ELb0EEEvNS_9FwdParamsE)
        /*02c0*/ 	.word	0x00000080


	//----- nvinfo : EIATTR_FRAME_SIZE
	.align		4
.L_126:
        /*02c4*/ 	.byte	0x04, 0x11
        /*02c6*/ 	.short	(.L_128 - .L_127)
	.align		4
.L_127:
        /*02c8*/ 	.word	index@(_ZN10layer_norm31ln_parallel_residual_fwd_kernelINS_13Kernel_traitsI6__halfS2_fS2_fjLj1536ELj1ELj4ELj1ELj16ENS_18Kernel_traits_baseILj1536ES2_S2_fS2_fjLj128EEEEELb0ELb1ELb0EEEvNS_9FwdParamsE)
        /*02cc*/ 	.word	0x00000000


	//----- nvinfo : EIATTR_REGCOUNT
	.align		4
.L_128:
        /*02d0*/ 	.byte	0x04, 0x2f
        /*02d2*/ 	.short	(.L_130 - .L_129)
	.align		4
.L_129:
        /*02d4*/ 	.word	index@(_ZN10layer_norm31ln_parallel_residual_fwd_kernelINS_13Kernel_traitsI6__halfS2_fS2_fjLj1536ELj1ELj4ELj1ELj16ENS_18Kernel_traits_baseILj1536ES2_S2_fS2_fjLj128EEEEELb0ELb0ELb1EEEvNS_9FwdParamsE)
        /*02d8*/ 	.word	0x000000f0


	//----- nvinfo : EIATTR_FRAME_SIZE
	.align		4
.L_130:
        /*02dc*/ 	.byte	0x04, 0x11
        /*02de*/ 	.short	(.L_132 - .L_131)
	.align		4
.L_131:
        /*02e0*/ 	.word	index@(_ZN10layer_norm31ln_parallel_residual_fwd_kernelINS_13Kernel_traitsI6__halfS2_fS2_fjLj1536ELj1ELj4ELj1ELj16ENS_18Kernel_traits_baseILj1536ES2_S2_fS2_fjLj128EEEEELb0ELb0ELb1EEEvNS_9FwdParamsE)
        /*02e4*/ 	.word	0x00000000


	//----- nvinfo : EIATTR_REGCOUNT
	.align		4
.L_132:
        /*02e8*/ 	.byte	0x04, 0x2f
        /*02ea*/ 	.short	(.L_134 - .L_133)
	.align		4
.L_133:
        /*02ec*/ 	.word	index@(_ZN10layer_norm31ln_parallel_residual_fwd_kernelINS_13Kernel_traitsI6__halfS2_fS2_fjLj1536ELj1ELj4ELj1ELj16ENS_18Kernel_traits_baseILj1536ES2_S2_fS2_fjLj128EEEEELb0ELb0ELb0EEEvNS_9FwdParamsE)
        /*02f0*/ 	.word	0x000000c4


	//----- nvinfo : EIATTR_FRAME_SIZE
	.align		4
.L_134:
        /*02f4*/ 	.byte	0x04, 0x11
        /*02f6*/ 	.short	(.L_136 - .L_135)
	.align		4
.L_135:
        /*02f8*/ 	.word	index@(_ZN10layer_norm31ln_parallel_residual_fwd_kernelINS_13Kernel_traitsI6__halfS2_fS2_fjLj1536ELj1ELj4ELj1ELj16ENS_18Kernel_traits_baseILj1536ES2_S2_fS2_fjLj128EEEEELb0ELb0ELb0EEEvNS_9FwdParamsE)
        /*02fc*/ 	.word	0x00000000


	//----- nvinfo : EIATTR_REGCOUNT
	.align		4
.L_136:
        /*0300*/ 	.byte	0x04, 0x2f
        /*0302*/ 	.short	(.L_138 - .L_137)
	.align		4
.L_137:
        /*0304*/ 	.word	index@(_ZN10layer_norm31ln_parallel_residual_fwd_kernelINS_13Kernel_traitsIf6__halfS2_S2_fjLj1536ELj1ELj4ELj1ELj16ENS_18Kernel_traits_baseILj1536EfS2_S2_S2_fjLj128EEEEELb1ELb1ELb1EEEvNS_9FwdParamsE)
        /*0308*/ 	.word	0x000000f3


	//----- nvinfo : EIATTR_FRAME_SIZE
	.align		4
.L_138:
        /*030c*/ 	.byte	0x04, 0x11
        /*030e*/ 	.short	(.L_140 - .L_139)
	.align		4
.L_139:
        /*0310*/ 	.word	index@(_ZN10layer_norm31ln_parallel_residual_fwd_kernelINS_13Kernel_traitsIf6__halfS2_S2_fjLj1536ELj1ELj4ELj1ELj16ENS_18Kernel_traits_baseILj1536EfS2_S2_S2_fjLj128EEEEELb1ELb1ELb1EEEvNS_9FwdParamsE)
        /*0314*/ 	.word	0x00000000


	//----- nvinfo : EIATTR_REGCOUNT
	.align		4
.L_140:
        /*0318*/ 	.byte	0x04, 0x2f
        /*031a*/ 	.short	(.L_142 - .L_141)
	.align		4
.L_141:
        /*031c*/ 	.word	index@(_ZN10layer_norm31ln_parallel_residual_fwd_kernelINS_13Kernel_traitsIf6__halfS2_S2_fjLj1536ELj1ELj4ELj1ELj16ENS_18Kernel_traits_baseILj1536EfS2_S2_S2_fjLj128EEEEELb1ELb1ELb0EEEvNS_9FwdParamsE)
        /*0320*/ 	.word	0x000000c6


	//----- nvinfo : EIATTR_FRAME_SIZE
	.align		4
.L_142:
        /*0324*/ 	.byte	0x04, 0x11
        /*0326*/ 	.short	(.L_144 - .L_143)
	.align		4
.L_143:
        /*0328*/ 	.word	index@(_ZN10layer_norm31ln_parallel_residual_fwd_kernelINS_13Kernel_traitsIf6__halfS2_S2_fjLj1536ELj1ELj4ELj1ELj16ENS_18Kernel_traits_baseILj1536EfS2_S2_S2_fjLj128EEEEELb1ELb1ELb0EEEvNS_9FwdParamsE)
        /*032c*/ 	.word	0x00000000


	//----- nvinfo : EIATTR_REGCOUNT
	.align		4
.L_144:
        /*0330*/ 	.byte	0x04, 0x2f
        /*0332*/ 	.short	(.L_146 - .L_145)
	.align		4
.L_145:
        /*0334*/ 	.word	index@(_ZN10layer_norm31ln_parallel_residual_fwd_kernelINS_13Kernel_traitsIf6__halfS2_S2_fjLj1536ELj1ELj4ELj1ELj16ENS_18Kernel_traits_baseILj1536EfS2_S2_S2_fjLj128EEEEELb1ELb0ELb1EEEvNS_9FwdParamsE)
        /*0338*/ 	.word	0x000000ff


	//----- nvinfo : EIATTR_FRAME_SIZE
	.align		4
.L_146:
        /*033c*/ 	.byte	0x04, 0x11
        /*033e*/ 	.short	(.L_148 - .L_147)
	.align		4
.L_147:
        /*0340*/ 	.word	index@(_ZN10layer_norm31ln_parallel_residual_fwd_kernelINS_13Kernel_traitsIf6__halfS2_S2_fjLj1536ELj1ELj4ELj1ELj16ENS_18Kernel_traits_baseILj1536EfS2_S2_S2_fjLj128EEEEELb1ELb0ELb1EEEvNS_9FwdParamsE)
        /*0344*/ 	.word	0x000000a0


	//----- nvinfo : EIATTR_REGCOUNT
	.align		4
.L_148:
        /*0348*/ 	.byte	0x04, 0x2f
        /*034a*/ 	.short	(.L_150 - .L_149)
	.align		4
.L_149:
        /*034c*/ 	.word	index@(_ZN10layer_norm31ln_parallel_residual_fwd_kernelINS_13Kernel_traitsIf6__halfS2_S2_fjLj1536ELj1ELj4ELj1ELj16ENS_18Kernel_traits_baseILj1536EfS2_S2_S2_fjLj128EEEEELb1ELb0ELb0EEEvNS_9FwdParamsE)
        /*0350*/ 	.word	0x000000ff


	//----- nvinfo : EIATTR_FRAME_SIZE
	.align		4
.L_150:
        /*0354*/ 	.byte	0x04, 0x11
        /*0356*/ 	.short	(.L_152 - .L_151)
	.align		4
.L_151:
        /*0358*/ 	.word	index@(_ZN10layer_norm31ln_parallel_residual_fwd_kernelINS_13Kernel_traitsIf6__halfS2_S2_fjLj1536ELj1ELj4ELj1ELj16ENS_18Kernel_traits_baseILj1536EfS2_S2_S2_fjLj128EEEEELb1ELb0ELb0EEEvNS_9FwdParamsE)
        /*035c*/ 	.word	0x00000090


	//----- nvinfo : EIATTR_REGCOUNT
	.align		4
.L_152:
        /*0360*/ 	.byte	0x04, 0x2f
        /*0362*/ 	.short	(.L_154 - .L_153)
	.align		4
.L_153:
        /*0364*/ 	.word	index@(_ZN10layer_norm31ln_parallel_residual_fwd_kernelINS_13Kernel_traitsIf6__halfS2_S2_fjLj1536ELj1ELj4ELj1ELj16ENS_18Kernel_traits_baseILj1536EfS2_S2_S2_fjLj128EEEEELb0ELb1ELb1EEEvNS_9FwdParamsE)
        /*0368*/ 	.word	0x000000c4


	//----- nvinfo : EIATTR_FRAME_SIZE
	.align		4
.L_154:
        /*036c*/ 	.byte	0x04, 0x11
        /*036e*/ 	.short	(.L_156 - .L_155)
	.align		4
.L_155:
        /*0370*/ 	.word	index@(_ZN10layer_norm31ln_parallel_residual_fwd_kernelINS_13Kernel_traitsIf6__halfS2_S2_fjLj1536ELj1ELj4ELj1ELj16ENS_18Kernel_traits_baseILj1536EfS2_S2_S2_fjLj128EEEEELb0ELb1ELb1EEEvNS_9FwdParamsE)
        /*0374*/ 	.word	0x00000000


	//----- nvinfo : EIATTR_REGCOUNT
	.align		4
.L_156:
        /*0378*/ 	.byte	0x04, 0x2f
        /*037a*/ 	.short	(.L_158 - .L_157)
	.align		4
.L_157:
        /*037c*/ 	.word	index@(_ZN10layer_norm31ln_parallel_residual_fwd_kernelINS_13Kernel_traitsIf6__halfS2_S2_fjLj1536ELj1ELj4ELj1ELj16ENS_18Kernel_traits_baseILj1536EfS2_S2_S2_fjLj128EEEEELb0ELb1ELb0EEEvNS_9FwdParamsE)
        /*0380*/ 	.word	0x000000b6


	//----- nvinfo : EIATTR_FRAME_SIZE
	.align		4
.L_158:
        /*0384*/ 	.byte	0x04, 0x11
        /*0386*/ 	.short	(.L_160 - .L_159)
	.align		4
.L_159:
        /*0388*/ 	.word	index@(_ZN10layer_norm31ln_parallel_residual_fwd_kernelINS_13Kernel_traitsIf6__halfS2_S2_fjLj1536ELj1ELj4ELj1ELj16ENS_18Kernel_traits_baseILj1536EfS2_S2_S2_fjLj128EEEEELb0ELb1ELb0EEEvNS_9FwdParamsE)
        /*038c*/ 	.word	0x00000000


	//----- nvinfo : EIATTR_REGCOUNT
	.align		4
.L_160:
        /*0390*/ 	.byte	0x04, 0x2f
        /*0392*/ 	.short	(.L_162 - .L_161)
	.align		4
.L_161:
        /*0394*/ 	.word	index@(_ZN10layer_norm31ln_parallel_residual_fwd_kernelINS_13Kernel_traitsIf6__halfS2_S2_fjLj1536ELj1ELj4ELj1ELj16ENS_18Kernel_traits_baseILj1536EfS2_S2_S2_fjLj128EEEEELb0ELb0ELb1EEEvNS_9FwdParamsE)
        /*0398*/ 	.word	0x000000ff


	//----- nvinfo : EIATTR_FRAME_SIZE
	.align		4
.L_162:
        /*039c*/ 	.byte	0x04, 0x11
        /*039e*/ 	.short	(.L_164 - .L_163)
	.align		4
.L_163:
        /*03a0*/ 	.word	index@(_ZN10layer_norm31ln_parallel_residual_fwd_kernelINS_13Kernel_traitsIf6__halfS2_S2_fjLj1536ELj1ELj4ELj1ELj16ENS_18Kernel_traits_baseILj1536EfS2_S2_S2_fjLj128EEEEELb0ELb0ELb1EEEvNS_9FwdParamsE)
        /*03a4*/ 	.word	0x00000040


	//----- nvinfo : EIATTR_REGCOUNT
	.align		4
.L_164:
        /*03a8*/ 	.byte	0x04, 0x2f
        /*03aa*/ 	.short	(.L_166 - .L_165)
	.align		4
.L_165:
        /*03ac*/ 	.word	index@(_ZN10layer_norm31ln_parallel_residual_fwd_kernelINS_13Kernel_traitsIf6__halfS2_S2_fjLj1536ELj1ELj4ELj1ELj16ENS_18Kernel_traits_baseILj1536EfS2_S2_S2_fjLj128EEEEELb0ELb0ELb0EEEvNS_9FwdParamsE)
        /*03b0*/ 	.word	0x000000ff


	//----- nvinfo : EIATTR_FRAME_SIZE
	.align		4
.L_166:
        /*03b4*/ 	.byte	0x04, 0x11
        /*03b6*/ 	.short	(.L_168 - .L_167)
	.align		4
.L_167:
        /*03b8*/ 	.word	index@(_ZN10layer_norm31ln_parallel_residual_fwd_kernelINS_13Kernel_traitsIf6__halfS2_S2_fjLj1536ELj1ELj4ELj1ELj16ENS_18Kernel_traits_baseILj1536EfS2_S2_S2_fjLj128EEEEELb0ELb0ELb0EEEvNS_9FwdParamsE)
        /*03bc*/ 	.word	0x00000048


	//----- nvinfo : EIATTR_REGCOUNT
	.align		4
.L_168:
        /*03c0*/ 	.byte	0x04, 0x2f
        /*03c2*/ 	.short	(.L_170 - .L_169)
	.align		4
.L_169:
        /*03c4*/ 	.word	index@(_ZN10layer_norm31ln_parallel_residual_fwd_kernelINS_13Kernel_traitsIf13__nv_bfloat16fS2_fjLj1536ELj1ELj4ELj1ELj16ENS_18Kernel_traits_baseILj1536EfS2_fS2_fjLj128EEEEELb1ELb1ELb1EEEvNS_9FwdParamsE)
        /*03c8*/ 	.word	0x000000ff


	//----- nvinfo : EIATTR_FRAME_SIZE
	.align		4
.L_170:
        /*03cc*/ 	.byte	0x04, 0x11
        /*03ce*/ 	.short	(.L_172 - .L_171)
	.align		4
.L_171:
        /*03d0*/ 	.word	index@(_ZN10layer_norm31ln_parallel_residual_fwd_kernelINS_13Kernel_traitsIf13__nv_bfloat16fS2_fjLj1536ELj1ELj4ELj1ELj16ENS_18Kernel_traits_baseILj1536EfS2_fS2_fjLj128EEEEELb1ELb1ELb1EEEvNS_9FwdParamsE)
        /*03d4*/ 	.word	0x00000000


	//----- nvinfo : EIATTR_REGCOUNT
	.align		4
.L_172:
        /*03d8*/ 	.byte	0x04, 0x2f
        /*03da*/ 	.short	(.L_174 - .L_173)
	.align		4
.L_173:
        /*03dc*/ 	.word	index@(_ZN10layer_norm31ln_parallel_residual_fwd_kernelINS_13Kernel_traitsIf13__nv_bfloat16fS2_fjLj1536ELj1ELj4ELj1ELj16ENS_18Kernel_traits_baseILj1536EfS2_fS2_fjLj128EEEEELb1ELb1ELb0EEEvNS_9FwdParamsE)
        /*03e0*/ 	.word	0x000000ca


	//----- nvinfo : EIATTR_FRAME_SIZE
	.align		4
.L_174:
        /*03e4*/ 	.byte	0x04, 0x11
        /*03e6*/ 	.short	(.L_176 - .L_175)
	.align		4
.L_175:
        /*03e8*/ 	.word	index@(_ZN10layer_norm31ln_parallel_residual_fwd_kernelINS_13Kernel_traitsIf13__nv_bfloat16fS2_fjLj1536ELj1ELj4ELj1ELj16ENS_18Kernel_traits_baseILj1536EfS2_fS2_fjLj128EEEEELb1ELb1ELb0EEEvNS_9FwdParamsE)
        /*03ec*/ 	.word	0x00000000


	//----- nvinfo : EIATTR_REGCOUNT
	.align		4
.L_176:
        /*03f0*/ 	.byte	0x04, 0x2f
        /*03f2*/ 	.short	(.L_178 - .L_177)
	.align		4
.L_177:
        /*03f4*/ 	.word	index@(_ZN10layer_norm31ln_parallel_residual_fwd_kernelINS_13Kernel_traitsIf13__nv_bfloat16fS2_fjLj1536ELj1ELj4ELj1ELj16ENS_18Kernel_traits_baseILj1536EfS2_fS2_fjLj128EEEEELb1ELb0ELb1EEEvNS_9FwdParamsE)
        /*03f8*/ 	.word	0x000000ff


	//----- nvinfo : EIATTR_FRAME_SIZE
	.align		4
.L_178:
        /*03fc*/ 	.byte	0x04, 0x11
        /*03fe*/ 	.short	(.L_180 - .L_179)
	.align		4
.L_179:
        /*0400*/ 	.word	index@(_ZN10layer_norm31ln_parallel_residual_fwd_kernelINS_13Kernel_traitsIf13__nv_bfloat16fS2_fjLj1536ELj1ELj4ELj1ELj16ENS_18Kernel_traits_baseILj1536EfS2_fS2_fjLj128EEEEELb1ELb0ELb1EEEvNS_9FwdParamsE)
        /*0404*/ 	.word	0x000000a0


	//----- nvinfo : EIATTR_REGCOUNT
	.align		4
.L_180:
        /*0408*/ 	.byte	0x04, 0x2f
        /*040a*/ 	.short	(.L_182 - .L_181)
	.align		4
.L_181:
        /*040c*/ 	.word	index@(_ZN10layer_norm31ln_parallel_residual_fwd_kernelINS_13Kernel_traitsIf13__nv_bfloat16fS2_fjLj1536ELj1ELj4ELj1ELj16ENS_18Kernel_traits_baseILj1536EfS2_fS2_fjLj128EEEEELb1ELb0ELb0EEEvNS_9FwdParamsE)
        /*0410*/ 	.word	0x000000ff


	//----- nvinfo : EIATTR_FRAME_SIZE
	.align		4
.L_182:
        /*0414*/ 	.byte	0x04, 0x11
        /*0416*/ 	.short	(.L_184 - .L_183)
	.align		4
.L_183:
        /*0418*/ 	.word	index@(_ZN10layer_norm31ln_parallel_residual_fwd_kernelINS_13Kernel_traitsIf13__nv_bfloat16fS2_fjLj1536ELj1ELj4ELj1ELj16ENS_18Kernel_traits_baseILj1536EfS2_fS2_fjLj128EEEEELb1ELb0ELb0EEEvNS_9FwdParamsE)
        /*041c*/ 	.word	0x000000a0


	//----- nvinfo : EIATTR_REGCOUNT
	.align		4
.L_184:
        /*0420*/ 	.byte	0x04, 0x2f
        /*0422*/ 	.short	(.L_186 - .L_185)
	.align		4
.L_185:
        /*0424*/ 	.word	index@(_ZN10layer_norm31ln_parallel_residual_fwd_kernelINS_13Kernel_traitsIf13__nv_bfloat16fS2_fjLj1536ELj1ELj4ELj1ELj16ENS_18Kernel_traits_baseILj1536EfS2_fS2_fjLj128EEEEELb0ELb1ELb1EEEvNS_9FwdParamsE)
        /*0428*/ 	.word	0x000000ce


	//----- nvinfo : EIATTR_FRAME_SIZE
	.align		4
.L_186:
        /*042c*/ 	.byte	0x04, 0x11
        /*042e*/ 	.short	(.L_188 - .L_187)
	.align		4
.L_187:
        /*0430*/ 	.word	index@(_ZN10layer_norm31ln_parallel_residual_fwd_kernelINS_13Kernel_traitsIf13__nv_bfloat16fS2_fjLj1536ELj1ELj4ELj1ELj16ENS_18Kernel_traits_baseILj1536EfS2_fS2_fjLj128EEEEELb0ELb1ELb1EEEvNS_9FwdParamsE)
        /*0434*/ 	.word	0x00000000


	//----- nvinfo : EIATTR_REGCOUNT
	.align		4
.L_188:
        /*0438*/ 	.byte	0x04, 0x2f
        /*043a*/ 	.short	(.L_190 - .L_189)
	.align		4
.L_189:
        /*043c*/ 	.word	index@(_ZN10layer_norm31ln_parallel_residual_fwd_kernelINS_13Kernel_traitsIf13__nv_bfloat16fS2_fjLj1536ELj1ELj4ELj1ELj16ENS_18Kernel_traits_baseILj1536EfS2_fS2_fjLj128EEEEELb0ELb1ELb0EEEvNS_9FwdParamsE)
        /*0440*/ 	.word	0x000000b5


	//----- nvinfo : EIATTR_FRAME_SIZE
	.align		4
.L_190:
        /*0444*/ 	.byte	0x04, 0x11
        /*0446*/ 	.short	(.L_192 - .L_191)
	.align		4
.L_191:
        /*0448*/ 	.word	index@(_ZN10layer_norm31ln_parallel_residual_fwd_kernelINS_13Kernel_traitsIf13__nv_bfloat16fS2_fjLj1536ELj1ELj4ELj1ELj16ENS_18Kernel_traits_baseILj1536EfS2_fS2_fjLj128EEEEELb0ELb1ELb0EEEvNS_9FwdParamsE)
        /*044c*/ 	.word	0x00000000


	//----- nvinfo : EIATTR_REGCOUNT
	.align		4
.L_192:
        /*0450*/ 	.byte	0x04, 0x2f
        /*0452*/ 	.short	(.L_194 - .L_193)
	.align		4
.L_193:
        /*0454*/ 	.word	index@(_ZN10layer_norm31ln_parallel_residual_fwd_kernelINS_13Kernel_traitsIf13__nv_bfloat16fS2_fjLj1536ELj1ELj4ELj1ELj16ENS_18Kernel_traits_baseILj1536EfS2_fS2_fjLj128EEEEELb0ELb0ELb1EEEvNS_9FwdParamsE)
        /*0458*/ 	.word	0x000000ff


	//----- nvinfo : EIATTR_FRAME_SIZE
	.align		4
.L_194:
        /*045c*/ 	.byte	0x04, 0x11
        /*045e*/ 	.short	(.L_196 - .L_195)
	.align		4
.L_195:
        /*0460*/ 	.word	index@(_ZN10layer_norm31ln_parallel_residual_fwd_kernelINS_13Kernel_traitsIf13__nv_bfloat16fS2_fjLj1536ELj1ELj4ELj1ELj16ENS_18Kernel_traits_baseILj1536EfS2_fS2_fjLj128EEEEELb0ELb0ELb1EEEvNS_9FwdParamsE)
        /*0464*/ 	.word	0x00000040


	//----- nvinfo : EIATTR_REGCOUNT
	.align		4
.L_196:
        /*0468*/ 	.byte	0x04, 0x2f
        /*046a*/ 	.short	(.L_198 - .L_197)
	.align		4
.L_197:
        /*046c*/ 	.word	index@(_ZN10layer_norm31ln_parallel_residual_fwd_kernelINS_13Kernel_traitsIf13__nv_bfloat16fS2_fjLj1536ELj1ELj4ELj1ELj16ENS_18Kernel_traits_baseILj1536EfS2_fS2_fjLj128EEEEELb0ELb0ELb0EEEvNS_9FwdParamsE)
        /*0470*/ 	.word	0x000000ff


	//----- nvinfo : EIATTR_FRAME_SIZE
	.align		4
.L_198:
        /*0474*/ 	.byte	0x04, 0x11
        /*0476*/ 	.short	(.L_200 - .L_199)
	.align		4
.L_199:
        /*0478*/ 	.word	index@(_ZN10layer_norm31ln_parallel_residual_fwd_kernelINS_13Kernel_traitsIf13__nv_bfloat16fS2_fjLj1536ELj1ELj4ELj1ELj16ENS_18Kernel_traits_baseILj1536EfS2_fS2_fjLj128EEEEELb0ELb0ELb0EEEvNS_9FwdParamsE)
        /*047c*/ 	.word	0x00000048


	//----- nvinfo : EIATTR_REGCOUNT
	.align		4
.L_200:
        /*0480*/ 	.byte	0x04, 0x2f
        /*0482*/ 	.short	(.L_202 - .L_201)
	.align		4
.L_201:
        /*0484*/ 	.word	index@(_ZN10layer_norm31ln_parallel_residual_fwd_kernelINS_13Kernel_traitsI13__nv_bfloat16S2_fS2_fjLj1536ELj1ELj4ELj1ELj16ENS_18Kernel_traits_baseILj1536ES2_S2_fS2_fjLj128EEEEELb1ELb1ELb1EEEvNS_9FwdParamsE)
        /*0488*/ 	.word	0x000000ef


	//----- nvinfo : EIATTR_FRAME_SIZE
	.align		4
.L_202:
        /*048c*/ 	.byte	0x04, 0x11
        /*048e*/ 	.short	(.L_204 - .L_203)
	.align		4
.L_203:
        /*0490*/ 	.word	index@(_ZN10layer_norm31ln_parallel_residual_fwd_kernelINS_13Kernel_traitsI13__nv_bfloat16S2_fS2_fjLj1536ELj1ELj4ELj1ELj16ENS_18Kernel_traits_baseILj1536ES2_S2_fS2_fjLj128EEEEELb1ELb1ELb1EEEvNS_9FwdParamsE)
        /*0494*/ 	.word	0x00000000


	//----- nvinfo : EIATTR_REGCOUNT
	.align		4
.L_204:
        /*0498*/ 	.byte	0x04, 0x2f
        /*049a*/ 	.short	(.L_206 - .L_205)
	.align		4
.L_205:
        /*049c*/ 	.word	index@(_ZN10layer_norm31ln_parallel_residual_fwd_kernelINS_13Kernel_traitsI13__nv_bfloat16S2_fS2_fjLj1536ELj1ELj4ELj1ELj16ENS_18Kernel_traits_baseILj1536ES2_S2_fS2_fjLj128EEEEELb1ELb1ELb0EEEvNS_9FwdParamsE)
        /*04a0*/ 	.word	0x000000ce


	//----- nvinfo : EIATTR_FRAME_SIZE
	.align		4
.L_206:
        /*04a4*/ 	.byte	0x04, 0x11
        /*04a6*/ 	.short	(.L_208 - .L_207)
	.align		4
.L_207:
        /*04a8*/ 	.word	index@(_ZN10layer_norm31ln_parallel_residual_fwd_kernelINS_13Kernel_traitsI13__nv_bfloat16S2_fS2_fjLj1536ELj1ELj4ELj1ELj16ENS_18Kernel_traits_baseILj1536ES2_S2_fS2_fjLj128EEEEELb1ELb1ELb0EEEvNS_9FwdParamsE)
        /*04ac*/ 	.word	0x00000000


	//----- nvinfo : EIATTR_REGCOUNT
	.align		4
.L_208:
        /*04b0*/ 	.byte	0x04, 0x2f
        /*04b2*/ 	.short	(.L_210 - .L_209)
	.align		4
.L_209:
        /*04b4*/ 	.word	index@(_ZN10layer_norm31ln_parallel_residual_fwd_kernelINS_13Kernel_traitsI13__nv_bfloat16S2_fS2_fjLj1536ELj1ELj4ELj1ELj16ENS_18Kernel_traits_baseILj1536ES2_S2_fS2_fjLj128EEEEELb1ELb0ELb1EEEvNS_9FwdParamsE)
        /*04b8*/ 	.word	0x000000ff


	//----- nvinfo : EIATTR_FRAME_SIZE
	.align		4
.L_210:
        /*04bc*/ 	.byte	0x04, 0x11
        /*04be*/ 	.short	(.L_212 - .L_211)
	.align		4
.L_211:
        /*04c0*/ 	.word	index@(_ZN10layer_norm31ln_parallel_residual_fwd_kernelINS_13Kernel_traitsI13__nv_bfloat16S2_fS2_fjLj1536ELj1ELj4ELj1ELj16ENS_18Kernel_traits_baseILj1536ES2_S2_fS2_fjLj128EEEEELb1ELb0ELb1EEEvNS_9FwdParamsE)
        /*04c4*/ 	.word	0x00000030


	//----- nvinfo : EIATTR_REGCOUNT
	.align		4
.L_212:
        /*04c8*/ 	.byte	0x04, 0x2f
        /*04ca*/ 	.short	(.L_214 - .L_213)
	.align		4
.L_213:
        /*04cc*/ 	.word	index@(_ZN10layer_norm31ln_parallel_residual_fwd_kernelINS_13Kernel_traitsI13__nv_bfloat16S2_fS2_fjLj1536ELj1ELj4ELj1ELj16ENS_18Kernel_traits_baseILj1536ES2_S2_fS2_fjLj128EEEEELb1ELb0ELb0EEEvNS_9FwdParamsE)
        /*04d0*/ 	.word	0x000000ff


	//----- nvinfo : EIATTR_FRAME_SIZE
	.align		4
.L_214:
        /*04d4*/ 	.byte	0x04, 0x11
        /*04d6*/ 	.short	(.L_216 - .L_215)
	.align		4
.L_215:
        /*04d8*/ 	.word	index@(_ZN10layer_norm31ln_parallel_residual_fwd_kernelINS_13Kernel_traitsI13__nv_bfloat16S2_fS2_fjLj1536ELj1ELj4ELj1ELj16ENS_18Kernel_traits_baseILj1536ES2_S2_fS2_fjLj128EEEEELb1ELb0ELb0EEEvNS_9FwdParamsE)
        /*04dc*/ 	.word	0x000000a0


	//----- nvinfo : EIATTR_REGCOUNT
	.align		4
.L_216:
        /*04e0*/ 	.byte	0x04, 0x2f
        /*04e2*/ 	.short	(.L_218 - .L_217)
	.align		4
.L_217:
        /*04e4*/ 	.word	index@(_ZN10layer_norm31ln_parallel_residual_fwd_kernelINS_13Kernel_traitsI13__nv_bfloat16S2_fS2_fjLj1536ELj1ELj4ELj1ELj16ENS_18Kernel_traits_baseILj1536ES2_S2_fS2_fjLj128EEEEELb0ELb1ELb1EEEvNS_9FwdParamsE)
        /*04e8*/ 	.word	0x000000a2


	//----- nvinfo : EIATTR_FRAME_SIZE
	.align		4
.L_218:
        /*04ec*/ 	.byte	0x04, 0x11
        /*04ee*/ 	.short	(.L_220 - .L_219)
	.align		4
.L_219:
        /*04f0*/ 	.word	index@(_ZN10layer_norm31ln_parallel_residual_fwd_kernelINS_13Kernel_traitsI13__nv_bfloat16S2_fS2_fjLj1536ELj1ELj4ELj1ELj16ENS_18Kernel_traits_baseILj1536ES2_S2_fS2_fjLj128EEEEELb0ELb1ELb1EEEvNS_9FwdParamsE)
        /*04f4*/ 	.word	0x00000000


	//----- nvinfo : EIATTR_REGCOUNT
	.align		4
.L_220:
        /*04f8*/ 	.byte	0x04, 0x2f
        /*04fa*/ 	.short	(.L_222 - .L_221)
	.align		4
.L_221:
        /*04fc*/ 	.word	index@(_ZN10layer_norm31ln_parallel_residual_fwd_kernelINS_13Kernel_traitsI13__nv_bfloat16S2_fS2_fjLj1536ELj1ELj4ELj1ELj16ENS_18Kernel_traits_baseILj1536ES2_S2_fS2_fjLj128EEEEELb0ELb1ELb0EEEvNS_9FwdParamsE)
        /*0500*/ 	.word	0x000000bb


	//----- nvinfo : EIATTR_FRAME_SIZE
	.align		4
.L_222:
        /*0504*/ 	.byte	0x04, 0x11
        /*0506*/ 	.short	(.L_224 - .L_223)
	.align		4
.L_223:
        /*0508*/ 	.word	index@(_ZN10layer_norm31ln_parallel_residual_fwd_kernelINS_13Kernel_traitsI13__nv_bfloat16S2_fS2_fjLj1536ELj1ELj4ELj1ELj16ENS_18Kernel_traits_baseILj1536ES2_S2_fS2_fjLj128EEEEELb0ELb1ELb0EEEvNS_9FwdParamsE)
        /*050c*/ 	.word	0x00000000


	//----- nvinfo : EIATTR_REGCOUNT
	.align		4
.L_224:
        /*0510*/ 	.byte	0x04, 0x2f
        /*0512*/ 	.short	(.L_226 - .L_225)
	.align		4
.L_225:
        /*0514*/ 	.word	index@(_ZN10layer_norm31ln_parallel_residual_fwd_kernelINS_13Kernel_traitsI13__nv_bfloat16S2_fS2_fjLj1536ELj1ELj4ELj1ELj16ENS_18Kernel_traits_baseILj1536ES2_S2_fS2_fjLj128EEEEELb0ELb0ELb1EEEvNS_9FwdParamsE)
        /*0518*/ 	.word	0x000000ff


	//----- nvinfo : EIATTR_FRAME_SIZE
	.align		4
.L_226:
        /*051c*/ 	.byte	0x04, 0x11
        /*051e*/ 	.short	(.L_228 - .L_227)
	.align		4
.L_227:
        /*0520*/ 	.word	index@(_ZN10layer_norm31ln_parallel_residual_fwd_kernelINS_13Kernel_traitsI13__nv_bfloat16S2_fS2_fjLj1536ELj1ELj4ELj1ELj16ENS_18Kernel_traits_baseILj1536ES2_S2_fS2_fjLj128EEEEELb0ELb0ELb1EEEvNS_9FwdParamsE)
        /*0524*/ 	.word	0x00000000


	//----- nvinfo : EIATTR_REGCOUNT
	.align		4
.L_228:
        /*0528*/ 	.byte	0x04, 0x2f
        /*052a*/ 	.short	(.L_230 - .L_229)
	.align		4
.L_229:
        /*052c*/ 	.word	index@(_ZN10layer_norm31ln_parallel_residual_fwd_kernelINS_13Kernel_traitsI13__nv_bfloat16S2_fS2_fjLj1536ELj1ELj4ELj1ELj16ENS_18Kernel_traits_baseILj1536ES2_S2_fS2_fjLj128EEEEELb0ELb0ELb0EEEvNS_9FwdParamsE)
        /*0530*/ 	.word	0x000000ff


	//----- nvinfo : EIATTR_FRAME_SIZE
	.align		4
.L_230:
        /*0534*/ 	.byte	0x04, 0x11
        /*0536*/ 	.short	(.L_232 - .L_231)
	.align		4
.L_231:
        /*0538*/ 	.word	index@(_ZN10layer_norm31ln_parallel_residual_fwd_kernelINS_13Kernel_traitsI13__nv_bfloat16S2_fS2_fjLj1536ELj1ELj4ELj1ELj16ENS_18Kernel_traits_baseILj1536ES2_S2_fS2_fjLj128EEEEELb0ELb0ELb0EEEvNS_9FwdParamsE)
        /*053c*/ 	.word	0x00000058


	//----- nvinfo : EIATTR_REGCOUNT
	.align		4
.L_232:
        /*0540*/ 	.byte	0x04, 0x2f
        /*0542*/ 	.short	(.L_234 - .L_233)
	.align		4
.L_233:
        /*0544*/ 	.word	index@(_ZN10layer_norm31ln_parallel_residual_fwd_kernelINS_13Kernel_traitsIf13__nv_bfloat16S2_S2_fjLj1536ELj1ELj4ELj1ELj16ENS_18Kernel_traits_baseILj1536EfS2_S2_S2_fjLj128EEEEELb1ELb1ELb1EEEvNS_9FwdParamsE)
        /*0548*/ 	.word	0x000000ef


	//----- nvinfo : EIATTR_FRAME_SIZE
	.align		4
.L_234:
        /*054c*/ 	.byte	0x04, 0x11
        /*054e*/ 	.short	(.L_236 - .L_235)
	.align		4
.L_235:
        /*0550*/ 	.word	index@(_ZN10layer_norm31ln_parallel_residual_fwd_kernelINS_13Kernel_traitsIf13__nv_bfloat16S2_S2_fjLj1536ELj1ELj4ELj1ELj16ENS_18Kernel_traits_baseILj1536EfS2_S2_S2_fjLj128EEEEELb1ELb1ELb1EEEvNS_9FwdParamsE)
        /*0554*/ 	.word	0x00000000


	//----- nvinfo : EIATTR_REGCOUNT
	.align		4
.L_236:
        /*0558*/ 	.byte	0x04, 0x2f
        /*055a*/ 	.short	(.L_238 - .L_237)
	.align		4
.L_237:
        /*055c*/ 	.word	index@(_ZN10layer_norm31ln_parallel_residual_fwd_kernelINS_13Kernel_traitsIf13__nv_bfloat16S2_S2_fjLj1536ELj1ELj4ELj1ELj16ENS_18Kernel_traits_baseILj1536EfS2_S2_S2_fjLj128EEEEELb1ELb1ELb0EEEvNS_9FwdParamsE)
        /*0560*/ 	.word	0x000000c7


	//----- nvinfo : EIATTR_FRAME_SIZE
	.align		4
.L_238:
        /*0564*/ 	.byte	0x04, 0x11
        /*0566*/ 	.short	(.L_240 - .L_239)
	.align		4
.L_239:
        /*0568*/ 	.word	index@(_ZN10layer_norm31ln_parallel_residual_fwd_kernelINS_13Kernel_traitsIf13__nv_bfloat16S2_S2_fjLj1536ELj1ELj4ELj1ELj16ENS_18Kernel_traits_baseILj1536EfS2_S2_S2_fjLj128EEEEELb1ELb1ELb0EEEvNS_9FwdParamsE)
        /*056c*/ 	.word	0x00000000


	//----- nvinfo : EIATTR_REGCOUNT
	.align		4
.L_240:
        /*0570*/ 	.byte	0x04, 0x2f
        /*0572*/ 	.short	(.L_242 - .L_241)
	.align		4
.L_241:
        /*0574*/ 	.word	index@(_ZN10layer_norm31ln_parallel_residual_fwd_kernelINS_13Kernel_traitsIf13__nv_bfloat16S2_S2_fjLj1536ELj1ELj4ELj1ELj16ENS_18Kernel_traits_baseILj1536EfS2_S2_S2_fjLj128EEEEELb1ELb0ELb1EEEvNS_9FwdParamsE)
        /*0578*/ 	.word	0x000000ff


	//----- nvinfo : EIATTR_FRAME_SIZE
	.align		4
.L_242:
        /*057c*/ 	.byte	0x04, 0x11
        /*057e*/ 	.short	(.L_244 - .L_243)
	.align		4
.L_243:
        /*0580*/ 	.word	index@(_ZN10layer_norm31ln_parallel_residual_fwd_kernelINS_13Kernel_traitsIf13__nv_bfloat16S2_S2_fjLj1536ELj1ELj4ELj1ELj16ENS_18Kernel_traits_baseILj1536EfS2_S2_S2_fjLj128EEEEELb1ELb0ELb1EEEvNS_9FwdParamsE)
        /*0584*/ 	.word	0x000000a0


	//----- nvinfo : EIATTR_REGCOUNT
	.align		4
.L_244:
        /*0588*/ 	.byte	0x04, 0x2f
        /*058a*/ 	.short	(.L_246 - .L_245)
	.align		4
.L_245:
        /*058c*/ 	.word	index@(_ZN10layer_norm31ln_parallel_residual_fwd_kernelINS_13Kernel_traitsIf13__nv_bfloat16S2_S2_fjLj1536ELj1ELj4ELj1ELj16ENS_18Kernel_traits_baseILj1536EfS2_S2_S2_fjLj128EEEEELb1ELb0ELb0EEEvNS_9FwdParamsE)
        /*0590*/ 	.word	0x000000ff


	//----- nvinfo : EIATTR_FRAME_SIZE
	.align		4
.L_246:
        /*0594*/ 	.byte	0x04, 0x11
        /*0596*/ 	.short	(.L_248 - .L_247)
	.align		4
.L_247:
        /*0598*/ 	.word	index@(_ZN10layer_norm31ln_parallel_residual_fwd_kernelINS_13Kernel_traitsIf13__nv_bfloat16S2_S2_fjLj1536ELj1ELj4ELj1ELj16ENS_18Kernel_traits_baseILj1536EfS2_S2_S2_fjLj128EEEEELb1ELb0ELb0EEEvNS_9FwdParamsE)
        /*059c*/ 	.word	0x00000090


	//----- nvinfo : EIATTR_REGCOUNT
	.align		4
.L_248:
        /*05a0*/ 	.byte	0x04, 0x2f
        /*05a2*/ 	.short	(.L_250 - .L_249)
	.align		4
.L_249:
        /*05a4*/ 	.word	index@(_ZN10layer_norm31ln_parallel_residual_fwd_kernelINS_13Kernel_traitsIf13__nv_bfloat16S2_S2_fjLj1536ELj1ELj4ELj1ELj16ENS_18Kernel_traits_baseILj1536EfS2_S2_S2_fjLj128EEEEELb0ELb1ELb1EEEvNS_9FwdParamsE)
        /*05a8*/ 	.word	0x000000c0


	//----- nvinfo : EIATTR_FRAME_SIZE
	.align		4
.L_250:
        /*05ac*/ 	.byte	0x04, 0x11
        /*05ae*/ 	.short	(.L_252 - .L_251)
	.align		4
.L_251:
        /*05b0*/ 	.word	index@(_ZN10layer_norm31ln_parallel_residual_fwd_kernelINS_13Kernel_traitsIf13__nv_bfloat16S2_S2_fjLj1536ELj1ELj4ELj1ELj16ENS_18Kernel_traits_baseILj1536EfS2_S2_S2_fjLj128EEEEELb0ELb1ELb1EEEvNS_9FwdParamsE)
        /*05b4*/ 	.word	0x00000000


	//----- nvinfo : EIATTR_REGCOUNT
	.align		4
.L_252:
        /*05b8*/ 	.byte	0x04, 0x2f
        /*05ba*/ 	.short	(.L_254 - .L_253)
	.align		4
.L_253:
        /*05bc*/ 	.word	index@(_ZN10layer_norm31ln_parallel_residual_fwd_kernelINS_13Kernel_traitsIf13__nv_bfloat16S2_S2_fjLj1536ELj1ELj4ELj1ELj16ENS_18Kernel_traits_baseILj1536EfS2_S2_S2_fjLj128EEEEELb0ELb1ELb0EEEvNS_9FwdParamsE)
        /*05c0*/ 	.word	0x000000b7


	//----- nvinfo : EIATTR_FRAME_SIZE
	.align		4
.L_254:
        /*05c4*/ 	.byte	0x04, 0x11
        /*05c6*/ 	.short	(.L_256 - .L_255)
	.align		4
.L_255:
        /*05c8*/ 	.word	index@(_ZN10layer_norm31ln_parallel_residual_fwd_kernelINS_13Kernel_traitsIf13__nv_bfloat16S2_S2_fjLj1536ELj1ELj4ELj1ELj16ENS_18Kernel_traits_baseILj1536EfS2_S2_S2_fjLj128EEEEELb0ELb1ELb0EEEvNS_9FwdParamsE)
        /*05cc*/ 	.word	0x00000000


	//----- nvinfo : EIATTR_REGCOUNT
	.align		4
.L_256:
        /*05d0*/ 	.byte	0x04, 0x2f
        /*05d2*/ 	.short	(.L_258 - .L_257)
	.align		4
.L_257:
        /*05d4*/ 	.word	index@(_ZN10layer_norm31ln_parallel_residual_fwd_kernelINS_13Kernel_traitsIf13__nv_bfloat16S2_S2_fjLj1536ELj1ELj4ELj1ELj16ENS_18Kernel_traits_baseILj1536EfS2_S2_S2_fjLj128EEEEELb0ELb0ELb1EEEvNS_9FwdParamsE)
        /*05d8*/ 	.word	0x000000ff


	//----- nvinfo : EIATTR_FRAME_SIZE
	.align		4
.L_258:
        /*05dc*/ 	.byte	0x04, 0x11
        /*05de*/ 	.short	(.L_260 - .L_259)
	.align		4
.L_259:
        /*05e0*/ 	.word	index@(_ZN10layer_norm31ln_parallel_residual_fwd_kernelINS_13Kernel_traitsIf13__nv_bfloat16S2_S2_fjLj1536ELj1ELj4ELj1ELj16ENS_18Kernel_traits_baseILj1536EfS2_S2_S2_fjLj128EEEEELb0ELb0ELb1EEEvNS_9FwdParamsE)
        /*05e4*/ 	.word	0x00000040


	//----- nvinfo : EIATTR_REGCOUNT
	.align		4
.L_260:
        /*05e8*/ 	.byte	0x04, 0x2f
        /*05ea*/ 	.short	(.L_262 - .L_261)
	.align		4
.L_261:
        /*05ec*/ 	.word	index@(_ZN10layer_norm31ln_parallel_residual_fwd_kernelINS_13Kernel_traitsIf13__nv_bfloat16S2_S2_fjLj1536ELj1ELj4ELj1ELj16ENS_18Kernel_traits_baseILj1536EfS2_S2_S2_fjLj128EEEEELb0ELb0ELb0EEEvNS_9FwdParamsE)
        /*05f0*/ 	.word	0x000000ff


	//----- nvinfo : EIATTR_FRAME_SIZE
	.align		4
.L_262:
        /*05f4*/ 	.byte	0x04, 0x11
        /*05f6*/ 	.short	(.L_264 - .L_263)
	.align		4
.L_263:
        /*05f8*/ 	.word	index@(_ZN10layer_norm31ln_parallel_residual_fwd_kernelINS_13Kernel_traitsIf13__nv_bfloat16S2_S2_fjLj1536ELj1ELj4ELj1ELj16ENS_18Kernel_traits_baseILj1536EfS2_S2_S2_fjLj128EEEEELb0ELb0ELb0EEEvNS_9FwdParamsE)
        /*05fc*/ 	.word	0x00000048


	//----- nvinfo : EIATTR_REGCOUNT
	.align		4
.L_264:
        /*0600*/ 	.byte	0x04, 0x2f
        /*0602*/ 	.short	(.L_266 - .L_265)
	.align		4
.L_265:
        /*0604*/ 	.word	index@(_ZN10layer_norm31ln_parallel_residual_fwd_kernelINS_13Kernel_traitsI6__halfS2_S2_S2_fjLj1536ELj1ELj4ELj1ELj16ENS_18Kernel_traits_baseILj1536ES2_S2_S2_S2_fjLj128EEEEELb1ELb1ELb1EEEvNS_9FwdParamsE)
        /*0608*/ 	.word	0x000000a8


	//----- nvinfo : EIATTR_FRAME_SIZE
	.align		4
.L_266:
        /*060c*/ 	.byte	0x04, 0x11
        /*060e*/ 	.short	(.L_268 - .L_267)
	.align		4
.L_267:
        /*0610*/ 	.word	index@(_ZN10layer_norm31ln_parallel_residual_fwd_kernelINS_13Kernel_traitsI6__halfS2_S2_S2_fjLj1536ELj1ELj4ELj1ELj16ENS_18Kernel_traits_baseILj1536ES2_S2_S2_S2_fjLj128EEEEELb1ELb1ELb1EEEvNS_9FwdParamsE)
        /*0614*/ 	.word	0x00000000


	//----- nvinfo : EIATTR_REGCOUNT
	.align		4
.L_268:
        /*0618*/ 	.byte	0x04, 0x2f
        /*061a*/ 	.short	(.L_270 - .L_269)
	.align		4
.L_269:
        /*061c*/ 	.word	index@(_ZN10layer_norm31ln_parallel_residual_fwd_kernelINS_13Kernel_traitsI6__halfS2_S2_S2_fjLj1536ELj1ELj4ELj1ELj16ENS_18Kernel_traits_baseILj1536ES2_S2_S2_S2_fjLj128EEEEELb1ELb1ELb0EEEvNS_9FwdParamsE)
        /*0620*/ 	.word	0x0000009c


	//----- nvinfo : EIATTR_FRAME_SIZE
	.align		4
.L_270:
        /*0624*/ 	.byte	0x04, 0x11
        /*0626*/ 	.short	(.L_272 - .L_271)
	.align		4
.L_271:
        /*0628*/ 	.word	index@(_ZN10layer_norm31ln_parallel_residual_fwd_kernelINS_13Kernel_traitsI6__halfS2_S2_S2_fjLj1536ELj1ELj4ELj1ELj16ENS_18Kernel_traits_baseILj1536ES2_S2_S2_S2_fjLj128EEEEELb1ELb1ELb0EEEvNS_9FwdParamsE)
        /*062c*/ 	.word	0x00000000


	//----- nvinfo : EIATTR_REGCOUNT
	.align		4
.L_272:
        /*0630*/ 	.byte	0x04, 0x2f
        /*0632*/ 	.short	(.L_274 - .L_273)
	.align		4
.L_273:
        /*0634*/ 	.word	index@(_ZN10layer_norm31ln_parallel_residual_fwd_kernelINS_13Kernel_traitsI6__halfS2_S2_S2_fjLj1536ELj1ELj4ELj1ELj16ENS_18Kernel_traits_baseILj1536ES2_S2_S2_S2_fjLj128EEEEELb1ELb0ELb1EEEvNS_9FwdParamsE)
        /*0638*/ 	.word	0x000000f8


	//----- nvinfo : EIATTR_FRAME_SIZE
	.align		4
.L_274:
        /*063c*/ 	.byte	0x04, 0x11
        /*063e*/ 	.short	(.L_276 - .L_275)
	.align		4
.L_275:
        /*0640*/ 	.word	index@(_ZN10layer_norm31ln_parallel_residual_fwd_kernelINS_13Kernel_traitsI6__halfS2_S2_S2_fjLj1536ELj1ELj4ELj1ELj16ENS_18Kernel_traits_baseILj1536ES2_S2_S2_S2_fjLj128EEEEELb1ELb0ELb1EEEvNS_9FwdParamsE)
        /*0644*/ 	.word	0x00000000


	//----- nvinfo : EIATTR_REGCOUNT
	.align		4
.L_276:
        /*0648*/ 	.byte	0x04, 0x2f
        /*064a*/ 	.short	(.L_278 - .L_277)
	.align		4
.L_277:
        /*064c*/ 	.word	index@(_ZN10layer_norm31ln_parallel_residual_fwd_kernelINS_13Kernel_traitsI6__halfS2_S2_S2_fjLj1536ELj1ELj4ELj1ELj16ENS_18Kernel_traits_baseILj1536ES2_S2_S2_S2_fjLj128EEEEELb1ELb0ELb0EEEvNS_9FwdParamsE)
        /*0650*/ 	.word	0x000000d4


	//----- nvinfo : EIATTR_FRAME_SIZE
	.align		4
.L_278:
        /*0654*/ 	.byte	0x04, 0x11
        /*0656*/ 	.short	(.L_280 - .L_279)
	.align		4
.L_279:
        /*0658*/ 	.word	index@(_ZN10layer_norm31ln_parallel_residual_fwd_kernelINS_13Kernel_traitsI6__halfS2_S2_S2_fjLj1536ELj1ELj4ELj1ELj16ENS_18Kernel_traits_baseILj1536ES2_S2_S2_S2_fjLj128EEEEELb1ELb0ELb0EEEvNS_9FwdParamsE)
        /*065c*/ 	.word	0x00000000


	//----- nvinfo : EIATTR_REGCOUNT
	.align		4
.L_280:
        /*0660*/ 	.byte	0x04, 0x2f
        /*0662*/ 	.short	(.L_282 - .L_281)
	.align		4
.L_281:
        /*0664*/ 	.word	index@(_ZN10layer_norm31ln_parallel_residual_fwd_kernelINS_13Kernel_traitsI6__halfS2_S2_S2_fjLj1536ELj1ELj4ELj1ELj16ENS_18Kernel_traits_baseILj1536ES2_S2_S2_S2_fjLj128EEEEELb0ELb1ELb1EEEvNS_9FwdParamsE)
        /*0668*/ 	.word	0x00000080


	//----- nvinfo : EIATTR_FRAME_SIZE
	.align		4
.L_282:
        /*066c*/ 	.byte	0x04, 0x11
        /*066e*/ 	.short	(.L_284 - .L_283)
	.align		4
.L_283:
        /*0670*/ 	.word	index@(_ZN10layer_norm31ln_parallel_residual_fwd_kernelINS_13Kernel_traitsI6__halfS2_S2_S2_fjLj1536ELj1ELj4ELj1ELj16ENS_18Kernel_traits_baseILj1536ES2_S2_S2_S2_fjLj128EEEEELb0ELb1ELb1EEEvNS_9FwdParamsE)
        /*0674*/ 	.word	0x00000000


	//----- nvinfo : EIATTR_REGCOUNT
	.align		4
.L_284:
        /*0678*/ 	.byte	0x04, 0x2f
        /*067a*/ 	.short	(.L_286 - .L_285)
	.align		4
.L_285:
        /*067c*/ 	.word	index@(_ZN10layer_norm31ln_parallel_residual_fwd_kernelINS_13Kernel_traitsI6__halfS2_S2_S2_fjLj1536ELj1ELj4ELj1ELj16ENS_18Kernel_traits_baseILj1536ES2_S2_S2_S2_fjLj128EEEEELb0ELb1ELb0EEEvNS_9FwdParamsE)
        /*0680*/ 	.word	0x00000080


	//----- nvinfo : EIATTR_FRAME_SIZE
	.align		4
.L_286:
        /*0684*/ 	.byte	0x04, 0x11
        /*0686*/ 	.short	(.L_288 - .L_287)
	.align		4
.L_287:
        /*0688*/ 	.word	index@(_ZN10layer_norm31ln_parallel_residual_fwd_kernelINS_13Kernel_traitsI6__halfS2_S2_S2_fjLj1536ELj1ELj4ELj1ELj16ENS_18Kernel_traits_baseILj1536ES2_S2_S2_S2_fjLj128EEEEELb0ELb1ELb0EEEvNS_9FwdParamsE)
        /*068c*/ 	.word	0x00000000


	//----- nvinfo : EIATTR_REGCOUNT
	.align		4
.L_288:
        /*0690*/ 	.byte	0x04, 0x2f
        /*0692*/ 	.short	(.L_290 - .L_289)
	.align		4
.L_289:
        /*0694*/ 	.word	index@(_ZN10layer_norm31ln_parallel_residual_fwd_kernelINS_13Kernel_traitsI6__halfS2_S2_S2_fjLj1536ELj1ELj4ELj1ELj16ENS_18Kernel_traits_baseILj1536ES2_S2_S2_S2_fjLj128EEEEELb0ELb0ELb1EEEvNS_9FwdParamsE)
        /*0698*/ 	.word	0x000000f0


	//----- nvinfo : EIATTR_FRAME_SIZE
	.align		4
.L_290:
        /*069c*/ 	.byte	0x04, 0x11
        /*069e*/ 	.short	(.L_292 - .L_291)
	.align		4
.L_291:
        /*06a0*/ 	.word	index@(_ZN10layer_norm31ln_parallel_residual_fwd_kernelINS_13Kernel_traitsI6__halfS2_S2_S2_fjLj1536ELj1ELj4ELj1ELj16ENS_18Kernel_traits_baseILj1536ES2_S2_S2_S2_fjLj128EEEEELb0ELb0ELb1EEEvNS_9FwdParamsE)
        /*06a4*/ 	.word	0x00000000


	//----- nvinfo : EIATTR_REGCOUNT
	.align		4
.L_292:
        /*06a8*/ 	.byte	0x04, 0x2f
        /*06aa*/ 	.short	(.L_294 - .L_293)
	.align		4
.L_293:
        /*06ac*/ 	.word	index@(_ZN10layer_norm31ln_parallel_residual_fwd_kernelINS_13Kernel_traitsI6__halfS2_S2_S2_fjLj1536ELj1ELj4ELj1ELj16ENS_18Kernel_traits_baseILj1536ES2_S2_S2_S2_fjLj128EEEEELb0ELb0ELb0EEEvNS_9FwdParamsE)
        /*06b0*/ 	.word	0x000000c3


	//----- nvinfo : EIATTR_FRAME_SIZE
	.align		4
.L_294:
        /*06b4*/ 	.byte	0x04, 0x11
        /*06b6*/ 	.short	(.L_296 - .L_295)
	.align		4
.L_295:
        /*06b8*/ 	.word	index@(_ZN10layer_norm31ln_parallel_residual_fwd_kernelINS_13Kernel_traitsI6__halfS2_S2_S2_fjLj1536ELj1ELj4ELj1ELj16ENS_18Kernel_traits_baseILj1536ES2_S2_S2_S2_fjLj128EEEEELb0ELb0ELb0EEEvNS_9FwdParamsE)
        /*06bc*/ 	.word	0x00000000


	//----- nvinfo : EIATTR_REGCOUNT
	.align		4
.L_296:
        /*06c0*/ 	.byte	0x04, 0x2f
        /*06c2*/ 	.short	(.L_298 - .L_297)
	.align		4
.L_297:
        /*06c4*/ 	.word	index@(_ZN10layer_norm31ln_parallel_residual_fwd_kernelINS_13Kernel_traitsI13__nv_bfloat16S2_S2_S2_fjLj1536ELj1ELj4ELj1ELj16ENS_18Kernel_traits_baseILj1536ES2_S2_S2_S2_fjLj128EEEEELb1ELb1ELb1EEEvNS_9FwdParamsE)
        /*06c8*/ 	.word	0x000000e9


	//----- nvinfo : EIATTR_FRAME_SIZE
	.align		4
.L_298:
        /*06cc*/ 	.byte	0x04, 0x11
        /*06ce*/ 	.short	(.L_300 - .L_299)
	.align		4
.L_299:
        /*06d0*/ 	.word	index@(_ZN10layer_norm31ln_parallel_residual_fwd_kernelINS_13Kernel_traitsI13__nv_bfloat16S2_S2_S2_fjLj1536ELj1ELj4ELj1ELj16ENS_18Kernel_traits_baseILj1536ES2_S2_S2_S2_fjLj128EEEEELb1ELb1ELb1EEEvNS_9FwdParamsE)
        /*06d4*/ 	.word	0x00000000


	//----- nvinfo : EIATTR_REGCOUNT
	.align		4
.L_300:
        /*06d8*/ 	.byte	0x04, 0x2f
        /*06da*/ 	.short	(.L_302 - .L_301)
	.align		4
.L_301:
        /*06dc*/ 	.word	index@(_ZN10layer_norm31ln_parallel_residual_fwd_kernelINS_13Kernel_traitsI13__nv_bfloat16S2_S2_S2_fjLj1536ELj1ELj4ELj1ELj16ENS_18Kernel_traits_baseILj1536ES2_S2_S2_S2_fjLj128EEEEELb1ELb1ELb0EEEvNS_9FwdParamsE)
        /*06e0*/ 	.word	0x000000ca


	//----- nvinfo : EIATTR_FRAME_SIZE
	.align		4
.L_302:
        /*06e4*/ 	.byte	0x04, 0x11
        /*06e6*/ 	.short	(.L_304 - .L_303)
	.align		4
.L_303:
        /*06e8*/ 	.word	index@(_ZN10layer_norm31ln_parallel_residual_fwd_kernelINS_13Kernel_traitsI13__nv_bfloat16S2_S2_S2_fjLj1536ELj1ELj4ELj1ELj16ENS_18Kernel_traits_baseILj1536ES2_S2_S2_S2_fjLj128EEEEELb1ELb1ELb0EEEvNS_9FwdParamsE)
        /*06ec*/ 	.word	0x00000000


	//----- nvinfo : EIATTR_REGCOUNT
	.align		4
.L_304:
        /*06f0*/ 	.byte	0x04, 0x2f
        /*06f2*/ 	.short	(.L_306 - .L_305)
	.align		4
.L_305:
        /*06f4*/ 	.word	index@(_ZN10layer_norm31ln_parallel_residual_fwd_kernelINS_13Kernel_traitsI13__nv_bfloat16S2_S2_S2_fjLj1536ELj1ELj4ELj1ELj16ENS_18Kernel_traits_baseILj1536ES2_S2_S2_S2_fjLj128EEEEELb1ELb0ELb1EEEvNS_9FwdParamsE)
        /*06f8*/ 	.word	0x000000ff


	//----- nvinfo : EIATTR_FRAME_SIZE
	.align		4
.L_306:
        /*06fc*/ 	.byte	0x04, 0x11
        /*06fe*/ 	.short	(.L_308 - .L_307)
	.align		4
.L_307:
        /*0700*/ 	.word	index@(_ZN10layer_norm31ln_parallel_residual_fwd_kernelINS_13Kernel_traitsI13__nv_bfloat16S2_S2_S2_fjLj1536ELj1ELj4ELj1ELj16ENS_18Kernel_traits_baseILj1536ES2_S2_S2_S2_fjLj128EEEEELb1ELb0ELb1EEEvNS_9FwdParamsE)
        /*0704*/ 	.word	0x00000010


	//----- nvinfo : EIATTR_REGCOUNT
	.align		4
.L_308:
        /*0708*/ 	.byte	0x04, 0x2f
        /*070a*/ 	.short	(.L_310 - .L_309)
	.align		4
.L_309:
        /*070c*/ 	.word	index@(_ZN10layer_norm31ln_parallel_residual_fwd_kernelINS_13Kernel_traitsI13__nv_bfloat16S2_S2_S2_fjLj1536ELj1ELj4ELj1ELj16ENS_18Kernel_traits_baseILj1536ES2_S2_S2_S2_fjLj128EEEEELb1ELb0ELb0EEEvNS_9FwdParamsE)
        /*0710*/ 	.word	0x000000ff


	//----- nvinfo : EIATTR_FRAME_SIZE
	.align		4
.L_310:
        /*0714*/ 	.byte	0x04, 0x11
        /*0716*/ 	.short	(.L_312 - .L_311)
	.align		4
.L_311:
        /*0718*/ 	.word	index@(_ZN10layer_norm31ln_parallel_residual_fwd_kernelINS_13Kernel_traitsI13__nv_bfloat16S2_S2_S2_fjLj1536ELj1ELj4ELj1ELj16ENS_18Kernel_traits_baseILj1536ES2_S2_S2_S2_fjLj128EEEEELb1ELb0ELb0EEEvNS_9FwdParamsE)
        /*071c*/ 	.word	0x00000090


	//----- nvinfo : EIATTR_REGCOUNT
	.align		4
.L_312:
        /*0720*/ 	.byte	0x04, 0x2f
        /*0722*/ 	.short	(.L_314 - .L_313)
	.align		4
.L_313:
        /*0724*/ 	.word	index@(_ZN10layer_norm31ln_parallel_residual_fwd_kernelINS_13Kernel_traitsI13__nv_bfloat16S2_S2_S2_fjLj1536ELj1ELj4ELj1ELj16ENS_18Kernel_traits_baseILj1536ES2_S2_S2_S2_fjLj128EEEEELb0ELb1ELb1EEEvNS_9FwdParamsE)
        /*0728*/ 	.word	0x000000a4


	//----- nvinfo : EIATTR_FRAME_SIZE
	.align		4
.L_314:
        /*072c*/ 	.byte	0x04, 0x11
        /*072e*/ 	.short	(.L_316 - .L_315)
	.align		4
.L_315:
        /*0730*/ 	.word	index@(_ZN10layer_norm31ln_parallel_residual_fwd_kernelINS_13Kernel_traitsI13__nv_bfloat16S2_S2_S2_fjLj1536ELj1ELj4ELj1ELj16ENS_18Kernel_traits_baseILj1536ES2_S2_S2_S2_fjLj128EEEEELb0ELb1ELb1EEEvNS_9FwdParamsE)
        /*0734*/ 	.word	0x00000000


	//----- nvinfo : EIATTR_REGCOUNT
	.align		4
.L_316:
        /*0738*/ 	.byte	0x04, 0x2f
        /*073a*/ 	.short	(.L_318 - .L_317)
	.align		4
.L_317:
        /*073c*/ 	.word	index@(_ZN10layer_norm31ln_parallel_residual_fwd_kernelINS_13Kernel_traitsI13__nv_bfloat16S2_S2_S2_fjLj1536ELj1ELj4ELj1ELj16ENS_18Kernel_traits_baseILj1536ES2_S2_S2_S2_fjLj128EEEEELb0ELb1ELb0EEEvNS_9FwdParamsE)
        /*0740*/ 	.word	0x000000ba


	//----- nvinfo : EIATTR_FRAME_SIZE
	.align		4
.L_318:
        /*0744*/ 	.byte	0x04, 0x11
        /*0746*/ 	.short	(.L_320 - .L_319)
	.align		4
.L_319:
        /*0748*/ 	.word	index@(_ZN10layer_norm31ln_parallel_residual_fwd_kernelINS_13Kernel_traitsI13__nv_bfloat16S2_S2_S2_fjLj1536ELj1ELj4ELj1ELj16ENS_18Kernel_traits_baseILj1536ES2_S2_S2_S2_fjLj128EEEEELb0ELb1ELb0EEEvNS_9FwdParamsE)
        /*074c*/ 	.word	0x00000000


	//----- nvinfo : EIATTR_REGCOUNT
	.align		4
.L_320:
        /*0750*/ 	.byte	0x04, 0x2f
        /*0752*/ 	.short	(.L_322 - .L_321)
	.align		4
.L_321:
        /*0754*/ 	.word	index@(_ZN10layer_norm31ln_parallel_residual_fwd_kernelINS_13Kernel_traitsI13__nv_bfloat16S2_S2_S2_fjLj1536ELj1ELj4ELj1ELj16ENS_18Kernel_traits_baseILj1536ES2_S2_S2_S2_fjLj128EEEEELb0ELb0ELb1EEEvNS_9FwdParamsE)
        /*0758*/ 	.word	0x000000fe


	//----- nvinfo : EIATTR_FRAME_SIZE
	.align		4
.L_322:
        /*075c*/ 	.byte	0x04, 0x11
        /*075e*/ 	.short	(.L_324 - .L_323)
	.align		4
.L_323:
        /*0760*/ 	.word	index@(_ZN10layer_norm31ln_parallel_residual_fwd_kernelINS_13Kernel_traitsI13__nv_bfloat16S2_S2_S2_fjLj1536ELj1ELj4ELj1ELj16ENS_18Kernel_traits_baseILj1536ES2_S2_S2_S2_fjLj128EEEEELb0ELb0ELb1EEEvNS_9FwdParamsE)
        /*0764*/ 	.word	0x00000000


	//----- nvinfo : EIATTR_REGCOUNT
	.align		4
.L_324:
        /*0768*/ 	.byte	0x04, 0x2f
        /*076a*/ 	.short	(.L_326 - .L_325)
	.align		4
.L_325:
        /*076c*/ 	.word	index@(_ZN10layer_norm31ln_parallel_residual_fwd_kernelINS_13Kernel_traitsI13__nv_bfloat16S2_S2_S2_fjLj1536ELj1ELj4ELj1ELj16ENS_18Kernel_traits_baseILj1536ES2_S2_S2_S2_fjLj128EEEEELb0ELb0ELb0EEEvNS_9FwdParamsE)
        /*0770*/ 	.word	0x000000ff


	//----- nvinfo : EIATTR_FRAME_SIZE
	.align		4
.L_326:
        /*0774*/ 	.byte	0x04, 0x11
        /*0776*/ 	.short	(.L_328 - .L_327)
	.align		4
.L_327:
        /*0778*/ 	.word	index@(_ZN10layer_norm31ln_parallel_residual_fwd_kernelINS_13Kernel_traitsI13__nv_bfloat16S2_S2_S2_fjLj1536ELj1ELj4ELj1ELj16ENS_18Kernel_traits_baseILj1536ES2_S2_S2_S2_fjLj128EEEEELb0ELb0ELb0EEEvNS_9FwdParamsE)
        /*077c*/ 	.word	0x00000058


	//----- nvinfo : EIATTR_MIN_STACK_SIZE
	.align		4
.L_328:
        /*0780*/ 	.byte	0x04, 0x12
        /*0782*/ 	.short	(.L_330 - .L_329)
	.align		4
.L_329:
        /*0784*/ 	.word	index@(_ZN10layer_norm31ln_parallel_residual_fwd_kernelINS_13Kernel_traitsI13__nv_bfloat16S2_S2_S2_fjLj1536ELj1ELj4ELj1ELj16ENS_18Kernel_traits_baseILj1536ES2_S2_S2_S2_fjLj128EEEEELb0ELb0ELb0EEEvNS_9FwdParamsE)
        /*0788*/ 	.word	0x00000058


	//----- nvinfo : EIATTR_MIN_STACK_SIZE
	.align		4
.L_330:
        /*078c*/ 	.byte	0x04, 0x12
        /*078e*/ 	.short	(.L_332 - .L_331)
	.align		4
.L_331:
        /*0790*/ 	.word	index@(_ZN10layer_norm31ln_parallel_residual_fwd_kernelINS_13Kernel_traitsI13__nv_bfloat16S2_S2_S2_fjLj1536ELj1ELj4ELj1ELj16ENS_18Kernel_traits_baseILj1536ES2_S2_S2_S2_fjLj128EEEEELb0ELb0ELb1EEEvNS_9FwdParamsE)
        /*0794*/ 	.word	0x00000000


	//----- nvinfo : EIATTR_MIN_STACK_SIZE
	.align		4
.L_332:
        /*0798*/ 	.byte	0x04, 0x12
        /*079a*/ 	.short	(.L_334 - .L_333)
	.align		4
.L_333:
        /*079c*/ 	.word	index@(_ZN10layer_norm31ln_parallel_residual_fwd_kernelINS_13Kernel_traitsI13__nv_bfloat16S2_S2_S2_fjLj1536ELj1ELj4ELj1ELj16ENS_18Kernel_traits_baseILj1536ES2_S2_S2_S2_fjLj128EEEEELb0ELb1ELb0EEEvNS_9FwdParamsE)
        /*07a0*/ 	.word	0x00000000


	//----- nvinfo : EIATTR_MIN_STACK_SIZE
	.align		4
.L_334:
        /*07a4*/ 	.byte	0x04, 0x12
        /*07a6*/ 	.short	(.L_336 - .L_335)
	.align		4
.L_335:
        /*07a8*/ 	.word	index@(_ZN10layer_norm31ln_parallel_residual_fwd_kernelINS_13Kernel_traitsI13__nv_bfloat16S2_S2_S2_fjLj1536ELj1ELj4ELj1ELj16ENS_18Kernel_traits_baseILj1536ES2_S2_S2_S2_fjLj128EEEEELb0ELb1ELb1EEEvNS_9FwdParamsE)
        /*07ac*/ 	.word	0x00000000


	//----- nvinfo : EIATTR_MIN_STACK_SIZE
	.align		4
.L_336:
        /*07b0*/ 	.byte	0x04, 0x12
        /*07b2*/ 	.short	(.L_338 - .L_337)
	.align		4
.L_337:
        /*07b4*/ 	.word	index@(_ZN10layer_norm31ln_parallel_residual_fwd_kernelINS_13Kernel_traitsI13__nv_bfloat16S2_S2_S2_fjLj1536ELj1ELj4ELj1ELj16ENS_18Kernel_traits_baseILj1536ES2_S2_S2_S2_fjLj128EEEEELb1ELb0ELb0EEEvNS_9FwdParamsE)
        /*07b8*/ 	.word	0x00000090


	//----- nvinfo : EIATTR_MIN_STACK_SIZE
	.align		4
.L_338:
        /*07bc*/ 	.byte	0x04, 0x12
        /*07be*/ 	.short	(.L_340 - .L_339)
	.align		4
.L_339:
        /*07c0*/ 	.word	index@(_ZN10layer_norm31ln_parallel_residual_fwd_kernelINS_13Kernel_traitsI13__nv_bfloat16S2_S2_S2_fjLj1536ELj1ELj4ELj1ELj16ENS_18Kernel_traits_baseILj1536ES2_S2_S2_S2_fjLj128EEEEELb1ELb0ELb1EEEvNS_9FwdParamsE)
        /*07c4*/ 	.word	0x00000010


	//----- nvinfo : EIATTR_MIN_STACK_SIZE
	.align		4
.L_340:
        /*07c8*/ 	.byte	0x04, 0x12
        /*07ca*/ 	.short	(.L_342 - .L_341)
	.align		4
.L_341:
        /*07cc*/ 	.word	index@(_ZN10layer_norm31ln_parallel_residual_fwd_kernelINS_13Kernel_traitsI13__nv_bfloat16S2_S2_S2_fjLj1536ELj1ELj4ELj1ELj16ENS_18Kernel_traits_baseILj1536ES2_S2_S2_S2_fjLj128EEEEELb1ELb1ELb0EEEvNS_9FwdParamsE)
        /*07d0*/ 	.word	0x00000000


	//----- nvinfo : EIATTR_MIN_STACK_SIZE
	.align		4
.L_342:
        /*07d4*/ 	.byte	0x04, 0x12
        /*07d6*/ 	.short	(.L_344 - .L_343)
	.align		4
.L_343:
        /*07d8*/ 	.word	index@(_ZN10layer_norm31ln_parallel_residual_fwd_kernelINS_13Kernel_traitsI13__nv_bfloat16S2_S2_S2_fjLj1536ELj1ELj4ELj1ELj16ENS_18Kernel_traits_baseILj1536ES2_S2_S2_S2_fjLj128EEEEELb1ELb1ELb1EEEvNS_9FwdParamsE)
        /*07dc*/ 	.word	0x00000000


	//----- nvinfo : EIATTR_MIN_STACK_SIZE
	.align		4
.L_344:
        /*07e0*/ 	.byte	0x04, 0x12
        /*07e2*/ 	.short	(.L_346 - .L_345)
	.align		4
.L_345:
        /*07e4*/ 	.word	index@(_ZN10layer_norm31ln_parallel_residual_fwd_kernelINS_13Kernel_traitsI6__halfS2_S2_S2_fjLj1536ELj1ELj4ELj1ELj16ENS_18Kernel_traits_baseILj1536ES2_S2_S2_S2_fjLj128EEEEELb0ELb0ELb0EEEvNS_9FwdParamsE)
        /*07e8*/ 	.word	0x00000000


	//----- nvinfo : EIATTR_MIN_STACK_SIZE
	.align		4
.L_346:
        /*07ec*/ 	.byte	0x04, 0x12
        /*07ee*/ 	.short	(.L_348 - .L_347)
	.align		4
.L_347:
        /*07f0*/ 	.word	index@(_ZN10layer_norm31ln_parallel_residual_fwd_kernelINS_13Kernel_traitsI6__halfS2_S2_S2_fjLj1536ELj1ELj4ELj1ELj16ENS_18Kernel_traits_baseILj1536ES2_S2_S2_S2_fjLj128EEEEELb0ELb0ELb1EEEvNS_9FwdParamsE)
        /*07f4*/ 	.word	0x00000000


	//----- nvinfo : EIATTR_MIN_STACK_SIZE
	.align		4
.L_348:
        /*07f8*/ 	.byte	0x04, 0x12
        /*07fa*/ 	.short	(.L_350 - .L_349)
	.align		4
.L_349:
        /*07fc*/ 	.word	index@(_ZN10layer_norm31ln_parallel_residual_fwd_kernelINS_13Kernel_traitsI6__halfS2_S2_S2_fjLj1536ELj1ELj4ELj1ELj16ENS_18Kernel_traits_baseILj1536ES2_S2_S2_S2_fjLj128EEEEELb0ELb1ELb0EEEvNS_9FwdParamsE)
        /*0800*/ 	.word	0x00000000


	//----- nvinfo : EIATTR_MIN_STACK_SIZE
	.align		4
.L_350:
        /*0804*/ 	.byte	0x04, 0x12
        /*0806*/ 	.short	(.L_352 - .L_351)
	.align		4
.L_351:
        /*0808*/ 	.word	index@(_ZN10layer_norm31ln_parallel_residual_fwd_kernelINS_13Kernel_traitsI6__halfS2_S2_S2_fjLj1536ELj1ELj4ELj1ELj16ENS_18Kernel_traits_baseILj1536ES2_S2_S2_S2_fjLj128EEEEELb0ELb1ELb1EEEvNS_9FwdParamsE)
        /*080c*/ 	.word	0x00000000


	//----- nvinfo : EIATTR_MIN_STACK_SIZE
	.align		4
.L_352:
        /*0810*/ 	.byte	0x04, 0x12
        /*0812*/ 	.short	(.L_354 - .L_353)
	.align		4
.L_353:
        /*0814*/ 	.word	index@(_ZN10layer_norm31ln_parallel_residual_fwd_kernelINS_13Kernel_traitsI6__halfS2_S2_S2_fjLj1536ELj1ELj4ELj1ELj16ENS_18Kernel_traits_baseILj1536ES2_S2_S2_S2_fjLj128EEEEELb1ELb0ELb0EEEvNS_9FwdParamsE)
        /*0818*/ 	.word	0x00000000


	//----- nvinfo : EIATTR_MIN_STACK_SIZE
	.align		4
.L_354:
        /*081c*/ 	.byte	0x04, 0x12
        /*081e*/ 	.short	(.L_356 - .L_355)
	.align		4
.L_355:
        /*0820*/ 	.word	index@(_ZN10layer_norm31ln_parallel_residual_fwd_kernelINS_13Kernel_traitsI6__halfS2_S2_S2_fjLj1536ELj1ELj4ELj1ELj16ENS_18Kernel_traits_baseILj1536ES2_S2_S2_S2_fjLj128EEEEELb1ELb0ELb1EEEvNS_9FwdParamsE)
        /*0824*/ 	.word	0x00000000


	//----- nvinfo : EIATTR_MIN_STACK_SIZE
	.align		4
.L_356:
        /*0828*/ 	.byte	0x04, 0x12
        /*082a*/ 	.short	(.L_358 - .L_357)
	.align		4
.L_357:
        /*082c*/ 	.word	index@(_ZN10layer_norm31ln_parallel_residual_fwd_kernelINS_13Kernel_traitsI6__halfS2_S2_S2_fjLj1536ELj1ELj4ELj1ELj16ENS_18Kernel_traits_baseILj1536ES2_S2_S2_S2_fjLj128EEEEELb1ELb1ELb0EEEvNS_9FwdParamsE)
        /*0830*/ 	.word	0x00000000


	//----- nvinfo : EIATTR_MIN_STACK_SIZE
	.align		4
.L_358:
        /*0834*/ 	.byte	0x04, 0x12
        /*0836*/ 	.short	(.L_360 - .L_359)
	.align		4
.L_359:
        /*0838*/ 	.word	index@(_ZN10layer_norm31ln_parallel_residual_fwd_kernelINS_13Kernel_traitsI6__halfS2_S2_S2_fjLj1536ELj1ELj4ELj1ELj16ENS_18Kernel_traits_baseILj1536ES2_S2_S2_S2_fjLj128EEEEELb1ELb1ELb1EEEvNS_9FwdParamsE)
        /*083c*/ 	.word	0x00000000


	//----- nvinfo : EIATTR_MIN_STACK_SIZE
	.align		4
.L_360:
        /*0840*/ 	.byte	0x04, 0x12
        /*0842*/ 	.short	(.L_362 - .L_361)
	.align		4
.L_361:
        /*0844*/ 	.word	index@(_ZN10layer_norm31ln_parallel_residual_fwd_kernelINS_13Kernel_traitsIf13__nv_bfloat16S2_S2_fjLj1536ELj1ELj4ELj1ELj16ENS_18Kernel_traits_baseILj1536EfS2_S2_S2_fjLj128EEEEELb0ELb0ELb0EEEvNS_9FwdParamsE)
        /*0848*/ 	.word	0x00000048


	//----- nvinfo : EIATTR_MIN_STACK_SIZE
	.align		4
.L_362:
        /*084c*/ 	.byte	0x04, 0x12
        /*084e*/ 	.short	(.L_364 - .L_363)
	.align		4
.L_363:
        /*0850*/ 	.word	index@(_ZN10layer_norm31ln_parallel_residual_fwd_kernelINS_13Kernel_traitsIf13__nv_bfloat16S2_S2_fjLj1536ELj1ELj4ELj1ELj16ENS_18Kernel_traits_baseILj1536EfS2_S2_S2_fjLj128EEEEELb0ELb0ELb1EEEvNS_9FwdParamsE)
        /*0854*/ 	.word	0x00000040


	//----- nvinfo : EIATTR_MIN_STACK_SIZE
	.align		4
.L_364:
        /*0858*/ 	.byte	0x04, 0x12
        /*085a*/ 	.short	(.L_366 - .L_365)
	.align		4
.L_365:
        /*085c*/ 	.word	index@(_ZN10layer_norm31ln_parallel_residual_fwd_kernelINS_13Kernel_traitsIf13__nv_bfloat16S2_S2_fjLj1536ELj1ELj4ELj1ELj16ENS_18Kernel_traits_baseILj1536EfS2_S2_S2_fjLj128EEEEELb0ELb1ELb0EEEvNS_9FwdParamsE)
        /*0860*/ 	.word	0x00000000


	//----- nvinfo : EIATTR_MIN_STACK_SIZE
	.align		4
.L_366:
        /*0864*/ 	.byte	0x04, 0x12
        /*0866*/ 	.short	(.L_368 - .L_367)
	.align		4
.L_367:
        /*0868*/ 	.word	index@(_ZN10layer_norm31ln_parallel_residual_fwd_kernelINS_13Kernel_traitsIf13__nv_bfloat16S2_S2_fjLj1536ELj1ELj4ELj1ELj16ENS_18Kernel_traits_baseILj1536EfS2_S2_S2_fjLj128EEEEELb0ELb1ELb1EEEvNS_9FwdParamsE)
        /*086c*/ 	.word	0x00000000


	//----- nvinfo : EIATTR_MIN_STACK_SIZE
	.align		4
.L_368:
        /*0870*/ 	.byte	0x04, 0x12
        /*0872*/ 	.short	(.L_370 - .L_369)
	.align		4
.L_369:
        /*0874*/ 	.word	index@(_ZN10layer_norm31ln_parallel_residual_fwd_kernelINS_13Kernel_traitsIf13__nv_bfloat16S2_S2_fjLj1536ELj1ELj4ELj1ELj16ENS_18Kernel_traits_baseILj1536EfS2_S2_S2_fjLj128EEEEELb1ELb0ELb0EEEvNS_9FwdParamsE)
        /*0878*/ 	.word	0x00000090


	//----- nvinfo : EIATTR_MIN_STACK_SIZE
	.align		4
.L_370:
        /*087c*/ 	.byte	0x04, 0x12
        /*087e*/ 	.short	(.L_372 - .L_371)
	.align		4
.L_371:
        /*0880*/ 	.word	index@(_ZN10layer_norm31ln_parallel_residual_fwd_kernelINS_13Kernel_traitsIf13__nv_bfloat16S2_S2_fjLj1536ELj1ELj4ELj1ELj16ENS_18Kernel_traits_baseILj1536EfS2_S2_S2_fjLj128EEEEELb1ELb0ELb1EEEvNS_9FwdParamsE)
        /*0884*/ 	.word	0x000000a0


	//----- nvinfo : EIATTR_MIN_STACK_SIZE
	.align		4
.L_372:
        /*0888*/ 	.byte	0x04, 0x12
        /*088a*/ 	.short	(.L_374 - .L_373)
	.align		4
.L_373:
        /*088c*/ 	.word	index@(_ZN10layer_norm31ln_parallel_residual_fwd_kernelINS_13Kernel_traitsIf13__nv_bfloat16S2_S2_fjLj1536ELj1ELj4ELj1ELj16ENS_18Kernel_traits_baseILj1536EfS2_S2_S2_fjLj128EEEEELb1ELb1ELb0EEEvNS_9FwdParamsE)
        /*0890*/ 	.word	0x00000000


	//----- nvinfo : EIATTR_MIN_STACK_SIZE
	.align		4
.L_374:
        /*0894*/ 	.byte	0x04, 0x12
        /*0896*/ 	.short	(.L_376 - .L_375)
	.align		4
.L_375:
        /*0898*/ 	.word	index@(_ZN10layer_norm31ln_parallel_residual_fwd_kernelINS_13Kernel_traitsIf13__nv_bfloat16S2_S2_fjLj1536ELj1ELj4ELj1ELj16ENS_18Kernel_traits_baseILj1536EfS2_S2_S2_fjLj128EEEEELb1ELb1ELb1EEEvNS_9FwdParamsE)
        /*089c*/ 	.word	0x00000000


	//----- nvinfo : EIATTR_MIN_STACK_SIZE
	.align		4
.L_376:
        /*08a0*/ 	.byte	0x04, 0x12
        /*08a2*/ 	.short	(.L_378 - .L_377)
	.align		4
.L_377:
        /*08a4*/ 	.word	index@(_ZN10layer_norm31ln_parallel_residual_fwd_kernelINS_13Kernel_traitsI13__nv_bfloat16S2_fS2_fjLj1536ELj1ELj4ELj1ELj16ENS_18Kernel_traits_baseILj1536ES2_S2_fS2_fjLj128EEEEELb0ELb0ELb0EEEvNS_9FwdParamsE)
        /*08a8*/ 	.word	0x00000058


	//----- nvinfo : EIATTR_MIN_STACK_SIZE
	.align		4
.L_378:
        /*08ac*/ 	.byte	0x04, 0x12
        /*08ae*/ 	.short	(.L_380 - .L_379)
	.align		4
.L_379:
        /*08b0*/ 	.word	index@(_ZN10layer_norm31ln_parallel_residual_fwd_kernelINS_13Kernel_traitsI13__nv_bfloat16S2_fS2_fjLj1536ELj1ELj4ELj1ELj16ENS_18Kernel_traits_baseILj1536ES2_S2_fS2_fjLj128EEEEELb0ELb0ELb1EEEvNS_9FwdParamsE)
        /*08b4*/ 	.word	0x00000000


	//----- nvinfo : EIATTR_MIN_STACK_SIZE
	.align		4
.L_380:
        /*08b8*/ 	.byte	0x04, 0x12
        /*08ba*/ 	.short	(.L_382 - .L_381)
	.align		4
.L_381:
        /*08bc*/ 	.word	index@(_ZN10layer_norm31ln_parallel_residual_fwd_kernelINS_13Kernel_traitsI13__nv_bfloat16S2_fS2_fjLj1536ELj1ELj4ELj1ELj16ENS_18Kernel_traits_baseILj1536ES2_S2_fS2_fjLj128EEEEELb0ELb1ELb0EEEvNS_9FwdParamsE)
        /*08c0*/ 	.word	0x00000000


	//----- nvinfo : EIATTR_MIN_STACK_SIZE
	.align		4
.L_382:
        /*08c4*/ 	.byte	0x04, 0x12
        /*08c6*/ 	.short	(.L_384 - .L_383)
	.align		4
.L_383:
        /*08c8*/ 	.word	index@(_ZN10layer_norm31ln_parallel_residual_fwd_kernelINS_13Kernel_traitsI13__nv_bfloat16S2_fS2_fjLj1536ELj1ELj4ELj1ELj16ENS_18Kernel_traits_baseILj1536ES2_S2_fS2_fjLj128EEEEELb0ELb1ELb1EEEvNS_9FwdParamsE)
        /*08cc*/ 	.word	0x00000000


	//----- nvinfo : EIATTR_MIN_STACK_SIZE
	.align		4
.L_384:
        /*08d0*/ 	.byte	0x04, 0x12
        /*08d2*/ 	.short	(.L_386 - .L_385)
	.align		4
.L_385:
        /*08d4*/ 	.word	index@(_ZN10layer_norm31ln_parallel_residual_fwd_kernelINS_13Kernel_traitsI13__nv_bfloat16S2_fS2_fjLj1536ELj1ELj4ELj1ELj16ENS_18Kernel_traits_baseILj1536ES2_S2_fS2_fjLj128EEEEELb1ELb0ELb0EEEvNS_9FwdParamsE)
        /*08d8*/ 	.word	0x000000a0


	//----- nvinfo : EIATTR_MIN_STACK_SIZE
	.align		4
.L_386:
        /*08dc*/ 	.byte	0x04, 0x12
        /*08de*/ 	.short	(.L_388 - .L_387)
	.align		4
.L_387:
        /*08e0*/ 	.word	index@(_ZN10layer_norm31ln_parallel_residual_fwd_kernelINS_13Kernel_traitsI13__nv_bfloat16S2_fS2_fjLj1536ELj1ELj4ELj1ELj16ENS_18Kernel_traits_baseILj1536ES2_S2_fS2_fjLj128EEEEELb1ELb0ELb1EEEvNS_9FwdParamsE)
        /*08e4*/ 	.word	0x00000030


	//----- nvinfo : EIATTR_MIN_STACK_SIZE
	.align		4
.L_388:
        /*08e8*/ 	.byte	0x04, 0x12
        /*08ea*/ 	.short	(.L_390 - .L_389)
	.align		4
.L_389:
        /*08ec*/ 	.word	index@(_ZN10layer_norm31ln_parallel_residual_fwd_kernelINS_13Kernel_traitsI13__nv_bfloat16S2_fS2_fjLj1536ELj1ELj4ELj1ELj16ENS_18Kernel_traits_baseILj1536ES2_S2_fS2_fjLj128EEEEELb1ELb1ELb0EEEvNS_9FwdParamsE)
        /*08f0*/ 	.word	0x00000000


	//----- nvinfo : EIATTR_MIN_STACK_SIZE
	.align		4
.L_390:
        /*08f4*/ 	.byte	0x04, 0x12
        /*08f6*/ 	.short	(.L_392 - .L_391)
	.align		4
.L_391:
        /*08f8*/ 	.word	index@(_ZN10layer_norm31ln_parallel_residual_fwd_kernelINS_13Kernel_traitsI13__nv_bfloat16S2_fS2_fjLj1536ELj1ELj4ELj1ELj16ENS_18Kernel_traits_baseILj1536ES2_S2_fS2_fjLj128EEEEELb1ELb1ELb1EEEvNS_9FwdParamsE)
        /*08fc*/ 	.word	0x00000000


	//----- nvinfo : EIATTR_MIN_STACK_SIZE
	.align		4
.L_392:
        /*0900*/ 	.byte	0x04, 0x12
        /*0902*/ 	.short	(.L_394 - .L_393)
	.align		4
.L_393:
        /*0904*/ 	.word	index@(_ZN10layer_norm31ln_parallel_residual_fwd_kernelINS_13Kernel_traitsIf13__nv_bfloat16fS2_fjLj1536ELj1ELj4ELj1ELj16ENS_18Kernel_traits_baseILj1536EfS2_fS2_fjLj128EEEEELb0ELb0ELb0EEEvNS_9FwdParamsE)
        /*0908*/ 	.word	0x00000048


	//----- nvinfo : EIATTR_MIN_STACK_SIZE
	.align		4
.L_394:
        /*090c*/ 	.byte	0x04, 0x12
        /*090e*/ 	.short	(.L_396 - .L_395)
	.align		4
.L_395:
        /*0910*/ 	.word	index@(_ZN10layer_norm31ln_parallel_residual_fwd_kernelINS_13Kernel_traitsIf13__nv_bfloat16fS2_fjLj1536ELj1ELj4ELj1ELj16ENS_18Kernel_traits_baseILj1536EfS2_fS2_fjLj128EEEEELb0ELb0ELb1EEEvNS_9FwdParamsE)
        /*0914*/ 	.word	0x00000040


	//----- nvinfo : EIATTR_MIN_STACK_SIZE
	.align		4
.L_396:
        /*0918*/ 	.byte	0x04, 0x12
        /*091a*/ 	.short	(.L_398 - .L_397)
	.align		4
.L_397:
        /*091c*/ 	.word	index@(_ZN10layer_norm31ln_parallel_residual_fwd_kernelINS_13Kernel_traitsIf13__nv_bfloat16fS2_fjLj1536ELj1ELj4ELj1ELj16ENS_18Kernel_traits_baseILj1536EfS2_fS2_fjLj128EEEEELb0ELb1ELb0EEEvNS_9FwdParamsE)
        /*0920*/ 	.word	0x00000000


	//----- nvinfo : EIATTR_MIN_STACK_SIZE
	.align		4
.L_398:
        /*0924*/ 	.byte	0x04, 0x12
        /*0926*/ 	.short	(.L_400 - .L_399)
	.align		4
.L_399:
        /*0928*/ 	.word	index@(_ZN10layer_norm31ln_parallel_residual_fwd_kernelINS_13Kernel_traitsIf13__nv_bfloat16fS2_fjLj1536ELj1ELj4ELj1ELj16ENS_18Kernel_traits_baseILj1536EfS2_fS2_fjLj128EEEEELb0ELb1ELb1EEEvNS_9FwdParamsE)
        /*092c*/ 	.word	0x00000000


	//----- nvinfo : EIATTR_MIN_STACK_SIZE
	.align		4
.L_400:
        /*0930*/ 	.byte	0x04, 0x12
        /*0932*/ 	.short	(.L_402 - .L_401)
	.align		4
.L_401:
        /*0934*/ 	.word	index@(_ZN10layer_norm31ln_parallel_residual_fwd_kernelINS_13Kernel_traitsIf13__nv_bfloat16fS2_fjLj1536ELj1ELj4ELj1ELj16ENS_18Kernel_traits_baseILj1536EfS2_fS2_fjLj128EEEEELb1ELb0ELb0EEEvNS_9FwdParamsE)
        /*0938*/ 	.word	0x000000a0


	//----- nvinfo : EIATTR_MIN_STACK_SIZE
	.align		4
.L_402:
        /*093c*/ 	.byte	0x04, 0x12
        /*093e*/ 	.short	(.L_404 - .L_403)
	.align		4
.L_403:
        /*0940*/ 	.word	index@(_ZN10layer_norm31ln_parallel_residual_fwd_kernelINS_13Kernel_traitsIf13__nv_bfloat16fS2_fjLj1536ELj1ELj4ELj1ELj16ENS_18Kernel_traits_baseILj1536EfS2_fS2_fjLj128EEEEELb1ELb0ELb1EEEvNS_9FwdParamsE)
        /*0944*/ 	.word	0x000000a0


	//----- nvinfo : EIATTR_MIN_STACK_SIZE
	.align		4
.L_404:
        /*0948*/ 	.byte	0x04, 0x12
        /*094a*/ 	.short	(.L_406 - .L_405)
	.align		4
.L_405:
        /*094c*/ 	.word	index@(_ZN10layer_norm31ln_parallel_residual_fwd_kernelINS_13Kernel_traitsIf13__nv_bfloat16fS2_fjLj1536ELj1ELj4ELj1ELj16ENS_18Kernel_traits_baseILj1536EfS2_fS2_fjLj128EEEEELb1ELb1ELb0EEEvNS_9FwdParamsE)
        /*0950*/ 	.word	0x00000000


	//----- nvinfo : EIATTR_MIN_STACK_SIZE
	.align		4
.L_406:
        /*0954*/ 	.byte	0x04, 0x12
        /*0956*/ 	.short	(.L_408 - .L_407)
	.align		4
.L_407:
        /*0958*/ 	.word	index@(_ZN10layer_norm31ln_parallel_residual_fwd_kernelINS_13Kernel_traitsIf13__nv_bfloat16fS2_fjLj1536ELj1ELj4ELj1ELj16ENS_18Kernel_traits_baseILj1536EfS2_fS2_fjLj128EEEEELb1ELb1ELb1EEEvNS_9FwdParamsE)
        /*095c*/ 	.word	0x00000000


	//----- nvinfo : EIATTR_MIN_STACK_SIZE
	.align		4
.L_408:
        /*0960*/ 	.byte	0x04, 0x12
        /*0962*/ 	.short	(.L_410 - .L_409)
	.align		4
.L_409:
        /*0964*/ 	.word	index@(_ZN10layer_norm31ln_parallel_residual_fwd_kernelINS_13Kernel_traitsIf6__halfS2_S2_fjLj1536ELj1ELj4ELj1ELj16ENS_18Kernel_traits_baseILj1536EfS2_S2_S2_fjLj128EEEEELb0ELb0ELb0EEEvNS_9FwdParamsE)
        /*0968*/ 	.word	0x00000048


	//----- nvinfo : EIATTR_MIN_STACK_SIZE
	.align		4
.L_410:
        /*096c*/ 	.byte	0x04, 0x12
        /*096e*/ 	.short	(.L_412 - .L_411)
	.align		4
.L_411:
        /*0970*/ 	.word	index@(_ZN10layer_norm31ln_parallel_residual_fwd_kernelINS_13Kernel_traitsIf6__halfS2_S2_fjLj1536ELj1ELj4ELj1ELj16ENS_18Kernel_traits_baseILj1536EfS2_S2_S2_fjLj128EEEEELb0ELb0ELb1EEEvNS_9FwdParamsE)
        /*0974*/ 	.word	0x00000040


	//----- nvinfo : EIATTR_MIN_STACK_SIZE
	.align		4
.L_412:
        /*0978*/ 	.byte	0x04, 0x12
        /*097a*/ 	.short	(.L_414 - .L_413)
	.align		4
.L_413:
        /*097c*/ 	.word	index@(_ZN10layer_norm31ln_parallel_residual_fwd_kernelINS_13Kernel_traitsIf6__halfS2_S2_fjLj1536ELj1ELj4ELj1ELj16ENS_18Kernel_traits_baseILj1536EfS2_S2_S2_fjLj128EEEEELb0ELb1ELb0EEEvNS_9FwdParamsE)
        /*0980*/ 	.word	0x00000000


	//----- nvinfo : EIATTR_MIN_STACK_SIZE
	.align		4
.L_414:
        /*0984*/ 	.byte	0x04, 0x12
        /*0986*/ 	.short	(.L_416 - .L_415)
	.align		4
.L_415:
        /*0988*/ 	.word	index@(_ZN10layer_norm31ln_parallel_residual_fwd_kernelINS_13Kernel_traitsIf6__halfS2_S2_fjLj1536ELj1ELj4ELj1ELj16ENS_18Kernel_traits_baseILj1536EfS2_S2_S2_fjLj128EEEEELb0ELb1ELb1EEEvNS_9FwdParamsE)
        /*098c*/ 	.word	0x00000000


	//----- nvinfo : EIATTR_MIN_STACK_SIZE
	.align		4
.L_416:
        /*0990*/ 	.byte	0x04, 0x12
        /*0992*/ 	.short	(.L_418 - .L_417)
	.align		4
.L_417:
        /*0994*/ 	.word	index@(_ZN10layer_norm31ln_parallel_residual_fwd_kernelINS_13Kernel_traitsIf6__halfS2_S2_fjLj1536ELj1ELj4ELj1ELj16ENS_18Kernel_traits_baseILj1536EfS2_S2_S2_fjLj128EEEEELb1ELb0ELb0EEEvNS_9FwdParamsE)
        /*0998*/ 	.word	0x00000090


	//----- nvinfo : EIATTR_MIN_STACK_SIZE
	.align		4
.L_418:
        /*099c*/ 	.byte	0x04, 0x12
        /*099e*/ 	.short	(.L_420 - .L_419)
	.align		4
.L_419:
        /*09a0*/ 	.word	index@(_ZN10layer_norm31ln_parallel_residual_fwd_kernelINS_13Kernel_traitsIf6__halfS2_S2_fjLj1536ELj1ELj4ELj1ELj16ENS_18Kernel_traits_baseILj1536EfS2_S2_S2_fjLj128EEEEELb1ELb0ELb1EEEvNS_9FwdParamsE)
        /*09a4*/ 	.word	0x000000a0


	//----- nvinfo : EIATTR_MIN_STACK_SIZE
	.align		4
.L_420:
        /*09a8*/ 	.byte	0x04, 0x12
        /*09aa*/ 	.short	(.L_422 - .L_421)
	.align		4
.L_421:
        /*09ac*/ 	.word	index@(_ZN10layer_norm31ln_parallel_residual_fwd_kernelINS_13Kernel_traitsIf6__halfS2_S2_fjLj1536ELj1ELj4ELj1ELj16ENS_18Kernel_traits_baseILj1536EfS2_S2_S2_fjLj128EEEEELb1ELb1ELb0EEEvNS_9FwdParamsE)
        /*09b0*/ 	.word	0x00000000


	//----- nvinfo : EIATTR_MIN_STACK_SIZE
	.align		4
.L_422:
        /*09b4*/ 	.byte	0x04, 0x12
        /*09b6*/ 	.short	(.L_424 - .L_423)
	.align		4
.L_423:
        /*09b8*/ 	.word	index@(_ZN10layer_norm31ln_parallel_residual_fwd_kernelINS_13Kernel_traitsIf6__halfS2_S2_fjLj1536ELj1ELj4ELj1ELj16ENS_18Kernel_traits_baseILj1536EfS2_S2_S2_fjLj128EEEEELb1ELb1ELb1EEEvNS_9FwdParamsE)
        /*09bc*/ 	.word	0x00000000


	//----- nvinfo : EIATTR_MIN_STACK_SIZE
	.align		4
.L_424:
        /*09c0*/ 	.byte	0x04, 0x12
        /*09c2*/ 	.short	(.L_426 - .L_425)
	.align		4
.L_425:
        /*09c4*/ 	.word	index@(_ZN10layer_norm31ln_parallel_residual_fwd_kernelINS_13Kernel_traitsI6__halfS2_fS2_fjLj1536ELj1ELj4ELj1ELj16ENS_18Kernel_traits_baseILj1536ES2_S2_fS2_fjLj128EEEEELb0ELb0ELb0EEEvNS_9FwdParamsE)
        /*09c8*/ 	.word	0x00000000


	//----- nvinfo : EIATTR_MIN_STACK_SIZE
	.align		4
.L_426:
        /*09cc*/ 	.byte	0x04, 0x12
        /*09ce*/ 	.short	(.L_428 - .L_427)
	.align		4
.L_427:
        /*09d0*/ 	.word	index@(_ZN10layer_norm31ln_parallel_residual_fwd_kernelINS_13Kernel_traitsI6__halfS2_fS2_fjLj1536ELj1ELj4ELj1ELj16ENS_18Kernel_traits_baseILj1536ES2_S2_fS2_fjLj128EEEEELb0ELb0ELb1EEEvNS_9FwdParamsE)
        /*09d4*/ 	.word	0x00000000


	//----- nvinfo : EIATTR_MIN_STACK_SIZE
	.align		4
.L_428:
        /*09d8*/ 	.byte	0x04, 0x12
        /*09da*/ 	.short	(.L_430 - .L_429)
	.align		4
.L_429:
        /*09dc*/ 	.word	index@(_ZN10layer_norm31ln_parallel_residual_fwd_kernelINS_13Kernel_traitsI6__halfS2_fS2_fjLj1536ELj1ELj4ELj1ELj16ENS_18Kernel_traits_baseILj1536ES2_S2_fS2_fjLj128EEEEELb0ELb1ELb0EEEvNS_9FwdParamsE)
        /*09e0*/ 	.word	0x00000000


	//----- nvinfo : EIATTR_MIN_STACK_SIZE
	.align		4
.L_430:
        /*09e4*/ 	.byte	0x04, 0x12
        /*09e6*/ 	.short	(.L_432 - .L_431)
	.align		4
.L_431:
        /*09e8*/ 	.word	index@(_ZN10layer_norm31ln_parallel_residual_fwd_kernelINS_13Kernel_traitsI6__halfS2_fS2_fjLj1536ELj1ELj4ELj1ELj16ENS_18Kernel_traits_baseILj1536ES2_S2_fS2_fjLj128EEEEELb0ELb1ELb1EEEvNS_9FwdParamsE)
        /*09ec*/ 	.word	0x00000000


	//----- nvinfo : EIATTR_MIN_STACK_SIZE
	.align		4
.L_432:
        /*09f0*/ 	.byte	0x04, 0x12
        /*09f2*/ 	.short	(.L_434 - .L_433)
	.align		4
.L_433:
        /*09f4*/ 	.word	index@(_ZN10layer_norm31ln_parallel_residual_fwd_kernelINS_13Kernel_traitsI6__halfS2_fS2_fjLj1536ELj1ELj4ELj1ELj16ENS_18Kernel_traits_baseILj1536ES2_S2_fS2_fjLj128EEEEELb1ELb0ELb0EEEvNS_9FwdParamsE)
        /*09f8*/ 	.word	0x00000000


	//----- nvinfo : EIATTR_MIN_STACK_SIZE
	.align		4
.L_434:
        /*09fc*/ 	.byte	0x04, 0x12
        /*09fe*/ 	.short	(.L_436 - .L_435)
	.align		4
.L_435:
        /*0a00*/ 	.word	index@(_ZN10layer_norm31ln_parallel_residual_fwd_kernelINS_13Kernel_traitsI6__halfS2_fS2_fjLj1536ELj1ELj4ELj1ELj16ENS_18Kernel_traits_baseILj1536ES2_S2_fS2_fjLj128EEEEELb1ELb0ELb1EEEvNS_9FwdParamsE)
        /*0a04*/ 	.word	0x00000000


	//----- nvinfo : EIATTR_MIN_STACK_SIZE
	.align		4
.L_436:
        /*0a08*/ 	.byte	0x04, 0x12
        /*0a0a*/ 	.short	(.L_438 - .L_437)
	.align		4
.L_437:
        /*0a0c*/ 	.word	index@(_ZN10layer_norm31ln_parallel_residual_fwd_kernelINS_13Kernel_traitsI6__halfS2_fS2_fjLj1536ELj1ELj4ELj1ELj16ENS_18Kernel_traits_baseILj1536ES2_S2_fS2_fjLj128EEEEELb1ELb1ELb0EEEvNS_9FwdParamsE)
        /*0a10*/ 	.word	0x00000000


	//----- nvinfo : EIATTR_MIN_STACK_SIZE
	.align		4
.L_438:
        /*0a14*/ 	.byte	0x04, 0x12
        /*0a16*/ 	.short	(.L_440 - .L_439)
	.align		4
.L_439:
        /*0a18*/ 	.word	index@(_ZN10layer_norm31ln_parallel_residual_fwd_kernelINS_13Kernel_traitsI6__halfS2_fS2_fjLj1536ELj1ELj4ELj1ELj16ENS_18Kernel_traits_baseILj1536ES2_S2_fS2_fjLj128EEEEELb1ELb1ELb1EEEvNS_9FwdParamsE)
        /*0a1c*/ 	.word	0x00000000


	//----- nvinfo : EIATTR_MIN_STACK_SIZE
	.align		4
.L_440:
        /*0a20*/ 	.byte	0x04, 0x12
        /*0a22*/ 	.short	(.L_442 - .L_441)
	.align		4
.L_441:
        /*0a24*/ 	.word	index@(_ZN10layer_norm31ln_parallel_residual_fwd_kernelINS_13Kernel_traitsIf6__halffS2_fjLj1536ELj1ELj4ELj1ELj16ENS_18Kernel_traits_baseILj1536EfS2_fS2_fjLj128EEEEELb0ELb0ELb0EEEvNS_9FwdParamsE)
        /*0a28*/ 	.word	0x00000048


	//----- nvinfo : EIATTR_MIN_STACK_SIZE
	.align		4
.L_442:
        /*0a2c*/ 	.byte	0x04, 0x12
        /*0a2e*/ 	.short	(.L_444 - .L_443)
	.align		4
.L_443:
        /*0a30*/ 	.word	index@(_ZN10layer_norm31ln_parallel_residual_fwd_kernelINS_13Kernel_traitsIf6__halffS2_fjLj1536ELj1ELj4ELj1ELj16ENS_18Kernel_traits_baseILj1536EfS2_fS2_fjLj128EEEEELb0ELb0ELb1EEEvNS_9FwdParamsE)
        /*0a34*/ 	.word	0x00000040


	//----- nvinfo : EIATTR_MIN_STACK_SIZE
	.align		4
.L_444:
        /*0a38*/ 	.byte	0x04, 0x12
        /*0a3a*/ 	.short	(.L_446 - .L_445)
	.align		4
.L_445:
        /*0a3c*/ 	.word	index@(_ZN10layer_norm31ln_parallel_residual_fwd_kernelINS_13Kernel_traitsIf6__halffS2_fjLj1536ELj1ELj4ELj1ELj16ENS_18Kernel_traits_baseILj1536EfS2_fS2_fjLj128EEEEELb0ELb1ELb0EEEvNS_9FwdParamsE)
        /*0a40*/ 	.word	0x00000000


	//----- nvinfo : EIATTR_MIN_STACK_SIZE
	.align		4
.L_446:
        /*0a44*/ 	.byte	0x04, 0x12
        /*0a46*/ 	.short	(.L_448 - .L_447)
	.align		4
.L_447:
        /*0a48*/ 	.word	index@(_ZN10layer_norm31ln_parallel_residual_fwd_kernelINS_13Kernel_traitsIf6__halffS2_fjLj1536ELj1ELj4ELj1ELj16ENS_18Kernel_traits_baseILj1536EfS2_fS2_fjLj128EEEEELb0ELb1ELb1EEEvNS_9FwdParamsE)
        /*0a4c*/ 	.word	0x00000000


	//----- nvinfo : EIATTR_MIN_STACK_SIZE
	.align		4
.L_448:
        /*0a50*/ 	.byte	0x04, 0x12
        /*0a52*/ 	.short	(.L_450 - .L_449)
	.align		4
.L_449:
        /*0a54*/ 	.word	index@(_ZN10layer_norm31ln_parallel_residual_fwd_kernelINS_13Kernel_traitsIf6__halffS2_fjLj1536ELj1ELj4ELj1ELj16ENS_18Kernel_traits_baseILj1536EfS2_fS2_fjLj128EEEEELb1ELb0ELb0EEEvNS_9FwdParamsE)
        /*0a58*/ 	.word	0x000000a0


	//----- nvinfo : EIATTR_MIN_STACK_SIZE
	.align		4
.L_450:
        /*0a5c*/ 	.byte	0x04, 0x12
        /*0a5e*/ 	.short	(.L_452 - .L_451)
	.align		4
.L_451:
        /*0a60*/ 	.word	index@(_ZN10layer_norm31ln_parallel_residual_fwd_kernelINS_13Kernel_traitsIf6__halffS2_fjLj1536ELj1ELj4ELj1ELj16ENS_18Kernel_traits_baseILj1536EfS2_fS2_fjLj128EEEEELb1ELb0ELb1EEEvNS_9FwdParamsE)
        /*0a64*/ 	.word	0x00000090


	//----- nvinfo : EIATTR_MIN_STACK_SIZE
	.align		4
.L_452:
        /*0a68*/ 	.byte	0x04, 0x12
        /*0a6a*/ 	.short	(.L_454 - .L_453)
	.align		4
.L_453:
        /*0a6c*/ 	.word	index@(_ZN10layer_norm31ln_parallel_residual_fwd_kernelINS_13Kernel_traitsIf6__halffS2_fjLj1536ELj1ELj4ELj1ELj16ENS_18Kernel_traits_baseILj1536EfS2_fS2_fjLj128EEEEELb1ELb1ELb0EEEvNS_9FwdParamsE)
        /*0a70*/ 	.word	0x00000000


	//----- nvinfo : EIATTR_MIN_STACK_SIZE
	.align		4
.L_454:
        /*0a74*/ 	.byte	0x04, 0x12
        /*0a76*/ 	.short	(.L_456 - .L_455)
	.align		4
.L_455:
        /*0a78*/ 	.word	index@(_ZN10layer_norm31ln_parallel_residual_fwd_kernelINS_13Kernel_traitsIf6__halffS2_fjLj1536ELj1ELj4ELj1ELj16ENS_18Kernel_traits_baseILj1536EfS2_fS2_fjLj128EEEEELb1ELb1ELb1EEEvNS_9FwdParamsE)
        /*0a7c*/ 	.word	0x00000000


	//----- nvinfo : EIATTR_MIN_STACK_SIZE
	.align		4
.L_456:
        /*0a80*/ 	.byte	0x04, 0x12
        /*0a82*/ 	.short	(.L_458 - .L_457)
	.align		4
.L_457:
        /*0a84*/ 	.word	index@(_ZN10layer_norm31ln_parallel_residual_fwd_kernelINS_13Kernel_traitsI6__halfffffjLj1536ELj1ELj4ELj1ELj16ENS_18Kernel_traits_baseILj1536ES2_ffffjLj128EEEEELb0ELb0ELb0EEEvNS_9FwdParamsE)
        /*0a88*/ 	.word	0x00000000


	//----- nvinfo : EIATTR_MIN_STACK_SIZE
	.align		4
.L_458:
        /*0a8c*/ 	.byte	0x04, 0x12
        /*0a8e*/ 	.short	(.L_460 - .L_459)
	.align		4
.L_459:
        /*0a90*/ 	.word	index@(_ZN10layer_norm31ln_parallel_residual_fwd_kernelINS_13Kernel_traitsI6__halfffffjLj1536ELj1ELj4ELj1ELj16ENS_18Kernel_traits_baseILj1536ES2_ffffjLj128EEEEELb0ELb0ELb1EEEvNS_9FwdParamsE)
        /*0a94*/ 	.word	0x00000000


	//----- nvinfo : EIATTR_MIN_STACK_SIZE
	.align		4
.L_460:
        /*0a98*/ 	.byte	0x04, 0x12
        /*0a9a*/ 	.short	(.L_462 - .L_461)
	.align		4
.L_461:
        /*0a9c*/ 	.word	index@(_ZN10layer_norm31ln_parallel_residual_fwd_kernelINS_13Kernel_traitsI6__halfffffjLj1536ELj1ELj4ELj1ELj16ENS_18Kernel_traits_baseILj1536ES2_ffffjLj128EEEEELb0ELb1ELb0EEEvNS_9FwdParamsE)
        /*0aa0*/ 	.word	0x00000000


	//----- nvinfo : EIATTR_MIN_STACK_SIZE
	.align		4
.L_462:
        /*0aa4*/ 	.byte	0x04, 0x12
        /*0aa6*/ 	.short	(.L_464 - .L_463)
	.align		4
.L_463:
        /*0aa8*/ 	.word	index@(_ZN10layer_norm31ln_parallel_residual_fwd_kernelINS_13Kernel_traitsI6__halfffffjLj1536ELj1ELj4ELj1ELj16ENS_18Kernel_traits_baseILj1536ES2_ffffjLj128EEEEELb0ELb1ELb1EEEvNS_9FwdParamsE)
        /*0aac*/ 	.word	0x00000000


	//----- nvinfo : EIATTR_MIN_STACK_SIZE
	.align		4
.L_464:
        /*0ab0*/ 	.byte	0x04, 0x12
        /*0ab2*/ 	.short	(.L_466 - .L_465)
	.align		4
.L_465:
        /*0ab4*/ 	.word	index@(_ZN10layer_norm31ln_parallel_residual_fwd_kernelINS_13Kernel_traitsI6__halfffffjLj1536ELj1ELj4ELj1ELj16ENS_18Kernel_traits_baseILj1536ES2_ffffjLj128EEEEELb1ELb0ELb0EEEvNS_9FwdParamsE)
        /*0ab8*/ 	.word	0x00000000


	//----- nvinfo : EIATTR_MIN_STACK_SIZE
	.align		4
.L_466:
        /*0abc*/ 	.byte	0x04, 0x12
        /*0abe*/ 	.short	(.L_468 - .L_467)
	.align		4
.L_467:
        /*0ac0*/ 	.word	index@(_ZN10layer_norm31ln_parallel_residual_fwd_kernelINS_13Kernel_traitsI6__halfffffjLj1536ELj1ELj4ELj1ELj16ENS_18Kernel_traits_baseILj1536ES2_ffffjLj128EEEEELb1ELb0ELb1EEEvNS_9FwdParamsE)
        /*0ac4*/ 	.word	0x00000000


	//----- nvinfo : EIATTR_MIN_STACK_SIZE
	.align		4
.L_468:
        /*0ac8*/ 	.byte	0x04, 0x12
        /*0aca*/ 	.short	(.L_470 - .L_469)
	.align		4
.L_469:
        /*0acc*/ 	.word	index@(_ZN10layer_norm31ln_parallel_residual_fwd_kernelINS_13Kernel_traitsI6__halfffffjLj1536ELj1ELj4ELj1ELj16ENS_18Kernel_traits_baseILj1536ES2_ffffjLj128EEEEELb1ELb1ELb0EEEvNS_9FwdParamsE)
        /*0ad0*/ 	.word	0x00000000


	//----- nvinfo : EIATTR_MIN_STACK_SIZE
	.align		4
.L_470:
        /*0ad4*/ 	.byte	0x04, 0x12
        /*0ad6*/ 	.short	(.L_472 - .L_471)
	.align		4
.L_471:
        /*0ad8*/ 	.word	index@(_ZN10layer_norm31ln_parallel_residual_fwd_kernelINS_13Kernel_traitsI6__halfffffjLj1536ELj1ELj4ELj1ELj16ENS_18Kernel_traits_baseILj1536ES2_ffffjLj128EEEEELb1ELb1ELb1EEEvNS_9FwdParamsE)
        /*0adc*/ 	.word	0x00000000


	//----- nvinfo : EIATTR_MIN_STACK_SIZE
	.align		4
.L_472:
        /*0ae0*/ 	.byte	0x04, 0x12
        /*0ae2*/ 	.short	(.L_474 - .L_473)
	.align		4
.L_473:
        /*0ae4*/ 	.word	index@(_ZN10layer_norm31ln_parallel_residual_fwd_kernelINS_13Kernel_traitsIfffffjLj1536ELj1ELj4ELj1ELj16ENS_18Kernel_traits_baseILj1536EfffffjLj128EEEEELb0ELb0ELb0EEEvNS_9FwdParamsE)
        /*0ae8*/ 	.word	0x00000050


	//----- nvinfo : EIATTR_MIN_STACK_SIZE
	.align		4
.L_474:
        /*0aec*/ 	.byte	0x04, 0x12
        /*0aee*/ 	.short	(.L_476 - .L_475)
	.align		4
.L_475:
        /*0af0*/ 	.word	index@(_ZN10layer_norm31ln_parallel_residual_fwd_kernelINS_13Kernel_traitsIfffffjLj1536ELj1ELj4ELj1ELj16ENS_18Kernel_traits_baseILj1536EfffffjLj128EEEEELb0ELb0ELb1EEEvNS_9FwdParamsE)
        /*0af4*/ 	.word	0x00000058


	//----- nvinfo : EIATTR_MIN_STACK_SIZE
	.align		4
.L_476:
        /*0af8*/ 	.byte	0x04, 0x12
        /*0afa*/ 	.short	(.L_478 - .L_477)
	.align		4
.L_477:
        /*0afc*/ 	.word	index@(_ZN10layer_norm31ln_parallel_residual_fwd_kernelINS_13Kernel_traitsIfffffjLj1536ELj1ELj4ELj1ELj16ENS_18Kernel_traits_baseILj1536EfffffjLj128EEEEELb0ELb1ELb0EEEvNS_9FwdParamsE)
        /*0b00*/ 	.word	0x00000000


	//----- nvinfo : EIATTR_MIN_STACK_SIZE
	.align		4
.L_478:
        /*0b04*/ 	.byte	0x04, 0x12
        /*0b06*/ 	.short	(.L_480 - .L_479)
	.align		4
.L_479:
        /*0b08*/ 	.word	index@(_ZN10layer_norm31ln_parallel_residual_fwd_kernelINS_13Kernel_traitsIfffffjLj1536ELj1ELj4ELj1ELj16ENS_18Kernel_traits_baseILj1536EfffffjLj128EEEEELb0ELb1ELb1EEEvNS_9FwdParamsE)
        /*0b0c*/ 	.word	0x00000000


	//----- nvinfo : EIATTR_MIN_STACK_SIZE
	.align		4
.L_480:
        /*0b10*/ 	.byte	0x04, 0x12
        /*0b12*/ 	.short	(.L_482 - .L_481)
	.align		4
.L_481:
        /*0b14*/ 	.word	index@(_ZN10layer_norm31ln_parallel_residual_fwd_kernelINS_13Kernel_traitsIfffffjLj1536ELj1ELj4ELj1ELj16ENS_18Kernel_traits_baseILj1536EfffffjLj128EEEEELb1ELb0ELb0EEEvNS_9FwdParamsE)
        /*0b18*/ 	.word	0x00000070


	//----- nvinfo : EIATTR_MIN_STACK_SIZE
	.align		4
.L_482:
        /*0b1c*/ 	.byte	0x04, 0x12
        /*0b1e*/ 	.short	(.L_484 - .L_483)
	.align		4
.L_483:
        /*0b20*/ 	.word	index@(_ZN10layer_norm31ln_parallel_residual_fwd_kernelINS_13Kernel_traitsIfffffjLj1536ELj1ELj4ELj1ELj16ENS_18Kernel_traits_baseILj1536EfffffjLj128EEEEELb1ELb0ELb1EEEvNS_9FwdParamsE)
        /*0b24*/ 	.word	0x000000a0


	//----- nvinfo : EIATTR_MIN_STACK_SIZE
	.align		4
.L_484:
        /*0b28*/ 	.byte	0x04, 0x12
        /*0b2a*/ 	.short	(.L_486 - .L_485)
	.align		4
.L_485:
        /*0b2c*/ 	.word	index@(_ZN10layer_norm31ln_parallel_residual_fwd_kernelINS_13Kernel_traitsIfffffjLj1536ELj1ELj4ELj1ELj16ENS_18Kernel_traits_baseILj1536EfffffjLj128EEEEELb1ELb1ELb0EEEvNS_9FwdParamsE)
        /*0b30*/ 	.word	0x00000000


	//----- nvinfo : EIATTR_MIN_STACK_SIZE
	.align		4
.L_486:
        /*0b34*/ 	.byte	0x04, 0x12
        /*0b36*/ 	.short	(.L_488 - .L_487)
	.align		4
.L_487:
        /*0b38*/ 	.word	index@(_ZN10layer_norm31ln_parallel_residual_fwd_kernelINS_13Kernel_traitsIfffffjLj1536ELj1ELj4ELj1ELj16ENS_18Kernel_traits_baseILj1536EfffffjLj128EEEEELb1ELb1ELb1EEEvNS_9FwdParamsE)
        /*0b3c*/ 	.word	0x00000000
.L_488:


//--------------------- .nv.compat                --------------------------
	.section	.nv.compat,"",@"SHT_CUDA_COMPAT_INFO"
	.align	4
        /*0000*/ 	.byte	0x02, 0x09, 0x01, 0x00, 0x02, 0x02, 0x01, 0x00, 0x02, 0x05, 0x05, 0x00, 0x03, 0x07, 0x01, 0x01
        /*0010*/ 	.byte	0x02, 0x03, 0x00, 0x00, 0x02, 0x06, 0x01, 0x00, 0x04, 0x0b, 0x08, 0x00, 0x09, 0x00, 0x00, 0x00
        /*0020*/ 	.byte	0x00, 0x00, 0x00, 0x00


//--------------------- .nv.info._ZN10layer_norm31ln_parallel_residual_fwd_kernelINS_13Kernel_traitsI13__nv_bfloat16S2_S2_S2_fjLj1536ELj1ELj4ELj1ELj16ENS_18Kernel_traits_baseILj1536ES2_S2_S2_S2_fjLj128EEEEELb0ELb0ELb0EEEvNS_9FwdParamsE --------------------------
	.section	.nv.info._ZN10layer_norm31ln_parallel_residual_fwd_kernelINS_13Kernel_traitsI13__nv_bfloat16S2_S2_S2_fjLj1536ELj1ELj4ELj1ELj16ENS_18Kernel_traits_baseILj1536ES2_S2_S2_S2_fjLj128EEEEELb0ELb0ELb0EEEvNS_9FwdParamsE,"",@"SHT_CUDA_INFO"
	.sectionflags	@""
	.align	4


	//----- nvinfo : EIATTR_CUDA_API_VERSION
	.align		4
        /*0000*/ 	.byte	0x04, 0x37
        /*0002*/ 	.short	(.L_490 - .L_489)
.L_489:
        /*0004*/ 	.word	0x00000082


	//----- nvinfo : EIATTR_KPARAM_INFO
	.align		4
.L_490:
        /*0008*/ 	.byte	0x04, 0x17
        /*000a*/ 	.short	(.L_492 - .L_491)
.L_491:
        /*000c*/ 	.word	0x00000000
        /*0010*/ 	.short	0x0000
        /*0012*/ 	.short	0x0000
        /*0014*/ 	.byte	0x00, 0xf0, 0xa1, 0x03


	//----- nvinfo : EIATTR_SPARSE_MMA_MASK
	.align		4
.L_492:
        /*0018*/ 	.byte	0x03, 0x50
        /*001a*/ 	.short	0x0000


	//----- nvinfo : EIATTR_MAXREG_COUNT
	.align		4
        /*001c*/ 	.byte	0x03, 0x1b
        /*001e*/ 	.short	0x00ff


	//----- nvinfo : EIATTR_ANNOTATIONS
	.align		4
        /*0020*/ 	.byte	0x04, 0x55
        /*0022*/ 	.short	(.L_494 - .L_493)


	//   ....[0]....
.L_493:
        /*0024*/ 	.word	0x00000001
        /*0028*/ 	.byte	0xb0, 0x18, 0x00, 0x00, 0x01, 0x00, 0x00, 0x00, 0xf0, 0x18, 0x00, 0x00, 0x01, 0x00, 0x00, 0x00
        /* <DEDUP_REMOVED lines=20> */
        /*0178*/ 	.byte	0x10, 0x8e, 0x00, 0x00, 0x01, 0x00, 0x00, 0x00, 0x20, 0x8e, 0x00, 0x00


	//----- nvinfo : EIATTR_MERCURY_ISA_VERSION
	.align		4
.L_494:
        /*0184*/ 	.byte	0x03, 0x5f
        /*0186*/ 	.short	0x0101


	//----- nvinfo : EIATTR_COOP_GROUP_MASK_REGIDS
	.align		4
        /*0188*/ 	.byte	0x04, 0x29
        /*018a*/ 	.short	(.L_496 - .L_495)


	//   ....[0]....
.L_495:
        /*018c*/ 	.word	0xffffffff


	//   ....[1]....
        /*0190*/ 	.word	0xffffffff


	//   ....[2]....
        /*0194*/ 	.word	0xffffffff


	//   ....[3]....
        /*0198*/ 	.word	0xffffffff


	//   ....[4]....
        /*019c*/ 	.word	0xffffffff


	//   ....[5]....
        /*01a0*/ 	.word	0xffffffff


	//   ....[6]....
        /*01a4*/ 	.word	0xffffffff


	//   ....[7]....
        /*01a8*/ 	.word	0xffffffff


	//   ....[8]....
        /*01ac*/ 	.word	0xffffffff


	//   ....[9]....
        /*01b0*/ 	.word	0xffffffff


	//   ....[10]....
        /*01b4*/ 	.word	0x05000090


	//   ....[11]....
        /*01b8*/ 	.word	0x05000090


	//   ....[12]....
        /*01bc*/ 	.word	0x05000090


	//   ....[13]....
        /*01c0*/ 	.word	0x05000090


	//   ....[14]....
        /*01c4*/ 	.word	0x05000090


	//   ....[15]....
        /*01c8*/ 	.word	0x05000090


	//   ....[16]....
        /*01cc*/ 	.word	0x05000090


	//   ....[17]....
        /*01d0*/ 	.word	0x05000090


	//   ....[18]....
        /*01d4*/ 	.word	0x05000090


	//   ....[19]....
        /*01d8*/ 	.word	0x05000090


	//----- nvinfo : EIATTR_COOP_GROUP_INSTR_OFFSETS
	.align		4
.L_496:
        /*01dc*/ 	.byte	0x04, 0x28
        /*01de*/ 	.short	(.L_498 - .L_497)


	//   ....[0]....
.L_497:
        /*01e0*/ 	.word	0x000066c0


	//   ....[1]....
        /*01e4*/ 	.word	0x000066f0


	//   ....[2]....
        /*01e8*/ 	.word	0x00006710


	//   ....[3]....
        /*01ec*/ 	.word	0x00006730


	//   ....[4]....
        /*01f0*/ 	.word	0x00006750


	//   ....[5]....
        /*01f4*/ 	.word	0x00006d90


	//   ....[6]....
        /*01f8*/ 	.word	0x00006db0


	//   ....[7]....
        /*01fc*/ 	.word	0x00006dd0


	//   ....[8]....
        /*0200*/ 	.word	0x00006df0


	//   ....[9]....
        /*0204*/ 	.word	0x00006e10


	//   ....[10]....
        /*0208*/ 	.word	0x00009020


	//   ....[11]....
        /*020c*/ 	.word	0x000090c0


	//   ....[12]....
        /*0210*/ 	.word	0x00009130


	//   ....[13]....
        /*0214*/ 	.word	0x000091a0


	//   ....[14]....
        /*0218*/ 	.word	0x00009210


	//   ....[15]....
        /*021c*/ 	.word	0x000098b0


	//   ....[16]....
        /*0220*/ 	.word	0x00009920


	//   ....[17]....
        /*0224*/ 	.word	0x00009990


	//   ....[18]....
        /*0228*/ 	.word	0x00009a00


	//   ....[19]....
        /*022c*/ 	.word	0x00009a70


	//----- nvinfo : EIATTR_VRC_CTA_INIT_COUNT
	.align		4
.L_498:
        /*0230*/ 	.byte	0x02, 0x4a
	.zero		1
	.zero		1


	//----- nvinfo : EIATTR_EXIT_INSTR_OFFSETS
	.align		4
        /*0234*/ 	.byte	0x04, 0x1c
        /*0236*/ 	.short	(.L_500 - .L_499)


	//   ....[0]....
.L_499:
        /*0238*/ 	.word	0x00001860


	//   ....[1]....
        /*023c*/ 	.word	0x00008fb0


	//----- nvinfo : EIATTR_MAX_THREADS
	.align		4
.L_500:
        /*0240*/ 	.byte	0x04, 0x05
        /*0242*/ 	.short	(.L_502 - .L_501)
.L_501:
        /*0244*/ 	.word	0x00000080
        /*0248*/ 	.word	0x00000001
        /*024c*/ 	.word	0x00000001


	//----- nvinfo : EIATTR_CRS_STACK_SIZE
	.align		4
.L_502:
        /*0250*/ 	.byte	0x04, 0x1e
        /*0252*/ 	.short	(.L_504 - .L_503)
.L_503:
        /*0254*/ 	.word	0x00000000


	//----- nvinfo : EIATTR_CBANK_PARAM_SIZE
	.align		4
.L_504:
        /*0258*/ 	.byte	0x03, 0x19
        /*025a*/ 	.short	0x00e8


	//----- nvinfo : EIATTR_PARAM_CBANK
	.align		4
        /*025c*/ 	.byte	0x04, 0x0a
        /*025e*/ 	.short	(.L_506 - .L_505)
	.align		4
.L_505:
        /*0260*/ 	.word	index@(.nv.constant0._ZN10layer_norm31ln_parallel_residual_fwd_kernelINS_13Kernel_traitsI13__nv_bfloat16S2_S2_S2_fjLj1536ELj1ELj4ELj1ELj16ENS_18Kernel_traits_baseILj1536ES2_S2_S2_S2_fjLj128EEEEELb0ELb0ELb0EEEvNS_9FwdParamsE)
        /*0264*/ 	.short	0x0380
        /*0266*/ 	.short	0x00e8


	//----- nvinfo : EIATTR_SW_WAR
	.align		4
.L_506:
        /*0268*/ 	.byte	0x04, 0x36
        /*026a*/ 	.short	(.L_508 - .L_507)
.L_507:
        /*026c*/ 	.word	0x00000008
.L_508:


//--------------------- .nv.info._ZN10layer_norm31ln_parallel_residual_fwd_kernelINS_13Kernel_traitsI13__nv_bfloat16S2_S2_S2_fjLj1536ELj1ELj4ELj1ELj16ENS_18Kernel_traits_baseILj1536ES2_S2_S2_S2_fjLj128EEEEELb0ELb0ELb1EEEvNS_9FwdParamsE --------------------------
	.section	.nv.info._ZN10layer_norm31ln_parallel_residual_fwd_kernelINS_13Kernel_traitsI13__nv_bfloat16S2_S2_S2_fjLj1536ELj1ELj4ELj1ELj16ENS_18Kernel_traits_baseILj1536ES2_S2_S2_S2_fjLj128EEEEELb0ELb0ELb1EEEvNS_9FwdParamsE,"",@"SHT_CUDA_INFO"
	.sectionflags	@""
	.align	4


	//----- nvinfo : EIATTR_CUDA_API_VERSION
	.align		4
        /*0000*/ 	.byte	0x04, 0x37
        /*0002*/ 	.short	(.L_510 - .L_509)
.L_509:
        /*0004*/ 	.word	0x00000082


	//----- nvinfo : EIATTR_KPARAM_INFO
	.align		4
.L_510:
        /*0008*/ 	.byte	0x04, 0x17
        /*000a*/ 	.short	(.L_512 - .L_511)
.L_511:
        /*000c*/ 	.word	0x00000000
        /*0010*/ 	.short	0x0000
        /*0012*/ 	.short	0x0000
        /*0014*/ 	.byte	0x00, 0xf0, 0xa1, 0x03


	//----- nvinfo : EIATTR_SPARSE_MMA_MASK
	.align		4
.L_512:
        /*0018*/ 	.byte	0x03, 0x50
        /*001a*/ 	.short	0x0000


	//----- nvinfo : EIATTR_MAXREG_COUNT
	.align		4
        /*001c*/ 	.byte	0x03, 0x1b
        /*001e*/ 	.short	0x00ff


	//----- nvinfo : EIATTR_MERCURY_ISA_VERSION
	.align		4
        /*0020*/ 	.byte	0x03, 0x5f
        /*0022*/ 	.short	0x0101


	//----- nvinfo : EIATTR_COOP_GROUP_MASK_REGIDS
	.align		4
        /*0024*/ 	.byte	0x04, 0x29
        /*0026*/ 	.short	(.L_514 - .L_513)


	//   ....[0]....
.L_513:
        /*0028*/ 	.word	0xffffffff


	//   ....[1]....
        /*002c*/ 	.word	0xffffffff


	//   ....[2]....
        /*0030*/ 	.word	0xffffffff


	//   ....[3]....
        /*0034*/ 	.word	0xffffffff


	//   ....[4]....
        /*0038*/ 	.word	0xffffffff


	//   ....[5]....
        /*003c*/ 	.word	0xffffffff


	//   ....[6]....
        /*0040*/ 	.word	0xffffffff


	//   ....[7]....
        /*0044*/ 	.word	0xffffffff


	//   ....[8]....
        /*0048*/ 	.word	0xffffffff


	//   ....[9]....
        /*004c*/ 	.word	0xffffffff


	//   ....[10]....
        /*0050*/ 	.word	0x05000090


	//   ....[11]....
        /*0054*/ 	.word	0x05000090


	//   ....[12]....
        /*0058*/ 	.word	0x05000090


	//   ....[13]....
        /*005c*/ 	.word	0x05000090


	//   ....[14]....
        /*0060*/ 	.word	0x05000090


	//   ....[15]....
        /*0064*/ 	.word	0x05000090


	//   ....[16]....
        /*0068*/ 	.word	0x05000090


	//   ....[17]....
        /*006c*/ 	.word	0x05000090


	//   ....[18]....
        /*0070*/ 	.word	0x05000090


	//   ....[19]....
        /*0074*/ 	.word	0x05000090


	//----- nvinfo : EIATTR_COOP_GROUP_INSTR_OFFSETS
	.align		4
.L_514:
        /*0078*/ 	.byte	0x04, 0x28
        /*007a*/ 	.short	(.L_516 - .L_515)


	//   ....[0]....
.L_515:
        /*007c*/ 	.word	0x00004ef0


	//   ....[1]....
        /*0080*/ 	.word	0x00004f10


	//   ....[2]....
        /*0084*/ 	.word	0x00004f30


	//   ....[3]....
        /*0088*/ 	.word	0x00004f60


	//   ....[4]....
        /*008c*/ 	.word	0x00004f80


	//   ....[5]....
        /*0090*/ 	.word	0x000055b0


	//   ....[6]....
        /*0094*/ 	.word	0x000055d0


	//   ....[7]....
        /*0098*/ 	.word	0x000055f0


	//   ....[8]....
        /*009c*/ 	.word	0x00005610


	//   ....[9]....
        /*00a0*/ 	.word	0x00005630


	//   ....[10]....
        /*00a4*/ 	.word	0x000075e0


	//   ....[11]....
        /*00a8*/ 	.word	0x00007680


	//   ....[12]....
        /*00ac*/ 	.word	0x000076f0


	//   ....[13]....
        /*00b0*/ 	.word	0x00007770


	//   ....[14]....
        /*00b4*/ 	.word	0x000077e0


	//   ....[15]....
        /*00b8*/ 	.word	0x00007e70


	//   ....[16]....
        /*00bc*/ 	.word	0x00007ee0


	//   ....[17]....
        /*00c0*/ 	.word	0x00007f50


	//   ....[18]....
        /*00c4*/ 	.word	0x00007fc0


	//   ....[19]....
        /*00c8*/ 	.word	0x00008030


	//----- nvinfo : EIATTR_VRC_CTA_INIT_COUNT
	.align		4
.L_516:
        /*00cc*/ 	.byte	0x02, 0x4a
	.zero		1
	.zero		1


	//----- nvinfo : EIATTR_EXIT_INSTR_OFFSETS
	.align		4
        /*00d0*/ 	.byte	0x04, 0x1c
        /*00d2*/ 	.short	(.L_518 - .L_517)


	//   ....[0]....
.L_517:
        /*00d4*/ 	.word	0x00000ad0


	//   ....[1]....
        /*00d8*/ 	.word	0x00007570


	//----- nvinfo : EIATTR_MAX_THREADS
	.align		4
.L_518:
        /*00dc*/ 	.byte	0x04, 0x05
        /*00de*/ 	.short	(.L_520 - .L_519)
.L_519:
        /*00e0*/ 	.word	0x00000080
        /*00e4*/ 	.word	0x00000001
        /*00e8*/ 	.word	0x00000001


	//----- nvinfo : EIATTR_CRS_STACK_SIZE
	.align		4
.L_520:
        /*00ec*/ 	.byte	0x04, 0x1e
        /*00ee*/ 	.short	(.L_522 - .L_521)
.L_521:
        /*00f0*/ 	.word	0x00000000


	//----- nvinfo : EIATTR_CBANK_PARAM_SIZE
	.align		4
.L_522:
        /*00f4*/ 	.byte	0x03, 0x19
        /*00f6*/ 	.short	0x00e8


	//----- nvinfo : EIATTR_PARAM_CBANK
	.align		4
        /*00f8*/ 	.byte	0x04, 0x0a
        /*00fa*/ 	.short	(.L_524 - .L_523)
	.align		4
.L_523:
        /*00fc*/ 	.word	index@(.nv.constant0._ZN10layer_norm31ln_parallel_residual_fwd_kernelINS_13Kernel_traitsI13__nv_bfloat16S2_S2_S2_fjLj1536ELj1ELj4ELj1ELj16ENS_18Kernel_traits_baseILj1536ES2_S2_S2_S2_fjLj128EEEEELb0ELb0ELb1EEEvNS_9FwdParamsE)
        /*0100*/ 	.short	0x0380
        /*0102*/ 	.short	0x00e8


	//----- nvinfo : EIATTR_SW_WAR
	.align		4
.L_524:
        /*0104*/ 	.byte	0x04, 0x36
        /*0106*/ 	.short	(.L_526 - .L_525)
.L_525:
        /*0108*/ 	.word	0x00000008
.L_526:


//--------------------- .nv.info._ZN10layer_norm31ln_parallel_residual_fwd_kernelINS_13Kernel_traitsI13__nv_bfloat16S2_S2_S2_fjLj1536ELj1ELj4ELj1ELj16ENS_18Kernel_traits_baseILj1536ES2_S2_S2_S2_fjLj128EEEEELb0ELb1ELb0EEEvNS_9FwdParamsE --------------------------
	.section	.nv.info._ZN10layer_norm31ln_parallel_residual_fwd_kernelINS_13Kernel_traitsI13__nv_bfloat16S2_S2_S2_fjLj1536ELj1ELj4ELj1ELj16ENS_18Kernel_traits_baseILj1536ES2_S2_S2_S2_fjLj128EEEEELb0ELb1ELb0EEEvNS_9FwdParamsE,"",@"SHT_CUDA_INFO"
	.sectionflags	@""
	.align	4


	//----- nvinfo : EIATTR_CUDA_API_VERSION
	.align		4
        /*0000*/ 	.byte	0x04, 0x37
        /*0002*/ 	.short	(.L_528 - .L_527)
.L_527:
        /*0004*/ 	.word	0x00000082


	//----- nvinfo : EIATTR_KPARAM_INFO
	.align		4
.L_528:
        /*0008*/ 	.byte	0x04, 0x17
        /*000a*/ 	.short	(.L_530 - .L_529)
.L_529:
        /*000c*/ 	.word	0x00000000
        /*0010*/ 	.short	0x0000
        /*0012*/ 	.short	0x0000
        /*0014*/ 	.byte	0x00, 0xf0, 0xa1, 0x03


	//----- nvinfo : EIATTR_SPARSE_MMA_MASK
	.align		4
.L_530:
        /*0018*/ 	.byte	0x03, 0x50
        /*001a*/ 	.short	0x0000


	//----- nvinfo : EIATTR_MAXREG_COUNT
	.align		4
        /*001c*/ 	.byte	0x03, 0x1b
        /*001e*/ 	.short	0x00ff


	//----- nvinfo : EIATTR_MERCURY_ISA_VERSION
	.align		4
        /*0020*/ 	.byte	0x03, 0x5f
        /*0022*/ 	.short	0x0101


	//----- nvinfo : EIATTR_COOP_GROUP_MASK_REGIDS
	.align		4
        /*0024*/ 	.byte	0x04, 0x29
        /*0026*/ 	.short	(.L_532 - .L_531)


	//   ....[0]....
.L_531:
        /*0028*/ 	.word	0xffffffff


	//   ....[1]....
        /*002c*/ 	.word	0xffffffff


	//   ....[2]....
        /*0030*/ 	.word	0xffffffff


	//   ....[3]....
        /*0034*/ 	.word	0xffffffff


	//   ....[4]....
        /*0038*/ 	.word	0xffffffff


	//   ....[5]....
        /*003c*/ 	.word	0xffffffff


	//   ....[6]....
        /*0040*/ 	.word	0xffffffff


	//   ....[7]....
        /*0044*/ 	.word	0xffffffff


	//   ....[8]....
        /*0048*/ 	.word	0xffffffff


	//   ....[9]....
        /*004c*/ 	.word	0xffffffff


	//   ....[10]....
        /*0050*/ 	.word	0x050000aa


	//   ....[11]....
        /*0054*/ 	.word	0x050000aa


	//   ....[12]....
        /*0058*/ 	.word	0x050000aa


	//   ....[13]....
        /*005c*/ 	.word	0x050000aa


	//   ....[14]....
        /*0060*/ 	.word	0x050000aa


	//   ....[15]....
        /*0064*/ 	.word	0x050000aa


	//   ....[16]....
        /*0068*/ 	.word	0x050000aa


	//   ....[17]....
        /*006c*/ 	.word	0x050000aa


	//   ....[18]....
        /*0070*/ 	.word	0x050000aa


	//   ....[19]....
        /*0074*/ 	.word	0x050000aa


	//----- nvinfo : EIATTR_COOP_GROUP_INSTR_OFFSETS
	.align		4
.L_532:
        /*0078*/ 	.byte	0x04, 0x28
        /*007a*/ 	.short	(.L_534 - .L_533)


	//   ....[0]....
.L_533:
        /*007c*/ 	.word	0x00004fc0


	//   ....[1]....
        /*0080*/ 	.word	0x00005000


	//   ....[2]....
        /*0084*/ 	.word	0x00005020


	//   ....[3]....
        /*0088*/ 	.word	0x00005040


	//   ....[4]....
        /*008c*/ 	.word	0x00005060


	//   ....[5]....
        /*0090*/ 	.word	0x000056a0


	//   ....[6]....
        /*0094*/ 	.word	0x000056c0


	//   ....[7]....
        /*0098*/ 	.word	0x000056e0


	//   ....[8]....
        /*009c*/ 	.word	0x00005700


	//   ....[9]....
        /*00a0*/ 	.word	0x00005720


	//   ....[10]....
        /*00a4*/ 	.word	0x00006c30


	//   ....[11]....
        /*00a8*/ 	.word	0x00006ce0


	//   ....[12]....
        /*00ac*/ 	.word	0x00006d50


	//   ....[13]....
        /*00b0*/ 	.word	0x00006dc0


	//   ....[14]....
        /*00b4*/ 	.word	0x00006e30


	//   ....[15]....
        /*00b8*/ 	.word	0x000074d0


	//   ....[16]....
        /*00bc*/ 	.word	0x00007540


	//   ....[17]....
        /*00c0*/ 	.word	0x000075b0


	//   ....[18]....
        /*00c4*/ 	.word	0x00007620


	//   ....[19]....
        /*00c8*/ 	.word	0x00007690


	//----- nvinfo : EIATTR_VRC_CTA_INIT_COUNT
	.align		4
.L_534:
        /*00cc*/ 	.byte	0x02, 0x4a
	.zero		1
	.zero		1


	//----- nvinfo : EIATTR_EXIT_INSTR_OFFSETS
	.align		4
        /*00d0*/ 	.byte	0x04, 0x1c
        /*00d2*/ 	.short	(.L_536 - .L_535)


	//   ....[0]....
.L_535:
        /*00d4*/ 	.word	0x00000750


	//   ....[1]....
        /*00d8*/ 	.word	0x00006bc0


	//----- nvinfo : EIATTR_MAX_THREADS
	.align		4
.L_536:
        /*00dc*/ 	.byte	0x04, 0x05
        /*00de*/ 	.short	(.L_538 - .L_537)
.L_537:
        /*00e0*/ 	.word	0x00000080
        /*00e4*/ 	.word	0x00000001
        /*00e8*/ 	.word	0x00000001


	//----- nvinfo : EIATTR_CRS_STACK_SIZE
	.align		4
.L_538:
        /*00ec*/ 	.byte	0x04, 0x1e
        /*00ee*/ 	.short	(.L_540 - .L_539)
.L_539:
        /*00f0*/ 	.word	0x00000000


	//----- nvinfo : EIATTR_CBANK_PARAM_SIZE
	.align		4
.L_540:
        /*00f4*/ 	.byte	0x03, 0x19
        /*00f6*/ 	.short	0x00e8


	//----- nvinfo : EIATTR_PARAM_CBANK
	.align		4
        /*00f8*/ 	.byte	0x04, 0x0a
        /*00fa*/ 	.short	(.L_542 - .L_541)
	.align		4
.L_541:
        /*00fc*/ 	.word	index@(.nv.constant0._ZN10layer_norm31ln_parallel_residual_fwd_kernelINS_13Kernel_traitsI13__nv_bfloat16S2_S2_S2_fjLj1536ELj1ELj4ELj1ELj16ENS_18Kernel_traits_baseILj1536ES2_S2_S2_S2_fjLj128EEEEELb0ELb1ELb0EEEvNS_9FwdParamsE)
        /*0100*/ 	.short	0x0380
        /*0102*/ 	.short	0x00e8


	//----- nvinfo : EIATTR_SW_WAR
	.align		4
.L_542:
        /*0104*/ 	.byte	0x04, 0x36
        /*0106*/ 	.short	(.L_544 - .L_543)
.L_543:
        /*0108*/ 	.word	0x00000008
.L_544:


//--------------------- .nv.info._ZN10layer_norm31ln_parallel_residual_fwd_kernelINS_13Kernel_traitsI13__nv_bfloat16S2_S2_S2_fjLj1536ELj1ELj4ELj1ELj16ENS_18Kernel_traits_baseILj1536ES2_S2_S2_S2_fjLj128EEEEELb0ELb1ELb1EEEvNS_9FwdParamsE --------------------------
	.section	.nv.info._ZN10layer_norm31ln_parallel_residual_fwd_kernelINS_13Kernel_traitsI13__nv_bfloat16S2_S2_S2_fjLj1536ELj1ELj4ELj1ELj16ENS_18Kernel_traits_baseILj1536ES2_S2_S2_S2_fjLj128EEEEELb0ELb1ELb1EEEvNS_9FwdParamsE,"",@"SHT_CUDA_INFO"
	.sectionflags	@""
	.align	4


	//----- nvinfo : EIATTR_CUDA_API_VERSION
	.align		4
        /*0000*/ 	.byte	0x04, 0x37
        /*0002*/ 	.short	(.L_546 - .L_545)
.L_545:
        /*0004*/ 	.word	0x00000082


	//----- nvinfo : EIATTR_KPARAM_INFO
	.align		4
.L_546:
        /*0008*/ 	.byte	0x04, 0x17
        /*000a*/ 	.short	(.L_548 - .L_547)
.L_547:
        /*000c*/ 	.word	0x00000000
        /*0010*/ 	.short	0x0000
        /*0012*/ 	.short	0x0000
        /*0014*/ 	.byte	0x00, 0xf0, 0xa1, 0x03


	//----- nvinfo : EIATTR_SPARSE_MMA_MASK
	.align		4
.L_548:
        /*0018*/ 	.byte	0x03, 0x50
        /*001a*/ 	.short	0x0000


	//----- nvinfo : EIATTR_MAXREG_COUNT
	.align		4
        /*001c*/ 	.byte	0x03, 0x1b
        /*001e*/ 	.short	0x00ff


	//----- nvinfo : EIATTR_MERCURY_ISA_VERSION
	.align		4
        /*0020*/ 	.byte	0x03, 0x5f
        /*0022*/ 	.short	0x0101


	//----- nvinfo : EIATTR_COOP_GROUP_MASK_REGIDS
	.align		4
        /*0024*/ 	.byte	0x04, 0x29
        /*0026*/ 	.short	(.L_550 - .L_549)


	//   ....[0]....
.L_549:
        /*0028*/ 	.word	0xffffffff


	//   ....[1]....
        /*002c*/ 	.word	0xffffffff


	//   ....[2]....
        /*0030*/ 	.word	0xffffffff


	//   ....[3]....
        /*0034*/ 	.word	0xffffffff


	//   ....[4]....
        /*0038*/ 	.word	0xffffffff


	//   ....[5]....
        /*003c*/ 	.word	0xffffffff


	//   ....[6]....
        /*0040*/ 	.word	0xffffffff


	//   ....[7]....
        /*0044*/ 	.word	0xffffffff


	//   ....[8]....
        /*0048*/ 	.word	0xffffffff


	//   ....[9]....
        /*004c*/ 	.word	0xffffffff


	//   ....[10]....
        /*0050*/ 	.word	0x05000099


	//   ....[11]....
        /*0054*/ 	.word	0x05000099


	//   ....[12]....
        /*0058*/ 	.word	0x05000099


	//   ....[13]....
        /*005c*/ 	.word	0x05000099


	//   ....[14]....
        /*0060*/ 	.word	0x05000099


	//   ....[15]....
        /*0064*/ 	.word	0x05000099


	//   ....[16]....
        /*0068*/ 	.word	0x05000099


	//   ....[17]....
        /*006c*/ 	.word	0x05000099


	//   ....[18]....
        /*0070*/ 	.word	0x05000099


	//   ....[19]....
        /*0074*/ 	.word	0x05000099


	//----- nvinfo : EIATTR_COOP_GROUP_INSTR_OFFSETS
	.align		4
.L_550:
        /*0078*/ 	.byte	0x04, 0x28
        /*007a*/ 	.short	(.L_552 - .L_551)


	//   ....[0]....
.L_551:
        /*007c*/ 	.word	0x00004450


	//   ....[1]....
        /*0080*/ 	.word	0x00004470


	//   ....[2]....
        /*0084*/ 	.word	0x000044a0


	//   ....[3]....
        /*0088*/ 	.word	0x000044c0


	//   ....[4]....
        /*008c*/ 	.word	0x000044e0


	//   ....[5]....
        /*0090*/ 	.word	0x00004b10


	//   ....[6]....
        /*0094*/ 	.word	0x00004b30


	//   ....[7]....
        /*0098*/ 	.word	0x00004b50


	//   ....[8]....
        /*009c*/ 	.word	0x00004b70


	//   ....[9]....
        /*00a0*/ 	.word	0x00004b90


	//   ....[10]....
        /*00a4*/ 	.word	0x00005fc0


	//   ....[11]....
        /*00a8*/ 	.word	0x00006060


	//   ....[12]....
        /*00ac*/ 	.word	0x000060e0


	//   ....[13]....
        /*00b0*/ 	.word	0x00006150


	//   ....[14]....
        /*00b4*/ 	.word	0x000061c0


	//   ....[15]....
        /*00b8*/ 	.word	0x00006830


	//   ....[16]....
        /*00bc*/ 	.word	0x000068a0


	//   ....[17]....
        /*00c0*/ 	.word	0x00006910


	//   ....[18]....
        /*00c4*/ 	.word	0x00006980


	//   ....[19]....
        /*00c8*/ 	.word	0x000069f0


	//----- nvinfo : EIATTR_VRC_CTA_INIT_COUNT
	.align		4
.L_552:
        /*00cc*/ 	.byte	0x02, 0x4a
	.zero		1
	.zero		1


	//----- nvinfo : EIATTR_EXIT_INSTR_OFFSETS
	.align		4
        /*00d0*/ 	.byte	0x04, 0x1c
        /*00d2*/ 	.short	(.L_554 - .L_553)


	//   ....[0]....
.L_553:
        /*00d4*/ 	.word	0x00000360


	//   ....[1]....
        /*00d8*/ 	.word	0x00005f50


	//----- nvinfo : EIATTR_MAX_THREADS
	.align		4
.L_554:
        /*00dc*/ 	.byte	0x04, 0x05
        /*00de*/ 	.short	(.L_556 - .L_555)
.L_555:
        /*00e0*/ 	.word	0x00000080
        /*00e4*/ 	.word	0x00000001
        /*00e8*/ 	.word	0x00000001


	//----- nvinfo : EIATTR_CRS_STACK_SIZE
	.align		4
.L_556:
        /*00ec*/ 	.byte	0x04, 0x1e
        /*00ee*/ 	.short	(.L_558 - .L_557)
.L_557:
        /*00f0*/ 	.word	0x00000000


	//----- nvinfo : EIATTR_CBANK_PARAM_SIZE
	.align		4
.L_558:
        /*00f4*/ 	.byte	0x03, 0x19
        /*00f6*/ 	.short	0x00e8


	//----- nvinfo : EIATTR_PARAM_CBANK
	.align		4
        /*00f8*/ 	.byte	0x04, 0x0a
        /*00fa*/ 	.short	(.L_560 - .L_559)
	.align		4
.L_559:
        /*00fc*/ 	.word	index@(.nv.constant0._ZN10layer_norm31ln_parallel_residual_fwd_kernelINS_13Kernel_traitsI13__nv_bfloat16S2_S2_S2_fjLj1536ELj1ELj4ELj1ELj16ENS_18Kernel_traits_baseILj1536ES2_S2_S2_S2_fjLj128EEEEELb0ELb1ELb1EEEvNS_9FwdParamsE)
        /*0100*/ 	.short	0x0380
        /*0102*/ 	.short	0x00e8


	//----- nvinfo : EIATTR_SW_WAR
	.align		4
.L_560:
        /*0104*/ 	.byte	0x04, 0x36
        /*0106*/ 	.short	(.L_562 - .L_561)
.L_561:
        /*0108*/ 	.word	0x00000008
.L_562:


//--------------------- .nv.info._ZN10layer_norm31ln_parallel_residual_fwd_kernelINS_13Kernel_traitsI13__nv_bfloat16S2_S2_S2_fjLj1536ELj1ELj4ELj1ELj16ENS_18Kernel_traits_baseILj1536ES2_S2_S2_S2_fjLj128EEEEELb1ELb0ELb0EEEvNS_9FwdParamsE --------------------------
	.section	.nv.info._ZN10layer_norm31ln_parallel_residual_fwd_kernelINS_13Kernel_traitsI13__nv_bfloat16S2_S2_S2_fjLj1536ELj1ELj4ELj1ELj16ENS_18Kernel_traits_baseILj1536ES2_S2_S2_S2_fjLj128EEEEELb1ELb0ELb0EEEvNS_9FwdParamsE,"",@"SHT_CUDA_INFO"
	.sectionflags	@""
	.align	4


	//----- nvinfo : EIATTR_CUDA_API_VERSION
	.align		4
        /*0000*/ 	.byte	0x04, 0x37
        /*0002*/ 	.short	(.L_564 - .L_563)
.L_563:
        /*0004*/ 	.word	0x00000082


	//----- nvinfo : EIATTR_KPARAM_INFO
	.align		4
.L_564:
        /*0008*/ 	.byte	0x04, 0x17
        /*000a*/ 	.short	(.L_566 - .L_565)
.L_565:
        /*000c*/ 	.word	0x00000000
        /*0010*/ 	.short	0x0000
        /*0012*/ 	.short	0x0000
        /*0014*/ 	.byte	0x00, 0xf0, 0xa1, 0x03


	//----- nvinfo : EIATTR_SPARSE_MMA_MASK
	.align		4
.L_566:
        /*0018*/ 	.byte	0x03, 0x50
        /*001a*/ 	.short	0x0000


	//----- nvinfo : EIATTR_MAXREG_COUNT
	.align		4
        /*001c*/ 	.byte	0x03, 0x1b
        /*001e*/ 	.short	0x00ff


	//----- nvinfo : EIATTR_ANNOTATIONS
	.align		4
        /*0020*/ 	.byte	0x04, 0x55
        /*0022*/ 	.short	(.L_568 - .L_567)


	//   ....[0]....
.L_567:
        /* <DEDUP_REMOVED lines=36> */


	//----- nvinfo : EIATTR_MERCURY_ISA_VERSION
	.align		4
.L_568:
        /*0254*/ 	.byte	0x03, 0x5f
        /*0256*/ 	.short	0x0101


	//----- nvinfo : EIATTR_COOP_GROUP_MASK_REGIDS
	.align		4
        /*0258*/ 	.byte	0x04, 0x29
        /*025a*/ 	.short	(.L_570 - .L_569)


	//   ....[0]....
.L_569:
        /*025c*/ 	.word	0xffffffff


	//   ....[1]....
        /*0260*/ 	.word	0xffffffff


	//   ....[2]....
        /*0264*/ 	.word	0xffffffff


	//   ....[3]....
        /*0268*/ 	.word	0xffffffff


	//   ....[4]....
        /*026c*/ 	.word	0xffffffff


	//   ....[5]....
        /*0270*/ 	.word	0xffffffff


	//   ....[6]....
        /*0274*/ 	.word	0xffffffff


	//   ....[7]....
        /*0278*/ 	.word	0xffffffff


	//   ....[8]....
        /*027c*/ 	.word	0xffffffff


	//   ....[9]....
        /*0280*/ 	.word	0xffffffff


	//   ....[10]....
        /*0284*/ 	.word	0x05000085


	//   ....[11]....
        /*0288*/ 	.word	0x05000085


	//   ....[12]....
        /*028c*/ 	.word	0x05000085


	//   ....[13]....
        /*0290*/ 	.word	0x05000085


	//   ....[14]....
        /*0294*/ 	.word	0x05000085


	//   ....[15]....
        /*0298*/ 	.word	0x05000085


	//   ....[16]....
        /*029c*/ 	.word	0x05000085


	//   ....[17]....
        /*02a0*/ 	.word	0x05000085


	//   ....[18]....
        /*02a4*/ 	.word	0x05000085


	//   ....[19]....
        /*02a8*/ 	.word	0x05000085


	//----- nvinfo : EIATTR_COOP_GROUP_INSTR_OFFSETS
	.align		4
.L_570:
        /*02ac*/ 	.byte	0x04, 0x28
        /*02ae*/ 	.short	(.L_572 - .L_571)


	//   ....[0]....
.L_571:
        /*02b0*/ 	.word	0x0003d2e0


	//   ....[1]....
        /*02b4*/ 	.word	0x0003d300


	//   ....[2]....
        /*02b8*/ 	.word	0x0003d320


	//   ....[3]....
        /*02bc*/ 	.word	0x0003d340


	//   ....[4]....
        /*02c0*/ 	.word	0x0003d360


	//   ....[5]....
        /*02c4*/ 	.word	0x0003d9b0


	//   ....[6]....
        /*02c8*/ 	.word	0x0003d9d0


	//   ....[7]....
        /*02cc*/ 	.word	0x0003d9f0


	//   ....[8]....
        /*02d0*/ 	.word	0x0003da10


	//   ....[9]....
        /*02d4*/ 	.word	0x0003da30


	//   ....[10]....
        /*02d8*/ 	.word	0x0003fd10


	//   ....[11]....
        /*02dc*/ 	.word	0x0003fda0


	//   ....[12]....
        /*02e0*/ 	.word	0x0003fe10


	//   ....[13]....
        /*02e4*/ 	.word	0x0003fe80


	//   ....[14]....
        /*02e8*/ 	.word	0x0003fef0


	//   ....[15]....
        /*02ec*/ 	.word	0x000405a0


	//   ....[16]....
        /*02f0*/ 	.word	0x00040610


	//   ....[17]....
        /*02f4*/ 	.word	0x00040680


	//   ....[18]....
        /*02f8*/ 	.word	0x000406f0


	//   ....[19]....
        /*02fc*/ 	.word	0x00040760


	//----- nvinfo : EIATTR_VRC_CTA_INIT_COUNT
	.align		4
.L_572:
        /*0300*/ 	.byte	0x02, 0x4a
	.zero		1
	.zero		1


	//----- nvinfo : EIATTR_EXIT_INSTR_OFFSETS
	.align		4
        /*0304*/ 	.byte	0x04, 0x1c
        /*0306*/ 	.short	(.L_574 - .L_573)


	//   ....[0]....
.L_573:
        /*0308*/ 	.word	0x00001a00


	//   ....[1]....
        /*030c*/ 	.word	0x0003fca0


	//----- nvinfo : EIATTR_MAX_THREADS
	.align		4
.L_574:
        /*0310*/ 	.byte	0x04, 0x05
        /*0312*/ 	.short	(.L_576 - .L_575)
.L_575:
        /*0314*/ 	.word	0x00000080
        /*0318*/ 	.word	0x00000001
        /*031c*/ 	.word	0x00000001


	//----- nvinfo : EIATTR_CRS_STACK_SIZE
	.align		4
.L_576:
        /*0320*/ 	.byte	0x04, 0x1e
        /*0322*/ 	.short	(.L_578 - .L_577)
.L_577:
        /*0324*/ 	.word	0x00000000


	//----- nvinfo : EIATTR_CBANK_PARAM_SIZE
	.align		4
.L_578:
        /*0328*/ 	.byte	0x03, 0x19
        /*032a*/ 	.short	0x00e8


	//----- nvinfo : EIATTR_PARAM_CBANK
	.align		4
        /*032c*/ 	.byte	0x04, 0x0a
        /*032e*/ 	.short	(.L_580 - .L_579)
	.align		4
.L_579:
        /*0330*/ 	.word	index@(.nv.constant0._ZN10layer_norm31ln_parallel_residual_fwd_kernelINS_13Kernel_traitsI13__nv_bfloat16S2_S2_S2_fjLj1536ELj1ELj4ELj1ELj16ENS_18Kernel_traits_baseILj1536ES2_S2_S2_S2_fjLj128EEEEELb1ELb0ELb0EEEvNS_9FwdParamsE)
        /*0334*/ 	.short	0x0380
        /*0336*/ 	.short	0x00e8


	//----- nvinfo : EIATTR_SW_WAR
	.align		4
.L_580:
        /*0338*/ 	.byte	0x04, 0x36
        /*033a*/ 	.short	(.L_582 - .L_581)
.L_581:
        /*033c*/ 	.word	0x00000008
.L_582:


//--------------------- .nv.info._ZN10layer_norm31ln_parallel_residual_fwd_kernelINS_13Kernel_traitsI13__nv_bfloat16S2_S2_S2_fjLj1536ELj1ELj4ELj1ELj16ENS_18Kernel_traits_baseILj1536ES2_S2_S2_S2_fjLj128EEEEELb1ELb0ELb1EEEvNS_9FwdParamsE --------------------------
	.section	.nv.info._ZN10layer_norm31ln_parallel_residual_fwd_kernelINS_13Kernel_traitsI13__nv_bfloat16S2_S2_S2_fjLj1536ELj1ELj4ELj1ELj16ENS_18Kernel_traits_baseILj1536ES2_S2_S2_S2_fjLj128EEEEELb1ELb0ELb1EEEvNS_9FwdParamsE,"",@"SHT_CUDA_INFO"
	.sectionflags	@""
	.align	4


	//----- nvinfo : EIATTR_CUDA_API_VERSION
	.align		4
        /*0000*/ 	.byte	0x04, 0x37
        /*0002*/ 	.short	(.L_584 - .L_583)
.L_583:
        /*0004*/ 	.word	0x00000082


	//----- nvinfo : EIATTR_KPARAM_INFO
	.align		4
.L_584:
        /*0008*/ 	.byte	0x04, 0x17
        /*000a*/ 	.short	(.L_586 - .L_585)
.L_585:
        /*000c*/ 	.word	0x00000000
        /*0010*/ 	.short	0x0000
        /*0012*/ 	.short	0x0000
        /*0014*/ 	.byte	0x00, 0xf0, 0xa1, 0x03


	//----- nvinfo : EIATTR_SPARSE_MMA_MASK
	.align		4
.L_586:
        /*0018*/ 	.byte	0x03, 0x50
        /*001a*/ 	.short	0x0000


	//----- nvinfo : EIATTR_MAXREG_COUNT
	.align		4
        /*001c*/ 	.byte	0x03, 0x1b
        /*001e*/ 	.short	0x00ff


	//----- nvinfo : EIATTR_ANNOTATIONS
	.align		4
        /*0020*/ 	.byte	0x04, 0x55
        /*0022*/ 	.short	(.L_588 - .L_587)


	//   ....[0]....
.L_587:
        /*0024*/ 	.word	0x00000001
        /*0028*/ 	.byte	0x10, 0x12, 0x00, 0x00, 0x01, 0x00, 0x00, 0x00, 0x10, 0x13, 0x00, 0x00, 0x01, 0x00, 0x00, 0x00
        /*0038*/ 	.byte	0x50, 0x13, 0x00, 0x00, 0x01, 0x00, 0x00, 0x00, 0x90, 0x13, 0x00, 0x00, 0x01, 0x00, 0x00, 0x00
        /*0048*/ 	.byte	0x80, 0xb2, 0x03, 0x00, 0x01, 0x00, 0x00, 0x00, 0xb0, 0xb2, 0x03, 0x00, 0x01, 0x00, 0x00, 0x00
        /*0058*/ 	.byte	0x30, 0xb7, 0x03, 0x00, 0x01, 0x00, 0x00, 0x00, 0x60, 0xb7, 0x03, 0x00


	//----- nvinfo : EIATTR_MERCURY_ISA_VERSION
	.align		4
.L_588:
        /*0064*/ 	.byte	0x03, 0x5f
        /*0066*/ 	.short	0x0101


	//----- nvinfo : EIATTR_COOP_GROUP_MASK_REGIDS
	.align		4
        /*0068*/ 	.byte	0x04, 0x29
        /*006a*/ 	.short	(.L_590 - .L_589)


	//   ....[0]....
.L_589:
        /*006c*/ 	.word	0xffffffff


	//   ....[1]....
        /*0070*/ 	.word	0xffffffff


	//   ....[2]....
        /*0074*/ 	.word	0xffffffff


	//   ....[3]....
        /*0078*/ 	.word	0xffffffff


	//   ....[4]....
        /*007c*/ 	.word	0xffffffff


	//   ....[5]....
        /*0080*/ 	.word	0xffffffff


	//   ....[6]....
        /*0084*/ 	.word	0xffffffff


	//   ....[7]....
        /*0088*/ 	.word	0xffffffff


	//   ....[8]....
        /*008c*/ 	.word	0xffffffff


	//   ....[9]....
        /*0090*/ 	.word	0xffffffff


	//   ....[10]....
        /*0094*/ 	.word	0x0500008c


	//   ....[11]....
        /*0098*/ 	.word	0x0500008c


	//   ....[12]....
        /*009c*/ 	.word	0x0500008c


	//   ....[13]....
        /*00a0*/ 	.word	0x0500008c


	//   ....[14]....
        /*00a4*/ 	.word	0x0500008c


	//   ....[15]....
        /*00a8*/ 	.word	0x0500008c


	//   ....[16]....
        /*00ac*/ 	.word	0x0500008c


	//   ....[17]....
        /*00b0*/ 	.word	0x0500008c


	//   ....[18]....
        /*00b4*/ 	.word	0x0500008c


	//   ....[19]....
        /*00b8*/ 	.word	0x0500008c


	//----- nvinfo : EIATTR_COOP_GROUP_INSTR_OFFSETS
	.align		4
.L_590:
        /*00bc*/ 	.byte	0x04, 0x28
        /*00be*/ 	.short	(.L_592 - .L_591)


	//   ....[0]....
.L_591:
        /*00c0*/ 	.word	0x0003ab10


	//   ....[1]....
        /*00c4*/ 	.word	0x0003ab40


	//   ....[2]....
        /*00c8*/ 	.word	0x0003ab60


	//   ....[3]....
        /*00cc*/ 	.word	0x0003ab80


	//   ....[4]....
        /*00d0*/ 	.word	0x0003aba0


	//   ....[5]....
        /*00d4*/ 	.word	0x0003b1d0


	//   ....[6]....
        /*00d8*/ 	.word	0x0003b1f0


	//   ....[7]....
        /*00dc*/ 	.word	0x0003b210


	//   ....[8]....
        /*00e0*/ 	.word	0x0003b230


	//   ....[9]....
        /*00e4*/ 	.word	0x0003b250


	//   ....[10]....
        /*00e8*/ 	.word	0x0003d2d0


	//   ....[11]....
        /*00ec*/ 	.word	0x0003d370


	//   ....[12]....
        /*00f0*/ 	.word	0x0003d3d0


	//   ....[13]....
        /*00f4*/ 	.word	0x0003d430


	//   ....[14]....
        /*00f8*/ 	.word	0x0003d490


	//   ....[15]....
        /*00fc*/ 	.word	0x0003db10


	//   ....[16]....
        /*0100*/ 	.word	0x0003db70


	//   ....[17]....
        /*0104*/ 	.word	0x0003dbd0


	//   ....[18]....
        /*0108*/ 	.word	0x0003dc30


	//   ....[19]....
        /*010c*/ 	.word	0x0003dc90


	//----- nvinfo : EIATTR_VRC_CTA_INIT_COUNT
	.align		4
.L_592:
        /*0110*/ 	.byte	0x02, 0x4a
	.zero		1
	.zero		1


	//----- nvinfo : EIATTR_EXIT_INSTR_OFFSETS
	.align		4
        /*0114*/ 	.byte	0x04, 0x1c
        /*0116*/ 	.short	(.L_594 - .L_593)


	//   ....[0]....
.L_593:
        /*0118*/ 	.word	0x00000be0


	//   ....[1]....
        /*011c*/ 	.word	0x0003d260


	//----- nvinfo : EIATTR_MAX_THREADS
	.align		4
.L_594:
        /*0120*/ 	.byte	0x04, 0x05
        /*0122*/ 	.short	(.L_596 - .L_595)
.L_595:
        /*0124*/ 	.word	0x00000080
        /*0128*/ 	.word	0x00000001
        /*012c*/ 	.word	0x00000001


	//----- nvinfo : EIATTR_CRS_STACK_SIZE
	.align		4
.L_596:
        /*0130*/ 	.byte	0x04, 0x1e
        /*0132*/ 	.short	(.L_598 - .L_597)
.L_597:
        /*0134*/ 	.word	0x00000000


	//----- nvinfo : EIATTR_CBANK_PARAM_SIZE
	.align		4
.L_598:
        /*0138*/ 	.byte	0x03, 0x19
        /*013a*/ 	.short	0x00e8


	//----- nvinfo : EIATTR_PARAM_CBANK
	.align		4
        /*013c*/ 	.byte	0x04, 0x0a
        /*013e*/ 	.short	(.L_600 - .L_599)
	.align		4
.L_599:
        /*0140*/ 	.word	index@(.nv.constant0._ZN10layer_norm31ln_parallel_residual_fwd_kernelINS_13Kernel_traitsI13__nv_bfloat16S2_S2_S2_fjLj1536ELj1ELj4ELj1ELj16ENS_18Kernel_traits_baseILj1536ES2_S2_S2_S2_fjLj128EEEEELb1ELb0ELb1EEEvNS_9FwdParamsE)
        /*0144*/ 	.short	0x0380
        /*0146*/ 	.short	0x00e8


	//----- nvinfo : EIATTR_SW_WAR
	.align		4
.L_600:
        /*0148*/ 	.byte	0x04, 0x36
        /*014a*/ 	.short	(.L_602 - .L_601)
.L_601:
        /*014c*/ 	.word	0x00000008
.L_602:


//--------------------- .nv.info._ZN10layer_norm31ln_parallel_residual_fwd_kernelINS_13Kernel_traitsI13__nv_bfloat16S2_S2_S2_fjLj1536ELj1ELj4ELj1ELj16ENS_18Kernel_traits_baseILj1536ES2_S2_S2_S2_fjLj128EEEEELb1ELb1ELb0EEEvNS_9FwdParamsE --------------------------
	.section	.nv.info._ZN10layer_norm31ln_parallel_residual_fwd_kernelINS_13Kernel_traitsI13__nv_bfloat16S2_S2_S2_fjLj1536ELj1ELj4ELj1ELj16ENS_18Kernel_traits_baseILj1536ES2_S2_S2_S2_fjLj128EEEEELb1ELb1ELb0EEEvNS_9FwdParamsE,"",@"SHT_CUDA_INFO"
	.sectionflags	@""
	.align	4


	//----- nvinfo : EIATTR_CUDA_API_VERSION
	.align		4
        /*0000*/ 	.byte	0x04, 0x37
        /*0002*/ 	.short	(.L_604 - .L_603)
.L_603:
        /*0004*/ 	.word	0x00000082


	//----- nvinfo : EIATTR_KPARAM_INFO
	.align		4
.L_604:
        /*0008*/ 	.byte	0x04, 0x17
        /*000a*/ 	.short	(.L_606 - .L_605)
.L_605:
        /*000c*/ 	.word	0x00000000
        /*0010*/ 	.short	0x0000
        /*0012*/ 	.short	0x0000
        /*0014*/ 	.byte	0x00, 0xf0, 0xa1, 0x03


	//----- nvinfo : EIATTR_SPARSE_MMA_MASK
	.align		4
.L_606:
        /*0018*/ 	.byte	0x03, 0x50
        /*001a*/ 	.short	0x0000


	//----- nvinfo : EIATTR_MAXREG_COUNT
	.align		4
        /*001c*/ 	.byte	0x03, 0x1b
        /*001e*/ 	.short	0x00ff


	//----- nvinfo : EIATTR_MERCURY_ISA_VERSION
	.align		4
        /*0020*/ 	.byte	0x03, 0x5f
        /*0022*/ 	.short	0x0101


	//----- nvinfo : EIATTR_COOP_GROUP_MASK_REGIDS
	.align		4
        /*0024*/ 	.byte	0x04, 0x29
        /*0026*/ 	.short	(.L_608 - .L_607)


	//   ....[0]....
.L_607:
        /*0028*/ 	.word	0xffffffff


	//   ....[1]....
        /*002c*/ 	.word	0xffffffff


	//   ....[2]....
        /*0030*/ 	.word	0xffffffff


	//   ....[3]....
        /*0034*/ 	.word	0xffffffff


	//   ....[4]....
        /*0038*/ 	.word	0xffffffff


	//   ....[5]....
        /*003c*/ 	.word	0xffffffff


	//   ....[6]....
        /*0040*/ 	.word	0xffffffff


	//   ....[7]....
        /*0044*/ 	.word	0xffffffff


	//   ....[8]....
        /*0048*/ 	.word	0xffffffff


	//   ....[9]....
        /*004c*/ 	.word	0xffffffff


	//   ....[10]....
        /*0050*/ 	.word	0x050000b9


	//   ....[11]....
        /*0054*/ 	.word	0x050000b9


	//   ....[12]....
        /*0058*/ 	.word	0x050000b9


	//   ....[13]....
        /*005c*/ 	.word	0x050000b9


	//   ....[14]....
        /*0060*/ 	.word	0x050000b9


	//   ....[15]....
        /*0064*/ 	.word	0x050000b9


	//   ....[16]....
        /*0068*/ 	.word	0x050000b9


	//   ....[17]....
        /*006c*/ 	.word	0x050000b9


	//   ....[18]....
        /*0070*/ 	.word	0x050000b9


	//   ....[19]....
        /*0074*/ 	.word	0x050000b9


	//----- nvinfo : EIATTR_COOP_GROUP_INSTR_OFFSETS
	.align		4
.L_608:
        /*0078*/ 	.byte	0x04, 0x28
        /*007a*/ 	.short	(.L_610 - .L_609)


	//   ....[0]....
.L_609:
        /*007c*/ 	.word	0x0003b350


	//   ....[1]....
        /*0080*/ 	.word	0x0003b380


	//   ....[2]....
        /*0084*/ 	.word	0x0003b3a0


	//   ....[3]....
        /*0088*/ 	.word	0x0003b3c0


	//   ....[4]....
        /*008c*/ 	.word	0x0003b3e0


	//   ....[5]....
        /*0090*/ 	.word	0x0003ba20


	//   ....[6]....
        /*0094*/ 	.word	0x0003ba40


	//   ....[7]....
        /*0098*/ 	.word	0x0003ba60


	//   ....[8]....
        /*009c*/ 	.word	0x0003ba80


	//   ....[9]....
        /*00a0*/ 	.word	0x0003baa0


	//   ....[10]....
        /*00a4*/ 	.word	0x0003cfb0


	//   ....[11]....
        /*00a8*/ 	.word	0x0003d060


	//   ....[12]....
        /*00ac*/ 	.word	0x0003d0d0


	//   ....[13]....
        /*00b0*/ 	.word	0x0003d140


	//   ....[14]....
        /*00b4*/ 	.word	0x0003d1b0


	//   ....[15]....
        /*00b8*/ 	.word	0x0003d840


	//   ....[16]....
        /*00bc*/ 	.word	0x0003d8b0


	//   ....[17]....
        /*00c0*/ 	.word	0x0003d920


	//   ....[18]....
        /*00c4*/ 	.word	0x0003d990


	//   ....[19]....
        /*00c8*/ 	.word	0x0003da00


	//----- nvinfo : EIATTR_VRC_CTA_INIT_COUNT
	.align		4
.L_610:
        /*00cc*/ 	.byte	0x02, 0x4a
	.zero		1
	.zero		1


	//----- nvinfo : EIATTR_EXIT_INSTR_OFFSETS
	.align		4
        /*00d0*/ 	.byte	0x04, 0x1c
        /*00d2*/ 	.short	(.L_612 - .L_611)


	//   ....[0]....
.L_611:
        /*00d4*/ 	.word	0x000009c0


	//   ....[1]....
        /*00d8*/ 	.word	0x0003cf40


	//----- nvinfo : EIATTR_MAX_THREADS
	.align		4
.L_612:
        /*00dc*/ 	.byte	0x04, 0x05
        /*00de*/ 	.short	(.L_614 - .L_613)
.L_613:
        /*00e0*/ 	.word	0x00000080
        /*00e4*/ 	.word	0x00000001
        /*00e8*/ 	.word	0x00000001


	//----- nvinfo : EIATTR_CRS_STACK_SIZE
	.align		4
.L_614:
        /*00ec*/ 	.byte	0x04, 0x1e
        /*00ee*/ 	.short	(.L_616 - .L_615)
.L_615:
        /*00f0*/ 	.word	0x00000000


	//----- nvinfo : EIATTR_CBANK_PARAM_SIZE
	.align		4
.L_616:
        /*00f4*/ 	.byte	0x03, 0x19
        /*00f6*/ 	.short	0x00e8


	//----- nvinfo : EIATTR_PARAM_CBANK
	.align		4
        /*00f8*/ 	.byte	0x04, 0x0a
        /*00fa*/ 	.short	(.L_618 - .L_617)
	.align		4
.L_617:
        /*00fc*/ 	.word	index@(.nv.constant0._ZN10layer_norm31ln_parallel_residual_fwd_kernelINS_13Kernel_traitsI13__nv_bfloat16S2_S2_S2_fjLj1536ELj1ELj4ELj1ELj16ENS_18Kernel_traits_baseILj1536ES2_S2_S2_S2_fjLj128EEEEELb1ELb1ELb0EEEvNS_9FwdParamsE)
        /*0100*/ 	.short	0x0380
        /*0102*/ 	.short	0x00e8


	//----- nvinfo : EIATTR_SW_WAR
	.align		4
.L_618:
        /*0104*/ 	.byte	0x04, 0x36
        /*0106*/ 	.short	(.L_620 - .L_619)
.L_619:
        /*0108*/ 	.word	0x00000008
.L_620:


//--------------------- .nv.info._ZN10layer_norm31ln_parallel_residual_fwd_kernelINS_13Kernel_traitsI13__nv_bfloat16S2_S2_S2_fjLj1536ELj1ELj4ELj1ELj16ENS_18Kernel_traits_baseILj1536ES2_S2_S2_S2_fjLj128EEEEELb1ELb1ELb1EEEvNS_9FwdParamsE --------------------------
	.section	.nv.info._ZN10layer_norm31ln_parallel_residual_fwd_kernelINS_13Kernel_traitsI13__nv_bfloat16S2_S2_S2_fjLj1536ELj1ELj4ELj1ELj16ENS_18Kernel_traits_baseILj1536ES2_S2_S2_S2_fjLj128EEEEELb1ELb1ELb1EEEvNS_9FwdParamsE,"",@"SHT_CUDA_INFO"
	.sectionflags	@""
	.align	4


	//----- nvinfo : EIATTR_CUDA_API_VERSION
	.align		4
        /*0000*/ 	.byte	0x04, 0x37
        /*0002*/ 	.short	(.L_622 - .L_621)
.L_621:
        /*0004*/ 	.word	0x00000082


	//----- nvinfo : EIATTR_KPARAM_INFO
	.align		4
.L_622:
        /*0008*/ 	.byte	0x04, 0x17
        /*000a*/ 	.short	(.L_624 - .L_623)
.L_623:
        /*000c*/ 	.word	0x00000000
        /*0010*/ 	.short	0x0000
        /*0012*/ 	.short	0x0000
        /*0014*/ 	.byte	0x00, 0xf0, 0xa1, 0x03


	//----- nvinfo : EIATTR_SPARSE_MMA_MASK
	.align		4
.L_624:
        /*0018*/ 	.byte	0x03, 0x50
        /*001a*/ 	.short	0x0000


	//----- nvinfo : EIATTR_MAXREG_COUNT
	.align		4
        /*001c*/ 	.byte	0x03, 0x1b
        /*001e*/ 	.short	0x00ff


	//----- nvinfo : EIATTR_MERCURY_ISA_VERSION
	.align		4
        /*0020*/ 	.byte	0x03, 0x5f
        /*0022*/ 	.short	0x0101


	//----- nvinfo : EIATTR_COOP_GROUP_MASK_REGIDS
	.align		4
        /*0024*/ 	.byte	0x04, 0x29
        /*0026*/ 	.short	(.L_626 - .L_625)


	//   ....[0]....
.L_625:
        /*0028*/ 	.word	0xffffffff


	//   ....[1]....
        /*002c*/ 	.word	0xffffffff


	//   ....[2]....
        /*0030*/ 	.word	0xffffffff


	//   ....[3]....
        /*0034*/ 	.word	0xffffffff


	//   ....[4]....
        /*0038*/ 	.word	0xffffffff


	//   ....[5]....
        /*003c*/ 	.word	0xffffffff


	//   ....[6]....
        /*0040*/ 	.word	0xffffffff


	//   ....[7]....
        /*0044*/ 	.word	0xffffffff


	//   ....[8]....
        /*0048*/ 	.word	0xffffffff


	//   ....[9]....
        /*004c*/ 	.word	0xffffffff


	//   ....[10]....
        /*0050*/ 	.word	0x05000074


	//   ....[11]....
        /*0054*/ 	.word	0x05000074


	//   ....[12]....
        /*0058*/ 	.word	0x05000074


	//   ....[13]....
        /*005c*/ 	.word	0x05000074


	//   ....[14]....
        /*0060*/ 	.word	0x05000074


	//   ....[15]....
        /*0064*/ 	.word	0x05000074


	//   ....[16]....
        /*0068*/ 	.word	0x05000074


	//   ....[17]....
        /*006c*/ 	.word	0x05000074


	//   ....[18]....
        /*0070*/ 	.word	0x05000074


	//   ....[19]....
        /*0074*/ 	.word	0x05000074


	//----- nvinfo : EIATTR_COOP_GROUP_INSTR_OFFSETS
	.align		4
.L_626:
        /*0078*/ 	.byte	0x04, 0x28
        /*007a*/ 	.short	(.L_628 - .L_627)


	//   ....[0]....
.L_627:
        /*007c*/ 	.word	0x00031e50


	//   ....[1]....
        /*0080*/ 	.word	0x00031e70


	//   ....[2]....
        /*0084*/ 	.word	0x00031e90


	//   ....[3]....
        /*0088*/ 	.word	0x00031eb0


	//   ....[4]....
        /*008c*/ 	.word	0x00031ee0


	//   ....[5]....
        /*0090*/ 	.word	0x00032510


	//   ....[6]....
        /*0094*/ 	.word	0x00032530


	//   ....[7]....
        /*0098*/ 	.word	0x00032550


	//   ....[8]....
        /*009c*/ 	.word	0x00032570


	//   ....[9]....
        /*00a0*/ 	.word	0x00032590


	//   ....[10]....
        /*00a4*/ 	.word	0x00033870


	//   ....[11]....
        /*00a8*/ 	.word	0x00033910


	//   ....[12]....
        /*00ac*/ 	.word	0x00033980


	//   ....[13]....
        /*00b0*/ 	.word	0x000339f0


	//   ....[14]....
        /*00b4*/ 	.word	0x00033a70


	//   ....[15]....
        /*00b8*/ 	.word	0x000340f0


	//   ....[16]....
        /*00bc*/ 	.word	0x00034160


	//   ....[17]....
        /*00c0*/ 	.word	0x000341d0


	//   ....[18]....
        /*00c4*/ 	.word	0x00034240


	//   ....[19]....
        /*00c8*/ 	.word	0x000342b0


	//----- nvinfo : EIATTR_VRC_CTA_INIT_COUNT
	.align		4
.L_628:
        /*00cc*/ 	.byte	0x02, 0x4a
	.zero		1
	.zero		1


	//----- nvinfo : EIATTR_EXIT_INSTR_OFFSETS
	.align		4
        /*00d0*/ 	.byte	0x04, 0x1c
        /*00d2*/ 	.short	(.L_630 - .L_629)


	//   ....[0]....
.L_629:
        /*00d4*/ 	.word	0x00000430


	//   ....[1]....
        /*00d8*/ 	.word	0x00033810


	//----- nvinfo : EIATTR_MAX_THREADS
	.align		4
.L_630:
        /*00dc*/ 	.byte	0x04, 0x05
        /*00de*/ 	.short	(.L_632 - .L_631)
.L_631:
        /*00e0*/ 	.word	0x00000080
        /*00e4*/ 	.word	0x00000001
        /*00e8*/ 	.word	0x00000001


	//----- nvinfo : EIATTR_CRS_STACK_SIZE
	.align		4
.L_632:
        /*00ec*/ 	.byte	0x04, 0x1e
        /*00ee*/ 	.short	(.L_634 - .L_633)
.L_633:
        /*00f0*/ 	.word	0x00000000


	//----- nvinfo : EIATTR_CBANK_PARAM_SIZE
	.align		4
.L_634:
        /*00f4*/ 	.byte	0x03, 0x19
        /*00f6*/ 	.short	0x00e8


	//----- nvinfo : EIATTR_PARAM_CBANK
	.align		4
        /*00f8*/ 	.byte	0x04, 0x0a
        /*00fa*/ 	.short	(.L_636 - .L_635)
	.align		4
.L_635:
        /*00fc*/ 	.word	index@(.nv.constant0._ZN10layer_norm31ln_parallel_residual_fwd_kernelINS_13Kernel_traitsI13__nv_bfloat16S2_S2_S2_fjLj1536ELj1ELj4ELj1ELj16ENS_18Kernel_traits_baseILj1536ES2_S2_S2_S2_fjLj128EEEEELb1ELb1ELb1EEEvNS_9FwdParamsE)
        /*0100*/ 	.short	0x0380
        /*0102*/ 	.short	0x00e8


	//----- nvinfo : EIATTR_SW_WAR
	.align		4
.L_636:
        /*0104*/ 	.byte	0x04, 0x36
        /*0106*/ 	.short	(.L_638 - .L_637)
.L_637:
        /*0108*/ 	.word	0x00000008
.L_638:


//--------------------- .nv.info._ZN10layer_norm31ln_parallel_residual_fwd_kernelINS_13Kernel_traitsI6__halfS2_S2_S2_fjLj1536ELj1ELj4ELj1ELj16ENS_18Kernel_traits_baseILj1536ES2_S2_S2_S2_fjLj128EEEEELb0ELb0ELb0EEEvNS_9FwdParamsE --------------------------
	.section	.nv.info._ZN10layer_norm31ln_parallel_residual_fwd_kernelINS_13Kernel_traitsI6__halfS2_S2_S2_fjLj1536ELj1ELj4ELj1ELj16ENS_18Kernel_traits_baseILj1536ES2_S2_S2_S2_fjLj128EEEEELb0ELb0ELb0EEEvNS_9FwdParamsE,"",@"SHT_CUDA_INFO"
	.sectionflags	@""
	.align	4


	//----- nvinfo : EIATTR_CUDA_API_VERSION
	.align		4
        /*0000*/ 	.byte	0x04, 0x37
        /*0002*/ 	.short	(.L_640 - .L_639)
.L_639:
        /*0004*/ 	.word	0x00000082


	//----- nvinfo : EIATTR_KPARAM_INFO
	.align		4
.L_640:
        /*0008*/ 	.byte	0x04, 0x17
        /*000a*/ 	.short	(.L_642 - .L_641)
.L_641:
        /*000c*/ 	.word	0x00000000
        /*0010*/ 	.short	0x0000
        /*0012*/ 	.short	0x0000
        /*0014*/ 	.byte	0x00, 0xf0, 0xa1, 0x03


	//----- nvinfo : EIATTR_SPARSE_MMA_MASK
	.align		4
.L_642:
        /*0018*/ 	.byte	0x03, 0x50
        /*001a*/ 	.short	0x0000


	//----- nvinfo : EIATTR_MAXREG_COUNT
	.align		4
        /*001c*/ 	.byte	0x03, 0x1b
        /*001e*/ 	.short	0x00ff


	//----- nvinfo : EIATTR_MERCURY_ISA_VERSION
	.align		4
        /*0020*/ 	.byte	0x03, 0x5f
        /*0022*/ 	.short	0x0101


	//----- nvinfo : EIATTR_COOP_GROUP_MASK_REGIDS
	.align		4
        /*0024*/ 	.byte	0x04, 0x29
        /*0026*/ 	.short	(.L_644 - .L_643)


	//   ....[0]....
.L_643:
        /*0028*/ 	.word	0xffffffff


	//   ....[1]....
        /*002c*/ 	.word	0xffffffff


	//   ....[2]....
        /*0030*/ 	.word	0xffffffff


	//   ....[3]....
        /*0034*/ 	.word	0xffffffff


	//   ....[4]....
        /*0038*/ 	.word	0xffffffff


	//   ....[5]....
        /*003c*/ 	.word	0xffffffff


	//   ....[6]....
        /*0040*/ 	.word	0xffffffff


	//   ....[7]....
        /*0044*/ 	.word	0xffffffff


	//   ....[8]....
        /*0048*/ 	.word	0xffffffff


	//   ....[9]....
        /*004c*/ 	.word	0xffffffff


	//   ....[10]....
        /*0050*/ 	.word	0x050000ab


	//   ....[11]....
        /*0054*/ 	.word	0x050000ab


	//   ....[12]....
        /*0058*/ 	.word	0x050000ab


	//   ....[13]....
        /*005c*/ 	.word	0x050000ab


	//   ....[14]....
        /*0060*/ 	.word	0x050000ab


	//   ....[15]....
        /*0064*/ 	.word	0x050000ab


	//   ....[16]....
        /*0068*/ 	.word	0x050000ab


	//   ....[17]....
        /*006c*/ 	.word	0x050000ab


	//   ....[18]....
        /*0070*/ 	.word	0x050000ab


	//   ....[19]....
        /*0074*/ 	.word	0x050000ab


	//----- nvinfo : EIATTR_COOP_GROUP_INSTR_OFFSETS
	.align		4
.L_644:
        /*0078*/ 	.byte	0x04, 0x28
        /*007a*/ 	.short	(.L_646 - .L_645)


	//   ....[0]....
.L_645:
        /*007c*/ 	.word	0x000051c0


	//   ....[1]....
        /*0080*/ 	.word	0x000051f0


	//   ....[2]....
        /*0084*/ 	.word	0x00005210


	//   ....[3]....
        /*0088*/ 	.word	0x00005240


	//   ....[4]....
        /*008c*/ 	.word	0x00005260


	//   ....[5]....
        /*0090*/ 	.word	0x000058a0


	//   ....[6]....
        /*0094*/ 	.word	0x000058c0


	//   ....[7]....
        /*0098*/ 	.word	0x000058e0


	//   ....[8]....
        /*009c*/ 	.word	0x00005900


	//   ....[9]....
        /*00a0*/ 	.word	0x00005920


	//   ....[10]....
        /*00a4*/ 	.word	0x000079d0


	//   ....[11]....
        /*00a8*/ 	.word	0x00007a70


	//   ....[12]....
        /*00ac*/ 	.word	0x00007ae0


	//   ....[13]....
        /*00b0*/ 	.word	0x00007b60


	//   ....[14]....
        /*00b4*/ 	.word	0x00007bd0


	//   ....[15]....
        /*00b8*/ 	.word	0x00008260


	//   ....[16]....
        /*00bc*/ 	.word	0x000082d0


	//   ....[17]....
        /*00c0*/ 	.word	0x00008340


	//   ....[18]....
        /*00c4*/ 	.word	0x000083b0


	//   ....[19]....
        /*00c8*/ 	.word	0x00008420


	//----- nvinfo : EIATTR_VRC_CTA_INIT_COUNT
	.align		4
.L_646:
        /*00cc*/ 	.byte	0x02, 0x4a
	.zero		1
	.zero		1


	//----- nvinfo : EIATTR_EXIT_INSTR_OFFSETS
	.align		4
        /*00d0*/ 	.byte	0x04, 0x1c
        /*00d2*/ 	.short	(.L_648 - .L_647)


	//   ....[0]....
.L_647:
        /*00d4*/ 	.word	0x00001850


	//   ....[1]....
        /*00d8*/ 	.word	0x00007960


	//----- nvinfo : EIATTR_MAX_THREADS
	.align		4
.L_648:
        /*00dc*/ 	.byte	0x04, 0x05
        /*00de*/ 	.short	(.L_650 - .L_649)
.L_649:
        /*00e0*/ 	.word	0x00000080
        /*00e4*/ 	.word	0x00000001
        /*00e8*/ 	.word	0x00000001


	//----- nvinfo : EIATTR_CRS_STACK_SIZE
	.align		4
.L_650:
        /*00ec*/ 	.byte	0x04, 0x1e
        /*00ee*/ 	.short	(.L_652 - .L_651)
.L_651:
        /*00f0*/ 	.word	0x00000000


	//----- nvinfo : EIATTR_CBANK_PARAM_SIZE
	.align		4
.L_652:
        /*00f4*/ 	.byte	0x03, 0x19
        /*00f6*/ 	.short	0x00e8


	//----- nvinfo : EIATTR_PARAM_CBANK
	.align		4
        /*00f8*/ 	.byte	0x04, 0x0a
        /*00fa*/ 	.short	(.L_654 - .L_653)
	.align		4
.L_653:
        /*00fc*/ 	.word	index@(.nv.constant0._ZN10layer_norm31ln_parallel_residual_fwd_kernelINS_13Kernel_traitsI6__halfS2_S2_S2_fjLj1536ELj1ELj4ELj1ELj16ENS_18Kernel_traits_baseILj1536ES2_S2_S2_S2_fjLj128EEEEELb0ELb0ELb0EEEvNS_9FwdParamsE)
        /*0100*/ 	.short	0x0380
        /*0102*/ 	.short	0x00e8


	//----- nvinfo : EIATTR_SW_WAR
	.align		4
.L_654:
        /*0104*/ 	.byte	0x04, 0x36
        /*0106*/ 	.short	(.L_656 - .L_655)
.L_655:
        /*0108*/ 	.word	0x00000008
.L_656:


//--------------------- .nv.info._ZN10layer_norm31ln_parallel_residual_fwd_kernelINS_13Kernel_traitsI6__halfS2_S2_S2_fjLj1536ELj1ELj4ELj1ELj16ENS_18Kernel_traits_baseILj1536ES2_S2_S2_S2_fjLj128EEEEELb0ELb0ELb1EEEvNS_9FwdParamsE --------------------------
	.section	.nv.info._ZN10layer_norm31ln_parallel_residual_fwd_kernelINS_13Kernel_traitsI6__halfS2_S2_S2_fjLj1536ELj1ELj4ELj1ELj16ENS_18Kernel_traits_baseILj1536ES2_S2_S2_S2_fjLj128EEEEELb0ELb0ELb1EEEvNS_9FwdParamsE,"",@"SHT_CUDA_INFO"
	.sectionflags	@""
	.align	4


	//----- nvinfo : EIATTR_CUDA_API_VERSION
	.align		4
        /*0000*/ 	.byte	0x04, 0x37
        /*0002*/ 	.short	(.L_658 - .L_657)
.L_657:
        /*0004*/ 	.word	0x00000082


	//----- nvinfo : EIATTR_KPARAM_INFO
	.align		4
.L_658:
        /*0008*/ 	.byte	0x04, 0x17
        /*000a*/ 	.short	(.L_660 - .L_659)
.L_659:
        /*000c*/ 	.word	0x00000000
        /*0010*/ 	.short	0x0000
        /*0012*/ 	.short	0x0000
        /*0014*/ 	.byte	0x00, 0xf0, 0xa1, 0x03


	//----- nvinfo : EIATTR_SPARSE_MMA_MASK
	.align		4
.L_660:
        /*0018*/ 	.byte	0x03, 0x50
        /*001a*/ 	.short	0x0000


	//----- nvinfo : EIATTR_MAXREG_COUNT
	.align		4
        /*001c*/ 	.byte	0x03, 0x1b
        /*001e*/ 	.short	0x00ff


	//----- nvinfo : EIATTR_MERCURY_ISA_VERSION
	.align		4
        /*0020*/ 	.byte	0x03, 0x5f
        /*0022*/ 	.short	0x0101


	//----- nvinfo : EIATTR_COOP_GROUP_MASK_REGIDS
	.align		4
        /*0024*/ 	.byte	0x04, 0x29
        /*0026*/ 	.short	(.L_662 - .L_661)


	//   ....[0]....
.L_661:
        /*0028*/ 	.word	0xffffffff


	//   ....[1]....
        /*002c*/ 	.word	0xffffffff


	//   ....[2]....
        /*0030*/ 	.word	0xffffffff


	//   ....[3]....
        /*0034*/ 	.word	0xffffffff


	//   ....[4]....
        /*0038*/ 	.word	0xffffffff


	//   ....[5]....
        /*003c*/ 	.word	0xffffffff


	//   ....[6]....
        /*0040*/ 	.word	0xffffffff


	//   ....[7]....
        /*0044*/ 	.word	0xffffffff


	//   ....[8]....
        /*0048*/ 	.word	0xffffffff


	//   ....[9]....
        /*004c*/ 	.word	0xffffffff


	//   ....[10]....
        /*0050*/ 	.word	0x050000a6


	//   ....[11]....
        /*0054*/ 	.word	0x050000a6


	//   ....[12]....
        /*0058*/ 	.word	0x050000a6


	//   ....[13]....
        /*005c*/ 	.word	0x050000a6


	//   ....[14]....
        /*0060*/ 	.word	0x050000a6


	//   ....[15]....
        /*0064*/ 	.word	0x050000a6


	//   ....[16]....
        /*0068*/ 	.word	0x050000a6


	//   ....[17]....
        /*006c*/ 	.word	0x050000a6


	//   ....[18]....
        /*0070*/ 	.word	0x050000a6


	//   ....[19]....
        /*0074*/ 	.word	0x050000a6


	//----- nvinfo : EIATTR_COOP_GROUP_INSTR_OFFSETS
	.align		4
.L_662:
        /*0078*/ 	.byte	0x04, 0x28
        /*007a*/ 	.short	(.L_664 - .L_663)


	//   ....[0]....
.L_663:
        /*007c*/ 	.word	0x00003ee0


	//   ....[1]....
        /*0080*/ 	.word	0x00003f00


	//   ....[2]....
        /*0084*/ 	.word	0x00003f20


	//   ....[3]....
        /*0088*/ 	.word	0x00003f40


	//   ....[4]....
        /*008c*/ 	.word	0x00003f70


	//   ....[5]....
        /*0090*/ 	.word	0x000045a0


	//   ....[6]....
        /*0094*/ 	.word	0x000045c0


	//   ....[7]....
        /*0098*/ 	.word	0x000045e0


	//   ....[8]....
        /*009c*/ 	.word	0x00004600


	//   ....[9]....
        /*00a0*/ 	.word	0x00004620


	//   ....[10]....
        /*00a4*/ 	.word	0x00006460


	//   ....[11]....
        /*00a8*/ 	.word	0x00006500


	//   ....[12]....
        /*00ac*/ 	.word	0x00006570


	//   ....[13]....
        /*00b0*/ 	.word	0x000065e0


	//   ....[14]....
        /*00b4*/ 	.word	0x00006660


	//   ....[15]....
        /*00b8*/ 	.word	0x00006cd0


	//   ....[16]....
        /*00bc*/ 	.word	0x00006d40


	//   ....[17]....
        /*00c0*/ 	.word	0x00006db0


	//   ....[18]....
        /*00c4*/ 	.word	0x00006e20


	//   ....[19]....
        /*00c8*/ 	.word	0x00006e90


	//----- nvinfo : EIATTR_VRC_CTA_INIT_COUNT
	.align		4
.L_664:
        /*00cc*/ 	.byte	0x02, 0x4a
	.zero		1
	.zero		1


	//----- nvinfo : EIATTR_EXIT_INSTR_OFFSETS
	.align		4
        /*00d0*/ 	.byte	0x04, 0x1c
        /*00d2*/ 	.short	(.L_666 - .L_665)


	//   ....[0]....
.L_665:
        /*00d4*/ 	.word	0x00000ad0


	//   ....[1]....
        /*00d8*/ 	.word	0x000063f0


	//----- nvinfo : EIATTR_MAX_THREADS
	.align		4
.L_666:
        /*00dc*/ 	.byte	0x04, 0x05
        /*00de*/ 	.short	(.L_668 - .L_667)
.L_667:
        /*00e0*/ 	.word	0x00000080
        /*00e4*/ 	.word	0x00000001
        /*00e8*/ 	.word	0x00000001


	//----- nvinfo : EIATTR_CRS_STACK_SIZE
	.align		4
.L_668:
        /*00ec*/ 	.byte	0x04, 0x1e
        /*00ee*/ 	.short	(.L_670 - .L_669)
.L_669:
        /*00f0*/ 	.word	0x00000000


	//----- nvinfo : EIATTR_CBANK_PARAM_SIZE
	.align		4
.L_670:
        /*00f4*/ 	.byte	0x03, 0x19
        /*00f6*/ 	.short	0x00e8


	//----- nvinfo : EIATTR_PARAM_CBANK
	.align		4
        /*00f8*/ 	.byte	0x04, 0x0a
        /*00fa*/ 	.short	(.L_672 - .L_671)
	.align		4
.L_671:
        /*00fc*/ 	.word	index@(.nv.constant0._ZN10layer_norm31ln_parallel_residual_fwd_kernelINS_13Kernel_traitsI6__halfS2_S2_S2_fjLj1536ELj1ELj4ELj1ELj16ENS_18Kernel_traits_baseILj1536ES2_S2_S2_S2_fjLj128EEEEELb0ELb0ELb1EEEvNS_9FwdParamsE)
        /*0100*/ 	.short	0x0380
        /*0102*/ 	.short	0x00e8


	//----- nvinfo : EIATTR_SW_WAR
	.align		4
.L_672:
        /*0104*/ 	.byte	0x04, 0x36
        /*0106*/ 	.short	(.L_674 - .L_673)
.L_673:
        /*0108*/ 	.word	0x00000008
.L_674:


//--------------------- .nv.info._ZN10layer_norm31ln_parallel_residual_fwd_kernelINS_13Kernel_traitsI6__halfS2_S2_S2_fjLj1536ELj1ELj4ELj1ELj16ENS_18Kernel_traits_baseILj1536ES2_S2_S2_S2_fjLj128EEEEELb0ELb1ELb0EEEvNS_9FwdParamsE --------------------------
	.section	.nv.info._ZN10layer_norm31ln_parallel_residual_fwd_kernelINS_13Kernel_traitsI6__halfS2_S2_S2_fjLj1536ELj1ELj4ELj1ELj16ENS_18Kernel_traits_baseILj1536ES2_S2_S2_S2_fjLj128EEEEELb0ELb1ELb0EEEvNS_9FwdParamsE,"",@"SHT_CUDA_INFO"
	.sectionflags	@""
	.align	4


	//----- nvinfo : EIATTR_CUDA_API_VERSION
	.align		4
        /*0000*/ 	.byte	0x04, 0x37
        /*0002*/ 	.short	(.L_676 - .L_675)
.L_675:
        /*0004*/ 	.word	0x00000082


	//----- nvinfo : EIATTR_KPARAM_INFO
	.align		4
.L_676:
        /*0008*/ 	.byte	0x04, 0x17
        /*000a*/ 	.short	(.L_678 - .L_677)
.L_677:
        /*000c*/ 	.word	0x00000000
        /*0010*/ 	.short	0x0000
        /*0012*/ 	.short	0x0000
        /*0014*/ 	.byte	0x00, 0xf0, 0xa1, 0x03


	//----- nvinfo : EIATTR_SPARSE_MMA_MASK
	.align		4
.L_678:
        /*0018*/ 	.byte	0x03, 0x50
        /*001a*/ 	.short	0x0000


	//----- nvinfo : EIATTR_MAXREG_COUNT
	.align		4
        /*001c*/ 	.byte	0x03, 0x1b
        /*001e*/ 	.short	0x00ff


	//----- nvinfo : EIATTR_MERCURY_ISA_VERSION
	.align		4
        /*0020*/ 	.byte	0x03, 0x5f
        /*0022*/ 	.short	0x0101


	//----- nvinfo : EIATTR_COOP_GROUP_MASK_REGIDS
	.align		4
        /*0024*/ 	.byte	0x04, 0x29
        /*0026*/ 	.short	(.L_680 - .L_679)


	//   ....[0]....
.L_679:
        /*0028*/ 	.word	0xffffffff


	//   ....[1]....
        /*002c*/ 	.word	0xffffffff


	//   ....[2]....
        /*0030*/ 	.word	0xffffffff


	//   ....[3]....
        /*0034*/ 	.word	0xffffffff


	//   ....[4]....
        /*0038*/ 	.word	0xffffffff


	//   ....[5]....
        /*003c*/ 	.word	0xffffffff


	//   ....[6]....
        /*0040*/ 	.word	0xffffffff


	//   ....[7]....
        /*0044*/ 	.word	0xffffffff


	//   ....[8]....
        /*0048*/ 	.word	0xffffffff


	//   ....[9]....
        /*004c*/ 	.word	0xffffffff


	//   ....[10]....
        /*0050*/ 	.word	0x0500004e


	//   ....[11]....
        /*0054*/ 	.word	0x0500004e


	//   ....[12]....
        /*0058*/ 	.word	0x0500004e


	//   ....[13]....
        /*005c*/ 	.word	0x0500004e


	//   ....[14]....
        /*0060*/ 	.word	0x0500004e


	//   ....[15]....
        /*0064*/ 	.word	0x0500004e


	//   ....[16]....
        /*0068*/ 	.word	0x0500004e


	//   ....[17]....
        /*006c*/ 	.word	0x0500004e


	//   ....[18]....
        /*0070*/ 	.word	0x0500004e


	//   ....[19]....
        /*0074*/ 	.word	0x0500004e


	//----- nvinfo : EIATTR_COOP_GROUP_INSTR_OFFSETS
	.align		4
.L_680:
        /*0078*/ 	.byte	0x04, 0x28
        /*007a*/ 	.short	(.L_682 - .L_681)


	//   ....[0]....
.L_681:
        /*007c*/ 	.word	0x000041d0


	//   ....[1]....
        /*0080*/ 	.word	0x00004200


	//   ....[2]....
        /*0084*/ 	.word	0x00004220


	//   ....[3]....
        /*0088*/ 	.word	0x00004240


	//   ....[4]....
        /*008c*/ 	.word	0x00004260


	//   ....[5]....
        /*0090*/ 	.word	0x000048a0


	//   ....[6]....
        /*0094*/ 	.word	0x000048c0


	//   ....[7]....
        /*0098*/ 	.word	0x000048e0


	//   ....[8]....
        /*009c*/ 	.word	0x00004900


	//   ....[9]....
        /*00a0*/ 	.word	0x00004920


	//   ....[10]....
        /*00a4*/ 	.word	0x00005e30


	//   ....[11]....
        /*00a8*/ 	.word	0x00005ed0


	//   ....[12]....
        /*00ac*/ 	.word	0x00005f30


	//   ....[13]....
        /*00b0*/ 	.word	0x00005f90


	//   ....[14]....
        /*00b4*/ 	.word	0x00005ff0


	//   ....[15]....
        /*00b8*/ 	.word	0x00006690


	//   ....[16]....
        /*00bc*/ 	.word	0x000066f0


	//   ....[17]....
        /*00c0*/ 	.word	0x00006750


	//   ....[18]....
        /*00c4*/ 	.word	0x000067b0


	//   ....[19]....
        /*00c8*/ 	.word	0x00006810


	//----- nvinfo : EIATTR_VRC_CTA_INIT_COUNT
	.align		4
.L_682:
        /*00cc*/ 	.byte	0x02, 0x4a
	.zero		1
	.zero		1


	//----- nvinfo : EIATTR_EXIT_INSTR_OFFSETS
	.align		4
        /*00d0*/ 	.byte	0x04, 0x1c
        /*00d2*/ 	.short	(.L_684 - .L_683)


	//   ....[0]....
.L_683:
        /*00d4*/ 	.word	0x00000750


	//   ....[1]....
        /*00d8*/ 	.word	0x00005dc0


	//----- nvinfo : EIATTR_MAX_THREADS
	.align		4
.L_684:
        /*00dc*/ 	.byte	0x04, 0x05
        /*00de*/ 	.short	(.L_686 - .L_685)
.L_685:
        /*00e0*/ 	.word	0x00000080
        /*00e4*/ 	.word	0x00000001
        /*00e8*/ 	.word	0x00000001


	//----- nvinfo : EIATTR_CRS_STACK_SIZE
	.align		4
.L_686:
        /*00ec*/ 	.byte	0x04, 0x1e
        /*00ee*/ 	.short	(.L_688 - .L_687)
.L_687:
        /*00f0*/ 	.word	0x00000000


	//----- nvinfo : EIATTR_CBANK_PARAM_SIZE
	.align		4
.L_688:
        /*00f4*/ 	.byte	0x03, 0x19
        /*00f6*/ 	.short	0x00e8


	//----- nvinfo : EIATTR_PARAM_CBANK
	.align		4
        /*00f8*/ 	.byte	0x04, 0x0a
        /*00fa*/ 	.short	(.L_690 - .L_689)
	.align		4
.L_689:
        /*00fc*/ 	.word	index@(.nv.constant0._ZN10layer_norm31ln_parallel_residual_fwd_kernelINS_13Kernel_traitsI6__halfS2_S2_S2_fjLj1536ELj1ELj4ELj1ELj16ENS_18Kernel_traits_baseILj1536ES2_S2_S2_S2_fjLj128EEEEELb0ELb1ELb0EEEvNS_9FwdParamsE)
        /*0100*/ 	.short	0x0380
        /*0102*/ 	.short	0x00e8


	//----- nvinfo : EIATTR_SW_WAR
	.align		4
.L_690:
        /*0104*/ 	.byte	0x04, 0x36
        /*0106*/ 	.short	(.L_692 - .L_691)
.L_691:
        /*0108*/ 	.word	0x00000008
.L_692:


//--------------------- .nv.info._ZN10layer_norm31ln_parallel_residual_fwd_kernelINS_13Kernel_traitsI6__halfS2_S2_S2_fjLj1536ELj1ELj4ELj1ELj16ENS_18Kernel_traits_baseILj1536ES2_S2_S2_S2_fjLj128EEEEELb0ELb1ELb1EEEvNS_9FwdParamsE --------------------------
	.section	.nv.info._ZN10layer_norm31ln_parallel_residual_fwd_kernelINS_13Kernel_traitsI6__halfS2_S2_S2_fjLj1536ELj1ELj4ELj1ELj16ENS_18Kernel_traits_baseILj1536ES2_S2_S2_S2_fjLj128EEEEELb0ELb1ELb1EEEvNS_9FwdParamsE,"",@"SHT_CUDA_INFO"
	.sectionflags	@""
	.align	4


	//----- nvinfo : EIATTR_CUDA_API_VERSION
	.align		4
        /*0000*/ 	.byte	0x04, 0x37
        /*0002*/ 	.short	(.L_694 - .L_693)
.L_693:
        /*0004*/ 	.word	0x00000082


	//----- nvinfo : EIATTR_KPARAM_INFO
	.align		4
.L_694:
        /*0008*/ 	.byte	0x04, 0x17
        /*000a*/ 	.short	(.L_696 - .L_695)
.L_695:
        /*000c*/ 	.word	0x00000000
        /*0010*/ 	.short	0x0000
        /*0012*/ 	.short	0x0000
        /*0014*/ 	.byte	0x00, 0xf0, 0xa1, 0x03


	//----- nvinfo : EIATTR_SPARSE_MMA_MASK
	.align		4
.L_696:
        /*0018*/ 	.byte	0x03, 0x50
        /*001a*/ 	.short	0x0000


	//----- nvinfo : EIATTR_MAXREG_COUNT
	.align		4
        /*001c*/ 	.byte	0x03, 0x1b
        /*001e*/ 	.short	0x00ff


	//----- nvinfo : EIATTR_MERCURY_ISA_VERSION
	.align		4
        /*0020*/ 	.byte	0x03, 0x5f
        /*0022*/ 	.short	0x0101


	//----- nvinfo : EIATTR_COOP_GROUP_MASK_REGIDS
	.align		4
        /*0024*/ 	.byte	0x04, 0x29
        /*0026*/ 	.short	(.L_698 - .L_697)


	//   ....[0]....
.L_697:
        /*0028*/ 	.word	0xffffffff


	//   ....[1]....
        /*002c*/ 	.word	0xffffffff


	//   ....[2]....
        /*0030*/ 	.word	0xffffffff


	//   ....[3]....
        /*0034*/ 	.word	0xffffffff


	//   ....[4]....
        /*0038*/ 	.word	0xffffffff


	//   ....[5]....
        /*003c*/ 	.word	0xffffffff


	//   ....[6]....
        /*0040*/ 	.word	0xffffffff


	//   ....[7]....
        /*0044*/ 	.word	0xffffffff


	//   ....[8]....
        /*0048*/ 	.word	0xffffffff


	//   ....[9]....
        /*004c*/ 	.word	0xffffffff


	//   ....[10]....
        /*0050*/ 	.word	0x05000076


	//   ....[11]....
        /*0054*/ 	.word	0x05000076


	//   ....[12]....
        /*0058*/ 	.word	0x05000076


	//   ....[13]....
        /*005c*/ 	.word	0x05000076


	//   ....[14]....
        /*0060*/ 	.word	0x05000076


	//   ....[15]....
        /*0064*/ 	.word	0x05000076


	//   ....[16]....
        /*0068*/ 	.word	0x05000076


	//   ....[17]....
        /*006c*/ 	.word	0x05000076


	//   ....[18]....
        /*0070*/ 	.word	0x05000076


	//   ....[19]....
        /*0074*/ 	.word	0x05000076


	//----- nvinfo : EIATTR_COOP_GROUP_INSTR_OFFSETS
	.align		4
.L_698:
        /*0078*/ 	.byte	0x04, 0x28
        /*007a*/ 	.short	(.L_700 - .L_699)


	//   ....[0]....
.L_699:
        /*007c*/ 	.word	0x00003750


	//   ....[1]....
        /*0080*/ 	.word	0x00003780


	//   ....[2]....
        /*0084*/ 	.word	0x000037a0


	//   ....[3]....
        /*0088*/ 	.word	0x000037c0


	//   ....[4]....
        /*008c*/ 	.word	0x000037e0


	//   ....[5]....
        /*0090*/ 	.word	0x00003e10


	//   ....[6]....
        /*0094*/ 	.word	0x00003e30


	//   ....[7]....
        /*0098*/ 	.word	0x00003e50


	//   ....[8]....
        /*009c*/ 	.word	0x00003e70


	//   ....[9]....
        /*00a0*/ 	.word	0x00003e90


	//   ....[10]....
        /*00a4*/ 	.word	0x00005180


	//   ....[11]....
        /*00a8*/ 	.word	0x00005220


	//   ....[12]....
        /*00ac*/ 	.word	0x00005270


	//   ....[13]....
        /*00b0*/ 	.word	0x000052d0


	//   ....[14]....
        /*00b4*/ 	.word	0x00005330


	//   ....[15]....
        /*00b8*/ 	.word	0x000059b0


	//   ....[16]....
        /*00bc*/ 	.word	0x00005a00


	//   ....[17]....
        /*00c0*/ 	.word	0x00005a60


	//   ....[18]....
        /*00c4*/ 	.word	0x00005ac0


	//   ....[19]....
        /*00c8*/ 	.word	0x00005b20


	//----- nvinfo : EIATTR_VRC_CTA_INIT_COUNT
	.align		4
.L_700:
        /*00cc*/ 	.byte	0x02, 0x4a
	.zero		1
	.zero		1


	//----- nvinfo : EIATTR_EXIT_INSTR_OFFSETS
	.align		4
        /*00d0*/ 	.byte	0x04, 0x1c
        /*00d2*/ 	.short	(.L_702 - .L_701)


	//   ....[0]....
.L_701:
        /*00d4*/ 	.word	0x00000360


	//   ....[1]....
        /*00d8*/ 	.word	0x00005110


	//----- nvinfo : EIATTR_MAX_THREADS
	.align		4
.L_702:
        /*00dc*/ 	.byte	0x04, 0x05
        /*00de*/ 	.short	(.L_704 - .L_703)
.L_703:
        /*00e0*/ 	.word	0x00000080
        /*00e4*/ 	.word	0x00000001
        /*00e8*/ 	.word	0x00000001


	//----- nvinfo : EIATTR_CRS_STACK_SIZE
	.align		4
.L_704:
        /*00ec*/ 	.byte	0x04, 0x1e
        /*00ee*/ 	.short	(.L_706 - .L_705)
.L_705:
        /*00f0*/ 	.word	0x00000000


	//----- nvinfo : EIATTR_CBANK_PARAM_SIZE
	.align		4
.L_706:
        /*00f4*/ 	.byte	0x03, 0x19
        /*00f6*/ 	.short	0x00e8


	//----- nvinfo : EIATTR_PARAM_CBANK
	.align		4
        /*00f8*/ 	.byte	0x04, 0x0a
        /*00fa*/ 	.short	(.L_708 - .L_707)
	.align		4
.L_707:
        /*00fc*/ 	.word	index@(.nv.constant0._ZN10layer_norm31ln_parallel_residual_fwd_kernelINS_13Kernel_traitsI6__halfS2_S2_S2_fjLj1536ELj1ELj4ELj1ELj16ENS_18Kernel_traits_baseILj1536ES2_S2_S2_S2_fjLj128EEEEELb0ELb1ELb1EEEvNS_9FwdParamsE)
        /*0100*/ 	.short	0x0380
        /*0102*/ 	.short	0x00e8


	//----- nvinfo : EIATTR_SW_WAR
	.align		4
.L_708:
        /*0104*/ 	.byte	0x04, 0x36
        /*0106*/ 	.short	(.L_710 - .L_709)
.L_709:
        /*0108*/ 	.word	0x00000008
.L_710:


//--------------------- .nv.info._ZN10layer_norm31ln_parallel_residual_fwd_kernelINS_13Kernel_traitsI6__halfS2_S2_S2_fjLj1536ELj1ELj4ELj1ELj16ENS_18Kernel_traits_baseILj1536ES2_S2_S2_S2_fjLj128EEEEELb1ELb0ELb0EEEvNS_9FwdParamsE --------------------------
	.section	.nv.info._ZN10layer_norm31ln_parallel_residual_fwd_kernelINS_13Kernel_traitsI6__halfS2_S2_S2_fjLj1536ELj1ELj4ELj1ELj16ENS_18Kernel_traits_baseILj1536ES2_S2_S2_S2_fjLj128EEEEELb1ELb0ELb0EEEvNS_9FwdParamsE,"",@"SHT_CUDA_INFO"
	.sectionflags	@""
	.align	4


	//----- nvinfo : EIATTR_CUDA_API_VERSION
	.align		4
        /*0000*/ 	.byte	0x04, 0x37
        /*0002*/ 	.short	(.L_712 - .L_711)
.L_711:
        /*0004*/ 	.word	0x00000082


	//----- nvinfo : EIATTR_KPARAM_INFO
	.align		4
.L_712:
        /*0008*/ 	.byte	0x04, 0x17
        /*000a*/ 	.short	(.L_714 - .L_713)
.L_713:
        /*000c*/ 	.word	0x00000000
        /*0010*/ 	.short	0x0000
        /*0012*/ 	.short	0x0000
        /*0014*/ 	.byte	0x00, 0xf0, 0xa1, 0x03


	//----- nvinfo : EIATTR_SPARSE_MMA_MASK
	.align		4
.L_714:
        /*0018*/ 	.byte	0x03, 0x50
        /*001a*/ 	.short	0x0000


	//----- nvinfo : EIATTR_MAXREG_COUNT
	.align		4
        /*001c*/ 	.byte	0x03, 0x1b
        /*001e*/ 	.short	0x00ff


	//----- nvinfo : EIATTR_MERCURY_ISA_VERSION
	.align		4
        /*0020*/ 	.byte	0x03, 0x5f
        /*0022*/ 	.short	0x0101


	//----- nvinfo : EIATTR_COOP_GROUP_MASK_REGIDS
	.align		4
        /*0024*/ 	.byte	0x04, 0x29
        /*0026*/ 	.short	(.L_716 - .L_715)


	//   ....[0]....
.L_715:
        /*0028*/ 	.word	0xffffffff


	//   ....[1]....
        /*002c*/ 	.word	0xffffffff


	//   ....[2]....
        /*0030*/ 	.word	0xffffffff


	//   ....[3]....
        /*0034*/ 	.word	0xffffffff


	//   ....[4]....
        /*0038*/ 	.word	0xffffffff


	//   ....[5]....
        /*003c*/ 	.word	0xffffffff


	//   ....[6]....
        /*0040*/ 	.word	0xffffffff


	//   ....[7]....
        /*0044*/ 	.word	0xffffffff


	//   ....[8]....
        /*0048*/ 	.word	0xffffffff


	//   ....[9]....
        /*004c*/ 	.word	0xffffffff


	//   ....[10]....
        /*0050*/ 	.word	0x050000ba


	//   ....[11]....
        /*0054*/ 	.word	0x050000ba


	//   ....[12]....
        /*0058*/ 	.word	0x050000ba


	//   ....[13]....
        /*005c*/ 	.word	0x050000ba


	//   ....[14]....
        /*0060*/ 	.word	0x050000ba


	//   ....[15]....
        /*0064*/ 	.word	0x050000ba


	//   ....[16]....
        /*0068*/ 	.word	0x050000ba


	//   ....[17]....
        /*006c*/ 	.word	0x050000ba


	//   ....[18]....
        /*0070*/ 	.word	0x050000ba


	//   ....[19]....
        /*0074*/ 	.word	0x050000ba


	//----- nvinfo : EIATTR_COOP_GROUP_INSTR_OFFSETS
	.align		4
.L_716:
        /*0078*/ 	.byte	0x04, 0x28
        /*007a*/ 	.short	(.L_718 - .L_717)


	//   ....[0]....
.L_717:
        /*007c*/ 	.word	0x0003c2c0


	//   ....[1]....
        /*0080*/ 	.word	0x0003c2f0


	//   ....[2]....
        /*0084*/ 	.word	0x0003c310


	//   ....[3]....
        /*0088*/ 	.word	0x0003c330


	//   ....[4]....
        /*008c*/ 	.word	0x0003c350


	//   ....[5]....
        /*0090*/ 	.word	0x0003c990


	//   ....[6]....
        /*0094*/ 	.word	0x0003c9b0


	//   ....[7]....
        /*0098*/ 	.word	0x0003c9d0


	//   ....[8]....
        /*009c*/ 	.word	0x0003c9f0


	//   ....[9]....
        /*00a0*/ 	.word	0x0003ca10


	//   ....[10]....
        /*00a4*/ 	.word	0x0003eac0


	//   ....[11]....
        /*00a8*/ 	.word	0x0003eb70


	//   ....[12]....
        /*00ac*/ 	.word	0x0003ebe0


	//   ....[13]....
        /*00b0*/ 	.word	0x0003ec50


	//   ....[14]....
        /*00b4*/ 	.word	0x0003ecc0


	//   ....[15]....
        /*00b8*/ 	.word	0x0003f350


	//   ....[16]....
        /*00bc*/ 	.word	0x0003f3c0


	//   ....[17]....
        /*00c0*/ 	.word	0x0003f430


	//   ....[18]....
        /*00c4*/ 	.word	0x0003f4a0


	//   ....[19]....
        /*00c8*/ 	.word	0x0003f510


	//----- nvinfo : EIATTR_VRC_CTA_INIT_COUNT
	.align		4
.L_718:
        /*00cc*/ 	.byte	0x02, 0x4a
	.zero		1
	.zero		1


	//----- nvinfo : EIATTR_EXIT_INSTR_OFFSETS
	.align		4
        /*00d0*/ 	.byte	0x04, 0x1c
        /*00d2*/ 	.short	(.L_720 - .L_719)


	//   ....[0]....
.L_719:
        /*00d4*/ 	.word	0x000019d0


	//   ....[1]....
        /*00d8*/ 	.word	0x0003ea50


	//----- nvinfo : EIATTR_MAX_THREADS
	.align		4
.L_720:
        /*00dc*/ 	.byte	0x04, 0x05
        /*00de*/ 	.short	(.L_722 - .L_721)
.L_721:
        /*00e0*/ 	.word	0x00000080
        /*00e4*/ 	.word	0x00000001
        /*00e8*/ 	.word	0x00000001


	//----- nvinfo : EIATTR_CRS_STACK_SIZE
	.align		4
.L_722:
        /*00ec*/ 	.byte	0x04, 0x1e
        /*00ee*/ 	.short	(.L_724 - .L_723)
.L_723:
        /*00f0*/ 	.word	0x00000000


	//----- nvinfo : EIATTR_CBANK_PARAM_SIZE
	.align		4
.L_724:
        /*00f4*/ 	.byte	0x03, 0x19
        /*00f6*/ 	.short	0x00e8


	//----- nvinfo : EIATTR_PARAM_CBANK
	.align		4
        /*00f8*/ 	.byte	0x04, 0x0a
        /*00fa*/ 	.short	(.L_726 - .L_725)
	.align		4
.L_725:
        /*00fc*/ 	.word	index@(.nv.constant0._ZN10layer_norm31ln_parallel_residual_fwd_kernelINS_13Kernel_traitsI6__halfS2_S2_S2_fjLj1536ELj1ELj4ELj1ELj16ENS_18Kernel_traits_baseILj1536ES2_S2_S2_S2_fjLj128EEEEELb1ELb0ELb0EEEvNS_9FwdParamsE)
        /*0100*/ 	.short	0x0380
        /*0102*/ 	.short	0x00e8


	//----- nvinfo : EIATTR_SW_WAR
	.align		4
.L_726:
        /*0104*/ 	.byte	0x04, 0x36
        /*0106*/ 	.short	(.L_728 - .L_727)
.L_727:
        /*0108*/ 	.word	0x00000008
.L_728:


//--------------------- .nv.info._ZN10layer_norm31ln_parallel_residual_fwd_kernelINS_13Kernel_traitsI6__halfS2_S2_S2_fjLj1536ELj1ELj4ELj1ELj16ENS_18Kernel_traits_baseILj1536ES2_S2_S2_S2_fjLj128EEEEELb1ELb0ELb1EEEvNS_9FwdParamsE --------------------------
	.section	.nv.info._ZN10layer_norm31ln_parallel_residual_fwd_kernelINS_13Kernel_traitsI6__halfS2_S2_S2_fjLj1536ELj1ELj4ELj1ELj16ENS_18Kernel_traits_baseILj1536ES2_S2_S2_S2_fjLj128EEEEELb1ELb0ELb1EEEvNS_9FwdParamsE,"",@"SHT_CUDA_INFO"
	.sectionflags	@""
	.align	4


	//----- nvinfo : EIATTR_CUDA_API_VERSION
	.align		4
        /*0000*/ 	.byte	0x04, 0x37
        /*0002*/ 	.short	(.L_730 - .L_729)
.L_729:
        /*0004*/ 	.word	0x00000082


	//----- nvinfo : EIATTR_KPARAM_INFO
	.align		4
.L_730:
        /*0008*/ 	.byte	0x04, 0x17
        /*000a*/ 	.short	(.L_732 - .L_731)
.L_731:
        /*000c*/ 	.word	0x00000000
        /*0010*/ 	.short	0x0000
        /*0012*/ 	.short	0x0000
        /*0014*/ 	.byte	0x00, 0xf0, 0xa1, 0x03


	//----- nvinfo : EIATTR_SPARSE_MMA_MASK
	.align		4
.L_732:
        /*0018*/ 	.byte	0x03, 0x50
        /*001a*/ 	.short	0x0000


	//----- nvinfo : EIATTR_MAXREG_COUNT
	.align		4
        /*001c*/ 	.byte	0x03, 0x1b
        /*001e*/ 	.short	0x00ff


	//----- nvinfo : EIATTR_MERCURY_ISA_VERSION
	.align		4
        /*0020*/ 	.byte	0x03, 0x5f
        /*0022*/ 	.short	0x0101


	//----- nvinfo : EIATTR_COOP_GROUP_MASK_REGIDS
	.align		4
        /*0024*/ 	.byte	0x04, 0x29
        /*0026*/ 	.short	(.L_734 - .L_733)


	//   ....[0]....
.L_733:
        /*0028*/ 	.word	0xffffffff


	//   ....[1]....
        /*002c*/ 	.word	0xffffffff


	//   ....[2]....
        /*0030*/ 	.word	0xffffffff


	//   ....[3]....
        /*0034*/ 	.word	0xffffffff


	//   ....[4]....
        /*0038*/ 	.word	0xffffffff


	//   ....[5]....
        /*003c*/ 	.word	0xffffffff


	//   ....[6]....
        /*0040*/ 	.word	0xffffffff


	//   ....[7]....
        /*0044*/ 	.word	0xffffffff


	//   ....[8]....
        /*0048*/ 	.word	0xffffffff


	//   ....[9]....
        /*004c*/ 	.word	0xffffffff


	//   ....[10]....
        /*0050*/ 	.word	0x0500001d


	//   ....[11]....
        /*0054*/ 	.word	0x0500001d


	//   ....[12]....
        /*0058*/ 	.word	0x0500001d


	//   ....[13]....
        /*005c*/ 	.word	0x0500001d


	//   ....[14]....
        /*0060*/ 	.word	0x0500001d


	//   ....[15]....
        /*0064*/ 	.word	0x0500001d


	//   ....[16]....
        /*0068*/ 	.word	0x0500001d


	//   ....[17]....
        /*006c*/ 	.word	0x0500001d


	//   ....[18]....
        /*0070*/ 	.word	0x0500001d


	//   ....[19]....
        /*0074*/ 	.word	0x0500001d


	//----- nvinfo : EIATTR_COOP_GROUP_INSTR_OFFSETS
	.align		4
.L_734:
        /*0078*/ 	.byte	0x04, 0x28
        /*007a*/ 	.short	(.L_736 - .L_735)


	//   ....[0]....
.L_735:
        /*007c*/ 	.word	0x0003a510


	//   ....[1]....
        /*0080*/ 	.word	0x0003a530


	//   ....[2]....
        /*0084*/ 	.word	0x0003a550


	//   ....[3]....
        /*0088*/ 	.word	0x0003a570


	//   ....[4]....
        /*008c*/ 	.word	0x0003a5a0


	//   ....[5]....
        /*0090*/ 	.word	0x0003abd0


	//   ....[6]....
        /*0094*/ 	.word	0x0003abf0


	//   ....[7]....
        /*0098*/ 	.word	0x0003ac10


	//   ....[8]....
        /*009c*/ 	.word	0x0003ac30


	//   ....[9]....
        /*00a0*/ 	.word	0x0003ac50


	//   ....[10]....
        /*00a4*/ 	.word	0x0003ca90


	//   ....[11]....
        /*00a8*/ 	.word	0x0003cb30


	//   ....[12]....
        /*00ac*/ 	.word	0x0003cba0


	//   ....[13]....
        /*00b0*/ 	.word	0x0003cc10


	//   ....[14]....
        /*00b4*/ 	.word	0x0003cc90


	//   ....[15]....
        /*00b8*/ 	.word	0x0003d300


	//   ....[16]....
        /*00bc*/ 	.word	0x0003d370


	//   ....[17]....
        /*00c0*/ 	.word	0x0003d3e0


	//   ....[18]....
        /*00c4*/ 	.word	0x0003d450


	//   ....[19]....
        /*00c8*/ 	.word	0x0003d4c0


	//----- nvinfo : EIATTR_VRC_CTA_INIT_COUNT
	.align		4
.L_736:
        /*00cc*/ 	.byte	0x02, 0x4a
	.zero		1
	.zero		1


	//----- nvinfo : EIATTR_EXIT_INSTR_OFFSETS
	.align		4
        /*00d0*/ 	.byte	0x04, 0x1c
        /*00d2*/ 	.short	(.L_738 - .L_737)


	//   ....[0]....
.L_737:
        /*00d4*/ 	.word	0x00000bb0


	//   ....[1]....
        /*00d8*/ 	.word	0x0003ca20


	//----- nvinfo : EIATTR_MAX_THREADS
	.align		4
.L_738:
        /*00dc*/ 	.byte	0x04, 0x05
        /*00de*/ 	.short	(.L_740 - .L_739)
.L_739:
        /*00e0*/ 	.word	0x00000080
        /*00e4*/ 	.word	0x00000001
        /*00e8*/ 	.word	0x00000001


	//----- nvinfo : EIATTR_CRS_STACK_SIZE
	.align		4
.L_740:
        /*00ec*/ 	.byte	0x04, 0x1e
        /*00ee*/ 	.short	(.L_742 - .L_741)
.L_741:
        /*00f0*/ 	.word	0x00000000


	//----- nvinfo : EIATTR_CBANK_PARAM_SIZE
	.align		4
.L_742:
        /*00f4*/ 	.byte	0x03, 0x19
        /*00f6*/ 	.short	0x00e8


	//----- nvinfo : EIATTR_PARAM_CBANK
	.align		4
        /*00f8*/ 	.byte	0x04, 0x0a
        /*00fa*/ 	.short	(.L_744 - .L_743)
	.align		4
.L_743:
        /*00fc*/ 	.word	index@(.nv.constant0._ZN10layer_norm31ln_parallel_residual_fwd_kernelINS_13Kernel_traitsI6__halfS2_S2_S2_fjLj1536ELj1ELj4ELj1ELj16ENS_18Kernel_traits_baseILj1536ES2_S2_S2_S2_fjLj128EEEEELb1ELb0ELb1EEEvNS_9FwdParamsE)
        /*0100*/ 	.short	0x0380
        /*0102*/ 	.short	0x00e8


	//----- nvinfo : EIATTR_SW_WAR
	.align		4
.L_744:
        /*0104*/ 	.byte	0x04, 0x36
        /*0106*/ 	.short	(.L_746 - .L_745)
.L_745:
        /*0108*/ 	.word	0x00000008
.L_746:


//--------------------- .nv.info._ZN10layer_norm31ln_parallel_residual_fwd_kernelINS_13Kernel_traitsI6__halfS2_S2_S2_fjLj1536ELj1ELj4ELj1ELj16ENS_18Kernel_traits_baseILj1536ES2_S2_S2_S2_fjLj128EEEEELb1ELb1ELb0EEEvNS_9FwdParamsE --------------------------
	.section	.nv.info._ZN10layer_norm31ln_parallel_residual_fwd_kernelINS_13Kernel_traitsI6__halfS2_S2_S2_fjLj1536ELj1ELj4ELj1ELj16ENS_18Kernel_traits_baseILj1536ES2_S2_S2_S2_fjLj128EEEEELb1ELb1ELb0EEEvNS_9FwdParamsE,"",@"SHT_CUDA_INFO"
	.sectionflags	@""
	.align	4


	//----- nvinfo : EIATTR_CUDA_API_VERSION
	.align		4
        /*0000*/ 	.byte	0x04, 0x37
        /*0002*/ 	.short	(.L_748 - .L_747)
.L_747:
        /*0004*/ 	.word	0x00000082


	//----- nvinfo : EIATTR_KPARAM_INFO
	.align		4
.L_748:
        /*0008*/ 	.byte	0x04, 0x17
        /*000a*/ 	.short	(.L_750 - .L_749)
.L_749:
        /*000c*/ 	.word	0x00000000
        /*0010*/ 	.short	0x0000
        /*0012*/ 	.short	0x0000
        /*0014*/ 	.byte	0x00, 0xf0, 0xa1, 0x03


	//----- nvinfo : EIATTR_SPARSE_MMA_MASK
	.align		4
.L_750:
        /*0018*/ 	.byte	0x03, 0x50
        /*001a*/ 	.short	0x0000


	//----- nvinfo : EIATTR_MAXREG_COUNT
	.align		4
        /*001c*/ 	.byte	0x03, 0x1b
        /*001e*/ 	.short	0x00ff


	//----- nvinfo : EIATTR_MERCURY_ISA_VERSION
	.align		4
        /*0020*/ 	.byte	0x03, 0x5f
        /*0022*/ 	.short	0x0101


	//----- nvinfo : EIATTR_COOP_GROUP_MASK_REGIDS
	.align		4
        /*0024*/ 	.byte	0x04, 0x29
        /*0026*/ 	.short	(.L_752 - .L_751)


	//   ....[0]....
.L_751:
        /*0028*/ 	.word	0xffffffff


	//   ....[1]....
        /*002c*/ 	.word	0xffffffff


	//   ....[2]....
        /*0030*/ 	.word	0xffffffff


	//   ....[3]....
        /*0034*/ 	.word	0xffffffff


	//   ....[4]....
        /*0038*/ 	.word	0xffffffff


	//   ....[5]....
        /*003c*/ 	.word	0xffffffff


	//   ....[6]....
        /*0040*/ 	.word	0xffffffff


	//   ....[7]....
        /*0044*/ 	.word	0xffffffff


	//   ....[8]....
        /*0048*/ 	.word	0xffffffff


	//   ....[9]....
        /*004c*/ 	.word	0xffffffff


	//   ....[10]....
        /*0050*/ 	.word	0x0500008a


	//   ....[11]....
        /*0054*/ 	.word	0x0500008a


	//   ....[12]....
        /*0058*/ 	.word	0x0500008a


	//   ....[13]....
        /*005c*/ 	.word	0x0500008a


	//   ....[14]....
        /*0060*/ 	.word	0x0500008a


	//   ....[15]....
        /*0064*/ 	.word	0x0500008a


	//   ....[16]....
        /*0068*/ 	.word	0x0500008a


	//   ....[17]....
        /*006c*/ 	.word	0x0500008a


	//   ....[18]....
        /*0070*/ 	.word	0x0500008a


	//   ....[19]....
        /*0074*/ 	.word	0x0500008a


	//----- nvinfo : EIATTR_COOP_GROUP_INSTR_OFFSETS
	.align		4
.L_752:
        /*0078*/ 	.byte	0x04, 0x28
        /*007a*/ 	.short	(.L_754 - .L_753)


	//   ....[0]....
.L_753:
        /*007c*/ 	.word	0x0003b130


	//   ....[1]....
        /*0080*/ 	.word	0x0003b150


	//   ....[2]....
        /*0084*/ 	.word	0x0003b170


	//   ....[3]....
        /*0088*/ 	.word	0x0003b190


	//   ....[4]....
        /*008c*/ 	.word	0x0003b1c0


	//   ....[5]....
        /*0090*/ 	.word	0x0003b800


	//   ....[6]....
        /*0094*/ 	.word	0x0003b820


	//   ....[7]....
        /*0098*/ 	.word	0x0003b840


	//   ....[8]....
        /*009c*/ 	.word	0x0003b860


	//   ....[9]....
        /*00a0*/ 	.word	0x0003b880


	//   ....[10]....
        /*00a4*/ 	.word	0x0003cd90


	//   ....[11]....
        /*00a8*/ 	.word	0x0003ce30


	//   ....[12]....
        /*00ac*/ 	.word	0x0003cea0


	//   ....[13]....
        /*00b0*/ 	.word	0x0003cf10


	//   ....[14]....
        /*00b4*/ 	.word	0x0003cf90


	//   ....[15]....
        /*00b8*/ 	.word	0x0003d620


	//   ....[16]....
        /*00bc*/ 	.word	0x0003d690


	//   ....[17]....
        /*00c0*/ 	.word	0x0003d700


	//   ....[18]....
        /*00c4*/ 	.word	0x0003d770


	//   ....[19]....
        /*00c8*/ 	.word	0x0003d7e0


	//----- nvinfo : EIATTR_VRC_CTA_INIT_COUNT
	.align		4
.L_754:
        /*00cc*/ 	.byte	0x02, 0x4a
	.zero		1
	.zero		1


	//----- nvinfo : EIATTR_EXIT_INSTR_OFFSETS
	.align		4
        /*00d0*/ 	.byte	0x04, 0x1c
        /*00d2*/ 	.short	(.L_756 - .L_755)


	//   ....[0]....
.L_755:
        /*00d4*/ 	.word	0x000009a0


	//   ....[1]....
        /*00d8*/ 	.word	0x0003cd20


	//----- nvinfo : EIATTR_MAX_THREADS
	.align		4
.L_756:
        /*00dc*/ 	.byte	0x04, 0x05
        /*00de*/ 	.short	(.L_758 - .L_757)
.L_757:
        /*00e0*/ 	.word	0x00000080
        /*00e4*/ 	.word	0x00000001
        /*00e8*/ 	.word	0x00000001


	//----- nvinfo : EIATTR_CRS_STACK_SIZE
	.align		4
.L_758:
        /*00ec*/ 	.byte	0x04, 0x1e
        /*00ee*/ 	.short	(.L_760 - .L_759)
.L_759:
        /*00f0*/ 	.word	0x00000000


	//----- nvinfo : EIATTR_CBANK_PARAM_SIZE
	.align		4
.L_760:
        /*00f4*/ 	.byte	0x03, 0x19
        /*00f6*/ 	.short	0x00e8


	//----- nvinfo : EIATTR_PARAM_CBANK
	.align		4
        /*00f8*/ 	.byte	0x04, 0x0a
        /*00fa*/ 	.short	(.L_762 - .L_761)
	.align		4
.L_761:
        /*00fc*/ 	.word	index@(.nv.constant0._ZN10layer_norm31ln_parallel_residual_fwd_kernelINS_13Kernel_traitsI6__halfS2_S2_S2_fjLj1536ELj1ELj4ELj1ELj16ENS_18Kernel_traits_baseILj1536ES2_S2_S2_S2_fjLj128EEEEELb1ELb1ELb0EEEvNS_9FwdParamsE)
        /*0100*/ 	.short	0x0380
        /*0102*/ 	.short	0x00e8


	//----- nvinfo : EIATTR_SW_WAR
	.align		4
.L_762:
        /*0104*/ 	.byte	0x04, 0x36
        /*0106*/ 	.short	(.L_764 - .L_763)
.L_763:
        /*0108*/ 	.word	0x00000008
.L_764:


//--------------------- .nv.info._ZN10layer_norm31ln_parallel_residual_fwd_kernelINS_13Kernel_traitsI6__halfS2_S2_S2_fjLj1536ELj1ELj4ELj1ELj16ENS_18Kernel_traits_baseILj1536ES2_S2_S2_S2_fjLj128EEEEELb1ELb1ELb1EEEvNS_9FwdParamsE --------------------------
	.section	.nv.info._ZN10layer_norm31ln_parallel_residual_fwd_kernelINS_13Kernel_traitsI6__halfS2_S2_S2_fjLj1536ELj1ELj4ELj1ELj16ENS_18Kernel_traits_baseILj1536ES2_S2_S2_S2_fjLj128EEEEELb1ELb1ELb1EEEvNS_9FwdParamsE,"",@"SHT_CUDA_INFO"
	.sectionflags	@""
	.align	4


	//----- nvinfo : EIATTR_CUDA_API_VERSION
	.align		4
        /*0000*/ 	.byte	0x04, 0x37
        /*0002*/ 	.short	(.L_766 - .L_765)
.L_765:
        /*0004*/ 	.word	0x00000082


	//----- nvinfo : EIATTR_KPARAM_INFO
	.align		4
.L_766:
        /*0008*/ 	.byte	0x04, 0x17
        /*000a*/ 	.short	(.L_768 - .L_767)
.L_767:
        /*000c*/ 	.word	0x00000000
        /*0010*/ 	.short	0x0000
        /*0012*/ 	.short	0x0000
        /*0014*/ 	.byte	0x00, 0xf0, 0xa1, 0x03


	//----- nvinfo : EIATTR_SPARSE_MMA_MASK
	.align		4
.L_768:
        /*0018*/ 	.byte	0x03, 0x50
        /*001a*/ 	.short	0x0000


	//----- nvinfo : EIATTR_MAXREG_COUNT
	.align		4
        /*001c*/ 	.byte	0x03, 0x1b
        /*001e*/ 	.short	0x00ff


	//----- nvinfo : EIATTR_MERCURY_ISA_VERSION
	.align		4
        /*0020*/ 	.byte	0x03, 0x5f
        /*0022*/ 	.short	0x0101


	//----- nvinfo : EIATTR_COOP_GROUP_MASK_REGIDS
	.align		4
        /*0024*/ 	.byte	0x04, 0x29
        /*0026*/ 	.short	(.L_770 - .L_769)


	//   ....[0]....
.L_769:
        /*0028*/ 	.word	0xffffffff


	//   ....[1]....
        /*002c*/ 	.word	0xffffffff


	//   ....[2]....
        /*0030*/ 	.word	0xffffffff


	//   ....[3]....
        /*0034*/ 	.word	0xffffffff


	//   ....[4]....
        /*0038*/ 	.word	0xffffffff


	//   ....[5]....
        /*003c*/ 	.word	0xffffffff


	//   ....[6]....
        /*0040*/ 	.word	0xffffffff


	//   ....[7]....
        /*0044*/ 	.word	0xffffffff


	//   ....[8]....
        /*0048*/ 	.word	0xffffffff


	//   ....[9]....
        /*004c*/ 	.word	0xffffffff


	//   ....[10]....
        /*0050*/ 	.word	0x05000060


	//   ....[11]....
        /*0054*/ 	.word	0x05000060


	//   ....[12]....
        /*0058*/ 	.word	0x05000060


	//   ....[13]....
        /*005c*/ 	.word	0x05000060


	//   ....[14]....
        /*0060*/ 	.word	0x05000060


	//   ....[15]....
        /*0064*/ 	.word	0x05000060


	//   ....[16]....
        /*0068*/ 	.word	0x05000060


	//   ....[17]....
        /*006c*/ 	.word	0x05000060


	//   ....[18]....
        /*0070*/ 	.word	0x05000060


	//   ....[19]....
        /*0074*/ 	.word	0x05000060


	//----- nvinfo : EIATTR_COOP_GROUP_INSTR_OFFSETS
	.align		4
.L_770:
        /*0078*/ 	.byte	0x04, 0x28
        /*007a*/ 	.short	(.L_772 - .L_771)


	//   ....[0]....
.L_771:
        /*007c*/ 	.word	0x00031490


	//   ....[1]....
        /*0080*/ 	.word	0x000314b0


	//   ....[2]....
        /*0084*/ 	.word	0x000314d0


	//   ....[3]....
        /*0088*/ 	.word	0x000314f0


	//   ....[4]....
        /*008c*/ 	.word	0x00031520


	//   ....[5]....
        /*0090*/ 	.word	0x00031b50


	//   ....[6]....
        /*0094*/ 	.word	0x00031b70


	//   ....[7]....
        /*0098*/ 	.word	0x00031b90


	//   ....[8]....
        /*009c*/ 	.word	0x00031bb0


	//   ....[9]....
        /*00a0*/ 	.word	0x00031bd0


	//   ....[10]....
        /*00a4*/ 	.word	0x00032ec0


	//   ....[11]....
        /*00a8*/ 	.word	0x00032f60


	//   ....[12]....
        /*00ac*/ 	.word	0x00032fd0


	//   ....[13]....
        /*00b0*/ 	.word	0x00033040


	//   ....[14]....
        /*00b4*/ 	.word	0x000330c0


	//   ....[15]....
        /*00b8*/ 	.word	0x00033740


	//   ....[16]....
        /*00bc*/ 	.word	0x000337b0


	//   ....[17]....
        /*00c0*/ 	.word	0x00033820


	//   ....[18]....
        /*00c4*/ 	.word	0x00033890


	//   ....[19]....
        /*00c8*/ 	.word	0x00033900


	//----- nvinfo : EIATTR_VRC_CTA_INIT_COUNT
	.align		4
.L_772:
        /*00cc*/ 	.byte	0x02, 0x4a
	.zero		1
	.zero		1


	//----- nvinfo : EIATTR_EXIT_INSTR_OFFSETS
	.align		4
        /*00d0*/ 	.byte	0x04, 0x1c
        /*00d2*/ 	.short	(.L_774 - .L_773)


	//   ....[0]....
.L_773:
        /*00d4*/ 	.word	0x00000430


	//   ....[1]....
        /*00d8*/ 	.word	0x00032e50


	//----- nvinfo : EIATTR_MAX_THREADS
	.align		4
.L_774:
        /*00dc*/ 	.byte	0x04, 0x05
        /*00de*/ 	.short	(.L_776 - .L_775)
.L_775:
        /*00e0*/ 	.word	0x00000080
        /*00e4*/ 	.word	0x00000001
        /*00e8*/ 	.word	0x00000001


	//----- nvinfo : EIATTR_CRS_STACK_SIZE
	.align		4
.L_776:
        /*00ec*/ 	.byte	0x04, 0x1e
        /*00ee*/ 	.short	(.L_778 - .L_777)
.L_777:
        /*00f0*/ 	.word	0x00000000


	//----- nvinfo : EIATTR_CBANK_PARAM_SIZE
	.align		4
.L_778:
        /*00f4*/ 	.byte	0x03, 0x19
        /*00f6*/ 	.short	0x00e8


	//----- nvinfo : EIATTR_PARAM_CBANK
	.align		4
        /*00f8*/ 	.byte	0x04, 0x0a
        /*00fa*/ 	.short	(.L_780 - .L_779)
	.align		4
.L_779:
        /*00fc*/ 	.word	index@(.nv.constant0._ZN10layer_norm31ln_parallel_residual_fwd_kernelINS_13Kernel_traitsI6__halfS2_S2_S2_fjLj1536ELj1ELj4ELj1ELj16ENS_18Kernel_traits_baseILj1536ES2_S2_S2_S2_fjLj128EEEEELb1ELb1ELb1EEEvNS_9FwdParamsE)
        /*0100*/ 	.short	0x0380
        /*0102*/ 	.short	0x00e8


	//----- nvinfo : EIATTR_SW_WAR
	.align		4
.L_780:
        /*0104*/ 	.byte	0x04, 0x36
        /*0106*/ 	.short	(.L_782 - .L_781)
.L_781:
        /*0108*/ 	.word	0x00000008
.L_782:


//--------------------- .nv.info._ZN10layer_norm31ln_parallel_residual_fwd_kernelINS_13Kernel_traitsIf13__nv_bfloat16S2_S2_fjLj1536ELj1ELj4ELj1ELj16ENS_18Kernel_traits_baseILj1536EfS2_S2_S2_fjLj128EEEEELb0ELb0ELb0EEEvNS_9FwdParamsE --------------------------
	.section	.nv.info._ZN10layer_norm31ln_parallel_residual_fwd_kernelINS_13Kernel_traitsIf13__nv_bfloat16S2_S2_fjLj1536ELj1ELj4ELj1ELj16ENS_18Kernel_traits_baseILj1536EfS2_S2_S2_fjLj128EEEEELb0ELb0ELb0EEEvNS_9FwdParamsE,"",@"SHT_CUDA_INFO"
	.sectionflags	@""
	.align	4


	//----- nvinfo : EIATTR_CUDA_API_VERSION
	.align		4
        /*0000*/ 	.byte	0x04, 0x37
        /*0002*/ 	.short	(.L_784 - .L_783)
.L_783:
        /*0004*/ 	.word	0x00000082


	//----- nvinfo : EIATTR_KPARAM_INFO
	.align		4
.L_784:
        /*0008*/ 	.byte	0x04, 0x17
        /*000a*/ 	.short	(.L_786 - .L_785)
.L_785:
        /*000c*/ 	.word	0x00000000
        /*0010*/ 	.short	0x0000
        /*0012*/ 	.short	0x0000
        /*0014*/ 	.byte	0x00, 0xf0, 0xa1, 0x03


	//----- nvinfo : EIATTR_SPARSE_MMA_MASK
	.align		4
.L_786:
        /*0018*/ 	.byte	0x03, 0x50
        /*001a*/ 	.short	0x0000


	//----- nvinfo : EIATTR_MAXREG_COUNT
	.align		4
        /*001c*/ 	.byte	0x03, 0x1b
        /*001e*/ 	.short	0x00ff


	//----- nvinfo : EIATTR_ANNOTATIONS
	.align		4
        /*0020*/ 	.byte	0x04, 0x55
        /*0022*/ 	.short	(.L_788 - .L_787)


	//   ....[0]....
.L_787:
        /* <DEDUP_REMOVED lines=59> */


	//----- nvinfo : EIATTR_MERCURY_ISA_VERSION
	.align		4
.L_788:
        /*03c4*/ 	.byte	0x03, 0x5f
        /*03c6*/ 	.short	0x0101


	//----- nvinfo : EIATTR_COOP_GROUP_MASK_REGIDS
	.align		4
        /*03c8*/ 	.byte	0x04, 0x29
        /*03ca*/ 	.short	(.L_790 - .L_789)


	//   ....[0]....
.L_789:
        /*03cc*/ 	.word	0xffffffff


	//   ....[1]....
        /*03d0*/ 	.word	0xffffffff


	//   ....[2]....
        /*03d4*/ 	.word	0xffffffff


	//   ....[3]....
        /*03d8*/ 	.word	0xffffffff


	//   ....[4]....
        /*03dc*/ 	.word	0xffffffff


	//   ....[5]....
        /*03e0*/ 	.word	0xffffffff


	//   ....[6]....
        /*03e4*/ 	.word	0xffffffff


	//   ....[7]....
        /*03e8*/ 	.word	0xffffffff


	//   ....[8]....
        /*03ec*/ 	.word	0xffffffff


	//   ....[9]....
        /*03f0*/ 	.word	0xffffffff


	//   ....[10]....
        /*03f4*/ 	.word	0x050000a4


	//   ....[11]....
        /*03f8*/ 	.word	0x050000a4


	//   ....[12]....
        /*03fc*/ 	.word	0x050000a4


	//   ....[13]....
        /*0400*/ 	.word	0x050000a4


	//   ....[14]....
        /*0404*/ 	.word	0x050000a4


	//   ....[15]....
        /*0408*/ 	.word	0x050000a4


	//   ....[16]....
        /*040c*/ 	.word	0x050000a4


	//   ....[17]....
        /*0410*/ 	.word	0x050000a4


	//   ....[18]....
        /*0414*/ 	.word	0x050000a4


	//   ....[19]....
        /*0418*/ 	.word	0x050000a4


	//----- nvinfo : EIATTR_COOP_GROUP_INSTR_OFFSETS
	.align		4
.L_790:
        /*041c*/ 	.byte	0x04, 0x28
        /*041e*/ 	.short	(.L_792 - .L_791)


	//   ....[0]....
.L_791:
        /*0420*/ 	.word	0x00006d40


	//   ....[1]....
        /*0424*/ 	.word	0x00006d70


	//   ....[2]....
        /*0428*/ 	.word	0x00006d90


	//   ....[3]....
        /*042c*/ 	.word	0x00006db0


	//   ....[4]....
        /*0430*/ 	.word	0x00006dd0


	//   ....[5]....
        /*0434*/ 	.word	0x00007410


	//   ....[6]....
        /*0438*/ 	.word	0x00007430


	//   ....[7]....
        /*043c*/ 	.word	0x00007450


	//   ....[8]....
        /*0440*/ 	.word	0x00007470


	//   ....[9]....
        /*0444*/ 	.word	0x00007490


	//   ....[10]....
        /*0448*/ 	.word	0x00008f80


	//   ....[11]....
        /*044c*/ 	.word	0x00009020


	//   ....[12]....
        /*0450*/ 	.word	0x00009090


	//   ....[13]....
        /*0454*/ 	.word	0x00009100


	//   ....[14]....
        /*0458*/ 	.word	0x00009170


	//   ....[15]....
        /*045c*/ 	.word	0x00009810


	//   ....[16]....
        /*0460*/ 	.word	0x00009880


	//   ....[17]....
        /*0464*/ 	.word	0x000098f0


	//   ....[18]....
        /*0468*/ 	.word	0x00009960


	//   ....[19]....
        /*046c*/ 	.word	0x000099d0


	//----- nvinfo : EIATTR_VRC_CTA_INIT_COUNT
	.align		4
.L_792:
        /*0470*/ 	.byte	0x02, 0x4a
	.zero		1
	.zero		1


	//----- nvinfo : EIATTR_EXIT_INSTR_OFFSETS
	.align		4
        /*0474*/ 	.byte	0x04, 0x1c
        /*0476*/ 	.short	(.L_794 - .L_793)


	//   ....[0]....
.L_793:
        /*0478*/ 	.word	0x00002640


	//   ....[1]....
        /*047c*/ 	.word	0x00008f10


	//----- nvinfo : EIATTR_MAX_THREADS
	.align		4
.L_794:
        /*0480*/ 	.byte	0x04, 0x05
        /*0482*/ 	.short	(.L_796 - .L_795)
.L_795:
        /*0484*/ 	.word	0x00000080
        /*0488*/ 	.word	0x00000001
        /*048c*/ 	.word	0x00000001


	//----- nvinfo : EIATTR_CRS_STACK_SIZE
	.align		4
.L_796:
        /*0490*/ 	.byte	0x04, 0x1e
        /*0492*/ 	.short	(.L_798 - .L_797)
.L_797:
        /*0494*/ 	.word	0x00000000


	//----- nvinfo : EIATTR_CBANK_PARAM_SIZE
	.align		4
.L_798:
        /*0498*/ 	.byte	0x03, 0x19
        /*049a*/ 	.short	0x00e8


	//----- nvinfo : EIATTR_PARAM_CBANK
	.align		4
        /*049c*/ 	.byte	0x04, 0x0a
        /*049e*/ 	.short	(.L_800 - .L_799)
	.align		4
.L_799:
        /*04a0*/ 	.word	index@(.nv.constant0._ZN10layer_norm31ln_parallel_residual_fwd_kernelINS_13Kernel_traitsIf13__nv_bfloat16S2_S2_fjLj1536ELj1ELj4ELj1ELj16ENS_18Kernel_traits_baseILj1536EfS2_S2_S2_fjLj128EEEEELb0ELb0ELb0EEEvNS_9FwdParamsE)
        /*04a4*/ 	.short	0x0380
        /*04a6*/ 	.short	0x00e8


	//----- nvinfo : EIATTR_SW_WAR
	.align		4
.L_800:
        /*04a8*/ 	.byte	0x04, 0x36
        /*04aa*/ 	.short	(.L_802 - .L_801)
.L_801:
        /*04ac*/ 	.word	0x00000008
.L_802:


//--------------------- .nv.info._ZN10layer_norm31ln_parallel_residual_fwd_kernelINS_13Kernel_traitsIf13__nv_bfloat16S2_S2_fjLj1536ELj1ELj4ELj1ELj16ENS_18Kernel_traits_baseILj1536EfS2_S2_S2_fjLj128EEEEELb0ELb0ELb1EEEvNS_9FwdParamsE --------------------------
	.section	.nv.info._ZN10layer_norm31ln_parallel_residual_fwd_kernelINS_13Kernel_traitsIf13__nv_bfloat16S2_S2_fjLj1536ELj1ELj4ELj1ELj16ENS_18Kernel_traits_baseILj1536EfS2_S2_S2_fjLj128EEEEELb0ELb0ELb1EEEvNS_9FwdParamsE,"",@"SHT_CUDA_INFO"
	.sectionflags	@""
	.align	4


	//----- nvinfo : EIATTR_CUDA_API_VERSION
	.align		4
        /*0000*/ 	.byte	0x04, 0x37
        /*0002*/ 	.short	(.L_804 - .L_803)
.L_803:
        /*0004*/ 	.word	0x00000082


	//----- nvinfo : EIATTR_KPARAM_INFO
	.align		4
.L_804:
        /*0008*/ 	.byte	0x04, 0x17
        /*000a*/ 	.short	(.L_806 - .L_805)
.L_805:
        /*000c*/ 	.word	0x00000000
        /*0010*/ 	.short	0x0000
        /*0012*/ 	.short	0x0000
        /*0014*/ 	.byte	0x00, 0xf0, 0xa1, 0x03


	//----- nvinfo : EIATTR_SPARSE_MMA_MASK
	.align		4
.L_806:
        /*0018*/ 	.byte	0x03, 0x50
        /*001a*/ 	.short	0x0000


	//----- nvinfo : EIATTR_MAXREG_COUNT
	.align		4
        /*001c*/ 	.byte	0x03, 0x1b
        /*001e*/ 	.short	0x00ff


	//----- nvinfo : EIATTR_ANNOTATIONS
	.align		4
        /*0020*/ 	.byte	0x04, 0x55
        /*0022*/ 	.short	(.L_808 - .L_807)


	//   ....[0]....
.L_807:
        /* <DEDUP_REMOVED lines=25> */


	//----- nvinfo : EIATTR_MERCURY_ISA_VERSION
	.align		4
.L_808:
        /*01a4*/ 	.byte	0x03, 0x5f
        /*01a6*/ 	.short	0x0101


	//----- nvinfo : EIATTR_COOP_GROUP_MASK_REGIDS
	.align		4
        /*01a8*/ 	.byte	0x04, 0x29
        /*01aa*/ 	.short	(.L_810 - .L_809)


	//   ....[0]....
.L_809:
        /*01ac*/ 	.word	0xffffffff


	//   ....[1]....
        /*01b0*/ 	.word	0xffffffff


	//   ....[2]....
        /*01b4*/ 	.word	0xffffffff


	//   ....[3]....
        /*01b8*/ 	.word	0xffffffff


	//   ....[4]....
        /*01bc*/ 	.word	0xffffffff


	//   ....[5]....
        /*01c0*/ 	.word	0xffffffff


	//   ....[6]....
        /*01c4*/ 	.word	0xffffffff


	//   ....[7]....
        /*01c8*/ 	.word	0xffffffff


	//   ....[8]....
        /*01cc*/ 	.word	0xffffffff


	//   ....[9]....
        /*01d0*/ 	.word	0xffffffff


	//   ....[10]....
        /*01d4*/ 	.word	0x050000c7


	//   ....[11]....
        /*01d8*/ 	.word	0x050000c7


	//   ....[12]....
        /*01dc*/ 	.word	0x050000c7


	//   ....[13]....
        /*01e0*/ 	.word	0x050000c7


	//   ....[14]....
        /*01e4*/ 	.word	0x050000c7


	//   ....[15]....
        /*01e8*/ 	.word	0x050000c7


	//   ....[16]....
        /*01ec*/ 	.word	0x050000c7


	//   ....[17]....
        /*01f0*/ 	.word	0x050000c7


	//   ....[18]....
        /*01f4*/ 	.word	0x050000c7


	//   ....[19]....
        /*01f8*/ 	.word	0x050000c7


	//----- nvinfo : EIATTR_COOP_GROUP_INSTR_OFFSETS
	.align		4
.L_810:
        /*01fc*/ 	.byte	0x04, 0x28
        /*01fe*/ 	.short	(.L_812 - .L_811)


	//   ....[0]....
.L_811:
        /*0200*/ 	.word	0x000051f0


	//   ....[1]....
        /*0204*/ 	.word	0x00005220


	//   ....[2]....
        /*0208*/ 	.word	0x00005240


	//   ....[3]....
        /*020c*/ 	.word	0x00005260


	//   ....[4]....
        /*0210*/ 	.word	0x00005280


	//   ....[5]....
        /*0214*/ 	.word	0x000058b0


	//   ....[6]....
        /*0218*/ 	.word	0x000058d0


	//   ....[7]....
        /*021c*/ 	.word	0x000058f0


	//   ....[8]....
        /*0220*/ 	.word	0x00005910


	//   ....[9]....
        /*0224*/ 	.word	0x00005930


	//   ....[10]....
        /*0228*/ 	.word	0x00006c80


	//   ....[11]....
        /*022c*/ 	.word	0x00006d20


	//   ....[12]....
        /*0230*/ 	.word	0x00006d80


	//   ....[13]....
        /*0234*/ 	.word	0x00006de0


	//   ....[14]....
        /*0238*/ 	.word	0x00006e40


	//   ....[15]....
        /*023c*/ 	.word	0x000074c0


	//   ....[16]....
        /*0240*/ 	.word	0x00007520


	//   ....[17]....
        /*0244*/ 	.word	0x00007580


	//   ....[18]....
        /*0248*/ 	.word	0x000075e0


	//   ....[19]....
        /*024c*/ 	.word	0x00007640


	//----- nvinfo : EIATTR_VRC_CTA_INIT_COUNT
	.align		4
.L_812:
        /*0250*/ 	.byte	0x02, 0x4a
	.zero		1
	.zero		1


	//----- nvinfo : EIATTR_EXIT_INSTR_OFFSETS
	.align		4
        /*0254*/ 	.byte	0x04, 0x1c
        /*0256*/ 	.short	(.L_814 - .L_813)


	//   ....[0]....
.L_813:
        /*0258*/ 	.word	0x00001260


	//   ....[1]....
        /*025c*/ 	.word	0x00006c10


	//----- nvinfo : EIATTR_MAX_THREADS
	.align		4
.L_814:
        /*0260*/ 	.byte	0x04, 0x05
        /*0262*/ 	.short	(.L_816 - .L_815)
.L_815:
        /*0264*/ 	.word	0x00000080
        /*0268*/ 	.word	0x00000001
        /*026c*/ 	.word	0x00000001


	//----- nvinfo : EIATTR_CRS_STACK_SIZE
	.align		4
.L_816:
        /*0270*/ 	.byte	0x04, 0x1e
        /*0272*/ 	.short	(.L_818 - .L_817)
.L_817:
        /*0274*/ 	.word	0x00000000


	//----- nvinfo : EIATTR_CBANK_PARAM_SIZE
	.align		4
.L_818:
        /*0278*/ 	.byte	0x03, 0x19
        /*027a*/ 	.short	0x00e8


	//----- nvinfo : EIATTR_PARAM_CBANK
	.align		4
        /*027c*/ 	.byte	0x04, 0x0a
        /*027e*/ 	.short	(.L_820 - .L_819)
	.align		4
.L_819:
        /*0280*/ 	.word	index@(.nv.constant0._ZN10layer_norm31ln_parallel_residual_fwd_kernelINS_13Kernel_traitsIf13__nv_bfloat16S2_S2_fjLj1536ELj1ELj4ELj1ELj16ENS_18Kernel_traits_baseILj1536EfS2_S2_S2_fjLj128EEEEELb0ELb0ELb1EEEvNS_9FwdParamsE)
        /*0284*/ 	.short	0x0380
        /*0286*/ 	.short	0x00e8


	//----- nvinfo : EIATTR_SW_WAR
	.align		4
.L_820:
        /*0288*/ 	.byte	0x04, 0x36
        /*028a*/ 	.short	(.L_822 - .L_821)
.L_821:
        /*028c*/ 	.word	0x00000008
.L_822:


//--------------------- .nv.info._ZN10layer_norm31ln_parallel_residual_fwd_kernelINS_13Kernel_traitsIf13__nv_bfloat16S2_S2_fjLj1536ELj1ELj4ELj1ELj16ENS_18Kernel_traits_baseILj1536EfS2_S2_S2_fjLj128EEEEELb0ELb1ELb0EEEvNS_9FwdParamsE --------------------------
	.section	.nv.info._ZN10layer_norm31ln_parallel_residual_fwd_kernelINS_13Kernel_traitsIf13__nv_bfloat16S2_S2_fjLj1536ELj1ELj4ELj1ELj16ENS_18Kernel_traits_baseILj1536EfS2_S2_S2_fjLj128EEEEELb0ELb1ELb0EEEvNS_9FwdParamsE,"",@"SHT_CUDA_INFO"
	.sectionflags	@""
	.align	4


	//----- nvinfo : EIATTR_CUDA_API_VERSION
	.align		4
        /*0000*/ 	.byte	0x04, 0x37
        /*0002*/ 	.short	(.L_824 - .L_823)
.L_823:
        /*0004*/ 	.word	0x00000082


	//----- nvinfo : EIATTR_KPARAM_INFO
	.align		4
.L_824:
        /*0008*/ 	.byte	0x04, 0x17
        /*000a*/ 	.short	(.L_826 - .L_825)
.L_825:
        /*000c*/ 	.word	0x00000000
        /*0010*/ 	.short	0x0000
        /*0012*/ 	.short	0x0000
        /*0014*/ 	.byte	0x00, 0xf0, 0xa1, 0x03


	//----- nvinfo : EIATTR_SPARSE_MMA_MASK
	.align		4
.L_826:
        /*0018*/ 	.byte	0x03, 0x50
        /*001a*/ 	.short	0x0000


	//----- nvinfo : EIATTR_MAXREG_COUNT
	.align		4
        /*001c*/ 	.byte	0x03, 0x1b
        /*001e*/ 	.short	0x00ff


	//----- nvinfo : EIATTR_MERCURY_ISA_VERSION
	.align		4
        /*0020*/ 	.byte	0x03, 0x5f
        /*0022*/ 	.short	0x0101


	//----- nvinfo : EIATTR_COOP_GROUP_MASK_REGIDS
	.align		4
        /*0024*/ 	.byte	0x04, 0x29
        /*0026*/ 	.short	(.L_828 - .L_827)


	//   ....[0]....
.L_827:
        /*0028*/ 	.word	0xffffffff


	//   ....[1]....
        /*002c*/ 	.word	0xffffffff


	//   ....[2]....
        /*0030*/ 	.word	0xffffffff


	//   ....[3]....
        /*0034*/ 	.word	0xffffffff


	//   ....[4]....
        /*0038*/ 	.word	0xffffffff


	//   ....[5]....
        /*003c*/ 	.word	0xffffffff


	//   ....[6]....
        /*0040*/ 	.word	0xffffffff


	//   ....[7]....
        /*0044*/ 	.word	0xffffffff


	//   ....[8]....
        /*0048*/ 	.word	0xffffffff


	//   ....[9]....
        /*004c*/ 	.word	0xffffffff


	//   ....[10]....
        /*0050*/ 	.word	0x050000a9


	//   ....[11]....
        /*0054*/ 	.word	0x050000a9


	//   ....[12]....
        /*0058*/ 	.word	0x050000a9


	//   ....[13]....
        /*005c*/ 	.word	0x050000a9


	//   ....[14]....
        /*0060*/ 	.word	0x050000a9


	//   ....[15]....
        /*0064*/ 	.word	0x050000a9


	//   ....[16]....
        /*0068*/ 	.word	0x050000a9


	//   ....[17]....
        /*006c*/ 	.word	0x050000a9


	//   ....[18]....
        /*0070*/ 	.word	0x050000a9


	//   ....[19]....
        /*0074*/ 	.word	0x050000a9


	//----- nvinfo : EIATTR_COOP_GROUP_INSTR_OFFSETS
	.align		4
.L_828:
        /*0078*/ 	.byte	0x04, 0x28
        /*007a*/ 	.short	(.L_830 - .L_829)


	//   ....[0]....
.L_829:
        /*007c*/ 	.word	0x00004e50


	//   ....[1]....
        /*0080*/ 	.word	0x00004e80


	//   ....[2]....
        /*0084*/ 	.word	0x00004eb0


	//   ....[3]....
        /*0088*/ 	.word	0x00004ed0


	//   ....[4]....
        /*008c*/ 	.word	0x00004ef0


	//   ....[5]....
        /*0090*/ 	.word	0x00005530


	//   ....[6]....
        /*0094*/ 	.word	0x00005550


	//   ....[7]....
        /*0098*/ 	.word	0x00005570


	//   ....[8]....
        /*009c*/ 	.word	0x00005590


	//   ....[9]....
        /*00a0*/ 	.word	0x000055b0


	//   ....[10]....
        /*00a4*/ 	.word	0x000064c0


	//   ....[11]....
        /*00a8*/ 	.word	0x00006560


	//   ....[12]....
        /*00ac*/ 	.word	0x000065e0


	//   ....[13]....
        /*00b0*/ 	.word	0x00006650


	//   ....[14]....
        /*00b4*/ 	.word	0x000066c0


	//   ....[15]....
        /*00b8*/ 	.word	0x00006d60


	//   ....[16]....
        /*00bc*/ 	.word	0x00006dd0


	//   ....[17]....
        /*00c0*/ 	.word	0x00006e40


	//   ....[18]....
        /*00c4*/ 	.word	0x00006eb0


	//   ....[19]....
        /*00c8*/ 	.word	0x00006f20


	//----- nvinfo : EIATTR_VRC_CTA_INIT_COUNT
	.align		4
.L_830:
        /*00cc*/ 	.byte	0x02, 0x4a
	.zero		1
	.zero		1


	//----- nvinfo : EIATTR_EXIT_INSTR_OFFSETS
	.align		4
        /*00d0*/ 	.byte	0x04, 0x1c
        /*00d2*/ 	.short	(.L_832 - .L_831)


	//   ....[0]....
.L_831:
        /*00d4*/ 	.word	0x000008e0


	//   ....[1]....
        /*00d8*/ 	.word	0x00006450


	//----- nvinfo : EIATTR_MAX_THREADS
	.align		4
.L_832:
        /*00dc*/ 	.byte	0x04, 0x05
        /*00de*/ 	.short	(.L_834 - .L_833)
.L_833:
        /*00e0*/ 	.word	0x00000080
        /*00e4*/ 	.word	0x00000001
        /*00e8*/ 	.word	0x00000001


	//----- nvinfo : EIATTR_CRS_STACK_SIZE
	.align		4
.L_834:
        /*00ec*/ 	.byte	0x04, 0x1e
        /*00ee*/ 	.short	(.L_836 - .L_835)
.L_835:
        /*00f0*/ 	.word	0x00000000


	//----- nvinfo : EIATTR_CBANK_PARAM_SIZE
	.align		4
.L_836:
        /*00f4*/ 	.byte	0x03, 0x19
        /*00f6*/ 	.short	0x00e8


	//----- nvinfo : EIATTR_PARAM_CBANK
	.align		4
        /*00f8*/ 	.byte	0x04, 0x0a
        /*00fa*/ 	.short	(.L_838 - .L_837)
	.align		4
.L_837:
        /*00fc*/ 	.word	index@(.nv.constant0._ZN10layer_norm31ln_parallel_residual_fwd_kernelINS_13Kernel_traitsIf13__nv_bfloat16S2_S2_fjLj1536ELj1ELj4ELj1ELj16ENS_18Kernel_traits_baseILj1536EfS2_S2_S2_fjLj128EEEEELb0ELb1ELb0EEEvNS_9FwdParamsE)
        /*0100*/ 	.short	0x0380
        /*0102*/ 	.short	0x00e8


	//----- nvinfo : EIATTR_SW_WAR
	.align		4
.L_838:
        /*0104*/ 	.byte	0x04, 0x36
        /*0106*/ 	.short	(.L_840 - .L_839)
.L_839:
        /*0108*/ 	.word	0x00000008
.L_840:


//--------------------- .nv.info._ZN10layer_norm31ln_parallel_residual_fwd_kernelINS_13Kernel_traitsIf13__nv_bfloat16S2_S2_fjLj1536ELj1ELj4ELj1ELj16ENS_18Kernel_traits_baseILj1536EfS2_S2_S2_fjLj128EEEEELb0ELb1ELb1EEEvNS_9FwdParamsE --------------------------
	.section	.nv.info._ZN10layer_norm31ln_parallel_residual_fwd_kernelINS_13Kernel_traitsIf13__nv_bfloat16S2_S2_fjLj1536ELj1ELj4ELj1ELj16ENS_18Kernel_traits_baseILj1536EfS2_S2_S2_fjLj128EEEEELb0ELb1ELb1EEEvNS_9FwdParamsE,"",@"SHT_CUDA_INFO"
	.sectionflags	@""
	.align	4


	//----- nvinfo : EIATTR_CUDA_API_VERSION
	.align		4
        /*0000*/ 	.byte	0x04, 0x37
        /*0002*/ 	.short	(.L_842 - .L_841)
.L_841:
        /*0004*/ 	.word	0x00000082


	//----- nvinfo : EIATTR_KPARAM_INFO
	.align		4
.L_842:
        /*0008*/ 	.byte	0x04, 0x17
        /*000a*/ 	.short	(.L_844 - .L_843)
.L_843:
        /*000c*/ 	.word	0x00000000
        /*0010*/ 	.short	0x0000
        /*0012*/ 	.short	0x0000
        /*0014*/ 	.byte	0x00, 0xf0, 0xa1, 0x03


	//----- nvinfo : EIATTR_SPARSE_MMA_MASK
	.align		4
.L_844:
        /*0018*/ 	.byte	0x03, 0x50
        /*001a*/ 	.short	0x0000


	//----- nvinfo : EIATTR_MAXREG_COUNT
	.align		4
        /*001c*/ 	.byte	0x03, 0x1b
        /*001e*/ 	.short	0x00ff


	//----- nvinfo : EIATTR_MERCURY_ISA_VERSION
	.align		4
        /*0020*/ 	.byte	0x03, 0x5f
        /*0022*/ 	.short	0x0101


	//----- nvinfo : EIATTR_COOP_GROUP_MASK_REGIDS
	.align		4
        /*0024*/ 	.byte	0x04, 0x29
        /*0026*/ 	.short	(.L_846 - .L_845)


	//   ....[0]....
.L_845:
        /*0028*/ 	.word	0xffffffff


	//   ....[1]....
        /*002c*/ 	.word	0xffffffff


	//   ....[2]....
        /*0030*/ 	.word	0xffffffff


	//   ....[3]....
        /*0034*/ 	.word	0xffffffff


	//   ....[4]....
        /*0038*/ 	.word	0xffffffff


	//   ....[5]....
        /*003c*/ 	.word	0xffffffff


	//   ....[6]....
        /*0040*/ 	.word	0xffffffff


	//   ....[7]....
        /*0044*/ 	.word	0xffffffff


	//   ....[8]....
        /*0048*/ 	.word	0xffffffff


	//   ....[9]....
        /*004c*/ 	.word	0xffffffff


	//   ....[10]....
        /*0050*/ 	.word	0x050000a8


	//   ....[11]....
        /*0054*/ 	.word	0x050000a8


	//   ....[12]....
        /*0058*/ 	.word	0x050000a8


	//   ....[13]....
        /*005c*/ 	.word	0x050000a8


	//   ....[14]....
        /*0060*/ 	.word	0x050000a8


	//   ....[15]....
        /*0064*/ 	.word	0x050000a8


	//   ....[16]....
        /*0068*/ 	.word	0x050000a8


	//   ....[17]....
        /*006c*/ 	.word	0x050000a8


	//   ....[18]....
        /*0070*/ 	.word	0x050000a8


	//   ....[19]....
        /*0074*/ 	.word	0x050000a8


	//----- nvinfo : EIATTR_COOP_GROUP_INSTR_OFFSETS
	.align		4
.L_846:
        /*0078*/ 	.byte	0x04, 0x28
        /*007a*/ 	.short	(.L_848 - .L_847)


	//   ....[0]....
.L_847:
        /*007c*/ 	.word	0x00004480


	//   ....[1]....
        /*0080*/ 	.word	0x000044b0


	//   ....[2]....
        /*0084*/ 	.word	0x000044d0


	//   ....[3]....
        /*0088*/ 	.word	0x000044f0


	//   ....[4]....
        /*008c*/ 	.word	0x00004510


	//   ....[5]....
        /*0090*/ 	.word	0x00004b40


	//   ....[6]....
        /*0094*/ 	.word	0x00004b60


	//   ....[7]....
        /*0098*/ 	.word	0x00004b80


	//   ....[8]....
        /*009c*/ 	.word	0x00004ba0


	//   ....[9]....
        /*00a0*/ 	.word	0x00004bc0


	//   ....[10]....
        /*00a4*/ 	.word	0x000058b0


	//   ....[11]....
        /*00a8*/ 	.word	0x00005960


	//   ....[12]....
        /*00ac*/ 	.word	0x000059d0


	//   ....[13]....
        /*00b0*/ 	.word	0x00005a40


	//   ....[14]....
        /*00b4*/ 	.word	0x00005ab0


	//   ....[15]....
        /*00b8*/ 	.word	0x00006130


	//   ....[16]....
        /*00bc*/ 	.word	0x000061a0


	//   ....[17]....
        /*00c0*/ 	.word	0x00006210


	//   ....[18]....
        /*00c4*/ 	.word	0x00006280


	//   ....[19]....
        /*00c8*/ 	.word	0x000062f0


	//----- nvinfo : EIATTR_VRC_CTA_INIT_COUNT
	.align		4
.L_848:
        /*00cc*/ 	.byte	0x02, 0x4a
	.zero		1
	.zero		1


	//----- nvinfo : EIATTR_EXIT_INSTR_OFFSETS
	.align		4
        /*00d0*/ 	.byte	0x04, 0x1c
        /*00d2*/ 	.short	(.L_850 - .L_849)


	//   ....[0]....
.L_849:
        /*00d4*/ 	.word	0x00000550


	//   ....[1]....
        /*00d8*/ 	.word	0x00005840


	//----- nvinfo : EIATTR_MAX_THREADS
	.align		4
.L_850:
        /*00dc*/ 	.byte	0x04, 0x05
        /*00de*/ 	.short	(.L_852 - .L_851)
.L_851:
        /*00e0*/ 	.word	0x00000080
        /*00e4*/ 	.word	0x00000001
        /*00e8*/ 	.word	0x00000001


	//----- nvinfo : EIATTR_CRS_STACK_SIZE
	.align		4
.L_852:
        /*00ec*/ 	.byte	0x04, 0x1e
        /*00ee*/ 	.short	(.L_854 - .L_853)
.L_853:
        /*00f0*/ 	.word	0x00000000


	//----- nvinfo : EIATTR_CBANK_PARAM_SIZE
	.align		4
.L_854:
        /*00f4*/ 	.byte	0x03, 0x19
        /*00f6*/ 	.short	0x00e8


	//----- nvinfo : EIATTR_PARAM_CBANK
	.align		4
        /*00f8*/ 	.byte	0x04, 0x0a
        /*00fa*/ 	.short	(.L_856 - .L_855)
	.align		4
.L_855:
        /*00fc*/ 	.word	index@(.nv.constant0._ZN10layer_norm31ln_parallel_residual_fwd_kernelINS_13Kernel_traitsIf13__nv_bfloat16S2_S2_fjLj1536ELj1ELj4ELj1ELj16ENS_18Kernel_traits_baseILj1536EfS2_S2_S2_fjLj128EEEEELb0ELb1ELb1EEEvNS_9FwdParamsE)
        /*0100*/ 	.short	0x0380
        /*0102*/ 	.short	0x00e8


	//----- nvinfo : EIATTR_SW_WAR
	.align		4
.L_856:
        /*0104*/ 	.byte	0x04, 0x36
        /*0106*/ 	.short	(.L_858 - .L_857)
.L_857:
        /*0108*/ 	.word	0x00000008
.L_858:


//--------------------- .nv.info._ZN10layer_norm31ln_parallel_residual_fwd_kernelINS_13Kernel_traitsIf13__nv_bfloat16S2_S2_fjLj1536ELj1ELj4ELj1ELj16ENS_18Kernel_traits_baseILj1536EfS2_S2_S2_fjLj128EEEEELb1ELb0ELb0EEEvNS_9FwdParamsE --------------------------
	.section	.nv.info._ZN10layer_norm31ln_parallel_residual_fwd_kernelINS_13Kernel_traitsIf13__nv_bfloat16S2_S2_fjLj1536ELj1ELj4ELj1ELj16ENS_18Kernel_traits_baseILj1536EfS2_S2_S2_fjLj128EEEEELb1ELb0ELb0EEEvNS_9FwdParamsE,"",@"SHT_CUDA_INFO"
	.sectionflags	@""
	.align	4


	//----- nvinfo : EIATTR_CUDA_API_VERSION
	.align		4
        /*0000*/ 	.byte	0x04, 0x37
        /*0002*/ 	.short	(.L_860 - .L_859)
.L_859:
        /*0004*/ 	.word	0x00000082


	//----- nvinfo : EIATTR_KPARAM_INFO
	.align		4
.L_860:
        /*0008*/ 	.byte	0x04, 0x17
        /*000a*/ 	.short	(.L_862 - .L_861)
.L_861:
        /*000c*/ 	.word	0x00000000
        /*0010*/ 	.short	0x0000
        /*0012*/ 	.short	0x0000
        /*0014*/ 	.byte	0x00, 0xf0, 0xa1, 0x03


	//----- nvinfo : EIATTR_SPARSE_MMA_MASK
	.align		4
.L_862:
        /*0018*/ 	.byte	0x03, 0x50
        /*001a*/ 	.short	0x0000


	//----- nvinfo : EIATTR_MAXREG_COUNT
	.align		4
        /*001c*/ 	.byte	0x03, 0x1b
        /*001e*/ 	.short	0x00ff


	//----- nvinfo : EIATTR_ANNOTATIONS
	.align		4
        /*0020*/ 	.byte	0x04, 0x55
        /*0022*/ 	.short	(.L_864 - .L_863)


	//   ....[0]....
.L_863:
        /* <DEDUP_REMOVED lines=118> */


	//----- nvinfo : EIATTR_MERCURY_ISA_VERSION
	.align		4
.L_864:
        /*0774*/ 	.byte	0x03, 0x5f
        /*0776*/ 	.short	0x0101


	//----- nvinfo : EIATTR_COOP_GROUP_MASK_REGIDS
	.align		4
        /*0778*/ 	.byte	0x04, 0x29
        /*077a*/ 	.short	(.L_866 - .L_865)


	//   ....[0]....
.L_865:
        /*077c*/ 	.word	0xffffffff


	//   ....[1]....
        /*0780*/ 	.word	0xffffffff


	//   ....[2]....
        /*0784*/ 	.word	0xffffffff


	//   ....[3]....
        /*0788*/ 	.word	0xffffffff


	//   ....[4]....
        /*078c*/ 	.word	0xffffffff


	//   ....[5]....
        /*0790*/ 	.word	0xffffffff


	//   ....[6]....
        /*0794*/ 	.word	0xffffffff


	//   ....[7]....
        /*0798*/ 	.word	0xffffffff


	//   ....[8]....
        /*079c*/ 	.word	0xffffffff


	//   ....[9]....
        /*07a0*/ 	.word	0xffffffff


	//   ....[10]....
        /*07a4*/ 	.word	0x05000084


	//   ....[11]....
        /*07a8*/ 	.word	0x05000084


	//   ....[12]....
        /*07ac*/ 	.word	0x05000084


	//   ....[13]....
        /*07b0*/ 	.word	0x05000084


	//   ....[14]....
        /*07b4*/ 	.word	0x05000084


	//   ....[15]....
        /*07b8*/ 	.word	0x05000084


	//   ....[16]....
        /*07bc*/ 	.word	0x05000084


	//   ....[17]....
        /*07c0*/ 	.word	0x05000084


	//   ....[18]....
        /*07c4*/ 	.word	0x05000084


	//   ....[19]....
        /*07c8*/ 	.word	0x05000084


	//----- nvinfo : EIATTR_COOP_GROUP_INSTR_OFFSETS
	.align		4
.L_866:
        /*07cc*/ 	.byte	0x04, 0x28
        /*07ce*/ 	.short	(.L_868 - .L_867)


	//   ....[0]....
.L_867:
        /*07d0*/ 	.word	0x0003e5a0


	//   ....[1]....
        /*07d4*/ 	.word	0x0003e5d0


	//   ....[2]....
        /*07d8*/ 	.word	0x0003e5f0


	//   ....[3]....
        /*07dc*/ 	.word	0x0003e610


	//   ....[4]....
        /*07e0*/ 	.word	0x0003e630


	//   ....[5]....
        /*07e4*/ 	.word	0x0003ec70


	//   ....[6]....
        /*07e8*/ 	.word	0x0003ec90


	//   ....[7]....
        /*07ec*/ 	.word	0x0003ecb0


	//   ....[8]....
        /*07f0*/ 	.word	0x0003ecd0


	//   ....[9]....
        /*07f4*/ 	.word	0x0003ecf0


	//   ....[10]....
        /*07f8*/ 	.word	0x000403e0


	//   ....[11]....
        /*07fc*/ 	.word	0x00040480


	//   ....[12]....
        /*0800*/ 	.word	0x000404f0


	//   ....[13]....
        /*0804*/ 	.word	0x00040560


	//   ....[14]....
        /*0808*/ 	.word	0x000405d0


	//   ....[15]....
        /*080c*/ 	.word	0x00040c70


	//   ....[16]....
        /*0810*/ 	.word	0x00040ce0


	//   ....[17]....
        /*0814*/ 	.word	0x00040d50


	//   ....[18]....
        /*0818*/ 	.word	0x00040dc0


	//   ....[19]....
        /*081c*/ 	.word	0x00040e30


	//----- nvinfo : EIATTR_VRC_CTA_INIT_COUNT
	.align		4
.L_868:
        /*0820*/ 	.byte	0x02, 0x4a
	.zero		1
	.zero		1


	//----- nvinfo : EIATTR_EXIT_INSTR_OFFSETS
	.align		4
        /*0824*/ 	.byte	0x04, 0x1c
        /*0826*/ 	.short	(.L_870 - .L_869)


	//   ....[0]....
.L_869:
        /*0828*/ 	.word	0x00003390


	//   ....[1]....
        /*082c*/ 	.word	0x00040370


	//----- nvinfo : EIATTR_MAX_THREADS
	.align		4
.L_870:
        /*0830*/ 	.byte	0x04, 0x05
        /*0832*/ 	.short	(.L_872 - .L_871)
.L_871:
        /*0834*/ 	.word	0x00000080
        /*0838*/ 	.word	0x00000001
        /*083c*/ 	.word	0x00000001


	//----- nvinfo : EIATTR_CRS_STACK_SIZE
	.align		4
.L_872:
        /*0840*/ 	.byte	0x04, 0x1e
        /*0842*/ 	.short	(.L_874 - .L_873)
.L_873:
        /*0844*/ 	.word	0x00000000


	//----- nvinfo : EIATTR_CBANK_PARAM_SIZE
	.align		4
.L_874:
        /*0848*/ 	.byte	0x03, 0x19
        /*084a*/ 	.short	0x00e8


	//----- nvinfo : EIATTR_PARAM_CBANK
	.align		4
        /*084c*/ 	.byte	0x04, 0x0a
        /*084e*/ 	.short	(.L_876 - .L_875)
	.align		4
.L_875:
        /*0850*/ 	.word	index@(.nv.constant0._ZN10layer_norm31ln_parallel_residual_fwd_kernelINS_13Kernel_traitsIf13__nv_bfloat16S2_S2_fjLj1536ELj1ELj4ELj1ELj16ENS_18Kernel_traits_baseILj1536EfS2_S2_S2_fjLj128EEEEELb1ELb0ELb0EEEvNS_9FwdParamsE)
        /*0854*/ 	.short	0x0380
        /*0856*/ 	.short	0x00e8


	//----- nvinfo : EIATTR_SW_WAR
	.align		4
.L_876:
        /*0858*/ 	.byte	0x04, 0x36
        /*085a*/ 	.short	(.L_878 - .L_877)
.L_877:
        /*085c*/ 	.word	0x00000008
.L_878:


//--------------------- .nv.info._ZN10layer_norm31ln_parallel_residual_fwd_kernelINS_13Kernel_traitsIf13__nv_bfloat16S2_S2_fjLj1536ELj1ELj4ELj1ELj16ENS_18Kernel_traits_baseILj1536EfS2_S2_S2_fjLj128EEEEELb1ELb0ELb1EEEvNS_9FwdParamsE --------------------------
	.section	.nv.info._ZN10layer_norm31ln_parallel_residual_fwd_kernelINS_13Kernel_traitsIf13__nv_bfloat16S2_S2_fjLj1536ELj1ELj4ELj1ELj16ENS_18Kernel_traits_baseILj1536EfS2_S2_S2_fjLj128EEEEELb1ELb0ELb1EEEvNS_9FwdParamsE,"",@"SHT_CUDA_INFO"
	.sectionflags	@""
	.align	4


	//----- nvinfo : EIATTR_CUDA_API_VERSION
	.align		4
        /*0000*/ 	.byte	0x04, 0x37
        /*0002*/ 	.short	(.L_880 - .L_879)
.L_879:
        /*0004*/ 	.word	0x00000082


	//----- nvinfo : EIATTR_KPARAM_INFO
	.align		4
.L_880:
        /*0008*/ 	.byte	0x04, 0x17
        /*000a*/ 	.short	(.L_882 - .L_881)
.L_881:
        /*000c*/ 	.word	0x00000000
        /*0010*/ 	.short	0x0000
        /*0012*/ 	.short	0x0000
        /*0014*/ 	.byte	0x00, 0xf0, 0xa1, 0x03


	//----- nvinfo : EIATTR_SPARSE_MMA_MASK
	.align		4
.L_882:
        /*0018*/ 	.byte	0x03, 0x50
        /*001a*/ 	.short	0x0000


	//----- nvinfo : EIATTR_MAXREG_COUNT
	.align		4
        /*001c*/ 	.byte	0x03, 0x1b
        /*001e*/ 	.short	0x00ff


	//----- nvinfo : EIATTR_ANNOTATIONS
	.align		4
        /*0020*/ 	.byte	0x04, 0x55
        /*0022*/ 	.short	(.L_884 - .L_883)


	//   ....[0]....
.L_883:
        /* <DEDUP_REMOVED lines=61> */


	//----- nvinfo : EIATTR_MERCURY_ISA_VERSION
	.align		4
.L_884:
        /*03e4*/ 	.byte	0x03, 0x5f
        /*03e6*/ 	.short	0x0101


	//----- nvinfo : EIATTR_COOP_GROUP_MASK_REGIDS
	.align		4
        /*03e8*/ 	.byte	0x04, 0x29
        /*03ea*/ 	.short	(.L_886 - .L_885)


	//   ....[0]....
.L_885:
        /*03ec*/ 	.word	0xffffffff


	//   ....[1]....
        /*03f0*/ 	.word	0xffffffff


	//   ....[2]....
        /*03f4*/ 	.word	0xffffffff


	//   ....[3]....
        /*03f8*/ 	.word	0xffffffff


	//   ....[4]....
        /*03fc*/ 	.word	0xffffffff


	//   ....[5]....
        /*0400*/ 	.word	0xffffffff


	//   ....[6]....
        /*0404*/ 	.word	0xffffffff


	//   ....[7]....
        /*0408*/ 	.word	0xffffffff


	//   ....[8]....
        /*040c*/ 	.word	0xffffffff


	//   ....[9]....
        /*0410*/ 	.word	0xffffffff


	//   ....[10]....
        /*0414*/ 	.word	0x0500008c


	//   ....[11]....
        /*0418*/ 	.word	0x0500008c


	//   ....[12]....
        /*041c*/ 	.word	0x0500008c


	//   ....[13]....
        /*0420*/ 	.word	0x0500008c


	//   ....[14]....
        /*0424*/ 	.word	0x0500008c


	//   ....[15]....
        /*0428*/ 	.word	0x0500008c


	//   ....[16]....
        /*042c*/ 	.word	0x0500008c


	//   ....[17]....
        /*0430*/ 	.word	0x0500008c


	//   ....[18]....
        /*0434*/ 	.word	0x0500008c


	//   ....[19]....
        /*0438*/ 	.word	0x0500008c


	//----- nvinfo : EIATTR_COOP_GROUP_INSTR_OFFSETS
	.align		4
.L_886:
        /*043c*/ 	.byte	0x04, 0x28
        /*043e*/ 	.short	(.L_888 - .L_887)


	//   ....[0]....
.L_887:
        /*0440*/ 	.word	0x0003ba50


	//   ....[1]....
        /*0444*/ 	.word	0x0003ba80


	//   ....[2]....
        /*0448*/ 	.word	0x0003baa0


	//   ....[3]....
        /*044c*/ 	.word	0x0003bac0


	//   ....[4]....
        /*0450*/ 	.word	0x0003bae0


	//   ....[5]....
        /*0454*/ 	.word	0x0003c110


	//   ....[6]....
        /*0458*/ 	.word	0x0003c130


	//   ....[7]....
        /*045c*/ 	.word	0x0003c150


	//   ....[8]....
        /*0460*/ 	.word	0x0003c170


	//   ....[9]....
        /*0464*/ 	.word	0x0003c190


	//   ....[10]....
        /*0468*/ 	.word	0x0003d650


	//   ....[11]....
        /*046c*/ 	.word	0x0003d6f0


	//   ....[12]....
        /*0470*/ 	.word	0x0003d760


	//   ....[13]....
        /*0474*/ 	.word	0x0003d7d0


	//   ....[14]....
        /*0478*/ 	.word	0x0003d840


	//   ....[15]....
        /*047c*/ 	.word	0x0003ded0


	//   ....[16]....
        /*0480*/ 	.word	0x0003df40


	//   ....[17]....
        /*0484*/ 	.word	0x0003dfb0


	//   ....[18]....
        /*0488*/ 	.word	0x0003e020


	//   ....[19]....
        /*048c*/ 	.word	0x0003e090


	//----- nvinfo : EIATTR_VRC_CTA_INIT_COUNT
	.align		4
.L_888:
        /*0490*/ 	.byte	0x02, 0x4a
	.zero		1
	.zero		1


	//----- nvinfo : EIATTR_EXIT_INSTR_OFFSETS
	.align		4
        /*0494*/ 	.byte	0x04, 0x1c
        /*0496*/ 	.short	(.L_890 - .L_889)


	//   ....[0]....
.L_889:
        /*0498*/ 	.word	0x000015a0


	//   ....[1]....
        /*049c*/ 	.word	0x0003d5e0


	//----- nvinfo : EIATTR_MAX_THREADS
	.align		4
.L_890:
        /*04a0*/ 	.byte	0x04, 0x05
        /*04a2*/ 	.short	(.L_892 - .L_891)
.L_891:
        /*04a4*/ 	.word	0x00000080
        /*04a8*/ 	.word	0x00000001
        /*04ac*/ 	.word	0x00000001


	//----- nvinfo : EIATTR_CRS_STACK_SIZE
	.align		4
.L_892:
        /*04b0*/ 	.byte	0x04, 0x1e
        /*04b2*/ 	.short	(.L_894 - .L_893)
.L_893:
        /*04b4*/ 	.word	0x00000000


	//----- nvinfo : EIATTR_CBANK_PARAM_SIZE
	.align		4
.L_894:
        /*04b8*/ 	.byte	0x03, 0x19
        /*04ba*/ 	.short	0x00e8


	//----- nvinfo : EIATTR_PARAM_CBANK
	.align		4
        /*04bc*/ 	.byte	0x04, 0x0a
        /*04be*/ 	.short	(.L_896 - .L_895)
	.align		4
.L_895:
        /*04c0*/ 	.word	index@(.nv.constant0._ZN10layer_norm31ln_parallel_residual_fwd_kernelINS_13Kernel_traitsIf13__nv_bfloat16S2_S2_fjLj1536ELj1ELj4ELj1ELj16ENS_18Kernel_traits_baseILj1536EfS2_S2_S2_fjLj128EEEEELb1ELb0ELb1EEEvNS_9FwdParamsE)
        /*04c4*/ 	.short	0x0380
        /*04c6*/ 	.short	0x00e8


	//----- nvinfo : EIATTR_SW_WAR
	.align		4
.L_896:
        /*04c8*/ 	.byte	0x04, 0x36
        /*04ca*/ 	.short	(.L_898 - .L_897)
.L_897:
        /*04cc*/ 	.word	0x00000008
.L_898:


//--------------------- .nv.info._ZN10layer_norm31ln_parallel_residual_fwd_kernelINS_13Kernel_traitsIf13__nv_bfloat16S2_S2_fjLj1536ELj1ELj4ELj1ELj16ENS_18Kernel_traits_baseILj1536EfS2_S2_S2_fjLj128EEEEELb1ELb1ELb0EEEvNS_9FwdParamsE --------------------------
	.section	.nv.info._ZN10layer_norm31ln_parallel_residual_fwd_kernelINS_13Kernel_traitsIf13__nv_bfloat16S2_S2_fjLj1536ELj1ELj4ELj1ELj16ENS_18Kernel_traits_baseILj1536EfS2_S2_S2_fjLj128EEEEELb1ELb1ELb0EEEvNS_9FwdParamsE,"",@"SHT_CUDA_INFO"
	.sectionflags	@""
	.align	4


	//----- nvinfo : EIATTR_CUDA_API_VERSION
	.align		4
        /*0000*/ 	.byte	0x04, 0x37
        /*0002*/ 	.short	(.L_900 - .L_899)
.L_899:
        /*0004*/ 	.word	0x00000082


	//----- nvinfo : EIATTR_KPARAM_INFO
	.align		4
.L_900:
        /*0008*/ 	.byte	0x04, 0x17
        /*000a*/ 	.short	(.L_902 - .L_901)
.L_901:
        /*000c*/ 	.word	0x00000000
        /*0010*/ 	.short	0x0000
        /*0012*/ 	.short	0x0000
        /*0014*/ 	.byte	0x00, 0xf0, 0xa1, 0x03


	//----- nvinfo : EIATTR_SPARSE_MMA_MASK
	.align		4
.L_902:
        /*0018*/ 	.byte	0x03, 0x50
        /*001a*/ 	.short	0x0000


	//----- nvinfo : EIATTR_MAXREG_COUNT
	.align		4
        /*001c*/ 	.byte	0x03, 0x1b
        /*001e*/ 	.short	0x00ff


	//----- nvinfo : EIATTR_MERCURY_ISA_VERSION
	.align		4
        /*0020*/ 	.byte	0x03, 0x5f
        /*0022*/ 	.short	0x0101


	//----- nvinfo : EIATTR_COOP_GROUP_MASK_REGIDS
	.align		4
        /*0024*/ 	.byte	0x04, 0x29
        /*0026*/ 	.short	(.L_904 - .L_903)


	//   ....[0]....
.L_903:
        /*0028*/ 	.word	0xffffffff


	//   ....[1]....
        /*002c*/ 	.word	0xffffffff


	//   ....[2]....
        /*0030*/ 	.word	0xffffffff


	//   ....[3]....
        /*0034*/ 	.word	0xffffffff


	//   ....[4]....
        /*0038*/ 	.word	0xffffffff


	//   ....[5]....
        /*003c*/ 	.word	0xffffffff


	//   ....[6]....
        /*0040*/ 	.word	0xffffffff


	//   ....[7]....
        /*0044*/ 	.word	0xffffffff


	//   ....[8]....
        /*0048*/ 	.word	0xffffffff


	//   ....[9]....
        /*004c*/ 	.word	0xffffffff


	//   ....[10]....
        /*0050*/ 	.word	0x050000b9


	//   ....[11]....
        /*0054*/ 	.word	0x050000b9


	//   ....[12]....
        /*0058*/ 	.word	0x050000b9


	//   ....[13]....
        /*005c*/ 	.word	0x050000b9


	//   ....[14]....
        /*0060*/ 	.word	0x050000b9


	//   ....[15]....
        /*0064*/ 	.word	0x050000b9


	//   ....[16]....
        /*0068*/ 	.word	0x050000b9


	//   ....[17]....
        /*006c*/ 	.word	0x050000b9


	//   ....[18]....
        /*0070*/ 	.word	0x050000b9


	//   ....[19]....
        /*0074*/ 	.word	0x050000b9


	//----- nvinfo : EIATTR_COOP_GROUP_INSTR_OFFSETS
	.align		4
.L_904:
        /*0078*/ 	.byte	0x04, 0x28
        /*007a*/ 	.short	(.L_906 - .L_905)


	//   ....[0]....
.L_905:
        /*007c*/ 	.word	0x0003bc00


	//   ....[1]....
        /*0080*/ 	.word	0x0003bc20


	//   ....[2]....
        /*0084*/ 	.word	0x0003bc40


	//   ....[3]....
        /*0088*/ 	.word	0x0003bc60


	//   ....[4]....
        /*008c*/ 	.word	0x0003bc90


	//   ....[5]....
        /*0090*/ 	.word	0x0003c2d0


	//   ....[6]....
        /*0094*/ 	.word	0x0003c2f0


	//   ....[7]....
        /*0098*/ 	.word	0x0003c310


	//   ....[8]....
        /*009c*/ 	.word	0x0003c330


	//   ....[9]....
        /*00a0*/ 	.word	0x0003c350


	//   ....[10]....
        /*00a4*/ 	.word	0x0003d260


	//   ....[11]....
        /*00a8*/ 	.word	0x0003d300


	//   ....[12]....
        /*00ac*/ 	.word	0x0003d370


	//   ....[13]....
        /*00b0*/ 	.word	0x0003d3e0


	//   ....[14]....
        /*00b4*/ 	.word	0x0003d460


	//   ....[15]....
        /*00b8*/ 	.word	0x0003daf0


	//   ....[16]....
        /*00bc*/ 	.word	0x0003db60


	//   ....[17]....
        /*00c0*/ 	.word	0x0003dbd0


	//   ....[18]....
        /*00c4*/ 	.word	0x0003dc40


	//   ....[19]....
        /*00c8*/ 	.word	0x0003dcb0


	//----- nvinfo : EIATTR_VRC_CTA_INIT_COUNT
	.align		4
.L_906:
        /*00cc*/ 	.byte	0x02, 0x4a
	.zero		1
	.zero		1


	//----- nvinfo : EIATTR_EXIT_INSTR_OFFSETS
	.align		4
        /*00d0*/ 	.byte	0x04, 0x1c
        /*00d2*/ 	.short	(.L_908 - .L_907)


	//   ....[0]....
.L_907:
        /*00d4*/ 	.word	0x00000b50


	//   ....[1]....
        /*00d8*/ 	.word	0x0003d1f0


	//----- nvinfo : EIATTR_MAX_THREADS
	.align		4
.L_908:
        /*00dc*/ 	.byte	0x04, 0x05
        /*00de*/ 	.short	(.L_910 - .L_909)
.L_909:
        /*00e0*/ 	.word	0x00000080
        /*00e4*/ 	.word	0x00000001
        /*00e8*/ 	.word	0x00000001


	//----- nvinfo : EIATTR_CRS_STACK_SIZE
	.align		4
.L_910:
        /*00ec*/ 	.byte	0x04, 0x1e
        /*00ee*/ 	.short	(.L_912 - .L_911)
.L_911:
        /*00f0*/ 	.word	0x00000000


	//----- nvinfo : EIATTR_CBANK_PARAM_SIZE
	.align		4
.L_912:
        /*00f4*/ 	.byte	0x03, 0x19
        /*00f6*/ 	.short	0x00e8


	//----- nvinfo : EIATTR_PARAM_CBANK
	.align		4
        /*00f8*/ 	.byte	0x04, 0x0a
        /*00fa*/ 	.short	(.L_914 - .L_913)
	.align		4
.L_913:
        /*00fc*/ 	.word	index@(.nv.constant0._ZN10layer_norm31ln_parallel_residual_fwd_kernelINS_13Kernel_traitsIf13__nv_bfloat16S2_S2_fjLj1536ELj1ELj4ELj1ELj16ENS_18Kernel_traits_baseILj1536EfS2_S2_S2_fjLj128EEEEELb1ELb1ELb0EEEvNS_9FwdParamsE)
        /*0100*/ 	.short	0x0380
        /*0102*/ 	.short	0x00e8


	//----- nvinfo : EIATTR_SW_WAR
	.align		4
.L_914:
        /*0104*/ 	.byte	0x04, 0x36
        /*0106*/ 	.short	(.L_916 - .L_915)
.L_915:
        /*0108*/ 	.word	0x00000008
.L_916:


//--------------------- .nv.info._ZN10layer_norm31ln_parallel_residual_fwd_kernelINS_13Kernel_traitsIf13__nv_bfloat16S2_S2_fjLj1536ELj1ELj4ELj1ELj16ENS_18Kernel_traits_baseILj1536EfS2_S2_S2_fjLj128EEEEELb1ELb1ELb1EEEvNS_9FwdParamsE --------------------------
	.section	.nv.info._ZN10layer_norm31ln_parallel_residual_fwd_kernelINS_13Kernel_traitsIf13__nv_bfloat16S2_S2_fjLj1536ELj1ELj4ELj1ELj16ENS_18Kernel_traits_baseILj1536EfS2_S2_S2_fjLj128EEEEELb1ELb1ELb1EEEvNS_9FwdParamsE,"",@"SHT_CUDA_INFO"
	.sectionflags	@""
	.align	4


	//----- nvinfo : EIATTR_CUDA_API_VERSION
	.align		4
        /*0000*/ 	.byte	0x04, 0x37
        /*0002*/ 	.short	(.L_918 - .L_917)
.L_917:
        /*0004*/ 	.word	0x00000082


	//----- nvinfo : EIATTR_KPARAM_INFO
	.align		4
.L_918:
        /*0008*/ 	.byte	0x04, 0x17
        /*000a*/ 	.short	(.L_920 - .L_919)
.L_919:
        /*000c*/ 	.word	0x00000000
        /*0010*/ 	.short	0x0000
        /*0012*/ 	.short	0x0000
        /*0014*/ 	.byte	0x00, 0xf0, 0xa1, 0x03


	//----- nvinfo : EIATTR_SPARSE_MMA_MASK
	.align		4
.L_920:
        /*0018*/ 	.byte	0x03, 0x50
        /*001a*/ 	.short	0x0000


	//----- nvinfo : EIATTR_MAXREG_COUNT
	.align		4
        /*001c*/ 	.byte	0x03, 0x1b
        /*001e*/ 	.short	0x00ff


	//----- nvinfo : EIATTR_MERCURY_ISA_VERSION
	.align		4
        /*0020*/ 	.byte	0x03, 0x5f
        /*0022*/ 	.short	0x0101


	//----- nvinfo : EIATTR_COOP_GROUP_MASK_REGIDS
	.align		4
        /*0024*/ 	.byte	0x04, 0x29
        /*0026*/ 	.short	(.L_922 - .L_921)


	//   ....[0]....
.L_921:
        /*0028*/ 	.word	0xffffffff


	//   ....[1]....
        /*002c*/ 	.word	0xffffffff


	//   ....[2]....
        /*0030*/ 	.word	0xffffffff


	//   ....[3]....
        /*0034*/ 	.word	0xffffffff


	//   ....[4]....
        /*0038*/ 	.word	0xffffffff


	//   ....[5]....
        /*003c*/ 	.word	0xffffffff


	//   ....[6]....
        /*0040*/ 	.word	0xffffffff


	//   ....[7]....
        /*0044*/ 	.word	0xffffffff


	//   ....[8]....
        /*0048*/ 	.word	0xffffffff


	//   ....[9]....
        /*004c*/ 	.word	0xffffffff


	//   ....[10]....
        /*0050*/ 	.word	0x0500001c


	//   ....[11]....
        /*0054*/ 	.word	0x0500001c


	//   ....[12]....
        /*0058*/ 	.word	0x0500001c


	//   ....[13]....
        /*005c*/ 	.word	0x0500001c


	//   ....[14]....
        /*0060*/ 	.word	0x0500001c


	//   ....[15]....
        /*0064*/ 	.word	0x0500001c


	//   ....[16]....
        /*0068*/ 	.word	0x0500001c


	//   ....[17]....
        /*006c*/ 	.word	0x0500001c


	//   ....[18]....
        /*0070*/ 	.word	0x0500001c


	//   ....[19]....
        /*0074*/ 	.word	0x0500001c


	//----- nvinfo : EIATTR_COOP_GROUP_INSTR_OFFSETS
	.align		4
.L_922:
        /*0078*/ 	.byte	0x04, 0x28
        /*007a*/ 	.short	(.L_924 - .L_923)


	//   ....[0]....
.L_923:
        /*007c*/ 	.word	0x00031d30


	//   ....[1]....
        /*0080*/ 	.word	0x00031d50


	//   ....[2]....
        /*0084*/ 	.word	0x00031d70


	//   ....[3]....
        /*0088*/ 	.word	0x00031d90


	//   ....[4]....
        /*008c*/ 	.word	0x00031dc0


	//   ....[5]....
        /*0090*/ 	.word	0x000323f0


	//   ....[6]....
        /*0094*/ 	.word	0x00032410


	//   ....[7]....
        /*0098*/ 	.word	0x00032430


	//   ....[8]....
        /*009c*/ 	.word	0x00032450


	//   ....[9]....
        /*00a0*/ 	.word	0x00032470


	//   ....[10]....
        /*00a4*/ 	.word	0x00033160


	//   ....[11]....
        /*00a8*/ 	.word	0x00033200


	//   ....[12]....
        /*00ac*/ 	.word	0x00033270


	//   ....[13]....
        /*00b0*/ 	.word	0x000332e0


	//   ....[14]....
        /*00b4*/ 	.word	0x00033360


	//   ....[15]....
        /*00b8*/ 	.word	0x000339e0


	//   ....[16]....
        /*00bc*/ 	.word	0x00033a50


	//   ....[17]....
        /*00c0*/ 	.word	0x00033ac0


	//   ....[18]....
        /*00c4*/ 	.word	0x00033b30


	//   ....[19]....
        /*00c8*/ 	.word	0x00033ba0


	//----- nvinfo : EIATTR_VRC_CTA_INIT_COUNT
	.align		4
.L_924:
        /*00cc*/ 	.byte	0x02, 0x4a
	.zero		1
	.zero		1


	//----- nvinfo : EIATTR_EXIT_INSTR_OFFSETS
	.align		4
        /*00d0*/ 	.byte	0x04, 0x1c
        /*00d2*/ 	.short	(.L_926 - .L_925)


	//   ....[0]....
.L_925:
        /*00d4*/ 	.word	0x00000750


	//   ....[1]....
        /*00d8*/ 	.word	0x000330f0


	//----- nvinfo : EIATTR_MAX_THREADS
	.align		4
.L_926:
        /*00dc*/ 	.byte	0x04, 0x05
        /*00de*/ 	.short	(.L_928 - .L_927)
.L_927:
        /*00e0*/ 	.word	0x00000080
        /*00e4*/ 	.word	0x00000001
        /*00e8*/ 	.word	0x00000001


	//----- nvinfo : EIATTR_CRS_STACK_SIZE
	.align		4
.L_928:
        /*00ec*/ 	.byte	0x04, 0x1e
        /*00ee*/ 	.short	(.L_930 - .L_929)
.L_929:
        /*00f0*/ 	.word	0x00000000


	//----- nvinfo : EIATTR_CBANK_PARAM_SIZE
	.align		4
.L_930:
        /*00f4*/ 	.byte	0x03, 0x19
        /*00f6*/ 	.short	0x00e8


	//----- nvinfo : EIATTR_PARAM_CBANK
	.align		4
        /*00f8*/ 	.byte	0x04, 0x0a
        /*00fa*/ 	.short	(.L_932 - .L_931)
	.align		4
.L_931:
        /*00fc*/ 	.word	index@(.nv.constant0._ZN10layer_norm31ln_parallel_residual_fwd_kernelINS_13Kernel_traitsIf13__nv_bfloat16S2_S2_fjLj1536ELj1ELj4ELj1ELj16ENS_18Kernel_traits_baseILj1536EfS2_S2_S2_fjLj128EEEEELb1ELb1ELb1EEEvNS_9FwdParamsE)
        /*0100*/ 	.short	0x0380
        /*0102*/ 	.short	0x00e8


	//----- nvinfo : EIATTR_SW_WAR
	.align		4
.L_932:
        /*0104*/ 	.byte	0x04, 0x36
        /*0106*/ 	.short	(.L_934 - .L_933)
.L_933:
        /*0108*/ 	.word	0x00000008
.L_934:


//--------------------- .nv.info._ZN10layer_norm31ln_parallel_residual_fwd_kernelINS_13Kernel_traitsI13__nv_bfloat16S2_fS2_fjLj1536ELj1ELj4ELj1ELj16ENS_18Kernel_traits_baseILj1536ES2_S2_fS2_fjLj128EEEEELb0ELb0ELb0EEEvNS_9FwdParamsE --------------------------
	.section	.nv.info._ZN10layer_norm31ln_parallel_residual_fwd_kernelINS_13Kernel_traitsI13__nv_bfloat16S2_fS2_fjLj1536ELj1ELj4ELj1ELj16ENS_18Kernel_traits_baseILj1536ES2_S2_fS2_fjLj128EEEEELb0ELb0ELb0EEEvNS_9FwdParamsE,"",@"SHT_CUDA_INFO"
	.sectionflags	@""
	.align	4


	//----- nvinfo : EIATTR_CUDA_API_VERSION
	.align		4
        /*0000*/ 	.byte	0x04, 0x37
        /*0002*/ 	.short	(.L_936 - .L_935)
.L_935:
        /*0004*/ 	.word	0x00000082


	//----- nvinfo : EIATTR_KPARAM_INFO
	.align		4
.L_936:
        /*0008*/ 	.byte	0x04, 0x17
        /*000a*/ 	.short	(.L_938 - .L_937)
.L_937:
        /*000c*/ 	.word	0x00000000
        /*0010*/ 	.short	0x0000
        /*0012*/ 	.short	0x0000
        /*0014*/ 	.byte	0x00, 0xf0, 0xa1, 0x03


	//----- nvinfo : EIATTR_SPARSE_MMA_MASK
	.align		4
.L_938:
        /*0018*/ 	.byte	0x03, 0x50
        /*001a*/ 	.short	0x0000


	//----- nvinfo : EIATTR_MAXREG_COUNT
	.align		4
        /*001c*/ 	.byte	0x03, 0x1b
        /*001e*/ 	.short	0x00ff


	//----- nvinfo : EIATTR_ANNOTATIONS
	.align		4
        /*0020*/ 	.byte	0x04, 0x55
        /*0022*/ 	.short	(.L_940 - .L_939)


	//   ....[0]....
.L_939:
        /* <DEDUP_REMOVED lines=23> */


	//----- nvinfo : EIATTR_MERCURY_ISA_VERSION
	.align		4
.L_940:
        /*0184*/ 	.byte	0x03, 0x5f
        /*0186*/ 	.short	0x0101


	//----- nvinfo : EIATTR_COOP_GROUP_MASK_REGIDS
	.align		4
        /*0188*/ 	.byte	0x04, 0x29
        /*018a*/ 	.short	(.L_942 - .L_941)


	//   ....[0]....
.L_941:
        /*018c*/ 	.word	0xffffffff


	//   ....[1]....
        /*0190*/ 	.word	0xffffffff


	//   ....[2]....
        /*0194*/ 	.word	0xffffffff


	//   ....[3]....
        /*0198*/ 	.word	0xffffffff


	//   ....[4]....
        /*019c*/ 	.word	0xffffffff


	//   ....[5]....
        /*01a0*/ 	.word	0xffffffff


	//   ....[6]....
        /*01a4*/ 	.word	0xffffffff


	//   ....[7]....
        /*01a8*/ 	.word	0xffffffff


	//   ....[8]....
        /*01ac*/ 	.word	0xffffffff


	//   ....[9]....
        /*01b0*/ 	.word	0xffffffff


	//   ....[10]....
        /*01b4*/ 	.word	0x050000b4


	//   ....[11]....
        /*01b8*/ 	.word	0x050000b4


	//   ....[12]....
        /*01bc*/ 	.word	0x050000b4


	//   ....[13]....
        /*01c0*/ 	.word	0x050000b4


	//   ....[14]....
        /*01c4*/ 	.word	0x050000b4


	//   ....[15]....
        /*01c8*/ 	.word	0x050000b4


	//   ....[16]....
        /*01cc*/ 	.word	0x050000b4


	//   ....[17]....
        /*01d0*/ 	.word	0x050000b4


	//   ....[18]....
        /*01d4*/ 	.word	0x050000b4


	//   ....[19]....
        /*01d8*/ 	.word	0x050000b4


	//----- nvinfo : EIATTR_COOP_GROUP_INSTR_OFFSETS
	.align		4
.L_942:
        /*01dc*/ 	.byte	0x04, 0x28
        /*01de*/ 	.short	(.L_944 - .L_943)


	//   ....[0]....
.L_943:
        /*01e0*/ 	.word	0x00005720


	//   ....[1]....
        /*01e4*/ 	.word	0x00005750


	//   ....[2]....
        /*01e8*/ 	.word	0x00005770


	//   ....[3]....
        /*01ec*/ 	.word	0x00005790


	//   ....[4]....
        /*01f0*/ 	.word	0x000057b0


	//   ....[5]....
        /*01f4*/ 	.word	0x00005df0


	//   ....[6]....
        /*01f8*/ 	.word	0x00005e10


	//   ....[7]....
        /*01fc*/ 	.word	0x00005e30


	//   ....[8]....
        /*0200*/ 	.word	0x00005e50


	//   ....[9]....
        /*0204*/ 	.word	0x00005e70


	//   ....[10]....
        /*0208*/ 	.word	0x00008080


	//   ....[11]....
        /*020c*/ 	.word	0x00008120


	//   ....[12]....
        /*0210*/ 	.word	0x00008190


	//   ....[13]....
        /*0214*/ 	.word	0x00008200


	//   ....[14]....
        /*0218*/ 	.word	0x00008270


	//   ....[15]....
        /*021c*/ 	.word	0x00008910


	//   ....[16]....
        /*0220*/ 	.word	0x00008980


	//   ....[17]....
        /*0224*/ 	.word	0x000089f0


	//   ....[18]....
        /*0228*/ 	.word	0x00008a60


	//   ....[19]....
        /*022c*/ 	.word	0x00008ad0


	//----- nvinfo : EIATTR_VRC_CTA_INIT_COUNT
	.align		4
.L_944:
        /*0230*/ 	.byte	0x02, 0x4a
	.zero		1
	.zero		1


	//----- nvinfo : EIATTR_EXIT_INSTR_OFFSETS
	.align		4
        /*0234*/ 	.byte	0x04, 0x1c
        /*0236*/ 	.short	(.L_946 - .L_945)


	//   ....[0]....
.L_945:
        /*0238*/ 	.word	0x00001860


	//   ....[1]....
        /*023c*/ 	.word	0x00008010


	//----- nvinfo : EIATTR_MAX_THREADS
	.align		4
.L_946:
        /*0240*/ 	.byte	0x04, 0x05
        /*0242*/ 	.short	(.L_948 - .L_947)
.L_947:
        /*0244*/ 	.word	0x00000080
        /*0248*/ 	.word	0x00000001
        /*024c*/ 	.word	0x00000001


	//----- nvinfo : EIATTR_CRS_STACK_SIZE
	.align		4
.L_948:
        /*0250*/ 	.byte	0x04, 0x1e
        /*0252*/ 	.short	(.L_950 - .L_949)
.L_949:
        /*0254*/ 	.word	0x00000000


	//----- nvinfo : EIATTR_CBANK_PARAM_SIZE
	.align		4
.L_950:
        /*0258*/ 	.byte	0x03, 0x19
        /*025a*/ 	.short	0x00e8


	//----- nvinfo : EIATTR_PARAM_CBANK
	.align		4
        /*025c*/ 	.byte	0x04, 0x0a
        /*025e*/ 	.short	(.L_952 - .L_951)
	.align		4
.L_951:
        /*0260*/ 	.word	index@(.nv.constant0._ZN10layer_norm31ln_parallel_residual_fwd_kernelINS_13Kernel_traitsI13__nv_bfloat16S2_fS2_fjLj1536ELj1ELj4ELj1ELj16ENS_18Kernel_traits_baseILj1536ES2_S2_fS2_fjLj128EEEEELb0ELb0ELb0EEEvNS_9FwdParamsE)
        /*0264*/ 	.short	0x0380
        /*0266*/ 	.short	0x00e8


	//----- nvinfo : EIATTR_SW_WAR
	.align		4
.L_952:
        /*0268*/ 	.byte	0x04, 0x36
        /*026a*/ 	.short	(.L_954 - .L_953)
.L_953:
        /*026c*/ 	.word	0x00000008
.L_954:


//--------------------- .nv.info._ZN10layer_norm31ln_parallel_residual_fwd_kernelINS_13Kernel_traitsI13__nv_bfloat16S2_fS2_fjLj1536ELj1ELj4ELj1ELj16ENS_18Kernel_traits_baseILj1536ES2_S2_fS2_fjLj128EEEEELb0ELb0ELb1EEEvNS_9FwdParamsE --------------------------
	.section	.nv.info._ZN10layer_norm31ln_parallel_residual_fwd_kernelINS_13Kernel_traitsI13__nv_bfloat16S2_fS2_fjLj1536ELj1ELj4ELj1ELj16ENS_18Kernel_traits_baseILj1536ES2_S2_fS2_fjLj128EEEEELb0ELb0ELb1EEEvNS_9FwdParamsE,"",@"SHT_CUDA_INFO"
	.sectionflags	@""
	.align	4


	//----- nvinfo : EIATTR_CUDA_API_VERSION
	.align		4
        /*0000*/ 	.byte	0x04, 0x37
        /*0002*/ 	.short	(.L_956 - .L_955)
.L_955:
        /*0004*/ 	.word	0x00000082


	//----- nvinfo : EIATTR_KPARAM_INFO
	.align		4
.L_956:
        /*0008*/ 	.byte	0x04, 0x17
        /*000a*/ 	.short	(.L_958 - .L_957)
.L_957:
        /*000c*/ 	.word	0x00000000
        /*0010*/ 	.short	0x0000
        /*0012*/ 	.short	0x0000
        /*0014*/ 	.byte	0x00, 0xf0, 0xa1, 0x03


	//----- nvinfo : EIATTR_SPARSE_MMA_MASK
	.align		4
.L_958:
        /*0018*/ 	.byte	0x03, 0x50
        /*001a*/ 	.short	0x0000


	//----- nvinfo : EIATTR_MAXREG_COUNT
	.align		4
        /*001c*/ 	.byte	0x03, 0x1b
        /*001e*/ 	.short	0x00ff


	//----- nvinfo : EIATTR_MERCURY_ISA_VERSION
	.align		4
        /*0020*/ 	.byte	0x03, 0x5f
        /*0022*/ 	.short	0x0101


	//----- nvinfo : EIATTR_COOP_GROUP_MASK_REGIDS
	.align		4
        /*0024*/ 	.byte	0x04, 0x29
        /*0026*/ 	.short	(.L_960 - .L_959)


	//   ....[0]....
.L_959:
        /*0028*/ 	.word	0xffffffff


	//   ....[1]....
        /*002c*/ 	.word	0xffffffff


	//   ....[2]....
        /*0030*/ 	.word	0xffffffff


	//   ....[3]....
        /*0034*/ 	.word	0xffffffff


	//   ....[4]....
        /*0038*/ 	.word	0xffffffff


	//   ....[5]....
        /*003c*/ 	.word	0xffffffff


	//   ....[6]....
        /*0040*/ 	.word	0xffffffff


	//   ....[7]....
        /*0044*/ 	.word	0xffffffff


	//   ....[8]....
        /*0048*/ 	.word	0xffffffff


	//   ....[9]....
        /*004c*/ 	.word	0xffffffff


	//   ....[10]....
        /*0050*/ 	.word	0x050000ae


	//   ....[11]....
        /*0054*/ 	.word	0x050000ae


	//   ....[12]....
        /*0058*/ 	.word	0x050000ae


	//   ....[13]....
        /*005c*/ 	.word	0x050000ae


	//   ....[14]....
        /*0060*/ 	.word	0x050000ae


	//   ....[15]....
        /*0064*/ 	.word	0x050000ae


	//   ....[16]....
        /*0068*/ 	.word	0x050000ae


	//   ....[17]....
        /*006c*/ 	.word	0x050000ae


	//   ....[18]....
        /*0070*/ 	.word	0x050000ae


	//   ....[19]....
        /*0074*/ 	.word	0x050000ae


	//----- nvinfo : EIATTR_COOP_GROUP_INSTR_OFFSETS
	.align		4
.L_960:
        /*0078*/ 	.byte	0x04, 0x28
        /*007a*/ 	.short	(.L_962 - .L_961)


	//   ....[0]....
.L_961:
        /*007c*/ 	.word	0x000041f0


	//   ....[1]....
        /*0080*/ 	.word	0x00004210


	//   ....[2]....
        /*0084*/ 	.word	0x00004230


	//   ....[3]....
        /*0088*/ 	.word	0x00004250


	//   ....[4]....
        /*008c*/ 	.word	0x00004280


	//   ....[5]....
        /*0090*/ 	.word	0x000048b0


	//   ....[6]....
        /*0094*/ 	.word	0x000048d0


	//   ....[7]....
        /*0098*/ 	.word	0x000048f0


	//   ....[8]....
        /*009c*/ 	.word	0x00004910


	//   ....[9]....
        /*00a0*/ 	.word	0x00004930


	//   ....[10]....
        /*00a4*/ 	.word	0x000068d0


	//   ....[11]....
        /*00a8*/ 	.word	0x00006970


	//   ....[12]....
        /*00ac*/ 	.word	0x000069e0


	//   ....[13]....
        /*00b0*/ 	.word	0x00006a50


	//   ....[14]....
        /*00b4*/ 	.word	0x00006ad0


	//   ....[15]....
        /*00b8*/ 	.word	0x00007150


	//   ....[16]....
        /*00bc*/ 	.word	0x000071c0


	//   ....[17]....
        /*00c0*/ 	.word	0x00007230


	//   ....[18]....
        /*00c4*/ 	.word	0x000072a0


	//   ....[19]....
        /*00c8*/ 	.word	0x00007310


	//----- nvinfo : EIATTR_VRC_CTA_INIT_COUNT
	.align		4
.L_962:
        /*00cc*/ 	.byte	0x02, 0x4a
	.zero		1
	.zero		1


	//----- nvinfo : EIATTR_EXIT_INSTR_OFFSETS
	.align		4
        /*00d0*/ 	.byte	0x04, 0x1c
        /*00d2*/ 	.short	(.L_964 - .L_963)


	//   ....[0]....
.L_963:
        /*00d4*/ 	.word	0x00000a90


	//   ....[1]....
        /*00d8*/ 	.word	0x00006860


	//----- nvinfo : EIATTR_MAX_THREADS
	.align		4
.L_964:
        /*00dc*/ 	.byte	0x04, 0x05
        /*00de*/ 	.short	(.L_966 - .L_965)
.L_965:
        /*00e0*/ 	.word	0x00000080
        /*00e4*/ 	.word	0x00000001
        /*00e8*/ 	.word	0x00000001


	//----- nvinfo : EIATTR_CRS_STACK_SIZE
	.align		4
.L_966:
        /*00ec*/ 	.byte	0x04, 0x1e
        /*00ee*/ 	.short	(.L_968 - .L_967)
.L_967:
        /*00f0*/ 	.word	0x00000000


	//----- nvinfo : EIATTR_CBANK_PARAM_SIZE
	.align		4
.L_968:
        /*00f4*/ 	.byte	0x03, 0x19
        /*00f6*/ 	.short	0x00e8


	//----- nvinfo : EIATTR_PARAM_CBANK
	.align		4
        /*00f8*/ 	.byte	0x04, 0x0a
        /*00fa*/ 	.short	(.L_970 - .L_969)
	.align		4
.L_969:
        /*00fc*/ 	.word	index@(.nv.constant0._ZN10layer_norm31ln_parallel_residual_fwd_kernelINS_13Kernel_traitsI13__nv_bfloat16S2_fS2_fjLj1536ELj1ELj4ELj1ELj16ENS_18Kernel_traits_baseILj1536ES2_S2_fS2_fjLj128EEEEELb0ELb0ELb1EEEvNS_9FwdParamsE)
        /*0100*/ 	.short	0x0380
        /*0102*/ 	.short	0x00e8


	//----- nvinfo : EIATTR_SW_WAR
	.align		4
.L_970:
        /*0104*/ 	.byte	0x04, 0x36
        /*0106*/ 	.short	(.L_972 - .L_971)
.L_971:
        /*0108*/ 	.word	0x00000008
.L_972:


//--------------------- .nv.info._ZN10layer_norm31ln_parallel_residual_fwd_kernelINS_13Kernel_traitsI13__nv_bfloat16S2_fS2_fjLj1536ELj1ELj4ELj1ELj16ENS_18Kernel_traits_baseILj1536ES2_S2_fS2_fjLj128EEEEELb0ELb1ELb0EEEvNS_9FwdParamsE --------------------------
	.section	.nv.info._ZN10layer_norm31ln_parallel_residual_fwd_kernelINS_13Kernel_traitsI13__nv_bfloat16S2_fS2_fjLj1536ELj1ELj4ELj1ELj16ENS_18Kernel_traits_baseILj1536ES2_S2_fS2_fjLj128EEEEELb0ELb1ELb0EEEvNS_9FwdParamsE,"",@"SHT_CUDA_INFO"
	.sectionflags	@""
	.align	4


	//----- nvinfo : EIATTR_CUDA_API_VERSION
	.align		4
        /*0000*/ 	.byte	0x04, 0x37
        /*0002*/ 	.short	(.L_974 - .L_973)
.L_973:
        /*0004*/ 	.word	0x00000082


	//----- nvinfo : EIATTR_KPARAM_INFO
	.align		4
.L_974:
        /*0008*/ 	.byte	0x04, 0x17
        /*000a*/ 	.short	(.L_976 - .L_975)
.L_975:
        /*000c*/ 	.word	0x00000000
        /*0010*/ 	.short	0x0000
        /*0012*/ 	.short	0x0000
        /*0014*/ 	.byte	0x00, 0xf0, 0xa1, 0x03


	//----- nvinfo : EIATTR_SPARSE_MMA_MASK
	.align		4
.L_976:
        /*0018*/ 	.byte	0x03, 0x50
        /*001a*/ 	.short	0x0000


	//----- nvinfo : EIATTR_MAXREG_COUNT
	.align		4
        /*001c*/ 	.byte	0x03, 0x1b
        /*001e*/ 	.short	0x00ff


	//----- nvinfo : EIATTR_MERCURY_ISA_VERSION
	.align		4
        /*0020*/ 	.byte	0x03, 0x5f
        /*0022*/ 	.short	0x0101


	//----- nvinfo : EIATTR_COOP_GROUP_MASK_REGIDS
	.align		4
        /*0024*/ 	.byte	0x04, 0x29
        /*0026*/ 	.short	(.L_978 - .L_977)


	//   ....[0]....
.L_977:
        /*0028*/ 	.word	0xffffffff


	//   ....[1]....
        /*002c*/ 	.word	0xffffffff


	//   ....[2]....
        /*0030*/ 	.word	0xffffffff


	//   ....[3]....
        /*0034*/ 	.word	0xffffffff


	//   ....[4]....
        /*0038*/ 	.word	0xffffffff


	//   ....[5]....
        /*003c*/ 	.word	0xffffffff


	//   ....[6]....
        /*0040*/ 	.word	0xffffffff


	//   ....[7]....
        /*0044*/ 	.word	0xffffffff


	//   ....[8]....
        /*0048*/ 	.word	0xffffffff


	//   ....[9]....
        /*004c*/ 	.word	0xffffffff


	//   ....[10]....
        /*0050*/ 	.word	0x050000ab


	//   ....[11]....
        /*0054*/ 	.word	0x050000ab


	//   ....[12]....
        /*0058*/ 	.word	0x050000ab


	//   ....[13]....
        /*005c*/ 	.word	0x050000ab


	//   ....[14]....
        /*0060*/ 	.word	0x050000ab


	//   ....[15]....
        /*0064*/ 	.word	0x050000ab


	//   ....[16]....
        /*0068*/ 	.word	0x050000ab


	//   ....[17]....
        /*006c*/ 	.word	0x050000ab


	//   ....[18]....
        /*0070*/ 	.word	0x050000ab


	//   ....[19]....
        /*0074*/ 	.word	0x050000ab


	//----- nvinfo : EIATTR_COOP_GROUP_INSTR_OFFSETS
	.align		4
.L_978:
        /*0078*/ 	.byte	0x04, 0x28
        /*007a*/ 	.short	(.L_980 - .L_979)


	//   ....[0]....
.L_979:
        /*007c*/ 	.word	0x00004130


	//   ....[1]....
        /*0080*/ 	.word	0x00004150


	//   ....[2]....
        /*0084*/ 	.word	0x00004170


	//   ....[3]....
        /*0088*/ 	.word	0x000041a0


	//   ....[4]....
        /*008c*/ 	.word	0x000041c0


	//   ....[5]....
        /*0090*/ 	.word	0x00004800


	//   ....[6]....
        /*0094*/ 	.word	0x00004820


	//   ....[7]....
        /*0098*/ 	.word	0x00004840


	//   ....[8]....
        /*009c*/ 	.word	0x00004860


	//   ....[9]....
        /*00a0*/ 	.word	0x00004880


	//   ....[10]....
        /*00a4*/ 	.word	0x00005d90


	//   ....[11]....
        /*00a8*/ 	.word	0x00005e30


	//   ....[12]....
        /*00ac*/ 	.word	0x00005ea0


	//   ....[13]....
        /*00b0*/ 	.word	0x00005f20


	//   ....[14]....
        /*00b4*/ 	.word	0x00005f90


	//   ....[15]....
        /*00b8*/ 	.word	0x00006610


	//   ....[16]....
        /*00bc*/ 	.word	0x00006680


	//   ....[17]....
        /*00c0*/ 	.word	0x000066f0


	//   ....[18]....
        /*00c4*/ 	.word	0x00006760


	//   ....[19]....
        /*00c8*/ 	.word	0x000067d0


	//----- nvinfo : EIATTR_VRC_CTA_INIT_COUNT
	.align		4
.L_980:
        /*00cc*/ 	.byte	0x02, 0x4a
	.zero		1
	.zero		1


	//----- nvinfo : EIATTR_EXIT_INSTR_OFFSETS
	.align		4
        /*00d0*/ 	.byte	0x04, 0x1c
        /*00d2*/ 	.short	(.L_982 - .L_981)


	//   ....[0]....
.L_981:
        /*00d4*/ 	.word	0x00000750


	//   ....[1]....
        /*00d8*/ 	.word	0x00005d20


	//----- nvinfo : EIATTR_MAX_THREADS
	.align		4
.L_982:
        /*00dc*/ 	.byte	0x04, 0x05
        /*00de*/ 	.short	(.L_984 - .L_983)
.L_983:
        /*00e0*/ 	.word	0x00000080
        /*00e4*/ 	.word	0x00000001
        /*00e8*/ 	.word	0x00000001


	//----- nvinfo : EIATTR_CRS_STACK_SIZE
	.align		4
.L_984:
        /*00ec*/ 	.byte	0x04, 0x1e
        /*00ee*/ 	.short	(.L_986 - .L_985)
.L_985:
        /*00f0*/ 	.word	0x00000000


	//----- nvinfo : EIATTR_CBANK_PARAM_SIZE
	.align		4
.L_986:
        /*00f4*/ 	.byte	0x03, 0x19
        /*00f6*/ 	.short	0x00e8


	//----- nvinfo : EIATTR_PARAM_CBANK
	.align		4
        /*00f8*/ 	.byte	0x04, 0x0a
        /*00fa*/ 	.short	(.L_988 - .L_987)
	.align		4
.L_987:
        /*00fc*/ 	.word	index@(.nv.constant0._ZN10layer_norm31ln_parallel_residual_fwd_kernelINS_13Kernel_traitsI13__nv_bfloat16S2_fS2_fjLj1536ELj1ELj4ELj1ELj16ENS_18Kernel_traits_baseILj1536ES2_S2_fS2_fjLj128EEEEELb0ELb1ELb0EEEvNS_9FwdParamsE)
        /*0100*/ 	.short	0x0380
        /*0102*/ 	.short	0x00e8


	//----- nvinfo : EIATTR_SW_WAR
	.align		4
.L_988:
        /*0104*/ 	.byte	0x04, 0x36
        /*0106*/ 	.short	(.L_990 - .L_989)
.L_989:
        /*0108*/ 	.word	0x00000008
.L_990:


//--------------------- .nv.info._ZN10layer_norm31ln_parallel_residual_fwd_kernelINS_13Kernel_traitsI13__nv_bfloat16S2_fS2_fjLj1536ELj1ELj4ELj1ELj16ENS_18Kernel_traits_baseILj1536ES2_S2_fS2_fjLj128EEEEELb0ELb1ELb1EEEvNS_9FwdParamsE --------------------------
	.section	.nv.info._ZN10layer_norm31ln_parallel_residual_fwd_kernelINS_13Kernel_traitsI13__nv_bfloat16S2_fS2_fjLj1536ELj1ELj4ELj1ELj16ENS_18Kernel_traits_baseILj1536ES2_S2_fS2_fjLj128EEEEELb0ELb1ELb1EEEvNS_9FwdParamsE,"",@"SHT_CUDA_INFO"
	.sectionflags	@""
	.align	4


	//----- nvinfo : EIATTR_CUDA_API_VERSION
	.align		4
        /*0000*/ 	.byte	0x04, 0x37
        /*0002*/ 	.short	(.L_992 - .L_991)
.L_991:
        /*0004*/ 	.word	0x00000082


	//----- nvinfo : EIATTR_KPARAM_INFO
	.align		4
.L_992:
        /*0008*/ 	.byte	0x04, 0x17
        /*000a*/ 	.short	(.L_994 - .L_993)
.L_993:
        /*000c*/ 	.word	0x00000000
        /*0010*/ 	.short	0x0000
        /*0012*/ 	.short	0x0000
        /*0014*/ 	.byte	0x00, 0xf0, 0xa1, 0x03


	//----- nvinfo : EIATTR_SPARSE_MMA_MASK
	.align		4
.L_994:
        /*0018*/ 	.byte	0x03, 0x50
        /*001a*/ 	.short	0x0000


	//----- nvinfo : EIATTR_MAXREG_COUNT
	.align		4
        /*001c*/ 	.byte	0x03, 0x1b
        /*001e*/ 	.short	0x00ff


	//----- nvinfo : EIATTR_MERCURY_ISA_VERSION
	.align		4
        /*0020*/ 	.byte	0x03, 0x5f
        /*0022*/ 	.short	0x0101


	//----- nvinfo : EIATTR_COOP_GROUP_MASK_REGIDS
	.align		4
        /*0024*/ 	.byte	0x04, 0x29
        /*0026*/ 	.short	(.L_996 - .L_995)


	//   ....[0]....
.L_995:
        /*0028*/ 	.word	0xffffffff


	//   ....[1]....
        /*002c*/ 	.word	0xffffffff


	//   ....[2]....
        /*0030*/ 	.word	0xffffffff


	//   ....[3]....
        /*0034*/ 	.word	0xffffffff


	//   ....[4]....
        /*0038*/ 	.word	0xffffffff


	//   ....[5]....
        /*003c*/ 	.word	0xffffffff


	//   ....[6]....
        /*0040*/ 	.word	0xffffffff


	//   ....[7]....
        /*0044*/ 	.word	0xffffffff


	//   ....[8]....
        /*0048*/ 	.word	0xffffffff


	//   ....[9]....
        /*004c*/ 	.word	0xffffffff


	//   ....[10]....
        /*0050*/ 	.word	0x05000095


	//   ....[11]....
        /*0054*/ 	.word	0x05000095


	//   ....[12]....
        /*0058*/ 	.word	0x05000095


	//   ....[13]....
        /*005c*/ 	.word	0x05000095


	//   ....[14]....
        /*0060*/ 	.word	0x05000095


	//   ....[15]....
        /*0064*/ 	.word	0x05000095


	//   ....[16]....
        /*0068*/ 	.word	0x05000095


	//   ....[17]....
        /*006c*/ 	.word	0x05000095


	//   ....[18]....
        /*0070*/ 	.word	0x05000095


	//   ....[19]....
        /*0074*/ 	.word	0x05000095


	//----- nvinfo : EIATTR_COOP_GROUP_INSTR_OFFSETS
	.align		4
.L_996:
        /*0078*/ 	.byte	0x04, 0x28
        /*007a*/ 	.short	(.L_998 - .L_997)


	//   ....[0]....
.L_997:
        /*007c*/ 	.word	0x00003730


	//   ....[1]....
        /*0080*/ 	.word	0x00003760


	//   ....[2]....
        /*0084*/ 	.word	0x00003780


	//   ....[3]....
        /*0088*/ 	.word	0x000037a0


	//   ....[4]....
        /*008c*/ 	.word	0x000037c0


	//   ....[5]....
        /*0090*/ 	.word	0x00003df0


	//   ....[6]....
        /*0094*/ 	.word	0x00003e10


	//   ....[7]....
        /*0098*/ 	.word	0x00003e30


	//   ....[8]....
        /*009c*/ 	.word	0x00003e50


	//   ....[9]....
        /*00a0*/ 	.word	0x00003e70


	//   ....[10]....
        /*00a4*/ 	.word	0x000052e0


	//   ....[11]....
        /*00a8*/ 	.word	0x00005390


	//   ....[12]....
        /*00ac*/ 	.word	0x00005400


	//   ....[13]....
        /*00b0*/ 	.word	0x00005470


	//   ....[14]....
        /*00b4*/ 	.word	0x000054e0


	//   ....[15]....
        /*00b8*/ 	.word	0x00005b60


	//   ....[16]....
        /*00bc*/ 	.word	0x00005bd0


	//   ....[17]....
        /*00c0*/ 	.word	0x00005c40


	//   ....[18]....
        /*00c4*/ 	.word	0x00005cb0


	//   ....[19]....
        /*00c8*/ 	.word	0x00005d20


	//----- nvinfo : EIATTR_VRC_CTA_INIT_COUNT
	.align		4
.L_998:
        /*00cc*/ 	.byte	0x02, 0x4a
	.zero		1
	.zero		1


	//----- nvinfo : EIATTR_EXIT_INSTR_OFFSETS
	.align		4
        /*00d0*/ 	.byte	0x04, 0x1c
        /*00d2*/ 	.short	(.L_1000 - .L_999)


	//   ....[0]....
.L_999:
        /*00d4*/ 	.word	0x00000330


	//   ....[1]....
        /*00d8*/ 	.word	0x00005270


	//----- nvinfo : EIATTR_MAX_THREADS
	.align		4
.L_1000:
        /*00dc*/ 	.byte	0x04, 0x05
        /*00de*/ 	.short	(.L_1002 - .L_1001)
.L_1001:
        /*00e0*/ 	.word	0x00000080
        /*00e4*/ 	.word	0x00000001
        /*00e8*/ 	.word	0x00000001


	//----- nvinfo : EIATTR_CRS_STACK_SIZE
	.align		4
.L_1002:
        /*00ec*/ 	.byte	0x04, 0x1e
        /*00ee*/ 	.short	(.L_1004 - .L_1003)
.L_1003:
        /*00f0*/ 	.word	0x00000000


	//----- nvinfo : EIATTR_CBANK_PARAM_SIZE
	.align		4
.L_1004:
        /*00f4*/ 	.byte	0x03, 0x19
        /*00f6*/ 	.short	0x00e8


	//----- nvinfo : EIATTR_PARAM_CBANK
	.align		4
        /*00f8*/ 	.byte	0x04, 0x0a
        /*00fa*/ 	.short	(.L_1006 - .L_1005)
	.align		4
.L_1005:
        /*00fc*/ 	.word	index@(.nv.constant0._ZN10layer_norm31ln_parallel_residual_fwd_kernelINS_13Kernel_traitsI13__nv_bfloat16S2_fS2_fjLj1536ELj1ELj4ELj1ELj16ENS_18Kernel_traits_baseILj1536ES2_S2_fS2_fjLj128EEEEELb0ELb1ELb1EEEvNS_9FwdParamsE)
        /*0100*/ 	.short	0x0380
        /*0102*/ 	.short	0x00e8


	//----- nvinfo : EIATTR_SW_WAR
	.align		4
.L_1006:
        /*0104*/ 	.byte	0x04, 0x36
        /*0106*/ 	.short	(.L_1008 - .L_1007)
.L_1007:
        /*0108*/ 	.word	0x00000008
.L_1008:


//--------------------- .nv.info._ZN10layer_norm31ln_parallel_residual_fwd_kernelINS_13Kernel_traitsI13__nv_bfloat16S2_fS2_fjLj1536ELj1ELj4ELj1ELj16ENS_18Kernel_traits_baseILj1536ES2_S2_fS2_fjLj128EEEEELb1ELb0ELb0EEEvNS_9FwdParamsE --------------------------
	.section	.nv.info._ZN10layer_norm31ln_parallel_residual_fwd_kernelINS_13Kernel_traitsI13__nv_bfloat16S2_fS2_fjLj1536ELj1ELj4ELj1ELj16ENS_18Kernel_traits_baseILj1536ES2_S2_fS2_fjLj128EEEEELb1ELb0ELb0EEEvNS_9FwdParamsE,"",@"SHT_CUDA_INFO"
	.sectionflags	@""
	.align	4


	//----- nvinfo : EIATTR_CUDA_API_VERSION
	.align		4
        /*0000*/ 	.byte	0x04, 0x37
        /*0002*/ 	.short	(.L_1010 - .L_1009)
.L_1009:
        /*0004*/ 	.word	0x00000082


	//----- nvinfo : EIATTR_KPARAM_INFO
	.align		4
.L_1010:
        /*0008*/ 	.byte	0x04, 0x17
        /*000a*/ 	.short	(.L_1012 - .L_1011)
.L_1011:
        /*000c*/ 	.word	0x00000000
        /*0010*/ 	.short	0x0000
        /*0012*/ 	.short	0x0000
        /*0014*/ 	.byte	0x00, 0xf0, 0xa1, 0x03


	//----- nvinfo : EIATTR_SPARSE_MMA_MASK
	.align		4
.L_1012:
        /*0018*/ 	.byte	0x03, 0x50
        /*001a*/ 	.short	0x0000


	//----- nvinfo : EIATTR_MAXREG_COUNT
	.align		4
        /*001c*/ 	.byte	0x03, 0x1b
        /*001e*/ 	.short	0x00ff


	//----- nvinfo : EIATTR_ANNOTATIONS
	.align		4
        /*0020*/ 	.byte	0x04, 0x55
        /*0022*/ 	.short	(.L_1014 - .L_1013)


	//   ....[0]....
.L_1013:
        /* <DEDUP_REMOVED lines=40> */


	//----- nvinfo : EIATTR_MERCURY_ISA_VERSION
	.align		4
.L_1014:
        /*0294*/ 	.byte	0x03, 0x5f
        /*0296*/ 	.short	0x0101


	//----- nvinfo : EIATTR_COOP_GROUP_MASK_REGIDS
	.align		4
        /*0298*/ 	.byte	0x04, 0x29
        /*029a*/ 	.short	(.L_1016 - .L_1015)


	//   ....[0]....
.L_1015:
        /*029c*/ 	.word	0xffffffff


	//   ....[1]....
        /*02a0*/ 	.word	0xffffffff


	//   ....[2]....
        /*02a4*/ 	.word	0xffffffff


	//   ....[3]....
        /*02a8*/ 	.word	0xffffffff


	//   ....[4]....
        /*02ac*/ 	.word	0xffffffff


	//   ....[5]....
        /*02b0*/ 	.word	0xffffffff


	//   ....[6]....
        /*02b4*/ 	.word	0xffffffff


	//   ....[7]....
        /*02b8*/ 	.word	0xffffffff


	//   ....[8]....
        /*02bc*/ 	.word	0xffffffff


	//   ....[9]....
        /*02c0*/ 	.word	0xffffffff


	//   ....[10]....
        /*02c4*/ 	.word	0x050000b5


	//   ....[11]....
        /*02c8*/ 	.word	0x050000b5


	//   ....[12]....
        /*02cc*/ 	.word	0x050000b5


	//   ....[13]....
        /*02d0*/ 	.word	0x050000b5


	//   ....[14]....
        /*02d4*/ 	.word	0x050000b5


	//   ....[15]....
        /*02d8*/ 	.word	0x050000b5


	//   ....[16]....
        /*02dc*/ 	.word	0x050000b5


	//   ....[17]....
        /*02e0*/ 	.word	0x050000b5


	//   ....[18]....
        /*02e4*/ 	.word	0x050000b5


	//   ....[19]....
        /*02e8*/ 	.word	0x050000b5


	//----- nvinfo : EIATTR_COOP_GROUP_INSTR_OFFSETS
	.align		4
.L_1016:
        /*02ec*/ 	.byte	0x04, 0x28
        /*02ee*/ 	.short	(.L_1018 - .L_1017)


	//   ....[0]....
.L_1017:
        /*02f0*/ 	.word	0x0003bd70


	//   ....[1]....
        /*02f4*/ 	.word	0x0003bd90


	//   ....[2]....
        /*02f8*/ 	.word	0x0003bdb0


	//   ....[3]....
        /*02fc*/ 	.word	0x0003bdd0


	//   ....[4]....
        /*0300*/ 	.word	0x0003bdf0


	//   ....[5]....
        /*0304*/ 	.word	0x0003c440


	//   ....[6]....
        /*0308*/ 	.word	0x0003c460


	//   ....[7]....
        /*030c*/ 	.word	0x0003c480


	//   ....[8]....
        /*0310*/ 	.word	0x0003c4a0


	//   ....[9]....
        /*0314*/ 	.word	0x0003c4c0


	//   ....[10]....
        /*0318*/ 	.word	0x0003e7e0


	//   ....[11]....
        /*031c*/ 	.word	0x0003e870


	//   ....[12]....
        /*0320*/ 	.word	0x0003e8e0


	//   ....[13]....
        /*0324*/ 	.word	0x0003e950


	//   ....[14]....
        /*0328*/ 	.word	0x0003e9c0


	//   ....[15]....
        /*032c*/ 	.word	0x0003f070


	//   ....[16]....
        /*0330*/ 	.word	0x0003f0e0


	//   ....[17]....
        /*0334*/ 	.word	0x0003f150


	//   ....[18]....
        /*0338*/ 	.word	0x0003f1c0


	//   ....[19]....
        /*033c*/ 	.word	0x0003f230


	//----- nvinfo : EIATTR_VRC_CTA_INIT_COUNT
	.align		4
.L_1018:
        /*0340*/ 	.byte	0x02, 0x4a
	.zero		1
	.zero		1


	//----- nvinfo : EIATTR_EXIT_INSTR_OFFSETS
	.align		4
        /*0344*/ 	.byte	0x04, 0x1c
        /*0346*/ 	.short	(.L_1020 - .L_1019)


	//   ....[0]....
.L_1019:
        /*0348*/ 	.word	0x000019f0


	//   ....[1]....
        /*034c*/ 	.word	0x0003e770


	//----- nvinfo : EIATTR_MAX_THREADS
	.align		4
.L_1020:
        /*0350*/ 	.byte	0x04, 0x05
        /*0352*/ 	.short	(.L_1022 - .L_1021)
.L_1021:
        /*0354*/ 	.word	0x00000080
        /*0358*/ 	.word	0x00000001
        /*035c*/ 	.word	0x00000001


	//----- nvinfo : EIATTR_CRS_STACK_SIZE
	.align		4
.L_1022:
        /*0360*/ 	.byte	0x04, 0x1e
        /*0362*/ 	.short	(.L_1024 - .L_1023)
.L_1023:
        /*0364*/ 	.word	0x00000000


	//----- nvinfo : EIATTR_CBANK_PARAM_SIZE
	.align		4
.L_1024:
        /*0368*/ 	.byte	0x03, 0x19
        /*036a*/ 	.short	0x00e8


	//----- nvinfo : EIATTR_PARAM_CBANK
	.align		4
        /*036c*/ 	.byte	0x04, 0x0a
        /*036e*/ 	.short	(.L_1026 - .L_1025)
	.align		4
.L_1025:
        /*0370*/ 	.word	index@(.nv.constant0._ZN10layer_norm31ln_parallel_residual_fwd_kernelINS_13Kernel_traitsI13__nv_bfloat16S2_fS2_fjLj1536ELj1ELj4ELj1ELj16ENS_18Kernel_traits_baseILj1536ES2_S2_fS2_fjLj128EEEEELb1ELb0ELb0EEEvNS_9FwdParamsE)
        /*0374*/ 	.short	0x0380
        /*0376*/ 	.short	0x00e8


	//----- nvinfo : EIATTR_SW_WAR
	.align		4
.L_1026:
        /*0378*/ 	.byte	0x04, 0x36
        /*037a*/ 	.short	(.L_1028 - .L_1027)
.L_1027:
        /*037c*/ 	.word	0x00000008
.L_1028:


//--------------------- .nv.info._ZN10layer_norm31ln_parallel_residual_fwd_kernelINS_13Kernel_traitsI13__nv_bfloat16S2_fS2_fjLj1536ELj1ELj4ELj1ELj16ENS_18Kernel_traits_baseILj1536ES2_S2_fS2_fjLj128EEEEELb1ELb0ELb1EEEvNS_9FwdParamsE --------------------------
	.section	.nv.info._ZN10layer_norm31ln_parallel_residual_fwd_kernelINS_13Kernel_traitsI13__nv_bfloat16S2_fS2_fjLj1536ELj1ELj4ELj1ELj16ENS_18Kernel_traits_baseILj1536ES2_S2_fS2_fjLj128EEEEELb1ELb0ELb1EEEvNS_9FwdParamsE,"",@"SHT_CUDA_INFO"
	.sectionflags	@""
	.align	4


	//----- nvinfo : EIATTR_CUDA_API_VERSION
	.align		4
        /*0000*/ 	.byte	0x04, 0x37
        /*0002*/ 	.short	(.L_1030 - .L_1029)
.L_1029:
        /*0004*/ 	.word	0x00000082


	//----- nvinfo : EIATTR_KPARAM_INFO
	.align		4
.L_1030:
        /*0008*/ 	.byte	0x04, 0x17
        /*000a*/ 	.short	(.L_1032 - .L_1031)
.L_1031:
        /*000c*/ 	.word	0x00000000
        /*0010*/ 	.short	0x0000
        /*0012*/ 	.short	0x0000
        /*0014*/ 	.byte	0x00, 0xf0, 0xa1, 0x03


	//----- nvinfo : EIATTR_SPARSE_MMA_MASK
	.align		4
.L_1032:
        /*0018*/ 	.byte	0x03, 0x50
        /*001a*/ 	.short	0x0000


	//----- nvinfo : EIATTR_MAXREG_COUNT
	.align		4
        /*001c*/ 	.byte	0x03, 0x1b
        /*001e*/ 	.short	0x00ff


	//----- nvinfo : EIATTR_ANNOTATIONS
	.align		4
        /*0020*/ 	.byte	0x04, 0x55
        /*0022*/ 	.short	(.L_1034 - .L_1033)


	//   ....[0]....
.L_1033:
        /* <DEDUP_REMOVED lines=13> */


	//----- nvinfo : EIATTR_MERCURY_ISA_VERSION
	.align		4
.L_1034:
        /*00e4*/ 	.byte	0x03, 0x5f
        /*00e6*/ 	.short	0x0101


	//----- nvinfo : EIATTR_COOP_GROUP_MASK_REGIDS
	.align		4
        /*00e8*/ 	.byte	0x04, 0x29
        /*00ea*/ 	.short	(.L_1036 - .L_1035)


	//   ....[0]....
.L_1035:
        /*00ec*/ 	.word	0xffffffff


	//   ....[1]....
        /*00f0*/ 	.word	0xffffffff


	//   ....[2]....
        /*00f4*/ 	.word	0xffffffff


	//   ....[3]....
        /*00f8*/ 	.word	0xffffffff


	//   ....[4]....
        /*00fc*/ 	.word	0xffffffff


	//   ....[5]....
        /*0100*/ 	.word	0xffffffff


	//   ....[6]....
        /*0104*/ 	.word	0xffffffff


	//   ....[7]....
        /*0108*/ 	.word	0xffffffff


	//   ....[8]....
        /*010c*/ 	.word	0xffffffff


	//   ....[9]....
        /*0110*/ 	.word	0xffffffff


	//   ....[10]....
        /*0114*/ 	.word	0x050000c9


	//   ....[11]....
        /*0118*/ 	.word	0x050000c9


	//   ....[12]....
        /*011c*/ 	.word	0x050000c9


	//   ....[13]....
        /*0120*/ 	.word	0x050000c9


	//   ....[14]....
        /*0124*/ 	.word	0x050000c9


	//   ....[15]....
        /*0128*/ 	.word	0x050000c9


	//   ....[16]....
        /*012c*/ 	.word	0x050000c9


	//   ....[17]....
        /*0130*/ 	.word	0x050000c9


	//   ....[18]....
        /*0134*/ 	.word	0x050000c9


	//   ....[19]....
        /*0138*/ 	.word	0x050000c9


	//----- nvinfo : EIATTR_COOP_GROUP_INSTR_OFFSETS
	.align		4
.L_1036:
        /*013c*/ 	.byte	0x04, 0x28
        /*013e*/ 	.short	(.L_1038 - .L_1037)


	//   ....[0]....
.L_1037:
        /*0140*/ 	.word	0x00039f70


	//   ....[1]....
        /*0144*/ 	.word	0x00039f90


	//   ....[2]....
        /*0148*/ 	.word	0x00039fb0


	//   ....[3]....
        /*014c*/ 	.word	0x00039fd0


	//   ....[4]....
        /*0150*/ 	.word	0x00039ff0


	//   ....[5]....
        /*0154*/ 	.word	0x0003a630


	//   ....[6]....
        /*0158*/ 	.word	0x0003a650


	//   ....[7]....
        /*015c*/ 	.word	0x0003a670


	//   ....[8]....
        /*0160*/ 	.word	0x0003a690


	//   ....[9]....
        /*0164*/ 	.word	0x0003a6b0


	//   ....[10]....
        /*0168*/ 	.word	0x0003c770


	//   ....[11]....
        /*016c*/ 	.word	0x0003c800


	//   ....[12]....
        /*0170*/ 	.word	0x0003c880


	//   ....[13]....
        /*0174*/ 	.word	0x0003c900


	//   ....[14]....
        /*0178*/ 	.word	0x0003c980


	//   ....[15]....
        /*017c*/ 	.word	0x0003d030


	//   ....[16]....
        /*0180*/ 	.word	0x0003d0a0


	//   ....[17]....
        /*0184*/ 	.word	0x0003d110


	//   ....[18]....
        /*0188*/ 	.word	0x0003d180


	//   ....[19]....
        /*018c*/ 	.word	0x0003d1f0


	//----- nvinfo : EIATTR_VRC_CTA_INIT_COUNT
	.align		4
.L_1038:
        /*0190*/ 	.byte	0x02, 0x4a
	.zero		1
	.zero		1


	//----- nvinfo : EIATTR_EXIT_INSTR_OFFSETS
	.align		4
        /*0194*/ 	.byte	0x04, 0x1c
        /*0196*/ 	.short	(.L_1040 - .L_1039)


	//   ....[0]....
.L_1039:
        /*0198*/ 	.word	0x00000be0


	//   ....[1]....
        /*019c*/ 	.word	0x0003c700


	//----- nvinfo : EIATTR_MAX_THREADS
	.align		4
.L_1040:
        /*01a0*/ 	.byte	0x04, 0x05
        /*01a2*/ 	.short	(.L_1042 - .L_1041)
.L_1041:
        /*01a4*/ 	.word	0x00000080
        /*01a8*/ 	.word	0x00000001
        /*01ac*/ 	.word	0x00000001


	//----- nvinfo : EIATTR_CRS_STACK_SIZE
	.align		4
.L_1042:
        /*01b0*/ 	.byte	0x04, 0x1e
        /*01b2*/ 	.short	(.L_1044 - .L_1043)
.L_1043:
        /*01b4*/ 	.word	0x00000000


	//----- nvinfo : EIATTR_CBANK_PARAM_SIZE
	.align		4
.L_1044:
        /*01b8*/ 	.byte	0x03, 0x19
        /*01ba*/ 	.short	0x00e8


	//----- nvinfo : EIATTR_PARAM_CBANK
	.align		4
        /*01bc*/ 	.byte	0x04, 0x0a
        /*01be*/ 	.short	(.L_1046 - .L_1045)
	.align		4
.L_1045:
        /*01c0*/ 	.word	index@(.nv.constant0._ZN10layer_norm31ln_parallel_residual_fwd_kernelINS_13Kernel_traitsI13__nv_bfloat16S2_fS2_fjLj1536ELj1ELj4ELj1ELj16ENS_18Kernel_traits_baseILj1536ES2_S2_fS2_fjLj128EEEEELb1ELb0ELb1EEEvNS_9FwdParamsE)
        /*01c4*/ 	.short	0x0380
        /*01c6*/ 	.short	0x00e8


	//----- nvinfo : EIATTR_SW_WAR
	.align		4
.L_1046:
        /*01c8*/ 	.byte	0x04, 0x36
        /*01ca*/ 	.short	(.L_1048 - .L_1047)
.L_1047:
        /*01cc*/ 	.word	0x00000008
.L_1048:


//--------------------- .nv.info._ZN10layer_norm31ln_parallel_residual_fwd_kernelINS_13Kernel_traitsI13__nv_bfloat16S2_fS2_fjLj1536ELj1ELj4ELj1ELj16ENS_18Kernel_traits_baseILj1536ES2_S2_fS2_fjLj128EEEEELb1ELb1ELb0EEEvNS_9FwdParamsE --------------------------
	.section	.nv.info._ZN10layer_norm31ln_parallel_residual_fwd_kernelINS_13Kernel_traitsI13__nv_bfloat16S2_fS2_fjLj1536ELj1ELj4ELj1ELj16ENS_18Kernel_traits_baseILj1536ES2_S2_fS2_fjLj128EEEEELb1ELb1ELb0EEEvNS_9FwdParamsE,"",@"SHT_CUDA_INFO"
	.sectionflags	@""
	.align	4


	//----- nvinfo : EIATTR_CUDA_API_VERSION
	.align		4
        /*0000*/ 	.byte	0x04, 0x37
        /*0002*/ 	.short	(.L_1050 - .L_1049)
.L_1049:
        /*0004*/ 	.word	0x00000082


	//----- nvinfo : EIATTR_KPARAM_INFO
	.align		4
.L_1050:
        /*0008*/ 	.byte	0x04, 0x17
        /*000a*/ 	.short	(.L_1052 - .L_1051)
.L_1051:
        /*000c*/ 	.word	0x00000000
        /*0010*/ 	.short	0x0000
        /*0012*/ 	.short	0x0000
        /*0014*/ 	.byte	0x00, 0xf0, 0xa1, 0x03


	//----- nvinfo : EIATTR_SPARSE_MMA_MASK
	.align		4
.L_1052:
        /*0018*/ 	.byte	0x03, 0x50
        /*001a*/ 	.short	0x0000


	//----- nvinfo : EIATTR_MAXREG_COUNT
	.align		4
        /*001c*/ 	.byte	0x03, 0x1b
        /*001e*/ 	.short	0x00ff


	//----- nvinfo : EIATTR_MERCURY_ISA_VERSION
	.align		4
        /*0020*/ 	.byte	0x03, 0x5f
        /*0022*/ 	.short	0x0101


	//----- nvinfo : EIATTR_COOP_GROUP_MASK_REGIDS
	.align		4
        /*0024*/ 	.byte	0x04, 0x29
        /*0026*/ 	.short	(.L_1054 - .L_1053)


	//   ....[0]....
.L_1053:
        /*0028*/ 	.word	0xffffffff


	//   ....[1]....
        /*002c*/ 	.word	0xffffffff


	//   ....[2]....
        /*0030*/ 	.word	0xffffffff


	//   ....[3]....
        /*0034*/ 	.word	0xffffffff


	//   ....[4]....
        /*0038*/ 	.word	0xffffffff


	//   ....[5]....
        /*003c*/ 	.word	0xffffffff


	//   ....[6]....
        /*0040*/ 	.word	0xffffffff


	//   ....[7]....
        /*0044*/ 	.word	0xffffffff


	//   ....[8]....
        /*0048*/ 	.word	0xffffffff


	//   ....[9]....
        /*004c*/ 	.word	0xffffffff


	//   ....[10]....
        /*0050*/ 	.word	0x050000bb


	//   ....[11]....
        /*0054*/ 	.word	0x050000bb


	//   ....[12]....
        /*0058*/ 	.word	0x050000bb


	//   ....[13]....
        /*005c*/ 	.word	0x050000bb


	//   ....[14]....
        /*0060*/ 	.word	0x050000bb


	//   ....[15]....
        /*0064*/ 	.word	0x050000bb


	//   ....[16]....
        /*0068*/ 	.word	0x050000bb


	//   ....[17]....
        /*006c*/ 	.word	0x050000bb


	//   ....[18]....
        /*0070*/ 	.word	0x050000bb


	//   ....[19]....
        /*0074*/ 	.word	0x050000bb


	//----- nvinfo : EIATTR_COOP_GROUP_INSTR_OFFSETS
	.align		4
.L_1054:
        /*0078*/ 	.byte	0x04, 0x28
        /*007a*/ 	.short	(.L_1056 - .L_1055)


	//   ....[0]....
.L_1055:
        /*007c*/ 	.word	0x00039ca0


	//   ....[1]....
        /*0080*/ 	.word	0x00039cd0


	//   ....[2]....
        /*0084*/ 	.word	0x00039cf0


	//   ....[3]....
        /*0088*/ 	.word	0x00039d10


	//   ....[4]....
        /*008c*/ 	.word	0x00039d30


	//   ....[5]....
        /*0090*/ 	.word	0x0003a370


	//   ....[6]....
        /*0094*/ 	.word	0x0003a390


	//   ....[7]....
        /*0098*/ 	.word	0x0003a3b0


	//   ....[8]....
        /*009c*/ 	.word	0x0003a3d0


	//   ....[9]....
        /*00a0*/ 	.word	0x0003a3f0


	//   ....[10]....
        /*00a4*/ 	.word	0x0003b900


	//   ....[11]....
        /*00a8*/ 	.word	0x0003b9b0


	//   ....[12]....
        /*00ac*/ 	.word	0x0003ba20


	//   ....[13]....
        /*00b0*/ 	.word	0x0003ba90


	//   ....[14]....
        /*00b4*/ 	.word	0x0003bb00


	//   ....[15]....
        /*00b8*/ 	.word	0x0003c190


	//   ....[16]....
        /*00bc*/ 	.word	0x0003c200


	//   ....[17]....
        /*00c0*/ 	.word	0x0003c270


	//   ....[18]....
        /*00c4*/ 	.word	0x0003c2e0


	//   ....[19]....
        /*00c8*/ 	.word	0x0003c350


	//----- nvinfo : EIATTR_VRC_CTA_INIT_COUNT
	.align		4
.L_1056:
        /*00cc*/ 	.byte	0x02, 0x4a
	.zero		1
	.zero		1


	//----- nvinfo : EIATTR_EXIT_INSTR_OFFSETS
	.align		4
        /*00d0*/ 	.byte	0x04, 0x1c
        /*00d2*/ 	.short	(.L_1058 - .L_1057)


	//   ....[0]....
.L_1057:
        /*00d4*/ 	.word	0x000009c0


	//   ....[1]....
        /*00d8*/ 	.word	0x0003b890


	//----- nvinfo : EIATTR_MAX_THREADS
	.align		4
.L_1058:
        /*00dc*/ 	.byte	0x04, 0x05
        /*00de*/ 	.short	(.L_1060 - .L_1059)
.L_1059:
        /*00e0*/ 	.word	0x00000080
        /*00e4*/ 	.word	0x00000001
        /*00e8*/ 	.word	0x00000001


	//----- nvinfo : EIATTR_CRS_STACK_SIZE
	.align		4
.L_1060:
        /*00ec*/ 	.byte	0x04, 0x1e
        /*00ee*/ 	.short	(.L_1062 - .L_1061)
.L_1061:
        /*00f0*/ 	.word	0x00000000


	//----- nvinfo : EIATTR_CBANK_PARAM_SIZE
	.align		4
.L_1062:
        /*00f4*/ 	.byte	0x03, 0x19
        /*00f6*/ 	.short	0x00e8


	//----- nvinfo : EIATTR_PARAM_CBANK
	.align		4
        /*00f8*/ 	.byte	0x04, 0x0a
        /*00fa*/ 	.short	(.L_1064 - .L_1063)
	.align		4
.L_1063:
        /*00fc*/ 	.word	index@(.nv.constant0._ZN10layer_norm31ln_parallel_residual_fwd_kernelINS_13Kernel_traitsI13__nv_bfloat16S2_fS2_fjLj1536ELj1ELj4ELj1ELj16ENS_18Kernel_traits_baseILj1536ES2_S2_fS2_fjLj128EEEEELb1ELb1ELb0EEEvNS_9FwdParamsE)
        /*0100*/ 	.short	0x0380
        /*0102*/ 	.short	0x00e8


	//----- nvinfo : EIATTR_SW_WAR
	.align		4
.L_1064:
        /*0104*/ 	.byte	0x04, 0x36
        /*0106*/ 	.short	(.L_1066 - .L_1065)
.L_1065:
        /*0108*/ 	.word	0x00000008
.L_1066:


//--------------------- .nv.info._ZN10layer_norm31ln_parallel_residual_fwd_kernelINS_13Kernel_traitsI13__nv_bfloat16S2_fS2_fjLj1536ELj1ELj4ELj1ELj16ENS_18Kernel_traits_baseILj1536ES2_S2_fS2_fjLj128EEEEELb1ELb1ELb1EEEvNS_9FwdParamsE --------------------------
	.section	.nv.info._ZN10layer_norm31ln_parallel_residual_fwd_kernelINS_13Kernel_traitsI13__nv_bfloat16S2_fS2_fjLj1536ELj1ELj4ELj1ELj16ENS_18Kernel_traits_baseILj1536ES2_S2_fS2_fjLj128EEEEELb1ELb1ELb1EEEvNS_9FwdParamsE,"",@"SHT_CUDA_INFO"
	.sectionflags	@""
	.align	4


	//----- nvinfo : EIATTR_CUDA_API_VERSION
	.align		4
        /*0000*/ 	.byte	0x04, 0x37
        /*0002*/ 	.short	(.L_1068 - .L_1067)
.L_1067:
        /*0004*/ 	.word	0x00000082


	//----- nvinfo : EIATTR_KPARAM_INFO
	.align		4
.L_1068:
        /*0008*/ 	.byte	0x04, 0x17
        /*000a*/ 	.short	(.L_1070 - .L_1069)
.L_1069:
        /*000c*/ 	.word	0x00000000
        /*0010*/ 	.short	0x0000
        /*0012*/ 	.short	0x0000
        /*0014*/ 	.byte	0x00, 0xf0, 0xa1, 0x03


	//----- nvinfo : EIATTR_SPARSE_MMA_MASK
	.align		4
.L_1070:
        /*0018*/ 	.byte	0x03, 0x50
        /*001a*/ 	.short	0x0000


	//----- nvinfo : EIATTR_MAXREG_COUNT
	.align		4
        /*001c*/ 	.byte	0x03, 0x1b
        /*001e*/ 	.short	0x00ff


	//----- nvinfo : EIATTR_MERCURY_ISA_VERSION
	.align		4
        /*0020*/ 	.byte	0x03, 0x5f
        /*0022*/ 	.short	0x0101


	//----- nvinfo : EIATTR_COOP_GROUP_MASK_REGIDS
	.align		4
        /*0024*/ 	.byte	0x04, 0x29
        /*0026*/ 	.short	(.L_1072 - .L_1071)


	//   ....[0]....
.L_1071:
        /*0028*/ 	.word	0xffffffff


	//   ....[1]....
        /*002c*/ 	.word	0xffffffff


	//   ....[2]....
        /*0030*/ 	.word	0xffffffff


	//   ....[3]....
        /*0034*/ 	.word	0xffffffff


	//   ....[4]....
        /*0038*/ 	.word	0xffffffff


	//   ....[5]....
        /*003c*/ 	.word	0xffffffff


	//   ....[6]....
        /*0040*/ 	.word	0xffffffff


	//   ....[7]....
        /*0044*/ 	.word	0xffffffff


	//   ....[8]....
        /*0048*/ 	.word	0xffffffff


	//   ....[9]....
        /*004c*/ 	.word	0xffffffff


	//   ....[10]....
        /*0050*/ 	.word	0x050000bc


	//   ....[11]....
        /*0054*/ 	.word	0x050000bc


	//   ....[12]....
        /*0058*/ 	.word	0x050000bc


	//   ....[13]....
        /*005c*/ 	.word	0x050000bc


	//   ....[14]....
        /*0060*/ 	.word	0x050000bc


	//   ....[15]....
        /*0064*/ 	.word	0x050000bc


	//   ....[16]....
        /*0068*/ 	.word	0x050000bc


	//   ....[17]....
        /*006c*/ 	.word	0x050000bc


	//   ....[18]....
        /*0070*/ 	.word	0x050000bc


	//   ....[19]....
        /*0074*/ 	.word	0x050000bc


	//----- nvinfo : EIATTR_COOP_GROUP_INSTR_OFFSETS
	.align		4
.L_1072:
        /*0078*/ 	.byte	0x04, 0x28
        /*007a*/ 	.short	(.L_1074 - .L_1073)


	//   ....[0]....
.L_1073:
        /*007c*/ 	.word	0x00032fd0


	//   ....[1]....
        /*0080*/ 	.word	0x00033000


	//   ....[2]....
        /*0084*/ 	.word	0x00033020


	//   ....[3]....
        /*0088*/ 	.word	0x00033040


	//   ....[4]....
        /*008c*/ 	.word	0x00033060


	//   ....[5]....
        /*0090*/ 	.word	0x00033690


	//   ....[6]....
        /*0094*/ 	.word	0x000336b0


	//   ....[7]....
        /*0098*/ 	.word	0x000336d0


	//   ....[8]....
        /*009c*/ 	.word	0x000336f0


	//   ....[9]....
        /*00a0*/ 	.word	0x00033710


	//   ....[10]....
        /*00a4*/ 	.word	0x00034a00


	//   ....[11]....
        /*00a8*/ 	.word	0x00034ab0


	//   ....[12]....
        /*00ac*/ 	.word	0x00034b20


	//   ....[13]....
        /*00b0*/ 	.word	0x00034b90


	//   ....[14]....
        /*00b4*/ 	.word	0x00034c00


	//   ....[15]....
        /*00b8*/ 	.word	0x00035280


	//   ....[16]....
        /*00bc*/ 	.word	0x000352f0


	//   ....[17]....
        /*00c0*/ 	.word	0x00035360


	//   ....[18]....
        /*00c4*/ 	.word	0x000353d0


	//   ....[19]....
        /*00c8*/ 	.word	0x00035440


	//----- nvinfo : EIATTR_VRC_CTA_INIT_COUNT
	.align		4
.L_1074:
        /*00cc*/ 	.byte	0x02, 0x4a
	.zero		1
	.zero		1


	//----- nvinfo : EIATTR_EXIT_INSTR_OFFSETS
	.align		4
        /*00d0*/ 	.byte	0x04, 0x1c
        /*00d2*/ 	.short	(.L_1076 - .L_1075)


	//   ....[0]....
.L_1075:
        /*00d4*/ 	.word	0x00000430


	//   ....[1]....
        /*00d8*/ 	.word	0x00034990


	//----- nvinfo : EIATTR_MAX_THREADS
	.align		4
.L_1076:
        /*00dc*/ 	.byte	0x04, 0x05
        /*00de*/ 	.short	(.L_1078 - .L_1077)
.L_1077:
        /*00e0*/ 	.word	0x00000080
        /*00e4*/ 	.word	0x00000001
        /*00e8*/ 	.word	0x00000001


	//----- nvinfo : EIATTR_CRS_STACK_SIZE
	.align		4
.L_1078:
        /*00ec*/ 	.byte	0x04, 0x1e
        /*00ee*/ 	.short	(.L_1080 - .L_1079)
.L_1079:
        /*00f0*/ 	.word	0x00000000


	//----- nvinfo : EIATTR_CBANK_PARAM_SIZE
	.align		4
.L_1080:
        /*00f4*/ 	.byte	0x03, 0x19
        /*00f6*/ 	.short	0x00e8


	//----- nvinfo : EIATTR_PARAM_CBANK
	.align		4
        /*00f8*/ 	.byte	0x04, 0x0a
        /*00fa*/ 	.short	(.L_1082 - .L_1081)
	.align		4
.L_1081:
        /*00fc*/ 	.word	index@(.nv.constant0._ZN10layer_norm31ln_parallel_residual_fwd_kernelINS_13Kernel_traitsI13__nv_bfloat16S2_fS2_fjLj1536ELj1ELj4ELj1ELj16ENS_18Kernel_traits_baseILj1536ES2_S2_fS2_fjLj128EEEEELb1ELb1ELb1EEEvNS_9FwdParamsE)
        /*0100*/ 	.short	0x0380
        /*0102*/ 	.short	0x00e8


	//----- nvinfo : EIATTR_SW_WAR
	.align		4
.L_1082:
        /*0104*/ 	.byte	0x04, 0x36
        /*0106*/ 	.short	(.L_1084 - .L_1083)
.L_1083:
        /*0108*/ 	.word	0x00000008
.L_1084:


//--------------------- .nv.info._ZN10layer_norm31ln_parallel_residual_fwd_kernelINS_13Kernel_traitsIf13__nv_bfloat16fS2_fjLj1536ELj1ELj4ELj1ELj16ENS_18Kernel_traits_baseILj1536EfS2_fS2_fjLj128EEEEELb0ELb0ELb0EEEvNS_9FwdParamsE --------------------------
	.section	.nv.info._ZN10layer_norm31ln_parallel_residual_fwd_kernelINS_13Kernel_traitsIf13__nv_bfloat16fS2_fjLj1536ELj1ELj4ELj1ELj16ENS_18Kernel_traits_baseILj1536EfS2_fS2_fjLj128EEEEELb0ELb0ELb0EEEvNS_9FwdParamsE,"",@"SHT_CUDA_INFO"
	.sectionflags	@""
	.align	4


	//----- nvinfo : EIATTR_CUDA_API_VERSION
	.align		4
        /*0000*/ 	.byte	0x04, 0x37
        /*0002*/ 	.short	(.L_1086 - .L_1085)
.L_1085:
        /*0004*/ 	.word	0x00000082


	//----- nvinfo : EIATTR_KPARAM_INFO
	.align		4
.L_1086:
        /*0008*/ 	.byte	0x04, 0x17
        /*000a*/ 	.short	(.L_1088 - .L_1087)
.L_1087:
        /*000c*/ 	.word	0x00000000
        /*0010*/ 	.short	0x0000
        /*0012*/ 	.short	0x0000
        /*0014*/ 	.byte	0x00, 0xf0, 0xa1, 0x03


	//----- nvinfo : EIATTR_SPARSE_MMA_MASK
	.align		4
.L_1088:
        /*0018*/ 	.byte	0x03, 0x50
        /*001a*/ 	.short	0x0000


	//----- nvinfo : EIATTR_MAXREG_COUNT
	.align		4
        /*001c*/ 	.byte	0x03, 0x1b
        /*001e*/ 	.short	0x00ff


	//----- nvinfo : EIATTR_ANNOTATIONS
	.align		4
        /*0020*/ 	.byte	0x04, 0x55
        /*0022*/ 	.short	(.L_1090 - .L_1089)


	//   ....[0]....
.L_1089:
        /* <DEDUP_REMOVED lines=54> */


	//----- nvinfo : EIATTR_MERCURY_ISA_VERSION
	.align		4
.L_1090:
        /*0374*/ 	.byte	0x03, 0x5f
        /*0376*/ 	.short	0x0101


	//----- nvinfo : EIATTR_COOP_GROUP_MASK_REGIDS
	.align		4
        /*0378*/ 	.byte	0x04, 0x29
        /*037a*/ 	.short	(.L_1092 - .L_1091)


	//   ....[0]....
.L_1091:
        /*037c*/ 	.word	0xffffffff


	//   ....[1]....
        /*0380*/ 	.word	0xffffffff


	//   ....[2]....
        /*0384*/ 	.word	0xffffffff


	//   ....[3]....
        /*0388*/ 	.word	0xffffffff


	//   ....[4]....
        /*038c*/ 	.word	0xffffffff


	//   ....[5]....
        /*0390*/ 	.word	0xffffffff


	//   ....[6]....
        /*0394*/ 	.word	0xffffffff


	//   ....[7]....
        /*0398*/ 	.word	0xffffffff


	//   ....[8]....
        /*039c*/ 	.word	0xffffffff


	//   ....[9]....
        /*03a0*/ 	.word	0xffffffff


	//   ....[10]....
        /*03a4*/ 	.word	0x05000002


	//   ....[11]....
        /*03a8*/ 	.word	0x05000002


	//   ....[12]....
        /*03ac*/ 	.word	0x05000002


	//   ....[13]....
        /*03b0*/ 	.word	0x05000002


	//   ....[14]....
        /*03b4*/ 	.word	0x05000002


	//   ....[15]....
        /*03b8*/ 	.word	0x05000002


	//   ....[16]....
        /*03bc*/ 	.word	0x05000002


	//   ....[17]....
        /*03c0*/ 	.word	0x05000002


	//   ....[18]....
        /*03c4*/ 	.word	0x05000002


	//   ....[19]....
        /*03c8*/ 	.word	0x05000002


	//----- nvinfo : EIATTR_COOP_GROUP_INSTR_OFFSETS
	.align		4
.L_1092:
        /*03cc*/ 	.byte	0x04, 0x28
        /*03ce*/ 	.short	(.L_1094 - .L_1093)


	//   ....[0]....
.L_1093:
        /*03d0*/ 	.word	0x00005da0


	//   ....[1]....
        /*03d4*/ 	.word	0x00005dd0


	//   ....[2]....
        /*03d8*/ 	.word	0x00005df0


	//   ....[3]....
        /*03dc*/ 	.word	0x00005e10


	//   ....[4]....
        /*03e0*/ 	.word	0x00005e30


	//   ....[5]....
        /*03e4*/ 	.word	0x00006470


	//   ....[6]....
        /*03e8*/ 	.word	0x00006490


	//   ....[7]....
        /*03ec*/ 	.word	0x000064b0


	//   ....[8]....
        /*03f0*/ 	.word	0x000064d0


	//   ....[9]....
        /*03f4*/ 	.word	0x000064f0


	//   ....[10]....
        /*03f8*/ 	.word	0x00008090


	//   ....[11]....
        /*03fc*/ 	.word	0x00008130


	//   ....[12]....
        /*0400*/ 	.word	0x000081a0


	//   ....[13]....
        /*0404*/ 	.word	0x00008210


	//   ....[14]....
        /*0408*/ 	.word	0x00008280


	//   ....[15]....
        /*040c*/ 	.word	0x00008920


	//   ....[16]....
        /*0410*/ 	.word	0x00008990


	//   ....[17]....
        /*0414*/ 	.word	0x00008a00


	//   ....[18]....
        /*0418*/ 	.word	0x00008a70


	//   ....[19]....
        /*041c*/ 	.word	0x00008ae0


	//----- nvinfo : EIATTR_VRC_CTA_INIT_COUNT
	.align		4
.L_1094:
        /*0420*/ 	.byte	0x02, 0x4a
	.zero		1
	.zero		1


	//----- nvinfo : EIATTR_EXIT_INSTR_OFFSETS
	.align		4
        /*0424*/ 	.byte	0x04, 0x1c
        /*0426*/ 	.short	(.L_1096 - .L_1095)


	//   ....[0]....
.L_1095:
        /*0428*/ 	.word	0x00002690


	//   ....[1]....
        /*042c*/ 	.word	0x00008020


	//----- nvinfo : EIATTR_MAX_THREADS
	.align		4
.L_1096:
        /*0430*/ 	.byte	0x04, 0x05
        /*0432*/ 	.short	(.L_1098 - .L_1097)
.L_1097:
        /*0434*/ 	.word	0x00000080
        /*0438*/ 	.word	0x00000001
        /*043c*/ 	.word	0x00000001


	//----- nvinfo : EIATTR_CRS_STACK_SIZE
	.align		4
.L_1098:
        /*0440*/ 	.byte	0x04, 0x1e
        /*0442*/ 	.short	(.L_1100 - .L_1099)
.L_1099:
        /*0444*/ 	.word	0x00000000


	//----- nvinfo : EIATTR_CBANK_PARAM_SIZE
	.align		4
.L_1100:
        /*0448*/ 	.byte	0x03, 0x19
        /*044a*/ 	.short	0x00e8


	//----- nvinfo : EIATTR_PARAM_CBANK
	.align		4
        /*044c*/ 	.byte	0x04, 0x0a
        /*044e*/ 	.short	(.L_1102 - .L_1101)
	.align		4
.L_1101:
        /*0450*/ 	.word	index@(.nv.constant0._ZN10layer_norm31ln_parallel_residual_fwd_kernelINS_13Kernel_traitsIf13__nv_bfloat16fS2_fjLj1536ELj1ELj4ELj1ELj16ENS_18Kernel_traits_baseILj1536EfS2_fS2_fjLj128EEEEELb0ELb0ELb0EEEvNS_9FwdParamsE)
        /*0454*/ 	.short	0x0380
        /*0456*/ 	.short	0x00e8


	//----- nvinfo : EIATTR_SW_WAR
	.align		4
.L_1102:
        /*0458*/ 	.byte	0x04, 0x36
        /*045a*/ 	.short	(.L_1104 - .L_1103)
.L_1103:
        /*045c*/ 	.word	0x00000008
.L_1104:


//--------------------- .nv.info._ZN10layer_norm31ln_parallel_residual_fwd_kernelINS_13Kernel_traitsIf13__nv_bfloat16fS2_fjLj1536ELj1ELj4ELj1ELj16ENS_18Kernel_traits_baseILj1536EfS2_fS2_fjLj128EEEEELb0ELb0ELb1EEEvNS_9FwdParamsE --------------------------
	.section	.nv.info._ZN10layer_norm31ln_parallel_residual_fwd_kernelINS_13Kernel_traitsIf13__nv_bfloat16fS2_fjLj1536ELj1ELj4ELj1ELj16ENS_18Kernel_traits_baseILj1536EfS2_fS2_fjLj128EEEEELb0ELb0ELb1EEEvNS_9FwdParamsE,"",@"SHT_CUDA_INFO"
	.sectionflags	@""
	.align	4


	//----- nvinfo : EIATTR_CUDA_API_VERSION
	.align		4
        /*0000*/ 	.byte	0x04, 0x37
        /*0002*/ 	.short	(.L_1106 - .L_1105)
.L_1105:
        /*0004*/ 	.word	0x00000082


	//----- nvinfo : EIATTR_KPARAM_INFO
	.align		4
.L_1106:
        /*0008*/ 	.byte	0x04, 0x17
        /*000a*/ 	.short	(.L_1108 - .L_1107)
.L_1107:
        /*000c*/ 	.word	0x00000000
        /*0010*/ 	.short	0x0000
        /*0012*/ 	.short	0x0000
        /*0014*/ 	.byte	0x00, 0xf0, 0xa1, 0x03


	//----- nvinfo : EIATTR_SPARSE_MMA_MASK
	.align		4
.L_1108:
        /*0018*/ 	.byte	0x03, 0x50
        /*001a*/ 	.short	0x0000


	//----- nvinfo : EIATTR_MAXREG_COUNT
	.align		4
        /*001c*/ 	.byte	0x03, 0x1b
        /*001e*/ 	.short	0x00ff


	//----- nvinfo : EIATTR_ANNOTATIONS
	.align		4
        /*0020*/ 	.byte	0x04, 0x55
        /*0022*/ 	.short	(.L_1110 - .L_1109)


	//   ....[0]....
.L_1109:
        /* <DEDUP_REMOVED lines=22> */


	//----- nvinfo : EIATTR_MERCURY_ISA_VERSION
	.align		4
.L_1110:
        /*0174*/ 	.byte	0x03, 0x5f
        /*0176*/ 	.short	0x0101


	//----- nvinfo : EIATTR_COOP_GROUP_MASK_REGIDS
	.align		4
        /*0178*/ 	.byte	0x04, 0x29
        /*017a*/ 	.short	(.L_1112 - .L_1111)


	//   ....[0]....
.L_1111:
        /*017c*/ 	.word	0xffffffff


	//   ....[1]....
        /*0180*/ 	.word	0xffffffff


	//   ....[2]....
        /*0184*/ 	.word	0xffffffff


	//   ....[3]....
        /*0188*/ 	.word	0xffffffff


	//   ....[4]....
        /*018c*/ 	.word	0xffffffff


	//   ....[5]....
        /*0190*/ 	.word	0xffffffff


	//   ....[6]....
        /*0194*/ 	.word	0xffffffff


	//   ....[7]....
        /*0198*/ 	.word	0xffffffff


	//   ....[8]....
        /*019c*/ 	.word	0xffffffff


	//   ....[9]....
        /*01a0*/ 	.word	0xffffffff


	//   ....[10]....
        /*01a4*/ 	.word	0x05000003


	//   ....[11]....
        /*01a8*/ 	.word	0x05000003


	//   ....[12]....
        /*01ac*/ 	.word	0x05000003


	//   ....[13]....
        /*01b0*/ 	.word	0x05000003


	//   ....[14]....
        /*01b4*/ 	.word	0x05000003


	//   ....[15]....
        /*01b8*/ 	.word	0x05000003


	//   ....[16]....
        /*01bc*/ 	.word	0x05000003


	//   ....[17]....
        /*01c0*/ 	.word	0x05000003


	//   ....[18]....
        /*01c4*/ 	.word	0x05000003


	//   ....[19]....
        /*01c8*/ 	.word	0x05000003


	//----- nvinfo : EIATTR_COOP_GROUP_INSTR_OFFSETS
	.align		4
.L_1112:
        /*01cc*/ 	.byte	0x04, 0x28
        /*01ce*/ 	.short	(.L_1114 - .L_1113)


	//   ....[0]....
.L_1113:
        /*01d0*/ 	.word	0x000044a0


	//   ....[1]....
        /*01d4*/ 	.word	0x000044d0


	//   ....[2]....
        /*01d8*/ 	.word	0x000044f0


	//   ....[3]....
        /*01dc*/ 	.word	0x00004510


	//   ....[4]....
        /*01e0*/ 	.word	0x00004530


	//   ....[5]....
        /*01e4*/ 	.word	0x00004b60


	//   ....[6]....
        /*01e8*/ 	.word	0x00004b80


	//   ....[7]....
        /*01ec*/ 	.word	0x00004ba0


	//   ....[8]....
        /*01f0*/ 	.word	0x00004bc0


	//   ....[9]....
        /*01f4*/ 	.word	0x00004be0


	//   ....[10]....
        /*01f8*/ 	.word	0x00005f60


	//   ....[11]....
        /*01fc*/ 	.word	0x00005ff0


	//   ....[12]....
        /*0200*/ 	.word	0x00006060


	//   ....[13]....
        /*0204*/ 	.word	0x000060d0


	//   ....[14]....
        /*0208*/ 	.word	0x00006140


	//   ....[15]....
        /*020c*/ 	.word	0x000067d0


	//   ....[16]....
        /*0210*/ 	.word	0x00006830


	//   ....[17]....
        /*0214*/ 	.word	0x00006890


	//   ....[18]....
        /*0218*/ 	.word	0x000068f0


	//   ....[19]....
        /*021c*/ 	.word	0x00006950


	//----- nvinfo : EIATTR_VRC_CTA_INIT_COUNT
	.align		4
.L_1114:
        /*0220*/ 	.byte	0x02, 0x4a
	.zero		1
	.zero		1


	//----- nvinfo : EIATTR_EXIT_INSTR_OFFSETS
	.align		4
        /*0224*/ 	.byte	0x04, 0x1c
        /*0226*/ 	.short	(.L_1116 - .L_1115)


	//   ....[0]....
.L_1115:
        /*0228*/ 	.word	0x000011c0


	//   ....[1]....
        /*022c*/ 	.word	0x00005ef0


	//----- nvinfo : EIATTR_MAX_THREADS
	.align		4
.L_1116:
        /*0230*/ 	.byte	0x04, 0x05
        /*0232*/ 	.short	(.L_1118 - .L_1117)
.L_1117:
        /*0234*/ 	.word	0x00000080
        /*0238*/ 	.word	0x00000001
        /*023c*/ 	.word	0x00000001


	//----- nvinfo : EIATTR_CRS_STACK_SIZE
	.align		4
.L_1118:
        /*0240*/ 	.byte	0x04, 0x1e
        /*0242*/ 	.short	(.L_1120 - .L_1119)
.L_1119:
        /*0244*/ 	.word	0x00000000


	//----- nvinfo : EIATTR_CBANK_PARAM_SIZE
	.align		4
.L_1120:
        /*0248*/ 	.byte	0x03, 0x19
        /*024a*/ 	.short	0x00e8


	//----- nvinfo : EIATTR_PARAM_CBANK
	.align		4
        /*024c*/ 	.byte	0x04, 0x0a
        /*024e*/ 	.short	(.L_1122 - .L_1121)
	.align		4
.L_1121:
        /*0250*/ 	.word	index@(.nv.constant0._ZN10layer_norm31ln_parallel_residual_fwd_kernelINS_13Kernel_traitsIf13__nv_bfloat16fS2_fjLj1536ELj1ELj4ELj1ELj16ENS_18Kernel_traits_baseILj1536EfS2_fS2_fjLj128EEEEELb0ELb0ELb1EEEvNS_9FwdParamsE)
        /*0254*/ 	.short	0x0380
        /*0256*/ 	.short	0x00e8


	//----- nvinfo : EIATTR_SW_WAR
	.align		4
.L_1122:
        /*0258*/ 	.byte	0x04, 0x36
        /*025a*/ 	.short	(.L_1124 - .L_1123)
.L_1123:
        /*025c*/ 	.word	0x00000008
.L_1124:


//--------------------- .nv.info._ZN10layer_norm31ln_parallel_residual_fwd_kernelINS_13Kernel_traitsIf13__nv_bfloat16fS2_fjLj1536ELj1ELj4ELj1ELj16ENS_18Kernel_traits_baseILj1536EfS2_fS2_fjLj128EEEEELb0ELb1ELb0EEEvNS_9FwdParamsE --------------------------
	.section	.nv.info._ZN10layer_norm31ln_parallel_residual_fwd_kernelINS_13Kernel_traitsIf13__nv_bfloat16fS2_fjLj1536ELj1ELj4ELj1ELj16ENS_18Kernel_traits_baseILj1536EfS2_fS2_fjLj128EEEEELb0ELb1ELb0EEEvNS_9FwdParamsE,"",@"SHT_CUDA_INFO"
	.sectionflags	@""
	.align	4


	//----- nvinfo : EIATTR_CUDA_API_VERSION
	.align		4
        /*0000*/ 	.byte	0x04, 0x37
        /*0002*/ 	.short	(.L_1126 - .L_1125)
.L_1125:
        /*0004*/ 	.word	0x00000082


	//----- nvinfo : EIATTR_KPARAM_INFO
	.align		4
.L_1126:
        /*0008*/ 	.byte	0x04, 0x17
        /*000a*/ 	.short	(.L_1128 - .L_1127)
.L_1127:
        /*000c*/ 	.word	0x00000000
        /*0010*/ 	.short	0x0000
        /*0012*/ 	.short	0x0000
        /*0014*/ 	.byte	0x00, 0xf0, 0xa1, 0x03


	//----- nvinfo : EIATTR_SPARSE_MMA_MASK
	.align		4
.L_1128:
        /*0018*/ 	.byte	0x03, 0x50
        /*001a*/ 	.short	0x0000


	//----- nvinfo : EIATTR_MAXREG_COUNT
	.align		4
        /*001c*/ 	.byte	0x03, 0x1b
        /*001e*/ 	.short	0x00ff


	//----- nvinfo : EIATTR_MERCURY_ISA_VERSION
	.align		4
        /*0020*/ 	.byte	0x03, 0x5f
        /*0022*/ 	.short	0x0101


	//----- nvinfo : EIATTR_COOP_GROUP_MASK_REGIDS
	.align		4
        /*0024*/ 	.byte	0x04, 0x29
        /*0026*/ 	.short	(.L_1130 - .L_1129)


	//   ....[0]....
.L_1129:
        /*0028*/ 	.word	0xffffffff


	//   ....[1]....
        /*002c*/ 	.word	0xffffffff


	//   ....[2]....
        /*0030*/ 	.word	0xffffffff


	//   ....[3]....
        /*0034*/ 	.word	0xffffffff


	//   ....[4]....
        /*0038*/ 	.word	0xffffffff


	//   ....[5]....
        /*003c*/ 	.word	0xffffffff


	//   ....[6]....
        /*0040*/ 	.word	0xffffffff


	//   ....[7]....
        /*0044*/ 	.word	0xffffffff


	//   ....[8]....
        /*0048*/ 	.word	0xffffffff


	//   ....[9]....
        /*004c*/ 	.word	0xffffffff


	//   ....[10]....
        /*0050*/ 	.word	0x050000ab


	//   ....[11]....
        /*0054*/ 	.word	0x050000ab


	//   ....[12]....
        /*0058*/ 	.word	0x050000ab


	//   ....[13]....
        /*005c*/ 	.word	0x050000ab


	//   ....[14]....
        /*0060*/ 	.word	0x050000ab


	//   ....[15]....
        /*0064*/ 	.word	0x050000ab


	//   ....[16]....
        /*0068*/ 	.word	0x050000ab


	//   ....[17]....
        /*006c*/ 	.word	0x050000ab


	//   ....[18]....
        /*0070*/ 	.word	0x050000ab


	//   ....[19]....
        /*0074*/ 	.word	0x050000ab


	//----- nvinfo : EIATTR_COOP_GROUP_INSTR_OFFSETS
	.align		4
.L_1130:
        /*0078*/ 	.byte	0x04, 0x28
        /*007a*/ 	.short	(.L_1132 - .L_1131)


	//   ....[0]....
.L_1131:
        /*007c*/ 	.word	0x00003fc0


	//   ....[1]....
        /*0080*/ 	.word	0x00003fe0


	//   ....[2]....
        /*0084*/ 	.word	0x00004000


	//   ....[3]....
        /*0088*/ 	.word	0x00004030


	//   ....[4]....
        /*008c*/ 	.word	0x00004050


	//   ....[5]....
        /*0090*/ 	.word	0x00004690


	//   ....[6]....
        /*0094*/ 	.word	0x000046b0


	//   ....[7]....
        /*0098*/ 	.word	0x000046d0


	//   ....[8]....
        /*009c*/ 	.word	0x000046f0


	//   ....[9]....
        /*00a0*/ 	.word	0x00004710


	//   ....[10]....
        /*00a4*/ 	.word	0x00005620


	//   ....[11]....
        /*00a8*/ 	.word	0x000056c0


	//   ....[12]....
        /*00ac*/ 	.word	0x00005730


	//   ....[13]....
        /*00b0*/ 	.word	0x000057b0


	//   ....[14]....
        /*00b4*/ 	.word	0x00005820


	//   ....[15]....
        /*00b8*/ 	.word	0x00005ea0


	//   ....[16]....
        /*00bc*/ 	.word	0x00005f10


	//   ....[17]....
        /*00c0*/ 	.word	0x00005f80


	//   ....[18]....
        /*00c4*/ 	.word	0x00005ff0


	//   ....[19]....
        /*00c8*/ 	.word	0x00006060


	//----- nvinfo : EIATTR_VRC_CTA_INIT_COUNT
	.align		4
.L_1132:
        /*00cc*/ 	.byte	0x02, 0x4a
	.zero		1
	.zero		1


	//----- nvinfo : EIATTR_EXIT_INSTR_OFFSETS
	.align		4
        /*00d0*/ 	.byte	0x04, 0x1c
        /*00d2*/ 	.short	(.L_1134 - .L_1133)


	//   ....[0]....
.L_1133:
        /*00d4*/ 	.word	0x00000930


	//   ....[1]....
        /*00d8*/ 	.word	0x000055b0


	//----- nvinfo : EIATTR_MAX_THREADS
	.align		4
.L_1134:
        /*00dc*/ 	.byte	0x04, 0x05
        /*00de*/ 	.short	(.L_1136 - .L_1135)
.L_1135:
        /*00e0*/ 	.word	0x00000080
        /*00e4*/ 	.word	0x00000001
        /*00e8*/ 	.word	0x00000001


	//----- nvinfo : EIATTR_CRS_STACK_SIZE
	.align		4
.L_1136:
        /*00ec*/ 	.byte	0x04, 0x1e
        /*00ee*/ 	.short	(.L_1138 - .L_1137)
.L_1137:
        /*00f0*/ 	.word	0x00000000


	//----- nvinfo : EIATTR_CBANK_PARAM_SIZE
	.align		4
.L_1138:
        /*00f4*/ 	.byte	0x03, 0x19
        /*00f6*/ 	.short	0x00e8


	//----- nvinfo : EIATTR_PARAM_CBANK
	.align		4
        /*00f8*/ 	.byte	0x04, 0x0a
        /*00fa*/ 	.short	(.L_1140 - .L_1139)
	.align		4
.L_1139:
        /*00fc*/ 	.word	index@(.nv.constant0._ZN10layer_norm31ln_parallel_residual_fwd_kernelINS_13Kernel_traitsIf13__nv_bfloat16fS2_fjLj1536ELj1ELj4ELj1ELj16ENS_18Kernel_traits_baseILj1536EfS2_fS2_fjLj128EEEEELb0ELb1ELb0EEEvNS_9FwdParamsE)
        /*0100*/ 	.short	0x0380
        /*0102*/ 	.short	0x00e8


	//----- nvinfo : EIATTR_SW_WAR
	.align		4
.L_1140:
        /*0104*/ 	.byte	0x04, 0x36
        /*0106*/ 	.short	(.L_1142 - .L_1141)
.L_1141:
        /*0108*/ 	.word	0x00000008
.L_1142:


//--------------------- .nv.info._ZN10layer_norm31ln_parallel_residual_fwd_kernelINS_13Kernel_traitsIf13__nv_bfloat16fS2_fjLj1536ELj1ELj4ELj1ELj16ENS_18Kernel_traits_baseILj1536EfS2_fS2_fjLj128EEEEELb0ELb1ELb1EEEvNS_9FwdParamsE --------------------------
	.section	.nv.info._ZN10layer_norm31ln_parallel_residual_fwd_kernelINS_13Kernel_traitsIf13__nv_bfloat16fS2_fjLj1536ELj1ELj4ELj1ELj16ENS_18Kernel_traits_baseILj1536EfS2_fS2_fjLj128EEEEELb0ELb1ELb1EEEvNS_9FwdParamsE,"",@"SHT_CUDA_INFO"
	.sectionflags	@""
	.align	4


	//----- nvinfo : EIATTR_CUDA_API_VERSION
	.align		4
        /*0000*/ 	.byte	0x04, 0x37
        /*0002*/ 	.short	(.L_1144 - .L_1143)
.L_1143:
        /*0004*/ 	.word	0x00000082


	//----- nvinfo : EIATTR_KPARAM_INFO
	.align		4
.L_1144:
        /*0008*/ 	.byte	0x04, 0x17
        /*000a*/ 	.short	(.L_1146 - .L_1145)
.L_1145:
        /*000c*/ 	.word	0x00000000
        /*0010*/ 	.short	0x0000
        /*0012*/ 	.short	0x0000
        /*0014*/ 	.byte	0x00, 0xf0, 0xa1, 0x03


	//----- nvinfo : EIATTR_SPARSE_MMA_MASK
	.align		4
.L_1146:
        /*0018*/ 	.byte	0x03, 0x50
        /*001a*/ 	.short	0x0000


	//----- nvinfo : EIATTR_MAXREG_COUNT
	.align		4
        /*001c*/ 	.byte	0x03, 0x1b
        /*001e*/ 	.short	0x00ff


	//----- nvinfo : EIATTR_MERCURY_ISA_VERSION
	.align		4
        /*0020*/ 	.byte	0x03, 0x5f
        /*0022*/ 	.short	0x0101


	//----- nvinfo : EIATTR_COOP_GROUP_MASK_REGIDS
	.align		4
        /*0024*/ 	.byte	0x04, 0x29
        /*0026*/ 	.short	(.L_1148 - .L_1147)


	//   ....[0]....
.L_1147:
        /*0028*/ 	.word	0xffffffff


	//   ....[1]....
        /*002c*/ 	.word	0xffffffff


	//   ....[2]....
        /*0030*/ 	.word	0xffffffff


	//   ....[3]....
        /*0034*/ 	.word	0xffffffff


	//   ....[4]....
        /*0038*/ 	.word	0xffffffff


	//   ....[5]....
        /*003c*/ 	.word	0xffffffff


	//   ....[6]....
        /*0040*/ 	.word	0xffffffff


	//   ....[7]....
        /*0044*/ 	.word	0xffffffff


	//   ....[8]....
        /*0048*/ 	.word	0xffffffff


	//   ....[9]....
        /*004c*/ 	.word	0xffffffff


	//   ....[10]....
        /*0050*/ 	.word	0x050000ac


	//   ....[11]....
        /*0054*/ 	.word	0x050000ac


	//   ....[12]....
        /*0058*/ 	.word	0x050000ac


	//   ....[13]....
        /*005c*/ 	.word	0x050000ac


	//   ....[14]....
        /*0060*/ 	.word	0x050000ac


	//   ....[15]....
        /*0064*/ 	.word	0x050000ac


	//   ....[16]....
        /*0068*/ 	.word	0x050000ac


	//   ....[17]....
        /*006c*/ 	.word	0x050000ac


	//   ....[18]....
        /*0070*/ 	.word	0x050000ac


	//   ....[19]....
        /*0074*/ 	.word	0x050000ac


	//----- nvinfo : EIATTR_COOP_GROUP_INSTR_OFFSETS
	.align		4
.L_1148:
        /*0078*/ 	.byte	0x04, 0x28
        /*007a*/ 	.short	(.L_1150 - .L_1149)


	//   ....[0]....
.L_1149:
        /*007c*/ 	.word	0x00003790


	//   ....[1]....
        /*0080*/ 	.word	0x000037b0


	//   ....[2]....
        /*0084*/ 	.word	0x000037d0


	//   ....[3]....
        /*0088*/ 	.word	0x000037f0


	//   ....[4]....
        /*008c*/ 	.word	0x00003820


	//   ....[5]....
        /*0090*/ 	.word	0x00003e50


	//   ....[6]....
        /*0094*/ 	.word	0x00003e70


	//   ....[7]....
        /*0098*/ 	.word	0x00003e90


	//   ....[8]....
        /*009c*/ 	.word	0x00003eb0


	//   ....[9]....
        /*00a0*/ 	.word	0x00003ed0


	//   ....[10]....
        /*00a4*/ 	.word	0x00004bc0


	//   ....[11]....
        /*00a8*/ 	.word	0x00004c60


	//   ....[12]....
        /*00ac*/ 	.word	0x00004cd0


	//   ....[13]....
        /*00b0*/ 	.word	0x00004d40


	//   ....[14]....
        /*00b4*/ 	.word	0x00004dc0


	//   ....[15]....
        /*00b8*/ 	.word	0x00005440


	//   ....[16]....
        /*00bc*/ 	.word	0x000054b0


	//   ....[17]....
        /*00c0*/ 	.word	0x00005520


	//   ....[18]....
        /*00c4*/ 	.word	0x00005590


	//   ....[19]....
        /*00c8*/ 	.word	0x00005600


	//----- nvinfo : EIATTR_VRC_CTA_INIT_COUNT
	.align		4
.L_1150:
        /*00cc*/ 	.byte	0x02, 0x4a
	.zero		1
	.zero		1


	//----- nvinfo : EIATTR_EXIT_INSTR_OFFSETS
	.align		4
        /*00d0*/ 	.byte	0x04, 0x1c
        /*00d2*/ 	.short	(.L_1152 - .L_1151)


	//   ....[0]....
.L_1151:
        /*00d4*/ 	.word	0x00000510


	//   ....[1]....
        /*00d8*/ 	.word	0x00004b50


	//----- nvinfo : EIATTR_MAX_THREADS
	.align		4
.L_1152:
        /*00dc*/ 	.byte	0x04, 0x05
        /*00de*/ 	.short	(.L_1154 - .L_1153)
.L_1153:
        /*00e0*/ 	.word	0x00000080
        /*00e4*/ 	.word	0x00000001
        /*00e8*/ 	.word	0x00000001


	//----- nvinfo : EIATTR_CRS_STACK_SIZE
	.align		4
.L_1154:
        /*00ec*/ 	.byte	0x04, 0x1e
        /*00ee*/ 	.short	(.L_1156 - .L_1155)
.L_1155:
        /*00f0*/ 	.word	0x00000000


	//----- nvinfo : EIATTR_CBANK_PARAM_SIZE
	.align		4
.L_1156:
        /*00f4*/ 	.byte	0x03, 0x19
        /*00f6*/ 	.short	0x00e8


	//----- nvinfo : EIATTR_PARAM_CBANK
	.align		4
        /*00f8*/ 	.byte	0x04, 0x0a
        /*00fa*/ 	.short	(.L_1158 - .L_1157)
	.align		4
.L_1157:
        /*00fc*/ 	.word	index@(.nv.constant0._ZN10layer_norm31ln_parallel_residual_fwd_kernelINS_13Kernel_traitsIf13__nv_bfloat16fS2_fjLj1536ELj1ELj4ELj1ELj16ENS_18Kernel_traits_baseILj1536EfS2_fS2_fjLj128EEEEELb0ELb1ELb1EEEvNS_9FwdParamsE)
        /*0100*/ 	.short	0x0380
        /*0102*/ 	.short	0x00e8


	//----- nvinfo : EIATTR_SW_WAR
	.align		4
.L_1158:
        /*0104*/ 	.byte	0x04, 0x36
        /*0106*/ 	.short	(.L_1160 - .L_1159)
.L_1159:
        /*0108*/ 	.word	0x00000008
.L_1160:


//--------------------- .nv.info._ZN10layer_norm31ln_parallel_residual_fwd_kernelINS_13Kernel_traitsIf13__nv_bfloat16fS2_fjLj1536ELj1ELj4ELj1ELj16ENS_18Kernel_traits_baseILj1536EfS2_fS2_fjLj128EEEEELb1ELb0ELb0EEEvNS_9FwdParamsE --------------------------
	.section	.nv.info._ZN10layer_norm31ln_parallel_residual_fwd_kernelINS_13Kernel_traitsIf13__nv_bfloat16fS2_fjLj1536ELj1ELj4ELj1ELj16ENS_18Kernel_traits_baseILj1536EfS2_fS2_fjLj128EEEEELb1ELb0ELb0EEEvNS_9FwdParamsE,"",@"SHT_CUDA_INFO"
	.sectionflags	@""
	.align	4


	//----- nvinfo : EIATTR_CUDA_API_VERSION
	.align		4
        /*0000*/ 	.byte	0x04, 0x37
        /*0002*/ 	.short	(.L_1162 - .L_1161)
.L_1161:
        /*0004*/ 	.word	0x00000082


	//----- nvinfo : EIATTR_KPARAM_INFO
	.align		4
.L_1162:
        /*0008*/ 	.byte	0x04, 0x17
        /*000a*/ 	.short	(.L_1164 - .L_1163)
.L_1163:
        /*000c*/ 	.word	0x00000000
        /*0010*/ 	.short	0x0000
        /*0012*/ 	.short	0x0000
        /*0014*/ 	.byte	0x00, 0xf0, 0xa1, 0x03


	//----- nvinfo : EIATTR_SPARSE_MMA_MASK
	.align		4
.L_1164:
        /*0018*/ 	.byte	0x03, 0x50
        /*001a*/ 	.short	0x0000


	//----- nvinfo : EIATTR_MAXREG_COUNT
	.align		4
        /*001c*/ 	.byte	0x03, 0x1b
        /*001e*/ 	.short	0x00ff


	//----- nvinfo : EIATTR_ANNOTATIONS
	.align		4
        /*0020*/ 	.byte	0x04, 0x55
        /*0022*/ 	.short	(.L_1166 - .L_1165)


	//   ....[0]....
.L_1165:
        /* <DEDUP_REMOVED lines=131> */


	//----- nvinfo : EIATTR_MERCURY_ISA_VERSION
	.align		4
.L_1166:
        /*0844*/ 	.byte	0x03, 0x5f
        /*0846*/ 	.short	0x0101


	//----- nvinfo : EIATTR_COOP_GROUP_MASK_REGIDS
	.align		4
        /*0848*/ 	.byte	0x04, 0x29
        /*084a*/ 	.short	(.L_1168 - .L_1167)


	//   ....[0]....
.L_1167:
        /*084c*/ 	.word	0xffffffff


	//   ....[1]....
        /*0850*/ 	.word	0xffffffff


	//   ....[2]....
        /*0854*/ 	.word	0xffffffff


	//   ....[3]....
        /*0858*/ 	.word	0xffffffff


	//   ....[4]....
        /*085c*/ 	.word	0xffffffff


	//   ....[5]....
        /*0860*/ 	.word	0xffffffff


	//   ....[6]....
        /*0864*/ 	.word	0xffffffff


	//   ....[7]....
        /*0868*/ 	.word	0xffffffff


	//   ....[8]....
        /*086c*/ 	.word	0xffffffff


	//   ....[9]....
        /*0870*/ 	.word	0xffffffff


	//   ....[10]....
        /*0874*/ 	.word	0x050000bc


	//   ....[11]....
        /*0878*/ 	.word	0x050000bc


	//   ....[12]....
        /*087c*/ 	.word	0x050000bc


	//   ....[13]....
        /*0880*/ 	.word	0x050000bc


	//   ....[14]....
        /*0884*/ 	.word	0x050000bc


	//   ....[15]....
        /*0888*/ 	.word	0x050000bc


	//   ....[16]....
        /*088c*/ 	.word	0x050000bc


	//   ....[17]....
        /*0890*/ 	.word	0x050000bc


	//   ....[18]....
        /*0894*/ 	.word	0x050000bc


	//   ....[19]....
        /*0898*/ 	.word	0x050000bc


	//----- nvinfo : EIATTR_COOP_GROUP_INSTR_OFFSETS
	.align		4
.L_1168:
        /*089c*/ 	.byte	0x04, 0x28
        /*089e*/ 	.short	(.L_1170 - .L_1169)


	//   ....[0]....
.L_1169:
        /*08a0*/ 	.word	0x0003d6e0


	//   ....[1]....
        /*08a4*/ 	.word	0x0003d710


	//   ....[2]....
        /*08a8*/ 	.word	0x0003d730


	//   ....[3]....
        /*08ac*/ 	.word	0x0003d750


	//   ....[4]....
        /*08b0*/ 	.word	0x0003d770


	//   ....[5]....
        /*08b4*/ 	.word	0x0003ddb0


	//   ....[6]....
        /*08b8*/ 	.word	0x0003ddd0


	//   ....[7]....
        /*08bc*/ 	.word	0x0003ddf0


	//   ....[8]....
        /*08c0*/ 	.word	0x0003de10


	//   ....[9]....
        /*08c4*/ 	.word	0x0003de30


	//   ....[10]....
        /*08c8*/ 	.word	0x0003f560


	//   ....[11]....
        /*08cc*/ 	.word	0x0003f600


	//   ....[12]....
        /*08d0*/ 	.word	0x0003f670


	//   ....[13]....
        /*08d4*/ 	.word	0x0003f6e0


	//   ....[14]....
        /*08d8*/ 	.word	0x0003f750


	//   ....[15]....
        /*08dc*/ 	.word	0x0003fdf0


	//   ....[16]....
        /*08e0*/ 	.word	0x0003fe60


	//   ....[17]....
        /*08e4*/ 	.word	0x0003fed0


	//   ....[18]....
        /*08e8*/ 	.word	0x0003ff40


	//   ....[19]....
        /*08ec*/ 	.word	0x0003ffb0


	//----- nvinfo : EIATTR_VRC_CTA_INIT_COUNT
	.align		4
.L_1170:
        /*08f0*/ 	.byte	0x02, 0x4a
	.zero		1
	.zero		1


	//----- nvinfo : EIATTR_EXIT_INSTR_OFFSETS
	.align		4
        /*08f4*/ 	.byte	0x04, 0x1c
        /*08f6*/ 	.short	(.L_1172 - .L_1171)


	//   ....[0]....
.L_1171:
        /*08f8*/ 	.word	0x000039e0


	//   ....[1]....
        /*08fc*/ 	.word	0x0003f4f0


	//----- nvinfo : EIATTR_MAX_THREADS
	.align		4
.L_1172:
        /*0900*/ 	.byte	0x04, 0x05
        /*0902*/ 	.short	(.L_1174 - .L_1173)
.L_1173:
        /*0904*/ 	.word	0x00000080
        /*0908*/ 	.word	0x00000001
        /*090c*/ 	.word	0x00000001


	//----- nvinfo : EIATTR_CRS_STACK_SIZE
	.align		4
.L_1174:
        /*0910*/ 	.byte	0x04, 0x1e
        /*0912*/ 	.short	(.L_1176 - .L_1175)
.L_1175:
        /*0914*/ 	.word	0x00000000


	//----- nvinfo : EIATTR_CBANK_PARAM_SIZE
	.align		4
.L_1176:
        /*0918*/ 	.byte	0x03, 0x19
        /*091a*/ 	.short	0x00e8


	//----- nvinfo : EIATTR_PARAM_CBANK
	.align		4
        /*091c*/ 	.byte	0x04, 0x0a
        /*091e*/ 	.short	(.L_1178 - .L_1177)
	.align		4
.L_1177:
        /*0920*/ 	.word	index@(.nv.constant0._ZN10layer_norm31ln_parallel_residual_fwd_kernelINS_13Kernel_traitsIf13__nv_bfloat16fS2_fjLj1536ELj1ELj4ELj1ELj16ENS_18Kernel_traits_baseILj1536EfS2_fS2_fjLj128EEEEELb1ELb0ELb0EEEvNS_9FwdParamsE)
        /*0924*/ 	.short	0x0380
        /*0926*/ 	.short	0x00e8


	//----- nvinfo : EIATTR_SW_WAR
	.align		4
.L_1178:
        /*0928*/ 	.byte	0x04, 0x36
        /*092a*/ 	.short	(.L_1180 - .L_1179)
.L_1179:
        /*092c*/ 	.word	0x00000008
.L_1180:


//--------------------- .nv.info._ZN10layer_norm31ln_parallel_residual_fwd_kernelINS_13Kernel_traitsIf13__nv_bfloat16fS2_fjLj1536ELj1ELj4ELj1ELj16ENS_18Kernel_traits_baseILj1536EfS2_fS2_fjLj128EEEEELb1ELb0ELb1EEEvNS_9FwdParamsE --------------------------
	.section	.nv.info._ZN10layer_norm31ln_parallel_residual_fwd_kernelINS_13Kernel_traitsIf13__nv_bfloat16fS2_fjLj1536ELj1ELj4ELj1ELj16ENS_18Kernel_traits_baseILj1536EfS2_fS2_fjLj128EEEEELb1ELb0ELb1EEEvNS_9FwdParamsE,"",@"SHT_CUDA_INFO"
	.sectionflags	@""
	.align	4


	//----- nvinfo : EIATTR_CUDA_API_VERSION
	.align		4
        /*0000*/ 	.byte	0x04, 0x37
        /*0002*/ 	.short	(.L_1182 - .L_1181)
.L_1181:
        /*0004*/ 	.word	0x00000082


	//----- nvinfo : EIATTR_KPARAM_INFO
	.align		4
.L_1182:
        /*0008*/ 	.byte	0x04, 0x17
        /*000a*/ 	.short	(.L_1184 - .L_1183)
.L_1183:
        /*000c*/ 	.word	0x00000000
        /*0010*/ 	.short	0x0000
        /*0012*/ 	.short	0x0000
        /*0014*/ 	.byte	0x00, 0xf0, 0xa1, 0x03


	//----- nvinfo : EIATTR_SPARSE_MMA_MASK
	.align		4
.L_1184:
        /*0018*/ 	.byte	0x03, 0x50
        /*001a*/ 	.short	0x0000


	//----- nvinfo : EIATTR_MAXREG_COUNT
	.align		4
        /*001c*/ 	.byte	0x03, 0x1b
        /*001e*/ 	.short	0x00ff


	//----- nvinfo : EIATTR_ANNOTATIONS
	.align		4
        /*0020*/ 	.byte	0x04, 0x55
        /*0022*/ 	.short	(.L_1186 - .L_1185)


	//   ....[0]....
.L_1185:
        /* <DEDUP_REMOVED lines=61> */


	//----- nvinfo : EIATTR_MERCURY_ISA_VERSION
	.align		4
.L_1186:
        /*03e4*/ 	.byte	0x03, 0x5f
        /*03e6*/ 	.short	0x0101


	//----- nvinfo : EIATTR_COOP_GROUP_MASK_REGIDS
	.align		4
        /*03e8*/ 	.byte	0x04, 0x29
        /*03ea*/ 	.short	(.L_1188 - .L_1187)


	//   ....[0]....
.L_1187:
        /*03ec*/ 	.word	0xffffffff


	//   ....[1]....
        /*03f0*/ 	.word	0xffffffff


	//   ....[2]....
        /*03f4*/ 	.word	0xffffffff


	//   ....[3]....
        /*03f8*/ 	.word	0xffffffff


	//   ....[4]....
        /*03fc*/ 	.word	0xffffffff


	//   ....[5]....
        /*0400*/ 	.word	0xffffffff


	//   ....[6]....
        /*0404*/ 	.word	0xffffffff


	//   ....[7]....
        /*0408*/ 	.word	0xffffffff


	//   ....[8]....
        /*040c*/ 	.word	0xffffffff


	//   ....[9]....
        /*0410*/ 	.word	0xffffffff


	//   ....[10]....
        /*0414*/ 	.word	0x050000e0


	//   ....[11]....
        /*0418*/ 	.word	0x050000e0


	//   ....[12]....
        /*041c*/ 	.word	0x050000e0


	//   ....[13]....
        /*0420*/ 	.word	0x050000e0


	//   ....[14]....
        /*0424*/ 	.word	0x050000e0


	//   ....[15]....
        /*0428*/ 	.word	0x050000e0


	//   ....[16]....
        /*042c*/ 	.word	0x050000e0


	//   ....[17]....
        /*0430*/ 	.word	0x050000e0


	//   ....[18]....
        /*0434*/ 	.word	0x050000e0


	//   ....[19]....
        /*0438*/ 	.word	0x050000e0


	//----- nvinfo : EIATTR_COOP_GROUP_INSTR_OFFSETS
	.align		4
.L_1188:
        /*043c*/ 	.byte	0x04, 0x28
        /*043e*/ 	.short	(.L_1190 - .L_1189)


	//   ....[0]....
.L_1189:
        /*0440*/ 	.word	0x0003a830


	//   ....[1]....
        /*0444*/ 	.word	0x0003a860


	//   ....[2]....
        /*0448*/ 	.word	0x0003a880


	//   ....[3]....
        /*044c*/ 	.word	0x0003a8a0


	//   ....[4]....
        /*0450*/ 	.word	0x0003a8c0


	//   ....[5]....
        /*0454*/ 	.word	0x0003aef0


	//   ....[6]....
        /*0458*/ 	.word	0x0003af10


	//   ....[7]....
        /*045c*/ 	.word	0x0003af30


	//   ....[8]....
        /*0460*/ 	.word	0x0003af50


	//   ....[9]....
        /*0464*/ 	.word	0x0003af70


	//   ....[10]....
        /*0468*/ 	.word	0x0003c430


	//   ....[11]....
        /*046c*/ 	.word	0x0003c4d0


	//   ....[12]....
        /*0470*/ 	.word	0x0003c540


	//   ....[13]....
        /*0474*/ 	.word	0x0003c5b0


	//   ....[14]....
        /*0478*/ 	.word	0x0003c620


	//   ....[15]....
        /*047c*/ 	.word	0x0003ccb0


	//   ....[16]....
        /*0480*/ 	.word	0x0003cd20


	//   ....[17]....
        /*0484*/ 	.word	0x0003cd90


	//   ....[18]....
        /*0488*/ 	.word	0x0003ce00


	//   ....[19]....
        /*048c*/ 	.word	0x0003ce70


	//----- nvinfo : EIATTR_VRC_CTA_INIT_COUNT
	.align		4
.L_1190:
        /*0490*/ 	.byte	0x02, 0x4a
	.zero		1
	.zero		1


	//----- nvinfo : EIATTR_EXIT_INSTR_OFFSETS
	.align		4
        /*0494*/ 	.byte	0x04, 0x1c
        /*0496*/ 	.short	(.L_1192 - .L_1191)


	//   ....[0]....
.L_1191:
        /*0498*/ 	.word	0x000015a0


	//   ....[1]....
        /*049c*/ 	.word	0x0003c3c0


	//----- nvinfo : EIATTR_MAX_THREADS
	.align		4
.L_1192:
        /*04a0*/ 	.byte	0x04, 0x05
        /*04a2*/ 	.short	(.L_1194 - .L_1193)
.L_1193:
        /*04a4*/ 	.word	0x00000080
        /*04a8*/ 	.word	0x00000001
        /*04ac*/ 	.word	0x00000001


	//----- nvinfo : EIATTR_CRS_STACK_SIZE
	.align		4
.L_1194:
        /*04b0*/ 	.byte	0x04, 0x1e
        /*04b2*/ 	.short	(.L_1196 - .L_1195)
.L_1195:
        /*04b4*/ 	.word	0x00000000


	//----- nvinfo : EIATTR_CBANK_PARAM_SIZE
	.align		4
.L_1196:
        /*04b8*/ 	.byte	0x03, 0x19
        /*04ba*/ 	.short	0x00e8


	//----- nvinfo : EIATTR_PARAM_CBANK
	.align		4
        /*04bc*/ 	.byte	0x04, 0x0a
        /*04be*/ 	.short	(.L_1198 - .L_1197)
	.align		4
.L_1197:
        /*04c0*/ 	.word	index@(.nv.constant0._ZN10layer_norm31ln_parallel_residual_fwd_kernelINS_13Kernel_traitsIf13__nv_bfloat16fS2_fjLj1536ELj1ELj4ELj1ELj16ENS_18Kernel_traits_baseILj1536EfS2_fS2_fjLj128EEEEELb1ELb0ELb1EEEvNS_9FwdParamsE)
        /*04c4*/ 	.short	0x0380
        /*04c6*/ 	.short	0x00e8


	//----- nvinfo : EIATTR_SW_WAR
	.align		4
.L_1198:
        /*04c8*/ 	.byte	0x04, 0x36
        /*04ca*/ 	.short	(.L_1200 - .L_1199)
.L_1199:
        /*04cc*/ 	.word	0x00000008
.L_1200:


//--------------------- .nv.info._ZN10layer_norm31ln_parallel_residual_fwd_kernelINS_13Kernel_traitsIf13__nv_bfloat16fS2_fjLj1536ELj1ELj4ELj1ELj16ENS_18Kernel_traits_baseILj1536EfS2_fS2_fjLj128EEEEELb1ELb1ELb0EEEvNS_9FwdParamsE --------------------------
	.section	.nv.info._ZN10layer_norm31ln_parallel_residual_fwd_kernelINS_13Kernel_traitsIf13__nv_bfloat16fS2_fjLj1536ELj1ELj4ELj1ELj16ENS_18Kernel_traits_baseILj1536EfS2_fS2_fjLj128EEEEELb1ELb1ELb0EEEvNS_9FwdParamsE,"",@"SHT_CUDA_INFO"
	.sectionflags	@""
	.align	4


	//----- nvinfo : EIATTR_CUDA_API_VERSION
	.align		4
        /*0000*/ 	.byte	0x04, 0x37
        /*0002*/ 	.short	(.L_1202 - .L_1201)
.L_1201:
        /*0004*/ 	.word	0x00000082


	//----- nvinfo : EIATTR_KPARAM_INFO
	.align		4
.L_1202:
        /*0008*/ 	.byte	0x04, 0x17
        /*000a*/ 	.short	(.L_1204 - .L_1203)
.L_1203:
        /*000c*/ 	.word	0x00000000
        /*0010*/ 	.short	0x0000
        /*0012*/ 	.short	0x0000
        /*0014*/ 	.byte	0x00, 0xf0, 0xa1, 0x03


	//----- nvinfo : EIATTR_SPARSE_MMA_MASK
	.align		4
.L_1204:
        /*0018*/ 	.byte	0x03, 0x50
        /*001a*/ 	.short	0x0000


	//----- nvinfo : EIATTR_MAXREG_COUNT
	.align		4
        /*001c*/ 	.byte	0x03, 0x1b
        /*001e*/ 	.short	0x00ff


	//----- nvinfo : EIATTR_MERCURY_ISA_VERSION
	.align		4
        /*0020*/ 	.byte	0x03, 0x5f
        /*0022*/ 	.short	0x0101


	//----- nvinfo : EIATTR_COOP_GROUP_MASK_REGIDS
	.align		4
        /*0024*/ 	.byte	0x04, 0x29
        /*0026*/ 	.short	(.L_1206 - .L_1205)


	//   ....[0]....
.L_1205:
        /*0028*/ 	.word	0xffffffff


	//   ....[1]....
        /*002c*/ 	.word	0xffffffff


	//   ....[2]....
        /*0030*/ 	.word	0xffffffff


	//   ....[3]....
        /*0034*/ 	.word	0xffffffff


	//   ....[4]....
        /*0038*/ 	.word	0xffffffff


	//   ....[5]....
        /*003c*/ 	.word	0xffffffff


	//   ....[6]....
        /*0040*/ 	.word	0xffffffff


	//   ....[7]....
        /*0044*/ 	.word	0xffffffff


	//   ....[8]....
        /*0048*/ 	.word	0xffffffff


	//   ....[9]....
        /*004c*/ 	.word	0xffffffff


	//   ....[10]....
        /*0050*/ 	.word	0x050000bf


	//   ....[11]....
        /*0054*/ 	.word	0x050000bf


	//   ....[12]....
        /*0058*/ 	.word	0x050000bf


	//   ....[13]....
        /*005c*/ 	.word	0x050000bf


	//   ....[14]....
        /*0060*/ 	.word	0x050000bf


	//   ....[15]....
        /*0064*/ 	.word	0x050000bf


	//   ....[16]....
        /*0068*/ 	.word	0x050000bf


	//   ....[17]....
        /*006c*/ 	.word	0x050000bf


	//   ....[18]....
        /*0070*/ 	.word	0x050000bf


	//   ....[19]....
        /*0074*/ 	.word	0x050000bf


	//----- nvinfo : EIATTR_COOP_GROUP_INSTR_OFFSETS
	.align		4
.L_1206:
        /*0078*/ 	.byte	0x04, 0x28
        /*007a*/ 	.short	(.L_1208 - .L_1207)


	//   ....[0]....
.L_1207:
        /*007c*/ 	.word	0x0003a260


	//   ....[1]....
        /*0080*/ 	.word	0x0003a280


	//   ....[2]....
        /*0084*/ 	.word	0x0003a2a0


	//   ....[3]....
        /*0088*/ 	.word	0x0003a2d0


	//   ....[4]....
        /*008c*/ 	.word	0x0003a2f0


	//   ....[5]....
        /*0090*/ 	.word	0x0003a930


	//   ....[6]....
        /*0094*/ 	.word	0x0003a950


	//   ....[7]....
        /*0098*/ 	.word	0x0003a970


	//   ....[8]....
        /*009c*/ 	.word	0x0003a990


	//   ....[9]....
        /*00a0*/ 	.word	0x0003a9b0


	//   ....[10]....
        /*00a4*/ 	.word	0x0003b8c0


	//   ....[11]....
        /*00a8*/ 	.word	0x0003b960


	//   ....[12]....
        /*00ac*/ 	.word	0x0003b9d0


	//   ....[13]....
        /*00b0*/ 	.word	0x0003ba50


	//   ....[14]....
        /*00b4*/ 	.word	0x0003bac0


	//   ....[15]....
        /*00b8*/ 	.word	0x0003c140


	//   ....[16]....
        /*00bc*/ 	.word	0x0003c1b0


	//   ....[17]....
        /*00c0*/ 	.word	0x0003c220


	//   ....[18]....
        /*00c4*/ 	.word	0x0003c290


	//   ....[19]....
        /*00c8*/ 	.word	0x0003c300


	//----- nvinfo : EIATTR_VRC_CTA_INIT_COUNT
	.align		4
.L_1208:
        /*00cc*/ 	.byte	0x02, 0x4a
	.zero		1
	.zero		1


	//----- nvinfo : EIATTR_EXIT_INSTR_OFFSETS
	.align		4
        /*00d0*/ 	.byte	0x04, 0x1c
        /*00d2*/ 	.short	(.L_1210 - .L_1209)


	//   ....[0]....
.L_1209:
        /*00d4*/ 	.word	0x00000b50


	//   ....[1]....
        /*00d8*/ 	.word	0x0003b850


	//----- nvinfo : EIATTR_MAX_THREADS
	.align		4
.L_1210:
        /*00dc*/ 	.byte	0x04, 0x05
        /*00de*/ 	.short	(.L_1212 - .L_1211)
.L_1211:
        /*00e0*/ 	.word	0x00000080
        /*00e4*/ 	.word	0x00000001
        /*00e8*/ 	.word	0x00000001


	//----- nvinfo : EIATTR_CRS_STACK_SIZE
	.align		4
.L_1212:
        /*00ec*/ 	.byte	0x04, 0x1e
        /*00ee*/ 	.short	(.L_1214 - .L_1213)
.L_1213:
        /*00f0*/ 	.word	0x00000000


	//----- nvinfo : EIATTR_CBANK_PARAM_SIZE
	.align		4
.L_1214:
        /*00f4*/ 	.byte	0x03, 0x19
        /*00f6*/ 	.short	0x00e8


	//----- nvinfo : EIATTR_PARAM_CBANK
	.align		4
        /*00f8*/ 	.byte	0x04, 0x0a
        /*00fa*/ 	.short	(.L_1216 - .L_1215)
	.align		4
.L_1215:
        /*00fc*/ 	.word	index@(.nv.constant0._ZN10layer_norm31ln_parallel_residual_fwd_kernelINS_13Kernel_traitsIf13__nv_bfloat16fS2_fjLj1536ELj1ELj4ELj1ELj16ENS_18Kernel_traits_baseILj1536EfS2_fS2_fjLj128EEEEELb1ELb1ELb0EEEvNS_9FwdParamsE)
        /*0100*/ 	.short	0x0380
        /*0102*/ 	.short	0x00e8


	//----- nvinfo : EIATTR_SW_WAR
	.align		4
.L_1216:
        /*0104*/ 	.byte	0x04, 0x36
        /*0106*/ 	.short	(.L_1218 - .L_1217)
.L_1217:
        /*0108*/ 	.word	0x00000008
.L_1218:


//--------------------- .nv.info._ZN10layer_norm31ln_parallel_residual_fwd_kernelINS_13Kernel_traitsIf13__nv_bfloat16fS2_fjLj1536ELj1ELj4ELj1ELj16ENS_18Kernel_traits_baseILj1536EfS2_fS2_fjLj128EEEEELb1ELb1ELb1EEEvNS_9FwdParamsE --------------------------
	.section	.nv.info._ZN10layer_norm31ln_parallel_residual_fwd_kernelINS_13Kernel_traitsIf13__nv_bfloat16fS2_fjLj1536ELj1ELj4ELj1ELj16ENS_18Kernel_traits_baseILj1536EfS2_fS2_fjLj128EEEEELb1ELb1ELb1EEEvNS_9FwdParamsE,"",@"SHT_CUDA_INFO"
	.sectionflags	@""
	.align	4


	//----- nvinfo : EIATTR_CUDA_API_VERSION
	.align		4
        /*0000*/ 	.byte	0x04, 0x37
        /*0002*/ 	.short	(.L_1220 - .L_1219)
.L_1219:
        /*0004*/ 	.word	0x00000082


	//----- nvinfo : EIATTR_KPARAM_INFO
	.align		4
.L_1220:
        /*0008*/ 	.byte	0x04, 0x17
        /*000a*/ 	.short	(.L_1222 - .L_1221)
.L_1221:
        /*000c*/ 	.word	0x00000000
        /*0010*/ 	.short	0x0000
        /*0012*/ 	.short	0x0000
        /*0014*/ 	.byte	0x00, 0xf0, 0xa1, 0x03


	//----- nvinfo : EIATTR_SPARSE_MMA_MASK
	.align		4
.L_1222:
        /*0018*/ 	.byte	0x03, 0x50
        /*001a*/ 	.short	0x0000


	//----- nvinfo : EIATTR_MAXREG_COUNT
	.align		4
        /*001c*/ 	.byte	0x03, 0x1b
        /*001e*/ 	.short	0x00ff


	//----- nvinfo : EIATTR_MERCURY_ISA_VERSION
	.align		4
        /*0020*/ 	.byte	0x03, 0x5f
        /*0022*/ 	.short	0x0101


	//----- nvinfo : EIATTR_COOP_GROUP_MASK_REGIDS
	.align		4
        /*0024*/ 	.byte	0x04, 0x29
        /*0026*/ 	.short	(.L_1224 - .L_1223)


	//   ....[0]....
.L_1223:
        /*0028*/ 	.word	0xffffffff


	//   ....[1]....
        /*002c*/ 	.word	0xffffffff


	//   ....[2]....
        /*0030*/ 	.word	0xffffffff


	//   ....[3]....
        /*0034*/ 	.word	0xffffffff


	//   ....[4]....
        /*0038*/ 	.word	0xffffffff


	//   ....[5]....
        /*003c*/ 	.word	0xffffffff


	//   ....[6]....
        /*0040*/ 	.word	0xffffffff


	//   ....[7]....
        /*0044*/ 	.word	0xffffffff


	//   ....[8]....
        /*0048*/ 	.word	0xffffffff


	//   ....[9]....
        /*004c*/ 	.word	0xffffffff


	//   ....[10]....
        /*0050*/ 	.word	0x050000b4


	//   ....[11]....
        /*0054*/ 	.word	0x050000b4


	//   ....[12]....
        /*0058*/ 	.word	0x050000b4


	//   ....[13]....
        /*005c*/ 	.word	0x050000b4


	//   ....[14]....
        /*0060*/ 	.word	0x050000b4


	//   ....[15]....
        /*0064*/ 	.word	0x050000b4


	//   ....[16]....
        /*0068*/ 	.word	0x050000b4


	//   ....[17]....
        /*006c*/ 	.word	0x050000b4


	//   ....[18]....
        /*0070*/ 	.word	0x050000b4


	//   ....[19]....
        /*0074*/ 	.word	0x050000b4


	//----- nvinfo : EIATTR_COOP_GROUP_INSTR_OFFSETS
	.align		4
.L_1224:
        /*0078*/ 	.byte	0x04, 0x28
        /*007a*/ 	.short	(.L_1226 - .L_1225)


	//   ....[0]....
.L_1225:
        /*007c*/ 	.word	0x00032870


	//   ....[1]....
        /*0080*/ 	.word	0x00032890


	//   ....[2]....
        /*0084*/ 	.word	0x000328b0


	//   ....[3]....
        /*0088*/ 	.word	0x000328d0


	//   ....[4]....
        /*008c*/ 	.word	0x00032900


	//   ....[5]....
        /*0090*/ 	.word	0x00032f30


	//   ....[6]....
        /*0094*/ 	.word	0x00032f50


	//   ....[7]....
        /*0098*/ 	.word	0x00032f70


	//   ....[8]....
        /*009c*/ 	.word	0x00032f90


	//   ....[9]....
        /*00a0*/ 	.word	0x00032fb0


	//   ....[10]....
        /*00a4*/ 	.word	0x00033ca0


	//   ....[11]....
        /*00a8*/ 	.word	0x00033d40


	//   ....[12]....
        /*00ac*/ 	.word	0x00033db0


	//   ....[13]....
        /*00b0*/ 	.word	0x00033e20


	//   ....[14]....
        /*00b4*/ 	.word	0x00033ea0


	//   ....[15]....
        /*00b8*/ 	.word	0x00034520


	//   ....[16]....
        /*00bc*/ 	.word	0x00034590


	//   ....[17]....
        /*00c0*/ 	.word	0x00034600


	//   ....[18]....
        /*00c4*/ 	.word	0x00034670


	//   ....[19]....
        /*00c8*/ 	.word	0x000346e0


	//----- nvinfo : EIATTR_VRC_CTA_INIT_COUNT
	.align		4
.L_1226:
        /*00cc*/ 	.byte	0x02, 0x4a
	.zero		1
	.zero		1


	//----- nvinfo : EIATTR_EXIT_INSTR_OFFSETS
	.align		4
        /*00d0*/ 	.byte	0x04, 0x1c
        /*00d2*/ 	.short	(.L_1228 - .L_1227)


	//   ....[0]....
.L_1227:
        /*00d4*/ 	.word	0x00000750


	//   ....[1]....
        /*00d8*/ 	.word	0x00033c30


	//----- nvinfo : EIATTR_MAX_THREADS
	.align		4
.L_1228:
        /*00dc*/ 	.byte	0x04, 0x05
        /*00de*/ 	.short	(.L_1230 - .L_1229)
.L_1229:
        /*00e0*/ 	.word	0x00000080
        /*00e4*/ 	.word	0x00000001
        /*00e8*/ 	.word	0x00000001


	//----- nvinfo : EIATTR_CRS_STACK_SIZE
	.align		4
.L_1230:
        /*00ec*/ 	.byte	0x04, 0x1e
        /*00ee*/ 	.short	(.L_1232 - .L_1231)
.L_1231:
        /*00f0*/ 	.word	0x00000000


	//----- nvinfo : EIATTR_CBANK_PARAM_SIZE
	.align		4
.L_1232:
        /*00f4*/ 	.byte	0x03, 0x19
        /*00f6*/ 	.short	0x00e8


	//----- nvinfo : EIATTR_PARAM_CBANK
	.align		4
        /*00f8*/ 	.byte	0x04, 0x0a
        /*00fa*/ 	.short	(.L_1234 - .L_1233)
	.align		4
.L_1233:
        /*00fc*/ 	.word	index@(.nv.constant0._ZN10layer_norm31ln_parallel_residual_fwd_kernelINS_13Kernel_traitsIf13__nv_bfloat16fS2_fjLj1536ELj1ELj4ELj1ELj16ENS_18Kernel_traits_baseILj1536EfS2_fS2_fjLj128EEEEELb1ELb1ELb1EEEvNS_9FwdParamsE)
        /*0100*/ 	.short	0x0380
        /*0102*/ 	.short	0x00e8


	//----- nvinfo : EIATTR_SW_WAR
	.align		4
.L_1234:
        /*0104*/ 	.byte	0x04, 0x36
        /*0106*/ 	.short	(.L_1236 - .L_1235)
.L_1235:
        /*0108*/ 	.word	0x00000008
.L_1236:


//--------------------- .nv.info._ZN10layer_norm31ln_parallel_residual_fwd_kernelINS_13Kernel_traitsIf6__halfS2_S2_fjLj1536ELj1ELj4ELj1ELj16ENS_18Kernel_traits_baseILj1536EfS2_S2_S2_fjLj128EEEEELb0ELb0ELb0EEEvNS_9FwdParamsE --------------------------
	.section	.nv.info._ZN10layer_norm31ln_parallel_residual_fwd_kernelINS_13Kernel_traitsIf6__halfS2_S2_fjLj1536ELj1ELj4ELj1ELj16ENS_18Kernel_traits_baseILj1536EfS2_S2_S2_fjLj128EEEEELb0ELb0ELb0EEEvNS_9FwdParamsE,"",@"SHT_CUDA_INFO"
	.sectionflags	@""
	.align	4


	//----- nvinfo : EIATTR_CUDA_API_VERSION
	.align		4
        /*0000*/ 	.byte	0x04, 0x37
        /*0002*/ 	.short	(.L_1238 - .L_1237)
.L_1237:
        /*0004*/ 	.word	0x00000082


	//----- nvinfo : EIATTR_KPARAM_INFO
	.align		4
.L_1238:
        /*0008*/ 	.byte	0x04, 0x17
        /*000a*/ 	.short	(.L_1240 - .L_1239)
.L_1239:
        /*000c*/ 	.word	0x00000000
        /*0010*/ 	.short	0x0000
        /*0012*/ 	.short	0x0000
        /*0014*/ 	.byte	0x00, 0xf0, 0xa1, 0x03


	//----- nvinfo : EIATTR_SPARSE_MMA_MASK
	.align		4
.L_1240:
        /*0018*/ 	.byte	0x03, 0x50
        /*001a*/ 	.short	0x0000


	//----- nvinfo : EIATTR_MAXREG_COUNT
	.align		4
        /*001c*/ 	.byte	0x03, 0x1b
        /*001e*/ 	.short	0x00ff


	//----- nvinfo : EIATTR_ANNOTATIONS
	.align		4
        /*0020*/ 	.byte	0x04, 0x55
        /*0022*/ 	.short	(.L_1242 - .L_1241)


	//   ....[0]....
.L_1241:
        /* <DEDUP_REMOVED lines=59> */


	//----- nvinfo : EIATTR_MERCURY_ISA_VERSION
	.align		4
.L_1242:
        /*03c4*/ 	.byte	0x03, 0x5f
        /*03c6*/ 	.short	0x0101


	//----- nvinfo : EIATTR_COOP_GROUP_MASK_REGIDS
	.align		4
        /*03c8*/ 	.byte	0x04, 0x29
        /*03ca*/ 	.short	(.L_1244 - .L_1243)


	//   ....[0]....
.L_1243:
        /*03cc*/ 	.word	0xffffffff


	//   ....[1]....
        /*03d0*/ 	.word	0xffffffff


	//   ....[2]....
        /*03d4*/ 	.word	0xffffffff


	//   ....[3]....
        /*03d8*/ 	.word	0xffffffff


	//   ....[4]....
        /*03dc*/ 	.word	0xffffffff


	//   ....[5]....
        /*03e0*/ 	.word	0xffffffff


	//   ....[6]....
        /*03e4*/ 	.word	0xffffffff


	//   ....[7]....
        /*03e8*/ 	.word	0xffffffff


	//   ....[8]....
        /*03ec*/ 	.word	0xffffffff


	//   ....[9]....
        /*03f0*/ 	.word	0xffffffff


	//   ....[10]....
        /*03f4*/ 	.word	0x050000a4


	//   ....[11]....
        /*03f8*/ 	.word	0x050000a4


	//   ....[12]....
        /*03fc*/ 	.word	0x050000a4


	//   ....[13]....
        /*0400*/ 	.word	0x050000a4


	//   ....[14]....
        /*0404*/ 	.word	0x050000a4


	//   ....[15]....
        /*0408*/ 	.word	0x050000a4


	//   ....[16]....
        /*040c*/ 	.word	0x050000a4


	//   ....[17]....
        /*0410*/ 	.word	0x050000a4


	//   ....[18]....
        /*0414*/ 	.word	0x050000a4


	//   ....[19]....
        /*0418*/ 	.word	0x050000a4


	//----- nvinfo : EIATTR_COOP_GROUP_INSTR_OFFSETS
	.align		4
.L_1244:
        /*041c*/ 	.byte	0x04, 0x28
        /*041e*/ 	.short	(.L_1246 - .L_1245)


	//   ....[0]....
.L_1245:
        /*0420*/ 	.word	0x00006140


	//   ....[1]....
        /*0424*/ 	.word	0x00006170


	//   ....[2]....
        /*0428*/ 	.word	0x00006190


	//   ....[3]....
        /*042c*/ 	.word	0x000061b0


	//   ....[4]....
        /*0430*/ 	.word	0x000061d0


	//   ....[5]....
        /*0434*/ 	.word	0x00006810


	//   ....[6]....
        /*0438*/ 	.word	0x00006830


	//   ....[7]....
        /*043c*/ 	.word	0x00006850


	//   ....[8]....
        /*0440*/ 	.word	0x00006870


	//   ....[9]....
        /*0444*/ 	.word	0x00006890


	//   ....[10]....
        /*0448*/ 	.word	0x00008380


	//   ....[11]....
        /*044c*/ 	.word	0x00008420


	//   ....[12]....
        /*0450*/ 	.word	0x00008490


	//   ....[13]....
        /*0454*/ 	.word	0x00008500


	//   ....[14]....
        /*0458*/ 	.word	0x00008570


	//   ....[15]....
        /*045c*/ 	.word	0x00008c10


	//   ....[16]....
        /*0460*/ 	.word	0x00008c80


	//   ....[17]....
        /*0464*/ 	.word	0x00008cf0


	//   ....[18]....
        /*0468*/ 	.word	0x00008d60


	//   ....[19]....
        /*046c*/ 	.word	0x00008dd0


	//----- nvinfo : EIATTR_VRC_CTA_INIT_COUNT
	.align		4
.L_1246:
        /*0470*/ 	.byte	0x02, 0x4a
	.zero		1
	.zero		1


	//----- nvinfo : EIATTR_EXIT_INSTR_OFFSETS
	.align		4
        /*0474*/ 	.byte	0x04, 0x1c
        /*0476*/ 	.short	(.L_1248 - .L_1247)


	//   ....[0]....
.L_1247:
        /*0478*/ 	.word	0x00002640


	//   ....[1]....
        /*047c*/ 	.word	0x00008310


	//----- nvinfo : EIATTR_MAX_THREADS
	.align		4
.L_1248:
        /*0480*/ 	.byte	0x04, 0x05
        /*0482*/ 	.short	(.L_1250 - .L_1249)
.L_1249:
        /*0484*/ 	.word	0x00000080
        /*0488*/ 	.word	0x00000001
        /*048c*/ 	.word	0x00000001


	//----- nvinfo : EIATTR_CRS_STACK_SIZE
	.align		4
.L_1250:
        /*0490*/ 	.byte	0x04, 0x1e
        /*0492*/ 	.short	(.L_1252 - .L_1251)
.L_1251:
        /*0494*/ 	.word	0x00000000


	//----- nvinfo : EIATTR_CBANK_PARAM_SIZE
	.align		4
.L_1252:
        /*0498*/ 	.byte	0x03, 0x19
        /*049a*/ 	.short	0x00e8


	//----- nvinfo : EIATTR_PARAM_CBANK
	.align		4
        /*049c*/ 	.byte	0x04, 0x0a
        /*049e*/ 	.short	(.L_1254 - .L_1253)
	.align		4
.L_1253:
        /*04a0*/ 	.word	index@(.nv.constant0._ZN10layer_norm31ln_parallel_residual_fwd_kernelINS_13Kernel_traitsIf6__halfS2_S2_fjLj1536ELj1ELj4ELj1ELj16ENS_18Kernel_traits_baseILj1536EfS2_S2_S2_fjLj128EEEEELb0ELb0ELb0EEEvNS_9FwdParamsE)
        /*04a4*/ 	.short	0x0380
        /*04a6*/ 	.short	0x00e8


	//----- nvinfo : EIATTR_SW_WAR
	.align		4
.L_1254:
        /*04a8*/ 	.byte	0x04, 0x36
        /*04aa*/ 	.short	(.L_1256 - .L_1255)
.L_1255:
        /*04ac*/ 	.word	0x00000008
.L_1256:


//--------------------- .nv.info._ZN10layer_norm31ln_parallel_residual_fwd_kernelINS_13Kernel_traitsIf6__halfS2_S2_fjLj1536ELj1ELj4ELj1ELj16ENS_18Kernel_traits_baseILj1536EfS2_S2_S2_fjLj128EEEEELb0ELb0ELb1EEEvNS_9FwdParamsE --------------------------
	.section	.nv.info._ZN10layer_norm31ln_parallel_residual_fwd_kernelINS_13Kernel_traitsIf6__halfS2_S2_fjLj1536ELj1ELj4ELj1ELj16ENS_18Kernel_traits_baseILj1536EfS2_S2_S2_fjLj128EEEEELb0ELb0ELb1EEEvNS_9FwdParamsE,"",@"SHT_CUDA_INFO"
	.sectionflags	@""
	.align	4


	//----- nvinfo : EIATTR_CUDA_API_VERSION
	.align		4
        /*0000*/ 	.byte	0x04, 0x37
        /*0002*/ 	.short	(.L_1258 - .L_1257)
.L_1257:
        /*0004*/ 	.word	0x00000082


	//----- nvinfo : EIATTR_KPARAM_INFO
	.align		4
.L_1258:
        /*0008*/ 	.byte	0x04, 0x17
        /*000a*/ 	.short	(.L_1260 - .L_1259)
.L_1259:
        /*000c*/ 	.word	0x00000000
        /*0010*/ 	.short	0x0000
        /*0012*/ 	.short	0x0000
        /*0014*/ 	.byte	0x00, 0xf0, 0xa1, 0x03


	//----- nvinfo : EIATTR_SPARSE_MMA_MASK
	.align		4
.L_1260:
        /*0018*/ 	.byte	0x03, 0x50
        /*001a*/ 	.short	0x0000


	//----- nvinfo : EIATTR_MAXREG_COUNT
	.align		4
        /*001c*/ 	.byte	0x03, 0x1b
        /*001e*/ 	.short	0x00ff


	//----- nvinfo : EIATTR_ANNOTATIONS
	.align		4
        /*0020*/ 	.byte	0x04, 0x55
        /*0022*/ 	.short	(.L_1262 - .L_1261)


	//   ....[0]....
.L_1261:
        /* <DEDUP_REMOVED lines=25> */


	//----- nvinfo : EIATTR_MERCURY_ISA_VERSION
	.align		4
.L_1262:
        /*01a4*/ 	.byte	0x03, 0x5f
        /*01a6*/ 	.short	0x0101


	//----- nvinfo : EIATTR_COOP_GROUP_MASK_REGIDS
	.align		4
        /*01a8*/ 	.byte	0x04, 0x29
        /*01aa*/ 	.short	(.L_1264 - .L_1263)


	//   ....[0]....
.L_1263:
        /*01ac*/ 	.word	0xffffffff


	//   ....[1]....
        /*01b0*/ 	.word	0xffffffff


	//   ....[2]....
        /*01b4*/ 	.word	0xffffffff


	//   ....[3]....
        /*01b8*/ 	.word	0xffffffff


	//   ....[4]....
        /*01bc*/ 	.word	0xffffffff


	//   ....[5]....
        /*01c0*/ 	.word	0xffffffff


	//   ....[6]....
        /*01c4*/ 	.word	0xffffffff


	//   ....[7]....
        /*01c8*/ 	.word	0xffffffff


	//   ....[8]....
        /*01cc*/ 	.word	0xffffffff


	//   ....[9]....
        /*01d0*/ 	.word	0xffffffff


	//   ....[10]....
        /*01d4*/ 	.word	0x050000c3


	//   ....[11]....
        /*01d8*/ 	.word	0x050000c3


	//   ....[12]....
        /*01dc*/ 	.word	0x050000c3


	//   ....[13]....
        /*01e0*/ 	.word	0x050000c3


	//   ....[14]....
        /*01e4*/ 	.word	0x050000c3


	//   ....[15]....
        /*01e8*/ 	.word	0x050000c3


	//   ....[16]....
        /*01ec*/ 	.word	0x050000c3


	//   ....[17]....
        /*01f0*/ 	.word	0x050000c3


	//   ....[18]....
        /*01f4*/ 	.word	0x050000c3


	//   ....[19]....
        /*01f8*/ 	.word	0x050000c3


	//----- nvinfo : EIATTR_COOP_GROUP_INSTR_OFFSETS
	.align		4
.L_1264:
        /*01fc*/ 	.byte	0x04, 0x28
        /*01fe*/ 	.short	(.L_1266 - .L_1265)


	//   ....[0]....
.L_1265:
        /*0200*/ 	.word	0x00004670


	//   ....[1]....
        /*0204*/ 	.word	0x000046a0


	//   ....[2]....
        /*0208*/ 	.word	0x000046c0


	//   ....[3]....
        /*020c*/ 	.word	0x000046e0


	//   ....[4]....
        /*0210*/ 	.word	0x00004700


	//   ....[5]....
        /*0214*/ 	.word	0x00004d30


	//   ....[6]....
        /*0218*/ 	.word	0x00004d50


	//   ....[7]....
        /*021c*/ 	.word	0x00004d70


	//   ....[8]....
        /*0220*/ 	.word	0x00004d90


	//   ....[9]....
        /*0224*/ 	.word	0x00004db0


	//   ....[10]....
        /*0228*/ 	.word	0x00006100


	//   ....[11]....
        /*022c*/ 	.word	0x000061a0


	//   ....[12]....
        /*0230*/ 	.word	0x00006200


	//   ....[13]....
        /*0234*/ 	.word	0x00006260


	//   ....[14]....
        /*0238*/ 	.word	0x000062c0


	//   ....[15]....
        /*023c*/ 	.word	0x00006940


	//   ....[16]....
        /*0240*/ 	.word	0x000069a0


	//   ....[17]....
        /*0244*/ 	.word	0x00006a00


	//   ....[18]....
        /*0248*/ 	.word	0x00006a60


	//   ....[19]....
        /*024c*/ 	.word	0x00006ac0


	//----- nvinfo : EIATTR_VRC_CTA_INIT_COUNT
	.align		4
.L_1266:
        /*0250*/ 	.byte	0x02, 0x4a
	.zero		1
	.zero		1


	//----- nvinfo : EIATTR_EXIT_INSTR_OFFSETS
	.align		4
        /*0254*/ 	.byte	0x04, 0x1c
        /*0256*/ 	.short	(.L_1268 - .L_1267)


	//   ....[0]....
.L_1267:
        /*0258*/ 	.word	0x00001260


	//   ....[1]....
        /*025c*/ 	.word	0x00006090


	//----- nvinfo : EIATTR_MAX_THREADS
	.align		4
.L_1268:
        /*0260*/ 	.byte	0x04, 0x05
        /*0262*/ 	.short	(.L_1270 - .L_1269)
.L_1269:
        /*0264*/ 	.word	0x00000080
        /*0268*/ 	.word	0x00000001
        /*026c*/ 	.word	0x00000001


	//----- nvinfo : EIATTR_CRS_STACK_SIZE
	.align		4
.L_1270:
        /*0270*/ 	.byte	0x04, 0x1e
        /*0272*/ 	.short	(.L_1272 - .L_1271)
.L_1271:
        /*0274*/ 	.word	0x00000000


	//----- nvinfo : EIATTR_CBANK_PARAM_SIZE
	.align		4
.L_1272:
        /*0278*/ 	.byte	0x03, 0x19
        /*027a*/ 	.short	0x00e8


	//----- nvinfo : EIATTR_PARAM_CBANK
	.align		4
        /*027c*/ 	.byte	0x04, 0x0a
        /*027e*/ 	.short	(.L_1274 - .L_1273)
	.align		4
.L_1273:
        /*0280*/ 	.word	index@(.nv.constant0._ZN10layer_norm31ln_parallel_residual_fwd_kernelINS_13Kernel_traitsIf6__halfS2_S2_fjLj1536ELj1ELj4ELj1ELj16ENS_18Kernel_traits_baseILj1536EfS2_S2_S2_fjLj128EEEEELb0ELb0ELb1EEEvNS_9FwdParamsE)
        /*0284*/ 	.short	0x0380
        /*0286*/ 	.short	0x00e8


	//----- nvinfo : EIATTR_SW_WAR
	.align		4
.L_1274:
        /*0288*/ 	.byte	0x04, 0x36
        /*028a*/ 	.short	(.L_1276 - .L_1275)
.L_1275:
        /*028c*/ 	.word	0x00000008
.L_1276:


//--------------------- .nv.info._ZN10layer_norm31ln_parallel_residual_fwd_kernelINS_13Kernel_traitsIf6__halfS2_S2_fjLj1536ELj1ELj4ELj1ELj16ENS_18Kernel_traits_baseILj1536EfS2_S2_S2_fjLj128EEEEELb0ELb1ELb0EEEvNS_9FwdParamsE --------------------------
	.section	.nv.info._ZN10layer_norm31ln_parallel_residual_fwd_kernelINS_13Kernel_traitsIf6__halfS2_S2_fjLj1536ELj1ELj4ELj1ELj16ENS_18Kernel_traits_baseILj1536EfS2_S2_S2_fjLj128EEEEELb0ELb1ELb0EEEvNS_9FwdParamsE,"",@"SHT_CUDA_INFO"
	.sectionflags	@""
	.align	4


	//----- nvinfo : EIATTR_CUDA_API_VERSION
	.align		4
        /*0000*/ 	.byte	0x04, 0x37
        /*0002*/ 	.short	(.L_1278 - .L_1277)
.L_1277:
        /*0004*/ 	.word	0x00000082


	//----- nvinfo : EIATTR_KPARAM_INFO
	.align		4
.L_1278:
        /*0008*/ 	.byte	0x04, 0x17
        /*000a*/ 	.short	(.L_1280 - .L_1279)
.L_1279:
        /*000c*/ 	.word	0x00000000
        /*0010*/ 	.short	0x0000
        /*0012*/ 	.short	0x0000
        /*0014*/ 	.byte	0x00, 0xf0, 0xa1, 0x03


	//----- nvinfo : EIATTR_SPARSE_MMA_MASK
	.align		4
.L_1280:
        /*0018*/ 	.byte	0x03, 0x50
        /*001a*/ 	.short	0x0000


	//----- nvinfo : EIATTR_MAXREG_COUNT
	.align		4
        /*001c*/ 	.byte	0x03, 0x1b
        /*001e*/ 	.short	0x00ff


	//----- nvinfo : EIATTR_MERCURY_ISA_VERSION
	.align		4
        /*0020*/ 	.byte	0x03, 0x5f
        /*0022*/ 	.short	0x0101


	//----- nvinfo : EIATTR_COOP_GROUP_MASK_REGIDS
	.align		4
        /*0024*/ 	.byte	0x04, 0x29
        /*0026*/ 	.short	(.L_1282 - .L_1281)


	//   ....[0]....
.L_1281:
        /*0028*/ 	.word	0xffffffff


	//   ....[1]....
        /*002c*/ 	.word	0xffffffff


	//   ....[2]....
        /*0030*/ 	.word	0xffffffff


	//   ....[3]....
        /*0034*/ 	.word	0xffffffff


	//   ....[4]....
        /*0038*/ 	.word	0xffffffff


	//   ....[5]....
        /*003c*/ 	.word	0xffffffff


	//   ....[6]....
        /*0040*/ 	.word	0xffffffff


	//   ....[7]....
        /*0044*/ 	.word	0xffffffff


	//   ....[8]....
        /*0048*/ 	.word	0xffffffff


	//   ....[9]....
        /*004c*/ 	.word	0xffffffff


	//   ....[10]....
        /*0050*/ 	.word	0x050000aa


	//   ....[11]....
        /*0054*/ 	.word	0x050000aa


	//   ....[12]....
        /*0058*/ 	.word	0x050000aa


	//   ....[13]....
        /*005c*/ 	.word	0x050000aa


	//   ....[14]....
        /*0060*/ 	.word	0x050000aa


	//   ....[15]....
        /*0064*/ 	.word	0x050000aa


	//   ....[16]....
        /*0068*/ 	.word	0x050000aa


	//   ....[17]....
        /*006c*/ 	.word	0x050000aa


	//   ....[18]....
        /*0070*/ 	.word	0x050000aa


	//   ....[19]....
        /*0074*/ 	.word	0x050000aa


	//----- nvinfo : EIATTR_COOP_GROUP_INSTR_OFFSETS
	.align		4
.L_1282:
        /*0078*/ 	.byte	0x04, 0x28
        /*007a*/ 	.short	(.L_1284 - .L_1283)


	//   ....[0]....
.L_1283:
        /*007c*/ 	.word	0x00004250


	//   ....[1]....
        /*0080*/ 	.word	0x00004280


	//   ....[2]....
        /*0084*/ 	.word	0x000042a0


	//   ....[3]....
        /*0088*/ 	.word	0x000042c0


	//   ....[4]....
        /*008c*/ 	.word	0x000042f0


	//   ....[5]....
        /*0090*/ 	.word	0x00004930


	//   ....[6]....
        /*0094*/ 	.word	0x00004950


	//   ....[7]....
        /*0098*/ 	.word	0x00004970


	//   ....[8]....
        /*009c*/ 	.word	0x00004990


	//   ....[9]....
        /*00a0*/ 	.word	0x000049b0


	//   ....[10]....
        /*00a4*/ 	.word	0x000058c0


	//   ....[11]....
        /*00a8*/ 	.word	0x00005960


	//   ....[12]....
        /*00ac*/ 	.word	0x000059d0


	//   ....[13]....
        /*00b0*/ 	.word	0x00005a40


	//   ....[14]....
        /*00b4*/ 	.word	0x00005ac0


	//   ....[15]....
        /*00b8*/ 	.word	0x00006160


	//   ....[16]....
        /*00bc*/ 	.word	0x000061d0


	//   ....[17]....
        /*00c0*/ 	.word	0x00006240


	//   ....[18]....
        /*00c4*/ 	.word	0x000062b0


	//   ....[19]....
        /*00c8*/ 	.word	0x00006320


	//----- nvinfo : EIATTR_VRC_CTA_INIT_COUNT
	.align		4
.L_1284:
        /*00cc*/ 	.byte	0x02, 0x4a
	.zero		1
	.zero		1


	//----- nvinfo : EIATTR_EXIT_INSTR_OFFSETS
	.align		4
        /*00d0*/ 	.byte	0x04, 0x1c
        /*00d2*/ 	.short	(.L_1286 - .L_1285)


	//   ....[0]....
.L_1285:
        /*00d4*/ 	.word	0x000008e0


	//   ....[1]....
        /*00d8*/ 	.word	0x00005850


	//----- nvinfo : EIATTR_MAX_THREADS
	.align		4
.L_1286:
        /*00dc*/ 	.byte	0x04, 0x05
        /*00de*/ 	.short	(.L_1288 - .L_1287)
.L_1287:
        /*00e0*/ 	.word	0x00000080
        /*00e4*/ 	.word	0x00000001
        /*00e8*/ 	.word	0x00000001


	//----- nvinfo : EIATTR_CRS_STACK_SIZE
	.align		4
.L_1288:
        /*00ec*/ 	.byte	0x04, 0x1e
        /*00ee*/ 	.short	(.L_1290 - .L_1289)
.L_1289:
        /*00f0*/ 	.word	0x00000000


	//----- nvinfo : EIATTR_CBANK_PARAM_SIZE
	.align		4
.L_1290:
        /*00f4*/ 	.byte	0x03, 0x19
        /*00f6*/ 	.short	0x00e8


	//----- nvinfo : EIATTR_PARAM_CBANK
	.align		4
        /*00f8*/ 	.byte	0x04, 0x0a
        /*00fa*/ 	.short	(.L_1292 - .L_1291)
	.align		4
.L_1291:
        /*00fc*/ 	.word	index@(.nv.constant0._ZN10layer_norm31ln_parallel_residual_fwd_kernelINS_13Kernel_traitsIf6__halfS2_S2_fjLj1536ELj1ELj4ELj1ELj16ENS_18Kernel_traits_baseILj1536EfS2_S2_S2_fjLj128EEEEELb0ELb1ELb0EEEvNS_9FwdParamsE)
        /*0100*/ 	.short	0x0380
        /*0102*/ 	.short	0x00e8


	//----- nvinfo : EIATTR_SW_WAR
	.align		4
.L_1292:
        /*0104*/ 	.byte	0x04, 0x36
        /*0106*/ 	.short	(.L_1294 - .L_1293)
.L_1293:
        /*0108*/ 	.word	0x00000008
.L_1294:


//--------------------- .nv.info._ZN10layer_norm31ln_parallel_residual_fwd_kernelINS_13Kernel_traitsIf6__halfS2_S2_fjLj1536ELj1ELj4ELj1ELj16ENS_18Kernel_traits_baseILj1536EfS2_S2_S2_fjLj128EEEEELb0ELb1ELb1EEEvNS_9FwdParamsE --------------------------
	.section	.nv.info._ZN10layer_norm31ln_parallel_residual_fwd_kernelINS_13Kernel_traitsIf6__halfS2_S2_fjLj1536ELj1ELj4ELj1ELj16ENS_18Kernel_traits_baseILj1536EfS2_S2_S2_fjLj128EEEEELb0ELb1ELb1EEEvNS_9FwdParamsE,"",@"SHT_CUDA_INFO"
	.sectionflags	@""
	.align	4


	//----- nvinfo : EIATTR_CUDA_API_VERSION
	.align		4
        /*0000*/ 	.byte	0x04, 0x37
        /*0002*/ 	.short	(.L_1296 - .L_1295)
.L_1295:
        /*0004*/ 	.word	0x00000082


	//----- nvinfo : EIATTR_KPARAM_INFO
	.align		4
.L_1296:
        /*0008*/ 	.byte	0x04, 0x17
        /*000a*/ 	.short	(.L_1298 - .L_1297)
.L_1297:
        /*000c*/ 	.word	0x00000000
        /*0010*/ 	.short	0x0000
        /*0012*/ 	.short	0x0000
        /*0014*/ 	.byte	0x00, 0xf0, 0xa1, 0x03


	//----- nvinfo : EIATTR_SPARSE_MMA_MASK
	.align		4
.L_1298:
        /*0018*/ 	.byte	0x03, 0x50
        /*001a*/ 	.short	0x0000


	//----- nvinfo : EIATTR_MAXREG_COUNT
	.align		4
        /*001c*/ 	.byte	0x03, 0x1b
        /*001e*/ 	.short	0x00ff


	//----- nvinfo : EIATTR_MERCURY_ISA_VERSION
	.align		4
        /*0020*/ 	.byte	0x03, 0x5f
        /*0022*/ 	.short	0x0101


	//----- nvinfo : EIATTR_COOP_GROUP_MASK_REGIDS
	.align		4
        /*0024*/ 	.byte	0x04, 0x29
        /*0026*/ 	.short	(.L_1300 - .L_1299)


	//   ....[0]....
.L_1299:
        /*0028*/ 	.word	0xffffffff


	//   ....[1]....
        /*002c*/ 	.word	0xffffffff


	//   ....[2]....
        /*0030*/ 	.word	0xffffffff


	//   ....[3]....
        /*0034*/ 	.word	0xffffffff


	//   ....[4]....
        /*0038*/ 	.word	0xffffffff


	//   ....[5]....
        /*003c*/ 	.word	0xffffffff


	//   ....[6]....
        /*0040*/ 	.word	0xffffffff


	//   ....[7]....
        /*0044*/ 	.word	0xffffffff


	//   ....[8]....
        /*0048*/ 	.word	0xffffffff


	//   ....[9]....
        /*004c*/ 	.word	0xffffffff


	//   ....[10]....
        /*0050*/ 	.word	0x050000a8


	//   ....[11]....
        /*0054*/ 	.word	0x050000a8


	//   ....[12]....
        /*0058*/ 	.word	0x050000a8


	//   ....[13]....
        /*005c*/ 	.word	0x050000a8


	//   ....[14]....
        /*0060*/ 	.word	0x050000a8


	//   ....[15]....
        /*0064*/ 	.word	0x050000a8


	//   ....[16]....
        /*0068*/ 	.word	0x050000a8


	//   ....[17]....
        /*006c*/ 	.word	0x050000a8


	//   ....[18]....
        /*0070*/ 	.word	0x050000a8


	//   ....[19]....
        /*0074*/ 	.word	0x050000a8


	//----- nvinfo : EIATTR_COOP_GROUP_INSTR_OFFSETS
	.align		4
.L_1300:
        /*0078*/ 	.byte	0x04, 0x28
        /*007a*/ 	.short	(.L_1302 - .L_1301)


	//   ....[0]....
.L_1301:
        /*007c*/ 	.word	0x00003940


	//   ....[1]....
        /*0080*/ 	.word	0x00003970


	//   ....[2]....
        /*0084*/ 	.word	0x00003990


	//   ....[3]....
        /*0088*/ 	.word	0x000039b0


	//   ....[4]....
        /*008c*/ 	.word	0x000039d0


	//   ....[5]....
        /*0090*/ 	.word	0x00004000


	//   ....[6]....
        /*0094*/ 	.word	0x00004020


	//   ....[7]....
        /*0098*/ 	.word	0x00004040


	//   ....[8]....
        /*009c*/ 	.word	0x00004060


	//   ....[9]....
        /*00a0*/ 	.word	0x00004080


	//   ....[10]....
        /*00a4*/ 	.word	0x00004d70


	//   ....[11]....
        /*00a8*/ 	.word	0x00004e20


	//   ....[12]....
        /*00ac*/ 	.word	0x00004e90


	//   ....[13]....
        /*00b0*/ 	.word	0x00004f00


	//   ....[14]....
        /*00b4*/ 	.word	0x00004f70


	//   ....[15]....
        /*00b8*/ 	.word	0x000055e0


	//   ....[16]....
        /*00bc*/ 	.word	0x00005650


	//   ....[17]....
        /*00c0*/ 	.word	0x000056c0


	//   ....[18]....
        /*00c4*/ 	.word	0x00005730


	//   ....[19]....
        /*00c8*/ 	.word	0x000057a0


	//----- nvinfo : EIATTR_VRC_CTA_INIT_COUNT
	.align		4
.L_1302:
        /*00cc*/ 	.byte	0x02, 0x4a
	.zero		1
	.zero		1


	//----- nvinfo : EIATTR_EXIT_INSTR_OFFSETS
	.align		4
        /*00d0*/ 	.byte	0x04, 0x1c
        /*00d2*/ 	.short	(.L_1304 - .L_1303)


	//   ....[0]....
.L_1303:
        /*00d4*/ 	.word	0x00000550


	//   ....[1]....
        /*00d8*/ 	.word	0x00004d00


	//----- nvinfo : EIATTR_MAX_THREADS
	.align		4
.L_1304:
        /*00dc*/ 	.byte	0x04, 0x05
        /*00de*/ 	.short	(.L_1306 - .L_1305)
.L_1305:
        /*00e0*/ 	.word	0x00000080
        /*00e4*/ 	.word	0x00000001
        /*00e8*/ 	.word	0x00000001


	//----- nvinfo : EIATTR_CRS_STACK_SIZE
	.align		4
.L_1306:
        /*00ec*/ 	.byte	0x04, 0x1e
        /*00ee*/ 	.short	(.L_1308 - .L_1307)
.L_1307:
        /*00f0*/ 	.word	0x00000000


	//----- nvinfo : EIATTR_CBANK_PARAM_SIZE
	.align		4
.L_1308:
        /*00f4*/ 	.byte	0x03, 0x19
        /*00f6*/ 	.short	0x00e8


	//----- nvinfo : EIATTR_PARAM_CBANK
	.align		4
        /*00f8*/ 	.byte	0x04, 0x0a
        /*00fa*/ 	.short	(.L_1310 - .L_1309)
	.align		4
.L_1309:
        /*00fc*/ 	.word	index@(.nv.constant0._ZN10layer_norm31ln_parallel_residual_fwd_kernelINS_13Kernel_traitsIf6__halfS2_S2_fjLj1536ELj1ELj4ELj1ELj16ENS_18Kernel_traits_baseILj1536EfS2_S2_S2_fjLj128EEEEELb0ELb1ELb1EEEvNS_9FwdParamsE)
        /*0100*/ 	.short	0x0380
        /*0102*/ 	.short	0x00e8


	//----- nvinfo : EIATTR_SW_WAR
	.align		4
.L_1310:
        /*0104*/ 	.byte	0x04, 0x36
        /*0106*/ 	.short	(.L_1312 - .L_1311)
.L_1311:
        /*0108*/ 	.word	0x00000008
.L_1312:


//--------------------- .nv.info._ZN10layer_norm31ln_parallel_residual_fwd_kernelINS_13Kernel_traitsIf6__halfS2_S2_fjLj1536ELj1ELj4ELj1ELj16ENS_18Kernel_traits_baseILj1536EfS2_S2_S2_fjLj128EEEEELb1ELb0ELb0EEEvNS_9FwdParamsE --------------------------
	.section	.nv.info._ZN10layer_norm31ln_parallel_residual_fwd_kernelINS_13Kernel_traitsIf6__halfS2_S2_fjLj1536ELj1ELj4ELj1ELj16ENS_18Kernel_traits_baseILj1536EfS2_S2_S2_fjLj128EEEEELb1ELb0ELb0EEEvNS_9FwdParamsE,"",@"SHT_CUDA_INFO"
	.sectionflags	@""
	.align	4


	//----- nvinfo : EIATTR_CUDA_API_VERSION
	.align		4
        /*0000*/ 	.byte	0x04, 0x37
        /*0002*/ 	.short	(.L_1314 - .L_1313)
.L_1313:
        /*0004*/ 	.word	0x00000082


	//----- nvinfo : EIATTR_KPARAM_INFO
	.align		4
.L_1314:
        /*0008*/ 	.byte	0x04, 0x17
        /*000a*/ 	.short	(.L_1316 - .L_1315)
.L_1315:
        /*000c*/ 	.word	0x00000000
        /*0010*/ 	.short	0x0000
        /*0012*/ 	.short	0x0000
        /*0014*/ 	.byte	0x00, 0xf0, 0xa1, 0x03


	//----- nvinfo : EIATTR_SPARSE_MMA_MASK
	.align		4
.L_1316:
        /*0018*/ 	.byte	0x03, 0x50
        /*001a*/ 	.short	0x0000


	//----- nvinfo : EIATTR_MAXREG_COUNT
	.align		4
        /*001c*/ 	.byte	0x03, 0x1b
        /*001e*/ 	.short	0x00ff


	//----- nvinfo : EIATTR_ANNOTATIONS
	.align		4
        /*0020*/ 	.byte	0x04, 0x55
        /*0022*/ 	.short	(.L_1318 - .L_1317)


	//   ....[0]....
.L_1317:
        /* <DEDUP_REMOVED lines=118> */


	//----- nvinfo : EIATTR_MERCURY_ISA_VERSION
	.align		4
.L_1318:
        /*0774*/ 	.byte	0x03, 0x5f
        /*0776*/ 	.short	0x0101


	//----- nvinfo : EIATTR_COOP_GROUP_MASK_REGIDS
	.align		4
        /*0778*/ 	.byte	0x04, 0x29
        /*077a*/ 	.short	(.L_1320 - .L_1319)


	//   ....[0]....
.L_1319:
        /*077c*/ 	.word	0xffffffff


	//   ....[1]....
        /*0780*/ 	.word	0xffffffff


	//   ....[2]....
        /*0784*/ 	.word	0xffffffff


	//   ....[3]....
        /*0788*/ 	.word	0xffffffff


	//   ....[4]....
        /*078c*/ 	.word	0xffffffff


	//   ....[5]....
        /*0790*/ 	.word	0xffffffff


	//   ....[6]....
        /*0794*/ 	.word	0xffffffff


	//   ....[7]....
        /*0798*/ 	.word	0xffffffff


	//   ....[8]....
        /*079c*/ 	.word	0xffffffff


	//   ....[9]....
        /*07a0*/ 	.word	0xffffffff


	//   ....[10]....
        /*07a4*/ 	.word	0x05000084


	//   ....[11]....
        /*07a8*/ 	.word	0x05000084


	//   ....[12]....
        /*07ac*/ 	.word	0x05000084


	//   ....[13]....
        /*07b0*/ 	.word	0x05000084


	//   ....[14]....
        /*07b4*/ 	.word	0x05000084


	//   ....[15]....
        /*07b8*/ 	.word	0x05000084


	//   ....[16]....
        /*07bc*/ 	.word	0x05000084


	//   ....[17]....
        /*07c0*/ 	.word	0x05000084


	//   ....[18]....
        /*07c4*/ 	.word	0x05000084


	//   ....[19]....
        /*07c8*/ 	.word	0x05000084


	//----- nvinfo : EIATTR_COOP_GROUP_INSTR_OFFSETS
	.align		4
.L_1320:
        /*07cc*/ 	.byte	0x04, 0x28
        /*07ce*/ 	.short	(.L_1322 - .L_1321)


	//   ....[0]....
.L_1321:
        /*07d0*/ 	.word	0x0003de40


	//   ....[1]....
        /*07d4*/ 	.word	0x0003de70


	//   ....[2]....
        /*07d8*/ 	.word	0x0003de90


	//   ....[3]....
        /*07dc*/ 	.word	0x0003deb0


	//   ....[4]....
        /*07e0*/ 	.word	0x0003ded0


	//   ....[5]....
        /*07e4*/ 	.word	0x0003e510


	//   ....[6]....
        /*07e8*/ 	.word	0x0003e530


	//   ....[7]....
        /*07ec*/ 	.word	0x0003e550


	//   ....[8]....
        /*07f0*/ 	.word	0x0003e570


	//   ....[9]....
        /*07f4*/ 	.word	0x0003e590


	//   ....[10]....
        /*07f8*/ 	.word	0x0003fc80


	//   ....[11]....
        /*07fc*/ 	.word	0x0003fd20


	//   ....[12]....
        /*0800*/ 	.word	0x0003fd90


	//   ....[13]....
        /*0804*/ 	.word	0x0003fe00


	//   ....[14]....
        /*0808*/ 	.word	0x0003fe70


	//   ....[15]....
        /*080c*/ 	.word	0x00040510


	//   ....[16]....
        /*0810*/ 	.word	0x00040580


	//   ....[17]....
        /*0814*/ 	.word	0x000405f0


	//   ....[18]....
        /*0818*/ 	.word	0x00040660


	//   ....[19]....
        /*081c*/ 	.word	0x000406d0


	//----- nvinfo : EIATTR_VRC_CTA_INIT_COUNT
	.align		4
.L_1322:
        /*0820*/ 	.byte	0x02, 0x4a
	.zero		1
	.zero		1


	//----- nvinfo : EIATTR_EXIT_INSTR_OFFSETS
	.align		4
        /*0824*/ 	.byte	0x04, 0x1c
        /*0826*/ 	.short	(.L_1324 - .L_1323)


	//   ....[0]....
.L_1323:
        /*0828*/ 	.word	0x00003390


	//   ....[1]....
        /*082c*/ 	.word	0x0003fc10


	//----- nvinfo : EIATTR_MAX_THREADS
	.align		4
.L_1324:
        /*0830*/ 	.byte	0x04, 0x05
        /*0832*/ 	.short	(.L_1326 - .L_1325)
.L_1325:
        /*0834*/ 	.word	0x00000080
        /*0838*/ 	.word	0x00000001
        /*083c*/ 	.word	0x00000001


	//----- nvinfo : EIATTR_CRS_STACK_SIZE
	.align		4
.L_1326:
        /*0840*/ 	.byte	0x04, 0x1e
        /*0842*/ 	.short	(.L_1328 - .L_1327)
.L_1327:
        /*0844*/ 	.word	0x00000000


	//----- nvinfo : EIATTR_CBANK_PARAM_SIZE
	.align		4
.L_1328:
        /*0848*/ 	.byte	0x03, 0x19
        /*084a*/ 	.short	0x00e8


	//----- nvinfo : EIATTR_PARAM_CBANK
	.align		4
        /*084c*/ 	.byte	0x04, 0x0a
        /*084e*/ 	.short	(.L_1330 - .L_1329)
	.align		4
.L_1329:
        /*0850*/ 	.word	index@(.nv.constant0._ZN10layer_norm31ln_parallel_residual_fwd_kernelINS_13Kernel_traitsIf6__halfS2_S2_fjLj1536ELj1ELj4ELj1ELj16ENS_18Kernel_traits_baseILj1536EfS2_S2_S2_fjLj128EEEEELb1ELb0ELb0EEEvNS_9FwdParamsE)
        /*0854*/ 	.short	0x0380
        /*0856*/ 	.short	0x00e8


	//----- nvinfo : EIATTR_SW_WAR
	.align		4
.L_1330:
        /*0858*/ 	.byte	0x04, 0x36
        /*085a*/ 	.short	(.L_1332 - .L_1331)
.L_1331:
        /*085c*/ 	.word	0x00000008
.L_1332:


//--------------------- .nv.info._ZN10layer_norm31ln_parallel_residual_fwd_kernelINS_13Kernel_traitsIf6__halfS2_S2_fjLj1536ELj1ELj4ELj1ELj16ENS_18Kernel_traits_baseILj1536EfS2_S2_S2_fjLj128EEEEELb1ELb0ELb1EEEvNS_9FwdParamsE --------------------------
	.section	.nv.info._ZN10layer_norm31ln_parallel_residual_fwd_kernelINS_13Kernel_traitsIf6__halfS2_S2_fjLj1536ELj1ELj4ELj1ELj16ENS_18Kernel_traits_baseILj1536EfS2_S2_S2_fjLj128EEEEELb1ELb0ELb1EEEvNS_9FwdParamsE,"",@"SHT_CUDA_INFO"
	.sectionflags	@""
	.align	4


	//----- nvinfo : EIATTR_CUDA_API_VERSION
	.align		4
        /*0000*/ 	.byte	0x04, 0x37
        /*0002*/ 	.short	(.L_1334 - .L_1333)
.L_1333:
        /*0004*/ 	.word	0x00000082


	//----- nvinfo : EIATTR_KPARAM_INFO
	.align		4
.L_1334:
        /*0008*/ 	.byte	0x04, 0x17
        /*000a*/ 	.short	(.L_1336 - .L_1335)
.L_1335:
        /*000c*/ 	.word	0x00000000
        /*0010*/ 	.short	0x0000
        /*0012*/ 	.short	0x0000
        /*0014*/ 	.byte	0x00, 0xf0, 0xa1, 0x03


	//----- nvinfo : EIATTR_SPARSE_MMA_MASK
	.align		4
.L_1336:
        /*0018*/ 	.byte	0x03, 0x50
        /*001a*/ 	.short	0x0000


	//----- nvinfo : EIATTR_MAXREG_COUNT
	.align		4
        /*001c*/ 	.byte	0x03, 0x1b
        /*001e*/ 	.short	0x00ff


	//----- nvinfo : EIATTR_ANNOTATIONS
	.align		4
        /*0020*/ 	.byte	0x04, 0x55
        /*0022*/ 	.short	(.L_1338 - .L_1337)


	//   ....[0]....
.L_1337:
        /* <DEDUP_REMOVED lines=61> */


	//----- nvinfo : EIATTR_MERCURY_ISA_VERSION
	.align		4
.L_1338:
        /*03e4*/ 	.byte	0x03, 0x5f
        /*03e6*/ 	.short	0x0101


	//----- nvinfo : EIATTR_COOP_GROUP_MASK_REGIDS
	.align		4
        /*03e8*/ 	.byte	0x04, 0x29
        /*03ea*/ 	.short	(.L_1340 - .L_1339)


	//   ....[0]....
.L_1339:
        /*03ec*/ 	.word	0xffffffff


	//   ....[1]....
        /*03f0*/ 	.word	0xffffffff


	//   ....[2]....
        /*03f4*/ 	.word	0xffffffff


	//   ....[3]....
        /*03f8*/ 	.word	0xffffffff


	//   ....[4]....
        /*03fc*/ 	.word	0xffffffff


	//   ....[5]....
        /*0400*/ 	.word	0xffffffff


	//   ....[6]....
        /*0404*/ 	.word	0xffffffff


	//   ....[7]....
        /*0408*/ 	.word	0xffffffff


	//   ....[8]....
        /*040c*/ 	.word	0xffffffff


	//   ....[9]....
        /*0410*/ 	.word	0xffffffff


	//   ....[10]....
        /*0414*/ 	.word	0x0500008c


	//   ....[11]....
        /*0418*/ 	.word	0x0500008c


	//   ....[12]....
        /*041c*/ 	.word	0x0500008c


	//   ....[13]....
        /*0420*/ 	.word	0x0500008c


	//   ....[14]....
        /*0424*/ 	.word	0x0500008c


	//   ....[15]....
        /*0428*/ 	.word	0x0500008c


	//   ....[16]....
        /*042c*/ 	.word	0x0500008c


	//   ....[17]....
        /*0430*/ 	.word	0x0500008c


	//   ....[18]....
        /*0434*/ 	.word	0x0500008c


	//   ....[19]....
        /*0438*/ 	.word	0x0500008c


	//----- nvinfo : EIATTR_COOP_GROUP_INSTR_OFFSETS
	.align		4
.L_1340:
        /*043c*/ 	.byte	0x04, 0x28
        /*043e*/ 	.short	(.L_1342 - .L_1341)


	//   ....[0]....
.L_1341:
        /*0440*/ 	.word	0x0003b2f0


	//   ....[1]....
        /*0444*/ 	.word	0x0003b320


	//   ....[2]....
        /*0448*/ 	.word	0x0003b340


	//   ....[3]....
        /*044c*/ 	.word	0x0003b360


	//   ....[4]....
        /*0450*/ 	.word	0x0003b380


	//   ....[5]....
        /*0454*/ 	.word	0x0003b9b0


	//   ....[6]....
        /*0458*/ 	.word	0x0003b9d0


	//   ....[7]....
        /*045c*/ 	.word	0x0003b9f0


	//   ....[8]....
        /*0460*/ 	.word	0x0003ba10


	//   ....[9]....
        /*0464*/ 	.word	0x0003ba30


	//   ....[10]....
        /*0468*/ 	.word	0x0003cef0


	//   ....[11]....
        /*046c*/ 	.word	0x0003cf90


	//   ....[12]....
        /*0470*/ 	.word	0x0003d000


	//   ....[13]....
        /*0474*/ 	.word	0x0003d070


	//   ....[14]....
        /*0478*/ 	.word	0x0003d0e0


	//   ....[15]....
        /*047c*/ 	.word	0x0003d770


	//   ....[16]....
        /*0480*/ 	.word	0x0003d7e0


	//   ....[17]....
        /*0484*/ 	.word	0x0003d850


	//   ....[18]....
        /*0488*/ 	.word	0x0003d8c0


	//   ....[19]....
        /*048c*/ 	.word	0x0003d930


	//----- nvinfo : EIATTR_VRC_CTA_INIT_COUNT
	.align		4
.L_1342:
        /*0490*/ 	.byte	0x02, 0x4a
	.zero		1
	.zero		1


	//----- nvinfo : EIATTR_EXIT_INSTR_OFFSETS
	.align		4
        /*0494*/ 	.byte	0x04, 0x1c
        /*0496*/ 	.short	(.L_1344 - .L_1343)


	//   ....[0]....
.L_1343:
        /*0498*/ 	.word	0x00001580


	//   ....[1]....
        /*049c*/ 	.word	0x0003ce80


	//----- nvinfo : EIATTR_MAX_THREADS
	.align		4
.L_1344:
        /*04a0*/ 	.byte	0x04, 0x05
        /*04a2*/ 	.short	(.L_1346 - .L_1345)
.L_1345:
        /*04a4*/ 	.word	0x00000080
        /*04a8*/ 	.word	0x00000001
        /*04ac*/ 	.word	0x00000001


	//----- nvinfo : EIATTR_CRS_STACK_SIZE
	.align		4
.L_1346:
        /*04b0*/ 	.byte	0x04, 0x1e
        /*04b2*/ 	.short	(.L_1348 - .L_1347)
.L_1347:
        /*04b4*/ 	.word	0x00000000


	//----- nvinfo : EIATTR_CBANK_PARAM_SIZE
	.align		4
.L_1348:
        /*04b8*/ 	.byte	0x03, 0x19
        /*04ba*/ 	.short	0x00e8


	//----- nvinfo : EIATTR_PARAM_CBANK
	.align		4
        /*04bc*/ 	.byte	0x04, 0x0a
        /*04be*/ 	.short	(.L_1350 - .L_1349)
	.align		4
.L_1349:
        /*04c0*/ 	.word	index@(.nv.constant0._ZN10layer_norm31ln_parallel_residual_fwd_kernelINS_13Kernel_traitsIf6__halfS2_S2_fjLj1536ELj1ELj4ELj1ELj16ENS_18Kernel_traits_baseILj1536EfS2_S2_S2_fjLj128EEEEELb1ELb0ELb1EEEvNS_9FwdParamsE)
        /*04c4*/ 	.short	0x0380
        /*04c6*/ 	.short	0x00e8


	//----- nvinfo : EIATTR_SW_WAR
	.align		4
.L_1350:
        /*04c8*/ 	.byte	0x04, 0x36
        /*04ca*/ 	.short	(.L_1352 - .L_1351)
.L_1351:
        /*04cc*/ 	.word	0x00000008
.L_1352:


//--------------------- .nv.info._ZN10layer_norm31ln_parallel_residual_fwd_kernelINS_13Kernel_traitsIf6__halfS2_S2_fjLj1536ELj1ELj4ELj1ELj16ENS_18Kernel_traits_baseILj1536EfS2_S2_S2_fjLj128EEEEELb1ELb1ELb0EEEvNS_9FwdParamsE --------------------------
	.section	.nv.info._ZN10layer_norm31ln_parallel_residual_fwd_kernelINS_13Kernel_traitsIf6__halfS2_S2_fjLj1536ELj1ELj4ELj1ELj16ENS_18Kernel_traits_baseILj1536EfS2_S2_S2_fjLj128EEEEELb1ELb1ELb0EEEvNS_9FwdParamsE,"",@"SHT_CUDA_INFO"
	.sectionflags	@""
	.align	4


	//----- nvinfo : EIATTR_CUDA_API_VERSION
	.align		4
        /*0000*/ 	.byte	0x04, 0x37
        /*0002*/ 	.short	(.L_1354 - .L_1353)
.L_1353:
        /*0004*/ 	.word	0x00000082


	//----- nvinfo : EIATTR_KPARAM_INFO
	.align		4
.L_1354:
        /*0008*/ 	.byte	0x04, 0x17
        /*000a*/ 	.short	(.L_1356 - .L_1355)
.L_1355:
        /*000c*/ 	.word	0x00000000
        /*0010*/ 	.short	0x0000
        /*0012*/ 	.short	0x0000
        /*0014*/ 	.byte	0x00, 0xf0, 0xa1, 0x03


	//----- nvinfo : EIATTR_SPARSE_MMA_MASK
	.align		4
.L_1356:
        /*0018*/ 	.byte	0x03, 0x50
        /*001a*/ 	.short	0x0000


	//----- nvinfo : EIATTR_MAXREG_COUNT
	.align		4
        /*001c*/ 	.byte	0x03, 0x1b
        /*001e*/ 	.short	0x00ff


	//----- nvinfo : EIATTR_MERCURY_ISA_VERSION
	.align		4
        /*0020*/ 	.byte	0x03, 0x5f
        /*0022*/ 	.short	0x0101


	//----- nvinfo : EIATTR_COOP_GROUP_MASK_REGIDS
	.align		4
        /*0024*/ 	.byte	0x04, 0x29
        /*0026*/ 	.short	(.L_1358 - .L_1357)


	//   ....[0]....
.L_1357:
        /*0028*/ 	.word	0xffffffff


	//   ....[1]....
        /*002c*/ 	.word	0xffffffff


	//   ....[2]....
        /*0030*/ 	.word	0xffffffff


	//   ....[3]....
        /*0034*/ 	.word	0xffffffff


	//   ....[4]....
        /*0038*/ 	.word	0xffffffff


	//   ....[5]....
        /*003c*/ 	.word	0xffffffff


	//   ....[6]....
        /*0040*/ 	.word	0xffffffff


	//   ....[7]....
        /*0044*/ 	.word	0xffffffff


	//   ....[8]....
        /*0048*/ 	.word	0xffffffff


	//   ....[9]....
        /*004c*/ 	.word	0xffffffff


	//   ....[10]....
        /*0050*/ 	.word	0x050000ba


	//   ....[11]....
        /*0054*/ 	.word	0x050000ba


	//   ....[12]....
        /*0058*/ 	.word	0x050000ba


	//   ....[13]....
        /*005c*/ 	.word	0x050000ba


	//   ....[14]....
        /*0060*/ 	.word	0x050000ba


	//   ....[15]....
        /*0064*/ 	.word	0x050000ba


	//   ....[16]....
        /*0068*/ 	.word	0x050000ba


	//   ....[17]....
        /*006c*/ 	.word	0x050000ba


	//   ....[18]....
        /*0070*/ 	.word	0x050000ba


	//   ....[19]....
        /*0074*/ 	.word	0x050000ba


	//----- nvinfo : EIATTR_COOP_GROUP_INSTR_OFFSETS
	.align		4
.L_1358:
        /*0078*/ 	.byte	0x04, 0x28
        /*007a*/ 	.short	(.L_1360 - .L_1359)


	//   ....[0]....
.L_1359:
        /*007c*/ 	.word	0x0003b430


	//   ....[1]....
        /*0080*/ 	.word	0x0003b460


	//   ....[2]....
        /*0084*/ 	.word	0x0003b480


	//   ....[3]....
        /*0088*/ 	.word	0x0003b4a0


	//   ....[4]....
        /*008c*/ 	.word	0x0003b4c0


	//   ....[5]....
        /*0090*/ 	.word	0x0003bb00


	//   ....[6]....
        /*0094*/ 	.word	0x0003bb20


	//   ....[7]....
        /*0098*/ 	.word	0x0003bb40


	//   ....[8]....
        /*009c*/ 	.word	0x0003bb60


	//   ....[9]....
        /*00a0*/ 	.word	0x0003bb80


	//   ....[10]....
        /*00a4*/ 	.word	0x0003ca90


	//   ....[11]....
        /*00a8*/ 	.word	0x0003cb40


	//   ....[12]....
        /*00ac*/ 	.word	0x0003cbb0


	//   ....[13]....
        /*00b0*/ 	.word	0x0003cc20


	//   ....[14]....
        /*00b4*/ 	.word	0x0003cc90


	//   ....[15]....
        /*00b8*/ 	.word	0x0003d320


	//   ....[16]....
        /*00bc*/ 	.word	0x0003d390


	//   ....[17]....
        /*00c0*/ 	.word	0x0003d400


	//   ....[18]....
        /*00c4*/ 	.word	0x0003d470


	//   ....[19]....
        /*00c8*/ 	.word	0x0003d4e0


	//----- nvinfo : EIATTR_VRC_CTA_INIT_COUNT
	.align		4
.L_1360:
        /*00cc*/ 	.byte	0x02, 0x4a
	.zero		1
	.zero		1


	//----- nvinfo : EIATTR_EXIT_INSTR_OFFSETS
	.align		4
        /*00d0*/ 	.byte	0x04, 0x1c
        /*00d2*/ 	.short	(.L_1362 - .L_1361)


	//   ....[0]....
.L_1361:
        /*00d4*/ 	.word	0x00000b50


	//   ....[1]....
        /*00d8*/ 	.word	0x0003ca20


	//----- nvinfo : EIATTR_MAX_THREADS
	.align		4
.L_1362:
        /*00dc*/ 	.byte	0x04, 0x05
        /*00de*/ 	.short	(.L_1364 - .L_1363)
.L_1363:
        /*00e0*/ 	.word	0x00000080
        /*00e4*/ 	.word	0x00000001
        /*00e8*/ 	.word	0x00000001


	//----- nvinfo : EIATTR_CRS_STACK_SIZE
	.align		4
.L_1364:
        /*00ec*/ 	.byte	0x04, 0x1e
        /*00ee*/ 	.short	(.L_1366 - .L_1365)
.L_1365:
        /*00f0*/ 	.word	0x00000000


	//----- nvinfo : EIATTR_CBANK_PARAM_SIZE
	.align		4
.L_1366:
        /*00f4*/ 	.byte	0x03, 0x19
        /*00f6*/ 	.short	0x00e8


	//----- nvinfo : EIATTR_PARAM_CBANK
	.align		4
        /*00f8*/ 	.byte	0x04, 0x0a
        /*00fa*/ 	.short	(.L_1368 - .L_1367)
	.align		4
.L_1367:
        /*00fc*/ 	.word	index@(.nv.constant0._ZN10layer_norm31ln_parallel_residual_fwd_kernelINS_13Kernel_traitsIf6__halfS2_S2_fjLj1536ELj1ELj4ELj1ELj16ENS_18Kernel_traits_baseILj1536EfS2_S2_S2_fjLj128EEEEELb1ELb1ELb0EEEvNS_9FwdParamsE)
        /*0100*/ 	.short	0x0380
        /*0102*/ 	.short	0x00e8


	//----- nvinfo : EIATTR_SW_WAR
	.align		4
.L_1368:
        /*0104*/ 	.byte	0x04, 0x36
        /*0106*/ 	.short	(.L_1370 - .L_1369)
.L_1369:
        /*0108*/ 	.word	0x00000008
.L_1370:


//--------------------- .nv.info._ZN10layer_norm31ln_parallel_residual_fwd_kernelINS_13Kernel_traitsIf6__halfS2_S2_fjLj1536ELj1ELj4ELj1ELj16ENS_18Kernel_traits_baseILj1536EfS2_S2_S2_fjLj128EEEEELb1ELb1ELb1EEEvNS_9FwdParamsE --------------------------
	.section	.nv.info._ZN10layer_norm31ln_parallel_residual_fwd_kernelINS_13Kernel_traitsIf6__halfS2_S2_fjLj1536ELj1ELj4ELj1ELj16ENS_18Kernel_traits_baseILj1536EfS2_S2_S2_fjLj128EEEEELb1ELb1ELb1EEEvNS_9FwdParamsE,"",@"SHT_CUDA_INFO"
	.sectionflags	@""
	.align	4


	//----- nvinfo : EIATTR_CUDA_API_VERSION
	.align		4
        /*0000*/ 	.byte	0x04, 0x37
        /*0002*/ 	.short	(.L_1372 - .L_1371)
.L_1371:
        /*0004*/ 	.word	0x00000082


	//----- nvinfo : EIATTR_KPARAM_INFO
	.align		4
.L_1372:
        /*0008*/ 	.byte	0x04, 0x17
        /*000a*/ 	.short	(.L_1374 - .L_1373)
.L_1373:
        /*000c*/ 	.word	0x00000000
        /*0010*/ 	.short	0x0000
        /*0012*/ 	.short	0x0000
        /*0014*/ 	.byte	0x00, 0xf0, 0xa1, 0x03


	//----- nvinfo : EIATTR_SPARSE_MMA_MASK
	.align		4
.L_1374:
        /*0018*/ 	.byte	0x03, 0x50
        /*001a*/ 	.short	0x0000


	//----- nvinfo : EIATTR_MAXREG_COUNT
	.align		4
        /*001c*/ 	.byte	0x03, 0x1b
        /*001e*/ 	.short	0x00ff


	//----- nvinfo : EIATTR_MERCURY_ISA_VERSION
	.align		4
        /*0020*/ 	.byte	0x03, 0x5f
        /*0022*/ 	.short	0x0101


	//----- nvinfo : EIATTR_COOP_GROUP_MASK_REGIDS
	.align		4
        /*0024*/ 	.byte	0x04, 0x29
        /*0026*/ 	.short	(.L_1376 - .L_1375)


	//   ....[0]....
.L_1375:
        /*0028*/ 	.word	0xffffffff


	//   ....[1]....
        /*002c*/ 	.word	0xffffffff


	//   ....[2]....
        /*0030*/ 	.word	0xffffffff


	//   ....[3]....
        /*0034*/ 	.word	0xffffffff


	//   ....[4]....
        /*0038*/ 	.word	0xffffffff


	//   ....[5]....
        /*003c*/ 	.word	0xffffffff


	//   ....[6]....
        /*0040*/ 	.word	0xffffffff


	//   ....[7]....
        /*0044*/ 	.word	0xffffffff


	//   ....[8]....
        /*0048*/ 	.word	0xffffffff


	//   ....[9]....
        /*004c*/ 	.word	0xffffffff


	//   ....[10]....
        /*0050*/ 	.word	0x0500001c


	//   ....[11]....
        /*0054*/ 	.word	0x0500001c


	//   ....[12]....
        /*0058*/ 	.word	0x0500001c


	//   ....[13]....
        /*005c*/ 	.word	0x0500001c


	//   ....[14]....
        /*0060*/ 	.word	0x0500001c


	//   ....[15]....
        /*0064*/ 	.word	0x0500001c


	//   ....[16]....
        /*0068*/ 	.word	0x0500001c


	//   ....[17]....
        /*006c*/ 	.word	0x0500001c


	//   ....[18]....
        /*0070*/ 	.word	0x0500001c


	//   ....[19]....
        /*0074*/ 	.word	0x0500001c


	//----- nvinfo : EIATTR_COOP_GROUP_INSTR_OFFSETS
	.align		4
.L_1376:
        /*0078*/ 	.byte	0x04, 0x28
        /*007a*/ 	.short	(.L_1378 - .L_1377)


	//   ....[0]....
.L_1377:
        /*007c*/ 	.word	0x00031680


	//   ....[1]....
        /*0080*/ 	.word	0x000316a0


	//   ....[2]....
        /*0084*/ 	.word	0x000316c0


	//   ....[3]....
        /*0088*/ 	.word	0x000316e0


	//   ....[4]....
        /*008c*/ 	.word	0x00031710


	//   ....[5]....
        /*0090*/ 	.word	0x00031d40


	//   ....[6]....
        /*0094*/ 	.word	0x00031d60


	//   ....[7]....
        /*0098*/ 	.word	0x00031d80


	//   ....[8]....
        /*009c*/ 	.word	0x00031da0


	//   ....[9]....
        /*00a0*/ 	.word	0x00031dc0


	//   ....[10]....
        /*00a4*/ 	.word	0x00032ab0


	//   ....[11]....
        /*00a8*/ 	.word	0x00032b50


	//   ....[12]....
        /*00ac*/ 	.word	0x00032bc0


	//   ....[13]....
        /*00b0*/ 	.word	0x00032c30


	//   ....[14]....
        /*00b4*/ 	.word	0x00032cb0


	//   ....[15]....
        /*00b8*/ 	.word	0x00033330


	//   ....[16]....
        /*00bc*/ 	.word	0x000333a0


	//   ....[17]....
        /*00c0*/ 	.word	0x00033410


	//   ....[18]....
        /*00c4*/ 	.word	0x00033480


	//   ....[19]....
        /*00c8*/ 	.word	0x000334f0


	//----- nvinfo : EIATTR_VRC_CTA_INIT_COUNT
	.align		4
.L_1378:
        /*00cc*/ 	.byte	0x02, 0x4a
	.zero		1
	.zero		1


	//----- nvinfo : EIATTR_EXIT_INSTR_OFFSETS
	.align		4
        /*00d0*/ 	.byte	0x04, 0x1c
        /*00d2*/ 	.short	(.L_1380 - .L_1379)


	//   ....[0]....
.L_1379:
        /*00d4*/ 	.word	0x00000750


	//   ....[1]....
        /*00d8*/ 	.word	0x00032a40


	//----- nvinfo : EIATTR_MAX_THREADS
	.align		4
.L_1380:
        /*00dc*/ 	.byte	0x04, 0x05
        /*00de*/ 	.short	(.L_1382 - .L_1381)
.L_1381:
        /*00e0*/ 	.word	0x00000080
        /*00e4*/ 	.word	0x00000001
        /*00e8*/ 	.word	0x00000001


	//----- nvinfo : EIATTR_CRS_STACK_SIZE
	.align		4
.L_1382:
        /*00ec*/ 	.byte	0x04, 0x1e
        /*00ee*/ 	.short	(.L_1384 - .L_1383)
.L_1383:
        /*00f0*/ 	.word	0x00000000


	//----- nvinfo : EIATTR_CBANK_PARAM_SIZE
	.align		4
.L_1384:
        /*00f4*/ 	.byte	0x03, 0x19
        /*00f6*/ 	.short	0x00e8


	//----- nvinfo : EIATTR_PARAM_CBANK
	.align		4
        /*00f8*/ 	.byte	0x04, 0x0a
        /*00fa*/ 	.short	(.L_1386 - .L_1385)
	.align		4
.L_1385:
        /*00fc*/ 	.word	index@(.nv.constant0._ZN10layer_norm31ln_parallel_residual_fwd_kernelINS_13Kernel_traitsIf6__halfS2_S2_fjLj1536ELj1ELj4ELj1ELj16ENS_18Kernel_traits_baseILj1536EfS2_S2_S2_fjLj128EEEEELb1ELb1ELb1EEEvNS_9FwdParamsE)
        /*0100*/ 	.short	0x0380
        /*0102*/ 	.short	0x00e8


	//----- nvinfo : EIATTR_SW_WAR
	.align		4
.L_1386:
        /*0104*/ 	.byte	0x04, 0x36
        /*0106*/ 	.short	(.L_1388 - .L_1387)
.L_1387:
        /*0108*/ 	.word	0x00000008
.L_1388:


//--------------------- .nv.info._ZN10layer_norm31ln_parallel_residual_fwd_kernelINS_13Kernel_traitsI6__halfS2_fS2_fjLj1536ELj1ELj4ELj1ELj16ENS_18Kernel_traits_baseILj1536ES2_S2_fS2_fjLj128EEEEELb0ELb0ELb0EEEvNS_9FwdParamsE --------------------------
	.section	.nv.info._ZN10layer_norm31ln_parallel_residual_fwd_kernelINS_13Kernel_traitsI6__halfS2_fS2_fjLj1536ELj1ELj4ELj1ELj16ENS_18Kernel_traits_baseILj1536ES2_S2_fS2_fjLj128EEEEELb0ELb0ELb0EEEvNS_9FwdParamsE,"",@"SHT_CUDA_INFO"
	.sectionflags	@""
	.align	4


	//----- nvinfo : EIATTR_CUDA_API_VERSION
	.align		4
        /*0000*/ 	.byte	0x04, 0x37
        /*0002*/ 	.short	(.L_1390 - .L_1389)
.L_1389:
        /*0004*/ 	.word	0x00000082


	//----- nvinfo : EIATTR_KPARAM_INFO
	.align		4
.L_1390:
        /*0008*/ 	.byte	0x04, 0x17
        /*000a*/ 	.short	(.L_1392 - .L_1391)
.L_1391:
        /*000c*/ 	.word	0x00000000
        /*0010*/ 	.short	0x0000
        /*0012*/ 	.short	0x0000
        /*0014*/ 	.byte	0x00, 0xf0, 0xa1, 0x03


	//----- nvinfo : EIATTR_SPARSE_MMA_MASK
	.align		4
.L_1392:
        /*0018*/ 	.byte	0x03, 0x50
        /*001a*/ 	.short	0x0000


	//----- nvinfo : EIATTR_MAXREG_COUNT
	.align		4
        /*001c*/ 	.byte	0x03, 0x1b
        /*001e*/ 	.short	0x00ff


	//----- nvinfo : EIATTR_MERCURY_ISA_VERSION
	.align		4
        /*0020*/ 	.byte	0x03, 0x5f
        /*0022*/ 	.short	0x0101


	//----- nvinfo : EIATTR_COOP_GROUP_MASK_REGIDS
	.align		4
        /*0024*/ 	.byte	0x04, 0x29
        /*0026*/ 	.short	(.L_1394 - .L_1393)


	//   ....[0]....
.L_1393:
        /*0028*/ 	.word	0xffffffff


	//   ....[1]....
        /*002c*/ 	.word	0xffffffff


	//   ....[2]....
        /*0030*/ 	.word	0xffffffff


	//   ....[3]....
        /*0034*/ 	.word	0xffffffff


	//   ....[4]....
        /*0038*/ 	.word	0xffffffff


	//   ....[5]....
        /*003c*/ 	.word	0xffffffff


	//   ....[6]....
        /*0040*/ 	.word	0xffffffff


	//   ....[7]....
        /*0044*/ 	.word	0xffffffff


	//   ....[8]....
        /*0048*/ 	.word	0xffffffff


	//   ....[9]....
        /*004c*/ 	.word	0xffffffff


	//   ....[10]....
        /*0050*/ 	.word	0x050000ab


	//   ....[11]....
        /*0054*/ 	.word	0x050000ab


	//   ....[12]....
        /*0058*/ 	.word	0x050000ab


	//   ....[13]....
        /*005c*/ 	.word	0x050000ab


	//   ....[14]....
        /*0060*/ 	.word	0x050000ab


	//   ....[15]....
        /*0064*/ 	.word	0x050000ab


	//   ....[16]....
        /*0068*/ 	.word	0x050000ab


	//   ....[17]....
        /*006c*/ 	.word	0x050000ab


	//   ....[18]....
        /*0070*/ 	.word	0x050000ab


	//   ....[19]....
        /*0074*/ 	.word	0x050000ab


	//----- nvinfo : EIATTR_COOP_GROUP_INSTR_OFFSETS
	.align		4
.L_1394:
        /*0078*/ 	.byte	0x04, 0x28
        /*007a*/ 	.short	(.L_1396 - .L_1395)


	//   ....[0]....
.L_1395:
        /*007c*/ 	.word	0x00004630


	//   ....[1]....
        /*0080*/ 	.word	0x00004650


	//   ....[2]....
        /*0084*/ 	.word	0x00004670


	//   ....[3]....
        /*0088*/ 	.word	0x000046a0


	//   ....[4]....
        /*008c*/ 	.word	0x000046c0


	//   ....[5]....
        /*0090*/ 	.word	0x00004d00


	//   ....[6]....
        /*0094*/ 	.word	0x00004d20


	//   ....[7]....
        /*0098*/ 	.word	0x00004d40


	//   ....[8]....
        /*009c*/ 	.word	0x00004d60


	//   ....[9]....
        /*00a0*/ 	.word	0x00004d80


	//   ....[10]....
        /*00a4*/ 	.word	0x00006e30


	//   ....[11]....
        /*00a8*/ 	.word	0x00006ed0


	//   ....[12]....
        /*00ac*/ 	.word	0x00006f40


	//   ....[13]....
        /*00b0*/ 	.word	0x00006fc0


	//   ....[14]....
        /*00b4*/ 	.word	0x00007030


	//   ....[15]....
        /*00b8*/ 	.word	0x000076b0


	//   ....[16]....
        /*00bc*/ 	.word	0x00007720


	//   ....[17]....
        /*00c0*/ 	.word	0x00007790


	//   ....[18]....
        /*00c4*/ 	.word	0x00007800


	//   ....[19]....
        /*00c8*/ 	.word	0x00007870


	//----- nvinfo : EIATTR_VRC_CTA_INIT_COUNT
	.align		4
.L_1396:
        /*00cc*/ 	.byte	0x02, 0x4a
	.zero		1
	.zero		1


	//----- nvinfo : EIATTR_EXIT_INSTR_OFFSETS
	.align		4
        /*00d0*/ 	.byte	0x04, 0x1c
        /*00d2*/ 	.short	(.L_1398 - .L_1397)


	//   ....[0]....
.L_1397:
        /*00d4*/ 	.word	0x000018a0


	//   ....[1]....
        /*00d8*/ 	.word	0x00006dc0


	//----- nvinfo : EIATTR_MAX_THREADS
	.align		4
.L_1398:
        /*00dc*/ 	.byte	0x04, 0x05
        /*00de*/ 	.short	(.L_1400 - .L_1399)
.L_1399:
        /*00e0*/ 	.word	0x00000080
        /*00e4*/ 	.word	0x00000001
        /*00e8*/ 	.word	0x00000001


	//----- nvinfo : EIATTR_CRS_STACK_SIZE
	.align		4
.L_1400:
        /*00ec*/ 	.byte	0x04, 0x1e
        /*00ee*/ 	.short	(.L_1402 - .L_1401)
.L_1401:
        /*00f0*/ 	.word	0x00000000


	//----- nvinfo : EIATTR_CBANK_PARAM_SIZE
	.align		4
.L_1402:
        /*00f4*/ 	.byte	0x03, 0x19
        /*00f6*/ 	.short	0x00e8


	//----- nvinfo : EIATTR_PARAM_CBANK
	.align		4
        /*00f8*/ 	.byte	0x04, 0x0a
        /*00fa*/ 	.short	(.L_1404 - .L_1403)
	.align		4
.L_1403:
        /*00fc*/ 	.word	index@(.nv.constant0._ZN10layer_norm31ln_parallel_residual_fwd_kernelINS_13Kernel_traitsI6__halfS2_fS2_fjLj1536ELj1ELj4ELj1ELj16ENS_18Kernel_traits_baseILj1536ES2_S2_fS2_fjLj128EEEEELb0ELb0ELb0EEEvNS_9FwdParamsE)
        /*0100*/ 	.short	0x0380
        /*0102*/ 	.short	0x00e8


	//----- nvinfo : EIATTR_SW_WAR
	.align		4
.L_1404:
        /*0104*/ 	.byte	0x04, 0x36
        /*0106*/ 	.short	(.L_1406 - .L_1405)
.L_1405:
        /*0108*/ 	.word	0x00000008
.L_1406:


//--------------------- .nv.info._ZN10layer_norm31ln_parallel_residual_fwd_kernelINS_13Kernel_traitsI6__halfS2_fS2_fjLj1536ELj1ELj4ELj1ELj16ENS_18Kernel_traits_baseILj1536ES2_S2_fS2_fjLj128EEEEELb0ELb0ELb1EEEvNS_9FwdParamsE --------------------------
	.section	.nv.info._ZN10layer_norm31ln_parallel_residual_fwd_kernelINS_13Kernel_traitsI6__halfS2_fS2_fjLj1536ELj1ELj4ELj1ELj16ENS_18Kernel_traits_baseILj1536ES2_S2_fS2_fjLj128EEEEELb0ELb0ELb1EEEvNS_9FwdParamsE,"",@"SHT_CUDA_INFO"
	.sectionflags	@""
	.align	4


	//----- nvinfo : EIATTR_CUDA_API_VERSION
	.align		4
        /*0000*/ 	.byte	0x04, 0x37
        /*0002*/ 	.short	(.L_1408 - .L_1407)
.L_1407:
        /*0004*/ 	.word	0x00000082


	//----- nvinfo : EIATTR_KPARAM_INFO
	.align		4
.L_1408:
        /*0008*/ 	.byte	0x04, 0x17
        /*000a*/ 	.short	(.L_1410 - .L_1409)
.L_1409:
        /*000c*/ 	.word	0x00000000
        /*0010*/ 	.short	0x0000
        /*0012*/ 	.short	0x0000
        /*0014*/ 	.byte	0x00, 0xf0, 0xa1, 0x03


	//----- nvinfo : EIATTR_SPARSE_MMA_MASK
	.align		4
.L_1410:
        /*0018*/ 	.byte	0x03, 0x50
        /*001a*/ 	.short	0x0000


	//----- nvinfo : EIATTR_MAXREG_COUNT
	.align		4
        /*001c*/ 	.byte	0x03, 0x1b
        /*001e*/ 	.short	0x00ff


	//----- nvinfo : EIATTR_MERCURY_ISA_VERSION
	.align		4
        /*0020*/ 	.byte	0x03, 0x5f
        /*0022*/ 	.short	0x0101


	//----- nvinfo : EIATTR_COOP_GROUP_MASK_REGIDS
	.align		4
        /*0024*/ 	.byte	0x04, 0x29
        /*0026*/ 	.short	(.L_1412 - .L_1411)


	//   ....[0]....
.L_1411:
        /*0028*/ 	.word	0xffffffff


	//   ....[1]....
        /*002c*/ 	.word	0xffffffff


	//   ....[2]....
        /*0030*/ 	.word	0xffffffff


	//   ....[3]....
        /*0034*/ 	.word	0xffffffff


	//   ....[4]....
        /*0038*/ 	.word	0xffffffff


	//   ....[5]....
        /*003c*/ 	.word	0xffffffff


	//   ....[6]....
        /*0040*/ 	.word	0xffffffff


	//   ....[7]....
        /*0044*/ 	.word	0xffffffff


	//   ....[8]....
        /*0048*/ 	.word	0xffffffff


	//   ....[9]....
        /*004c*/ 	.word	0xffffffff


	//   ....[10]....
        /*0050*/ 	.word	0x05000088


	//   ....[11]....
        /*0054*/ 	.word	0x05000088


	//   ....[12]....
        /*0058*/ 	.word	0x05000088


	//   ....[13]....
        /*005c*/ 	.word	0x05000088


	//   ....[14]....
        /*0060*/ 	.word	0x05000088


	//   ....[15]....
        /*0064*/ 	.word	0x05000088


	//   ....[16]....
        /*0068*/ 	.word	0x05000088


	//   ....[17]....
        /*006c*/ 	.word	0x05000088


	//   ....[18]....
        /*0070*/ 	.word	0x05000088


	//   ....[19]....
        /*0074*/ 	.word	0x05000088


	//----- nvinfo : EIATTR_COOP_GROUP_INSTR_OFFSETS
	.align		4
.L_1412:
        /*0078*/ 	.byte	0x04, 0x28
        /*007a*/ 	.short	(.L_1414 - .L_1413)


	//   ....[0]....
.L_1413:
        /*007c*/ 	.word	0x00003490


	//   ....[1]....
        /*0080*/ 	.word	0x000034b0


	//   ....[2]....
        /*0084*/ 	.word	0x000034d0


	//   ....[3]....
        /*0088*/ 	.word	0x000034f0


	//   ....[4]....
        /*008c*/ 	.word	0x00003520


	//   ....[5]....
        /*0090*/ 	.word	0x00003b50


	//   ....[6]....
        /*0094*/ 	.word	0x00003b70


	//   ....[7]....
        /*0098*/ 	.word	0x00003b90


	//   ....[8]....
        /*009c*/ 	.word	0x00003bb0


	//   ....[9]....
        /*00a0*/ 	.word	0x00003bd0


	//   ....[10]....
        /*00a4*/ 	.word	0x00005a10


	//   ....[11]....
        /*00a8*/ 	.word	0x00005ab0


	//   ....[12]....
        /*00ac*/ 	.word	0x00005b20


	//   ....[13]....
        /*00b0*/ 	.word	0x00005b90


	//   ....[14]....
        /*00b4*/ 	.word	0x00005c10


	//   ....[15]....
        /*00b8*/ 	.word	0x00006280


	//   ....[16]....
        /*00bc*/ 	.word	0x000062f0


	//   ....[17]....
        /*00c0*/ 	.word	0x00006360


	//   ....[18]....
        /*00c4*/ 	.word	0x000063d0


	//   ....[19]....
        /*00c8*/ 	.word	0x00006440


	//----- nvinfo : EIATTR_VRC_CTA_INIT_COUNT
	.align		4
.L_1414:
        /*00cc*/ 	.byte	0x02, 0x4a
	.zero		1
	.zero		1


	//----- nvinfo : EIATTR_EXIT_INSTR_OFFSETS
	.align		4
        /*00d0*/ 	.byte	0x04, 0x1c
        /*00d2*/ 	.short	(.L_1416 - .L_1415)


	//   ....[0]....
.L_1415:
        /*00d4*/ 	.word	0x00000a90


	//   ....[1]....
        /*00d8*/ 	.word	0x000059a0


	//----- nvinfo : EIATTR_MAX_THREADS
	.align		4
.L_1416:
        /*00dc*/ 	.byte	0x04, 0x05
        /*00de*/ 	.short	(.L_1418 - .L_1417)
.L_1417:
        /*00e0*/ 	.word	0x00000080
        /*00e4*/ 	.word	0x00000001
        /*00e8*/ 	.word	0x00000001


	//----- nvinfo : EIATTR_CRS_STACK_SIZE
	.align		4
.L_1418:
        /*00ec*/ 	.byte	0x04, 0x1e
        /*00ee*/ 	.short	(.L_1420 - .L_1419)
.L_1419:
        /*00f0*/ 	.word	0x00000000


	//----- nvinfo : EIATTR_CBANK_PARAM_SIZE
	.align		4
.L_1420:
        /*00f4*/ 	.byte	0x03, 0x19
        /*00f6*/ 	.short	0x00e8


	//----- nvinfo : EIATTR_PARAM_CBANK
	.align		4
        /*00f8*/ 	.byte	0x04, 0x0a
        /*00fa*/ 	.short	(.L_1422 - .L_1421)
	.align		4
.L_1421:
        /*00fc*/ 	.word	index@(.nv.constant0._ZN10layer_norm31ln_parallel_residual_fwd_kernelINS_13Kernel_traitsI6__halfS2_fS2_fjLj1536ELj1ELj4ELj1ELj16ENS_18Kernel_traits_baseILj1536ES2_S2_fS2_fjLj128EEEEELb0ELb0ELb1EEEvNS_9FwdParamsE)
        /*0100*/ 	.short	0x0380
        /*0102*/ 	.short	0x00e8


	//----- nvinfo : EIATTR_SW_WAR
	.align		4
.L_1422:
        /*0104*/ 	.byte	0x04, 0x36
        /*0106*/ 	.short	(.L_1424 - .L_1423)
.L_1423:
        /*0108*/ 	.word	0x00000008
.L_1424:


//--------------------- .nv.info._ZN10layer_norm31ln_parallel_residual_fwd_kernelINS_13Kernel_traitsI6__halfS2_fS2_fjLj1536ELj1ELj4ELj1ELj16ENS_18Kernel_traits_baseILj1536ES2_S2_fS2_fjLj128EEEEELb0ELb1ELb0EEEvNS_9FwdParamsE --------------------------
	.section	.nv.info._ZN10layer_norm31ln_parallel_residual_fwd_kernelINS_13Kernel_traitsI6__halfS2_fS2_fjLj1536ELj1ELj4ELj1ELj16ENS_18Kernel_traits_baseILj1536ES2_S2_fS2_fjLj128EEEEELb0ELb1ELb0EEEvNS_9FwdParamsE,"",@"SHT_CUDA_INFO"
	.sectionflags	@""
	.align	4


	//----- nvinfo : EIATTR_CUDA_API_VERSION
	.align		4
        /*0000*/ 	.byte	0x04, 0x37
        /*0002*/ 	.short	(.L_1426 - .L_1425)
.L_1425:
        /*0004*/ 	.word	0x00000082


	//----- nvinfo : EIATTR_KPARAM_INFO
	.align		4
.L_1426:
        /*0008*/ 	.byte	0x04, 0x17
        /*000a*/ 	.short	(.L_1428 - .L_1427)
.L_1427:
        /*000c*/ 	.word	0x00000000
        /*0010*/ 	.short	0x0000
        /*0012*/ 	.short	0x0000
        /*0014*/ 	.byte	0x00, 0xf0, 0xa1, 0x03


	//----- nvinfo : EIATTR_SPARSE_MMA_MASK
	.align		4
.L_1428:
        /*0018*/ 	.byte	0x03, 0x50
        /*001a*/ 	.short	0x0000


	//----- nvinfo : EIATTR_MAXREG_COUNT
	.align		4
        /*001c*/ 	.byte	0x03, 0x1b
        /*001e*/ 	.short	0x00ff


	//----- nvinfo : EIATTR_MERCURY_ISA_VERSION
	.align		4
        /*0020*/ 	.byte	0x03, 0x5f
        /*0022*/ 	.short	0x0101


	//----- nvinfo : EIATTR_COOP_GROUP_MASK_REGIDS
	.align		4
        /*0024*/ 	.byte	0x04, 0x29
        /*0026*/ 	.short	(.L_1430 - .L_1429)


	//   ....[0]....
.L_1429:
        /*0028*/ 	.word	0xffffffff


	//   ....[1]....
        /*002c*/ 	.word	0xffffffff


	//   ....[2]....
        /*0030*/ 	.word	0xffffffff


	//   ....[3]....
        /*0034*/ 	.word	0xffffffff


	//   ....[4]....
        /*0038*/ 	.word	0xffffffff


	//   ....[5]....
        /*003c*/ 	.word	0xffffffff


	//   ....[6]....
        /*0040*/ 	.word	0xffffffff


	//   ....[7]....
        /*0044*/ 	.word	0xffffffff


	//   ....[8]....
        /*0048*/ 	.word	0xffffffff


	//   ....[9]....
        /*004c*/ 	.word	0xffffffff


	//   ....[10]....
        /*0050*/ 	.word	0x05000073


	//   ....[11]....
        /*0054*/ 	.word	0x05000073


	//   ....[12]....
        /*0058*/ 	.word	0x05000073


	//   ....[13]....
        /*005c*/ 	.word	0x05000073


	//   ....[14]....
        /*0060*/ 	.word	0x05000073


	//   ....[15]....
        /*0064*/ 	.word	0x05000073


	//   ....[16]....
        /*0068*/ 	.word	0x05000073


	//   ....[17]....
        /*006c*/ 	.word	0x05000073


	//   ....[18]....
        /*0070*/ 	.word	0x05000073


	//   ....[19]....
        /*0074*/ 	.word	0x05000073


	//----- nvinfo : EIATTR_COOP_GROUP_INSTR_OFFSETS
	.align		4
.L_1430:
        /*0078*/ 	.byte	0x04, 0x28
        /*007a*/ 	.short	(.L_1432 - .L_1431)


	//   ....[0]....
.L_1431:
        /*007c*/ 	.word	0x00003530


	//   ....[1]....
        /*0080*/ 	.word	0x00003560


	//   ....[2]....
        /*0084*/ 	.word	0x00003580


	//   ....[3]....
        /*0088*/ 	.word	0x000035a0


	//   ....[4]....
        /*008c*/ 	.word	0x000035c0


	//   ....[5]....
        /*0090*/ 	.word	0x00003c00


	//   ....[6]....
        /*0094*/ 	.word	0x00003c20


	//   ....[7]....
        /*0098*/ 	.word	0x00003c40


	//   ....[8]....
        /*009c*/ 	.word	0x00003c60


	//   ....[9]....
        /*00a0*/ 	.word	0x00003c80


	//   ....[10]....
        /*00a4*/ 	.word	0x00005190


	//   ....[11]....
        /*00a8*/ 	.word	0x00005220


	//   ....[12]....
        /*00ac*/ 	.word	0x00005280


	//   ....[13]....
        /*00b0*/ 	.word	0x000052e0


	//   ....[14]....
        /*00b4*/ 	.word	0x00005340


	//   ....[15]....
        /*00b8*/ 	.word	0x000059d0


	//   ....[16]....
        /*00bc*/ 	.word	0x00005a30


	//   ....[17]....
        /*00c0*/ 	.word	0x00005a80


	//   ....[18]....
        /*00c4*/ 	.word	0x00005ae0


	//   ....[19]....
        /*00c8*/ 	.word	0x00005b40


	//----- nvinfo : EIATTR_VRC_CTA_INIT_COUNT
	.align		4
.L_1432:
        /*00cc*/ 	.byte	0x02, 0x4a
	.zero		1
	.zero		1


	//----- nvinfo : EIATTR_EXIT_INSTR_OFFSETS
	.align		4
        /*00d0*/ 	.byte	0x04, 0x1c
        /*00d2*/ 	.short	(.L_1434 - .L_1433)


	//   ....[0]....
.L_1433:
        /*00d4*/ 	.word	0x000007a0


	//   ....[1]....
        /*00d8*/ 	.word	0x00005120


	//----- nvinfo : EIATTR_MAX_THREADS
	.align		4
.L_1434:
        /*00dc*/ 	.byte	0x04, 0x05
        /*00de*/ 	.short	(.L_1436 - .L_1435)
.L_1435:
        /*00e0*/ 	.word	0x00000080
        /*00e4*/ 	.word	0x00000001
        /*00e8*/ 	.word	0x00000001


	//----- nvinfo : EIATTR_CRS_STACK_SIZE
	.align		4
.L_1436:
        /*00ec*/ 	.byte	0x04, 0x1e
        /*00ee*/ 	.short	(.L_1438 - .L_1437)
.L_1437:
        /*00f0*/ 	.word	0x00000000


	//----- nvinfo : EIATTR_CBANK_PARAM_SIZE
	.align		4
.L_1438:
        /*00f4*/ 	.byte	0x03, 0x19
        /*00f6*/ 	.short	0x00e8


	//----- nvinfo : EIATTR_PARAM_CBANK
	.align		4
        /*00f8*/ 	.byte	0x04, 0x0a
        /*00fa*/ 	.short	(.L_1440 - .L_1439)
	.align		4
.L_1439:
        /*00fc*/ 	.word	index@(.nv.constant0._ZN10layer_norm31ln_parallel_residual_fwd_kernelINS_13Kernel_traitsI6__halfS2_fS2_fjLj1536ELj1ELj4ELj1ELj16ENS_18Kernel_traits_baseILj1536ES2_S2_fS2_fjLj128EEEEELb0ELb1ELb0EEEvNS_9FwdParamsE)
        /*0100*/ 	.short	0x0380
        /*0102*/ 	.short	0x00e8


	//----- nvinfo : EIATTR_SW_WAR
	.align		4
.L_1440:
        /*0104*/ 	.byte	0x04, 0x36
        /*0106*/ 	.short	(.L_1442 - .L_1441)
.L_1441:
        /*0108*/ 	.word	0x00000008
.L_1442:


//--------------------- .nv.info._ZN10layer_norm31ln_parallel_residual_fwd_kernelINS_13Kernel_traitsI6__halfS2_fS2_fjLj1536ELj1ELj4ELj1ELj16ENS_18Kernel_traits_baseILj1536ES2_S2_fS2_fjLj128EEEEELb0ELb1ELb1EEEvNS_9FwdParamsE --------------------------
	.section	.nv.info._ZN10layer_norm31ln_parallel_residual_fwd_kernelINS_13Kernel_traitsI6__halfS2_fS2_fjLj1536ELj1ELj4ELj1ELj16ENS_18Kernel_traits_baseILj1536ES2_S2_fS2_fjLj128EEEEELb0ELb1ELb1EEEvNS_9FwdParamsE,"",@"SHT_CUDA_INFO"
	.sectionflags	@""
	.align	4


	//----- nvinfo : EIATTR_CUDA_API_VERSION
	.align		4
        /*0000*/ 	.byte	0x04, 0x37
        /*0002*/ 	.short	(.L_1444 - .L_1443)
.L_1443:
        /*0004*/ 	.word	0x00000082


	//----- nvinfo : EIATTR_KPARAM_INFO
	.align		4
.L_1444:
        /*0008*/ 	.byte	0x04, 0x17
        /*000a*/ 	.short	(.L_1446 - .L_1445)
.L_1445:
        /*000c*/ 	.word	0x00000000
        /*0010*/ 	.short	0x0000
        /*0012*/ 	.short	0x0000
        /*0014*/ 	.byte	0x00, 0xf0, 0xa1, 0x03


	//----- nvinfo : EIATTR_SPARSE_MMA_MASK
	.align		4
.L_1446:
        /*0018*/ 	.byte	0x03, 0x50
        /*001a*/ 	.short	0x0000


	//----- nvinfo : EIATTR_MAXREG_COUNT
	.align		4
        /*001c*/ 	.byte	0x03, 0x1b
        /*001e*/ 	.short	0x00ff


	//----- nvinfo : EIATTR_MERCURY_ISA_VERSION
	.align		4
        /*0020*/ 	.byte	0x03, 0x5f
        /*0022*/ 	.short	0x0101


	//----- nvinfo : EIATTR_COOP_GROUP_MASK_REGIDS
	.align		4
        /*0024*/ 	.byte	0x04, 0x29
        /*0026*/ 	.short	(.L_1448 - .L_1447)


	//   ....[0]....
.L_1447:
        /*0028*/ 	.word	0xffffffff


	//   ....[1]....
        /*002c*/ 	.word	0xffffffff


	//   ....[2]....
        /*0030*/ 	.word	0xffffffff


	//   ....[3]....
        /*0034*/ 	.word	0xffffffff


	//   ....[4]....
        /*0038*/ 	.word	0xffffffff


	//   ....[5]....
        /*003c*/ 	.word	0xffffffff


	//   ....[6]....
        /*0040*/ 	.word	0xffffffff


	//   ....[7]....
        /*0044*/ 	.word	0xffffffff


	//   ....[8]....
        /*0048*/ 	.word	0xffffffff


	//   ....[9]....
        /*004c*/ 	.word	0xffffffff


	//   ....[10]....
        /*0050*/ 	.word	0x05000076


	//   ....[11]....
        /*0054*/ 	.word	0x05000076


	//   ....[12]....
        /*0058*/ 	.word	0x05000076


	//   ....[13]....
        /*005c*/ 	.word	0x05000076


	//   ....[14]....
        /*0060*/ 	.word	0x05000076


	//   ....[15]....
        /*0064*/ 	.word	0x05000076


	//   ....[16]....
        /*0068*/ 	.word	0x05000076


	//   ....[17]....
        /*006c*/ 	.word	0x05000076


	//   ....[18]....
        /*0070*/ 	.word	0x05000076


	//   ....[19]....
        /*0074*/ 	.word	0x05000076


	//----- nvinfo : EIATTR_COOP_GROUP_INSTR_OFFSETS
	.align		4
.L_1448:
        /*0078*/ 	.byte	0x04, 0x28
        /*007a*/ 	.short	(.L_1450 - .L_1449)


	//   ....[0]....
.L_1449:
        /*007c*/ 	.word	0x00002d30


	//   ....[1]....
        /*0080*/ 	.word	0x00002d60


	//   ....[2]....
        /*0084*/ 	.word	0x00002d80


	//   ....[3]....
        /*0088*/ 	.word	0x00002da0


	//   ....[4]....
        /*008c*/ 	.word	0x00002dc0


	//   ....[5]....
        /*0090*/ 	.word	0x000033f0


	//   ....[6]....
        /*0094*/ 	.word	0x00003410


	//   ....[7]....
        /*0098*/ 	.word	0x00003430


	//   ....[8]....
        /*009c*/ 	.word	0x00003450


	//   ....[9]....
        /*00a0*/ 	.word	0x00003470


	//   ....[10]....
        /*00a4*/ 	.word	0x00004760


	//   ....[11]....
        /*00a8*/ 	.word	0x000047f0


	//   ....[12]....
        /*00ac*/ 	.word	0x00004850


	//   ....[13]....
        /*00b0*/ 	.word	0x000048b0


	//   ....[14]....
        /*00b4*/ 	.word	0x00004910


	//   ....[15]....
        /*00b8*/ 	.word	0x00004f80


	//   ....[16]....
        /*00bc*/ 	.word	0x00004fe0


	//   ....[17]....
        /*00c0*/ 	.word	0x00005040


	//   ....[18]....
        /*00c4*/ 	.word	0x000050a0


	//   ....[19]....
        /*00c8*/ 	.word	0x000050f0


	//----- nvinfo : EIATTR_VRC_CTA_INIT_COUNT
	.align		4
.L_1450:
        /*00cc*/ 	.byte	0x02, 0x4a
	.zero		1
	.zero		1


	//----- nvinfo : EIATTR_EXIT_INSTR_OFFSETS
	.align		4
        /*00d0*/ 	.byte	0x04, 0x1c
        /*00d2*/ 	.short	(.L_1452 - .L_1451)


	//   ....[0]....
.L_1451:
        /*00d4*/ 	.word	0x00000330


	//   ....[1]....
        /*00d8*/ 	.word	0x000046f0


	//----- nvinfo : EIATTR_MAX_THREADS
	.align		4
.L_1452:
        /*00dc*/ 	.byte	0x04, 0x05
        /*00de*/ 	.short	(.L_1454 - .L_1453)
.L_1453:
        /*00e0*/ 	.word	0x00000080
        /*00e4*/ 	.word	0x00000001
        /*00e8*/ 	.word	0x00000001


	//----- nvinfo : EIATTR_CRS_STACK_SIZE
	.align		4
.L_1454:
        /*00ec*/ 	.byte	0x04, 0x1e
        /*00ee*/ 	.short	(.L_1456 - .L_1455)
.L_1455:
        /*00f0*/ 	.word	0x00000000


	//----- nvinfo : EIATTR_CBANK_PARAM_SIZE
	.align		4
.L_1456:
        /*00f4*/ 	.byte	0x03, 0x19
        /*00f6*/ 	.short	0x00e8


	//----- nvinfo : EIATTR_PARAM_CBANK
	.align		4
        /*00f8*/ 	.byte	0x04, 0x0a
        /*00fa*/ 	.short	(.L_1458 - .L_1457)
	.align		4
.L_1457:
        /*00fc*/ 	.word	index@(.nv.constant0._ZN10layer_norm31ln_parallel_residual_fwd_kernelINS_13Kernel_traitsI6__halfS2_fS2_fjLj1536ELj1ELj4ELj1ELj16ENS_18Kernel_traits_baseILj1536ES2_S2_fS2_fjLj128EEEEELb0ELb1ELb1EEEvNS_9FwdParamsE)
        /*0100*/ 	.short	0x0380
        /*0102*/ 	.short	0x00e8


	//----- nvinfo : EIATTR_SW_WAR
	.align		4
.L_1458:
        /*0104*/ 	.byte	0x04, 0x36
        /*0106*/ 	.short	(.L_1460 - .L_1459)
.L_1459:
        /*0108*/ 	.word	0x00000008
.L_1460:


//--------------------- .nv.info._ZN10layer_norm31ln_parallel_residual_fwd_kernelINS_13Kernel_traitsI6__halfS2_fS2_fjLj1536ELj1ELj4ELj1ELj16ENS_18Kernel_traits_baseILj1536ES2_S2_fS2_fjLj128EEEEELb1ELb0ELb0EEEvNS_9FwdParamsE --------------------------
	.section	.nv.info._ZN10layer_norm31ln_parallel_residual_fwd_kernelINS_13Kernel_traitsI6__halfS2_fS2_fjLj1536ELj1ELj4ELj1ELj16ENS_18Kernel_traits_baseILj1536ES2_S2_fS2_fjLj128EEEEELb1ELb0ELb0EEEvNS_9FwdParamsE,"",@"SHT_CUDA_INFO"
	.sectionflags	@""
	.align	4


	//----- nvinfo : EIATTR_CUDA_API_VERSION
	.align		4
        /*0000*/ 	.byte	0x04, 0x37
        /*0002*/ 	.short	(.L_1462 - .L_1461)
.L_1461:
        /*0004*/ 	.word	0x00000082


	//----- nvinfo : EIATTR_KPARAM_INFO
	.align		4
.L_1462:
        /*0008*/ 	.byte	0x04, 0x17
        /*000a*/ 	.short	(.L_1464 - .L_1463)
.L_1463:
        /*000c*/ 	.word	0x00000000
        /*0010*/ 	.short	0x0000
        /*0012*/ 	.short	0x0000
        /*0014*/ 	.byte	0x00, 0xf0, 0xa1, 0x03


	//----- nvinfo : EIATTR_SPARSE_MMA_MASK
	.align		4
.L_1464:
        /*0018*/ 	.byte	0x03, 0x50
        /*001a*/ 	.short	0x0000


	//----- nvinfo : EIATTR_MAXREG_COUNT
	.align		4
        /*001c*/ 	.byte	0x03, 0x1b
        /*001e*/ 	.short	0x00ff


	//----- nvinfo : EIATTR_MERCURY_ISA_VERSION
	.align		4
        /*0020*/ 	.byte	0x03, 0x5f
        /*0022*/ 	.short	0x0101


	//----- nvinfo : EIATTR_COOP_GROUP_MASK_REGIDS
	.align		4
        /*0024*/ 	.byte	0x04, 0x29
        /*0026*/ 	.short	(.L_1466 - .L_1465)


	//   ....[0]....
.L_1465:
        /*0028*/ 	.word	0xffffffff


	//   ....[1]....
        /*002c*/ 	.word	0xffffffff


	//   ....[2]....
        /*0030*/ 	.word	0xffffffff


	//   ....[3]....
        /*0034*/ 	.word	0xffffffff


	//   ....[4]....
        /*0038*/ 	.word	0xffffffff


	//   ....[5]....
        /*003c*/ 	.word	0xffffffff


	//   ....[6]....
        /*0040*/ 	.word	0xffffffff


	//   ....[7]....
        /*0044*/ 	.word	0xffffffff


	//   ....[8]....
        /*0048*/ 	.word	0xffffffff


	//   ....[9]....
        /*004c*/ 	.word	0xffffffff


	//   ....[10]....
        /*0050*/ 	.word	0x050000bf


	//   ....[11]....
        /*0054*/ 	.word	0x050000bf


	//   ....[12]....
        /*0058*/ 	.word	0x050000bf


	//   ....[13]....
        /*005c*/ 	.word	0x050000bf


	//   ....[14]....
        /*0060*/ 	.word	0x050000bf


	//   ....[15]....
        /*0064*/ 	.word	0x050000bf


	//   ....[16]....
        /*0068*/ 	.word	0x050000bf


	//   ....[17]....
        /*006c*/ 	.word	0x050000bf


	//   ....[18]....
        /*0070*/ 	.word	0x050000bf


	//   ....[19]....
        /*0074*/ 	.word	0x050000bf


	//----- nvinfo : EIATTR_COOP_GROUP_INSTR_OFFSETS
	.align		4
.L_1466:
        /*0078*/ 	.byte	0x04, 0x28
        /*007a*/ 	.short	(.L_1468 - .L_1467)


	//   ....[0]....
.L_1467:
        /*007c*/ 	.word	0x0003ad90


	//   ....[1]....
        /*0080*/ 	.word	0x0003adb0


	//   ....[2]....
        /*0084*/ 	.word	0x0003add0


	//   ....[3]....
        /*0088*/ 	.word	0x0003ae00


	//   ....[4]....
        /*008c*/ 	.word	0x0003ae20


	//   ....[5]....
        /*0090*/ 	.word	0x0003b460


	//   ....[6]....
        /*0094*/ 	.word	0x0003b480


	//   ....[7]....
        /*0098*/ 	.word	0x0003b4a0


	//   ....[8]....
        /*009c*/ 	.word	0x0003b4c0


	//   ....[9]....
        /*00a0*/ 	.word	0x0003b4e0


	//   ....[10]....
        /*00a4*/ 	.word	0x0003d590


	//   ....[11]....
        /*00a8*/ 	.word	0x0003d630


	//   ....[12]....
        /*00ac*/ 	.word	0x0003d6a0


	//   ....[13]....
        /*00b0*/ 	.word	0x0003d720


	//   ....[14]....
        /*00b4*/ 	.word	0x0003d790


	//   ....[15]....
        /*00b8*/ 	.word	0x0003de10


	//   ....[16]....
        /*00bc*/ 	.word	0x0003de80


	//   ....[17]....
        /*00c0*/ 	.word	0x0003def0


	//   ....[18]....
        /*00c4*/ 	.word	0x0003df60


	//   ....[19]....
        /*00c8*/ 	.word	0x0003dfd0


	//----- nvinfo : EIATTR_VRC_CTA_INIT_COUNT
	.align		4
.L_1468:
        /*00cc*/ 	.byte	0x02, 0x4a
	.zero		1
	.zero		1


	//----- nvinfo : EIATTR_EXIT_INSTR_OFFSETS
	.align		4
        /*00d0*/ 	.byte	0x04, 0x1c
        /*00d2*/ 	.short	(.L_1470 - .L_1469)


	//   ....[0]....
.L_1469:
        /*00d4*/ 	.word	0x000019d0


	//   ....[1]....
        /*00d8*/ 	.word	0x0003d520


	//----- nvinfo : EIATTR_MAX_THREADS
	.align		4
.L_1470:
        /*00dc*/ 	.byte	0x04, 0x05
        /*00de*/ 	.short	(.L_1472 - .L_1471)
.L_1471:
        /*00e0*/ 	.word	0x00000080
        /*00e4*/ 	.word	0x00000001
        /*00e8*/ 	.word	0x00000001


	//----- nvinfo : EIATTR_CRS_STACK_SIZE
	.align		4
.L_1472:
        /*00ec*/ 	.byte	0x04, 0x1e
        /*00ee*/ 	.short	(.L_1474 - .L_1473)
.L_1473:
        /*00f0*/ 	.word	0x00000000


	//----- nvinfo : EIATTR_CBANK_PARAM_SIZE
	.align		4
.L_1474:
        /*00f4*/ 	.byte	0x03, 0x19
        /*00f6*/ 	.short	0x00e8


	//----- nvinfo : EIATTR_PARAM_CBANK
	.align		4
        /*00f8*/ 	.byte	0x04, 0x0a
        /*00fa*/ 	.short	(.L_1476 - .L_1475)
	.align		4
.L_1475:
        /*00fc*/ 	.word	index@(.nv.constant0._ZN10layer_norm31ln_parallel_residual_fwd_kernelINS_13Kernel_traitsI6__halfS2_fS2_fjLj1536ELj1ELj4ELj1ELj16ENS_18Kernel_traits_baseILj1536ES2_S2_fS2_fjLj128EEEEELb1ELb0ELb0EEEvNS_9FwdParamsE)
        /*0100*/ 	.short	0x0380
        /*0102*/ 	.short	0x00e8


	//----- nvinfo : EIATTR_SW_WAR
	.align		4
.L_1476:
        /*0104*/ 	.byte	0x04, 0x36
        /*0106*/ 	.short	(.L_1478 - .L_1477)
.L_1477:
        /*0108*/ 	.word	0x00000008
.L_1478:


//--------------------- .nv.info._ZN10layer_norm31ln_parallel_residual_fwd_kernelINS_13Kernel_traitsI6__halfS2_fS2_fjLj1536ELj1ELj4ELj1ELj16ENS_18Kernel_traits_baseILj1536ES2_S2_fS2_fjLj128EEEEELb1ELb0ELb1EEEvNS_9FwdParamsE --------------------------
	.section	.nv.info._ZN10layer_norm31ln_parallel_residual_fwd_kernelINS_13Kernel_traitsI6__halfS2_fS2_fjLj1536ELj1ELj4ELj1ELj16ENS_18Kernel_traits_baseILj1536ES2_S2_fS2_fjLj128EEEEELb1ELb0ELb1EEEvNS_9FwdParamsE,"",@"SHT_CUDA_INFO"
	.sectionflags	@""
	.align	4


	//----- nvinfo : EIATTR_CUDA_API_VERSION
	.align		4
        /*0000*/ 	.byte	0x04, 0x37
        /*0002*/ 	.short	(.L_1480 - .L_1479)
.L_1479:
        /*0004*/ 	.word	0x00000082


	//----- nvinfo : EIATTR_KPARAM_INFO
	.align		4
.L_1480:
        /*0008*/ 	.byte	0x04, 0x17
        /*000a*/ 	.short	(.L_1482 - .L_1481)
.L_1481:
        /*000c*/ 	.word	0x00000000
        /*0010*/ 	.short	0x0000
        /*0012*/ 	.short	0x0000
        /*0014*/ 	.byte	0x00, 0xf0, 0xa1, 0x03


	//----- nvinfo : EIATTR_SPARSE_MMA_MASK
	.align		4
.L_1482:
        /*0018*/ 	.byte	0x03, 0x50
        /*001a*/ 	.short	0x0000


	//----- nvinfo : EIATTR_MAXREG_COUNT
	.align		4
        /*001c*/ 	.byte	0x03, 0x1b
        /*001e*/ 	.short	0x00ff


	//----- nvinfo : EIATTR_MERCURY_ISA_VERSION
	.align		4
        /*0020*/ 	.byte	0x03, 0x5f
        /*0022*/ 	.short	0x0101


	//----- nvinfo : EIATTR_COOP_GROUP_MASK_REGIDS
	.align		4
        /*0024*/ 	.byte	0x04, 0x29
        /*0026*/ 	.short	(.L_1484 - .L_1483)


	//   ....[0]....
.L_1483:
        /*0028*/ 	.word	0xffffffff


	//   ....[1]....
        /*002c*/ 	.word	0xffffffff


	//   ....[2]....
        /*0030*/ 	.word	0xffffffff


	//   ....[3]....
        /*0034*/ 	.word	0xffffffff


	//   ....[4]....
        /*0038*/ 	.word	0xffffffff


	//   ....[5]....
        /*003c*/ 	.word	0xffffffff


	//   ....[6]....
        /*0040*/ 	.word	0xffffffff


	//   ....[7]....
        /*0044*/ 	.word	0xffffffff


	//   ....[8]....
        /*0048*/ 	.word	0xffffffff


	//   ....[9]....
        /*004c*/ 	.word	0xffffffff


	//   ....[10]....
        /*0050*/ 	.word	0x050000c1


	//   ....[11]....
        /*0054*/ 	.word	0x050000c1


	//   ....[12]....
        /*0058*/ 	.word	0x050000c1


	//   ....[13]....
        /*005c*/ 	.word	0x050000c1


	//   ....[14]....
        /*0060*/ 	.word	0x050000c1


	//   ....[15]....
        /*0064*/ 	.word	0x050000c1


	//   ....[16]....
        /*0068*/ 	.word	0x050000c1


	//   ....[17]....
        /*006c*/ 	.word	0x050000c1


	//   ....[18]....
        /*0070*/ 	.word	0x050000c1


	//   ....[19]....
        /*0074*/ 	.word	0x050000c1


	//----- nvinfo : EIATTR_COOP_GROUP_INSTR_OFFSETS
	.align		4
.L_1484:
        /*0078*/ 	.byte	0x04, 0x28
        /*007a*/ 	.short	(.L_1486 - .L_1485)


	//   ....[0]....
.L_1485:
        /*007c*/ 	.word	0x00039510


	//   ....[1]....
        /*0080*/ 	.word	0x00039530


	//   ....[2]....
        /*0084*/ 	.word	0x00039560


	//   ....[3]....
        /*0088*/ 	.word	0x00039580


	//   ....[4]....
        /*008c*/ 	.word	0x000395a0


	//   ....[5]....
        /*0090*/ 	.word	0x00039bd0


	//   ....[6]....
        /*0094*/ 	.word	0x00039bf0


	//   ....[7]....
        /*0098*/ 	.word	0x00039c10


	//   ....[8]....
        /*009c*/ 	.word	0x00039c30


	//   ....[9]....
        /*00a0*/ 	.word	0x00039c50


	//   ....[10]....
        /*00a4*/ 	.word	0x0003ba80


	//   ....[11]....
        /*00a8*/ 	.word	0x0003bb20


	//   ....[12]....
        /*00ac*/ 	.word	0x0003bba0


	//   ....[13]....
        /*00b0*/ 	.word	0x0003bc10


	//   ....[14]....
        /*00b4*/ 	.word	0x0003bc80


	//   ....[15]....
        /*00b8*/ 	.word	0x0003c2f0


	//   ....[16]....
        /*00bc*/ 	.word	0x0003c360


	//   ....[17]....
        /*00c0*/ 	.word	0x0003c3d0


	//   ....[18]....
        /*00c4*/ 	.word	0x0003c440


	//   ....[19]....
        /*00c8*/ 	.word	0x0003c4b0


	//----- nvinfo : EIATTR_VRC_CTA_INIT_COUNT
	.align		4
.L_1486:
        /*00cc*/ 	.byte	0x02, 0x4a
	.zero		1
	.zero		1


	//----- nvinfo : EIATTR_EXIT_INSTR_OFFSETS
	.align		4
        /*00d0*/ 	.byte	0x04, 0x1c
        /*00d2*/ 	.short	(.L_1488 - .L_1487)


	//   ....[0]....
.L_1487:
        /*00d4*/ 	.word	0x00000bb0


	//   ....[1]....
        /*00d8*/ 	.word	0x0003ba20


	//----- nvinfo : EIATTR_MAX_THREADS
	.align		4
.L_1488:
        /*00dc*/ 	.byte	0x04, 0x05
        /*00de*/ 	.short	(.L_1490 - .L_1489)
.L_1489:
        /*00e0*/ 	.word	0x00000080
        /*00e4*/ 	.word	0x00000001
        /*00e8*/ 	.word	0x00000001


	//----- nvinfo : EIATTR_CRS_STACK_SIZE
	.align		4
.L_1490:
        /*00ec*/ 	.byte	0x04, 0x1e
        /*00ee*/ 	.short	(.L_1492 - .L_1491)
.L_1491:
        /*00f0*/ 	.word	0x00000000


	//----- nvinfo : EIATTR_CBANK_PARAM_SIZE
	.align		4
.L_1492:
        /*00f4*/ 	.byte	0x03, 0x19
        /*00f6*/ 	.short	0x00e8


	//----- nvinfo : EIATTR_PARAM_CBANK
	.align		4
        /*00f8*/ 	.byte	0x04, 0x0a
        /*00fa*/ 	.short	(.L_1494 - .L_1493)
	.align		4
.L_1493:
        /*00fc*/ 	.word	index@(.nv.constant0._ZN10layer_norm31ln_parallel_residual_fwd_kernelINS_13Kernel_traitsI6__halfS2_fS2_fjLj1536ELj1ELj4ELj1ELj16ENS_18Kernel_traits_baseILj1536ES2_S2_fS2_fjLj128EEEEELb1ELb0ELb1EEEvNS_9FwdParamsE)
        /*0100*/ 	.short	0x0380
        /*0102*/ 	.short	0x00e8


	//----- nvinfo : EIATTR_SW_WAR
	.align		4
.L_1494:
        /*0104*/ 	.byte	0x04, 0x36
        /*0106*/ 	.short	(.L_1496 - .L_1495)
.L_1495:
        /*0108*/ 	.word	0x00000008
.L_1496:


//--------------------- .nv.info._ZN10layer_norm31ln_parallel_residual_fwd_kernelINS_13Kernel_traitsI6__halfS2_fS2_fjLj1536ELj1ELj4ELj1ELj16ENS_18Kernel_traits_baseILj1536ES2_S2_fS2_fjLj128EEEEELb1ELb1ELb0EEEvNS_9FwdParamsE --------------------------
	.section	.nv.info._ZN10layer_norm31ln_parallel_residual_fwd_kernelINS_13Kernel_traitsI6__halfS2_fS2_fjLj1536ELj1ELj4ELj1ELj16ENS_18Kernel_traits_baseILj1536ES2_S2_fS2_fjLj128EEEEELb1ELb1ELb0EEEvNS_9FwdParamsE,"",@"SHT_CUDA_INFO"
	.sectionflags	@""
	.align	4


	//----- nvinfo : EIATTR_CUDA_API_VERSION
	.align		4
        /*0000*/ 	.byte	0x04, 0x37
        /*0002*/ 	.short	(.L_1498 - .L_1497)
.L_1497:
        /*0004*/ 	.word	0x00000082


	//----- nvinfo : EIATTR_KPARAM_INFO
	.align		4
.L_1498:
        /*0008*/ 	.byte	0x04, 0x17
        /*000a*/ 	.short	(.L_1500 - .L_1499)
.L_1499:
        /*000c*/ 	.word	0x00000000
        /*0010*/ 	.short	0x0000
        /*0012*/ 	.short	0x0000
        /*0014*/ 	.byte	0x00, 0xf0, 0xa1, 0x03


	//----- nvinfo : EIATTR_SPARSE_MMA_MASK
	.align		4
.L_1500:
        /*0018*/ 	.byte	0x03, 0x50
        /*001a*/ 	.short	0x0000


	//----- nvinfo : EIATTR_MAXREG_COUNT
	.align		4
        /*001c*/ 	.byte	0x03, 0x1b
        /*001e*/ 	.short	0x00ff


	//----- nvinfo : EIATTR_MERCURY_ISA_VERSION
	.align		4
        /*0020*/ 	.byte	0x03, 0x5f
        /*0022*/ 	.short	0x0101


	//----- nvinfo : EIATTR_COOP_GROUP_MASK_REGIDS
	.align		4
        /*0024*/ 	.byte	0x04, 0x29
        /*0026*/ 	.short	(.L_1502 - .L_1501)


	//   ....[0]....
.L_1501:
        /*0028*/ 	.word	0xffffffff


	//   ....[1]....
        /*002c*/ 	.word	0xffffffff


	//   ....[2]....
        /*0030*/ 	.word	0xffffffff


	//   ....[3]....
        /*0034*/ 	.word	0xffffffff


	//   ....[4]....
        /*0038*/ 	.word	0xffffffff


	//   ....[5]....
        /*003c*/ 	.word	0xffffffff


	//   ....[6]....
        /*0040*/ 	.word	0xffffffff


	//   ....[7]....
        /*0044*/ 	.word	0xffffffff


	//   ....[8]....
        /*0048*/ 	.word	0xffffffff


	//   ....[9]....
        /*004c*/ 	.word	0xffffffff


	//   ....[10]....
        /*0050*/ 	.word	0x0500008e


	//   ....[11]....
        /*0054*/ 	.word	0x0500008e


	//   ....[12]....
        /*0058*/ 	.word	0x0500008e


	//   ....[13]....
        /*005c*/ 	.word	0x0500008e


	//   ....[14]....
        /*0060*/ 	.word	0x0500008e


	//   ....[15]....
        /*0064*/ 	.word	0x0500008e


	//   ....[16]....
        /*0068*/ 	.word	0x0500008e


	//   ....[17]....
        /*006c*/ 	.word	0x0500008e


	//   ....[18]....
        /*0070*/ 	.word	0x0500008e


	//   ....[19]....
        /*0074*/ 	.word	0x0500008e


	//----- nvinfo : EIATTR_COOP_GROUP_INSTR_OFFSETS
	.align		4
.L_1502:
        /*0078*/ 	.byte	0x04, 0x28
        /*007a*/ 	.short	(.L_1504 - .L_1503)


	//   ....[0]....
.L_1503:
        /*007c*/ 	.word	0x000396b0


	//   ....[1]....
        /*0080*/ 	.word	0x000396d0


	//   ....[2]....
        /*0084*/ 	.word	0x000396f0


	//   ....[3]....
        /*0088*/ 	.word	0x00039710


	//   ....[4]....
        /*008c*/ 	.word	0x00039740


	//   ....[5]....
        /*0090*/ 	.word	0x00039d80


	//   ....[6]....
        /*0094*/ 	.word	0x00039da0


	//   ....[7]....
        /*0098*/ 	.word	0x00039dc0


	//   ....[8]....
        /*009c*/ 	.word	0x00039de0


	//   ....[9]....
        /*00a0*/ 	.word	0x00039e00


	//   ....[10]....
        /*00a4*/ 	.word	0x0003b310


	//   ....[11]....
        /*00a8*/ 	.word	0x0003b3b0


	//   ....[12]....
        /*00ac*/ 	.word	0x0003b420


	//   ....[13]....
        /*00b0*/ 	.word	0x0003b490


	//   ....[14]....
        /*00b4*/ 	.word	0x0003b510


	//   ....[15]....
        /*00b8*/ 	.word	0x0003bba0


	//   ....[16]....
        /*00bc*/ 	.word	0x0003bc10


	//   ....[17]....
        /*00c0*/ 	.word	0x0003bc80


	//   ....[18]....
        /*00c4*/ 	.word	0x0003bcf0


	//   ....[19]....
        /*00c8*/ 	.word	0x0003bd60


	//----- nvinfo : EIATTR_VRC_CTA_INIT_COUNT
	.align		4
.L_1504:
        /*00cc*/ 	.byte	0x02, 0x4a
	.zero		1
	.zero		1


	//----- nvinfo : EIATTR_EXIT_INSTR_OFFSETS
	.align		4
        /*00d0*/ 	.byte	0x04, 0x1c
        /*00d2*/ 	.short	(.L_1506 - .L_1505)


	//   ....[0]....
.L_1505:
        /*00d4*/ 	.word	0x000009b0


	//   ....[1]....
        /*00d8*/ 	.word	0x0003b2a0


	//----- nvinfo : EIATTR_MAX_THREADS
	.align		4
.L_1506:
        /*00dc*/ 	.byte	0x04, 0x05
        /*00de*/ 	.short	(.L_1508 - .L_1507)
.L_1507:
        /*00e0*/ 	.word	0x00000080
        /*00e4*/ 	.word	0x00000001
        /*00e8*/ 	.word	0x00000001


	//----- nvinfo : EIATTR_CRS_STACK_SIZE
	.align		4
.L_1508:
        /*00ec*/ 	.byte	0x04, 0x1e
        /*00ee*/ 	.short	(.L_1510 - .L_1509)
.L_1509:
        /*00f0*/ 	.word	0x00000000


	//----- nvinfo : EIATTR_CBANK_PARAM_SIZE
	.align		4
.L_1510:
        /*00f4*/ 	.byte	0x03, 0x19
        /*00f6*/ 	.short	0x00e8


	//----- nvinfo : EIATTR_PARAM_CBANK
	.align		4
        /*00f8*/ 	.byte	0x04, 0x0a
        /*00fa*/ 	.short	(.L_1512 - .L_1511)
	.align		4
.L_1511:
        /*00fc*/ 	.word	index@(.nv.constant0._ZN10layer_norm31ln_parallel_residual_fwd_kernelINS_13Kernel_traitsI6__halfS2_fS2_fjLj1536ELj1ELj4ELj1ELj16ENS_18Kernel_traits_baseILj1536ES2_S2_fS2_fjLj128EEEEELb1ELb1ELb0EEEvNS_9FwdParamsE)
        /*0100*/ 	.short	0x0380
        /*0102*/ 	.short	0x00e8


	//----- nvinfo : EIATTR_SW_WAR
	.align		4
.L_1512:
        /*0104*/ 	.byte	0x04, 0x36
        /*0106*/ 	.short	(.L_1514 - .L_1513)
.L_1513:
        /*0108*/ 	.word	0x00000008
.L_1514:


//--------------------- .nv.info._ZN10layer_norm31ln_parallel_residual_fwd_kernelINS_13Kernel_traitsI6__halfS2_fS2_fjLj1536ELj1ELj4ELj1ELj16ENS_18Kernel_traits_baseILj1536ES2_S2_fS2_fjLj128EEEEELb1ELb1ELb1EEEvNS_9FwdParamsE --------------------------
	.section	.nv.info._ZN10layer_norm31ln_parallel_residual_fwd_kernelINS_13Kernel_traitsI6__halfS2_fS2_fjLj1536ELj1ELj4ELj1ELj16ENS_18Kernel_traits_baseILj1536ES2_S2_fS2_fjLj128EEEEELb1ELb1ELb1EEEvNS_9FwdParamsE,"",@"SHT_CUDA_INFO"
	.sectionflags	@""
	.align	4


	//----- nvinfo : EIATTR_CUDA_API_VERSION
	.align		4
        /*0000*/ 	.byte	0x04, 0x37
        /*0002*/ 	.short	(.L_1516 - .L_1515)
.L_1515:
        /*0004*/ 	.word	0x00000082


	//----- nvinfo : EIATTR_KPARAM_INFO
	.align		4
.L_1516:
        /*0008*/ 	.byte	0x04, 0x17
        /*000a*/ 	.short	(.L_1518 - .L_1517)
.L_1517:
        /*000c*/ 	.word	0x00000000
        /*0010*/ 	.short	0x0000
        /*0012*/ 	.short	0x0000
        /*0014*/ 	.byte	0x00, 0xf0, 0xa1, 0x03


	//----- nvinfo : EIATTR_SPARSE_MMA_MASK
	.align		4
.L_1518:
        /*0018*/ 	.byte	0x03, 0x50
        /*001a*/ 	.short	0x0000


	//----- nvinfo : EIATTR_MAXREG_COUNT
	.align		4
        /*001c*/ 	.byte	0x03, 0x1b
        /*001e*/ 	.short	0x00ff


	//----- nvinfo : EIATTR_MERCURY_ISA_VERSION
	.align		4
        /*0020*/ 	.byte	0x03, 0x5f
        /*0022*/ 	.short	0x0101


	//----- nvinfo : EIATTR_COOP_GROUP_MASK_REGIDS
	.align		4
        /*0024*/ 	.byte	0x04, 0x29
        /*0026*/ 	.short	(.L_1520 - .L_1519)


	//   ....[0]....
.L_1519:
        /*0028*/ 	.word	0xffffffff


	//   ....[1]....
        /*002c*/ 	.word	0xffffffff


	//   ....[2]....
        /*0030*/ 	.word	0xffffffff


	//   ....[3]....
        /*0034*/ 	.word	0xffffffff


	//   ....[4]....
        /*0038*/ 	.word	0xffffffff


	//   ....[5]....
        /*003c*/ 	.word	0xffffffff


	//   ....[6]....
        /*0040*/ 	.word	0xffffffff


	//   ....[7]....
        /*0044*/ 	.word	0xffffffff


	//   ....[8]....
        /*0048*/ 	.word	0xffffffff


	//   ....[9]....
        /*004c*/ 	.word	0xffffffff


	//   ....[10]....
        /*0050*/ 	.word	0x05000089


	//   ....[11]....
        /*0054*/ 	.word	0x05000089


	//   ....[12]....
        /*0058*/ 	.word	0x05000089


	//   ....[13]....
        /*005c*/ 	.word	0x05000089


	//   ....[14]....
        /*0060*/ 	.word	0x05000089


	//   ....[15]....
        /*0064*/ 	.word	0x05000089


	//   ....[16]....
        /*0068*/ 	.word	0x05000089


	//   ....[17]....
        /*006c*/ 	.word	0x05000089


	//   ....[18]....
        /*0070*/ 	.word	0x05000089


	//   ....[19]....
        /*0074*/ 	.word	0x05000089


	//----- nvinfo : EIATTR_COOP_GROUP_INSTR_OFFSETS
	.align		4
.L_1520:
        /*0078*/ 	.byte	0x04, 0x28
        /*007a*/ 	.short	(.L_1522 - .L_1521)


	//   ....[0]....
.L_1521:
        /*007c*/ 	.word	0x00032890


	//   ....[1]....
        /*0080*/ 	.word	0x000328c0


	//   ....[2]....
        /*0084*/ 	.word	0x000328e0


	//   ....[3]....
        /*0088*/ 	.word	0x00032900


	//   ....[4]....
        /*008c*/ 	.word	0x00032920


	//   ....[5]....
        /*0090*/ 	.word	0x00032f50


	//   ....[6]....
        /*0094*/ 	.word	0x00032f70


	//   ....[7]....
        /*0098*/ 	.word	0x00032f90


	//   ....[8]....
        /*009c*/ 	.word	0x00032fb0


	//   ....[9]....
        /*00a0*/ 	.word	0x00032fd0


	//   ....[10]....
        /*00a4*/ 	.word	0x000342b0


	//   ....[11]....
        /*00a8*/ 	.word	0x00034360


	//   ....[12]....
        /*00ac*/ 	.word	0x000343d0


	//   ....[13]....
        /*00b0*/ 	.word	0x00034440


	//   ....[14]....
        /*00b4*/ 	.word	0x000344b0


	//   ....[15]....
        /*00b8*/ 	.word	0x00034b30


	//   ....[16]....
        /*00bc*/ 	.word	0x00034ba0


	//   ....[17]....
        /*00c0*/ 	.word	0x00034c10


	//   ....[18]....
        /*00c4*/ 	.word	0x00034c80


	//   ....[19]....
        /*00c8*/ 	.word	0x00034cf0


	//----- nvinfo : EIATTR_VRC_CTA_INIT_COUNT
	.align		4
.L_1522:
        /*00cc*/ 	.byte	0x02, 0x4a
	.zero		1
	.zero		1


	//----- nvinfo : EIATTR_EXIT_INSTR_OFFSETS
	.align		4
        /*00d0*/ 	.byte	0x04, 0x1c
        /*00d2*/ 	.short	(.L_1524 - .L_1523)


	//   ....[0]....
.L_1523:
        /*00d4*/ 	.word	0x00000430


	//   ....[1]....
        /*00d8*/ 	.word	0x00034250


	//----- nvinfo : EIATTR_MAX_THREADS
	.align		4
.L_1524:
        /*00dc*/ 	.byte	0x04, 0x05
        /*00de*/ 	.short	(.L_1526 - .L_1525)
.L_1525:
        /*00e0*/ 	.word	0x00000080
        /*00e4*/ 	.word	0x00000001
        /*00e8*/ 	.word	0x00000001


	//----- nvinfo : EIATTR_CRS_STACK_SIZE
	.align		4
.L_1526:
        /*00ec*/ 	.byte	0x04, 0x1e
        /*00ee*/ 	.short	(.L_1528 - .L_1527)
.L_1527:
        /*00f0*/ 	.word	0x00000000


	//----- nvinfo : EIATTR_CBANK_PARAM_SIZE
	.align		4
.L_1528:
        /*00f4*/ 	.byte	0x03, 0x19
        /*00f6*/ 	.short	0x00e8


	//----- nvinfo : EIATTR_PARAM_CBANK
	.align		4
        /*00f8*/ 	.byte	0x04, 0x0a
        /*00fa*/ 	.short	(.L_1530 - .L_1529)
	.align		4
.L_1529:
        /*00fc*/ 	.word	index@(.nv.constant0._ZN10layer_norm31ln_parallel_residual_fwd_kernelINS_13Kernel_traitsI6__halfS2_fS2_fjLj1536ELj1ELj4ELj1ELj16ENS_18Kernel_traits_baseILj1536ES2_S2_fS2_fjLj128EEEEELb1ELb1ELb1EEEvNS_9FwdParamsE)
        /*0100*/ 	.short	0x0380
        /*0102*/ 	.short	0x00e8


	//----- nvinfo : EIATTR_SW_WAR
	.align		4
.L_1530:
        /*0104*/ 	.byte	0x04, 0x36
        /*0106*/ 	.short	(.L_1532 - .L_1531)
.L_1531:
        /*0108*/ 	.word	0x00000008
.L_1532:


//--------------------- .nv.info._ZN10layer_norm31ln_parallel_residual_fwd_kernelINS_13Kernel_traitsIf6__halffS2_fjLj1536ELj1ELj4ELj1ELj16ENS_18Kernel_traits_baseILj1536EfS2_fS2_fjLj128EEEEELb0ELb0ELb0EEEvNS_9FwdParamsE --------------------------
	.section	.nv.info._ZN10layer_norm31ln_parallel_residual_fwd_kernelINS_13Kernel_traitsIf6__halffS2_fjLj1536ELj1ELj4ELj1ELj16ENS_18Kernel_traits_baseILj1536EfS2_fS2_fjLj128EEEEELb0ELb0ELb0EEEvNS_9FwdParamsE,"",@"SHT_CUDA_INFO"
	.sectionflags	@""
	.align	4


	//----- nvinfo : EIATTR_CUDA_API_VERSION
	.align		4
        /*0000*/ 	.byte	0x04, 0x37
        /*0002*/ 	.short	(.L_1534 - .L_1533)
.L_1533:
        /*0004*/ 	.word	0x00000082


	//----- nvinfo : EIATTR_KPARAM_INFO
	.align		4
.L_1534:
        /*0008*/ 	.byte	0x04, 0x17
        /*000a*/ 	.short	(.L_1536 - .L_1535)
.L_1535:
        /*000c*/ 	.word	0x00000000
        /*0010*/ 	.short	0x0000
        /*0012*/ 	.short	0x0000
        /*0014*/ 	.byte	0x00, 0xf0, 0xa1, 0x03


	//----- nvinfo : EIATTR_SPARSE_MMA_MASK
	.align		4
.L_1536:
        /*0018*/ 	.byte	0x03, 0x50
        /*001a*/ 	.short	0x0000


	//----- nvinfo : EIATTR_MAXREG_COUNT
	.align		4
        /*001c*/ 	.byte	0x03, 0x1b
        /*001e*/ 	.short	0x00ff


	//----- nvinfo : EIATTR_ANNOTATIONS
	.align		4
        /*0020*/ 	.byte	0x04, 0x55
        /*0022*/ 	.short	(.L_1538 - .L_1537)


	//   ....[0]....
.L_1537:
        /* <DEDUP_REMOVED lines=54> */


	//----- nvinfo : EIATTR_MERCURY_ISA_VERSION
	.align		4
.L_1538:
        /*0374*/ 	.byte	0x03, 0x5f
        /*0376*/ 	.short	0x0101


	//----- nvinfo : EIATTR_COOP_GROUP_MASK_REGIDS
	.align		4
        /*0378*/ 	.byte	0x04, 0x29
        /*037a*/ 	.short	(.L_1540 - .L_1539)


	//   ....[0]....
.L_1539:
        /*037c*/ 	.word	0xffffffff


	//   ....[1]....
        /*0380*/ 	.word	0xffffffff


	//   ....[2]....
        /*0384*/ 	.word	0xffffffff


	//   ....[3]....
        /*0388*/ 	.word	0xffffffff


	//   ....[4]....
        /*038c*/ 	.word	0xffffffff


	//   ....[5]....
        /*0390*/ 	.word	0xffffffff


	//   ....[6]....
        /*0394*/ 	.word	0xffffffff


	//   ....[7]....
        /*0398*/ 	.word	0xffffffff


	//   ....[8]....
        /*039c*/ 	.word	0xffffffff


	//   ....[9]....
        /*03a0*/ 	.word	0xffffffff


	//   ....[10]....
        /*03a4*/ 	.word	0x05000002


	//   ....[11]....
        /*03a8*/ 	.word	0x05000002


	//   ....[12]....
        /*03ac*/ 	.word	0x05000002


	//   ....[13]....
        /*03b0*/ 	.word	0x05000002


	//   ....[14]....
        /*03b4*/ 	.word	0x05000002


	//   ....[15]....
        /*03b8*/ 	.word	0x05000002


	//   ....[16]....
        /*03bc*/ 	.word	0x05000002


	//   ....[17]....
        /*03c0*/ 	.word	0x05000002


	//   ....[18]....
        /*03c4*/ 	.word	0x05000002


	//   ....[19]....
        /*03c8*/ 	.word	0x05000002


	//----- nvinfo : EIATTR_COOP_GROUP_INSTR_OFFSETS
	.align		4
.L_1540:
        /*03cc*/ 	.byte	0x04, 0x28
        /*03ce*/ 	.short	(.L_1542 - .L_1541)


	//   ....[0]....
.L_1541:
        /*03d0*/ 	.word	0x000054a0


	//   ....[1]....
        /*03d4*/ 	.word	0x000054d0


	//   ....[2]....
        /*03d8*/ 	.word	0x000054f0


	//   ....[3]....
        /*03dc*/ 	.word	0x00005510


	//   ....[4]....
        /*03e0*/ 	.word	0x00005530


	//   ....[5]....
        /*03e4*/ 	.word	0x00005b70


	//   ....[6]....
        /*03e8*/ 	.word	0x00005b90


	//   ....[7]....
        /*03ec*/ 	.word	0x00005bb0


	//   ....[8]....
        /*03f0*/ 	.word	0x00005bd0


	//   ....[9]....
        /*03f4*/ 	.word	0x00005bf0


	//   ....[10]....
        /*03f8*/ 	.word	0x00007790


	//   ....[11]....
        /*03fc*/ 	.word	0x00007830


	//   ....[12]....
        /*0400*/ 	.word	0x000078a0


	//   ....[13]....
        /*0404*/ 	.word	0x00007910


	//   ....[14]....
        /*0408*/ 	.word	0x00007980


	//   ....[15]....
        /*040c*/ 	.word	0x00008020


	//   ....[16]....
        /*0410*/ 	.word	0x00008090


	//   ....[17]....
        /*0414*/ 	.word	0x00008100


	//   ....[18]....
        /*0418*/ 	.word	0x00008170


	//   ....[19]....
        /*041c*/ 	.word	0x000081e0


	//----- nvinfo : EIATTR_VRC_CTA_INIT_COUNT
	.align		4
.L_1542:
        /*0420*/ 	.byte	0x02, 0x4a
	.zero		1
	.zero		1


	//----- nvinfo : EIATTR_EXIT_INSTR_OFFSETS
	.align		4
        /*0424*/ 	.byte	0x04, 0x1c
        /*0426*/ 	.short	(.L_1544 - .L_1543)


	//   ....[0]....
.L_1543:
        /*0428*/ 	.word	0x00002690


	//   ....[1]....
        /*042c*/ 	.word	0x00007720


	//----- nvinfo : EIATTR_MAX_THREADS
	.align		4
.L_1544:
        /*0430*/ 	.byte	0x04, 0x05
        /*0432*/ 	.short	(.L_1546 - .L_1545)
.L_1545:
        /*0434*/ 	.word	0x00000080
        /*0438*/ 	.word	0x00000001
        /*043c*/ 	.word	0x00000001


	//----- nvinfo : EIATTR_CRS_STACK_SIZE
	.align		4
.L_1546:
        /*0440*/ 	.byte	0x04, 0x1e
        /*0442*/ 	.short	(.L_1548 - .L_1547)
.L_1547:
        /*0444*/ 	.word	0x00000000


	//----- nvinfo : EIATTR_CBANK_PARAM_SIZE
	.align		4
.L_1548:
        /*0448*/ 	.byte	0x03, 0x19
        /*044a*/ 	.short	0x00e8


	//----- nvinfo : EIATTR_PARAM_CBANK
	.align		4
        /*044c*/ 	.byte	0x04, 0x0a
        /*044e*/ 	.short	(.L_1550 - .L_1549)
	.align		4
.L_1549:
        /*0450*/ 	.word	index@(.nv.constant0._ZN10layer_norm31ln_parallel_residual_fwd_kernelINS_13Kernel_traitsIf6__halffS2_fjLj1536ELj1ELj4ELj1ELj16ENS_18Kernel_traits_baseILj1536EfS2_fS2_fjLj128EEEEELb0ELb0ELb0EEEvNS_9FwdParamsE)
        /*0454*/ 	.short	0x0380
        /*0456*/ 	.short	0x00e8


	//----- nvinfo : EIATTR_SW_WAR
	.align		4
.L_1550:
        /*0458*/ 	.byte	0x04, 0x36
        /*045a*/ 	.short	(.L_1552 - .L_1551)
.L_1551:
        /*045c*/ 	.word	0x00000008
.L_1552:


//--------------------- .nv.info._ZN10layer_norm31ln_parallel_residual_fwd_kernelINS_13Kernel_traitsIf6__halffS2_fjLj1536ELj1ELj4ELj1ELj16ENS_18Kernel_traits_baseILj1536EfS2_fS2_fjLj128EEEEELb0ELb0ELb1EEEvNS_9FwdParamsE --------------------------
	.section	.nv.info._ZN10layer_norm31ln_parallel_residual_fwd_kernelINS_13Kernel_traitsIf6__halffS2_fjLj1536ELj1ELj4ELj1ELj16ENS_18Kernel_traits_baseILj1536EfS2_fS2_fjLj128EEEEELb0ELb0ELb1EEEvNS_9FwdParamsE,"",@"SHT_CUDA_INFO"
	.sectionflags	@""
	.align	4


	//----- nvinfo : EIATTR_CUDA_API_VERSION
	.align		4
        /*0000*/ 	.byte	0x04, 0x37
        /*0002*/ 	.short	(.L_1554 - .L_1553)
.L_1553:
        /*0004*/ 	.word	0x00000082


	//----- nvinfo : EIATTR_KPARAM_INFO
	.align		4
.L_1554:
        /*0008*/ 	.byte	0x04, 0x17
        /*000a*/ 	.short	(.L_1556 - .L_1555)
.L_1555:
        /*000c*/ 	.word	0x00000000
        /*0010*/ 	.short	0x0000
        /*0012*/ 	.short	0x0000
        /*0014*/ 	.byte	0x00, 0xf0, 0xa1, 0x03


	//----- nvinfo : EIATTR_SPARSE_MMA_MASK
	.align		4
.L_1556:
        /*0018*/ 	.byte	0x03, 0x50
        /*001a*/ 	.short	0x0000


	//----- nvinfo : EIATTR_MAXREG_COUNT
	.align		4
        /*001c*/ 	.byte	0x03, 0x1b
        /*001e*/ 	.short	0x00ff


	//----- nvinfo : EIATTR_ANNOTATIONS
	.align		4
        /*0020*/ 	.byte	0x04, 0x55
        /*0022*/ 	.short	(.L_1558 - .L_1557)


	//   ....[0]....
.L_1557:
        /* <DEDUP_REMOVED lines=22> */


	//----- nvinfo : EIATTR_MERCURY_ISA_VERSION
	.align		4
.L_1558:
        /*0174*/ 	.byte	0x03, 0x5f
        /*0176*/ 	.short	0x0101


	//----- nvinfo : EIATTR_COOP_GROUP_MASK_REGIDS
	.align		4
        /*0178*/ 	.byte	0x04, 0x29
        /*017a*/ 	.short	(.L_1560 - .L_1559)


	//   ....[0]....
.L_1559:
        /*017c*/ 	.word	0xffffffff


	//   ....[1]....
        /*0180*/ 	.word	0xffffffff


	//   ....[2]....
        /*0184*/ 	.word	0xffffffff


	//   ....[3]....
        /*0188*/ 	.word	0xffffffff


	//   ....[4]....
        /*018c*/ 	.word	0xffffffff


	//   ....[5]....
        /*0190*/ 	.word	0xffffffff


	//   ....[6]....
        /*0194*/ 	.word	0xffffffff


	//   ....[7]....
        /*0198*/ 	.word	0xffffffff


	//   ....[8]....
        /*019c*/ 	.word	0xffffffff


	//   ....[9]....
        /*01a0*/ 	.word	0xffffffff


	//   ....[10]....
        /*01a4*/ 	.word	0x05000003


	//   ....[11]....
        /*01a8*/ 	.word	0x05000003


	//   ....[12]....
        /*01ac*/ 	.word	0x05000003


	//   ....[13]....
        /*01b0*/ 	.word	0x05000003


	//   ....[14]....
        /*01b4*/ 	.word	0x05000003


	//   ....[15]....
        /*01b8*/ 	.word	0x05000003


	//   ....[16]....
        /*01bc*/ 	.word	0x05000003


	//   ....[17]....
        /*01c0*/ 	.word	0x05000003


	//   ....[18]....
        /*01c4*/ 	.word	0x05000003


	//   ....[19]....
        /*01c8*/ 	.word	0x05000003


	//----- nvinfo : EIATTR_COOP_GROUP_INSTR_OFFSETS
	.align		4
.L_1560:
        /*01cc*/ 	.byte	0x04, 0x28
        /*01ce*/ 	.short	(.L_1562 - .L_1561)


	//   ....[0]....
.L_1561:
        /*01d0*/ 	.word	0x00003be0


	//   ....[1]....
        /*01d4*/ 	.word	0x00003c10


	//   ....[2]....
        /*01d8*/ 	.word	0x00003c30


	//   ....[3]....
        /*01dc*/ 	.word	0x00003c50


	//   ....[4]....
        /*01e0*/ 	.word	0x00003c70


	//   ....[5]....
        /*01e4*/ 	.word	0x000042a0


	//   ....[6]....
        /*01e8*/ 	.word	0x000042c0


	//   ....[7]....
        /*01ec*/ 	.word	0x000042e0


	//   ....[8]....
        /*01f0*/ 	.word	0x00004300


	//   ....[9]....
        /*01f4*/ 	.word	0x00004320


	//   ....[10]....
        /*01f8*/ 	.word	0x000056a0


	//   ....[11]....
        /*01fc*/ 	.word	0x00005730


	//   ....[12]....
        /*0200*/ 	.word	0x000057a0


	//   ....[13]....
        /*0204*/ 	.word	0x00005810


	//   ....[14]....
        /*0208*/ 	.word	0x00005880


	//   ....[15]....
        /*020c*/ 	.word	0x00005f10


	//   ....[16]....
        /*0210*/ 	.word	0x00005f70


	//   ....[17]....
        /*0214*/ 	.word	0x00005fd0


	//   ....[18]....
        /*0218*/ 	.word	0x00006030


	//   ....[19]....
        /*021c*/ 	.word	0x00006090


	//----- nvinfo : EIATTR_VRC_CTA_INIT_COUNT
	.align		4
.L_1562:
        /*0220*/ 	.byte	0x02, 0x4a
	.zero		1
	.zero		1


	//----- nvinfo : EIATTR_EXIT_INSTR_OFFSETS
	.align		4
        /*0224*/ 	.byte	0x04, 0x1c
        /*0226*/ 	.short	(.L_1564 - .L_1563)


	//   ....[0]....
.L_1563:
        /*0228*/ 	.word	0x000011c0


	//   ....[1]....
        /*022c*/ 	.word	0x00005630


	//----- nvinfo : EIATTR_MAX_THREADS
	.align		4
.L_1564:
        /*0230*/ 	.byte	0x04, 0x05
        /*0232*/ 	.short	(.L_1566 - .L_1565)
.L_1565:
        /*0234*/ 	.word	0x00000080
        /*0238*/ 	.word	0x00000001
        /*023c*/ 	.word	0x00000001


	//----- nvinfo : EIATTR_CRS_STACK_SIZE
	.align		4
.L_1566:
        /*0240*/ 	.byte	0x04, 0x1e
        /*0242*/ 	.short	(.L_1568 - .L_1567)
.L_1567:
        /*0244*/ 	.word	0x00000000


	//----- nvinfo : EIATTR_CBANK_PARAM_SIZE
	.align		4
.L_1568:
        /*0248*/ 	.byte	0x03, 0x19
        /*024a*/ 	.short	0x00e8


	//----- nvinfo : EIATTR_PARAM_CBANK
	.align		4
        /*024c*/ 	.byte	0x04, 0x0a
        /*024e*/ 	.short	(.L_1570 - .L_1569)
	.align		4
.L_1569:
        /*0250*/ 	.word	index@(.nv.constant0._ZN10layer_norm31ln_parallel_residual_fwd_kernelINS_13Kernel_traitsIf6__halffS2_fjLj1536ELj1ELj4ELj1ELj16ENS_18Kernel_traits_baseILj1536EfS2_fS2_fjLj128EEEEELb0ELb0ELb1EEEvNS_9FwdParamsE)
        /*0254*/ 	.short	0x0380
        /*0256*/ 	.short	0x00e8


	//----- nvinfo : EIATTR_SW_WAR
	.align		4
.L_1570:
        /*0258*/ 	.byte	0x04, 0x36
        /*025a*/ 	.short	(.L_1572 - .L_1571)
.L_1571:
        /*025c*/ 	.word	0x00000008
.L_1572:


//--------------------- .nv.info._ZN10layer_norm31ln_parallel_residual_fwd_kernelINS_13Kernel_traitsIf6__halffS2_fjLj1536ELj1ELj4ELj1ELj16ENS_18Kernel_traits_baseILj1536EfS2_fS2_fjLj128EEEEELb0ELb1ELb0EEEvNS_9FwdParamsE --------------------------
	.section	.nv.info._ZN10layer_norm31ln_parallel_residual_fwd_kernelINS_13Kernel_traitsIf6__halffS2_fjLj1536ELj1ELj4ELj1ELj16ENS_18Kernel_traits_baseILj1536EfS2_fS2_fjLj128EEEEELb0ELb1ELb0EEEvNS_9FwdParamsE,"",@"SHT_CUDA_INFO"
	.sectionflags	@""
	.align	4


	//----- nvinfo : EIATTR_CUDA_API_VERSION
	.align		4
        /*0000*/ 	.byte	0x04, 0x37
        /*0002*/ 	.short	(.L_1574 - .L_1573)
.L_1573:
        /*0004*/ 	.word	0x00000082


	//----- nvinfo : EIATTR_KPARAM_INFO
	.align		4
.L_1574:
        /*0008*/ 	.byte	0x04, 0x17
        /*000a*/ 	.short	(.L_1576 - .L_1575)
.L_1575:
        /*000c*/ 	.word	0x00000000
        /*0010*/ 	.short	0x0000
        /*0012*/ 	.short	0x0000
        /*0014*/ 	.byte	0x00, 0xf0, 0xa1, 0x03


	//----- nvinfo : EIATTR_SPARSE_MMA_MASK
	.align		4
.L_1576:
        /*0018*/ 	.byte	0x03, 0x50
        /*001a*/ 	.short	0x0000


	//----- nvinfo : EIATTR_MAXREG_COUNT
	.align		4
        /*001c*/ 	.byte	0x03, 0x1b
        /*001e*/ 	.short	0x00ff


	//----- nvinfo : EIATTR_MERCURY_ISA_VERSION
	.align		4
        /*0020*/ 	.byte	0x03, 0x5f
        /*0022*/ 	.short	0x0101


	//----- nvinfo : EIATTR_COOP_GROUP_MASK_REGIDS
	.align		4
        /*0024*/ 	.byte	0x04, 0x29
        /*0026*/ 	.short	(.L_1578 - .L_1577)


	//   ....[0]....
.L_1577:
        /*0028*/ 	.word	0xffffffff


	//   ....[1]....
        /*002c*/ 	.word	0xffffffff


	//   ....[2]....
        /*0030*/ 	.word	0xffffffff


	//   ....[3]....
        /*0034*/ 	.word	0xffffffff


	//   ....[4]....
        /*0038*/ 	.word	0xffffffff


	//   ....[5]....
        /*003c*/ 	.word	0xffffffff


	//   ....[6]....
        /*0040*/ 	.word	0xffffffff


	//   ....[7]....
        /*0044*/ 	.word	0xffffffff


	//   ....[8]....
        /*0048*/ 	.word	0xffffffff


	//   ....[9]....
        /*004c*/ 	.word	0xffffffff


	//   ....[10]....
        /*0050*/ 	.word	0x050000ab


	//   ....[11]....
        /*0054*/ 	.word	0x050000ab


	//   ....[12]....
        /*0058*/ 	.word	0x050000ab


	//   ....[13]....
        /*005c*/ 	.word	0x050000ab


	//   ....[14]....
        /*0060*/ 	.word	0x050000ab


	//   ....[15]....
        /*0064*/ 	.word	0x050000ab


	//   ....[16]....
        /*0068*/ 	.word	0x050000ab


	//   ....[17]....
        /*006c*/ 	.word	0x050000ab


	//   ....[18]....
        /*0070*/ 	.word	0x050000ab


	//   ....[19]....
        /*0074*/ 	.word	0x050000ab


	//----- nvinfo : EIATTR_COOP_GROUP_INSTR_OFFSETS
	.align		4
.L_1578:
        /*0078*/ 	.byte	0x04, 0x28
        /*007a*/ 	.short	(.L_1580 - .L_1579)


	//   ....[0]....
.L_1579:
        /*007c*/ 	.word	0x000036c0


	//   ....[1]....
        /*0080*/ 	.word	0x000036e0


	//   ....[2]....
        /*0084*/ 	.word	0x00003700


	//   ....[3]....
        /*0088*/ 	.word	0x00003730


	//   ....[4]....
        /*008c*/ 	.word	0x00003750


	//   ....[5]....
        /*0090*/ 	.word	0x00003d90


	//   ....[6]....
        /*0094*/ 	.word	0x00003db0


	//   ....[7]....
        /*0098*/ 	.word	0x00003dd0


	//   ....[8]....
        /*009c*/ 	.word	0x00003df0


	//   ....[9]....
        /*00a0*/ 	.word	0x00003e10


	//   ....[10]....
        /*00a4*/ 	.word	0x00004d20


	//   ....[11]....
        /*00a8*/ 	.word	0x00004dc0


	//   ....[12]....
        /*00ac*/ 	.word	0x00004e30


	//   ....[13]....
        /*00b0*/ 	.word	0x00004eb0


	//   ....[14]....
        /*00b4*/ 	.word	0x00004f20


	//   ....[15]....
        /*00b8*/ 	.word	0x000055a0


	//   ....[16]....
        /*00bc*/ 	.word	0x00005610


	//   ....[17]....
        /*00c0*/ 	.word	0x00005680


	//   ....[18]....
        /*00c4*/ 	.word	0x000056f0


	//   ....[19]....
        /*00c8*/ 	.word	0x00005760


	//----- nvinfo : EIATTR_VRC_CTA_INIT_COUNT
	.align		4
.L_1580:
        /*00cc*/ 	.byte	0x02, 0x4a
	.zero		1
	.zero		1


	//----- nvinfo : EIATTR_EXIT_INSTR_OFFSETS
	.align		4
        /*00d0*/ 	.byte	0x04, 0x1c
        /*00d2*/ 	.short	(.L_1582 - .L_1581)


	//   ....[0]....
.L_1581:
        /*00d4*/ 	.word	0x00000930


	//   ....[1]....
        /*00d8*/ 	.word	0x00004cb0


	//----- nvinfo : EIATTR_MAX_THREADS
	.align		4
.L_1582:
        /*00dc*/ 	.byte	0x04, 0x05
        /*00de*/ 	.short	(.L_1584 - .L_1583)
.L_1583:
        /*00e0*/ 	.word	0x00000080
        /*00e4*/ 	.word	0x00000001
        /*00e8*/ 	.word	0x00000001


	//----- nvinfo : EIATTR_CRS_STACK_SIZE
	.align		4
.L_1584:
        /*00ec*/ 	.byte	0x04, 0x1e
        /*00ee*/ 	.short	(.L_1586 - .L_1585)
.L_1585:
        /*00f0*/ 	.word	0x00000000


	//----- nvinfo : EIATTR_CBANK_PARAM_SIZE
	.align		4
.L_1586:
        /*00f4*/ 	.byte	0x03, 0x19
        /*00f6*/ 	.short	0x00e8


	//----- nvinfo : EIATTR_PARAM_CBANK
	.align		4
        /*00f8*/ 	.byte	0x04, 0x0a
        /*00fa*/ 	.short	(.L_1588 - .L_1587)
	.align		4
.L_1587:
        /*00fc*/ 	.word	index@(.nv.constant0._ZN10layer_norm31ln_parallel_residual_fwd_kernelINS_13Kernel_traitsIf6__halffS2_fjLj1536ELj1ELj4ELj1ELj16ENS_18Kernel_traits_baseILj1536EfS2_fS2_fjLj128EEEEELb0ELb1ELb0EEEvNS_9FwdParamsE)
        /*0100*/ 	.short	0x0380
        /*0102*/ 	.short	0x00e8


	//----- nvinfo : EIATTR_SW_WAR
	.align		4
.L_1588:
        /*0104*/ 	.byte	0x04, 0x36
        /*0106*/ 	.short	(.L_1590 - .L_1589)
.L_1589:
        /*0108*/ 	.word	0x00000008
.L_1590:


//--------------------- .nv.info._ZN10layer_norm31ln_parallel_residual_fwd_kernelINS_13Kernel_traitsIf6__halffS2_fjLj1536ELj1ELj4ELj1ELj16ENS_18Kernel_traits_baseILj1536EfS2_fS2_fjLj128EEEEELb0ELb1ELb1EEEvNS_9FwdParamsE --------------------------
	.section	.nv.info._ZN10layer_norm31ln_parallel_residual_fwd_kernelINS_13Kernel_traitsIf6__halffS2_fjLj1536ELj1ELj4ELj1ELj16ENS_18Kernel_traits_baseILj1536EfS2_fS2_fjLj128EEEEELb0ELb1ELb1EEEvNS_9FwdParamsE,"",@"SHT_CUDA_INFO"
	.sectionflags	@""
	.align	4


	//----- nvinfo : EIATTR_CUDA_API_VERSION
	.align		4
        /*0000*/ 	.byte	0x04, 0x37
        /*0002*/ 	.short	(.L_1592 - .L_1591)
.L_1591:
        /*0004*/ 	.word	0x00000082


	//----- nvinfo : EIATTR_KPARAM_INFO
	.align		4
.L_1592:
        /*0008*/ 	.byte	0x04, 0x17
        /*000a*/ 	.short	(.L_1594 - .L_1593)
.L_1593:
        /*000c*/ 	.word	0x00000000
        /*0010*/ 	.short	0x0000
        /*0012*/ 	.short	0x0000
        /*0014*/ 	.byte	0x00, 0xf0, 0xa1, 0x03


	//----- nvinfo : EIATTR_SPARSE_MMA_MASK
	.align		4
.L_1594:
        /*0018*/ 	.byte	0x03, 0x50
        /*001a*/ 	.short	0x0000


	//----- nvinfo : EIATTR_MAXREG_COUNT
	.align		4
        /*001c*/ 	.byte	0x03, 0x1b
        /*001e*/ 	.short	0x00ff


	//----- nvinfo : EIATTR_MERCURY_ISA_VERSION
	.align		4
        /*0020*/ 	.byte	0x03, 0x5f
        /*0022*/ 	.short	0x0101


	//----- nvinfo : EIATTR_COOP_GROUP_MASK_REGIDS
	.align		4
        /*0024*/ 	.byte	0x04, 0x29
        /*0026*/ 	.short	(.L_1596 - .L_1595)


	//   ....[0]....
.L_1595:
        /*0028*/ 	.word	0xffffffff


	//   ....[1]....
        /*002c*/ 	.word	0xffffffff


	//   ....[2]....
        /*0030*/ 	.word	0xffffffff


	//   ....[3]....
        /*0034*/ 	.word	0xffffffff


	//   ....[4]....
        /*0038*/ 	.word	0xffffffff


	//   ....[5]....
        /*003c*/ 	.word	0xffffffff


	//   ....[6]....
        /*0040*/ 	.word	0xffffffff


	//   ....[7]....
        /*0044*/ 	.word	0xffffffff


	//   ....[8]....
        /*0048*/ 	.word	0xffffffff


	//   ....[9]....
        /*004c*/ 	.word	0xffffffff


	//   ....[10]....
        /*0050*/ 	.word	0x050000ac


	//   ....[11]....
        /*0054*/ 	.word	0x050000ac


	//   ....[12]....
        /*0058*/ 	.word	0x050000ac


	//   ....[13]....
        /*005c*/ 	.word	0x050000ac


	//   ....[14]....
        /*0060*/ 	.word	0x050000ac


	//   ....[15]....
        /*0064*/ 	.word	0x050000ac


	//   ....[16]....
        /*0068*/ 	.word	0x050000ac


	//   ....[17]....
        /*006c*/ 	.word	0x050000ac


	//   ....[18]....
        /*0070*/ 	.word	0x050000ac


	//   ....[19]....
        /*0074*/ 	.word	0x050000ac


	//----- nvinfo : EIATTR_COOP_GROUP_INSTR_OFFSETS
	.align		4
.L_1596:
        /*0078*/ 	.byte	0x04, 0x28
        /*007a*/ 	.short	(.L_1598 - .L_1597)


	//   ....[0]....
.L_1597:
        /*007c*/ 	.word	0x00002f10


	//   ....[1]....
        /*0080*/ 	.word	0x00002f30


	//   ....[2]....
        /*0084*/ 	.word	0x00002f50


	//   ....[3]....
        /*0088*/ 	.word	0x00002f70


	//   ....[4]....
        /*008c*/ 	.word	0x00002fa0


	//   ....[5]....
        /*0090*/ 	.word	0x000035d0


	//   ....[6]....
        /*0094*/ 	.word	0x000035f0


	//   ....[7]....
        /*0098*/ 	.word	0x00003610


	//   ....[8]....
        /*009c*/ 	.word	0x00003630


	//   ....[9]....
        /*00a0*/ 	.word	0x00003650


	//   ....[10]....
        /*00a4*/ 	.word	0x00004340


	//   ....[11]....
        /*00a8*/ 	.word	0x000043e0


	//   ....[12]....
        /*00ac*/ 	.word	0x00004450


	//   ....[13]....
        /*00b0*/ 	.word	0x000044c0


	//   ....[14]....
        /*00b4*/ 	.word	0x00004540


	//   ....[15]....
        /*00b8*/ 	.word	0x00004bc0


	//   ....[16]....
        /*00bc*/ 	.word	0x00004c30


	//   ....[17]....
        /*00c0*/ 	.word	0x00004ca0


	//   ....[18]....
        /*00c4*/ 	.word	0x00004d10


	//   ....[19]....
        /*00c8*/ 	.word	0x00004d80


	//----- nvinfo : EIATTR_VRC_CTA_INIT_COUNT
	.align		4
.L_1598:
        /*00cc*/ 	.byte	0x02, 0x4a
	.zero		1
	.zero		1


	//----- nvinfo : EIATTR_EXIT_INSTR_OFFSETS
	.align		4
        /*00d0*/ 	.byte	0x04, 0x1c
        /*00d2*/ 	.short	(.L_1600 - .L_1599)


	//   ....[0]....
.L_1599:
        /*00d4*/ 	.word	0x00000510


	//   ....[1]....
        /*00d8*/ 	.word	0x000042d0


	//----- nvinfo : EIATTR_MAX_THREADS
	.align		4
.L_1600:
        /*00dc*/ 	.byte	0x04, 0x05
        /*00de*/ 	.short	(.L_1602 - .L_1601)
.L_1601:
        /*00e0*/ 	.word	0x00000080
        /*00e4*/ 	.word	0x00000001
        /*00e8*/ 	.word	0x00000001


	//----- nvinfo : EIATTR_CRS_STACK_SIZE
	.align		4
.L_1602:
        /*00ec*/ 	.byte	0x04, 0x1e
        /*00ee*/ 	.short	(.L_1604 - .L_1603)
.L_1603:
        /*00f0*/ 	.word	0x00000000


	//----- nvinfo : EIATTR_CBANK_PARAM_SIZE
	.align		4
.L_1604:
        /*00f4*/ 	.byte	0x03, 0x19
        /*00f6*/ 	.short	0x00e8


	//----- nvinfo : EIATTR_PARAM_CBANK
	.align		4
        /*00f8*/ 	.byte	0x04, 0x0a
        /*00fa*/ 	.short	(.L_1606 - .L_1605)
	.align		4
.L_1605:
        /*00fc*/ 	.word	index@(.nv.constant0._ZN10layer_norm31ln_parallel_residual_fwd_kernelINS_13Kernel_traitsIf6__halffS2_fjLj1536ELj1ELj4ELj1ELj16ENS_18Kernel_traits_baseILj1536EfS2_fS2_fjLj128EEEEELb0ELb1ELb1EEEvNS_9FwdParamsE)
        /*0100*/ 	.short	0x0380
        /*0102*/ 	.short	0x00e8


	//----- nvinfo : EIATTR_SW_WAR
	.align		4
.L_1606:
        /*0104*/ 	.byte	0x04, 0x36
        /*0106*/ 	.short	(.L_1608 - .L_1607)
.L_1607:
        /*0108*/ 	.word	0x00000008
.L_1608:


//--------------------- .nv.info._ZN10layer_norm31ln_parallel_residual_fwd_kernelINS_13Kernel_traitsIf6__halffS2_fjLj1536ELj1ELj4ELj1ELj16ENS_18Kernel_traits_baseILj1536EfS2_fS2_fjLj128EEEEELb1ELb0ELb0EEEvNS_9FwdParamsE --------------------------
	.section	.nv.info._ZN10layer_norm31ln_parallel_residual_fwd_kernelINS_13Kernel_traitsIf6__halffS2_fjLj1536ELj1ELj4ELj1ELj16ENS_18Kernel_traits_baseILj1536EfS2_fS2_fjLj128EEEEELb1ELb0ELb0EEEvNS_9FwdParamsE,"",@"SHT_CUDA_INFO"
	.sectionflags	@""
	.align	4


	//----- nvinfo : EIATTR_CUDA_API_VERSION
	.align		4
        /*0000*/ 	.byte	0x04, 0x37
        /*0002*/ 	.short	(.L_1610 - .L_1609)
.L_1609:
        /*0004*/ 	.word	0x00000082


	//----- nvinfo : EIATTR_KPARAM_INFO
	.align		4
.L_1610:
        /*0008*/ 	.byte	0x04, 0x17
        /*000a*/ 	.short	(.L_1612 - .L_1611)
.L_1611:
        /*000c*/ 	.word	0x00000000
        /*0010*/ 	.short	0x0000
        /*0012*/ 	.short	0x0000
        /*0014*/ 	.byte	0x00, 0xf0, 0xa1, 0x03


	//----- nvinfo : EIATTR_SPARSE_MMA_MASK
	.align		4
.L_1612:
        /*0018*/ 	.byte	0x03, 0x50
        /*001a*/ 	.short	0x0000


	//----- nvinfo : EIATTR_MAXREG_COUNT
	.align		4
        /*001c*/ 	.byte	0x03, 0x1b
        /*001e*/ 	.short	0x00ff


	//----- nvinfo : EIATTR_ANNOTATIONS
	.align		4
        /*0020*/ 	.byte	0x04, 0x55
        /*0022*/ 	.short	(.L_1614 - .L_1613)


	//   ....[0]....
.L_1613:
        /* <DEDUP_REMOVED lines=131> */


	//----- nvinfo : EIATTR_MERCURY_ISA_VERSION
	.align		4
.L_1614:
        /*0844*/ 	.byte	0x03, 0x5f
        /*0846*/ 	.short	0x0101


	//----- nvinfo : EIATTR_COOP_GROUP_MASK_REGIDS
	.align		4
        /*0848*/ 	.byte	0x04, 0x29
        /*084a*/ 	.short	(.L_1616 - .L_1615)


	//   ....[0]....
.L_1615:
        /*084c*/ 	.word	0xffffffff


	//   ....[1]....
        /*0850*/ 	.word	0xffffffff


	//   ....[2]....
        /*0854*/ 	.word	0xffffffff


	//   ....[3]....
        /*0858*/ 	.word	0xffffffff


	//   ....[4]....
        /*085c*/ 	.word	0xffffffff


	//   ....[5]....
        /*0860*/ 	.word	0xffffffff


	//   ....[6]....
        /*0864*/ 	.word	0xffffffff


	//   ....[7]....
        /*0868*/ 	.word	0xffffffff


	//   ....[8]....
        /*086c*/ 	.word	0xffffffff


	//   ....[9]....
        /*0870*/ 	.word	0xffffffff


	//   ....[10]....
        /*0874*/ 	.word	0x050000bc


	//   ....[11]....
        /*0878*/ 	.word	0x050000bc


	//   ....[12]....
        /*087c*/ 	.word	0x050000bc


	//   ....[13]....
        /*0880*/ 	.word	0x050000bc


	//   ....[14]....
        /*0884*/ 	.word	0x050000bc


	//   ....[15]....
        /*0888*/ 	.word	0x050000bc


	//   ....[16]....
        /*088c*/ 	.word	0x050000bc


	//   ....[17]....
        /*0890*/ 	.word	0x050000bc


	//   ....[18]....
        /*0894*/ 	.word	0x050000bc


	//   ....[19]....
        /*0898*/ 	.word	0x050000bc


	//----- nvinfo : EIATTR_COOP_GROUP_INSTR_OFFSETS
	.align		4
.L_1616:
        /*089c*/ 	.byte	0x04, 0x28
        /*089e*/ 	.short	(.L_1618 - .L_1617)


	//   ....[0]....
.L_1617:
        /*08a0*/ 	.word	0x0003d260


	//   ....[1]....
        /*08a4*/ 	.word	0x0003d290


	//   ....[2]....
        /*08a8*/ 	.word	0x0003d2b0


	//   ....[3]....
        /*08ac*/ 	.word	0x0003d2d0


	//   ....[4]....
        /*08b0*/ 	.word	0x0003d2f0


	//   ....[5]....
        /*08b4*/ 	.word	0x0003d930


	//   ....[6]....
        /*08b8*/ 	.word	0x0003d950


	//   ....[7]....
        /*08bc*/ 	.word	0x0003d970


	//   ....[8]....
        /*08c0*/ 	.word	0x0003d990


	//   ....[9]....
        /*08c4*/ 	.word	0x0003d9b0


	//   ....[10]....
        /*08c8*/ 	.word	0x0003f0e0


	//   ....[11]....
        /*08cc*/ 	.word	0x0003f180


	//   ....[12]....
        /*08d0*/ 	.word	0x0003f1f0


	//   ....[13]....
        /*08d4*/ 	.word	0x0003f260


	//   ....[14]....
        /*08d8*/ 	.word	0x0003f2d0


	//   ....[15]....
        /*08dc*/ 	.word	0x0003f970


	//   ....[16]....
        /*08e0*/ 	.word	0x0003f9e0


	//   ....[17]....
        /*08e4*/ 	.word	0x0003fa50


	//   ....[18]....
        /*08e8*/ 	.word	0x0003fac0


	//   ....[19]....
        /*08ec*/ 	.word	0x0003fb30


	//----- nvinfo : EIATTR_VRC_CTA_INIT_COUNT
	.align		4
.L_1618:
        /*08f0*/ 	.byte	0x02, 0x4a
	.zero		1
	.zero		1


	//----- nvinfo : EIATTR_EXIT_INSTR_OFFSETS
	.align		4
        /*08f4*/ 	.byte	0x04, 0x1c
        /*08f6*/ 	.short	(.L_1620 - .L_1619)


	//   ....[0]....
.L_1619:
        /*08f8*/ 	.word	0x000039e0


	//   ....[1]....
        /*08fc*/ 	.word	0x0003f070


	//----- nvinfo : EIATTR_MAX_THREADS
	.align		4
.L_1620:
        /*0900*/ 	.byte	0x04, 0x05
        /*0902*/ 	.short	(.L_1622 - .L_1621)
.L_1621:
        /*0904*/ 	.word	0x00000080
        /*0908*/ 	.word	0x00000001
        /*090c*/ 	.word	0x00000001


	//----- nvinfo : EIATTR_CRS_STACK_SIZE
	.align		4
.L_1622:
        /*0910*/ 	.byte	0x04, 0x1e
        /*0912*/ 	.short	(.L_1624 - .L_1623)
.L_1623:
        /*0914*/ 	.word	0x00000000


	//----- nvinfo : EIATTR_CBANK_PARAM_SIZE
	.align		4
.L_1624:
        /*0918*/ 	.byte	0x03, 0x19
        /*091a*/ 	.short	0x00e8


	//----- nvinfo : EIATTR_PARAM_CBANK
	.align		4
        /*091c*/ 	.byte	0x04, 0x0a
        /*091e*/ 	.short	(.L_1626 - .L_1625)
	.align		4
.L_1625:
        /*0920*/ 	.word	index@(.nv.constant0._ZN10layer_norm31ln_parallel_residual_fwd_kernelINS_13Kernel_traitsIf6__halffS2_fjLj1536ELj1ELj4ELj1ELj16ENS_18Kernel_traits_baseILj1536EfS2_fS2_fjLj128EEEEELb1ELb0ELb0EEEvNS_9FwdParamsE)
        /*0924*/ 	.short	0x0380
        /*0926*/ 	.short	0x00e8


	//----- nvinfo : EIATTR_SW_WAR
	.align		4
.L_1626:
        /*0928*/ 	.byte	0x04, 0x36
        /*092a*/ 	.short	(.L_1628 - .L_1627)
.L_1627:
        /*092c*/ 	.word	0x00000008
.L_1628:


//--------------------- .nv.info._ZN10layer_norm31ln_parallel_residual_fwd_kernelINS_13Kernel_traitsIf6__halffS2_fjLj1536ELj1ELj4ELj1ELj16ENS_18Kernel_traits_baseILj1536EfS2_fS2_fjLj128EEEEELb1ELb0ELb1EEEvNS_9FwdParamsE --------------------------
	.section	.nv.info._ZN10layer_norm31ln_parallel_residual_fwd_kernelINS_13Kernel_traitsIf6__halffS2_fjLj1536ELj1ELj4ELj1ELj16ENS_18Kernel_traits_baseILj1536EfS2_fS2_fjLj128EEEEELb1ELb0ELb1EEEvNS_9FwdParamsE,"",@"SHT_CUDA_INFO"
	.sectionflags	@""
	.align	4


	//----- nvinfo : EIATTR_CUDA_API_VERSION
	.align		4
        /*0000*/ 	.byte	0x04, 0x37
        /*0002*/ 	.short	(.L_1630 - .L_1629)
.L_1629:
        /*0004*/ 	.word	0x00000082


	//----- nvinfo : EIATTR_KPARAM_INFO
	.align		4
.L_1630:
        /*0008*/ 	.byte	0x04, 0x17
        /*000a*/ 	.short	(.L_1632 - .L_1631)
.L_1631:
        /*000c*/ 	.word	0x00000000
        /*0010*/ 	.short	0x0000
        /*0012*/ 	.short	0x0000
        /*0014*/ 	.byte	0x00, 0xf0, 0xa1, 0x03


	//----- nvinfo : EIATTR_SPARSE_MMA_MASK
	.align		4
.L_1632:
        /*0018*/ 	.byte	0x03, 0x50
        /*001a*/ 	.short	0x0000


	//----- nvinfo : EIATTR_MAXREG_COUNT
	.align		4
        /*001c*/ 	.byte	0x03, 0x1b
        /*001e*/ 	.short	0x00ff


	//----- nvinfo : EIATTR_ANNOTATIONS
	.align		4
        /*0020*/ 	.byte	0x04, 0x55
        /*0022*/ 	.short	(.L_1634 - .L_1633)


	//   ....[0]....
.L_1633:
        /* <DEDUP_REMOVED lines=55> */


	//----- nvinfo : EIATTR_MERCURY_ISA_VERSION
	.align		4
.L_1634:
        /*0384*/ 	.byte	0x03, 0x5f
        /*0386*/ 	.short	0x0101


	//----- nvinfo : EIATTR_COOP_GROUP_MASK_REGIDS
	.align		4
        /*0388*/ 	.byte	0x04, 0x29
        /*038a*/ 	.short	(.L_1636 - .L_1635)


	//   ....[0]....
.L_1635:
        /*038c*/ 	.word	0xffffffff


	//   ....[1]....
        /*0390*/ 	.word	0xffffffff


	//   ....[2]....
        /*0394*/ 	.word	0xffffffff


	//   ....[3]....
        /*0398*/ 	.word	0xffffffff


	//   ....[4]....
        /*039c*/ 	.word	0xffffffff


	//   ....[5]....
        /*03a0*/ 	.word	0xffffffff


	//   ....[6]....
        /*03a4*/ 	.word	0xffffffff


	//   ....[7]....
        /*03a8*/ 	.word	0xffffffff


	//   ....[8]....
        /*03ac*/ 	.word	0xffffffff


	//   ....[9]....
        /*03b0*/ 	.word	0xffffffff


	//   ....[10]....
        /*03b4*/ 	.word	0x050000e0


	//   ....[11]....
        /*03b8*/ 	.word	0x050000e0


	//   ....[12]....
        /*03bc*/ 	.word	0x050000e0


	//   ....[13]....
        /*03c0*/ 	.word	0x050000e0


	//   ....[14]....
        /*03c4*/ 	.word	0x050000e0


	//   ....[15]....
        /*03c8*/ 	.word	0x050000e0


	//   ....[16]....
        /*03cc*/ 	.word	0x050000e0


	//   ....[17]....
        /*03d0*/ 	.word	0x050000e0


	//   ....[18]....
        /*03d4*/ 	.word	0x050000e0


	//   ....[19]....
        /*03d8*/ 	.word	0x050000e0


	//----- nvinfo : EIATTR_COOP_GROUP_INSTR_OFFSETS
	.align		4
.L_1636:
        /*03dc*/ 	.byte	0x04, 0x28
        /*03de*/ 	.short	(.L_1638 - .L_1637)


	//   ....[0]....
.L_1637:
        /*03e0*/ 	.word	0x0003a360


	//   ....[1]....
        /*03e4*/ 	.word	0x0003a390


	//   ....[2]....
        /*03e8*/ 	.word	0x0003a3b0


	//   ....[3]....
        /*03ec*/ 	.word	0x0003a3d0


	//   ....[4]....
        /*03f0*/ 	.word	0x0003a3f0


	//   ....[5]....
        /*03f4*/ 	.word	0x0003aa20


	//   ....[6]....
        /*03f8*/ 	.word	0x0003aa40


	//   ....[7]....
        /*03fc*/ 	.word	0x0003aa60


	//   ....[8]....
        /*0400*/ 	.word	0x0003aa80


	//   ....[9]....
        /*0404*/ 	.word	0x0003aaa0


	//   ....[10]....
        /*0408*/ 	.word	0x0003bf30


	//   ....[11]....
        /*040c*/ 	.word	0x0003bfd0


	//   ....[12]....
        /*0410*/ 	.word	0x0003c040


	//   ....[13]....
        /*0414*/ 	.word	0x0003c0b0


	//   ....[14]....
        /*0418*/ 	.word	0x0003c120


	//   ....[15]....
        /*041c*/ 	.word	0x0003c7b0


	//   ....[16]....
        /*0420*/ 	.word	0x0003c820


	//   ....[17]....
        /*0424*/ 	.word	0x0003c890


	//   ....[18]....
        /*0428*/ 	.word	0x0003c900


	//   ....[19]....
        /*042c*/ 	.word	0x0003c970


	//----- nvinfo : EIATTR_VRC_CTA_INIT_COUNT
	.align		4
.L_1638:
        /*0430*/ 	.byte	0x02, 0x4a
	.zero		1
	.zero		1


	//----- nvinfo : EIATTR_EXIT_INSTR_OFFSETS
	.align		4
        /*0434*/ 	.byte	0x04, 0x1c
        /*0436*/ 	.short	(.L_1640 - .L_1639)


	//   ....[0]....
.L_1639:
        /*0438*/ 	.word	0x00001540


	//   ....[1]....
        /*043c*/ 	.word	0x0003bec0


	//----- nvinfo : EIATTR_MAX_THREADS
	.align		4
.L_1640:
        /*0440*/ 	.byte	0x04, 0x05
        /*0442*/ 	.short	(.L_1642 - .L_1641)
.L_1641:
        /*0444*/ 	.word	0x00000080
        /*0448*/ 	.word	0x00000001
        /*044c*/ 	.word	0x00000001


	//----- nvinfo : EIATTR_CRS_STACK_SIZE
	.align		4
.L_1642:
        /*0450*/ 	.byte	0x04, 0x1e
        /*0452*/ 	.short	(.L_1644 - .L_1643)
.L_1643:
        /*0454*/ 	.word	0x00000000


	//----- nvinfo : EIATTR_CBANK_PARAM_SIZE
	.align		4
.L_1644:
        /*0458*/ 	.byte	0x03, 0x19
        /*045a*/ 	.short	0x00e8


	//----- nvinfo : EIATTR_PARAM_CBANK
	.align		4
        /*045c*/ 	.byte	0x04, 0x0a
        /*045e*/ 	.short	(.L_1646 - .L_1645)
	.align		4
.L_1645:
        /*0460*/ 	.word	index@(.nv.constant0._ZN10layer_norm31ln_parallel_residual_fwd_kernelINS_13Kernel_traitsIf6__halffS2_fjLj1536ELj1ELj4ELj1ELj16ENS_18Kernel_traits_baseILj1536EfS2_fS2_fjLj128EEEEELb1ELb0ELb1EEEvNS_9FwdParamsE)
        /*0464*/ 	.short	0x0380
        /*0466*/ 	.short	0x00e8


	//----- nvinfo : EIATTR_SW_WAR
	.align		4
.L_1646:
        /*0468*/ 	.byte	0x04, 0x36
        /*046a*/ 	.short	(.L_1648 - .L_1647)
.L_1647:
        /*046c*/ 	.word	0x00000008
.L_1648:


//--------------------- .nv.info._ZN10layer_norm31ln_parallel_residual_fwd_kernelINS_13Kernel_traitsIf6__halffS2_fjLj1536ELj1ELj4ELj1ELj16ENS_18Kernel_traits_baseILj1536EfS2_fS2_fjLj128EEEEELb1ELb1ELb0EEEvNS_9FwdParamsE --------------------------
	.section	.nv.info._ZN10layer_norm31ln_parallel_residual_fwd_kernelINS_13Kernel_traitsIf6__halffS2_fjLj1536ELj1ELj4ELj1ELj16ENS_18Kernel_traits_baseILj1536EfS2_fS2_fjLj128EEEEELb1ELb1ELb0EEEvNS_9FwdParamsE,"",@"SHT_CUDA_INFO"
	.sectionflags	@""
	.align	4


	//----- nvinfo : EIATTR_CUDA_API_VERSION
	.align		4
        /*0000*/ 	.byte	0x04, 0x37
        /*0002*/ 	.short	(.L_1650 - .L_1649)
.L_1649:
        /*0004*/ 	.word	0x00000082


	//----- nvinfo : EIATTR_KPARAM_INFO
	.align		4
.L_1650:
        /*0008*/ 	.byte	0x04, 0x17
        /*000a*/ 	.short	(.L_1652 - .L_1651)
.L_1651:
        /*000c*/ 	.word	0x00000000
        /*0010*/ 	.short	0x0000
        /*0012*/ 	.short	0x0000
        /*0014*/ 	.byte	0x00, 0xf0, 0xa1, 0x03


	//----- nvinfo : EIATTR_SPARSE_MMA_MASK
	.align		4
.L_1652:
        /*0018*/ 	.byte	0x03, 0x50
        /*001a*/ 	.short	0x0000


	//----- nvinfo : EIATTR_MAXREG_COUNT
	.align		4
        /*001c*/ 	.byte	0x03, 0x1b
        /*001e*/ 	.short	0x00ff


	//----- nvinfo : EIATTR_MERCURY_ISA_VERSION
	.align		4
        /*0020*/ 	.byte	0x03, 0x5f
        /*0022*/ 	.short	0x0101


	//----- nvinfo : EIATTR_COOP_GROUP_MASK_REGIDS
	.align		4
        /*0024*/ 	.byte	0x04, 0x29
        /*0026*/ 	.short	(.L_1654 - .L_1653)


	//   ....[0]....
.L_1653:
        /*0028*/ 	.word	0xffffffff


	//   ....[1]....
        /*002c*/ 	.word	0xffffffff


	//   ....[2]....
        /*0030*/ 	.word	0xffffffff


	//   ....[3]....
        /*0034*/ 	.word	0xffffffff


	//   ....[4]....
        /*0038*/ 	.word	0xffffffff


	//   ....[5]....
        /*003c*/ 	.word	0xffffffff


	//   ....[6]....
        /*0040*/ 	.word	0xffffffff


	//   ....[7]....
        /*0044*/ 	.word	0xffffffff


	//   ....[8]....
        /*0048*/ 	.word	0xffffffff


	//   ....[9]....
        /*004c*/ 	.word	0xffffffff


	//   ....[10]....
        /*0050*/ 	.word	0x050000bf


	//   ....[11]....
        /*0054*/ 	.word	0x050000bf


	//   ....[12]....
        /*0058*/ 	.word	0x050000bf


	//   ....[13]....
        /*005c*/ 	.word	0x050000bf


	//   ....[14]....
        /*0060*/ 	.word	0x050000bf


	//   ....[15]....
        /*0064*/ 	.word	0x050000bf


	//   ....[16]....
        /*0068*/ 	.word	0x050000bf


	//   ....[17]....
        /*006c*/ 	.word	0x050000bf


	//   ....[18]....
        /*0070*/ 	.word	0x050000bf


	//   ....[19]....
        /*0074*/ 	.word	0x050000bf


	//----- nvinfo : EIATTR_COOP_GROUP_INSTR_OFFSETS
	.align		4
.L_1654:
        /*0078*/ 	.byte	0x04, 0x28
        /*007a*/ 	.short	(.L_1656 - .L_1655)


	//   ....[0]....
.L_1655:
        /*007c*/ 	.word	0x00039dd0


	//   ....[1]....
        /*0080*/ 	.word	0x00039df0


	//   ....[2]....
        /*0084*/ 	.word	0x00039e10


	//   ....[3]....
        /*0088*/ 	.word	0x00039e40


	//   ....[4]....
        /*008c*/ 	.word	0x00039e60


	//   ....[5]....
        /*0090*/ 	.word	0x0003a4a0


	//   ....[6]....
        /*0094*/ 	.word	0x0003a4c0


	//   ....[7]....
        /*0098*/ 	.word	0x0003a4e0


	//   ....[8]....
        /*009c*/ 	.word	0x0003a500


	//   ....[9]....
        /*00a0*/ 	.word	0x0003a520


	//   ....[10]....
        /*00a4*/ 	.word	0x0003b430


	//   ....[11]....
        /*00a8*/ 	.word	0x0003b4d0


	//   ....[12]....
        /*00ac*/ 	.word	0x0003b540


	//   ....[13]....
        /*00b0*/ 	.word	0x0003b5c0


	//   ....[14]....
        /*00b4*/ 	.word	0x0003b630


	//   ....[15]....
        /*00b8*/ 	.word	0x0003bcb0


	//   ....[16]....
        /*00bc*/ 	.word	0x0003bd20


	//   ....[17]....
        /*00c0*/ 	.word	0x0003bd90


	//   ....[18]....
        /*00c4*/ 	.word	0x0003be00


	//   ....[19]....
        /*00c8*/ 	.word	0x0003be70


	//----- nvinfo : EIATTR_VRC_CTA_INIT_COUNT
	.align		4
.L_1656:
        /*00cc*/ 	.byte	0x02, 0x4a
	.zero		1
	.zero		1


	//----- nvinfo : EIATTR_EXIT_INSTR_OFFSETS
	.align		4
        /*00d0*/ 	.byte	0x04, 0x1c
        /*00d2*/ 	.short	(.L_1658 - .L_1657)


	//   ....[0]....
.L_1657:
        /*00d4*/ 	.word	0x00000b40


	//   ....[1]....
        /*00d8*/ 	.word	0x0003b3c0


	//----- nvinfo : EIATTR_MAX_THREADS
	.align		4
.L_1658:
        /*00dc*/ 	.byte	0x04, 0x05
        /*00de*/ 	.short	(.L_1660 - .L_1659)
.L_1659:
        /*00e0*/ 	.word	0x00000080
        /*00e4*/ 	.word	0x00000001
        /*00e8*/ 	.word	0x00000001


	//----- nvinfo : EIATTR_CRS_STACK_SIZE
	.align		4
.L_1660:
        /*00ec*/ 	.byte	0x04, 0x1e
        /*00ee*/ 	.short	(.L_1662 - .L_1661)
.L_1661:
        /*00f0*/ 	.word	0x00000000


	//----- nvinfo : EIATTR_CBANK_PARAM_SIZE
	.align		4
.L_1662:
        /*00f4*/ 	.byte	0x03, 0x19
        /*00f6*/ 	.short	0x00e8


	//----- nvinfo : EIATTR_PARAM_CBANK
	.align		4
        /*00f8*/ 	.byte	0x04, 0x0a
        /*00fa*/ 	.short	(.L_1664 - .L_1663)
	.align		4
.L_1663:
        /*00fc*/ 	.word	index@(.nv.constant0._ZN10layer_norm31ln_parallel_residual_fwd_kernelINS_13Kernel_traitsIf6__halffS2_fjLj1536ELj1ELj4ELj1ELj16ENS_18Kernel_traits_baseILj1536EfS2_fS2_fjLj128EEEEELb1ELb1ELb0EEEvNS_9FwdParamsE)
        /*0100*/ 	.short	0x0380
        /*0102*/ 	.short	0x00e8


	//----- nvinfo : EIATTR_SW_WAR
	.align		4
.L_1664:
        /*0104*/ 	.byte	0x04, 0x36
        /*0106*/ 	.short	(.L_1666 - .L_1665)
.L_1665:
        /*0108*/ 	.word	0x00000008
.L_1666:


//--------------------- .nv.info._ZN10layer_norm31ln_parallel_residual_fwd_kernelINS_13Kernel_traitsIf6__halffS2_fjLj1536ELj1ELj4ELj1ELj16ENS_18Kernel_traits_baseILj1536EfS2_fS2_fjLj128EEEEELb1ELb1ELb1EEEvNS_9FwdParamsE --------------------------
	.section	.nv.info._ZN10layer_norm31ln_parallel_residual_fwd_kernelINS_13Kernel_traitsIf6__halffS2_fjLj1536ELj1ELj4ELj1ELj16ENS_18Kernel_traits_baseILj1536EfS2_fS2_fjLj128EEEEELb1ELb1ELb1EEEvNS_9FwdParamsE,"",@"SHT_CUDA_INFO"
	.sectionflags	@""
	.align	4


	//----- nvinfo : EIATTR_CUDA_API_VERSION
	.align		4
        /*0000*/ 	.byte	0x04, 0x37
        /*0002*/ 	.short	(.L_1668 - .L_1667)
.L_1667:
        /*0004*/ 	.word	0x00000082


	//----- nvinfo : EIATTR_KPARAM_INFO
	.align		4
.L_1668:
        /*0008*/ 	.byte	0x04, 0x17
        /*000a*/ 	.short	(.L_1670 - .L_1669)
.L_1669:
        /*000c*/ 	.word	0x00000000
        /*0010*/ 	.short	0x0000
        /*0012*/ 	.short	0x0000
        /*0014*/ 	.byte	0x00, 0xf0, 0xa1, 0x03


	//----- nvinfo : EIATTR_SPARSE_MMA_MASK
	.align		4
.L_1670:
        /*0018*/ 	.byte	0x03, 0x50
        /*001a*/ 	.short	0x0000


	//----- nvinfo : EIATTR_MAXREG_COUNT
	.align		4
        /*001c*/ 	.byte	0x03, 0x1b
        /*001e*/ 	.short	0x00ff


	//----- nvinfo : EIATTR_MERCURY_ISA_VERSION
	.align		4
        /*0020*/ 	.byte	0x03, 0x5f
        /*0022*/ 	.short	0x0101


	//----- nvinfo : EIATTR_COOP_GROUP_MASK_REGIDS
	.align		4
        /*0024*/ 	.byte	0x04, 0x29
        /*0026*/ 	.short	(.L_1672 - .L_1671)


	//   ....[0]....
.L_1671:
        /*0028*/ 	.word	0xffffffff


	//   ....[1]....
        /*002c*/ 	.word	0xffffffff


	//   ....[2]....
        /*0030*/ 	.word	0xffffffff


	//   ....[3]....
        /*0034*/ 	.word	0xffffffff


	//   ....[4]....
        /*0038*/ 	.word	0xffffffff


	//   ....[5]....
        /*003c*/ 	.word	0xffffffff


	//   ....[6]....
        /*0040*/ 	.word	0xffffffff


	//   ....[7]....
        /*0044*/ 	.word	0xffffffff


	//   ....[8]....
        /*0048*/ 	.word	0xffffffff


	//   ....[9]....
        /*004c*/ 	.word	0xffffffff


	//   ....[10]....
        /*0050*/ 	.word	0x050000b4


	//   ....[11]....
        /*0054*/ 	.word	0x050000b4


	//   ....[12]....
        /*0058*/ 	.word	0x050000b4


	//   ....[13]....
        /*005c*/ 	.word	0x050000b4


	//   ....[14]....
        /*0060*/ 	.word	0x050000b4


	//   ....[15]....
        /*0064*/ 	.word	0x050000b4


	//   ....[16]....
        /*0068*/ 	.word	0x050000b4


	//   ....[17]....
        /*006c*/ 	.word	0x050000b4


	//   ....[18]....
        /*0070*/ 	.word	0x050000b4


	//   ....[19]....
        /*0074*/ 	.word	0x050000b4


	//----- nvinfo : EIATTR_COOP_GROUP_INSTR_OFFSETS
	.align		4
.L_1672:
        /*0078*/ 	.byte	0x04, 0x28
        /*007a*/ 	.short	(.L_1674 - .L_1673)


	//   ....[0]....
.L_1673:
        /*007c*/ 	.word	0x00032170


	//   ....[1]....
        /*0080*/ 	.word	0x00032190


	//   ....[2]....
        /*0084*/ 	.word	0x000321b0


	//   ....[3]....
        /*0088*/ 	.word	0x000321d0


	//   ....[4]....
        /*008c*/ 	.word	0x00032200


	//   ....[5]....
        /*0090*/ 	.word	0x00032830


	//   ....[6]....
        /*0094*/ 	.word	0x00032850


	//   ....[7]....
        /*0098*/ 	.word	0x00032870


	//   ....[8]....
        /*009c*/ 	.word	0x00032890


	//   ....[9]....
        /*00a0*/ 	.word	0x000328b0


	//   ....[10]....
        /*00a4*/ 	.word	0x000335a0


	//   ....[11]....
        /*00a8*/ 	.word	0x00033640


	//   ....[12]....
        /*00ac*/ 	.word	0x000336b0


	//   ....[13]....
        /*00b0*/ 	.word	0x00033720


	//   ....[14]....
        /*00b4*/ 	.word	0x000337a0


	//   ....[15]....
        /*00b8*/ 	.word	0x00033e20


	//   ....[16]....
        /*00bc*/ 	.word	0x00033e90


	//   ....[17]....
        /*00c0*/ 	.word	0x00033f00


	//   ....[18]....
        /*00c4*/ 	.word	0x00033f70


	//   ....[19]....
        /*00c8*/ 	.word	0x00033fe0


	//----- nvinfo : EIATTR_VRC_CTA_INIT_COUNT
	.align		4
.L_1674:
        /*00cc*/ 	.byte	0x02, 0x4a
	.zero		1
	.zero		1


	//----- nvinfo : EIATTR_EXIT_INSTR_OFFSETS
	.align		4
        /*00d0*/ 	.byte	0x04, 0x1c
        /*00d2*/ 	.short	(.L_1676 - .L_1675)


	//   ....[0]....
.L_1675:
        /*00d4*/ 	.word	0x00000750


	//   ....[1]....
        /*00d8*/ 	.word	0x00033530


	//----- nvinfo : EIATTR_MAX_THREADS
	.align		4
.L_1676:
        /*00dc*/ 	.byte	0x04, 0x05
        /*00de*/ 	.short	(.L_1678 - .L_1677)
.L_1677:
        /*00e0*/ 	.word	0x00000080
        /*00e4*/ 	.word	0x00000001
        /*00e8*/ 	.word	0x00000001


	//----- nvinfo : EIATTR_CRS_STACK_SIZE
	.align		4
.L_1678:
        /*00ec*/ 	.byte	0x04, 0x1e
        /*00ee*/ 	.short	(.L_1680 - .L_1679)
.L_1679:
        /*00f0*/ 	.word	0x00000000


	//----- nvinfo : EIATTR_CBANK_PARAM_SIZE
	.align		4
.L_1680:
        /*00f4*/ 	.byte	0x03, 0x19
        /*00f6*/ 	.short	0x00e8


	//----- nvinfo : EIATTR_PARAM_CBANK
	.align		4
        /*00f8*/ 	.byte	0x04, 0x0a
        /*00fa*/ 	.short	(.L_1682 - .L_1681)
	.align		4
.L_1681:
        /*00fc*/ 	.word	index@(.nv.constant0._ZN10layer_norm31ln_parallel_residual_fwd_kernelINS_13Kernel_traitsIf6__halffS2_fjLj1536ELj1ELj4ELj1ELj16ENS_18Kernel_traits_baseILj1536EfS2_fS2_fjLj128EEEEELb1ELb1ELb1EEEvNS_9FwdParamsE)
        /*0100*/ 	.short	0x0380
        /*0102*/ 	.short	0x00e8


	//----- nvinfo : EIATTR_SW_WAR
	.align		4
.L_1682:
        /*0104*/ 	.byte	0x04, 0x36
        /*0106*/ 	.short	(.L_1684 - .L_1683)
.L_1683:
        /*0108*/ 	.word	0x00000008
.L_1684:


//--------------------- .nv.info._ZN10layer_norm31ln_parallel_residual_fwd_kernelINS_13Kernel_traitsI6__halfffffjLj1536ELj1ELj4ELj1ELj16ENS_18Kernel_traits_baseILj1536ES2_ffffjLj128EEEEELb0ELb0ELb0EEEvNS_9FwdParamsE --------------------------
	.section	.nv.info._ZN10layer_norm31ln_parallel_residual_fwd_kernelINS_13Kernel_traitsI6__halfffffjLj1536ELj1ELj4ELj1ELj16ENS_18Kernel_traits_baseILj1536ES2_ffffjLj128EEEEELb0ELb0ELb0EEEvNS_9FwdParamsE,"",@"SHT_CUDA_INFO"
	.sectionflags	@""
	.align	4


	//----- nvinfo : EIATTR_CUDA_API_VERSION
	.align		4
        /*0000*/ 	.byte	0x04, 0x37
        /*0002*/ 	.short	(.L_1686 - .L_1685)
.L_1685:
        /*0004*/ 	.word	0x00000082


	//----- nvinfo : EIATTR_KPARAM_INFO
	.align		4
.L_1686:
        /*0008*/ 	.byte	0x04, 0x17
        /*000a*/ 	.short	(.L_1688 - .L_1687)
.L_1687:
        /*000c*/ 	.word	0x00000000
        /*0010*/ 	.short	0x0000
        /*0012*/ 	.short	0x0000
        /*0014*/ 	.byte	0x00, 0xf0, 0xa1, 0x03


	//----- nvinfo : EIATTR_SPARSE_MMA_MASK
	.align		4
.L_1688:
        /*0018*/ 	.byte	0x03, 0x50
        /*001a*/ 	.short	0x0000


	//----- nvinfo : EIATTR_MAXREG_COUNT
	.align		4
        /*001c*/ 	.byte	0x03, 0x1b
        /*001e*/ 	.short	0x00ff


	//----- nvinfo : EIATTR_MERCURY_ISA_VERSION
	.align		4
        /*0020*/ 	.byte	0x03, 0x5f
        /*0022*/ 	.short	0x0101


	//----- nvinfo : EIATTR_COOP_GROUP_MASK_REGIDS
	.align		4
        /*0024*/ 	.byte	0x04, 0x29
        /*0026*/ 	.short	(.L_1690 - .L_1689)


	//   ....[0]....
.L_1689:
        /*0028*/ 	.word	0xffffffff


	//   ....[1]....
        /*002c*/ 	.word	0xffffffff


	//   ....[2]....
        /*0030*/ 	.word	0xffffffff


	//   ....[3]....
        /*0034*/ 	.word	0xffffffff


	//   ....[4]....
        /*0038*/ 	.word	0xffffffff


	//   ....[5]....
        /*003c*/ 	.word	0xffffffff


	//   ....[6]....
        /*0040*/ 	.word	0xffffffff


	//   ....[7]....
        /*0044*/ 	.word	0xffffffff


	//   ....[8]....
        /*0048*/ 	.word	0xffffffff


	//   ....[9]....
        /*004c*/ 	.word	0xffffffff


	//   ....[10]....
        /*0050*/ 	.word	0x05000065


	//   ....[11]....
        /*0054*/ 	.word	0x05000065


	//   ....[12]....
        /*0058*/ 	.word	0x05000065


	//   ....[13]....
        /*005c*/ 	.word	0x05000065


	//   ....[14]....
        /*0060*/ 	.word	0x05000065


	//   ....[15]....
        /*0064*/ 	.word	0x05000065


	//   ....[16]....
        /*0068*/ 	.word	0x05000065


	//   ....[17]....
        /*006c*/ 	.word	0x05000065


	//   ....[18]....
        /*0070*/ 	.word	0x05000065


	//   ....[19]....
        /*0074*/ 	.word	0x05000065


	//----- nvinfo : EIATTR_COOP_GROUP_INSTR_OFFSETS
	.align		4
.L_1690:
        /*0078*/ 	.byte	0x04, 0x28
        /*007a*/ 	.short	(.L_1692 - .L_1691)


	//   ....[0]....
.L_1691:
        /*007c*/ 	.word	0x00006d20


	//   ....[1]....
        /*0080*/ 	.word	0x00006d60


	//   ....[2]....
        /*0084*/ 	.word	0x00006d80


	//   ....[3]....
        /*0088*/ 	.word	0x00006da0


	//   ....[4]....
        /*008c*/ 	.word	0x00006dc0


	//   ....[5]....
        /*0090*/ 	.word	0x00007450


	//   ....[6]....
        /*0094*/ 	.word	0x00007470


	//   ....[7]....
        /*0098*/ 	.word	0x00007490


	//   ....[8]....
        /*009c*/ 	.word	0x000074b0


	//   ....[9]....
        /*00a0*/ 	.word	0x000074d0


	//   ....[10]....
        /*00a4*/ 	.word	0x00009690


	//   ....[11]....
        /*00a8*/ 	.word	0x00009720


	//   ....[12]....
        /*00ac*/ 	.word	0x00009780


	//   ....[13]....
        /*00b0*/ 	.word	0x000097e0


	//   ....[14]....
        /*00b4*/ 	.word	0x00009840


	//   ....[15]....
        /*00b8*/ 	.word	0x00009f30


	//   ....[16]....
        /*00bc*/ 	.word	0x00009f90


	//   ....[17]....
        /*00c0*/ 	.word	0x00009ff0


	//   ....[18]....
        /*00c4*/ 	.word	0x0000a050


	//   ....[19]....
        /*00c8*/ 	.word	0x0000a0b0


	//----- nvinfo : EIATTR_VRC_CTA_INIT_COUNT
	.align		4
.L_1692:
        /*00cc*/ 	.byte	0x02, 0x4a
	.zero		1
	.zero		1


	//----- nvinfo : EIATTR_EXIT_INSTR_OFFSETS
	.align		4
        /*00d0*/ 	.byte	0x04, 0x1c
        /*00d2*/ 	.short	(.L_1694 - .L_1693)


	//   ....[0]....
.L_1693:
        /*00d4*/ 	.word	0x00002810


	//   ....[1]....
        /*00d8*/ 	.word	0x00009630


	//----- nvinfo : EIATTR_MAX_THREADS
	.align		4
.L_1694:
        /*00dc*/ 	.byte	0x04, 0x05
        /*00de*/ 	.short	(.L_1696 - .L_1695)
.L_1695:
        /*00e0*/ 	.word	0x00000080
        /*00e4*/ 	.word	0x00000001
        /*00e8*/ 	.word	0x00000001


	//----- nvinfo : EIATTR_CRS_STACK_SIZE
	.align		4
.L_1696:
        /*00ec*/ 	.byte	0x04, 0x1e
        /*00ee*/ 	.short	(.L_1698 - .L_1697)
.L_1697:
        /*00f0*/ 	.word	0x00000000


	//----- nvinfo : EIATTR_CBANK_PARAM_SIZE
	.align		4
.L_1698:
        /*00f4*/ 	.byte	0x03, 0x19
        /*00f6*/ 	.short	0x00e8


	//----- nvinfo : EIATTR_PARAM_CBANK
	.align		4
        /*00f8*/ 	.byte	0x04, 0x0a
        /*00fa*/ 	.short	(.L_1700 - .L_1699)
	.align		4
.L_1699:
        /*00fc*/ 	.word	index@(.nv.constant0._ZN10layer_norm31ln_parallel_residual_fwd_kernelINS_13Kernel_traitsI6__halfffffjLj1536ELj1ELj4ELj1ELj16ENS_18Kernel_traits_baseILj1536ES2_ffffjLj128EEEEELb0ELb0ELb0EEEvNS_9FwdParamsE)
        /*0100*/ 	.short	0x0380
        /*0102*/ 	.short	0x00e8


	//----- nvinfo : EIATTR_SW_WAR
	.align		4
.L_1700:
        /*0104*/ 	.byte	0x04, 0x36
        /*0106*/ 	.short	(.L_1702 - .L_1701)
.L_1701:
        /*0108*/ 	.word	0x00000008
.L_1702:


//--------------------- .nv.info._ZN10layer_norm31ln_parallel_residual_fwd_kernelINS_13Kernel_traitsI6__halfffffjLj1536ELj1ELj4ELj1ELj16ENS_18Kernel_traits_baseILj1536ES2_ffffjLj128EEEEELb0ELb0ELb1EEEvNS_9FwdParamsE --------------------------
	.section	.nv.info._ZN10layer_norm31ln_parallel_residual_fwd_kernelINS_13Kernel_traitsI6__halfffffjLj1536ELj1ELj4ELj1ELj16ENS_18Kernel_traits_baseILj1536ES2_ffffjLj128EEEEELb0ELb0ELb1EEEvNS_9FwdParamsE,"",@"SHT_CUDA_INFO"
	.sectionflags	@""
	.align	4


	//----- nvinfo : EIATTR_CUDA_API_VERSION
	.align		4
        /*0000*/ 	.byte	0x04, 0x37
        /*0002*/ 	.short	(.L_1704 - .L_1703)
.L_1703:
        /*0004*/ 	.word	0x00000082


	//----- nvinfo : EIATTR_KPARAM_INFO
	.align		4
.L_1704:
        /*0008*/ 	.byte	0x04, 0x17
        /*000a*/ 	.short	(.L_1706 - .L_1705)
.L_1705:
        /*000c*/ 	.word	0x00000000
        /*0010*/ 	.short	0x0000
        /*0012*/ 	.short	0x0000
        /*0014*/ 	.byte	0x00, 0xf0, 0xa1, 0x03


	//----- nvinfo : EIATTR_SPARSE_MMA_MASK
	.align		4
.L_1706:
        /*0018*/ 	.byte	0x03, 0x50
        /*001a*/ 	.short	0x0000


	//----- nvinfo : EIATTR_MAXREG_COUNT
	.align		4
        /*001c*/ 	.byte	0x03, 0x1b
        /*001e*/ 	.short	0x00ff


	//----- nvinfo : EIATTR_MERCURY_ISA_VERSION
	.align		4
        /*0020*/ 	.byte	0x03, 0x5f
        /*0022*/ 	.short	0x0101


	//----- nvinfo : EIATTR_COOP_GROUP_MASK_REGIDS
	.align		4
        /*0024*/ 	.byte	0x04, 0x29
        /*0026*/ 	.short	(.L_1708 - .L_1707)


	//   ....[0]....
.L_1707:
        /*0028*/ 	.word	0xffffffff


	//   ....[1]....
        /*002c*/ 	.word	0xffffffff


	//   ....[2]....
        /*0030*/ 	.word	0xffffffff


	//   ....[3]....
        /*0034*/ 	.word	0xffffffff


	//   ....[4]....
        /*0038*/ 	.word	0xffffffff


	//   ....[5]....
        /*003c*/ 	.word	0xffffffff


	//   ....[6]....
        /*0040*/ 	.word	0xffffffff


	//   ....[7]....
        /*0044*/ 	.word	0xffffffff


	//   ....[8]....
        /*0048*/ 	.word	0xffffffff


	//   ....[9]....
        /*004c*/ 	.word	0xffffffff


	//   ....[10]....
        /*0050*/ 	.word	0x0500004f


	//   ....[11]....
        /*0054*/ 	.word	0x0500004f


	//   ....[12]....
        /*0058*/ 	.word	0x0500004f


	//   ....[13]....
        /*005c*/ 	.word	0x0500004f


	//   ....[14]....
        /*0060*/ 	.word	0x0500004f


	//   ....[15]....
        /*0064*/ 	.word	0x0500004f


	//   ....[16]....
        /*0068*/ 	.word	0x0500004f


	//   ....[17]....
        /*006c*/ 	.word	0x0500004f


	//   ....[18]....
        /*0070*/ 	.word	0x0500004f


	//   ....[19]....
        /*0074*/ 	.word	0x0500004f


	//----- nvinfo : EIATTR_COOP_GROUP_INSTR_OFFSETS
	.align		4
.L_1708:
        /*0078*/ 	.byte	0x04, 0x28
        /*007a*/ 	.short	(.L_1710 - .L_1709)


	//   ....[0]....
.L_1709:
        /*007c*/ 	.word	0x000042d0


	//   ....[1]....
        /*0080*/ 	.word	0x00004300


	//   ....[2]....
        /*0084*/ 	.word	0x00004320


	//   ....[3]....
        /*0088*/ 	.word	0x00004340


	//   ....[4]....
        /*008c*/ 	.word	0x00004360


	//   ....[5]....
        /*0090*/ 	.word	0x00004990


	//   ....[6]....
        /*0094*/ 	.word	0x000049b0


	//   ....[7]....
        /*0098*/ 	.word	0x000049d0


	//   ....[8]....
        /*009c*/ 	.word	0x000049f0


	//   ....[9]....
        /*00a0*/ 	.word	0x00004a10


	//   ....[10]....
        /*00a4*/ 	.word	0x00006860


	//   ....[11]....
        /*00a8*/ 	.word	0x00006900


	//   ....[12]....
        /*00ac*/ 	.word	0x00006970


	//   ....[13]....
        /*00b0*/ 	.word	0x000069e0


	//   ....[14]....
        /*00b4*/ 	.word	0x00006a50


	//   ....[15]....
        /*00b8*/ 	.word	0x000070d0


	//   ....[16]....
        /*00bc*/ 	.word	0x00007140


	//   ....[17]....
        /*00c0*/ 	.word	0x000071b0


	//   ....[18]....
        /*00c4*/ 	.word	0x00007220


	//   ....[19]....
        /*00c8*/ 	.word	0x00007290


	//----- nvinfo : EIATTR_VRC_CTA_INIT_COUNT
	.align		4
.L_1710:
        /*00cc*/ 	.byte	0x02, 0x4a
	.zero		1
	.zero		1


	//----- nvinfo : EIATTR_EXIT_INSTR_OFFSETS
	.align		4
        /*00d0*/ 	.byte	0x04, 0x1c
        /*00d2*/ 	.short	(.L_1712 - .L_1711)


	//   ....[0]....
.L_1711:
        /*00d4*/ 	.word	0x00000f50


	//   ....[1]....
        /*00d8*/ 	.word	0x000067f0


	//----- nvinfo : EIATTR_MAX_THREADS
	.align		4
.L_1712:
        /*00dc*/ 	.byte	0x04, 0x05
        /*00de*/ 	.short	(.L_1714 - .L_1713)
.L_1713:
        /*00e0*/ 	.word	0x00000080
        /*00e4*/ 	.word	0x00000001
        /*00e8*/ 	.word	0x00000001


	//----- nvinfo : EIATTR_CRS_STACK_SIZE
	.align		4
.L_1714:
        /*00ec*/ 	.byte	0x04, 0x1e
        /*00ee*/ 	.short	(.L_1716 - .L_1715)
.L_1715:
        /*00f0*/ 	.word	0x00000000


	//----- nvinfo : EIATTR_CBANK_PARAM_SIZE
	.align		4
.L_1716:
        /*00f4*/ 	.byte	0x03, 0x19
        /*00f6*/ 	.short	0x00e8


	//----- nvinfo : EIATTR_PARAM_CBANK
	.align		4
        /*00f8*/ 	.byte	0x04, 0x0a
        /*00fa*/ 	.short	(.L_1718 - .L_1717)
	.align		4
.L_1717:
        /*00fc*/ 	.word	index@(.nv.constant0._ZN10layer_norm31ln_parallel_residual_fwd_kernelINS_13Kernel_traitsI6__halfffffjLj1536ELj1ELj4ELj1ELj16ENS_18Kernel_traits_baseILj1536ES2_ffffjLj128EEEEELb0ELb0ELb1EEEvNS_9FwdParamsE)
        /*0100*/ 	.short	0x0380
        /*0102*/ 	.short	0x00e8


	//----- nvinfo : EIATTR_SW_WAR
	.align		4
.L_1718:
        /*0104*/ 	.byte	0x04, 0x36
        /*0106*/ 	.short	(.L_1720 - .L_1719)
.L_1719:
        /*0108*/ 	.word	0x00000008
.L_1720:


//--------------------- .nv.info._ZN10layer_norm31ln_parallel_residual_fwd_kernelINS_13Kernel_traitsI6__halfffffjLj1536ELj1ELj4ELj1ELj16ENS_18Kernel_traits_baseILj1536ES2_ffffjLj128EEEEELb0ELb1ELb0EEEvNS_9FwdParamsE --------------------------
	.section	.nv.info._ZN10layer_norm31ln_parallel_residual_fwd_kernelINS_13Kernel_traitsI6__halfffffjLj1536ELj1ELj4ELj1ELj16ENS_18Kernel_traits_baseILj1536ES2_ffffjLj128EEEEELb0ELb1ELb0EEEvNS_9FwdParamsE,"",@"SHT_CUDA_INFO"
	.sectionflags	@""
	.align	4


	//----- nvinfo : EIATTR_CUDA_API_VERSION
	.align		4
        /*0000*/ 	.byte	0x04, 0x37
        /*0002*/ 	.short	(.L_1722 - .L_1721)
.L_1721:
        /*0004*/ 	.word	0x00000082


	//----- nvinfo : EIATTR_KPARAM_INFO
	.align		4
.L_1722:
        /*0008*/ 	.byte	0x04, 0x17
        /*000a*/ 	.short	(.L_1724 - .L_1723)
.L_1723:
        /*000c*/ 	.word	0x00000000
        /*0010*/ 	.short	0x0000
        /*0012*/ 	.short	0x0000
        /*0014*/ 	.byte	0x00, 0xf0, 0xa1, 0x03


	//----- nvinfo : EIATTR_SPARSE_MMA_MASK
	.align		4
.L_1724:
        /*0018*/ 	.byte	0x03, 0x50
        /*001a*/ 	.short	0x0000


	//----- nvinfo : EIATTR_MAXREG_COUNT
	.align		4
        /*001c*/ 	.byte	0x03, 0x1b
        /*001e*/ 	.short	0x00ff


	//----- nvinfo : EIATTR_MERCURY_ISA_VERSION
	.align		4
        /*0020*/ 	.byte	0x03, 0x5f
        /*0022*/ 	.short	0x0101


	//----- nvinfo : EIATTR_COOP_GROUP_MASK_REGIDS
	.align		4
        /*0024*/ 	.byte	0x04, 0x29
        /*0026*/ 	.short	(.L_1726 - .L_1725)


	//   ....[0]....
.L_1725:
        /*0028*/ 	.word	0xffffffff


	//   ....[1]....
        /*002c*/ 	.word	0xffffffff


	//   ....[2]....
        /*0030*/ 	.word	0xffffffff


	//   ....[3]....
        /*0034*/ 	.word	0xffffffff


	//   ....[4]....
        /*0038*/ 	.word	0xffffffff


	//   ....[5]....
        /*003c*/ 	.word	0xffffffff


	//   ....[6]....
        /*0040*/ 	.word	0xffffffff


	//   ....[7]....
        /*0044*/ 	.word	0xffffffff


	//   ....[8]....
        /*0048*/ 	.word	0xffffffff


	//   ....[9]....
        /*004c*/ 	.word	0xffffffff


	//   ....[10]....
        /*0050*/ 	.word	0x05000071


	//   ....[11]....
        /*0054*/ 	.word	0x05000071


	//   ....[12]....
        /*0058*/ 	.word	0x05000071


	//   ....[13]....
        /*005c*/ 	.word	0x05000071


	//   ....[14]....
        /*0060*/ 	.word	0x05000071


	//   ....[15]....
        /*0064*/ 	.word	0x05000071


	//   ....[16]....
        /*0068*/ 	.word	0x05000071


	//   ....[17]....
        /*006c*/ 	.word	0x05000071


	//   ....[18]....
        /*0070*/ 	.word	0x05000071


	//   ....[19]....
        /*0074*/ 	.word	0x05000071


	//----- nvinfo : EIATTR_COOP_GROUP_INSTR_OFFSETS
	.align		4
.L_1726:
        /*0078*/ 	.byte	0x04, 0x28
        /*007a*/ 	.short	(.L_1728 - .L_1727)


	//   ....[0]....
.L_1727:
        /*007c*/ 	.word	0x00004960


	//   ....[1]....
        /*0080*/ 	.word	0x000049a0


	//   ....[2]....
        /*0084*/ 	.word	0x000049c0


	//   ....[3]....
        /*0088*/ 	.word	0x000049e0


	//   ....[4]....
        /*008c*/ 	.word	0x00004a00


	//   ....[5]....
        /*0090*/ 	.word	0x00005090


	//   ....[6]....
        /*0094*/ 	.word	0x000050b0


	//   ....[7]....
        /*0098*/ 	.word	0x000050d0


	//   ....[8]....
        /*009c*/ 	.word	0x000050f0


	//   ....[9]....
        /*00a0*/ 	.word	0x00005110


	//   ....[10]....
        /*00a4*/ 	.word	0x00006710


	//   ....[11]....
        /*00a8*/ 	.word	0x000067a0


	//   ....[12]....
        /*00ac*/ 	.word	0x00006800


	//   ....[13]....
        /*00b0*/ 	.word	0x00006860


	//   ....[14]....
        /*00b4*/ 	.word	0x000068c0


	//   ....[15]....
        /*00b8*/ 	.word	0x00006fb0


	//   ....[16]....
        /*00bc*/ 	.word	0x00007010


	//   ....[17]....
        /*00c0*/ 	.word	0x00007070


	//   ....[18]....
        /*00c4*/ 	.word	0x000070d0


	//   ....[19]....
        /*00c8*/ 	.word	0x00007130


	//----- nvinfo : EIATTR_VRC_CTA_INIT_COUNT
	.align		4
.L_1728:
        /*00cc*/ 	.byte	0x02, 0x4a
	.zero		1
	.zero		1


	//----- nvinfo : EIATTR_EXIT_INSTR_OFFSETS
	.align		4
        /*00d0*/ 	.byte	0x04, 0x1c
        /*00d2*/ 	.short	(.L_1730 - .L_1729)


	//   ....[0]....
.L_1729:
        /*00d4*/ 	.word	0x00000be0


	//   ....[1]....
        /*00d8*/ 	.word	0x000066b0


	//----- nvinfo : EIATTR_MAX_THREADS
	.align		4
.L_1730:
        /*00dc*/ 	.byte	0x04, 0x05
        /*00de*/ 	.short	(.L_1732 - .L_1731)
.L_1731:
        /*00e0*/ 	.word	0x00000080
        /*00e4*/ 	.word	0x00000001
        /*00e8*/ 	.word	0x00000001


	//----- nvinfo : EIATTR_CRS_STACK_SIZE
	.align		4
.L_1732:
        /*00ec*/ 	.byte	0x04, 0x1e
        /*00ee*/ 	.short	(.L_1734 - .L_1733)
.L_1733:
        /*00f0*/ 	.word	0x00000000


	//----- nvinfo : EIATTR_CBANK_PARAM_SIZE
	.align		4
.L_1734:
        /*00f4*/ 	.byte	0x03, 0x19
        /*00f6*/ 	.short	0x00e8


	//----- nvinfo : EIATTR_PARAM_CBANK
	.align		4
        /*00f8*/ 	.byte	0x04, 0x0a
        /*00fa*/ 	.short	(.L_1736 - .L_1735)
	.align		4
.L_1735:
        /*00fc*/ 	.word	index@(.nv.constant0._ZN10layer_norm31ln_parallel_residual_fwd_kernelINS_13Kernel_traitsI6__halfffffjLj1536ELj1ELj4ELj1ELj16ENS_18Kernel_traits_baseILj1536ES2_ffffjLj128EEEEELb0ELb1ELb0EEEvNS_9FwdParamsE)
        /*0100*/ 	.short	0x0380
        /*0102*/ 	.short	0x00e8


	//----- nvinfo : EIATTR_SW_WAR
	.align		4
.L_1736:
        /*0104*/ 	.byte	0x04, 0x36
        /*0106*/ 	.short	(.L_1738 - .L_1737)
.L_1737:
        /*0108*/ 	.word	0x00000008
.L_1738:


//--------------------- .nv.info._ZN10layer_norm31ln_parallel_residual_fwd_kernelINS_13Kernel_traitsI6__halfffffjLj1536ELj1ELj4ELj1ELj16ENS_18Kernel_traits_baseILj1536ES2_ffffjLj128EEEEELb0ELb1ELb1EEEvNS_9FwdParamsE --------------------------
	.section	.nv.info._ZN10layer_norm31ln_parallel_residual_fwd_kernelINS_13Kernel_traitsI6__halfffffjLj1536ELj1ELj4ELj1ELj16ENS_18Kernel_traits_baseILj1536ES2_ffffjLj128EEEEELb0ELb1ELb1EEEvNS_9FwdParamsE,"",@"SHT_CUDA_INFO"
	.sectionflags	@""
	.align	4


	//----- nvinfo : EIATTR_CUDA_API_VERSION
	.align		4
        /*0000*/ 	.byte	0x04, 0x37
        /*0002*/ 	.short	(.L_1740 - .L_1739)
.L_1739:
        /*0004*/ 	.word	0x00000082


	//----- nvinfo : EIATTR_KPARAM_INFO
	.align		4
.L_1740:
        /*0008*/ 	.byte	0x04, 0x17
        /*000a*/ 	.short	(.L_1742 - .L_1741)
.L_1741:
        /*000c*/ 	.word	0x00000000
        /*0010*/ 	.short	0x0000
        /*0012*/ 	.short	0x0000
        /*0014*/ 	.byte	0x00, 0xf0, 0xa1, 0x03


	//----- nvinfo : EIATTR_SPARSE_MMA_MASK
	.align		4
.L_1742:
        /*0018*/ 	.byte	0x03, 0x50
        /*001a*/ 	.short	0x0000


	//----- nvinfo : EIATTR_MAXREG_COUNT
	.align		4
        /*001c*/ 	.byte	0x03, 0x1b
        /*001e*/ 	.short	0x00ff


	//----- nvinfo : EIATTR_MERCURY_ISA_VERSION
	.align		4
        /*0020*/ 	.byte	0x03, 0x5f
        /*0022*/ 	.short	0x0101


	//----- nvinfo : EIATTR_COOP_GROUP_MASK_REGIDS
	.align		4
        /*0024*/ 	.byte	0x04, 0x29
        /*0026*/ 	.short	(.L_1744 - .L_1743)


	//   ....[0]....
.L_1743:
        /*0028*/ 	.word	0xffffffff


	//   ....[1]....
        /*002c*/ 	.word	0xffffffff


	//   ....[2]....
        /*0030*/ 	.word	0xffffffff


	//   ....[3]....
        /*0034*/ 	.word	0xffffffff


	//   ....[4]....
        /*0038*/ 	.word	0xffffffff


	//   ....[5]....
        /*003c*/ 	.word	0xffffffff


	//   ....[6]....
        /*0040*/ 	.word	0xffffffff


	//   ....[7]....
        /*0044*/ 	.word	0xffffffff


	//   ....[8]....
        /*0048*/ 	.word	0xffffffff


	//   ....[9]....
        /*004c*/ 	.word	0xffffffff


	//   ....[10]....
        /*0050*/ 	.word	0x05000032


	//   ....[11]....
        /*0054*/ 	.word	0x05000032


	//   ....[12]....
        /*0058*/ 	.word	0x05000032


	//   ....[13]....
        /*005c*/ 	.word	0x05000032


	//   ....[14]....
        /*0060*/ 	.word	0x05000032


	//   ....[15]....
        /*0064*/ 	.word	0x05000032


	//   ....[16]....
        /*0068*/ 	.word	0x05000032


	//   ....[17]....
        /*006c*/ 	.word	0x05000032


	//   ....[18]....
        /*0070*/ 	.word	0x05000032


	//   ....[19]....
        /*0074*/ 	.word	0x05000032


	//----- nvinfo : EIATTR_COOP_GROUP_INSTR_OFFSETS
	.align		4
.L_1744:
        /*0078*/ 	.byte	0x04, 0x28
        /*007a*/ 	.short	(.L_1746 - .L_1745)


	//   ....[0]....
.L_1745:
        /*007c*/ 	.word	0x000031b0


	//   ....[1]....
        /*0080*/ 	.word	0x000031d0


	//   ....[2]....
        /*0084*/ 	.word	0x000031f0


	//   ....[3]....
        /*0088*/ 	.word	0x00003220


	//   ....[4]....
        /*008c*/ 	.word	0x00003240


	//   ....[5]....
        /*0090*/ 	.word	0x00003870


	//   ....[6]....
        /*0094*/ 	.word	0x00003890


	//   ....[7]....
        /*0098*/ 	.word	0x000038b0


	//   ....[8]....
        /*009c*/ 	.word	0x000038d0


	//   ....[9]....
        /*00a0*/ 	.word	0x000038f0


	//   ....[10]....
        /*00a4*/ 	.word	0x00004c60


	//   ....[11]....
        /*00a8*/ 	.word	0x00004cf0


	//   ....[12]....
        /*00ac*/ 	.word	0x00004d70


	//   ....[13]....
        /*00b0*/ 	.word	0x00004e00


	//   ....[14]....
        /*00b4*/ 	.word	0x00004e80


	//   ....[15]....
        /*00b8*/ 	.word	0x00005510


	//   ....[16]....
        /*00bc*/ 	.word	0x00005590


	//   ....[17]....
        /*00c0*/ 	.word	0x00005610


	//   ....[18]....
        /*00c4*/ 	.word	0x00005690


	//   ....[19]....
        /*00c8*/ 	.word	0x00005710


	//----- nvinfo : EIATTR_VRC_CTA_INIT_COUNT
	.align		4
.L_1746:
        /*00cc*/ 	.byte	0x02, 0x4a
	.zero		1
	.zero		1


	//----- nvinfo : EIATTR_EXIT_INSTR_OFFSETS
	.align		4
        /*00d0*/ 	.byte	0x04, 0x1c
        /*00d2*/ 	.short	(.L_1748 - .L_1747)


	//   ....[0]....
.L_1747:
        /*00d4*/ 	.word	0x00000490


	//   ....[1]....
        /*00d8*/ 	.word	0x00004bf0


	//----- nvinfo : EIATTR_MAX_THREADS
	.align		4
.L_1748:
        /*00dc*/ 	.byte	0x04, 0x05
        /*00de*/ 	.short	(.L_1750 - .L_1749)
.L_1749:
        /*00e0*/ 	.word	0x00000080
        /*00e4*/ 	.word	0x00000001
        /*00e8*/ 	.word	0x00000001


	//----- nvinfo : EIATTR_CRS_STACK_SIZE
	.align		4
.L_1750:
        /*00ec*/ 	.byte	0x04, 0x1e
        /*00ee*/ 	.short	(.L_1752 - .L_1751)
.L_1751:
        /*00f0*/ 	.word	0x00000000


	//----- nvinfo : EIATTR_CBANK_PARAM_SIZE
	.align		4
.L_1752:
        /*00f4*/ 	.byte	0x03, 0x19
        /*00f6*/ 	.short	0x00e8


	//----- nvinfo : EIATTR_PARAM_CBANK
	.align		4
        /*00f8*/ 	.byte	0x04, 0x0a
        /*00fa*/ 	.short	(.L_1754 - .L_1753)
	.align		4
.L_1753:
        /*00fc*/ 	.word	index@(.nv.constant0._ZN10layer_norm31ln_parallel_residual_fwd_kernelINS_13Kernel_traitsI6__halfffffjLj1536ELj1ELj4ELj1ELj16ENS_18Kernel_traits_baseILj1536ES2_ffffjLj128EEEEELb0ELb1ELb1EEEvNS_9FwdParamsE)
        /*0100*/ 	.short	0x0380
        /*0102*/ 	.short	0x00e8


	//----- nvinfo : EIATTR_SW_WAR
	.align		4
.L_1754:
        /*0104*/ 	.byte	0x04, 0x36
        /*0106*/ 	.short	(.L_1756 - .L_1755)
.L_1755:
        /*0108*/ 	.word	0x00000008
.L_1756:


//--------------------- .nv.info._ZN10layer_norm31ln_parallel_residual_fwd_kernelINS_13Kernel_traitsI6__halfffffjLj1536ELj1ELj4ELj1ELj16ENS_18Kernel_traits_baseILj1536ES2_ffffjLj128EEEEELb1ELb0ELb0EEEvNS_9FwdParamsE --------------------------
	.section	.nv.info._ZN10layer_norm31ln_parallel_residual_fwd_kernelINS_13Kernel_traitsI6__halfffffjLj1536ELj1ELj4ELj1ELj16ENS_18Kernel_traits_baseILj1536ES2_ffffjLj128EEEEELb1ELb0ELb0EEEvNS_9FwdParamsE,"",@"SHT_CUDA_INFO"
	.sectionflags	@""
	.align	4


	//----- nvinfo : EIATTR_CUDA_API_VERSION
	.align		4
        /*0000*/ 	.byte	0x04, 0x37
        /*0002*/ 	.short	(.L_1758 - .L_1757)
.L_1757:
        /*0004*/ 	.word	0x00000082


	//----- nvinfo : EIATTR_KPARAM_INFO
	.align		4
.L_1758:
        /*0008*/ 	.byte	0x04, 0x17
        /*000a*/ 	.short	(.L_1760 - .L_1759)
.L_1759:
        /*000c*/ 	.word	0x00000000
        /*0010*/ 	.short	0x0000
        /*0012*/ 	.short	0x0000
        /*0014*/ 	.byte	0x00, 0xf0, 0xa1, 0x03


	//----- nvinfo : EIATTR_SPARSE_MMA_MASK
	.align		4
.L_1760:
        /*0018*/ 	.byte	0x03, 0x50
        /*001a*/ 	.short	0x0000


	//----- nvinfo : EIATTR_MAXREG_COUNT
	.align		4
        /*001c*/ 	.byte	0x03, 0x1b
        /*001e*/ 	.short	0x00ff


	//----- nvinfo : EIATTR_MERCURY_ISA_VERSION
	.align		4
        /*0020*/ 	.byte	0x03, 0x5f
        /*0022*/ 	.short	0x0101


	//----- nvinfo : EIATTR_COOP_GROUP_MASK_REGIDS
	.align		4
        /*0024*/ 	.byte	0x04, 0x29
        /*0026*/ 	.short	(.L_1762 - .L_1761)


	//   ....[0]....
.L_1761:
        /*0028*/ 	.word	0xffffffff


	//   ....[1]....
        /*002c*/ 	.word	0xffffffff


	//   ....[2]....
        /*0030*/ 	.word	0xffffffff


	//   ....[3]....
        /*0034*/ 	.word	0xffffffff


	//   ....[4]....
        /*0038*/ 	.word	0xffffffff


	//   ....[5]....
        /*003c*/ 	.word	0xffffffff


	//   ....[6]....
        /*0040*/ 	.word	0xffffffff


	//   ....[7]....
        /*0044*/ 	.word	0xffffffff


	//   ....[8]....
        /*0048*/ 	.word	0xffffffff


	//   ....[9]....
        /*004c*/ 	.word	0xffffffff


	//   ....[10]....
        /*0050*/ 	.word	0x05000041


	//   ....[11]....
        /*0054*/ 	.word	0x05000041


	//   ....[12]....
        /*0058*/ 	.word	0x05000041


	//   ....[13]....
        /*005c*/ 	.word	0x05000041


	//   ....[14]....
        /*0060*/ 	.word	0x05000041


	//   ....[15]....
        /*0064*/ 	.word	0x05000041


	//   ....[16]....
        /*0068*/ 	.word	0x05000041


	//   ....[17]....
        /*006c*/ 	.word	0x05000041


	//   ....[18]....
        /*0070*/ 	.word	0x05000041


	//   ....[19]....
        /*0074*/ 	.word	0x05000041


	//----- nvinfo : EIATTR_COOP_GROUP_INSTR_OFFSETS
	.align		4
.L_1762:
        /*0078*/ 	.byte	0x04, 0x28
        /*007a*/ 	.short	(.L_1764 - .L_1763)


	//   ....[0]....
.L_1763:
        /*007c*/ 	.word	0x0003cb30


	//   ....[1]....
        /*0080*/ 	.word	0x0003cb70


	//   ....[2]....
        /*0084*/ 	.word	0x0003cb90


	//   ....[3]....
        /*0088*/ 	.word	0x0003cbb0


	//   ....[4]....
        /*008c*/ 	.word	0x0003cbd0


	//   ....[5]....
        /*0090*/ 	.word	0x0003d260


	//   ....[6]....
        /*0094*/ 	.word	0x0003d280


	//   ....[7]....
        /*0098*/ 	.word	0x0003d2a0


	//   ....[8]....
        /*009c*/ 	.word	0x0003d2c0


	//   ....[9]....
        /*00a0*/ 	.word	0x0003d2e0


	//   ....[10]....
        /*00a4*/ 	.word	0x0003f4b0


	//   ....[11]....
        /*00a8*/ 	.word	0x0003f540


	//   ....[12]....
        /*00ac*/ 	.word	0x0003f5a0


	//   ....[13]....
        /*00b0*/ 	.word	0x0003f600


	//   ....[14]....
        /*00b4*/ 	.word	0x0003f660


	//   ....[15]....
        /*00b8*/ 	.word	0x0003fd50


	//   ....[16]....
        /*00bc*/ 	.word	0x0003fdb0


	//   ....[17]....
        /*00c0*/ 	.word	0x0003fe10


	//   ....[18]....
        /*00c4*/ 	.word	0x0003fe70


	//   ....[19]....
        /*00c8*/ 	.word	0x0003fed0


	//----- nvinfo : EIATTR_VRC_CTA_INIT_COUNT
	.align		4
.L_1764:
        /*00cc*/ 	.byte	0x02, 0x4a
	.zero		1
	.zero		1


	//----- nvinfo : EIATTR_EXIT_INSTR_OFFSETS
	.align		4
        /*00d0*/ 	.byte	0x04, 0x1c
        /*00d2*/ 	.short	(.L_1766 - .L_1765)


	//   ....[0]....
.L_1765:
        /*00d4*/ 	.word	0x00002990


	//   ....[1]....
        /*00d8*/ 	.word	0x0003f440


	//----- nvinfo : EIATTR_MAX_THREADS
	.align		4
.L_1766:
        /*00dc*/ 	.byte	0x04, 0x05
        /*00de*/ 	.short	(.L_1768 - .L_1767)
.L_1767:
        /*00e0*/ 	.word	0x00000080
        /*00e4*/ 	.word	0x00000001
        /*00e8*/ 	.word	0x00000001


	//----- nvinfo : EIATTR_CRS_STACK_SIZE
	.align		4
.L_1768:
        /*00ec*/ 	.byte	0x04, 0x1e
        /*00ee*/ 	.short	(.L_1770 - .L_1769)
.L_1769:
        /*00f0*/ 	.word	0x00000000


	//----- nvinfo : EIATTR_CBANK_PARAM_SIZE
	.align		4
.L_1770:
        /*00f4*/ 	.byte	0x03, 0x19
        /*00f6*/ 	.short	0x00e8


	//----- nvinfo : EIATTR_PARAM_CBANK
	.align		4
        /*00f8*/ 	.byte	0x04, 0x0a
        /*00fa*/ 	.short	(.L_1772 - .L_1771)
	.align		4
.L_1771:
        /*00fc*/ 	.word	index@(.nv.constant0._ZN10layer_norm31ln_parallel_residual_fwd_kernelINS_13Kernel_traitsI6__halfffffjLj1536ELj1ELj4ELj1ELj16ENS_18Kernel_traits_baseILj1536ES2_ffffjLj128EEEEELb1ELb0ELb0EEEvNS_9FwdParamsE)
        /*0100*/ 	.short	0x0380
        /*0102*/ 	.short	0x00e8


	//----- nvinfo : EIATTR_SW_WAR
	.align		4
.L_1772:
        /*0104*/ 	.byte	0x04, 0x36
        /*0106*/ 	.short	(.L_1774 - .L_1773)
.L_1773:
        /*0108*/ 	.word	0x00000008
.L_1774:


//--------------------- .nv.info._ZN10layer_norm31ln_parallel_residual_fwd_kernelINS_13Kernel_traitsI6__halfffffjLj1536ELj1ELj4ELj1ELj16ENS_18Kernel_traits_baseILj1536ES2_ffffjLj128EEEEELb1ELb0ELb1EEEvNS_9FwdParamsE --------------------------
	.section	.nv.info._ZN10layer_norm31ln_parallel_residual_fwd_kernelINS_13Kernel_traitsI6__halfffffjLj1536ELj1ELj4ELj1ELj16ENS_18Kernel_traits_baseILj1536ES2_ffffjLj128EEEEELb1ELb0ELb1EEEvNS_9FwdParamsE,"",@"SHT_CUDA_INFO"
	.sectionflags	@""
	.align	4


	//----- nvinfo : EIATTR_CUDA_API_VERSION
	.align		4
        /*0000*/ 	.byte	0x04, 0x37
        /*0002*/ 	.short	(.L_1776 - .L_1775)
.L_1775:
        /*0004*/ 	.word	0x00000082


	//----- nvinfo : EIATTR_KPARAM_INFO
	.align		4
.L_1776:
        /*0008*/ 	.byte	0x04, 0x17
        /*000a*/ 	.short	(.L_1778 - .L_1777)
.L_1777:
        /*000c*/ 	.word	0x00000000
        /*0010*/ 	.short	0x0000
        /*0012*/ 	.short	0x0000
        /*0014*/ 	.byte	0x00, 0xf0, 0xa1, 0x03


	//----- nvinfo : EIATTR_SPARSE_MMA_MASK
	.align		4
.L_1778:
        /*0018*/ 	.byte	0x03, 0x50
        /*001a*/ 	.short	0x0000


	//----- nvinfo : EIATTR_MAXREG_COUNT
	.align		4
        /*001c*/ 	.byte	0x03, 0x1b
        /*001e*/ 	.short	0x00ff


	//----- nvinfo : EIATTR_MERCURY_ISA_VERSION
	.align		4
        /*0020*/ 	.byte	0x03, 0x5f
        /*0022*/ 	.short	0x0101


	//----- nvinfo : EIATTR_COOP_GROUP_MASK_REGIDS
	.align		4
        /*0024*/ 	.byte	0x04, 0x29
        /*0026*/ 	.short	(.L_1780 - .L_1779)


	//   ....[0]....
.L_1779:
        /*0028*/ 	.word	0xffffffff


	//   ....[1]....
        /*002c*/ 	.word	0xffffffff


	//   ....[2]....
        /*0030*/ 	.word	0xffffffff


	//   ....[3]....
        /*0034*/ 	.word	0xffffffff


	//   ....[4]....
        /*0038*/ 	.word	0xffffffff


	//   ....[5]....
        /*003c*/ 	.word	0xffffffff


	//   ....[6]....
        /*0040*/ 	.word	0xffffffff


	//   ....[7]....
        /*0044*/ 	.word	0xffffffff


	//   ....[8]....
        /*0048*/ 	.word	0xffffffff


	//   ....[9]....
        /*004c*/ 	.word	0xffffffff


	//   ....[10]....
        /*0050*/ 	.word	0x050000ac


	//   ....[11]....
        /*0054*/ 	.word	0x050000ac


	//   ....[12]....
        /*0058*/ 	.word	0x050000ac


	//   ....[13]....
        /*005c*/ 	.word	0x050000ac


	//   ....[14]....
        /*0060*/ 	.word	0x050000ac


	//   ....[15]....
        /*0064*/ 	.word	0x050000ac


	//   ....[16]....
        /*0068*/ 	.word	0x050000ac


	//   ....[17]....
        /*006c*/ 	.word	0x050000ac


	//   ....[18]....
        /*0070*/ 	.word	0x050000ac


	//   ....[19]....
        /*0074*/ 	.word	0x050000ac


	//----- nvinfo : EIATTR_COOP_GROUP_INSTR_OFFSETS
	.align		4
.L_1780:
        /*0078*/ 	.byte	0x04, 0x28
        /*007a*/ 	.short	(.L_1782 - .L_1781)


	//   ....[0]....
.L_1781:
        /*007c*/ 	.word	0x00037c90


	//   ....[1]....
        /*0080*/ 	.word	0x00037cc0


	//   ....[2]....
        /*0084*/ 	.word	0x00037ce0


	//   ....[3]....
        /*0088*/ 	.word	0x00037d00


	//   ....[4]....
        /*008c*/ 	.word	0x00037d20


	//   ....[5]....
        /*0090*/ 	.word	0x00038350


	//   ....[6]....
        /*0094*/ 	.word	0x00038370


	//   ....[7]....
        /*0098*/ 	.word	0x00038390


	//   ....[8]....
        /*009c*/ 	.word	0x000383b0


	//   ....[9]....
        /*00a0*/ 	.word	0x000383d0


	//   ....[10]....
        /*00a4*/ 	.word	0x0003a200


	//   ....[11]....
        /*00a8*/ 	.word	0x0003a2a0


	//   ....[12]....
        /*00ac*/ 	.word	0x0003a310


	//   ....[13]....
        /*00b0*/ 	.word	0x0003a380


	//   ....[14]....
        /*00b4*/ 	.word	0x0003a3f0


	//   ....[15]....
        /*00b8*/ 	.word	0x0003aa70


	//   ....[16]....
        /*00bc*/ 	.word	0x0003aae0


	//   ....[17]....
        /*00c0*/ 	.word	0x0003ab50


	//   ....[18]....
        /*00c4*/ 	.word	0x0003abc0


	//   ....[19]....
        /*00c8*/ 	.word	0x0003ac30


	//----- nvinfo : EIATTR_VRC_CTA_INIT_COUNT
	.align		4
.L_1782:
        /*00cc*/ 	.byte	0x02, 0x4a
	.zero		1
	.zero		1


	//----- nvinfo : EIATTR_EXIT_INSTR_OFFSETS
	.align		4
        /*00d0*/ 	.byte	0x04, 0x1c
        /*00d2*/ 	.short	(.L_1784 - .L_1783)


	//   ....[0]....
.L_1783:
        /*00d4*/ 	.word	0x00001010


	//   ....[1]....
        /*00d8*/ 	.word	0x0003a190


	//----- nvinfo : EIATTR_MAX_THREADS
	.align		4
.L_1784:
        /*00dc*/ 	.byte	0x04, 0x05
        /*00de*/ 	.short	(.L_1786 - .L_1785)
.L_1785:
        /*00e0*/ 	.word	0x00000080
        /*00e4*/ 	.word	0x00000001
        /*00e8*/ 	.word	0x00000001


	//----- nvinfo : EIATTR_CRS_STACK_SIZE
	.align		4
.L_1786:
        /*00ec*/ 	.byte	0x04, 0x1e
        /*00ee*/ 	.short	(.L_1788 - .L_1787)
.L_1787:
        /*00f0*/ 	.word	0x00000000


	//----- nvinfo : EIATTR_CBANK_PARAM_SIZE
	.align		4
.L_1788:
        /*00f4*/ 	.byte	0x03, 0x19
        /*00f6*/ 	.short	0x00e8


	//----- nvinfo : EIATTR_PARAM_CBANK
	.align		4
        /*00f8*/ 	.byte	0x04, 0x0a
        /*00fa*/ 	.short	(.L_1790 - .L_1789)
	.align		4
.L_1789:
        /*00fc*/ 	.word	index@(.nv.constant0._ZN10layer_norm31ln_parallel_residual_fwd_kernelINS_13Kernel_traitsI6__halfffffjLj1536ELj1ELj4ELj1ELj16ENS_18Kernel_traits_baseILj1536ES2_ffffjLj128EEEEELb1ELb0ELb1EEEvNS_9FwdParamsE)
        /*0100*/ 	.short	0x0380
        /*0102*/ 	.short	0x00e8


	//----- nvinfo : EIATTR_SW_WAR
	.align		4
.L_1790:
        /*0104*/ 	.byte	0x04, 0x36
        /*0106*/ 	.short	(.L_1792 - .L_1791)
.L_1791:
        /*0108*/ 	.word	0x00000008
.L_1792:


//--------------------- .nv.info._ZN10layer_norm31ln_parallel_residual_fwd_kernelINS_13Kernel_traitsI6__halfffffjLj1536ELj1ELj4ELj1ELj16ENS_18Kernel_traits_baseILj1536ES2_ffffjLj128EEEEELb1ELb1ELb0EEEvNS_9FwdParamsE --------------------------
	.section	.nv.info._ZN10layer_norm31ln_parallel_residual_fwd_kernelINS_13Kernel_traitsI6__halfffffjLj1536ELj1ELj4ELj1ELj16ENS_18Kernel_traits_baseILj1536ES2_ffffjLj128EEEEELb1ELb1ELb0EEEvNS_9FwdParamsE,"",@"SHT_CUDA_INFO"
	.sectionflags	@""
	.align	4


	//----- nvinfo : EIATTR_CUDA_API_VERSION
	.align		4
        /*0000*/ 	.byte	0x04, 0x37
        /*0002*/ 	.short	(.L_1794 - .L_1793)
.L_1793:
        /*0004*/ 	.word	0x00000082


	//----- nvinfo : EIATTR_KPARAM_INFO
	.align		4
.L_1794:
        /*0008*/ 	.byte	0x04, 0x17
        /*000a*/ 	.short	(.L_1796 - .L_1795)
.L_1795:
        /*000c*/ 	.word	0x00000000
        /*0010*/ 	.short	0x0000
        /*0012*/ 	.short	0x0000
        /*0014*/ 	.byte	0x00, 0xf0, 0xa1, 0x03


	//----- nvinfo : EIATTR_SPARSE_MMA_MASK
	.align		4
.L_1796:
        /*0018*/ 	.byte	0x03, 0x50
        /*001a*/ 	.short	0x0000


	//----- nvinfo : EIATTR_MAXREG_COUNT
	.align		4
        /*001c*/ 	.byte	0x03, 0x1b
        /*001e*/ 	.short	0x00ff


	//----- nvinfo : EIATTR_MERCURY_ISA_VERSION
	.align		4
        /*0020*/ 	.byte	0x03, 0x5f
        /*0022*/ 	.short	0x0101


	//----- nvinfo : EIATTR_COOP_GROUP_MASK_REGIDS
	.align		4
        /*0024*/ 	.byte	0x04, 0x29
        /*0026*/ 	.short	(.L_1798 - .L_1797)


	//   ....[0]....
.L_1797:
        /*0028*/ 	.word	0xffffffff


	//   ....[1]....
        /*002c*/ 	.word	0xffffffff


	//   ....[2]....
        /*0030*/ 	.word	0xffffffff


	//   ....[3]....
        /*0034*/ 	.word	0xffffffff


	//   ....[4]....
        /*0038*/ 	.word	0xffffffff


	//   ....[5]....
        /*003c*/ 	.word	0xffffffff


	//   ....[6]....
        /*0040*/ 	.word	0xffffffff


	//   ....[7]....
        /*0044*/ 	.word	0xffffffff


	//   ....[8]....
        /*0048*/ 	.word	0xffffffff


	//   ....[9]....
        /*004c*/ 	.word	0xffffffff


	//   ....[10]....
        /*0050*/ 	.word	0x05000075


	//   ....[11]....
        /*0054*/ 	.word	0x05000075


	//   ....[12]....
        /*0058*/ 	.word	0x05000075


	//   ....[13]....
        /*005c*/ 	.word	0x05000075


	//   ....[14]....
        /*0060*/ 	.word	0x05000075


	//   ....[15]....
        /*0064*/ 	.word	0x05000075


	//   ....[16]....
        /*0068*/ 	.word	0x05000075


	//   ....[17]....
        /*006c*/ 	.word	0x05000075


	//   ....[18]....
        /*0070*/ 	.word	0x05000075


	//   ....[19]....
        /*0074*/ 	.word	0x05000075


	//----- nvinfo : EIATTR_COOP_GROUP_INSTR_OFFSETS
	.align		4
.L_1798:
        /*0078*/ 	.byte	0x04, 0x28
        /*007a*/ 	.short	(.L_1800 - .L_1799)


	//   ....[0]....
.L_1799:
        /*007c*/ 	.word	0x0003a830


	//   ....[1]....
        /*0080*/ 	.word	0x0003a870


	//   ....[2]....
        /*0084*/ 	.word	0x0003a890


	//   ....[3]....
        /*0088*/ 	.word	0x0003a8b0


	//   ....[4]....
        /*008c*/ 	.word	0x0003a8d0


	//   ....[5]....
        /*0090*/ 	.word	0x0003af60


	//   ....[6]....
        /*0094*/ 	.word	0x0003af80


	//   ....[7]....
        /*0098*/ 	.word	0x0003afa0


	//   ....[8]....
        /*009c*/ 	.word	0x0003afc0


	//   ....[9]....
        /*00a0*/ 	.word	0x0003afe0


	//   ....[10]....
        /*00a4*/ 	.word	0x0003c5f0


	//   ....[11]....
        /*00a8*/ 	.word	0x0003c680


	//   ....[12]....
        /*00ac*/ 	.word	0x0003c6e0


	//   ....[13]....
        /*00b0*/ 	.word	0x0003c740


	//   ....[14]....
        /*00b4*/ 	.word	0x0003c7a0


	//   ....[15]....
        /*00b8*/ 	.word	0x0003ce90


	//   ....[16]....
        /*00bc*/ 	.word	0x0003cef0


	//   ....[17]....
        /*00c0*/ 	.word	0x0003cf50


	//   ....[18]....
        /*00c4*/ 	.word	0x0003cfb0


	//   ....[19]....
        /*00c8*/ 	.word	0x0003d010


	//----- nvinfo : EIATTR_VRC_CTA_INIT_COUNT
	.align		4
.L_1800:
        /*00cc*/ 	.byte	0x02, 0x4a
	.zero		1
	.zero		1


	//----- nvinfo : EIATTR_EXIT_INSTR_OFFSETS
	.align		4
        /*00d0*/ 	.byte	0x04, 0x1c
        /*00d2*/ 	.short	(.L_1802 - .L_1801)


	//   ....[0]....
.L_1801:
        /*00d4*/ 	.word	0x00000e30


	//   ....[1]....
        /*00d8*/ 	.word	0x0003c580


	//----- nvinfo : EIATTR_MAX_THREADS
	.align		4
.L_1802:
        /*00dc*/ 	.byte	0x04, 0x05
        /*00de*/ 	.short	(.L_1804 - .L_1803)
.L_1803:
        /*00e0*/ 	.word	0x00000080
        /*00e4*/ 	.word	0x00000001
        /*00e8*/ 	.word	0x00000001


	//----- nvinfo : EIATTR_CRS_STACK_SIZE
	.align		4
.L_1804:
        /*00ec*/ 	.byte	0x04, 0x1e
        /*00ee*/ 	.short	(.L_1806 - .L_1805)
.L_1805:
        /*00f0*/ 	.word	0x00000000


	//----- nvinfo : EIATTR_CBANK_PARAM_SIZE
	.align		4
.L_1806:
        /*00f4*/ 	.byte	0x03, 0x19
        /*00f6*/ 	.short	0x00e8


	//----- nvinfo : EIATTR_PARAM_CBANK
	.align		4
        /*00f8*/ 	.byte	0x04, 0x0a
        /*00fa*/ 	.short	(.L_1808 - .L_1807)
	.align		4
.L_1807:
        /*00fc*/ 	.word	index@(.nv.constant0._ZN10layer_norm31ln_parallel_residual_fwd_kernelINS_13Kernel_traitsI6__halfffffjLj1536ELj1ELj4ELj1ELj16ENS_18Kernel_traits_baseILj1536ES2_ffffjLj128EEEEELb1ELb1ELb0EEEvNS_9FwdParamsE)
        /*0100*/ 	.short	0x0380
        /*0102*/ 	.short	0x00e8


	//----- nvinfo : EIATTR_SW_WAR
	.align		4
.L_1808:
        /*0104*/ 	.byte	0x04, 0x36
        /*0106*/ 	.short	(.L_1810 - .L_1809)
.L_1809:
        /*0108*/ 	.word	0x00000008
.L_1810:


//--------------------- .nv.info._ZN10layer_norm31ln_parallel_residual_fwd_kernelINS_13Kernel_traitsI6__halfffffjLj1536ELj1ELj4ELj1ELj16ENS_18Kernel_traits_baseILj1536ES2_ffffjLj128EEEEELb1ELb1ELb1EEEvNS_9FwdParamsE --------------------------
	.section	.nv.info._ZN10layer_norm31ln_parallel_residual_fwd_kernelINS_13Kernel_traitsI6__halfffffjLj1536ELj1ELj4ELj1ELj16ENS_18Kernel_traits_baseILj1536ES2_ffffjLj128EEEEELb1ELb1ELb1EEEvNS_9FwdParamsE,"",@"SHT_CUDA_INFO"
	.sectionflags	@""
	.align	4


	//----- nvinfo : EIATTR_CUDA_API_VERSION
	.align		4
        /*0000*/ 	.byte	0x04, 0x37
        /*0002*/ 	.short	(.L_1812 - .L_1811)
.L_1811:
        /*0004*/ 	.word	0x00000082


	//----- nvinfo : EIATTR_KPARAM_INFO
	.align		4
.L_1812:
        /*0008*/ 	.byte	0x04, 0x17
        /*000a*/ 	.short	(.L_1814 - .L_1813)
.L_1813:
        /*000c*/ 	.word	0x00000000
        /*0010*/ 	.short	0x0000
        /*0012*/ 	.short	0x0000
        /*0014*/ 	.byte	0x00, 0xf0, 0xa1, 0x03


	//----- nvinfo : EIATTR_SPARSE_MMA_MASK
	.align		4
.L_1814:
        /*0018*/ 	.byte	0x03, 0x50
        /*001a*/ 	.short	0x0000


	//----- nvinfo : EIATTR_MAXREG_COUNT
	.align		4
        /*001c*/ 	.byte	0x03, 0x1b
        /*001e*/ 	.short	0x00ff


	//----- nvinfo : EIATTR_MERCURY_ISA_VERSION
	.align		4
        /*0020*/ 	.byte	0x03, 0x5f
        /*0022*/ 	.short	0x0101


	//----- nvinfo : EIATTR_COOP_GROUP_MASK_REGIDS
	.align		4
        /*0024*/ 	.byte	0x04, 0x29
        /*0026*/ 	.short	(.L_1816 - .L_1815)


	//   ....[0]....
.L_1815:
        /*0028*/ 	.word	0xffffffff


	//   ....[1]....
        /*002c*/ 	.word	0xffffffff


	//   ....[2]....
        /*0030*/ 	.word	0xffffffff


	//   ....[3]....
        /*0034*/ 	.word	0xffffffff


	//   ....[4]....
        /*0038*/ 	.word	0xffffffff


	//   ....[5]....
        /*003c*/ 	.word	0xffffffff


	//   ....[6]....
        /*0040*/ 	.word	0xffffffff


	//   ....[7]....
        /*0044*/ 	.word	0xffffffff


	//   ....[8]....
        /*0048*/ 	.word	0xffffffff


	//   ....[9]....
        /*004c*/ 	.word	0xffffffff


	//   ....[10]....
        /*0050*/ 	.word	0x0500007c


	//   ....[11]....
        /*0054*/ 	.word	0x0500007c


	//   ....[12]....
        /*0058*/ 	.word	0x0500007c


	//   ....[13]....
        /*005c*/ 	.word	0x0500007c


	//   ....[14]....
        /*0060*/ 	.word	0x0500007c


	//   ....[15]....
        /*0064*/ 	.word	0x0500007c


	//   ....[16]....
        /*0068*/ 	.word	0x0500007c


	//   ....[17]....
        /*006c*/ 	.word	0x0500007c


	//   ....[18]....
        /*0070*/ 	.word	0x0500007c


	//   ....[19]....
        /*0074*/ 	.word	0x0500007c


	//----- nvinfo : EIATTR_COOP_GROUP_INSTR_OFFSETS
	.align		4
.L_1816:
        /*0078*/ 	.byte	0x04, 0x28
        /*007a*/ 	.short	(.L_1818 - .L_1817)


	//   ....[0]....
.L_1817:
        /*007c*/ 	.word	0x0002f0e0


	//   ....[1]....
        /*0080*/ 	.word	0x0002f110


	//   ....[2]....
        /*0084*/ 	.word	0x0002f130


	//   ....[3]....
        /*0088*/ 	.word	0x0002f150


	//   ....[4]....
        /*008c*/ 	.word	0x0002f170


	//   ....[5]....
        /*0090*/ 	.word	0x0002f7a0


	//   ....[6]....
        /*0094*/ 	.word	0x0002f7c0


	//   ....[7]....
        /*0098*/ 	.word	0x0002f7e0


	//   ....[8]....
        /*009c*/ 	.word	0x0002f800


	//   ....[9]....
        /*00a0*/ 	.word	0x0002f820


	//   ....[10]....
        /*00a4*/ 	.word	0x00030a50


	//   ....[11]....
        /*00a8*/ 	.word	0x00030b00


	//   ....[12]....
        /*00ac*/ 	.word	0x00030b70


	//   ....[13]....
        /*00b0*/ 	.word	0x00030be0


	//   ....[14]....
        /*00b4*/ 	.word	0x00030c50


	//   ....[15]....
        /*00b8*/ 	.word	0x000312d0


	//   ....[16]....
        /*00bc*/ 	.word	0x00031340


	//   ....[17]....
        /*00c0*/ 	.word	0x000313b0


	//   ....[18]....
        /*00c4*/ 	.word	0x00031420


	//   ....[19]....
        /*00c8*/ 	.word	0x00031490


	//----- nvinfo : EIATTR_VRC_CTA_INIT_COUNT
	.align		4
.L_1818:
        /*00cc*/ 	.byte	0x02, 0x4a
	.zero		1
	.zero		1


	//----- nvinfo : EIATTR_EXIT_INSTR_OFFSETS
	.align		4
        /*00d0*/ 	.byte	0x04, 0x1c
        /*00d2*/ 	.short	(.L_1820 - .L_1819)


	//   ....[0]....
.L_1819:
        /*00d4*/ 	.word	0x00000690


	//   ....[1]....
        /*00d8*/ 	.word	0x000309e0


	//----- nvinfo : EIATTR_MAX_THREADS
	.align		4
.L_1820:
        /*00dc*/ 	.byte	0x04, 0x05
        /*00de*/ 	.short	(.L_1822 - .L_1821)
.L_1821:
        /*00e0*/ 	.word	0x00000080
        /*00e4*/ 	.word	0x00000001
        /*00e8*/ 	.word	0x00000001


	//----- nvinfo : EIATTR_CRS_STACK_SIZE
	.align		4
.L_1822:
        /*00ec*/ 	.byte	0x04, 0x1e
        /*00ee*/ 	.short	(.L_1824 - .L_1823)
.L_1823:
        /*00f0*/ 	.word	0x00000000


	//----- nvinfo : EIATTR_CBANK_PARAM_SIZE
	.align		4
.L_1824:
        /*00f4*/ 	.byte	0x03, 0x19
        /*00f6*/ 	.short	0x00e8


	//----- nvinfo : EIATTR_PARAM_CBANK
	.align		4
        /*00f8*/ 	.byte	0x04, 0x0a
        /*00fa*/ 	.short	(.L_1826 - .L_1825)
	.align		4
.L_1825:
        /*00fc*/ 	.word	index@(.nv.constant0._ZN10layer_norm31ln_parallel_residual_fwd_kernelINS_13Kernel_traitsI6__halfffffjLj1536ELj1ELj4ELj1ELj16ENS_18Kernel_traits_baseILj1536ES2_ffffjLj128EEEEELb1ELb1ELb1EEEvNS_9FwdParamsE)
        /*0100*/ 	.short	0x0380
        /*0102*/ 	.short	0x00e8


	//----- nvinfo : EIATTR_SW_WAR
	.align		4
.L_1826:
        /*0104*/ 	.byte	0x04, 0x36
        /*0106*/ 	.short	(.L_1828 - .L_1827)
.L_1827:
        /*0108*/ 	.word	0x00000008
.L_1828:


//--------------------- .nv.info._ZN10layer_norm31ln_parallel_residual_fwd_kernelINS_13Kernel_traitsIfffffjLj1536ELj1ELj4ELj1ELj16ENS_18Kernel_traits_baseILj1536EfffffjLj128EEEEELb0ELb0ELb0EEEvNS_9FwdParamsE --------------------------
	.section	.nv.info._ZN10layer_norm31ln_parallel_residual_fwd_kernelINS_13Kernel_traitsIfffffjLj1536ELj1ELj4ELj1ELj16ENS_18Kernel_traits_baseILj1536EfffffjLj128EEEEELb0ELb0ELb0EEEvNS_9FwdParamsE,"",@"SHT_CUDA_INFO"
	.sectionflags	@""
	.align	4


	//----- nvinfo : EIATTR_CUDA_API_VERSION
	.align		4
        /*0000*/ 	.byte	0x04, 0x37
        /*0002*/ 	.short	(.L_1830 - .L_1829)
.L_1829:
        /*0004*/ 	.word	0x00000082


	//----- nvinfo : EIATTR_KPARAM_INFO
	.align		4
.L_1830:
        /*0008*/ 	.byte	0x04, 0x17
        /*000a*/ 	.short	(.L_1832 - .L_1831)
.L_1831:
        /*000c*/ 	.word	0x00000000
        /*0010*/ 	.short	0x0000
        /*0012*/ 	.short	0x0000
        /*0014*/ 	.byte	0x00, 0xf0, 0xa1, 0x03


	//----- nvinfo : EIATTR_SPARSE_MMA_MASK
	.align		4
.L_1832:
        /*0018*/ 	.byte	0x03, 0x50
        /*001a*/ 	.short	0x0000


	//----- nvinfo : EIATTR_MAXREG_COUNT
	.align		4
        /*001c*/ 	.byte	0x03, 0x1b
        /*001e*/ 	.short	0x00ff


	//----- nvinfo : EIATTR_ANNOTATIONS
	.align		4
        /*0020*/ 	.byte	0x04, 0x55
        /*0022*/ 	.short	(.L_1834 - .L_1833)


	//   ....[0]....
.L_1833:
        /* <DEDUP_REMOVED lines=66> */


	//----- nvinfo : EIATTR_MERCURY_ISA_VERSION
	.align		4
.L_1834:
        /*0434*/ 	.byte	0x03, 0x5f
        /*0436*/ 	.short	0x0101


	//----- nvinfo : EIATTR_COOP_GROUP_MASK_REGIDS
	.align		4
        /*0438*/ 	.byte	0x04, 0x29
        /*043a*/ 	.short	(.L_1836 - .L_1835)


	//   ....[0]....
.L_1835:
        /*043c*/ 	.word	0xffffffff


	//   ....[1]....
        /*0440*/ 	.word	0xffffffff


	//   ....[2]....
        /*0444*/ 	.word	0xffffffff


	//   ....[3]....
        /*0448*/ 	.word	0xffffffff


	//   ....[4]....
        /*044c*/ 	.word	0xffffffff


	//   ....[5]....
        /*0450*/ 	.word	0xffffffff


	//   ....[6]....
        /*0454*/ 	.word	0xffffffff


	//   ....[7]....
        /*0458*/ 	.word	0xffffffff


	//   ....[8]....
        /*045c*/ 	.word	0xffffffff


	//   ....[9]....
        /*0460*/ 	.word	0xffffffff


	//   ....[10]....
        /*0464*/ 	.word	0x0500006c


	//   ....[11]....
        /*0468*/ 	.word	0x0500006c


	//   ....[12]....
        /*046c*/ 	.word	0x0500006c


	//   ....[13]....
        /*0470*/ 	.word	0x0500006c


	//   ....[14]....
        /*0474*/ 	.word	0x0500006c


	//   ....[15]....
        /*0478*/ 	.word	0x0500006c


	//   ....[16]....
        /*047c*/ 	.word	0x0500006c


	//   ....[17]....
        /*0480*/ 	.word	0x0500006c


	//   ....[18]....
        /*0484*/ 	.word	0x0500006c


	//   ....[19]....
        /*0488*/ 	.word	0x0500006c


	//----- nvinfo : EIATTR_COOP_GROUP_INSTR_OFFSETS
	.align		4
.L_1836:
        /*048c*/ 	.byte	0x04, 0x28
        /*048e*/ 	.short	(.L_1838 - .L_1837)


	//   ....[0]....
.L_1837:
        /*0490*/ 	.word	0x00006b60


	//   ....[1]....
        /*0494*/ 	.word	0x00006ba0


	//   ....[2]....
        /*0498*/ 	.word	0x00006bc0


	//   ....[3]....
        /*049c*/ 	.word	0x00006be0


	//   ....[4]....
        /*04a0*/ 	.word	0x00006c00


	//   ....[5]....
        /*04a4*/ 	.word	0x000072a0


	//   ....[6]....
        /*04a8*/ 	.word	0x000072c0


	//   ....[7]....
        /*04ac*/ 	.word	0x000072e0


	//   ....[8]....
        /*04b0*/ 	.word	0x00007300


	//   ....[9]....
        /*04b4*/ 	.word	0x00007320


	//   ....[10]....
        /*04b8*/ 	.word	0x00008a30


	//   ....[11]....
        /*04bc*/ 	.word	0x00008ad0


	//   ....[12]....
        /*04c0*/ 	.word	0x00008b40


	//   ....[13]....
        /*04c4*/ 	.word	0x00008bb0


	//   ....[14]....
        /*04c8*/ 	.word	0x00008c20


	//   ....[15]....
        /*04cc*/ 	.word	0x00009330


	//   ....[16]....
        /*04d0*/ 	.word	0x000093a0


	//   ....[17]....
        /*04d4*/ 	.word	0x00009410


	//   ....[18]....
        /*04d8*/ 	.word	0x00009480


	//   ....[19]....
        /*04dc*/ 	.word	0x000094f0


	//----- nvinfo : EIATTR_VRC_CTA_INIT_COUNT
	.align		4
.L_1838:
        /*04e0*/ 	.byte	0x02, 0x4a
	.zero		1
	.zero		1


	//----- nvinfo : EIATTR_EXIT_INSTR_OFFSETS
	.align		4
        /*04e4*/ 	.byte	0x04, 0x1c
        /*04e6*/ 	.short	(.L_1840 - .L_1839)


	//   ....[0]....
.L_1839:
        /*04e8*/ 	.word	0x000035f0


	//   ....[1]....
        /*04ec*/ 	.word	0x000089c0


	//----- nvinfo : EIATTR_MAX_THREADS
	.align		4
.L_1840:
        /*04f0*/ 	.byte	0x04, 0x05
        /*04f2*/ 	.short	(.L_1842 - .L_1841)
.L_1841:
        /*04f4*/ 	.word	0x00000080
        /*04f8*/ 	.word	0x00000001
        /*04fc*/ 	.word	0x00000001


	//----- nvinfo : EIATTR_CRS_STACK_SIZE
	.align		4
.L_1842:
        /*0500*/ 	.byte	0x04, 0x1e
        /*0502*/ 	.short	(.L_1844 - .L_1843)
.L_1843:
        /*0504*/ 	.word	0x00000000


	//----- nvinfo : EIATTR_CBANK_PARAM_SIZE
	.align		4
.L_1844:
        /*0508*/ 	.byte	0x03, 0x19
        /*050a*/ 	.short	0x00e8


	//----- nvinfo : EIATTR_PARAM_CBANK
	.align		4
        /*050c*/ 	.byte	0x04, 0x0a
        /*050e*/ 	.short	(.L_1846 - .L_1845)
	.align		4
.L_1845:
        /*0510*/ 	.word	index@(.nv.constant0._ZN10layer_norm31ln_parallel_residual_fwd_kernelINS_13Kernel_traitsIfffffjLj1536ELj1ELj4ELj1ELj16ENS_18Kernel_traits_baseILj1536EfffffjLj128EEEEELb0ELb0ELb0EEEvNS_9FwdParamsE)
        /*0514*/ 	.short	0x0380
        /*0516*/ 	.short	0x00e8


	//----- nvinfo : EIATTR_SW_WAR
	.align		4
.L_1846:
        /*0518*/ 	.byte	0x04, 0x36
        /*051a*/ 	.short	(.L_1848 - .L_1847)
.L_1847:
        /*051c*/ 	.word	0x00000008
.L_1848:


//--------------------- .nv.info._ZN10layer_norm31ln_parallel_residual_fwd_kernelINS_13Kernel_traitsIfffffjLj1536ELj1ELj4ELj1ELj16ENS_18Kernel_traits_baseILj1536EfffffjLj128EEEEELb0ELb0ELb1EEEvNS_9FwdParamsE --------------------------
	.section	.nv.info._ZN10layer_norm31ln_parallel_residual_fwd_kernelINS_13Kernel_traitsIfffffjLj1536ELj1ELj4ELj1ELj16ENS_18Kernel_traits_baseILj1536EfffffjLj128EEEEELb0ELb0ELb1EEEvNS_9FwdParamsE,"",@"SHT_CUDA_INFO"
	.sectionflags	@""
	.align	4


	//----- nvinfo : EIATTR_CUDA_API_VERSION
	.align		4
        /*0000*/ 	.byte	0x04, 0x37
        /*0002*/ 	.short	(.L_1850 - .L_1849)
.L_1849:
        /*0004*/ 	.word	0x00000082


	//----- nvinfo : EIATTR_KPARAM_INFO
	.align		4
.L_1850:
        /*0008*/ 	.byte	0x04, 0x17
        /*000a*/ 	.short	(.L_1852 - .L_1851)
.L_1851:
        /*000c*/ 	.word	0x00000000
        /*0010*/ 	.short	0x0000
        /*0012*/ 	.short	0x0000
        /*0014*/ 	.byte	0x00, 0xf0, 0xa1, 0x03


	//----- nvinfo : EIATTR_SPARSE_MMA_MASK
	.align		4
.L_1852:
        /*0018*/ 	.byte	0x03, 0x50
        /*001a*/ 	.short	0x0000


	//----- nvinfo : EIATTR_MAXREG_COUNT
	.align		4
        /*001c*/ 	.byte	0x03, 0x1b
        /*001e*/ 	.short	0x00ff


	//----- nvinfo : EIATTR_ANNOTATIONS
	.align		4
        /*0020*/ 	.byte	0x04, 0x55
        /*0022*/ 	.short	(.L_1854 - .L_1853)


	//   ....[0]....
.L_1853:
        /* <DEDUP_REMOVED lines=32> */


	//----- nvinfo : EIATTR_MERCURY_ISA_VERSION
	.align		4
.L_1854:
        /*0214*/ 	.byte	0x03, 0x5f
        /*0216*/ 	.short	0x0101


	//----- nvinfo : EIATTR_COOP_GROUP_MASK_REGIDS
	.align		4
        /*0218*/ 	.byte	0x04, 0x29
        /*021a*/ 	.short	(.L_1856 - .L_1855)


	//   ....[0]....
.L_1855:
        /*021c*/ 	.word	0xffffffff


	//   ....[1]....
        /*0220*/ 	.word	0xffffffff


	//   ....[2]....
        /*0224*/ 	.word	0xffffffff


	//   ....[3]....
        /*0228*/ 	.word	0xffffffff


	//   ....[4]....
        /*022c*/ 	.word	0xffffffff


	//   ....[5]....
        /*0230*/ 	.word	0xffffffff


	//   ....[6]....
        /*0234*/ 	.word	0xffffffff


	//   ....[7]....
        /*0238*/ 	.word	0xffffffff


	//   ....[8]....
        /*023c*/ 	.word	0xffffffff


	//   ....[9]....
        /*0240*/ 	.word	0xffffffff


	//   ....[10]....
        /*0244*/ 	.word	0x050000b4


	//   ....[11]....
        /*0248*/ 	.word	0x050000b4


	//   ....[12]....
        /*024c*/ 	.word	0x050000b4


	//   ....[13]....
        /*0250*/ 	.word	0x050000b4


	//   ....[14]....
        /*0254*/ 	.word	0x050000b4


	//   ....[15]....
        /*0258*/ 	.word	0x050000b4


	//   ....[16]....
        /*025c*/ 	.word	0x050000b4


	//   ....[17]....
        /*0260*/ 	.word	0x050000b4


	//   ....[18]....
        /*0264*/ 	.word	0x050000b4


	//   ....[19]....
        /*0268*/ 	.word	0x050000b4


	//----- nvinfo : EIATTR_COOP_GROUP_INSTR_OFFSETS
	.align		4
.L_1856:
        /*026c*/ 	.byte	0x04, 0x28
        /*026e*/ 	.short	(.L_1858 - .L_1857)


	//   ....[0]....
.L_1857:
        /*0270*/ 	.word	0x00003b00


	//   ....[1]....
        /*0274*/ 	.word	0x00003b30


	//   ....[2]....
        /*0278*/ 	.word	0x00003b50


	//   ....[3]....
        /*027c*/ 	.word	0x00003b70


	//   ....[4]....
        /*0280*/ 	.word	0x00003b90


	//   ....[5]....
        /*0284*/ 	.word	0x000041c0


	//   ....[6]....
        /*0288*/ 	.word	0x000041e0


	//   ....[7]....
        /*028c*/ 	.word	0x00004200


	//   ....[8]....
        /*0290*/ 	.word	0x00004220


	//   ....[9]....
        /*0294*/ 	.word	0x00004240


	//   ....[10]....
        /*0298*/ 	.word	0x00005480


	//   ....[11]....
        /*029c*/ 	.word	0x00005520


	//   ....[12]....
        /*02a0*/ 	.word	0x00005590


	//   ....[13]....
        /*02a4*/ 	.word	0x00005600


	//   ....[14]....
        /*02a8*/ 	.word	0x00005670


	//   ....[15]....
        /*02ac*/ 	.word	0x00005d00


	//   ....[16]....
        /*02b0*/ 	.word	0x00005d70


	//   ....[17]....
        /*02b4*/ 	.word	0x00005de0


	//   ....[18]....
        /*02b8*/ 	.word	0x00005e50


	//   ....[19]....
        /*02bc*/ 	.word	0x00005ec0


	//----- nvinfo : EIATTR_VRC_CTA_INIT_COUNT
	.align		4
.L_1858:
        /*02c0*/ 	.byte	0x02, 0x4a
	.zero		1
	.zero		1


	//----- nvinfo : EIATTR_EXIT_INSTR_OFFSETS
	.align		4
        /*02c4*/ 	.byte	0x04, 0x1c
        /*02c6*/ 	.short	(.L_1860 - .L_1859)


	//   ....[0]....
.L_1859:
        /*02c8*/ 	.word	0x000012c0


	//   ....[1]....
        /*02cc*/ 	.word	0x00005410


	//----- nvinfo : EIATTR_MAX_THREADS
	.align		4
.L_1860:
        /*02d0*/ 	.byte	0x04, 0x05
        /*02d2*/ 	.short	(.L_1862 - .L_1861)
.L_1861:
        /*02d4*/ 	.word	0x00000080
        /*02d8*/ 	.word	0x00000001
        /*02dc*/ 	.word	0x00000001


	//----- nvinfo : EIATTR_CRS_STACK_SIZE
	.align		4
.L_1862:
        /*02e0*/ 	.byte	0x04, 0x1e
        /*02e2*/ 	.short	(.L_1864 - .L_1863)
.L_1863:
        /*02e4*/ 	.word	0x00000000


	//----- nvinfo : EIATTR_CBANK_PARAM_SIZE
	.align		4
.L_1864:
        /*02e8*/ 	.byte	0x03, 0x19
        /*02ea*/ 	.short	0x00e8


	//----- nvinfo : EIATTR_PARAM_CBANK
	.align		4
        /*02ec*/ 	.byte	0x04, 0x0a
        /*02ee*/ 	.short	(.L_1866 - .L_1865)
	.align		4
.L_1865:
        /*02f0*/ 	.word	index@(.nv.constant0._ZN10layer_norm31ln_parallel_residual_fwd_kernelINS_13Kernel_traitsIfffffjLj1536ELj1ELj4ELj1ELj16ENS_18Kernel_traits_baseILj1536EfffffjLj128EEEEELb0ELb0ELb1EEEvNS_9FwdParamsE)
        /*02f4*/ 	.short	0x0380
        /*02f6*/ 	.short	0x00e8


	//----- nvinfo : EIATTR_SW_WAR
	.align		4
.L_1866:
        /*02f8*/ 	.byte	0x04, 0x36
        /*02fa*/ 	.short	(.L_1868 - .L_1867)
.L_1867:
        /*02fc*/ 	.word	0x00000008
.L_1868:


//--------------------- .nv.info._ZN10layer_norm31ln_parallel_residual_fwd_kernelINS_13Kernel_traitsIfffffjLj1536ELj1ELj4ELj1ELj16ENS_18Kernel_traits_baseILj1536EfffffjLj128EEEEELb0ELb1ELb0EEEvNS_9FwdParamsE --------------------------
	.section	.nv.info._ZN10layer_norm31ln_parallel_residual_fwd_kernelINS_13Kernel_traitsIfffffjLj1536ELj1ELj4ELj1ELj16ENS_18Kernel_traits_baseILj1536EfffffjLj128EEEEELb0ELb1ELb0EEEvNS_9FwdParamsE,"",@"SHT_CUDA_INFO"
	.sectionflags	@""
	.align	4


	//----- nvinfo : EIATTR_CUDA_API_VERSION
	.align		4
        /*0000*/ 	.byte	0x04, 0x37
        /*0002*/ 	.short	(.L_1870 - .L_1869)
.L_1869:
        /*0004*/ 	.word	0x00000082


	//----- nvinfo : EIATTR_KPARAM_INFO
	.align		4
.L_1870:
        /*0008*/ 	.byte	0x04, 0x17
        /*000a*/ 	.short	(.L_1872 - .L_1871)
.L_1871:
        /*000c*/ 	.word	0x00000000
        /*0010*/ 	.short	0x0000
        /*0012*/ 	.short	0x0000
        /*0014*/ 	.byte	0x00, 0xf0, 0xa1, 0x03


	//----- nvinfo : EIATTR_SPARSE_MMA_MASK
	.align		4
.L_1872:
        /*0018*/ 	.byte	0x03, 0x50
        /*001a*/ 	.short	0x0000


	//----- nvinfo : EIATTR_MAXREG_COUNT
	.align		4
        /*001c*/ 	.byte	0x03, 0x1b
        /*001e*/ 	.short	0x00ff


	//----- nvinfo : EIATTR_MERCURY_ISA_VERSION
	.align		4
        /*0020*/ 	.byte	0x03, 0x5f
        /*0022*/ 	.short	0x0101


	//----- nvinfo : EIATTR_COOP_GROUP_MASK_REGIDS
	.align		4
        /*0024*/ 	.byte	0x04, 0x29
        /*0026*/ 	.short	(.L_1874 - .L_1873)


	//   ....[0]....
.L_1873:
        /*0028*/ 	.word	0xffffffff


	//   ....[1]....
        /*002c*/ 	.word	0xffffffff


	//   ....[2]....
        /*0030*/ 	.word	0xffffffff


	//   ....[3]....
        /*0034*/ 	.word	0xffffffff


	//   ....[4]....
        /*0038*/ 	.word	0xffffffff


	//   ....[5]....
        /*003c*/ 	.word	0xffffffff


	//   ....[6]....
        /*0040*/ 	.word	0xffffffff


	//   ....[7]....
        /*0044*/ 	.word	0xffffffff


	//   ....[8]....
        /*0048*/ 	.word	0xffffffff


	//   ....[9]....
        /*004c*/ 	.word	0xffffffff


	//   ....[10]....
        /*0050*/ 	.word	0x050000ab


	//   ....[11]....
        /*0054*/ 	.word	0x050000ab


	//   ....[12]....
        /*0058*/ 	.word	0x050000ab


	//   ....[13]....
        /*005c*/ 	.word	0x050000ab


	//   ....[14]....
        /*0060*/ 	.word	0x050000ab


	//   ....[15]....
        /*0064*/ 	.word	0x050000ab


	//   ....[16]....
        /*0068*/ 	.word	0x050000ab


	//   ....[17]....
        /*006c*/ 	.word	0x050000ab


	//   ....[18]....
        /*0070*/ 	.word	0x050000ab


	//   ....[19]....
        /*0074*/ 	.word	0x050000ab


	//----- nvinfo : EIATTR_COOP_GROUP_INSTR_OFFSETS
	.align		4
.L_1874:
        /*0078*/ 	.byte	0x04, 0x28
        /*007a*/ 	.short	(.L_1876 - .L_1875)


	//   ....[0]....
.L_1875:
        /*007c*/ 	.word	0x00004430


	//   ....[1]....
        /*0080*/ 	.word	0x00004460


	//   ....[2]....
        /*0084*/ 	.word	0x00004480


	//   ....[3]....
        /*0088*/ 	.word	0x000044a0


	//   ....[4]....
        /*008c*/ 	.word	0x000044d0


	//   ....[5]....
        /*0090*/ 	.word	0x00004b60


	//   ....[6]....
        /*0094*/ 	.word	0x00004b80


	//   ....[7]....
        /*0098*/ 	.word	0x00004ba0


	//   ....[8]....
        /*009c*/ 	.word	0x00004bc0


	//   ....[9]....
        /*00a0*/ 	.word	0x00004be0


	//   ....[10]....
        /*00a4*/ 	.word	0x00005c70


	//   ....[11]....
        /*00a8*/ 	.word	0x00005d10


	//   ....[12]....
        /*00ac*/ 	.word	0x00005d80


	//   ....[13]....
        /*00b0*/ 	.word	0x00005df0


	//   ....[14]....
        /*00b4*/ 	.word	0x00005e70


	//   ....[15]....
        /*00b8*/ 	.word	0x00006560


	//   ....[16]....
        /*00bc*/ 	.word	0x000065d0


	//   ....[17]....
        /*00c0*/ 	.word	0x00006640


	//   ....[18]....
        /*00c4*/ 	.word	0x000066b0


	//   ....[19]....
        /*00c8*/ 	.word	0x00006720


	//----- nvinfo : EIATTR_VRC_CTA_INIT_COUNT
	.align		4
.L_1876:
        /*00cc*/ 	.byte	0x02, 0x4a
	.zero		1
	.zero		1


	//----- nvinfo : EIATTR_EXIT_INSTR_OFFSETS
	.align		4
        /*00d0*/ 	.byte	0x04, 0x1c
        /*00d2*/ 	.short	(.L_1878 - .L_1877)


	//   ....[0]....
.L_1877:
        /*00d4*/ 	.word	0x00000ca0


	//   ....[1]....
        /*00d8*/ 	.word	0x00005c00


	//----- nvinfo : EIATTR_MAX_THREADS
	.align		4
.L_1878:
        /*00dc*/ 	.byte	0x04, 0x05
        /*00de*/ 	.short	(.L_1880 - .L_1879)
.L_1879:
        /*00e0*/ 	.word	0x00000080
        /*00e4*/ 	.word	0x00000001
        /*00e8*/ 	.word	0x00000001


	//----- nvinfo : EIATTR_CRS_STACK_SIZE
	.align		4
.L_1880:
        /*00ec*/ 	.byte	0x04, 0x1e
        /*00ee*/ 	.short	(.L_1882 - .L_1881)
.L_1881:
        /*00f0*/ 	.word	0x00000000


	//----- nvinfo : EIATTR_CBANK_PARAM_SIZE
	.align		4
.L_1882:
        /*00f4*/ 	.byte	0x03, 0x19
        /*00f6*/ 	.short	0x00e8


	//----- nvinfo : EIATTR_PARAM_CBANK
	.align		4
        /*00f8*/ 	.byte	0x04, 0x0a
        /*00fa*/ 	.short	(.L_1884 - .L_1883)
	.align		4
.L_1883:
        /*00fc*/ 	.word	index@(.nv.constant0._ZN10layer_norm31ln_parallel_residual_fwd_kernelINS_13Kernel_traitsIfffffjLj1536ELj1ELj4ELj1ELj16ENS_18Kernel_traits_baseILj1536EfffffjLj128EEEEELb0ELb1ELb0EEEvNS_9FwdParamsE)
        /*0100*/ 	.short	0x0380
        /*0102*/ 	.short	0x00e8


	//----- nvinfo : EIATTR_SW_WAR
	.align		4
.L_1884:
        /*0104*/ 	.byte	0x04, 0x36
        /*0106*/ 	.short	(.L_1886 - .L_1885)
.L_1885:
        /*0108*/ 	.word	0x00000008
.L_1886:


//--------------------- .nv.info._ZN10layer_norm31ln_parallel_residual_fwd_kernelINS_13Kernel_traitsIfffffjLj1536ELj1ELj4ELj1ELj16ENS_18Kernel_traits_baseILj1536EfffffjLj128EEEEELb0ELb1ELb1EEEvNS_9FwdParamsE --------------------------
	.section	.nv.info._ZN10layer_norm31ln_parallel_residual_fwd_kernelINS_13Kernel_traitsIfffffjLj1536ELj1ELj4ELj1ELj16ENS_18Kernel_traits_baseILj1536EfffffjLj128EEEEELb0ELb1ELb1EEEvNS_9FwdParamsE,"",@"SHT_CUDA_INFO"
	.sectionflags	@""
	.align	4


	//----- nvinfo : EIATTR_CUDA_API_VERSION
	.align		4
        /*0000*/ 	.byte	0x04, 0x37
        /*0002*/ 	.short	(.L_1888 - .L_1887)
.L_1887:
        /*0004*/ 	.word	0x00000082


	//----- nvinfo : EIATTR_KPARAM_INFO
	.align		4
.L_1888:
        /*0008*/ 	.byte	0x04, 0x17
        /*000a*/ 	.short	(.L_1890 - .L_1889)
.L_1889:
        /*000c*/ 	.word	0x00000000
        /*0010*/ 	.short	0x0000
        /*0012*/ 	.short	0x0000
        /*0014*/ 	.byte	0x00, 0xf0, 0xa1, 0x03


	//----- nvinfo : EIATTR_SPARSE_MMA_MASK
	.align		4
.L_1890:
        /*0018*/ 	.byte	0x03, 0x50
        /*001a*/ 	.short	0x0000


	//----- nvinfo : EIATTR_MAXREG_COUNT
	.align		4
        /*001c*/ 	.byte	0x03, 0x1b
        /*001e*/ 	.short	0x00ff


	//----- nvinfo : EIATTR_MERCURY_ISA_VERSION
	.align		4
        /*0020*/ 	.byte	0x03, 0x5f
        /*0022*/ 	.short	0x0101


	//----- nvinfo : EIATTR_COOP_GROUP_MASK_REGIDS
	.align		4
        /*0024*/ 	.byte	0x04, 0x29
        /*0026*/ 	.short	(.L_1892 - .L_1891)


	//   ....[0]....
.L_1891:
        /*0028*/ 	.word	0xffffffff


	//   ....[1]....
        /*002c*/ 	.word	0xffffffff


	//   ....[2]....
        /*0030*/ 	.word	0xffffffff


	//   ....[3]....
        /*0034*/ 	.word	0xffffffff


	//   ....[4]....
        /*0038*/ 	.word	0xffffffff


	//   ....[5]....
        /*003c*/ 	.word	0xffffffff


	//   ....[6]....
        /*0040*/ 	.word	0xffffffff


	//   ....[7]....
        /*0044*/ 	.word	0xffffffff


	//   ....[8]....
        /*0048*/ 	.word	0xffffffff


	//   ....[9]....
        /*004c*/ 	.word	0xffffffff


	//   ....[10]....
        /*0050*/ 	.word	0x050000b4


	//   ....[11]....
        /*0054*/ 	.word	0x050000b4


	//   ....[12]....
        /*0058*/ 	.word	0x050000b4


	//   ....[13]....
        /*005c*/ 	.word	0x050000b4


	//   ....[14]....
        /*0060*/ 	.word	0x050000b4


	//   ....[15]....
        /*0064*/ 	.word	0x050000b4


	//   ....[16]....
        /*0068*/ 	.word	0x050000b4


	//   ....[17]....
        /*006c*/ 	.word	0x050000b4


	//   ....[18]....
        /*0070*/ 	.word	0x050000b4


	//   ....[19]....
        /*0074*/ 	.word	0x050000b4


	//----- nvinfo : EIATTR_COOP_GROUP_INSTR_OFFSETS
	.align		4
.L_1892:
        /*0078*/ 	.byte	0x04, 0x28
        /*007a*/ 	.short	(.L_1894 - .L_1893)


	//   ....[0]....
.L_1893:
        /*007c*/ 	.word	0x00002d60


	//   ....[1]....
        /*0080*/ 	.word	0x00002d80


	//   ....[2]....
        /*0084*/ 	.word	0x00002da0


	//   ....[3]....
        /*0088*/ 	.word	0x00002dd0


	//   ....[4]....
        /*008c*/ 	.word	0x00002df0


	//   ....[5]....
        /*0090*/ 	.word	0x00003420


	//   ....[6]....
        /*0094*/ 	.word	0x00003440


	//   ....[7]....
        /*0098*/ 	.word	0x00003460


	//   ....[8]....
        /*009c*/ 	.word	0x00003480


	//   ....[9]....
        /*00a0*/ 	.word	0x000034a0


	//   ....[10]....
        /*00a4*/ 	.word	0x000040d0


	//   ....[11]....
        /*00a8*/ 	.word	0x00004170


	//   ....[12]....
        /*00ac*/ 	.word	0x000041e0


	//   ....[13]....
        /*00b0*/ 	.word	0x00004260


	//   ....[14]....
        /*00b4*/ 	.word	0x000042d0


	//   ....[15]....
        /*00b8*/ 	.word	0x00004940


	//   ....[16]....
        /*00bc*/ 	.word	0x000049b0


	//   ....[17]....
        /*00c0*/ 	.word	0x00004a20


	//   ....[18]....
        /*00c4*/ 	.word	0x00004a90


	//   ....[19]....
        /*00c8*/ 	.word	0x00004b00


	//----- nvinfo : EIATTR_VRC_CTA_INIT_COUNT
	.align		4
.L_1894:
        /*00cc*/ 	.byte	0x02, 0x4a
	.zero		1
	.zero		1


	//----- nvinfo : EIATTR_EXIT_INSTR_OFFSETS
	.align		4
        /*00d0*/ 	.byte	0x04, 0x1c
        /*00d2*/ 	.short	(.L_1896 - .L_1895)


	//   ....[0]....
.L_1895:
        /*00d4*/ 	.word	0x00000550


	//   ....[1]....
        /*00d8*/ 	.word	0x00004060


	//----- nvinfo : EIATTR_MAX_THREADS
	.align		4
.L_1896:
        /*00dc*/ 	.byte	0x04, 0x05
        /*00de*/ 	.short	(.L_1898 - .L_1897)
.L_1897:
        /*00e0*/ 	.word	0x00000080
        /*00e4*/ 	.word	0x00000001
        /*00e8*/ 	.word	0x00000001


	//----- nvinfo : EIATTR_CRS_STACK_SIZE
	.align		4
.L_1898:
        /*00ec*/ 	.byte	0x04, 0x1e
        /*00ee*/ 	.short	(.L_1900 - .L_1899)
.L_1899:
        /*00f0*/ 	.word	0x00000000


	//----- nvinfo : EIATTR_CBANK_PARAM_SIZE
	.align		4
.L_1900:
        /*00f4*/ 	.byte	0x03, 0x19
        /*00f6*/ 	.short	0x00e8


	//----- nvinfo : EIATTR_PARAM_CBANK
	.align		4
        /*00f8*/ 	.byte	0x04, 0x0a
        /*00fa*/ 	.short	(.L_1902 - .L_1901)
	.align		4
.L_1901:
        /*00fc*/ 	.word	index@(.nv.constant0._ZN10layer_norm31ln_parallel_residual_fwd_kernelINS_13Kernel_traitsIfffffjLj1536ELj1ELj4ELj1ELj16ENS_18Kernel_traits_baseILj1536EfffffjLj128EEEEELb0ELb1ELb1EEEvNS_9FwdParamsE)
        /*0100*/ 	.short	0x0380
        /*0102*/ 	.short	0x00e8


	//----- nvinfo : EIATTR_SW_WAR
	.align		4
.L_1902:
        /*0104*/ 	.byte	0x04, 0x36
        /*0106*/ 	.short	(.L_1904 - .L_1903)
.L_1903:
        /*0108*/ 	.word	0x00000008
.L_1904:


//--------------------- .nv.info._ZN10layer_norm31ln_parallel_residual_fwd_kernelINS_13Kernel_traitsIfffffjLj1536ELj1ELj4ELj1ELj16ENS_18Kernel_traits_baseILj1536EfffffjLj128EEEEELb1ELb0ELb0EEEvNS_9FwdParamsE --------------------------
	.section	.nv.info._ZN10layer_norm31ln_parallel_residual_fwd_kernelINS_13Kernel_traitsIfffffjLj1536ELj1ELj4ELj1ELj16ENS_18Kernel_traits_baseILj1536EfffffjLj128EEEEELb1ELb0ELb0EEEvNS_9FwdParamsE,"",@"SHT_CUDA_INFO"
	.sectionflags	@""
	.align	4


	//----- nvinfo : EIATTR_CUDA_API_VERSION
	.align		4
        /*0000*/ 	.byte	0x04, 0x37
        /*0002*/ 	.short	(.L_1906 - .L_1905)
.L_1905:
        /*0004*/ 	.word	0x00000082


	//----- nvinfo : EIATTR_KPARAM_INFO
	.align		4
.L_1906:
        /*0008*/ 	.byte	0x04, 0x17
        /*000a*/ 	.short	(.L_1908 - .L_1907)
.L_1907:
        /*000c*/ 	.word	0x00000000
        /*0010*/ 	.short	0x0000
        /*0012*/ 	.short	0x0000
        /*0014*/ 	.byte	0x00, 0xf0, 0xa1, 0x03


	//----- nvinfo : EIATTR_SPARSE_MMA_MASK
	.align		4
.L_1908:
        /*0018*/ 	.byte	0x03, 0x50
        /*001a*/ 	.short	0x0000


	//----- nvinfo : EIATTR_MAXREG_COUNT
	.align		4
        /*001c*/ 	.byte	0x03, 0x1b
        /*001e*/ 	.short	0x00ff


	//----- nvinfo : EIATTR_ANNOTATIONS
	.align		4
        /*0020*/ 	.byte	0x04, 0x55
        /*0022*/ 	.short	(.L_1910 - .L_1909)


	//   ....[0]....
.L_1909:
        /* <DEDUP_REMOVED lines=92> */


	//----- nvinfo : EIATTR_MERCURY_ISA_VERSION
	.align		4
.L_1910:
        /*05d4*/ 	.byte	0x03, 0x5f
        /*05d6*/ 	.short	0x0101


	//----- nvinfo : EIATTR_COOP_GROUP_MASK_REGIDS
	.align		4
        /*05d8*/ 	.byte	0x04, 0x29
        /*05da*/ 	.short	(.L_1912 - .L_1911)


	//   ....[0]....
.L_1911:
        /*05dc*/ 	.word	0xffffffff


	//   ....[1]....
        /*05e0*/ 	.word	0xffffffff


	//   ....[2]....
        /*05e4*/ 	.word	0xffffffff


	//   ....[3]....
        /*05e8*/ 	.word	0xffffffff


	//   ....[4]....
        /*05ec*/ 	.word	0xffffffff


	//   ....[5]....
        /*05f0*/ 	.word	0xffffffff


	//   ....[6]....
        /*05f4*/ 	.word	0xffffffff


	//   ....[7]....
        /*05f8*/ 	.word	0xffffffff


	//   ....[8]....
        /*05fc*/ 	.word	0xffffffff


	//   ....[9]....
        /*0600*/ 	.word	0xffffffff


	//   ....[10]....
        /*0604*/ 	.word	0x05000016


	//   ....[11]....
        /*0608*/ 	.word	0x05000016


	//   ....[12]....
        /*060c*/ 	.word	0x05000016


	//   ....[13]....
        /*0610*/ 	.word	0x05000016


	//   ....[14]....
        /*0614*/ 	.word	0x05000016


	//   ....[15]....
        /*0618*/ 	.word	0x05000016


	//   ....[16]....
        /*061c*/ 	.word	0x05000016


	//   ....[17]....
        /*0620*/ 	.word	0x05000016


	//   ....[18]....
        /*0624*/ 	.word	0x05000016


	//   ....[19]....
        /*0628*/ 	.word	0x05000016


	//----- nvinfo : EIATTR_COOP_GROUP_INSTR_OFFSETS
	.align		4
.L_1912:
        /*062c*/ 	.byte	0x04, 0x28
        /*062e*/ 	.short	(.L_1914 - .L_1913)


	//   ....[0]....
.L_1913:
        /*0630*/ 	.word	0x0003d6e0


	//   ....[1]....
        /*0634*/ 	.word	0x0003d720


	//   ....[2]....
        /*0638*/ 	.word	0x0003d740


	//   ....[3]....
        /*063c*/ 	.word	0x0003d760


	//   ....[4]....
        /*0640*/ 	.word	0x0003d780


	//   ....[5]....
        /*0644*/ 	.word	0x0003de10


	//   ....[6]....
        /*0648*/ 	.word	0x0003de30


	//   ....[7]....
        /*064c*/ 	.word	0x0003de50


	//   ....[8]....
        /*0650*/ 	.word	0x0003de70


	//   ....[9]....
        /*0654*/ 	.word	0x0003de90


	//   ....[10]....
        /*0658*/ 	.word	0x0003f620


	//   ....[11]....
        /*065c*/ 	.word	0x0003f6c0


	//   ....[12]....
        /*0660*/ 	.word	0x0003f720


	//   ....[13]....
        /*0664*/ 	.word	0x0003f780


	//   ....[14]....
        /*0668*/ 	.word	0x0003f7e0


	//   ....[15]....
        /*066c*/ 	.word	0x0003fed0


	//   ....[16]....
        /*0670*/ 	.word	0x0003ff30


	//   ....[17]....
        /*0674*/ 	.word	0x0003ff90


	//   ....[18]....
        /*0678*/ 	.word	0x0003fff0


	//   ....[19]....
        /*067c*/ 	.word	0x00040050


	//----- nvinfo : EIATTR_VRC_CTA_INIT_COUNT
	.align		4
.L_1914:
        /*0680*/ 	.byte	0x02, 0x4a
	.zero		1
	.zero		1


	//----- nvinfo : EIATTR_EXIT_INSTR_OFFSETS
	.align		4
        /*0684*/ 	.byte	0x04, 0x1c
        /*0686*/ 	.short	(.L_1916 - .L_1915)


	//   ....[0]....
.L_1915:
        /*0688*/ 	.word	0x00003a00


	//   ....[1]....
        /*068c*/ 	.word	0x0003f5b0


	//----- nvinfo : EIATTR_MAX_THREADS
	.align		4
.L_1916:
        /*0690*/ 	.byte	0x04, 0x05
        /*0692*/ 	.short	(.L_1918 - .L_1917)
.L_1917:
        /*0694*/ 	.word	0x00000080
        /*0698*/ 	.word	0x00000001
        /*069c*/ 	.word	0x00000001


	//----- nvinfo : EIATTR_CRS_STACK_SIZE
	.align		4
.L_1918:
        /*06a0*/ 	.byte	0x04, 0x1e
        /*06a2*/ 	.short	(.L_1920 - .L_1919)
.L_1919:
        /*06a4*/ 	.word	0x00000000


	//----- nvinfo : EIATTR_CBANK_PARAM_SIZE
	.align		4
.L_1920:
        /*06a8*/ 	.byte	0x03, 0x19
        /*06aa*/ 	.short	0x00e8


	//----- nvinfo : EIATTR_PARAM_CBANK
	.align		4
        /*06ac*/ 	.byte	0x04, 0x0a
        /*06ae*/ 	.short	(.L_1922 - .L_1921)
	.align		4
.L_1921:
        /*06b0*/ 	.word	index@(.nv.constant0._ZN10layer_norm31ln_parallel_residual_fwd_kernelINS_13Kernel_traitsIfffffjLj1536ELj1ELj4ELj1ELj16ENS_18Kernel_traits_baseILj1536EfffffjLj128EEEEELb1ELb0ELb0EEEvNS_9FwdParamsE)
        /*06b4*/ 	.short	0x0380
        /*06b6*/ 	.short	0x00e8


	//----- nvinfo : EIATTR_SW_WAR
	.align		4
.L_1922:
        /*06b8*/ 	.byte	0x04, 0x36
        /*06ba*/ 	.short	(.L_1924 - .L_1923)
.L_1923:
        /*06bc*/ 	.word	0x00000008
.L_1924:


//--------------------- .nv.info._ZN10layer_norm31ln_parallel_residual_fwd_kernelINS_13Kernel_traitsIfffffjLj1536ELj1ELj4ELj1ELj16ENS_18Kernel_traits_baseILj1536EfffffjLj128EEEEELb1ELb0ELb1EEEvNS_9FwdParamsE --------------------------
	.section	.nv.info._ZN10layer_norm31ln_parallel_residual_fwd_kernelINS_13Kernel_traitsIfffffjLj1536ELj1ELj4ELj1ELj16ENS_18Kernel_traits_baseILj1536EfffffjLj128EEEEELb1ELb0ELb1EEEvNS_9FwdParamsE,"",@"SHT_CUDA_INFO"
	.sectionflags	@""
	.align	4


	//----- nvinfo : EIATTR_CUDA_API_VERSION
	.align		4
        /*0000*/ 	.byte	0x04, 0x37
        /*0002*/ 	.short	(.L_1926 - .L_1925)
.L_1925:
        /*0004*/ 	.word	0x00000082


	//----- nvinfo : EIATTR_KPARAM_INFO
	.align		4
.L_1926:
        /*0008*/ 	.byte	0x04, 0x17
        /*000a*/ 	.short	(.L_1928 - .L_1927)
.L_1927:
        /*000c*/ 	.word	0x00000000
        /*0010*/ 	.short	0x0000
        /*0012*/ 	.short	0x0000
        /*0014*/ 	.byte	0x00, 0xf0, 0xa1, 0x03


	//----- nvinfo : EIATTR_SPARSE_MMA_MASK
	.align		4
.L_1928:
        /*0018*/ 	.byte	0x03, 0x50
        /*001a*/ 	.short	0x0000


	//----- nvinfo : EIATTR_MAXREG_COUNT
	.align		4
        /*001c*/ 	.byte	0x03, 0x1b
        /*001e*/ 	.short	0x00ff


	//----- nvinfo : EIATTR_ANNOTATIONS
	.align		4
        /*0020*/ 	.byte	0x04, 0x55
        /*0022*/ 	.short	(.L_1930 - .L_1929)


	//   ....[0]....
.L_1929:
        /* <DEDUP_REMOVED lines=61> */


	//----- nvinfo : EIATTR_MERCURY_ISA_VERSION
	.align		4
.L_1930:
        /*03e4*/ 	.byte	0x03, 0x5f
        /*03e6*/ 	.short	0x0101


	//----- nvinfo : EIATTR_COOP_GROUP_MASK_REGIDS
	.align		4
        /*03e8*/ 	.byte	0x04, 0x29
        /*03ea*/ 	.short	(.L_1932 - .L_1931)


	//   ....[0]....
.L_1931:
        /*03ec*/ 	.word	0xffffffff


	//   ....[1]....
        /*03f0*/ 	.word	0xffffffff


	//   ....[2]....
        /*03f4*/ 	.word	0xffffffff


	//   ....[3]....
        /*03f8*/ 	.word	0xffffffff


	//   ....[4]....
        /*03fc*/ 	.word	0xffffffff


	//   ....[5]....
        /*0400*/ 	.word	0xffffffff


	//   ....[6]....
        /*0404*/ 	.word	0xffffffff


	//   ....[7]....
        /*0408*/ 	.word	0xffffffff


	//   ....[8]....
        /*040c*/ 	.word	0xffffffff


	//   ....[9]....
        /*0410*/ 	.word	0xffffffff


	//   ....[10]....
        /*0414*/ 	.word	0x050000da


	//   ....[11]....
        /*0418*/ 	.word	0x050000da


	//   ....[12]....
        /*041c*/ 	.word	0x050000da


	//   ....[13]....
        /*0420*/ 	.word	0x050000da


	//   ....[14]....
        /*0424*/ 	.word	0x050000da


	//   ....[15]....
        /*0428*/ 	.word	0x050000da


	//   ....[16]....
        /*042c*/ 	.word	0x050000da


	//   ....[17]....
        /*0430*/ 	.word	0x050000da


	//   ....[18]....
        /*0434*/ 	.word	0x050000da


	//   ....[19]....
        /*0438*/ 	.word	0x050000da


	//----- nvinfo : EIATTR_COOP_GROUP_INSTR_OFFSETS
	.align		4
.L_1932:
        /*043c*/ 	.byte	0x04, 0x28
        /*043e*/ 	.short	(.L_1934 - .L_1933)


	//   ....[0]....
.L_1933:
        /*0440*/ 	.word	0x00037930


	//   ....[1]....
        /*0444*/ 	.word	0x00037960


	//   ....[2]....
        /*0448*/ 	.word	0x00037980


	//   ....[3]....
        /*044c*/ 	.word	0x000379a0


	//   ....[4]....
        /*0450*/ 	.word	0x000379c0


	//   ....[5]....
        /*0454*/ 	.word	0x00037ff0


	//   ....[6]....
        /*0458*/ 	.word	0x00038010


	//   ....[7]....
        /*045c*/ 	.word	0x00038030


	//   ....[8]....
        /*0460*/ 	.word	0x00038050


	//   ....[9]....
        /*0464*/ 	.word	0x00038070


	//   ....[10]....
        /*0468*/ 	.word	0x000393b0


	//   ....[11]....
        /*046c*/ 	.word	0x00039450


	//   ....[12]....
        /*0470*/ 	.word	0x000394b0


	//   ....[13]....
        /*0474*/ 	.word	0x00039510


	//   ....[14]....
        /*0478*/ 	.word	0x00039570


	//   ....[15]....
        /*047c*/ 	.word	0x00039bf0


	//   ....[16]....
        /*0480*/ 	.word	0x00039c50


	//   ....[17]....
        /*0484*/ 	.word	0x00039cb0


	//   ....[18]....
        /*0488*/ 	.word	0x00039d10


	//   ....[19]....
        /*048c*/ 	.word	0x00039d70


	//----- nvinfo : EIATTR_VRC_CTA_INIT_COUNT
	.align		4
.L_1934:
        /*0490*/ 	.byte	0x02, 0x4a
	.zero		1
	.zero		1


	//----- nvinfo : EIATTR_EXIT_INSTR_OFFSETS
	.align		4
        /*0494*/ 	.byte	0x04, 0x1c
        /*0496*/ 	.short	(.L_1936 - .L_1935)


	//   ....[0]....
.L_1935:
        /*0498*/ 	.word	0x000015b0


	//   ....[1]....
        /*049c*/ 	.word	0x00039340


	//----- nvinfo : EIATTR_MAX_THREADS
	.align		4
.L_1936:
        /*04a0*/ 	.byte	0x04, 0x05
        /*04a2*/ 	.short	(.L_1938 - .L_1937)
.L_1937:
        /*04a4*/ 	.word	0x00000080
        /*04a8*/ 	.word	0x00000001
        /*04ac*/ 	.word	0x00000001


	//----- nvinfo : EIATTR_CRS_STACK_SIZE
	.align		4
.L_1938:
        /*04b0*/ 	.byte	0x04, 0x1e
        /*04b2*/ 	.short	(.L_1940 - .L_1939)
.L_1939:
        /*04b4*/ 	.word	0x00000000


	//----- nvinfo : EIATTR_CBANK_PARAM_SIZE
	.align		4
.L_1940:
        /*04b8*/ 	.byte	0x03, 0x19
        /*04ba*/ 	.short	0x00e8


	//----- nvinfo : EIATTR_PARAM_CBANK
	.align		4
        /*04bc*/ 	.byte	0x04, 0x0a
        /*04be*/ 	.short	(.L_1942 - .L_1941)
	.align		4
.L_1941:
        /*04c0*/ 	.word	index@(.nv.constant0._ZN10layer_norm31ln_parallel_residual_fwd_kernelINS_13Kernel_traitsIfffffjLj1536ELj1ELj4ELj1ELj16ENS_18Kernel_traits_baseILj1536EfffffjLj128EEEEELb1ELb0ELb1EEEvNS_9FwdParamsE)
        /*04c4*/ 	.short	0x0380
        /*04c6*/ 	.short	0x00e8


	//----- nvinfo : EIATTR_SW_WAR
	.align		4
.L_1942:
        /*04c8*/ 	.byte	0x04, 0x36
        /*04ca*/ 	.short	(.L_1944 - .L_1943)
.L_1943:
        /*04cc*/ 	.word	0x00000008
.L_1944:


//--------------------- .nv.info._ZN10layer_norm31ln_parallel_residual_fwd_kernelINS_13Kernel_traitsIfffffjLj1536ELj1ELj4ELj1ELj16ENS_18Kernel_traits_baseILj1536EfffffjLj128EEEEELb1ELb1ELb0EEEvNS_9FwdParamsE --------------------------
	.section	.nv.info._ZN10layer_norm31ln_parallel_residual_fwd_kernelINS_13Kernel_traitsIfffffjLj1536ELj1ELj4ELj1ELj16ENS_18Kernel_traits_baseILj1536EfffffjLj128EEEEELb1ELb1ELb0EEEvNS_9FwdParamsE,"",@"SHT_CUDA_INFO"
	.sectionflags	@""
	.align	4


	//----- nvinfo : EIATTR_CUDA_API_VERSION
	.align		4
        /*0000*/ 	.byte	0x04, 0x37
        /*0002*/ 	.short	(.L_1946 - .L_1945)
.L_1945:
        /*0004*/ 	.word	0x00000082


	//----- nvinfo : EIATTR_KPARAM_INFO
	.align		4
.L_1946:
        /*0008*/ 	.byte	0x04, 0x17
        /*000a*/ 	.short	(.L_1948 - .L_1947)
.L_1947:
        /*000c*/ 	.word	0x00000000
        /*0010*/ 	.short	0x0000
        /*0012*/ 	.short	0x0000
        /*0014*/ 	.byte	0x00, 0xf0, 0xa1, 0x03


	//----- nvinfo : EIATTR_SPARSE_MMA_MASK
	.align		4
.L_1948:
        /*0018*/ 	.byte	0x03, 0x50
        /*001a*/ 	.short	0x0000


	//----- nvinfo : EIATTR_MAXREG_COUNT
	.align		4
        /*001c*/ 	.byte	0x03, 0x1b
        /*001e*/ 	.short	0x00ff


	//----- nvinfo : EIATTR_MERCURY_ISA_VERSION
	.align		4
        /*0020*/ 	.byte	0x03, 0x5f
        /*0022*/ 	.short	0x0101


	//----- nvinfo : EIATTR_COOP_GROUP_MASK_REGIDS
	.align		4
        /*0024*/ 	.byte	0x04, 0x29
        /*0026*/ 	.short	(.L_1950 - .L_1949)


	//   ....[0]....
.L_1949:
        /*0028*/ 	.word	0xffffffff


	//   ....[1]....
        /*002c*/ 	.word	0xffffffff


	//   ....[2]....
        /*0030*/ 	.word	0xffffffff


	//   ....[3]....
        /*0034*/ 	.word	0xffffffff


	//   ....[4]....
        /*0038*/ 	.word	0xffffffff


	//   ....[5]....
        /*003c*/ 	.word	0xffffffff


	//   ....[6]....
        /*0040*/ 	.word	0xffffffff


	//   ....[7]....
        /*0044*/ 	.word	0xffffffff


	//   ....[8]....
        /*0048*/ 	.word	0xffffffff


	//   ....[9]....
        /*004c*/ 	.word	0xffffffff


	//   ....[10]....
        /*0050*/ 	.word	0x050000b6


	//   ....[11]....
        /*0054*/ 	.word	0x050000b6


	//   ....[12]....
        /*0058*/ 	.word	0x050000b6


	//   ....[13]....
        /*005c*/ 	.word	0x050000b6


	//   ....[14]....
        /*0060*/ 	.word	0x050000b6


	//   ....[15]....
        /*0064*/ 	.word	0x050000b6


	//   ....[16]....
        /*0068*/ 	.word	0x050000b6


	//   ....[17]....
        /*006c*/ 	.word	0x050000b6


	//   ....[18]....
        /*0070*/ 	.word	0x050000b6


	//   ....[19]....
        /*0074*/ 	.word	0x050000b6


	//----- nvinfo : EIATTR_COOP_GROUP_INSTR_OFFSETS
	.align		4
.L_1950:
        /*0078*/ 	.byte	0x04, 0x28
        /*007a*/ 	.short	(.L_1952 - .L_1951)


	//   ....[0]....
.L_1951:
        /*007c*/ 	.word	0x0003a280


	//   ....[1]....
        /*0080*/ 	.word	0x0003a2c0


	//   ....[2]....
        /*0084*/ 	.word	0x0003a2e0


	//   ....[3]....
        /*0088*/ 	.word	0x0003a300


	//   ....[4]....
        /*008c*/ 	.word	0x0003a320


	//   ....[5]....
        /*0090*/ 	.word	0x0003a9b0


	//   ....[6]....
        /*0094*/ 	.word	0x0003a9d0


	//   ....[7]....
        /*0098*/ 	.word	0x0003a9f0


	//   ....[8]....
        /*009c*/ 	.word	0x0003aa10


	//   ....[9]....
        /*00a0*/ 	.word	0x0003aa30


	//   ....[10]....
        /*00a4*/ 	.word	0x0003bac0


	//   ....[11]....
        /*00a8*/ 	.word	0x0003bb70


	//   ....[12]....
        /*00ac*/ 	.word	0x0003bbe0


	//   ....[13]....
        /*00b0*/ 	.word	0x0003bc50


	//   ....[14]....
        /*00b4*/ 	.word	0x0003bcc0


	//   ....[15]....
        /*00b8*/ 	.word	0x0003c3b0


	//   ....[16]....
        /*00bc*/ 	.word	0x0003c420


	//   ....[17]....
        /*00c0*/ 	.word	0x0003c490


	//   ....[18]....
        /*00c4*/ 	.word	0x0003c500


	//   ....[19]....
        /*00c8*/ 	.word	0x0003c570


	//----- nvinfo : EIATTR_VRC_CTA_INIT_COUNT
	.align		4
.L_1952:
        /*00cc*/ 	.byte	0x02, 0x4a
	.zero		1
	.zero		1


	//----- nvinfo : EIATTR_EXIT_INSTR_OFFSETS
	.align		4
        /*00d0*/ 	.byte	0x04, 0x1c
        /*00d2*/ 	.short	(.L_1954 - .L_1953)


	//   ....[0]....
.L_1953:
        /*00d4*/ 	.word	0x00000f00


	//   ....[1]....
        /*00d8*/ 	.word	0x0003ba50


	//----- nvinfo : EIATTR_MAX_THREADS
	.align		4
.L_1954:
        /*00dc*/ 	.byte	0x04, 0x05
        /*00de*/ 	.short	(.L_1956 - .L_1955)
.L_1955:
        /*00e0*/ 	.word	0x00000080
        /*00e4*/ 	.word	0x00000001
        /*00e8*/ 	.word	0x00000001


	//----- nvinfo : EIATTR_CRS_STACK_SIZE
	.align		4
.L_1956:
        /*00ec*/ 	.byte	0x04, 0x1e
        /*00ee*/ 	.short	(.L_1958 - .L_1957)
.L_1957:
        /*00f0*/ 	.word	0x00000000


	//----- nvinfo : EIATTR_CBANK_PARAM_SIZE
	.align		4
.L_1958:
        /*00f4*/ 	.byte	0x03, 0x19
        /*00f6*/ 	.short	0x00e8


	//----- nvinfo : EIATTR_PARAM_CBANK
	.align		4
        /*00f8*/ 	.byte	0x04, 0x0a
        /*00fa*/ 	.short	(.L_1960 - .L_1959)
	.align		4
.L_1959:
        /*00fc*/ 	.word	index@(.nv.constant0._ZN10layer_norm31ln_parallel_residual_fwd_kernelINS_13Kernel_traitsIfffffjLj1536ELj1ELj4ELj1ELj16ENS_18Kernel_traits_baseILj1536EfffffjLj128EEEEELb1ELb1ELb0EEEvNS_9FwdParamsE)
        /*0100*/ 	.short	0x0380
        /*0102*/ 	.short	0x00e8


	//----- nvinfo : EIATTR_SW_WAR
	.align		4
.L_1960:
        /*0104*/ 	.byte	0x04, 0x36
        /*0106*/ 	.short	(.L_1962 - .L_1961)
.L_1961:
        /*0108*/ 	.word	0x00000008
.L_1962:


//--------------------- .nv.info._ZN10layer_norm31ln_parallel_residual_fwd_kernelINS_13Kernel_traitsIfffffjLj1536ELj1ELj4ELj1ELj16ENS_18Kernel_traits_baseILj1536EfffffjLj128EEEEELb1ELb1ELb1EEEvNS_9FwdParamsE --------------------------
	.section	.nv.info._ZN10layer_norm31ln_parallel_residual_fwd_kernelINS_13Kernel_traitsIfffffjLj1536ELj1ELj4ELj1ELj16ENS_18Kernel_traits_baseILj1536EfffffjLj128EEEEELb1ELb1ELb1EEEvNS_9FwdParamsE,"",@"SHT_CUDA_INFO"
	.sectionflags	@""
	.align	4


	//----- nvinfo : EIATTR_CUDA_API_VERSION
	.align		4
        /*0000*/ 	.byte	0x04, 0x37
        /*0002*/ 	.short	(.L_1964 - .L_1963)
.L_1963:
        /*0004*/ 	.word	0x00000082


	//----- nvinfo : EIATTR_KPARAM_INFO
	.align		4
.L_1964:
        /*0008*/ 	.byte	0x04, 0x17
        /*000a*/ 	.short	(.L_1966 - .L_1965)
.L_1965:
        /*000c*/ 	.word	0x00000000
        /*0010*/ 	.short	0x0000
        /*0012*/ 	.short	0x0000
        /*0014*/ 	.byte	0x00, 0xf0, 0xa1, 0x03


	//----- nvinfo : EIATTR_SPARSE_MMA_MASK
	.align		4
.L_1966:
        /*0018*/ 	.byte	0x03, 0x50
        /*001a*/ 	.short	0x0000


	//----- nvinfo : EIATTR_MAXREG_COUNT
	.align		4
        /*001c*/ 	.byte	0x03, 0x1b
        /*001e*/ 	.short	0x00ff


	//----- nvinfo : EIATTR_MERCURY_ISA_VERSION
	.align		4
        /*0020*/ 	.byte	0x03, 0x5f
        /*0022*/ 	.short	0x0101


	//----- nvinfo : EIATTR_COOP_GROUP_MASK_REGIDS
	.align		4
        /*0024*/ 	.byte	0x04, 0x29
        /*0026*/ 	.short	(.L_1968 - .L_1967)


	//   ....[0]....
.L_1967:
        /*0028*/ 	.word	0xffffffff


	//   ....[1]....
        /*002c*/ 	.word	0xffffffff


	//   ....[2]....
        /*0030*/ 	.word	0xffffffff


	//   ....[3]....
        /*0034*/ 	.word	0xffffffff


	//   ....[4]....
        /*0038*/ 	.word	0xffffffff


	//   ....[5]....
        /*003c*/ 	.word	0xffffffff


	//   ....[6]....
        /*0040*/ 	.word	0xffffffff


	//   ....[7]....
        /*0044*/ 	.word	0xffffffff


	//   ....[8]....
        /*0048*/ 	.word	0xffffffff


	//   ....[9]....
        /*004c*/ 	.word	0xffffffff


	//   ....[10]....
        /*0050*/ 	.word	0x0500001b


	//   ....[11]....
        /*0054*/ 	.word	0x0500001b


	//   ....[12]....
        /*0058*/ 	.word	0x0500001b


	//   ....[13]....
        /*005c*/ 	.word	0x0500001b


	//   ....[14]....
        /*0060*/ 	.word	0x0500001b


	//   ....[15]....
        /*0064*/ 	.word	0x0500001b


	//   ....[16]....
        /*0068*/ 	.word	0x0500001b


	//   ....[17]....
        /*006c*/ 	.word	0x0500001b


	//   ....[18]....
        /*0070*/ 	.word	0x0500001b


	//   ....[19]....
        /*0074*/ 	.word	0x0500001b


	//----- nvinfo : EIATTR_COOP_GROUP_INSTR_OFFSETS
	.align		4
.L_1968:
        /*0078*/ 	.byte	0x04, 0x28
        /*007a*/ 	.short	(.L_1970 - .L_1969)


	//   ....[0]....
.L_1969:
        /*007c*/ 	.word	0x0002e9c0


	//   ....[1]....
        /*0080*/ 	.word	0x0002e9f0


	//   ....[2]....
        /*0084*/ 	.word	0x0002ea10


	//   ....[3]....
        /*0088*/ 	.word	0x0002ea30


	//   ....[4]....
        /*008c*/ 	.word	0x0002ea50


	//   ....[5]....
        /*0090*/ 	.word	0x0002f080


	//   ....[6]....
        /*0094*/ 	.word	0x0002f0a0


	//   ....[7]....
        /*0098*/ 	.word	0x0002f0c0


	//   ....[8]....
        /*009c*/ 	.word	0x0002f0e0


	//   ....[9]....
        /*00a0*/ 	.word	0x0002f100


	//   ....[10]....
        /*00a4*/ 	.word	0x0002fd30


	//   ....[11]....
        /*00a8*/ 	.word	0x0002fde0


	//   ....[12]....
        /*00ac*/ 	.word	0x0002fe50


	//   ....[13]....
        /*00b0*/ 	.word	0x0002fec0


	//   ....[14]....
        /*00b4*/ 	.word	0x0002ff30


	//   ....[15]....
        /*00b8*/ 	.word	0x000305b0


	//   ....[16]....
        /*00bc*/ 	.word	0x00030620


	//   ....[17]....
        /*00c0*/ 	.word	0x00030690


	//   ....[18]....
        /*00c4*/ 	.word	0x00030700


	//   ....[19]....
        /*00c8*/ 	.word	0x00030770


	//----- nvinfo : EIATTR_VRC_CTA_INIT_COUNT
	.align		4
.L_1970:
        /*00cc*/ 	.byte	0x02, 0x4a
	.zero		1
	.zero		1


	//----- nvinfo : EIATTR_EXIT_INSTR_OFFSETS
	.align		4
        /*00d0*/ 	.byte	0x04, 0x1c
        /*00d2*/ 	.short	(.L_1972 - .L_1971)


	//   ....[0]....
.L_1971:
        /*00d4*/ 	.word	0x00000750


	//   ....[1]....
        /*00d8*/ 	.word	0x0002fcc0


	//----- nvinfo : EIATTR_MAX_THREADS
	.align		4
.L_1972:
        /*00dc*/ 	.byte	0x04, 0x05
        /*00de*/ 	.short	(.L_1974 - .L_1973)
.L_1973:
        /*00e0*/ 	.word	0x00000080
        /*00e4*/ 	.word	0x00000001
        /*00e8*/ 	.word	0x00000001


	//----- nvinfo : EIATTR_CRS_STACK_SIZE
	.align		4
.L_1974:
        /*00ec*/ 	.byte	0x04, 0x1e
        /*00ee*/ 	.short	(.L_1976 - .L_1975)
.L_1975:
        /*00f0*/ 	.word	0x00000000


	//----- nvinfo : EIATTR_CBANK_PARAM_SIZE
	.align		4
.L_1976:
        /*00f4*/ 	.byte	0x03, 0x19
        /*00f6*/ 	.short	0x00e8


	//----- nvinfo : EIATTR_PARAM_CBANK
	.align		4
        /*00f8*/ 	.byte	0x04, 0x0a
        /*00fa*/ 	.short	(.L_1978 - .L_1977)
	.align		4
.L_1977:
        /*00fc*/ 	.word	index@(.nv.constant0._ZN10layer_norm31ln_parallel_residual_fwd_kernelINS_13Kernel_traitsIfffffjLj1536ELj1ELj4ELj1ELj16ENS_18Kernel_traits_baseILj1536EfffffjLj128EEEEELb1ELb1ELb1EEEvNS_9FwdParamsE)
        /*0100*/ 	.short	0x0380
        /*0102*/ 	.short	0x00e8


	//----- nvinfo : EIATTR_SW_WAR
	.align		4
.L_1978:
        /*0104*/ 	.byte	0x04, 0x36
        /*0106*/ 	.short	(.L_1980 - .L_1979)
.L_1979:
        /*0108*/ 	.word	0x00000008
.L_1980:


//--------------------- .nv.callgraph             --------------------------
	.section	.nv.callgraph,"",@"SHT_CUDA_CALLGRAPH"
	.align	4
	.sectionentsize	8
	.align		4
        /*0000*/ 	.word	0x00000000
	.align		4
        /*0004*/ 	.word	0xffffffff
	.align		4
        /*0008*/ 	.word	0x00000000
	.align		4
        /*000c*/ 	.word	0xfffffffe
	.align		4
        /*0010*/ 	.word	0x00000000
	.align		4
        /*0014*/ 	.word	0xfffffffd
	.align		4
        /*0018*/ 	.word	0x00000000
	.align		4
        /*001c*/ 	.word	0xfffffffc


//--------------------- .nv.constant4             --------------------------
	.section	.nv.constant4,"a",@progbits
	.align	8
	.align		8
.nv.constant4:
        /*0000*/ 	.dword	precalc_xorwow_matrix
	.align		8
        /*0008*/ 	.dword	precalc_xorwow_offset_matrix
	.align		8
        /*0010*/ 	.dword	mrg32k3aM1
	.align		8
        /*0018*/ 	.dword	mrg32k3aM2
	.align		8
        /*0020*/ 	.dword	mrg32k3aM1SubSeq
	.align		8
        /*0028*/ 	.dword	mrg32k3aM2SubSeq
	.align		8
        /*0030*/ 	.dword	mrg32k3aM1Seq
	.align		8
        /*0038*/ 	.dword	mrg32k3aM2Seq


//--------------------- .nv.constant3             --------------------------
	.section	.nv.constant3,"a",@progbits
	.align	8
.nv.constant3:
	.type		__cr_lgamma_table,@object
	.size		__cr_lgamma_table,(.L_8 - __cr_lgamma_table)
__cr_lgamma_table:
        /*0000*/ 	.byte	0x00, 0x00, 0x00, 0x00, 0x00, 0x00, 0x00, 0x00, 0x00, 0x00, 0x00, 0x00, 0x00, 0x00, 0x00, 0x00
        /*0010*/ 	.byte	0xef, 0x39, 0xfa, 0xfe, 0x42, 0x2e, 0xe6, 0x3f, 0x02, 0x20, 0x2a, 0xfa, 0x0b, 0xab, 0xfc, 0x3f
        /*0020*/ 	.byte	0xf9, 0x2c, 0x92, 0x7c, 0xa7, 0x6c, 0x09, 0x40, 0xc9, 0x79, 0x44, 0x3c, 0x64, 0x26, 0x13, 0x40
        /*0030*/ 	.byte	0xca, 0x01, 0xcf, 0x3a, 0x27, 0x51, 0x1a, 0x40, 0x30, 0xcc, 0x2d, 0xf3, 0xe1, 0x0c, 0x21, 0x40
        /*0040*/ 	.byte	0x0d, 0xb7, 0xfc, 0x82, 0x8e, 0x35, 0x25, 0x40
.L_8:


//--------------------- .text._ZN10layer_norm31ln_parallel_residual_fwd_kernelINS_13Kernel_traitsI13__nv_bfloat16S2_S2_S2_fjLj1536ELj1ELj4ELj1ELj16ENS_18Kernel_traits_baseILj1536ES2_S2_S2_S2_fjLj128EEEEELb0ELb0ELb0EEEvNS_9FwdParamsE --------------------------
	.section	.text._ZN10layer_norm31ln_parallel_residual_fwd_kernelINS_13Kernel_traitsI13__nv_bfloat16S2_S2_S2_fjLj1536ELj1ELj4ELj1ELj16ENS_18Kernel_traits_baseILj1536ES2_S2_S2_S2_fjLj128EEEEELb0ELb0ELb0EEEvNS_9FwdParamsE,"ax",@progbits
	.align	128
        .global         _ZN10layer_norm31ln_parallel_residual_fwd_kernelINS_13Kernel_traitsI13__nv_bfloat16S2_S2_S2_fjLj1536ELj1ELj4ELj1ELj16ENS_18Kernel_traits_baseILj1536ES2_S2_S2_S2_fjLj128EEEEELb0ELb0ELb0EEEvNS_9FwdParamsE
        .type           _ZN10layer_norm31ln_parallel_residual_fwd_kernelINS_13Kernel_traitsI13__nv_bfloat16S2_S2_S2_fjLj1536ELj1ELj4ELj1ELj16ENS_18Kernel_traits_baseILj1536ES2_S2_S2_S2_fjLj128EEEEELb0ELb0ELb0EEEvNS_9FwdParamsE,@function
        .size           _ZN10layer_norm31ln_parallel_residual_fwd_kernelINS_13Kernel_traitsI13__nv_bfloat16S2_S2_S2_fjLj1536ELj1ELj4ELj1ELj16ENS_18Kernel_traits_baseILj1536ES2_S2_S2_S2_fjLj128EEEEELb0ELb0ELb0EEEvNS_9FwdParamsE,(.L_x_33244 - _ZN10layer_norm31ln_parallel_residual_fwd_kernelINS_13Kernel_traitsI13__nv_bfloat16S2_S2_S2_fjLj1536ELj1ELj4ELj1ELj16ENS_18Kernel_traits_baseILj1536ES2_S2_S2_S2_fjLj128EEEEELb0ELb0ELb0EEEvNS_9FwdParamsE)
        .other          _ZN10layer_norm31ln_parallel_residual_fwd_kernelINS_13Kernel_traitsI13__nv_bfloat16S2_S2_S2_fjLj1536ELj1ELj4ELj1ELj16ENS_18Kernel_traits_baseILj1536ES2_S2_S2_S2_fjLj128EEEEELb0ELb0ELb0EEEvNS_9FwdParamsE,@"STO_CUDA_ENTRY STV_DEFAULT"
_ZN10layer_norm31ln_parallel_residual_fwd_kernelINS_13Kernel_traitsI13__nv_bfloat16S2_S2_S2_fjLj1536ELj1ELj4ELj1ELj16ENS_18Kernel_traits_baseILj1536ES2_S2_S2_S2_fjLj128EEEEELb0ELb0ELb0EEEvNS_9FwdParamsE:
.text._ZN10layer_norm31ln_parallel_residual_fwd_kernelINS_13Kernel_traitsI13__nv_bfloat16S2_S2_S2_fjLj1536ELj1ELj4ELj1ELj16ENS_18Kernel_traits_baseILj1536ES2_S2_S2_S2_fjLj128EEEEELb0ELb0ELb0EEEvNS_9FwdParamsE:
[----:B------:R-:W0:Y:S01]  /*0000*/  LDC R1, c[0x0][0x37c] ;  /* 0x0000df00ff017b82 */ /* 0x000e220000000800 */
[----:B------:R-:W1:Y:S07]  /*0010*/  S2R R4, SR_TID.X ;  /* 0x0000000000047919 */ /* 0x000e6e0000002100 */
[----:B------:R-:W2:Y:S01]  /*0020*/  LDC R3, c[0x0][0x388] ;  /* 0x0000e200ff037b82 */ /* 0x000ea20000000800 */
[----:B------:R-:W3:Y:S01]  /*0030*/  LDCU.64 UR8, c[0x0][0x438] ;  /* 0x00008700ff0877ac */ /* 0x000ee20008000a00 */
[----:B------:R-:W-:Y:S01]  /*0040*/  BSSY.RECONVERGENT B0, `(.L_x_0) ;  /* 0x000017f000007945 */ /* 0x000fe20003800200 */
[----:B0-----:R-:W-:Y:S01]  /*0050*/  IADD3 R1, PT, PT, R1, -0x58, RZ ;  /* 0xffffffa801017810 */ /* 0x001fe20007ffe0ff */
[----:B------:R-:W0:Y:S04]  /*0060*/  LDCU.64 UR6, c[0x0][0x358] ;  /* 0x00006b00ff0677ac */ /* 0x000e280008000a00 */
[----:B------:R-:W4:Y:S01]  /*0070*/  S2UR UR4, SR_CTAID.X ;  /* 0x00000000000479c3 */ /* 0x000f220000002500 */
[----:B---3--:R-:W-:-:S04]  /*0080*/  UISETP.NE.U32.AND UP0, UPT, UR8, URZ, UPT ;  /* 0x000000ff0800728c */ /* 0x008fc8000bf05070 */
[----:B------:R-:W-:Y:S01]  /*0090*/  UISETP.NE.AND.EX UP0, UPT, UR9, URZ, UPT, UP0 ;  /* 0x000000ff0900728c */ /* 0x000fe2000bf05300 */
[----:B--2---:R-:W-:-:S04]  /*00a0*/  SHF.R.S32.HI R0, RZ, 0x1f, R3 ;  /* 0x0000001fff007819 */ /* 0x004fc80000011403 */
[----:B------:R-:W-:Y:S02]  /*00b0*/  LEA.HI R0, R0, R3, RZ, 0x3 ;  /* 0x0000000300007211 */ /* 0x000fe400078f18ff */
[C---:B-1----:R-:W-:Y:S01]  /*00c0*/  LOP3.LUT R3, R4.reuse, 0x1f, RZ, 0xc, !PT ;  /* 0x0000001f04037812 */ /* 0x042fe200078e0cff */
[----:B----4-:R-:W-:Y:S01]  /*00d0*/  USHF.L.U32 UR4, UR4, 0x2, URZ ;  /* 0x0000000204047899 */ /* 0x010fe200080006ff */
[----:B------:R-:W-:Y:S02]  /*00e0*/  LOP3.LUT R5, R4, 0x1f, RZ, 0xc0, !PT ;  /* 0x0000001f04057812 */ /* 0x000fe400078ec0ff */
[----:B------:R-:W-:Y:S02]  /*00f0*/  SHF.R.U32.HI R2, RZ, 0x5, R4 ;  /* 0x00000005ff027819 */ /* 0x000fe40000011604 */
[----:B------:R-:W-:Y:S01]  /*0100*/  LEA.HI.SX32 R0, R0, R3, 0x1d ;  /* 0x0000000300007211 */ /* 0x000fe200078feaff */
[----:B------:R-:W-:Y:S01]  /*0110*/  IMAD.MOV.U32 R3, RZ, RZ, R5 ;  /* 0x000000ffff037224 */ /* 0x000fe200078e0005 */
[----:B------:R-:W-:Y:S01]  /*0120*/  LOP3.LUT R2, R2, UR4, RZ, 0xfc, !PT ;  /* 0x0000000402027c12 */ /* 0x000fe2000f8efcff */
[----:B0-----:R-:W-:Y:S06]  /*0130*/  BRA.U UP0, `(.L_x_1) ;  /* 0x0000000d00107547 */ /* 0x001fec000b800000 */
[----:B------:R-:W0:Y:S02]  /*0140*/  LDCU.64 UR4, c[0x0][0x440] ;  /* 0x00008800ff0477ac */ /* 0x000e240008000a00 */
[----:B0-----:R-:W-:-:S04]  /*0150*/  UISETP.NE.U32.AND UP0, UPT, UR4, URZ, UPT ;  /* 0x000000ff0400728c */ /* 0x001fc8000bf05070 */
[----:B------:R-:W-:-:S09]  /*0160*/  UISETP.NE.AND.EX UP0, UPT, UR5, URZ, UPT, UP0 ;  /* 0x000000ff0500728c */ /* 0x000fd2000bf05300 */
[----:B------:R-:W-:Y:S05]  /*0170*/  BRA.U UP0, `(.L_x_2) ;  /* 0x0000000500887547 */ /* 0x000fea000b800000 */
[----:B------:R-:W0:Y:S01]  /*0180*/  LDC.64 R4, c[0x0][0x3d0] ;  /* 0x0000f400ff047b82 */ /* 0x000e220000000a00 */
[C---:B------:R-:W-:Y:S02]  /*0190*/  ISETP.GE.U32.AND P0, PT, R0.reuse, 0x20, PT ;  /* 0x000000200000780c */ /* 0x040fe40003f06070 */
[C---:B------:R-:W-:Y:S02]  /*01a0*/  ISETP.GE.U32.AND P1, PT, R0.reuse, 0x40, PT ;  /* 0x000000400000780c */ /* 0x040fe40003f26070 */
[C---:B------:R-:W-:Y:S02]  /*01b0*/  ISETP.GE.U32.AND P2, PT, R0.reuse, 0x60, PT ;  /* 0x000000600000780c */ /* 0x040fe40003f46070 */
[C---:B------:R-:W-:Y:S01]  /*01c0*/  ISETP.GE.U32.AND P3, PT, R0.reuse, 0x80, PT ;  /* 0x000000800000780c */ /* 0x040fe20003f66070 */
[----:B------:R-:W1:Y:S01]  /*01d0*/  LDC.64 R6, c[0x0][0x3d8] ;  /* 0x0000f600ff067b82 */ /* 0x000e620000000a00 */
[----:B------:R-:W-:-:S07]  /*01e0*/  ISETP.GE.U32.AND P4, PT, R0, 0xa0, PT ;  /* 0x000000a00000780c */ /* 0x000fce0003f86070 */
[----:B------:R-:W2:Y:S08]  /*01f0*/  LDC.64 R8, c[0x0][0x3d0] ;  /* 0x0000f400ff087b82 */ /* 0x000eb00000000a00 */
[----:B------:R-:W3:Y:S01]  /*0200*/  LDC.64 R10, c[0x0][0x3d8] ;  /* 0x0000f600ff0a7b82 */ /* 0x000ee20000000a00 */
[----:B0-----:R-:W-:-:S05]  /*0210*/  @P0 IMAD.WIDE.U32 R4, R3, 0x10, R4 ;  /* 0x0000001003040825 */ /* 0x001fca00078e0004 */
[----:B------:R0:W5:Y:S02]  /*0220*/  @P0 LDG.E.128 R140, desc[UR6][R4.64] ;  /* 0x00000006048c0981 */ /* 0x000164000c1e1d00 */
[----:B------:R-:W4:Y:S01]  /*0230*/  LDC.64 R12, c[0x0][0x3d0] ;  /* 0x0000f400ff0c7b82 */ /* 0x000f220000000a00 */
[C---:B-1----:R-:W-:Y:S01]  /*0240*/  @P0 IMAD.WIDE.U32 R6, R3.reuse, 0x10, R6 ;  /* 0x0000001003060825 */ /* 0x042fe200078e0006 */
[----:B------:R-:W-:-:S04]  /*0250*/  @P0 LOP3.LUT R3, R3, 0x20, RZ, 0xfc, !PT ;  /* 0x0000002003030812 */ /* 0x000fc800078efcff */
[----:B------:R0:W5:Y:S02]  /*0260*/  @P0 LDG.E.128 R136, desc[UR6][R6.64] ;  /* 0x0000000606880981 */ /* 0x000164000c1e1d00 */
[----:B------:R-:W1:Y:S01]  /*0270*/  LDC.64 R14, c[0x0][0x3d8] ;  /* 0x0000f600ff0e7b82 */ /* 0x000e620000000a00 */
[----:B--2---:R-:W-:-:S05]  /*0280*/  @P1 IMAD.WIDE.U32 R8, R3, 0x10, R8 ;  /* 0x0000001003081825 */ /* 0x004fca00078e0008 */
[----:B------:R0:W5:Y:S02]  /*0290*/  @P1 LDG.E.128 R132, desc[UR6][R8.64] ;  /* 0x0000000608841981 */ /* 0x000164000c1e1d00 */
[----:B------:R-:W2:Y:S01]  /*02a0*/  LDC.64 R16, c[0x0][0x3d0] ;  /* 0x0000f400ff107b82 */ /* 0x000ea20000000a00 */
[C---:B---3--:R-:W-:Y:S01]  /*02b0*/  @P1 IMAD.WIDE.U32 R10, R3.reuse, 0x10, R10 ;  /* 0x00000010030a1825 */ /* 0x048fe200078e000a */
[----:B------:R-:W-:-:S04]  /*02c0*/  @P1 IADD3 R3, PT, PT, R3, 0x20, RZ ;  /* 0x0000002003031810 */ /* 0x000fc80007ffe0ff */
[----:B------:R0:W5:Y:S02]  /*02d0*/  @P1 LDG.E.128 R128, desc[UR6][R10.64] ;  /* 0x000000060a801981 */ /* 0x000164000c1e1d00 */
[----:B------:R-:W3:Y:S01]  /*02e0*/  LDC.64 R18, c[0x0][0x3d8] ;  /* 0x0000f600ff127b82 */ /* 0x000ee20000000a00 */
[----:B----4-:R-:W-:-:S05]  /*02f0*/  @P2 IMAD.WIDE.U32 R12, R3, 0x10, R12 ;  /* 0x00000010030c2825 */ /* 0x010fca00078e000c */
[----:B------:R0:W5:Y:S02]  /*0300*/  @P2 LDG.E.128 R124, desc[UR6][R12.64] ;  /* 0x000000060c7c2981 */ /* 0x000164000c1e1d00 */
[----:B------:R-:W4:Y:S01]  /*0310*/  LDC.64 R20, c[0x0][0x3d0] ;  /* 0x0000f400ff147b82 */ /* 0x000f220000000a00 */
[----:B-1----:R-:W-:-:S04]  /*0320*/  @P2 IMAD.WIDE.U32 R14, R3, 0x10, R14 ;  /* 0x00000010030e2825 */ /* 0x002fc800078e000e */
[----:B------:R-:W-:Y:S01]  /*0330*/  @P2 VIADD R3, R3, 0x20 ;  /* 0x0000002003032836 */ /* 0x000fe20000000000 */
[----:B------:R0:W5:Y:S02]  /*0340*/  @P2 LDG.E.128 R120, desc[UR6][R14.64] ;  /* 0x000000060e782981 */ /* 0x000164000c1e1d00 */
[----:B------:R-:W1:Y:S01]  /*0350*/  LDC.64 R22, c[0x0][0x3d8] ;  /* 0x0000f600ff167b82 */ /* 0x000e620000000a00 */
[----:B--2---:R-:W-:-:S05]  /*0360*/  @P3 IMAD.WIDE.U32 R16, R3, 0x10, R16 ;  /* 0x0000001003103825 */ /* 0x004fca00078e0010 */
[----:B------:R0:W5:Y:S01]  /*0370*/  @P3 LDG.E.128 R116, desc[UR6][R16.64] ;  /* 0x0000000610743981 */ /* 0x000162000c1e1d00 */
[C---:B---3--:R-:W-:Y:S01]  /*0380*/  @P3 IMAD.WIDE.U32 R18, R3.reuse, 0x10, R18 ;  /* 0x0000001003123825 */ /* 0x048fe200078e0012 */
[----:B------:R-:W-:-:S04]  /*0390*/  @P3 IADD3 R3, PT, PT, R3, 0x20, RZ ;  /* 0x0000002003033810 */ /* 0x000fc80007ffe0ff */
[----:B------:R0:W5:Y:S01]  /*03a0*/  @P3 LDG.E.128 R112, desc[UR6][R18.64] ;  /* 0x0000000612703981 */ /* 0x000162000c1e1d00 */
[----:B----4-:R-:W-:-:S05]  /*03b0*/  @P4 IMAD.WIDE.U32 R20, R3, 0x10, R20 ;  /* 0x0000001003144825 */ /* 0x010fca00078e0014 */
[----:B------:R0:W5:Y:S01]  /*03c0*/  @P4 LDG.E.128 R108, desc[UR6][R20.64] ;  /* 0x00000006146c4981 */ /* 0x000162000c1e1d00 */
[----:B-1----:R-:W-:-:S05]  /*03d0*/  @P4 IMAD.WIDE.U32 R22, R3, 0x10, R22 ;  /* 0x0000001003164825 */ /* 0x002fca00078e0016 */
[----:B------:R0:W5:Y:S01]  /*03e0*/  @P4 LDG.E.128 R104, desc[UR6][R22.64] ;  /* 0x0000000616684981 */ /* 0x000162000c1e1d00 */
[----:B------:R-:W-:Y:S01]  /*03f0*/  ISETP.GE.U32.AND P5, PT, R0, 0xc0, PT ;  /* 0x000000c00000780c */ /* 0x000fe20003fa6070 */
[----:B------:R-:W-:Y:S02]  /*0400*/  HFMA2 R98, -RZ, RZ, 0, 0 ;  /* 0x00000000ff627431 */ /* 0x000fe400000001ff */
[----:B------:R-:W-:Y:S01]  /*0410*/  IMAD.MOV.U32 R102, RZ, RZ, RZ ;  /* 0x000000ffff667224 */ /* 0x000fe200078e00ff */
[----:B------:R-:W-:Y:S02]  /*0420*/  CS2R R100, SRZ ;  /* 0x0000000000647805 */ /* 0x000fe4000001ff00 */
[----:B------:R-:W-:Y:S01]  /*0430*/  CS2R R96, SRZ ;  /* 0x0000000000607805 */ /* 0x000fe2000001ff00 */
[----:B------:R-:W-:Y:S01]  /*0440*/  IMAD.MOV.U32 R94, RZ, RZ, RZ ;  /* 0x000000ffff5e7224 */ /* 0x000fe200078e00ff */
[----:B------:R-:W-:Y:S02]  /*0450*/  CS2R R92, SRZ ;  /* 0x00000000005c7805 */ /* 0x000fe4000001ff00 */
[----:B------:R-:W-:-:S02]  /*0460*/  MOV R90, RZ ;  /* 0x000000ff005a7202 */ /* 0x000fc40000000f00 */
[----:B------:R-:W-:Y:S01]  /*0470*/  CS2R R88, SRZ ;  /* 0x0000000000587805 */ /* 0x000fe2000001ff00 */
[----:B------:R-:W-:Y:S01]  /*0480*/  IMAD.MOV.U32 R86, RZ, RZ, RZ ;  /* 0x000000ffff567224 */ /* 0x000fe200078e00ff */
[----:B------:R-:W-:Y:S02]  /*0490*/  CS2R R84, SRZ ;  /* 0x0000000000547805 */ /* 0x000fe4000001ff00 */
[----:B------:R-:W-:Y:S02]  /*04a0*/  CS2R R82, SRZ ;  /* 0x0000000000527805 */ /* 0x000fe4000001ff00 */
[----:B------:R-:W-:Y:S02]  /*04b0*/  CS2R R80, SRZ ;  /* 0x0000000000507805 */ /* 0x000fe4000001ff00 */
[----:B------:R-:W-:Y:S02]  /*04c0*/  CS2R R78, SRZ ;  /* 0x00000000004e7805 */ /* 0x000fe4000001ff00 */
[----:B------:R-:W-:-:S02]  /*04d0*/  CS2R R76, SRZ ;  /* 0x00000000004c7805 */ /* 0x000fc4000001ff00 */
[----:B------:R-:W-:Y:S02]  /*04e0*/  CS2R R74, SRZ ;  /* 0x00000000004a7805 */ /* 0x000fe4000001ff00 */
[----:B------:R-:W-:Y:S02]  /*04f0*/  CS2R R72, SRZ ;  /* 0x0000000000487805 */ /* 0x000fe4000001ff00 */
[----:B------:R-:W-:Y:S02]  /*0500*/  CS2R R70, SRZ ;  /* 0x0000000000467805 */ /* 0x000fe4000001ff00 */
[----:B------:R-:W-:Y:S02]  /*0510*/  CS2R R68, SRZ ;  /* 0x0000000000447805 */ /* 0x000fe4000001ff00 */
[----:B------:R-:W-:Y:S02]  /*0520*/  CS2R R66, SRZ ;  /* 0x0000000000427805 */ /* 0x000fe4000001ff00 */
[----:B------:R-:W-:-:S02]  /*0530*/  CS2R R64, SRZ ;  /* 0x0000000000407805 */ /* 0x000fc4000001ff00 */
[----:B------:R-:W-:Y:S01]  /*0540*/  @P0 MOV R87, RZ ;  /* 0x000000ff00570202 */ /* 0x000fe20000000f00 */
[----:B------:R-:W-:Y:S01]  /*0550*/  @P1 IMAD.MOV.U32 R91, RZ, RZ, RZ ;  /* 0x000000ffff5b1224 */ /* 0x000fe200078e00ff */
[----:B------:R-:W-:Y:S01]  /*0560*/  @P2 MOV R95, RZ ;  /* 0x000000ff005f2202 */ /* 0x000fe20000000f00 */
[----:B------:R-:W-:Y:S01]  /*0570*/  @P3 IMAD.MOV.U32 R99, RZ, RZ, RZ ;  /* 0x000000ffff633224 */ /* 0x000fe200078e00ff */
[----:B------:R-:W-:Y:S01]  /*0580*/  @P4 MOV R103, RZ ;  /* 0x000000ff00674202 */ /* 0x000fe20000000f00 */
[----:B------:R-:W-:Y:S01]  /*0590*/  @P4 VIADD R3, R3, 0x20 ;  /* 0x0000002003034836 */ /* 0x000fe20000000000 */
[----:B0-----:R-:W-:Y:S06]  /*05a0*/  @!P5 BRA `(.L_x_3) ;  /* 0x0000001000a0d947 */ /* 0x001fec0003800000 */
[----:B------:R-:W0:Y:S08]  /*05b0*/  LDC.64 R60, c[0x0][0x3d8] ;  /* 0x0000f600ff3c7b82 */ /* 0x000e300000000a00 */
[----:B------:R-:W1:Y:S01]  /*05c0*/  LDC.64 R56, c[0x0][0x3d0] ;  /* 0x0000f400ff387b82 */ /* 0x000e620000000a00 */
[----:B0-----:R-:W-:-:S06]  /*05d0*/  IMAD.WIDE.U32 R60, R3, 0x10, R60 ;  /* 0x00000010033c7825 */ /* 0x001fcc00078e003c */
[----:B------:R-:W5:Y:S01]  /*05e0*/  LDG.E.128 R60, desc[UR6][R60.64] ;  /* 0x000000063c3c7981 */ /* 0x000f62000c1e1d00 */
[----:B-1----:R-:W-:-:S06]  /*05f0*/  IMAD.WIDE.U32 R56, R3, 0x10, R56 ;  /* 0x0000001003387825 */ /* 0x002fcc00078e0038 */
[----:B------:R-:W5:Y:S01]  /*0600*/  LDG.E.128 R56, desc[UR6][R56.64] ;  /* 0x0000000638387981 */ /* 0x000f62000c1e1d00 */
[----:B------:R-:W-:Y:S02]  /*0610*/  CS2R R54, SRZ ;  /* 0x0000000000367805 */ /* 0x000fe4000001ff00 */
[----:B------:R-:W-:Y:S02]  /*0620*/  CS2R R52, SRZ ;  /* 0x0000000000347805 */ /* 0x000fe4000001ff00 */
[----:B------:R-:W-:Y:S02]  /*0630*/  MOV R102, RZ ;  /* 0x000000ff00667202 */ /* 0x000fe40000000f00 */
[----:B------:R-:W-:Y:S01]  /*0640*/  CS2R R100, SRZ ;  /* 0x0000000000647805 */ /* 0x000fe2000001ff00 */
[----:B------:R-:W-:Y:S01]  /*0650*/  IMAD.MOV.U32 R98, RZ, RZ, RZ ;  /* 0x000000ffff627224 */ /* 0x000fe200078e00ff */
[----:B------:R-:W-:Y:S02]  /*0660*/  CS2R R96, SRZ ;  /* 0x0000000000607805 */ /* 0x000fe4000001ff00 */
[----:B------:R-:W-:-:S02]  /*0670*/  MOV R94, RZ ;  /* 0x000000ff005e7202 */ /* 0x000fc40000000f00 */
[----:B------:R-:W-:Y:S01]  /*0680*/  CS2R R92, SRZ ;  /* 0x00000000005c7805 */ /* 0x000fe2000001ff00 */
[----:B------:R-:W-:Y:S01]  /*0690*/  IMAD.MOV.U32 R90, RZ, RZ, RZ ;  /* 0x000000ffff5a7224 */ /* 0x000fe200078e00ff */
[----:B------:R-:W-:Y:S02]  /*06a0*/  CS2R R88, SRZ ;  /* 0x0000000000587805 */ /* 0x000fe4000001ff00 */
[----:B------:R-:W-:Y:S02]  /*06b0*/  MOV R86, RZ ;  /* 0x000000ff00567202 */ /* 0x000fe40000000f00 */
        /* <DEDUP_REMOVED lines=12> */
[----:B------:R-:W-:Y:S01]  /*0780*/  CS2R R64, SRZ ;  /* 0x0000000000407805 */ /* 0x000fe2000001ff00 */
[----:B------:R-:W-:Y:S06]  /*0790*/  BRA `(.L_x_3) ;  /* 0x0000001000247947 */ /* 0x000fec0003800000 */
.L_x_2:
[C---:B------:R-:W-:Y:S01]  /*07a0*/  ISETP.GE.U32.AND P0, PT, R0.reuse, 0x20, PT ;  /* 0x000000200000780c */ /* 0x040fe20003f06070 */
[----:B------:R-:W0:Y:S01]  /*07b0*/  LDC.64 R6, c[0x0][0x3d0] ;  /* 0x0000f400ff067b82 */ /* 0x000e220000000a00 */
[C---:B------:R-:W-:Y:S02]  /*07c0*/  ISETP.GE.U32.AND P1, PT, R0.reuse, 0x40, PT ;  /* 0x000000400000780c */ /* 0x040fe40003f26070 */
[C---:B------:R-:W-:Y:S02]  /*07d0*/  ISETP.GE.U32.AND P2, PT, R0.reuse, 0x60, PT ;  /* 0x000000600000780c */ /* 0x040fe40003f46070 */
[C---:B------:R-:W-:Y:S02]  /*07e0*/  ISETP.GE.U32.AND P3, PT, R0.reuse, 0x80, PT ;  /* 0x000000800000780c */ /* 0x040fe40003f66070 */
[----:B------:R-:W-:Y:S01]  /*07f0*/  ISETP.GE.U32.AND P4, PT, R0, 0xa0, PT ;  /* 0x000000a00000780c */ /* 0x000fe20003f86070 */
[----:B------:R-:W1:Y:S08]  /*0800*/  LDC.64 R8, c[0x0][0x3d8] ;  /* 0x0000f600ff087b82 */ /* 0x000e700000000a00 */
[----:B------:R-:W2:Y:S08]  /*0810*/  @P0 LDC.64 R4, c[0x0][0x440] ;  /* 0x00011000ff040b82 */ /* 0x000eb00000000a00 */
[----:B------:R-:W3:Y:S01]  /*0820*/  LDC.64 R10, c[0x0][0x3d0] ;  /* 0x0000f400ff0a7b82 */ /* 0x000ee20000000a00 */
[----:B0-----:R-:W-:-:S05]  /*0830*/  @P0 IMAD.WIDE.U32 R6, R3, 0x10, R6 ;  /* 0x0000001003060825 */ /* 0x001fca00078e0006 */
[----:B------:R0:W5:Y:S02]  /*0840*/  @P0 LDG.E.128 R140, desc[UR6][R6.64] ;  /* 0x00000006068c0981 */ /* 0x000164000c1e1d00 */
[----:B------:R-:W4:Y:S01]  /*0850*/  LDC.64 R12, c[0x0][0x3d8] ;  /* 0x0000f600ff0c7b82 */ /* 0x000f220000000a00 */
[----:B-1----:R-:W-:-:S05]  /*0860*/  @P0 IMAD.WIDE.U32 R8, R3, 0x10, R8 ;  /* 0x0000001003080825 */ /* 0x002fca00078e0008 */
[----:B------:R0:W5:Y:S02]  /*0870*/  @P0 LDG.E.128 R136, desc[UR6][R8.64] ;  /* 0x0000000608880981 */ /* 0x000164000c1e1d00 */
[----:B------:R-:W1:Y:S01]  /*0880*/  @P1 LDC.64 R14, c[0x0][0x440] ;  /* 0x00011000ff0e1b82 */ /* 0x000e620000000a00 */
[C---:B--2---:R-:W-:Y:S01]  /*0890*/  @P0 IMAD.WIDE.U32 R4, R3.reuse, 0x10, R4 ;  /* 0x0000001003040825 */ /* 0x044fe200078e0004 */
[----:B------:R-:W-:-:S04]  /*08a0*/  @P0 LOP3.LUT R3, R3, 0x20, RZ, 0xfc, !PT ;  /* 0x0000002003030812 */ /* 0x000fc800078efcff */
[----:B------:R0:W5:Y:S02]  /*08b0*/  @P0 LD.E.128 R64, desc[UR6][R4.64] ;  /* 0x0000000604400980 */ /* 0x000164000c101d00 */
[----:B------:R-:W2:Y:S01]  /*08c0*/  LDC.64 R16, c[0x0][0x3d0] ;  /* 0x0000f400ff107b82 */ /* 0x000ea20000000a00 */
[----:B---3--:R-:W-:-:S05]  /*08d0*/  @P1 IMAD.WIDE.U32 R10, R3, 0x10, R10 ;  /* 0x00000010030a1825 */ /* 0x008fca00078e000a */
[----:B------:R0:W5:Y:S02]  /*08e0*/  @P1 LDG.E.128 R132, desc[UR6][R10.64] ;  /* 0x000000060a841981 */ /* 0x000164000c1e1d00 */
[----:B------:R-:W3:Y:S01]  /*08f0*/  LDC.64 R18, c[0x0][0x3d8] ;  /* 0x0000f600ff127b82 */ /* 0x000ee20000000a00 */
[----:B----4-:R-:W-:-:S05]  /*0900*/  @P1 IMAD.WIDE.U32 R12, R3, 0x10, R12 ;  /* 0x00000010030c1825 */ /* 0x010fca00078e000c */
[----:B------:R0:W5:Y:S02]  /*0910*/  @P1 LDG.E.128 R128, desc[UR6][R12.64] ;  /* 0x000000060c801981 */ /* 0x000164000c1e1d00 */
[----:B------:R-:W4:Y:S01]  /*0920*/  @P2 LDC.64 R20, c[0x0][0x440] ;  /* 0x00011000ff142b82 */ /* 0x000f220000000a00 */
[----:B-1----:R-:W-:-:S04]  /*0930*/  @P1 IMAD.WIDE.U32 R14, R3, 0x10, R14 ;  /* 0x00000010030e1825 */ /* 0x002fc800078e000e */
[----:B------:R-:W-:Y:S01]  /*0940*/  @P1 VIADD R3, R3, 0x20 ;  /* 0x0000002003031836 */ /* 0x000fe20000000000 */
[----:B------:R0:W5:Y:S02]  /*0950*/  @P1 LD.E.128 R68, desc[UR6][R14.64] ;  /* 0x000000060e441980 */ /* 0x000164000c101d00 */
[----:B------:R-:W1:Y:S08]  /*0960*/  LDC.64 R22, c[0x0][0x3d0] ;  /* 0x0000f400ff167b82 */ /* 0x000e700000000a00 */
[----:B------:R-:W0:Y:S08]  /*0970*/  LDC.64 R24, c[0x0][0x3d8] ;  /* 0x0000f600ff187b82 */ /* 0x000e300000000a00 */
[----:B------:R-:W0:Y:S08]  /*0980*/  @P3 LDC.64 R26, c[0x0][0x440] ;  /* 0x00011000ff1a3b82 */ /* 0x000e300000000a00 */
[----:B------:R-:W0:Y:S08]  /*0990*/  LDC.64 R28, c[0x0][0x3d0] ;  /* 0x0000f400ff1c7b82 */ /* 0x000e300000000a00 */
[----:B------:R-:W0:Y:S08]  /*09a0*/  LDC.64 R30, c[0x0][0x3d8] ;  /* 0x0000f600ff1e7b82 */ /* 0x000e300000000a00 */
[----:B------:R-:W0:Y:S01]  /*09b0*/  @P4 LDC.64 R32, c[0x0][0x440] ;  /* 0x00011000ff204b82 */ /* 0x000e220000000a00 */
[----:B--2---:R-:W-:-:S04]  /*09c0*/  @P2 IMAD.WIDE.U32 R16, R3, 0x10, R16 ;  /* 0x0000001003102825 */ /* 0x004fc800078e0010 */
[C---:B---3--:R-:W-:Y:S01]  /*09d0*/  @P2 IMAD.WIDE.U32 R18, R3.reuse, 0x10, R18 ;  /* 0x0000001003122825 */ /* 0x048fe200078e0012 */
[----:B------:R2:W5:Y:S03]  /*09e0*/  @P2 LDG.E.128 R124, desc[UR6][R16.64] ;  /* 0x00000006107c2981 */ /* 0x000566000c1e1d00 */
[C---:B----4-:R-:W-:Y:S01]  /*09f0*/  @P2 IMAD.WIDE.U32 R20, R3.reuse, 0x10, R20 ;  /* 0x0000001003142825 */ /* 0x050fe200078e0014 */
[----:B------:R-:W-:Y:S01]  /*0a00*/  @P2 IADD3 R3, PT, PT, R3, 0x20, RZ ;  /* 0x0000002003032810 */ /* 0x000fe20007ffe0ff */
[----:B------:R2:W5:Y:S04]  /*0a10*/  @P2 LDG.E.128 R120, desc[UR6][R18.64] ;  /* 0x0000000612782981 */ /* 0x000568000c1e1d00 */
[C---:B-1----:R-:W-:Y:S01]  /*0a20*/  @P3 IMAD.WIDE.U32 R22, R3.reuse, 0x10, R22 ;  /* 0x0000001003163825 */ /* 0x042fe200078e0016 */
[----:B------:R2:W5:Y:S03]  /*0a30*/  @P2 LD.E.128 R72, desc[UR6][R20.64] ;  /* 0x0000000614482980 */ /* 0x000566000c101d00 */
[C---:B0-----:R-:W-:Y:S01]  /*0a40*/  @P3 IMAD.WIDE.U32 R24, R3.reuse, 0x10, R24 ;  /* 0x0000001003183825 */ /* 0x041fe200078e0018 */
[----:B------:R2:W5:Y:S03]  /*0a50*/  @P3 LDG.E.128 R116, desc[UR6][R22.64] ;  /* 0x0000000616743981 */ /* 0x000566000c1e1d00 */
[C---:B------:R-:W-:Y:S01]  /*0a60*/  @P3 IMAD.WIDE.U32 R26, R3.reuse, 0x10, R26 ;  /* 0x00000010031a3825 */ /* 0x040fe200078e001a */
[----:B------:R2:W5:Y:S03]  /*0a70*/  @P3 LDG.E.128 R112, desc[UR6][R24.64] ;  /* 0x0000000618703981 */ /* 0x000566000c1e1d00 */
[----:B------:R-:W-:Y:S01]  /*0a80*/  @P3 VIADD R3, R3, 0x20 ;  /* 0x0000002003033836 */ /* 0x000fe20000000000 */
[----:B------:R2:W5:Y:S03]  /*0a90*/  @P3 LD.E.128 R76, desc[UR6][R26.64] ;  /* 0x000000061a4c3980 */ /* 0x000566000c101d00 */
[----:B------:R-:W-:-:S04]  /*0aa0*/  @P4 IMAD.WIDE.U32 R28, R3, 0x10, R28 ;  /* 0x00000010031c4825 */ /* 0x000fc800078e001c */
[C---:B------:R-:W-:Y:S01]  /*0ab0*/  @P4 IMAD.WIDE.U32 R30, R3.reuse, 0x10, R30 ;  /* 0x00000010031e4825 */ /* 0x040fe200078e001e */
[----:B------:R2:W5:Y:S03]  /*0ac0*/  @P4 LDG.E.128 R108, desc[UR6][R28.64] ;  /* 0x000000061c6c4981 */ /* 0x000566000c1e1d00 */
[----:B------:R-:W-:Y:S01]  /*0ad0*/  @P4 IMAD.WIDE.U32 R32, R3, 0x10, R32 ;  /* 0x0000001003204825 */ /* 0x000fe200078e0020 */
[----:B------:R2:W5:Y:S04]  /*0ae0*/  @P4 LDG.E.128 R104, desc[UR6][R30.64] ;  /* 0x000000061e684981 */ /* 0x000568000c1e1d00 */
[----:B------:R2:W5:Y:S01]  /*0af0*/  @P4 LD.E.128 R80, desc[UR6][R32.64] ;  /* 0x0000000620504980 */ /* 0x000562000c101d00 */
[----:B------:R-:W-:Y:S01]  /*0b00*/  ISETP.GE.U32.AND P5, PT, R0, 0xc0, PT ;  /* 0x000000c00000780c */ /* 0x000fe20003fa6070 */
[----:B------:R-:W-:-:S02]  /*0b10*/  HFMA2 R102, -RZ, RZ, 0, 0 ;  /* 0x00000000ff667431 */ /* 0x000fc400000001ff */
[----:B------:R-:W-:Y:S01]  /*0b20*/  HFMA2 R86, -RZ, RZ, 0, 0 ;  /* 0x00000000ff567431 */ /* 0x000fe200000001ff */
[----:B------:R-:W-:Y:S01]  /*0b30*/  CS2R R100, SRZ ;  /* 0x0000000000647805 */ /* 0x000fe2000001ff00 */
[----:B------:R-:W-:Y:S01]  /*0b40*/  IMAD.MOV.U32 R98, RZ, RZ, RZ ;  /* 0x000000ffff627224 */ /* 0x000fe200078e00ff */
[----:B------:R-:W-:Y:S02]  /*0b50*/  CS2R R96, SRZ ;  /* 0x0000000000607805 */ /* 0x000fe4000001ff00 */
[----:B------:R-:W-:Y:S02]  /*0b60*/  MOV R94, RZ ;  /* 0x000000ff005e7202 */ /* 0x000fe40000000f00 */
[----:B------:R-:W-:Y:S01]  /*0b70*/  CS2R R92, SRZ ;  /* 0x00000000005c7805 */ /* 0x000fe2000001ff00 */
[----:B------:R-:W-:Y:S01]  /*0b80*/  IMAD.MOV.U32 R90, RZ, RZ, RZ ;  /* 0x000000ffff5a7224 */ /* 0x000fe200078e00ff */
[----:B------:R-:W-:Y:S02]  /*0b90*/  CS2R R88, SRZ ;  /* 0x0000000000587805 */ /* 0x000fe4000001ff00 */
[----:B------:R-:W-:Y:S01]  /*0ba0*/  CS2R R84, SRZ ;  /* 0x0000000000547805 */ /* 0x000fe2000001ff00 */
[----:B------:R-:W-:Y:S01]  /*0bb0*/  @P0 IMAD.MOV.U32 R87, RZ, RZ, RZ ;  /* 0x000000ffff570224 */ /* 0x000fe200078e00ff */
[----:B------:R-:W-:Y:S01]  /*0bc0*/  @P1 MOV R91, RZ ;  /* 0x000000ff005b1202 */ /* 0x000fe20000000f00 */
[----:B------:R-:W-:Y:S01]  /*0bd0*/  @P2 IMAD.MOV.U32 R95, RZ, RZ, RZ ;  /* 0x000000ffff5f2224 */ /* 0x000fe200078e00ff */
[----:B------:R-:W-:Y:S01]  /*0be0*/  @P3 MOV R99, RZ ;  /* 0x000000ff00633202 */ /* 0x000fe20000000f00 */
[----:B------:R-:W-:Y:S01]  /*0bf0*/  @P4 IMAD.MOV.U32 R103, RZ, RZ, RZ ;  /* 0x000000ffff674224 */ /* 0x000fe200078e00ff */
[----:B------:R-:W-:Y:S01]  /*0c00*/  @P4 IADD3 R3, PT, PT, R3, 0x20, RZ ;  /* 0x0000002003034810 */ /* 0x000fe20007ffe0ff */
[----:B--2---:R-:W-:Y:S06]  /*0c10*/  @!P5 BRA `(.L_x_3) ;  /* 0x0000000c0004d947 */ /* 0x004fec0003800000 */
[----:B------:R-:W0:Y:S08]  /*0c20*/  LDC.64 R48, c[0x0][0x440] ;  /* 0x00011000ff307b82 */ /* 0x000e300000000a00 */
[----:B------:R-:W1:Y:S08]  /*0c30*/  LDC.64 R56, c[0x0][0x3d0] ;  /* 0x0000f400ff387b82 */ /* 0x000e700000000a00 */
[----:B------:R-:W2:Y:S01]  /*0c40*/  LDC.64 R60, c[0x0][0x3d8] ;  /* 0x0000f600ff3c7b82 */ /* 0x000ea20000000a00 */
[----:B0-----:R-:W-:-:S06]  /*0c50*/  IMAD.WIDE.U32 R48, R3, 0x10, R48 ;  /* 0x0000001003307825 */ /* 0x001fcc00078e0030 */
[----:B------:R-:W5:Y:S01]  /*0c60*/  LD.E.128 R48, desc[UR6][R48.64] ;  /* 0x0000000630307980 */ /* 0x000f62000c101d00 */
[----:B-1----:R-:W-:-:S06]  /*0c70*/  IMAD.WIDE.U32 R56, R3, 0x10, R56 ;  /* 0x0000001003387825 */ /* 0x002fcc00078e0038 */
[----:B------:R-:W5:Y:S01]  /*0c80*/  LDG.E.128 R56, desc[UR6][R56.64] ;  /* 0x0000000638387981 */ /* 0x000f62000c1e1d00 */
[----:B--2---:R-:W-:-:S06]  /*0c90*/  IMAD.WIDE.U32 R60, R3, 0x10, R60 ;  /* 0x00000010033c7825 */ /* 0x004fcc00078e003c */
[----:B------:R-:W5:Y:S01]  /*0ca0*/  LDG.E.128 R60, desc[UR6][R60.64] ;  /* 0x000000063c3c7981 */ /* 0x000f62000c1e1d00 */
[----:B------:R-:W-:Y:S02]  /*0cb0*/  CS2R R54, SRZ ;  /* 0x0000000000367805 */ /* 0x000fe4000001ff00 */
[----:B------:R-:W-:Y:S01]  /*0cc0*/  CS2R R52, SRZ ;  /* 0x0000000000347805 */ /* 0x000fe2000001ff00 */
[----:B------:R-:W-:Y:S01]  /*0cd0*/  IMAD.MOV.U32 R102, RZ, RZ, RZ ;  /* 0x000000ffff667224 */ /* 0x000fe200078e00ff */
[----:B------:R-:W-:Y:S02]  /*0ce0*/  CS2R R100, SRZ ;  /* 0x0000000000647805 */ /* 0x000fe4000001ff00 */
[----:B------:R-:W-:Y:S02]  /*0cf0*/  MOV R98, RZ ;  /* 0x000000ff00627202 */ /* 0x000fe40000000f00 */
[----:B------:R-:W-:Y:S01]  /*0d00*/  CS2R R96, SRZ ;  /* 0x0000000000607805 */ /* 0x000fe2000001ff00 */
[----:B------:R-:W-:Y:S01]  /*0d10*/  IMAD.MOV.U32 R94, RZ, RZ, RZ ;  /* 0x000000ffff5e7224 */ /* 0x000fe200078e00ff */
[----:B------:R-:W-:-:S02]  /*0d20*/  CS2R R92, SRZ ;  /* 0x00000000005c7805 */ /* 0x000fc4000001ff00 */
[----:B------:R-:W-:Y:S02]  /*0d30*/  MOV R90, RZ ;  /* 0x000000ff005a7202 */ /* 0x000fe40000000f00 */
[----:B------:R-:W-:Y:S01]  /*0d40*/  CS2R R88, SRZ ;  /* 0x0000000000587805 */ /* 0x000fe2000001ff00 */
[----:B------:R-:W-:Y:S01]  /*0d50*/  IMAD.MOV.U32 R86, RZ, RZ, RZ ;  /* 0x000000ffff567224 */ /* 0x000fe200078e00ff */
[----:B------:R-:W-:Y:S01]  /*0d60*/  CS2R R84, SRZ ;  /* 0x0000000000547805 */ /* 0x000fe2000001ff00 */
[----:B------:R-:W-:Y:S06]  /*0d70*/  BRA `(.L_x_3) ;  /* 0x0000000800ac7947 */ /* 0x000fec0003800000 */
.L_x_1:
[----:B------:R-:W0:Y:S02]  /*0d80*/  LDCU.64 UR4, c[0x0][0x440] ;  /* 0x00008800ff0477ac */ /* 0x000e240008000a00 */
[----:B0-----:R-:W-:-:S04]  /*0d90*/  UISETP.NE.U32.AND UP0, UPT, UR4, URZ, UPT ;  /* 0x000000ff0400728c */ /* 0x001fc8000bf05070 */
[----:B------:R-:W-:-:S09]  /*0da0*/  UISETP.NE.AND.EX UP0, UPT, UR5, URZ, UPT, UP0 ;  /* 0x000000ff0500728c */ /* 0x000fd2000bf05300 */
[----:B------:R-:W-:Y:S05]  /*0db0*/  BRA.U !UP0, `(.L_x_4) ;  /* 0x0000000508547547 */ /* 0x000fea000b800000 */
        /* <DEDUP_REMOVED lines=8> */
[----:B------:R-:W3:Y:S01]  /*0e40*/  @P0 LDC.64 R10, c[0x0][0x440] ;  /* 0x00011000ff0a0b82 */ /* 0x000ee20000000a00 */
[----:B0-----:R-:W-:-:S05]  /*0e50*/  @P0 IMAD.WIDE.U32 R6, R3, 0x10, R6 ;  /* 0x0000001003060825 */ /* 0x001fca00078e0006 */
[----:B------:R0:W5:Y:S02]  /*0e60*/  @P0 LDG.E.128 R140, desc[UR6][R6.64] ;  /* 0x00000006068c0981 */ /* 0x000164000c1e1d00 */
[----:B------:R-:W4:Y:S01]  /*0e70*/  LDC.64 R12, c[0x0][0x3d0] ;  /* 0x0000f400ff0c7b82 */ /* 0x000f220000000a00 */
[----:B-1----:R-:W-:-:S05]  /*0e80*/  @P0 IMAD.WIDE.U32 R8, R3, 0x10, R8 ;  /* 0x0000001003080825 */ /* 0x002fca00078e0008 */
[----:B------:R-:W5:Y:S02]  /*0e90*/  @P0 LDG.E.128 R136, desc[UR6][R8.64] ;  /* 0x0000000608880981 */ /* 0x000f64000c1e1d00 */
[----:B------:R-:W1:Y:S01]  /*0ea0*/  @P1 LDC.64 R14, c[0x0][0x438] ;  /* 0x00010e00ff0e1b82 */ /* 0x000e620000000a00 */
[----:B--2---:R-:W-:-:S05]  /*0eb0*/  @P0 IMAD.WIDE.U32 R4, R3, 0x10, R4 ;  /* 0x0000001003040825 */ /* 0x004fca00078e0004 */
[----:B------:R2:W5:Y:S02]  /*0ec0*/  @P0 LD.E.128 R84, desc[UR6][R4.64] ;  /* 0x0000000604540980 */ /* 0x000564000c101d00 */
[----:B------:R-:W2:Y:S01]  /*0ed0*/  LDC.64 R16, c[0x0][0x3d8] ;  /* 0x0000f600ff107b82 */ /* 0x000ea20000000a00 */
[C---:B---3--:R-:W-:Y:S01]  /*0ee0*/  @P0 IMAD.WIDE.U32 R10, R3.reuse, 0x10, R10 ;  /* 0x00000010030a0825 */ /* 0x048fe200078e000a */
[----:B------:R-:W-:-:S04]  /*0ef0*/  @P0 LOP3.LUT R3, R3, 0x20, RZ, 0xfc, !PT ;  /* 0x0000002003030812 */ /* 0x000fc800078efcff */
[----:B------:R3:W5:Y:S02]  /*0f00*/  @P0 LD.E.128 R64, desc[UR6][R10.64] ;  /* 0x000000060a400980 */ /* 0x000764000c101d00 */
[----:B------:R-:W3:Y:S08]  /*0f10*/  @P1 LDC.64 R18, c[0x0][0x440] ;  /* 0x00011000ff121b82 */ /* 0x000ef00000000a00 */
[----:B------:R-:W3:Y:S08]  /*0f20*/  LDC.64 R20, c[0x0][0x3d0] ;  /* 0x0000f400ff147b82 */ /* 0x000ef00000000a00 */
[----:B------:R-:W3:Y:S08]  /*0f30*/  LDC.64 R24, c[0x0][0x3d8] ;  /* 0x0000f600ff187b82 */ /* 0x000ef00000000a00 */
[----:B------:R-:W3:Y:S08]  /*0f40*/  @P2 LDC.64 R22, c[0x0][0x438] ;  /* 0x00010e00ff162b82 */ /* 0x000ef00000000a00 */
[----:B------:R-:W3:Y:S08]  /*0f50*/  @P2 LDC.64 R26, c[0x0][0x440] ;  /* 0x00011000ff1a2b82 */ /* 0x000ef00000000a00 */
[----:B------:R-:W3:Y:S08]  /*0f60*/  LDC.64 R28, c[0x0][0x3d0] ;  /* 0x0000f400ff1c7b82 */ /* 0x000ef00000000a00 */
[----:B------:R-:W3:Y:S08]  /*0f70*/  @P3 LDC.64 R30, c[0x0][0x438] ;  /* 0x00010e00ff1e3b82 */ /* 0x000ef00000000a00 */
[----:B------:R-:W3:Y:S08]  /*0f80*/  LDC.64 R32, c[0x0][0x3d8] ;  /* 0x0000f600ff207b82 */ /* 0x000ef00000000a00 */
[----:B------:R-:W3:Y:S01]  /*0f90*/  @P3 LDC.64 R34, c[0x0][0x440] ;  /* 0x00011000ff223b82 */ /* 0x000ee20000000a00 */
[----:B----4-:R-:W-:-:S07]  /*0fa0*/  @P1 IMAD.WIDE.U32 R12, R3, 0x10, R12 ;  /* 0x00000010030c1825 */ /* 0x010fce00078e000c */
[----:B------:R-:W4:Y:S01]  /*0fb0*/  LDC.64 R36, c[0x0][0x3d0] ;  /* 0x0000f400ff247b82 */ /* 0x000f220000000a00 */
[C---:B-1----:R-:W-:Y:S01]  /*0fc0*/  @P1 IMAD.WIDE.U32 R14, R3.reuse, 0x10, R14 ;  /* 0x00000010030e1825 */ /* 0x042fe200078e000e */
[----:B------:R1:W5:Y:S06]  /*0fd0*/  @P1 LDG.E.128 R132, desc[UR6][R12.64] ;  /* 0x000000060c841981 */ /* 0x00036c000c1e1d00 */
[----:B0-----:R-:W0:Y:S01]  /*0fe0*/  @P4 LDC.64 R6, c[0x0][0x438] ;  /* 0x00010e00ff064b82 */ /* 0x001e220000000a00 */
[C---:B--2---:R-:W-:Y:S01]  /*0ff0*/  @P1 IMAD.WIDE.U32 R16, R3.reuse, 0x10, R16 ;  /* 0x0000001003101825 */ /* 0x044fe200078e0010 */
[----:B------:R1:W5:Y:S06]  /*1000*/  @P1 LD.E.128 R88, desc[UR6][R14.64] ;  /* 0x000000060e581980 */ /* 0x00036c000c101d00 */
[----:B------:R-:W2:Y:S01]  /*1010*/  LDC.64 R4, c[0x0][0x3d8] ;  /* 0x0000f600ff047b82 */ /* 0x000ea20000000a00 */
[----:B---3--:R-:W-:-:S07]  /*1020*/  @P1 IMAD.WIDE.U32 R18, R3, 0x10, R18 ;  /* 0x0000001003121825 */ /* 0x008fce00078e0012 */
[----:B------:R-:W3:Y:S01]  /*1030*/  @P4 LDC.64 R8, c[0x0][0x440] ;  /* 0x00011000ff084b82 */ /* 0x000ee20000000a00 */
[----:B------:R-:W-:Y:S01]  /*1040*/  @P1 IADD3 R3, PT, PT, R3, 0x20, RZ ;  /* 0x0000002003031810 */ /* 0x000fe20007ffe0ff */
[----:B------:R1:W5:Y:S04]  /*1050*/  @P1 LDG.E.128 R128, desc[UR6][R16.64] ;  /* 0x0000000610801981 */ /* 0x000368000c1e1d00 */
[C---:B------:R-:W-:Y:S01]  /*1060*/  @P2 IMAD.WIDE.U32 R20, R3.reuse, 0x10, R20 ;  /* 0x0000001003142825 */ /* 0x040fe200078e0014 */
[----:B------:R1:W5:Y:S03]  /*1070*/  @P1 LD.E.128 R68, desc[UR6][R18.64] ;  /* 0x0000000612441980 */ /* 0x000366000c101d00 */
[C---:B------:R-:W-:Y:S01]  /*1080*/  @P2 IMAD.WIDE.U32 R22, R3.reuse, 0x10, R22 ;  /* 0x0000001003162825 */ /* 0x040fe200078e0016 */
[----:B------:R1:W5:Y:S03]  /*1090*/  @P2 LDG.E.128 R124, desc[UR6][R20.64] ;  /* 0x00000006147c2981 */ /* 0x000366000c1e1d00 */
[C---:B------:R-:W-:Y:S01]  /*10a0*/  @P2 IMAD.WIDE.U32 R24, R3.reuse, 0x10, R24 ;  /* 0x0000001003182825 */ /* 0x040fe200078e0018 */
[----:B------:R1:W5:Y:S03]  /*10b0*/  @P2 LD.E.128 R92, desc[UR6][R22.64] ;  /* 0x00000006165c2980 */ /* 0x000366000c101d00 */
[C---:B------:R-:W-:Y:S01]  /*10c0*/  @P2 IMAD.WIDE.U32 R26, R3.reuse, 0x10, R26 ;  /* 0x00000010031a2825 */ /* 0x040fe200078e001a */
[----:B------:R1:W5:Y:S03]  /*10d0*/  @P2 LDG.E.128 R120, desc[UR6][R24.64] ;  /* 0x0000000618782981 */ /* 0x000366000c1e1d00 */
[----:B------:R-:W-:Y:S01]  /*10e0*/  @P2 VIADD R3, R3, 0x20 ;  /* 0x0000002003032836 */ /* 0x000fe20000000000 */
[----:B------:R1:W5:Y:S03]  /*10f0*/  @P2 LD.E.128 R72, desc[UR6][R26.64] ;  /* 0x000000061a482980 */ /* 0x000366000c101d00 */
[----:B------:R-:W-:-:S04]  /*1100*/  @P3 IMAD.WIDE.U32 R28, R3, 0x10, R28 ;  /* 0x00000010031c3825 */ /* 0x000fc800078e001c */
[C---:B------:R-:W-:Y:S01]  /*1110*/  @P3 IMAD.WIDE.U32 R30, R3.reuse, 0x10, R30 ;  /* 0x00000010031e3825 */ /* 0x040fe200078e001e */
[----:B------:R1:W5:Y:S03]  /*1120*/  @P3 LDG.E.128 R116, desc[UR6][R28.64] ;  /* 0x000000061c743981 */ /* 0x000366000c1e1d00 */
[C---:B------:R-:W-:Y:S01]  /*1130*/  @P3 IMAD.WIDE.U32 R32, R3.reuse, 0x10, R32 ;  /* 0x0000001003203825 */ /* 0x040fe200078e0020 */
[----:B------:R1:W5:Y:S03]  /*1140*/  @P3 LD.E.128 R96, desc[UR6][R30.64] ;  /* 0x000000061e603980 */ /* 0x000366000c101d00 */
[C---:B------:R-:W-:Y:S01]  /*1150*/  @P3 IMAD.WIDE.U32 R34, R3.reuse, 0x10, R34 ;  /* 0x0000001003223825 */ /* 0x040fe200078e0022 */
[----:B------:R-:W-:Y:S01]  /*1160*/  @P3 IADD3 R3, PT, PT, R3, 0x20, RZ ;  /* 0x0000002003033810 */ /* 0x000fe20007ffe0ff */
[----:B------:R1:W5:Y:S04]  /*1170*/  @P3 LDG.E.128 R112, desc[UR6][R32.64] ;  /* 0x0000000620703981 */ /* 0x000368000c1e1d00 */
[C---:B----4-:R-:W-:Y:S01]  /*1180*/  @P4 IMAD.WIDE.U32 R36, R3.reuse, 0x10, R36 ;  /* 0x0000001003244825 */ /* 0x050fe200078e0024 */
[----:B------:R1:W5:Y:S03]  /*1190*/  @P3 LD.E.128 R76, desc[UR6][R34.64] ;  /* 0x00000006224c3980 */ /* 0x000366000c101d00 */
[C---:B0-----:R-:W-:Y:S01]  /*11a0*/  @P4 IMAD.WIDE.U32 R6, R3.reuse, 0x10, R6 ;  /* 0x0000001003064825 */ /* 0x041fe200078e0006 */
[----:B------:R1:W5:Y:S03]  /*11b0*/  @P4 LDG.E.128 R108, desc[UR6][R36.64] ;  /* 0x00000006246c4981 */ /* 0x000366000c1e1d00 */
[C---:B--2---:R-:W-:Y:S01]  /*11c0*/  @P4 IMAD.WIDE.U32 R4, R3.reuse, 0x10, R4 ;  /* 0x0000001003044825 */ /* 0x044fe200078e0004 */
[----:B------:R1:W5:Y:S03]  /*11d0*/  @P4 LD.E.128 R100, desc[UR6][R6.64] ;  /* 0x0000000606644980 */ /* 0x000366000c101d00 */
[C---:B---3--:R-:W-:Y:S01]  /*11e0*/  @P4 IMAD.WIDE.U32 R8, R3.reuse, 0x10, R8 ;  /* 0x0000001003084825 */ /* 0x048fe200078e0008 */
[----:B------:R1:W5:Y:S04]  /*11f0*/  @P4 LDG.E.128 R104, desc[UR6][R4.64] ;  /* 0x0000000604684981 */ /* 0x000368000c1e1d00 */
[----:B------:R1:W5:Y:S01]  /*1200*/  @P4 LD.E.128 R80, desc[UR6][R8.64] ;  /* 0x0000000608504980 */ /* 0x000362000c101d00 */
[----:B------:R-:W-:Y:S01]  /*1210*/  ISETP.GE.U32.AND P1, PT, R0, 0xc0, PT ;  /* 0x000000c00000780c */ /* 0x000fe20003f26070 */
[----:B------:R-:W-:-:S12]  /*1220*/  @P4 VIADD R3, R3, 0x20 ;  /* 0x0000002003034836 */ /* 0x000fd80000000000 */
[----:B-1----:R-:W-:Y:S05]  /*1230*/  @!P1 BRA `(.L_x_3) ;  /* 0x00000004007c9947 */ /* 0x002fea0003800000 */
[----:B------:R-:W0:Y:S08]  /*1240*/  LDC.64 R48, c[0x0][0x440] ;  /* 0x00011000ff307b82 */ /* 0x000e300000000a00 */
[----:B------:R-:W1:Y:S08]  /*1250*/  LDC.64 R56, c[0x0][0x3d0] ;  /* 0x0000f400ff387b82 */ /* 0x000e700000000a00 */
[----:B------:R-:W2:Y:S08]  /*1260*/  LDC.64 R52, c[0x0][0x438] ;  /* 0x00010e00ff347b82 */ /* 0x000eb00000000a00 */
[----:B------:R-:W3:Y:S01]  /*1270*/  LDC.64 R60, c[0x0][0x3d8] ;  /* 0x0000f600ff3c7b82 */ /* 0x000ee20000000a00 */
[----:B0-----:R-:W-:-:S06]  /*1280*/  IMAD.WIDE.U32 R48, R3, 0x10, R48 ;  /* 0x0000001003307825 */ /* 0x001fcc00078e0030 */
[----:B------:R-:W5:Y:S01]  /*1290*/  LD.E.128 R48, desc[UR6][R48.64] ;  /* 0x0000000630307980 */ /* 0x000f62000c101d00 */
[----:B-1----:R-:W-:-:S06]  /*12a0*/  IMAD.WIDE.U32 R56, R3, 0x10, R56 ;  /* 0x0000001003387825 */ /* 0x002fcc00078e0038 */
[----:B------:R-:W5:Y:S01]  /*12b0*/  LDG.E.128 R56, desc[UR6][R56.64] ;  /* 0x0000000638387981 */ /* 0x000f62000c1e1d00 */
[----:B--2---:R-:W-:-:S06]  /*12c0*/  IMAD.WIDE.U32 R52, R3, 0x10, R52 ;  /* 0x0000001003347825 */ /* 0x004fcc00078e0034 */
[----:B------:R-:W5:Y:S01]  /*12d0*/  LD.E.128 R52, desc[UR6][R52.64] ;  /* 0x0000000634347980 */ /* 0x000f62000c101d00 */
[----:B---3--:R-:W-:-:S06]  /*12e0*/  IMAD.WIDE.U32 R60, R3, 0x10, R60 ;  /* 0x00000010033c7825 */ /* 0x008fcc00078e003c */
[----:B------:R-:W5:Y:S01]  /*12f0*/  LDG.E.128 R60, desc[UR6][R60.64] ;  /* 0x000000063c3c7981 */ /* 0x000f62000c1e1d00 */
[----:B------:R-:W-:Y:S05]  /*1300*/  BRA `(.L_x_3) ;  /* 0x0000000400487947 */ /* 0x000fea0003800000 */
.L_x_4:
[C---:B------:R-:W-:Y:S01]  /*1310*/  ISETP.GE.U32.AND P0, PT, R0.reuse, 0x20, PT ;  /* 0x000000200000780c */ /* 0x040fe20003f06070 */
[----:B------:R-:W0:Y:S01]  /*1320*/  LDC.64 R4, c[0x0][0x3d0] ;  /* 0x0000f400ff047b82 */ /* 0x000e220000000a00 */
[C---:B------:R-:W-:Y:S02]  /*1330*/  ISETP.GE.U32.AND P1, PT, R0.reuse, 0x40, PT ;  /* 0x000000400000780c */ /* 0x040fe40003f26070 */
[C---:B------:R-:W-:Y:S02]  /*1340*/  ISETP.GE.U32.AND P2, PT, R0.reuse, 0x60, PT ;  /* 0x000000600000780c */ /* 0x040fe40003f46070 */
[C---:B------:R-:W-:Y:S02]  /*1350*/  ISETP.GE.U32.AND P3, PT, R0.reuse, 0x80, PT ;  /* 0x000000800000780c */ /* 0x040fe40003f66070 */
[C---:B------:R-:W-:Y:S01]  /*1360*/  ISETP.GE.U32.AND P4, PT, R0.reuse, 0xa0, PT ;  /* 0x000000a00000780c */ /* 0x040fe20003f86070 */
[----:B------:R-:W1:Y:S01]  /*1370*/  LDC.64 R8, c[0x0][0x3d8] ;  /* 0x0000f600ff087b82 */ /* 0x000e620000000a00 */
[----:B------:R-:W-:-:S07]  /*1380*/  ISETP.GE.U32.AND P5, PT, R0, 0xc0, PT ;  /* 0x000000c00000780c */ /* 0x000fce0003fa6070 */
[----:B------:R-:W2:Y:S08]  /*1390*/  @P0 LDC.64 R6, c[0x0][0x438] ;  /* 0x00010e00ff060b82 */ /* 0x000eb00000000a00 */
[----:B------:R-:W3:Y:S01]  /*13a0*/  LDC.64 R16, c[0x0][0x3d0] ;  /* 0x0000f400ff107b82 */ /* 0x000ee20000000a00 */
[----:B0-----:R-:W-:-:S05]  /*13b0*/  @P0 IMAD.WIDE.U32 R10, R3, 0x10, R4 ;  /* 0x00000010030a0825 */ /* 0x001fca00078e0004 */
[----:B------:R0:W5:Y:S02]  /*13c0*/  @P0 LDG.E.128 R140, desc[UR6][R10.64] ;  /* 0x000000060a8c0981 */ /* 0x000164000c1e1d00 */
[----:B------:R-:W4:Y:S01]  /*13d0*/  @P1 LDC.64 R18, c[0x0][0x438] ;  /* 0x00010e00ff121b82 */ /* 0x000f220000000a00 */
[----:B-1----:R-:W-:-:S05]  /*13e0*/  @P0 IMAD.WIDE.U32 R14, R3, 0x10, R8 ;  /* 0x00000010030e0825 */ /* 0x002fca00078e0008 */
[----:B------:R0:W5:Y:S02]  /*13f0*/  @P0 LDG.E.128 R136, desc[UR6][R14.64] ;  /* 0x000000060e880981 */ /* 0x000164000c1e1d00 */
[----:B------:R-:W1:Y:S01]  /*1400*/  LDC.64 R20, c[0x0][0x3d8] ;  /* 0x0000f600ff147b82 */ /* 0x000e620000000a00 */
[C---:B--2---:R-:W-:Y:S01]  /*1410*/  @P0 IMAD.WIDE.U32 R12, R3.reuse, 0x10, R6 ;  /* 0x00000010030c0825 */ /* 0x044fe200078e0006 */
[----:B------:R-:W-:-:S04]  /*1420*/  @P0 LOP3.LUT R3, R3, 0x20, RZ, 0xfc, !PT ;  /* 0x0000002003030812 */ /* 0x000fc800078efcff */
[----:B------:R0:W5:Y:S02]  /*1430*/  @P0 LD.E.128 R84, desc[UR6][R12.64] ;  /* 0x000000060c540980 */ /* 0x000164000c101d00 */
[----:B------:R-:W2:Y:S01]  /*1440*/  LDC.64 R22, c[0x0][0x3d0] ;  /* 0x0000f400ff167b82 */ /* 0x000ea20000000a00 */
[----:B---3--:R-:W-:-:S05]  /*1450*/  @P1 IMAD.WIDE.U32 R16, R3, 0x10, R16 ;  /* 0x0000001003101825 */ /* 0x008fca00078e0010 */
[----:B------:R0:W5:Y:S02]  /*1460*/  @P1 LDG.E.128 R132, desc[UR6][R16.64] ;  /* 0x0000000610841981 */ /* 0x000164000c1e1d00 */
[----:B------:R-:W3:Y:S01]  /*1470*/  @P2 LDC.64 R24, c[0x0][0x438] ;  /* 0x00010e00ff182b82 */ /* 0x000ee20000000a00 */
[----:B----4-:R-:W-:-:S05]  /*1480*/  @P1 IMAD.WIDE.U32 R18, R3, 0x10, R18 ;  /* 0x0000001003121825 */ /* 0x010fca00078e0012 */
[----:B------:R0:W5:Y:S02]  /*1490*/  @P1 LD.E.128 R88, desc[UR6][R18.64] ;  /* 0x0000000612581980 */ /* 0x000164000c101d00 */
[----:B------:R-:W4:Y:S01]  /*14a0*/  LDC.64 R26, c[0x0][0x3d8] ;  /* 0x0000f600ff1a7b82 */ /* 0x000f220000000a00 */
[C---:B-1----:R-:W-:Y:S01]  /*14b0*/  @P1 IMAD.WIDE.U32 R20, R3.reuse, 0x10, R20 ;  /* 0x0000001003141825 */ /* 0x042fe200078e0014 */
[----:B------:R-:W-:-:S04]  /*14c0*/  @P1 IADD3 R3, PT, PT, R3, 0x20, RZ ;  /* 0x0000002003031810 */ /* 0x000fc80007ffe0ff */
[----:B------:R0:W5:Y:S02]  /*14d0*/  @P1 LDG.E.128 R128, desc[UR6][R20.64] ;  /* 0x0000000614801981 */ /* 0x000164000c1e1d00 */
[----:B------:R-:W1:Y:S01]  /*14e0*/  LDC.64 R28, c[0x0][0x3d0] ;  /* 0x0000f400ff1c7b82 */ /* 0x000e620000000a00 */
[----:B--2---:R-:W-:-:S05]  /*14f0*/  @P2 IMAD.WIDE.U32 R22, R3, 0x10, R22 ;  /* 0x0000001003162825 */ /* 0x004fca00078e0016 */
[----:B------:R0:W5:Y:S02]  /*1500*/  @P2 LDG.E.128 R124, desc[UR6][R22.64] ;  /* 0x00000006167c2981 */ /* 0x000164000c1e1d00 */
[----:B------:R-:W2:Y:S01]  /*1510*/  LDC.64 R32, c[0x0][0x3d8] ;  /* 0x0000f600ff207b82 */ /* 0x000ea20000000a00 */
[----:B---3--:R-:W-:-:S05]  /*1520*/  @P2 IMAD.WIDE.U32 R24, R3, 0x10, R24 ;  /* 0x0000001003182825 */ /* 0x008fca00078e0018 */
[----:B------:R0:W5:Y:S02]  /*1530*/  @P2 LD.E.128 R92, desc[UR6][R24.64] ;  /* 0x00000006185c2980 */ /* 0x000164000c101d00 */
[----:B------:R-:W3:Y:S01]  /*1540*/  @P3 LDC.64 R30, c[0x0][0x438] ;  /* 0x00010e00ff1e3b82 */ /* 0x000ee20000000a00 */
[----:B----4-:R-:W-:-:S04]  /*1550*/  @P2 IMAD.WIDE.U32 R26, R3, 0x10, R26 ;  /* 0x00000010031a2825 */ /* 0x010fc800078e001a */
[----:B------:R-:W-:Y:S01]  /*1560*/  @P2 VIADD R3, R3, 0x20 ;  /* 0x0000002003032836 */ /* 0x000fe20000000000 */
[----:B------:R0:W5:Y:S02]  /*1570*/  @P2 LDG.E.128 R120, desc[UR6][R26.64] ;  /* 0x000000061a782981 */ /* 0x000164000c1e1d00 */
[----:B------:R-:W4:Y:S01]  /*1580*/  LDC.64 R4, c[0x0][0x3d0] ;  /* 0x0000f400ff047b82 */ /* 0x000f220000000a00 */
[----:B-1----:R-:W-:-:S05]  /*1590*/  @P3 IMAD.WIDE.U32 R28, R3, 0x10, R28 ;  /* 0x00000010031c3825 */ /* 0x002fca00078e001c */
[----:B------:R0:W5:Y:S02]  /*15a0*/  @P3 LDG.E.128 R116, desc[UR6][R28.64] ;  /* 0x000000061c743981 */ /* 0x000164000c1e1d00 */
[----:B------:R-:W1:Y:S01]  /*15b0*/  LDC.64 R8, c[0x0][0x3d8] ;  /* 0x0000f600ff087b82 */ /* 0x000e620000000a00 */
[----:B--2---:R-:W-:-:S05]  /*15c0*/  @P3 IMAD.WIDE.U32 R32, R3, 0x10, R32 ;  /* 0x0000001003203825 */ /* 0x004fca00078e0020 */
[----:B------:R0:W5:Y:S02]  /*15d0*/  @P3 LDG.E.128 R112, desc[UR6][R32.64] ;  /* 0x0000000620703981 */ /* 0x000164000c1e1d00 */
[----:B------:R-:W2:Y:S01]  /*15e0*/  @P4 LDC.64 R6, c[0x0][0x438] ;  /* 0x00010e00ff064b82 */ /* 0x000ea20000000a00 */
[C---:B---3--:R-:W-:Y:S01]  /*15f0*/  @P3 IMAD.WIDE.U32 R30, R3.reuse, 0x10, R30 ;  /* 0x00000010031e3825 */ /* 0x048fe200078e001e */
[----:B------:R-:W-:-:S04]  /*1600*/  @P3 IADD3 R3, PT, PT, R3, 0x20, RZ ;  /* 0x0000002003033810 */ /* 0x000fc80007ffe0ff */
[----:B------:R0:W5:Y:S02]  /*1610*/  @P3 LD.E.128 R96, desc[UR6][R30.64] ;  /* 0x000000061e603980 */ /* 0x000164000c101d00 */
[----:B------:R-:W3:Y:S01]  /*1620*/  LDC.64 R44, c[0x0][0x3d8] ;  /* 0x0000f600ff2c7b82 */ /* 0x000ee20000000a00 */
[----:B----4-:R-:W-:-:S05]  /*1630*/  @P4 IMAD.WIDE.U32 R34, R3, 0x10, R4 ;  /* 0x0000001003224825 */ /* 0x010fca00078e0004 */
[----:B------:R0:W5:Y:S02]  /*1640*/  @P4 LDG.E.128 R108, desc[UR6][R34.64] ;  /* 0x00000006226c4981 */ /* 0x000164000c1e1d00 */
[----:B------:R-:W4:Y:S01]  /*1650*/  LDC.64 R40, c[0x0][0x3d0] ;  /* 0x0000f400ff287b82 */ /* 0x000f220000000a00 */
[----:B-1----:R-:W-:-:S05]  /*1660*/  @P4 IMAD.WIDE.U32 R38, R3, 0x10, R8 ;  /* 0x0000001003264825 */ /* 0x002fca00078e0008 */
[----:B------:R0:W5:Y:S02]  /*1670*/  @P4 LDG.E.128 R104, desc[UR6][R38.64] ;  /* 0x0000000626684981 */ /* 0x000164000c1e1d00 */
[----:B------:R-:W1:Y:S01]  /*1680*/  @P5 LDC.64 R42, c[0x0][0x438] ;  /* 0x00010e00ff2a5b82 */ /* 0x000e620000000a00 */
[----:B--2---:R-:W-:-:S04]  /*1690*/  @P4 IMAD.WIDE.U32 R36, R3, 0x10, R6 ;  /* 0x0000001003244825 */ /* 0x004fc800078e0006 */
[----:B------:R-:W-:Y:S01]  /*16a0*/  @P4 VIADD R3, R3, 0x20 ;  /* 0x0000002003034836 */ /* 0x000fe20000000000 */
[----:B------:R0:W5:Y:S03]  /*16b0*/  @P4 LD.E.128 R100, desc[UR6][R36.64] ;  /* 0x0000000624644980 */ /* 0x000166000c101d00 */
[----:B---3--:R-:W-:-:S05]  /*16c0*/  @P5 IMAD.WIDE.U32 R8, R3, 0x10, R44 ;  /* 0x0000001003085825 */ /* 0x008fca00078e002c */
[----:B------:R0:W5:Y:S01]  /*16d0*/  @P5 LDG.E.128 R60, desc[UR6][R8.64] ;  /* 0x00000006083c5981 */ /* 0x000162000c1e1d00 */
[----:B----4-:R-:W-:-:S05]  /*16e0*/  @P5 IMAD.WIDE.U32 R4, R3, 0x10, R40 ;  /* 0x0000001003045825 */ /* 0x010fca00078e0028 */
[----:B------:R0:W5:Y:S01]  /*16f0*/  @P5 LDG.E.128 R56, desc[UR6][R4.64] ;  /* 0x0000000604385981 */ /* 0x000162000c1e1d00 */
[----:B-1----:R-:W-:-:S05]  /*1700*/  @P5 IMAD.WIDE.U32 R6, R3, 0x10, R42 ;  /* 0x0000001003065825 */ /* 0x002fca00078e002a */
[----:B------:R0:W5:Y:S01]  /*1710*/  @P5 LD.E.128 R52, desc[UR6][R6.64] ;  /* 0x0000000606345980 */ /* 0x000162000c101d00 */
[----:B------:R-:W-:Y:S02]  /*1720*/  HFMA2 R82, -RZ, RZ, 0, 0 ;  /* 0x00000000ff527431 */ /* 0x000fe400000001ff */
[----:B------:R-:W-:Y:S01]  /*1730*/  HFMA2 R66, -RZ, RZ, 0, 0 ;  /* 0x00000000ff427431 */ /* 0x000fe200000001ff */
[----:B------:R-:W-:Y:S01]  /*1740*/  CS2R R80, SRZ ;  /* 0x0000000000507805 */ /* 0x000fe2000001ff00 */
[----:B------:R-:W-:Y:S01]  /*1750*/  IMAD.MOV.U32 R78, RZ, RZ, RZ ;  /* 0x000000ffff4e7224 */ /* 0x000fe200078e00ff */
[----:B------:R-:W-:Y:S02]  /*1760*/  CS2R R76, SRZ ;  /* 0x00000000004c7805 */ /* 0x000fe4000001ff00 */
[----:B------:R-:W-:Y:S02]  /*1770*/  MOV R74, RZ ;  /* 0x000000ff004a7202 */ /* 0x000fe40000000f00 */
[----:B------:R-:W-:Y:S01]  /*1780*/  CS2R R72, SRZ ;  /* 0x0000000000487805 */ /* 0x000fe2000001ff00 */
[----:B------:R-:W-:Y:S01]  /*1790*/  IMAD.MOV.U32 R70, RZ, RZ, RZ ;  /* 0x000000ffff467224 */ /* 0x000fe200078e00ff */
[----:B------:R-:W-:-:S02]  /*17a0*/  CS2R R68, SRZ ;  /* 0x0000000000447805 */ /* 0x000fc4000001ff00 */
[----:B------:R-:W-:Y:S01]  /*17b0*/  CS2R R64, SRZ ;  /* 0x0000000000407805 */ /* 0x000fe2000001ff00 */
[----:B------:R-:W-:Y:S01]  /*17c0*/  @P0 IMAD.MOV.U32 R67, RZ, RZ, RZ ;  /* 0x000000ffff430224 */ /* 0x000fe200078e00ff */
[----:B------:R-:W-:Y:S01]  /*17d0*/  @P1 MOV R71, RZ ;  /* 0x000000ff00471202 */ /* 0x000fe20000000f00 */
[----:B------:R-:W-:Y:S01]  /*17e0*/  @P2 IMAD.MOV.U32 R75, RZ, RZ, RZ ;  /* 0x000000ffff4b2224 */ /* 0x000fe200078e00ff */
[----:B------:R-:W-:Y:S01]  /*17f0*/  @P3 MOV R79, RZ ;  /* 0x000000ff004f3202 */ /* 0x000fe20000000f00 */
[----:B------:R-:W-:Y:S01]  /*1800*/  @P4 IMAD.MOV.U32 R83, RZ, RZ, RZ ;  /* 0x000000ffff534224 */ /* 0x000fe200078e00ff */
[----:B------:R-:W-:Y:S02]  /*1810*/  @P5 CS2R R50, SRZ ;  /* 0x0000000000325805 */ /* 0x000fe4000001ff00 */
[----:B0-----:R-:W-:-:S07]  /*1820*/  @P5 CS2R R48, SRZ ;  /* 0x0000000000305805 */ /* 0x001fce000001ff00 */
.L_x_3:
[----:B------:R-:W-:Y:S05]  /*1830*/  BSYNC.RECONVERGENT B0 ;  /* 0x0000000000007941 */ /* 0x000fea0003800200 */
.L_x_0:
[----:B------:R-:W0:Y:S02]  /*1840*/  LDCU UR4, c[0x0][0x384] ;  /* 0x00007080ff0477ac */ /* 0x000e240008000800 */
[----:B0-----:R-:W-:-:S13]  /*1850*/  ISETP.GE.AND P1, PT, R2, UR4, PT ;  /* 0x0000000402007c0c */ /* 0x001fda000bf26270 */
[----:B------:R-:W-:Y:S05]  /*1860*/  @P1 EXIT ;  /* 0x000000000000194d */ /* 0x000fea0003800000 */
[----:B-----5:R-:W-:Y:S01]  /*1870*/  PRMT R40, R51, 0x7632, R40 ;  /* 0x0000763233287816 */ /* 0x020fe20000000028 */
[----:B------:R-:W0:Y:S01]  /*1880*/  LDCU.64 UR4, c[0x0][0x3a0] ;  /* 0x00007400ff0477ac */ /* 0x000e220008000a00 */
[----:B------:R-:W-:Y:S02]  /*1890*/  PRMT R39, R63, 0x7632, R39 ;  /* 0x000076323f277816 */ /* 0x000fe40000000027 */
[----:B------:R-:W-:Y:S01]  /*18a0*/  PRMT R38, R55, 0x7632, R38 ;  /* 0x0000763237267816 */ /* 0x000fe20000000026 */
[----:B------:R1:W-:Y:S01]  /*18b0*/  STL.S16 [R1+0x54], R40 ;  /* 0x0000542801007387 */ /* 0x0003e20000100600 */
[----:B------:R-:W-:Y:S01]  /*18c0*/  PRMT R37, R59, 0x7632, R37 ;  /* 0x000076323b257816 */ /* 0x000fe20000000025 */
[----:B------:R-:W0:Y:S01]  /*18d0*/  LDCU.64 UR8, c[0x0][0x398] ;  /* 0x00007300ff0877ac */ /* 0x000e220008000a00 */
[----:B------:R-:W-:Y:S01]  /*18e0*/  PRMT R36, R50, 0x7632, R36 ;  /* 0x0000763232247816 */ /* 0x000fe20000000024 */
[----:B------:R1:W-:Y:S01]  /*18f0*/  STL.S16 [R1+0x50], R39 ;  /* 0x0000502701007387 */ /* 0x0003e20000100600 */
[----:B------:R-:W-:Y:S01]  /*1900*/  PRMT R35, R62, 0x7632, R35 ;  /* 0x000076323e237816 */ /* 0x000fe20000000023 */
[----:B------:R-:W2:Y:S01]  /*1910*/  LDCU UR10, c[0x0][0x388] ;  /* 0x00007100ff0a77ac */ /* 0x000ea20008000800 */
[----:B------:R-:W-:Y:S01]  /*1920*/  PRMT R34, R54, 0x7632, R34 ;  /* 0x0000763236227816 */ /* 0x000fe20000000022 */
[----:B------:R1:W-:Y:S01]  /*1930*/  STL.S16 [R1+0x4c], R38 ;  /* 0x00004c2601007387 */ /* 0x0003e20000100600 */
[----:B------:R-:W-:Y:S01]  /*1940*/  PRMT R33, R58, 0x7632, R33 ;  /* 0x000076323a217816 */ /* 0x000fe20000000021 */
[----:B------:R-:W3:Y:S01]  /*1950*/  LDCU.64 UR12, c[0x0][0x398] ;  /* 0x00007300ff0c77ac */ /* 0x000ee20008000a00 */
[----:B------:R-:W-:Y:S01]  /*1960*/  PRMT R32, R49, 0x7632, R32 ;  /* 0x0000763231207816 */ /* 0x000fe20000000020 */
[----:B------:R1:W-:Y:S01]  /*1970*/  STL.S16 [R1+0x48], R37 ;  /* 0x0000482501007387 */ /* 0x0003e20000100600 */
[----:B------:R-:W-:Y:S01]  /*1980*/  PRMT R31, R61, 0x7632, R31 ;  /* 0x000076323d1f7816 */ /* 0x000fe2000000001f */
[----:B------:R-:W4:Y:S01]  /*1990*/  LDCU.64 UR14, c[0x0][0x3a0] ;  /* 0x00007400ff0e77ac */ /* 0x000f220008000a00 */
[----:B------:R-:W-:Y:S01]  /*19a0*/  PRMT R30, R53, 0x7632, R30 ;  /* 0x00007632351e7816 */ /* 0x000fe2000000001e */
[----:B------:R1:W-:Y:S01]  /*19b0*/  STL.S16 [R1+0x44], R36 ;  /* 0x0000442401007387 */ /* 0x0003e20000100600 */
[----:B------:R-:W-:-:S02]  /*19c0*/  PRMT R29, R57, 0x7632, R29 ;  /* 0x00007632391d7816 */ /* 0x000fc4000000001d */
[----:B------:R-:W-:Y:S01]  /*19d0*/  PRMT R28, R48, 0x7632, R28 ;  /* 0x00007632301c7816 */ /* 0x000fe2000000001c */
[----:B------:R1:W-:Y:S01]  /*19e0*/  STL.S16 [R1+0x40], R35 ;  /* 0x0000402301007387 */ /* 0x0003e20000100600 */
[----:B------:R-:W-:Y:S01]  /*19f0*/  PRMT R27, R60, 0x7632, R27 ;  /* 0x000076323c1b7816 */ /* 0x000fe2000000001b */
[----:B0-----:R-:W-:Y:S01]  /*1a00*/  ULOP3.LUT UP0, URZ, UR4, UR8, URZ, 0xfc, !UPT ;  /* 0x0000000804ff7292 */ /* 0x001fe2000f80fcff */
[----:B------:R-:W-:Y:S01]  /*1a10*/  PRMT R26, R52, 0x7632, R26 ;  /* 0x00007632341a7816 */ /* 0x000fe2000000001a */
[----:B------:R1:W-:Y:S01]  /*1a20*/  STL.S16 [R1+0x3c], R34 ;  /* 0x00003c2201007387 */ /* 0x0003e20000100600 */
[----:B------:R-:W-:Y:S01]  /*1a30*/  PRMT R25, R56, 0x7632, R25 ;  /* 0x0000763238197816 */ /* 0x000fe20000000019 */
[----:B------:R-:W-:Y:S01]  /*1a40*/  ULOP3.LUT UP0, URZ, UR5, UR9, URZ, 0xfc, UP0 ;  /* 0x0000000905ff7292 */ /* 0x000fe2000800fcff */
[----:B------:R-:W-:Y:S01]  /*1a50*/  PRMT R24, R83, 0x7632, R24 ;  /* 0x0000763253187816 */ /* 0x000fe20000000018 */
[----:B------:R1:W-:Y:S01]  /*1a60*/  STL.S16 [R1+0x38], R33 ;  /* 0x0000382101007387 */ /* 0x0003e20000100600 */
[----:B------:R-:W-:Y:S01]  /*1a70*/  PRMT R23, R107, 0x7632, R23 ;  /* 0x000076326b177816 */ /* 0x000fe20000000017 */
[----:B------:R-:W0:Y:S01]  /*1a80*/  LDCU.U8 UR8, c[0x0][0x410] ;  /* 0x00008200ff0877ac */ /* 0x000e220008000000 */
[----:B------:R-:W-:Y:S01]  /*1a90*/  PRMT R22, R103, 0x7632, R22 ;  /* 0x0000763267167816 */ /* 0x000fe20000000016 */
[----:B------:R1:W-:Y:S01]  /*1aa0*/  STL.S16 [R1+0x34], R32 ;  /* 0x0000342001007387 */ /* 0x0003e20000100600 */
[----:B------:R-:W-:Y:S01]  /*1ab0*/  PRMT R21, R111, 0x7632, R21 ;  /* 0x000076326f157816 */ /* 0x000fe20000000015 */
[----:B------:R-:W0:Y:S01]  /*1ac0*/  LDCU UR9, c[0x0][0x448] ;  /* 0x00008900ff0977ac */ /* 0x000e220008000800 */
[----:B------:R-:W-:Y:S01]  /*1ad0*/  PRMT R20, R82, 0x7632, R20 ;  /* 0x0000763252147816 */ /* 0x000fe20000000014 */
[----:B------:R1:W-:Y:S01]  /*1ae0*/  STL.S16 [R1+0x30], R31 ;  /* 0x0000301f01007387 */ /* 0x0003e20000100600 */
[----:B------:R-:W-:-:S02]  /*1af0*/  PRMT R19, R106, 0x7632, R19 ;  /* 0x000076326a137816 */ /* 0x000fc40000000013 */
[----:B------:R-:W-:Y:S01]  /*1b00*/  PRMT R244, R102, 0x7632, R244 ;  /* 0x0000763266f47816 */ /* 0x000fe200000000f4 */
[----:B------:R1:W-:Y:S01]  /*1b10*/  STL.S16 [R1+0x2c], R30 ;  /* 0x00002c1e01007387 */ /* 0x0003e20000100600 */
[----:B------:R-:W-:Y:S02]  /*1b20*/  PRMT R243, R110, 0x7632, R243 ;  /* 0x000076326ef37816 */ /* 0x000fe400000000f3 */
[----:B------:R-:W-:Y:S01]  /*1b30*/  PRMT R242, R81, 0x7632, R242 ;  /* 0x0000763251f27816 */ /* 0x000fe200000000f2 */
[----:B------:R1:W-:Y:S01]  /*1b40*/  STL.S16 [R1+0x28], R29 ;  /* 0x0000281d01007387 */ /* 0x0003e20000100600 */
[----:B------:R-:W-:Y:S02]  /*1b50*/  PRMT R241, R105, 0x7632, R241 ;  /* 0x0000763269f17816 */ /* 0x000fe400000000f1 */
        /* <DEDUP_REMOVED lines=28> */
[----:B------:R1:W-:Y:S01]  /*1d20*/  STL.S16 [R1], R19 ;  /* 0x0000001301007387 */ /* 0x0003e20000100600 */
[----:B------:R-:W-:-:S02]  /*1d30*/  PRMT R221, R112, 0x7632, R221 ;  /* 0x0000763270dd7816 */ /* 0x000fc400000000dd */
[----:B------:R-:W-:Y:S02]  /*1d40*/  PRMT R220, R96, 0x7632, R220 ;  /* 0x0000763260dc7816 */ /* 0x000fe400000000dc */
[----:B------:R-:W-:Y:S02]  /*1d50*/  PRMT R219, R116, 0x7632, R219 ;  /* 0x0000763274db7816 */ /* 0x000fe400000000db */
[----:B------:R-:W-:Y:S02]  /*1d60*/  PRMT R218, R75, 0x7632, R218 ;  /* 0x000076324bda7816 */ /* 0x000fe400000000da */
[----:B------:R-:W-:Y:S02]  /*1d70*/  PRMT R217, R123, 0x7632, R217 ;  /* 0x000076327bd97816 */ /* 0x000fe400000000d9 */
[----:B------:R-:W-:Y:S02]  /*1d80*/  PRMT R216, R95, 0x7632, R216 ;  /* 0x000076325fd87816 */ /* 0x000fe400000000d8 */
        /* <DEDUP_REMOVED lines=44> */
[----:B01234-:R-:W-:-:S07]  /*2050*/  PRMT R18, R140, 0x7632, R18 ;  /* 0x000076328c127816 */ /* 0x01ffce0000000012 */
.L_x_54:
[----:B------:R-:W0:Y:S01]  /*2060*/  S2R R146, SR_TID.X ;  /* 0x0000000000927919 */ /* 0x000e220000002100 */
[----:B------:R-:W-:Y:S01]  /*2070*/  IMAD R144, R2, UR10, RZ ;  /* 0x0000000a02907c24 */ /* 0x000fe2000f8e02ff */
[----:B------:R-:W-:Y:S04]  /*2080*/  BSSY.RECONVERGENT B0, `(.L_x_5) ;  /* 0x00000ad000007945 */ /* 0x000fe80003800200 */
[----:B------:R-:W-:-:S04]  /*2090*/  SHF.R.S32.HI R145, RZ, 0x1f, R144 ;  /* 0x0000001fff917819 */ /* 0x000fc80000011490 */
[----:B------:R-:W-:Y:S02]  /*20a0*/  LEA.HI R145, R145, R144, RZ, 0x3 ;  /* 0x0000009091917211 */ /* 0x000fe400078f18ff */
[----:B0-----:R-:W-:-:S04]  /*20b0*/  LOP3.LUT R146, R146, 0x1f, RZ, 0xc0, !PT ;  /* 0x0000001f92927812 */ /* 0x001fc800078ec0ff */
[----:B------:R-:W-:-:S04]  /*20c0*/  LEA.HI.SX32 R154, R145, R146, 0x1d ;  /* 0x00000092919a7211 */ /* 0x000fc800078feaff */
[----:B------:R-:W-:Y:S01]  /*20d0*/  MOV R148, R154 ;  /* 0x0000009a00947202 */ /* 0x000fe20000000f00 */
[----:B------:R-:W-:Y:S06]  /*20e0*/  @!P0 BRA `(.L_x_6) ;  /* 0x0000000800988947 */ /* 0x000fec0003800000 */
[----:B------:R-:W-:Y:S01]  /*20f0*/  ISETP.NE.U32.AND P0, PT, RZ, UR12, PT ;  /* 0x0000000cff007c0c */ /* 0x000fe2000bf05070 */
[----:B------:R-:W0:Y:S01]  /*2100*/  LDC.64 R144, c[0x0][0x390] ;  /* 0x0000e400ff907b82 */ /* 0x000e220000000a00 */
[----:B------:R-:W-:Y:S02]  /*2110*/  ISETP.NE.U32.AND P1, PT, RZ, UR14, PT ;  /* 0x0000000eff007c0c */ /* 0x000fe4000bf25070 */
[----:B------:R-:W-:Y:S02]  /*2120*/  ISETP.NE.AND.EX P0, PT, RZ, UR13, PT, P0 ;  /* 0x0000000dff007c0c */ /* 0x000fe4000bf05300 */
[----:B------:R-:W-:-:S11]  /*2130*/  ISETP.NE.AND.EX P1, PT, RZ, UR15, PT, P1 ;  /* 0x0000000fff007c0c */ /* 0x000fd6000bf25310 */
[----:B------:R-:W1:Y:S02]  /*2140*/  @P0 LDC.64 R20, c[0x0][0x398] ;  /* 0x0000e600ff140b82 */ /* 0x000e640000000a00 */
[----:B-1----:R-:W-:-:S05]  /*2150*/  @P0 IMAD.WIDE.U32 R20, R154, 0x10, R20 ;  /* 0x000000109a140825 */ /* 0x002fca00078e0014 */
[----:B------:R1:W5:Y:S02]  /*2160*/  @P0 LDG.E.128 R44, desc[UR6][R20.64] ;  /* 0x00000006142c0981 */ /* 0x000364000c1e1d00 */
[----:B-1----:R-:W1:Y:S01]  /*2170*/  @P1 LDC.64 R20, c[0x0][0x3a0] ;  /* 0x0000e800ff141b82 */ /* 0x002e620000000a00 */
[----:B0-----:R-:W-:-:S06]  /*2180*/  IMAD.WIDE.U32 R144, R154, 0x10, R144 ;  /* 0x000000109a907825 */ /* 0x001fcc00078e0090 */
[----:B------:R-:W5:Y:S01]  /*2190*/  LDG.E.128 R144, desc[UR6][R144.64] ;  /* 0x0000000690907981 */ /* 0x000f62000c1e1d00 */
[----:B-1----:R-:W-:-:S05]  /*21a0*/  @P1 IMAD.WIDE.U32 R20, R154, 0x10, R20 ;  /* 0x000000109a141825 */ /* 0x002fca00078e0014 */
[----:B------:R0:W5:Y:S01]  /*21b0*/  @P1 LDG.E.128 R40, desc[UR6][R20.64] ;  /* 0x0000000614281981 */ /* 0x000162000c1e1d00 */
[----:B------:R-:W-:Y:S05]  /*21c0*/  @!P0 BRA `(.L_x_7) ;  /* 0x00000004007c8947 */ /* 0x000fea0003800000 */
[----:B------:R-:W-:Y:S05]  /*21d0*/  @!P1 BRA `(.L_x_8) ;  /* 0x0000000000e49947 */ /* 0x000fea0003800000 */
[----:B-----5:R-:W-:Y:S01]  /*21e0*/  PRMT R19, R144, 0x7632, R19 ;  /* 0x0000763290137816 */ /* 0x020fe20000000013 */
[----:B------:R-:W-:Y:S01]  /*21f0*/  IMAD.U32 R168, R43, 0x10000, RZ ;  /* 0x000100002ba87824 */ /* 0x000fe200078e00ff */
[----:B------:R-:W-:Y:S02]  /*2200*/  PRMT R36, R44, 0x7632, R36 ;  /* 0x000076322c247816 */ /* 0x000fe40000000024 */
[----:B0-----:R-:W-:Y:S01]  /*2210*/  PRMT R20, R145, 0x7632, R20 ;  /* 0x0000763291147816 */ /* 0x001fe20000000014 */
[----:B------:R-:W-:Y:S01]  /*2220*/  IMAD.U32 R19, R19, 0x10000, RZ ;  /* 0x0001000013137824 */ /* 0x000fe200078e00ff */
[----:B------:R-:W-:Y:S02]  /*2230*/  SHF.L.U32 R36, R36, 0x10, RZ ;  /* 0x0000001024247819 */ /* 0x000fe400000006ff */
[----:B------:R-:W-:Y:S01]  /*2240*/  PRMT R21, R45, 0x7632, R21 ;  /* 0x000076322d157816 */ /* 0x000fe20000000015 */
[----:B------:R-:W-:Y:S01]  /*2250*/  IMAD.U32 R20, R20, 0x10000, RZ ;  /* 0x0001000014147824 */ /* 0x000fe200078e00ff */
[----:B------:R-:W-:Y:S01]  /*2260*/  PRMT R37, R46, 0x7632, R37 ;  /* 0x000076322e257816 */ /* 0x000fe20000000025 */
[----:B------:R-:W-:Y:S01]  /*2270*/  FADD.FTZ R19, R19, R36 ;  /* 0x0000002413137221 */ /* 0x000fe20000010000 */
[----:B------:R-:W-:-:S02]  /*2280*/  SHF.L.U32 R21, R21, 0x10, RZ ;  /* 0x0000001015157819 */ /* 0x000fc400000006ff */
[----:B------:R-:W-:Y:S02]  /*2290*/  PRMT R36, R40, 0x7632, R36 ;  /* 0x0000763228247816 */ /* 0x000fe40000000024 */
[----:B------:R-:W-:Y:S01]  /*22a0*/  SHF.L.U32 R37, R37, 0x10, RZ ;  /* 0x0000001025257819 */ /* 0x000fe200000006ff */
[--C-:B------:R-:W-:Y:S01]  /*22b0*/  FADD.FTZ R20, R20, R21.reuse ;  /* 0x0000001514147221 */ /* 0x100fe20000010000 */
[----:B------:R-:W-:Y:S01]  /*22c0*/  PRMT R21, R146, 0x7632, R21 ;  /* 0x0000763292157816 */ /* 0x000fe20000000015 */
[----:B------:R-:W-:Y:S01]  /*22d0*/  IMAD.U32 R36, R36, 0x10000, RZ ;  /* 0x0001000024247824 */ /* 0x000fe200078e00ff */
[----:B------:R-:W-:Y:S02]  /*22e0*/  SHF.L.U32 R155, R144, 0x10, RZ ;  /* 0x00000010909b7819 */ /* 0x000fe400000006ff */
[----:B------:R-:W-:Y:S01]  /*22f0*/  SHF.L.U32 R161, R145, 0x10, RZ ;  /* 0x0000001091a17819 */ /* 0x000fe200000006ff */
[--C-:B------:R-:W-:Y:S01]  /*2300*/  FADD.FTZ R19, R19, R36.reuse ;  /* 0x0000002413137221 */ /* 0x100fe20000010000 */
[----:B------:R-:W-:Y:S01]  /*2310*/  PRMT R36, R42, 0x7632, R36 ;  /* 0x000076322a247816 */ /* 0x000fe20000000024 */
[----:B------:R-:W-:Y:S01]  /*2320*/  IMAD.U32 R21, R21, 0x10000, RZ ;  /* 0x0001000015157824 */ /* 0x000fe200078e00ff */
[----:B------:R-:W-:-:S03]  /*2330*/  SHF.L.U32 R167, R146, 0x10, RZ ;  /* 0x0000001092a77819 */ /* 0x000fc600000006ff */
[--C-:B------:R-:W-:Y:S01]  /*2340*/  FADD.FTZ R21, R21, R37.reuse ;  /* 0x0000002515157221 */ /* 0x100fe20000010000 */
[----:B------:R-:W-:Y:S01]  /*2350*/  IMAD.U32 R36, R36, 0x10000, RZ ;  /* 0x0001000024247824 */ /* 0x000fe200078e00ff */
[----:B------:R-:W-:-:S03]  /*2360*/  PRMT R37, R41, 0x7632, R37 ;  /* 0x0000763229257816 */ /* 0x000fc60000000025 */
[----:B------:R-:W-:Y:S01]  /*2370*/  FADD.FTZ R21, R21, R36 ;  /* 0x0000002415157221 */ /* 0x000fe20000010000 */
[----:B------:R-:W-:Y:S01]  /*2380*/  IMAD.U32 R36, R44, 0x10000, RZ ;  /* 0x000100002c247824 */ /* 0x000fe200078e00ff */
[----:B------:R-:W-:-:S03]  /*2390*/  SHF.L.U32 R37, R37, 0x10, RZ ;  /* 0x0000001025257819 */ /* 0x000fc600000006ff */
[----:B------:R-:W-:Y:S01]  /*23a0*/  FADD.FTZ R155, R155, R36 ;  /* 0x000000249b9b7221 */ /* 0x000fe20000010000 */
[----:B------:R-:W-:Y:S02]  /*23b0*/  IMAD.U32 R36, R45, 0x10000, RZ ;  /* 0x000100002d247824 */ /* 0x000fe400078e00ff */
[----:B------:R-:W-:Y:S01]  /*23c0*/  FADD.FTZ R20, R20, R37 ;  /* 0x0000002514147221 */ /* 0x000fe20000010000 */
[----:B------:R-:W-:Y:S01]  /*23d0*/  SHF.L.U32 R37, R47, 0x10, RZ ;  /* 0x000000102f257819 */ /* 0x000fe200000006ff */
[----:B------:R-:W-:Y:S01]  /*23e0*/  FADD.FTZ R161, R161, R36 ;  /* 0x00000024a1a17221 */ /* 0x000fe20000010000 */
[----:B------:R-:W-:-:S04]  /*23f0*/  IMAD.U32 R36, R46, 0x10000, RZ ;  /* 0x000100002e247824 */ /* 0x000fc800078e00ff */
[----:B------:R-:W-:Y:S01]  /*2400*/  FADD.FTZ R167, R167, R36 ;  /* 0x00000024a7a77221 */ /* 0x000fe20000010000 */
[----:B------:R-:W-:-:S05]  /*2410*/  SHF.L.U32 R36, R40, 0x10, RZ ;  /* 0x0000001028247819 */ /* 0x000fca00000006ff */
[----:B------:R-:W-:Y:S01]  /*2420*/  FADD.FTZ R155, R155, R36 ;  /* 0x000000249b9b7221 */ /* 0x000fe20000010000 */
[----:B------:R-:W-:-:S04]  /*2430*/  IMAD.U32 R36, R41, 0x10000, RZ ;  /* 0x0001000029247824 */ /* 0x000fc800078e00ff */
[----:B------:R-:W-:Y:S01]  /*2440*/  FADD.FTZ R161, R161, R36 ;  /* 0x00000024a1a17221 */ /* 0x000fe20000010000 */
[----:B------:R-:W-:-:S05]  /*2450*/  SHF.L.U32 R36, R42, 0x10, RZ ;  /* 0x000000102a247819 */ /* 0x000fca00000006ff */
[----:B------:R-:W-:Y:S01]  /*2460*/  FADD.FTZ R167, R167, R36 ;  /* 0x00000024a7a77221 */ /* 0x000fe20000010000 */
[----:B------:R-:W-:-:S04]  /*2470*/  IMAD.U32 R36, R147, 0x10000, RZ ;  /* 0x0001000093247824 */ /* 0x000fc800078e00ff */
[--C-:B------:R-:W-:Y:S01]  /*2480*/  FADD.FTZ R36, R36, R37.reuse ;  /* 0x0000002524247221 */ /* 0x100fe20000010000 */
[----:B------:R-:W-:Y:S02]  /*2490*/  PRMT R37, R147, 0x7632, R37 ;  /* 0x0000763293257816 */ /* 0x000fe40000000025 */
[----:B------:R-:W-:Y:S01]  /*24a0*/  F2FP.BF16.F32.PACK_AB R38, R21, R167 ;  /* 0x000000a71526723e */ /* 0x000fe200000010ff */
[----:B------:R-:W-:Y:S01]  /*24b0*/  FADD.FTZ R168, R36, R168 ;  /* 0x000000a824a87221 */ /* 0x000fe20000010000 */
[----:B------:R-:W-:Y:S02]  /*24c0*/  PRMT R36, R47, 0x7632, R36 ;  /* 0x000076322f247816 */ /* 0x000fe40000000024 */
[----:B------:R-:W-:-:S03]  /*24d0*/  SHF.L.U32 R37, R37, 0x10, RZ ;  /* 0x0000001025257819 */ /* 0x000fc600000006ff */
[----:B------:R-:W-:-:S04]  /*24e0*/  IMAD.U32 R36, R36, 0x10000, RZ ;  /* 0x0001000024247824 */ /* 0x000fc800078e00ff */
[----:B------:R-:W-:Y:S01]  /*24f0*/  FADD.FTZ R36, R37, R36 ;  /* 0x0000002425247221 */ /* 0x000fe20000010000 */
[----:B------:R-:W-:-:S04]  /*2500*/  PRMT R37, R43, 0x7632, R37 ;  /* 0x000076322b257816 */ /* 0x000fc80000000025 */
[----:B------:R-:W-:-:S05]  /*2510*/  SHF.L.U32 R37, R37, 0x10, RZ ;  /* 0x0000001025257819 */ /* 0x000fca00000006ff */
[----:B------:R-:W-:Y:S01]  /*2520*/  FADD.FTZ R179, R36, R37 ;  /* 0x0000002524b37221 */ /* 0x000fe20000010000 */
[----:B------:R-:W-:Y:S02]  /*2530*/  F2FP.BF16.F32.PACK_AB R37, R20, R161 ;  /* 0x000000a11425723e */ /* 0x000fe400000010ff */
[----:B------:R-:W-:Y:S02]  /*2540*/  F2FP.BF16.F32.PACK_AB R36, R19, R155 ;  /* 0x0000009b1324723e */ /* 0x000fe400000010ff */
[----:B------:R-:W-:Y:S01]  /*2550*/  F2FP.BF16.F32.PACK_AB R39, R179, R168 ;  /* 0x000000a8b327723e */ /* 0x000fe200000010ff */
[----:B------:R-:W-:Y:S06]  /*2560*/  BRA `(.L_x_9) ;  /* 0x00000004005c7947 */ /* 0x000fec0003800000 */
.L_x_8:
[----:B0----5:R-:W-:Y:S01]  /*2570*/  PRMT R21, R146, 0x7632, R21 ;  /* 0x0000763292157816 */ /* 0x021fe20000000015 */
[----:B------:R-:W-:Y:S01]  /*2580*/  IMAD.U32 R168, R147, 0x10000, RZ ;  /* 0x0001000093a87824 */ /* 0x000fe200078e00ff */
[----:B------:R-:W-:Y:S01]  /*2590*/  PRMT R36, R46, 0x7632, R36 ;  /* 0x000076322e247816 */ /* 0x000fe20000000024 */
[----:B------:R-:W-:Y:S01]  /*25a0*/  IMAD.U32 R146, R146, 0x10000, RZ ;  /* 0x0001000092927824 */ /* 0x000fe200078e00ff */
[----:B------:R-:W-:Y:S01]  /*25b0*/  PRMT R20, R144, 0x7632, R20 ;  /* 0x0000763290147816 */ /* 0x000fe20000000014 */
[----:B------:R-:W-:Y:S01]  /*25c0*/  IMAD.U32 R21, R21, 0x10000, RZ ;  /* 0x0001000015157824 */ /* 0x000fe200078e00ff */
[----:B------:R-:W-:Y:S01]  /*25d0*/  SHF.L.U32 R36, R36, 0x10, RZ ;  /* 0x0000001024247819 */ /* 0x000fe200000006ff */
[----:B------:R-:W-:Y:S01]  /*25e0*/  IMAD.U32 R144, R144, 0x10000, RZ ;  /* 0x0001000090907824 */ /* 0x000fe200078e00ff */
[----:B------:R-:W-:Y:S01]  /*25f0*/  PRMT R19, R44, 0x7632, R19 ;  /* 0x000076322c137816 */ /* 0x000fe20000000013 */
[----:B------:R-:W-:Y:S01]  /*2600*/  IMAD.U32 R20, R20, 0x10000, RZ ;  /* 0x0001000014147824 */ /* 0x000fe200078e00ff */
[----:B------:R-:W-:Y:S01]  /*2610*/  PRMT R37, R45, 0x7632, R37 ;  /* 0x000076322d257816 */ /* 0x000fe20000000025 */
[----:B------:R-:W-:Y:S01]  /*2620*/  FADD.FTZ R21, R21, R36 ;  /* 0x0000002415157221 */ /* 0x000fe20000010000 */
[----:B------:R-:W-:-:S02]  /*2630*/  SHF.L.U32 R19, R19, 0x10, RZ ;  /* 0x0000001013137819 */ /* 0x000fc400000006ff */
[----:B------:R-:W-:Y:S02]  /*2640*/  SHF.L.U32 R36, R47, 0x10, RZ ;  /* 0x000000102f247819 */ /* 0x000fe400000006ff */
[----:B------:R-:W-:Y:S01]  /*2650*/  PRMT R179, R147, 0x7632, R179 ;  /* 0x0000763293b37816 */ /* 0x000fe200000000b3 */
[----:B------:R-:W-:Y:S01]  /*2660*/  FADD.FTZ R19, R20, R19 ;  /* 0x0000001314137221 */ /* 0x000fe20000010000 */
[----:B------:R-:W-:Y:S01]  /*2670*/  PRMT R20, R145, 0x7632, R20 ;  /* 0x0000763291147816 */ /* 0x000fe20000000014 */
[--C-:B------:R-:W-:Y:S01]  /*2680*/  FADD.FTZ R168, R168, R36.reuse ;  /* 0x00000024a8a87221 */ /* 0x100fe20000010000 */
[----:B------:R-:W-:Y:S01]  /*2690*/  PRMT R36, R47, 0x7632, R36 ;  /* 0x000076322f247816 */ /* 0x000fe20000000024 */
[----:B------:R-:W-:Y:S01]  /*26a0*/  IMAD.U32 R145, R145, 0x10000, RZ ;  /* 0x0001000091917824 */ /* 0x000fe200078e00ff */
[----:B------:R-:W-:Y:S01]  /*26b0*/  SHF.L.U32 R37, R37, 0x10, RZ ;  /* 0x0000001025257819 */ /* 0x000fe200000006ff */
[----:B------:R-:W-:Y:S01]  /*26c0*/  IMAD.U32 R20, R20, 0x10000, RZ ;  /* 0x0001000014147824 */ /* 0x000fe200078e00ff */
[----:B------:R-:W-:Y:S01]  /*26d0*/  SHF.L.U32 R155, R44, 0x10, RZ ;  /* 0x000000102c9b7819 */ /* 0x000fe200000006ff */
[----:B------:R-:W-:Y:S01]  /*26e0*/  IMAD.U32 R179, R179, 0x10000, RZ ;  /* 0x00010000b3b37824 */ /* 0x000fe200078e00ff */
[----:B------:R-:W-:Y:S01]  /*26f0*/  SHF.L.U32 R161, R45, 0x10, RZ ;  /* 0x000000102da17819 */ /* 0x000fe200000006ff */
[----:B------:R-:W-:Y:S01]  /*2700*/  FADD.FTZ R20, R20, R37 ;  /* 0x0000002514147221 */ /* 0x000fe20000010000 */
[----:B------:R-:W-:Y:S01]  /*2710*/  SHF.L.U32 R167, R46, 0x10, RZ ;  /* 0x000000102ea77819 */ /* 0x000fe200000006ff */
[----:B------:R-:W-:Y:S01]  /*2720*/  FADD.FTZ R155, R144, R155 ;  /* 0x0000009b909b7221 */ /* 0x000fe20000010000 */
[----:B------:R-:W-:Y:S01]  /*2730*/  SHF.L.U32 R36, R36, 0x10, RZ ;  /* 0x0000001024247819 */ /* 0x000fe200000006ff */
[----:B------:R-:W-:-:S02]  /*2740*/  FADD.FTZ R161, R145, R161 ;  /* 0x000000a191a17221 */ /* 0x000fc40000010000 */
[----:B------:R-:W-:Y:S02]  /*2750*/  FADD.FTZ R167, R146, R167 ;  /* 0x000000a792a77221 */ /* 0x000fe40000010000 */
[----:B------:R-:W-:Y:S01]  /*2760*/  FADD.FTZ R179, R179, R36 ;  /* 0x00000024b3b37221 */ /* 0x000fe20000010000 */
[----:B------:R-:W-:Y:S02]  /*2770*/  F2FP.BF16.F32.PACK_AB R37, R20, R161 ;  /* 0x000000a11425723e */ /* 0x000fe400000010ff */
[----:B------:R-:W-:Y:S02]  /*2780*/  F2FP.BF16.F32.PACK_AB R38, R21, R167 ;  /* 0x000000a71526723e */ /* 0x000fe400000010ff */
[----:B------:R-:W-:Y:S02]  /*2790*/  F2FP.BF16.F32.PACK_AB R39, R179, R168 ;  /* 0x000000a8b327723e */ /* 0x000fe400000010ff */
[----:B------:R-:W-:Y:S01]  /*27a0*/  F2FP.BF16.F32.PACK_AB R36, R19, R155 ;  /* 0x0000009b1324723e */ /* 0x000fe200000010ff */
[----:B------:R-:W-:Y:S06]  /*27b0*/  BRA `(.L_x_9) ;  /* 0x0000000000c87947 */ /* 0x000fec0003800000 */
.L_x_7:
[----:B------:R-:W-:Y:S05]  /*27c0*/  @!P1 BRA `(.L_x_10) ;  /* 0x0000000000949947 */ /* 0x000fea0003800000 */
        /* <DEDUP_REMOVED lines=37> */
.L_x_10:
[C---:B-----5:R-:W-:Y:S01]  /*2a20*/  PRMT R19, R144.reuse, 0x7632, R19 ;  /* 0x0000763290137816 */ /* 0x060fe20000000013 */
[----:B------:R-:W-:Y:S01]  /*2a30*/  IMAD.U32 R155, R144, 0x10000, RZ ;  /* 0x00010000909b7824 */ /* 0x000fe200078e00ff */
[C---:B0-----:R-:W-:Y:S01]  /*2a40*/  PRMT R21, R146.reuse, 0x7632, R21 ;  /* 0x0000763292157816 */ /* 0x041fe20000000015 */
[----:B------:R-:W-:Y:S01]  /*2a50*/  IMAD.U32 R167, R146, 0x10000, RZ ;  /* 0x0001000092a77824 */ /* 0x000fe200078e00ff */
[----:B------:R-:W-:Y:S01]  /*2a60*/  PRMT R20, R145, 0x7632, R20 ;  /* 0x0000763291147816 */ /* 0x000fe20000000014 */
[----:B------:R-:W-:Y:S01]  /*2a70*/  IMAD.U32 R19, R19, 0x10000, RZ ;  /* 0x0001000013137824 */ /* 0x000fe200078e00ff */
[----:B------:R-:W-:Y:S01]  /*2a80*/  PRMT R179, R147, 0x7632, R179 ;  /* 0x0000763293b37816 */ /* 0x000fe200000000b3 */
[----:B------:R-:W-:Y:S01]  /*2a90*/  IMAD.U32 R21, R21, 0x10000, RZ ;  /* 0x0001000015157824 */ /* 0x000fe200078e00ff */
[----:B------:R-:W-:Y:S02]  /*2aa0*/  SHF.L.U32 R161, R145, 0x10, RZ ;  /* 0x0000001091a17819 */ /* 0x000fe400000006ff */
[----:B------:R-:W-:-:S02]  /*2ab0*/  SHF.L.U32 R168, R147, 0x10, RZ ;  /* 0x0000001093a87819 */ /* 0x000fc400000006ff */
[----:B------:R-:W-:Y:S02]  /*2ac0*/  SHF.L.U32 R20, R20, 0x10, RZ ;  /* 0x0000001014147819 */ /* 0x000fe400000006ff */
[----:B------:R-:W-:-:S07]  /*2ad0*/  SHF.L.U32 R179, R179, 0x10, RZ ;  /* 0x00000010b3b37819 */ /* 0x000fce00000006ff */
.L_x_9:
[----:B------:R-:W0:Y:S01]  /*2ae0*/  @UP0 LDCU.64 UR4, c[0x0][0x3a8] ;  /* 0x00007500ff0407ac */ /* 0x000e220008000a00 */
[----:B------:R-:W-:Y:S01]  /*2af0*/  PLOP3.LUT P0, PT, PT, PT, UP0, 0x80, 0x8 ;  /* 0x000000000008781c */ /* 0x000fe20003f0f008 */
[----:B------:R-:W-:Y:S01]  /*2b00*/  IMAD.MOV.U32 R144, RZ, RZ, 0x10 ;  /* 0x00000010ff907424 */ /* 0x000fe200078e00ff */
[----:B------:R-:W-:Y:S02]  /*2b10*/  PLOP3.LUT P1, PT, PT, PT, UP0, 0x80, 0x8 ;  /* 0x000000000008781c */ /* 0x000fe40003f2f008 */
[----:B------:R-:W-:-:S09]  /*2b20*/  IADD3 R148, PT, PT, R154, 0x20, RZ ;  /* 0x000000209a947810 */ /* 0x000fd20007ffe0ff */
[----:B0-----:R-:W-:-:S05]  /*2b30*/  @P0 IMAD.WIDE.U32 R144, R154, R144, UR4 ;  /* 0x000000049a900e25 */ /* 0x001fca000f8e0090 */
[----:B------:R0:W-:Y:S02]  /*2b40*/  @P1 STG.E.128 desc[UR6][R144.64], R36 ;  /* 0x0000002490001986 */ /* 0x0001e4000c101d06 */
.L_x_6:
[----:B------:R-:W-:Y:S05]  /*2b50*/  BSYNC.RECONVERGENT B0 ;  /* 0x0000000000007941 */ /* 0x000fea0003800200 */
.L_x_5:
[----:B------:R-:W-:Y:S01]  /*2b60*/  ISETP.GE.U32.AND P0, PT, R0, 0x40, PT ;  /* 0x000000400000780c */ /* 0x000fe20003f06070 */
[----:B------:R-:W-:Y:S01]  /*2b70*/  BSSY.RECONVERGENT B0, `(.L_x_11) ;  /* 0x00000b0000007945 */ /* 0x000fe20003800200 */
[----:B------:R-:W-:-:S11]  /*2b80*/  LOP3.LUT R25, R25, 0xffffffef, RZ, 0xc0, !PT ;  /* 0xffffffef19197812 */ /* 0x000fd600078ec0ff */
[----:B------:R-:W-:Y:S01]  /*2b90*/  @P0 LOP3.LUT R25, R25, 0x10, RZ, 0xfc, !PT ;  /* 0x0000001019190812 */ /* 0x000fe200078efcff */
[----:B------:R-:W-:Y:S06]  /*2ba0*/  @!P0 BRA `(.L_x_12) ;  /* 0x0000000800b08947 */ /* 0x000fec0003800000 */
[----:B------:R-:W-:Y:S01]  /*2bb0*/  ISETP.NE.U32.AND P0, PT, RZ, UR12, PT ;  /* 0x0000000cff007c0c */ /* 0x000fe2000bf05070 */
[----:B0-----:R-:W0:Y:S01]  /*2bc0*/  LDC.64 R144, c[0x0][0x390] ;  /* 0x0000e400ff907b82 */ /* 0x001e220000000a00 */
        /* <DEDUP_REMOVED lines=11> */
[----:B------:R-:W-:-:S04]  /*2c80*/  UISETP.NE.U32.AND UP1, UPT, UR12, URZ, UPT ;  /* 0x000000ff0c00728c */ /* 0x000fc8000bf25070 */
[----:B------:R-:W-:-:S09]  /*2c90*/  UISETP.NE.AND.EX UP1, UPT, UR13, URZ, UPT, UP1 ;  /* 0x000000ff0d00728c */ /* 0x000fd2000bf25310 */
[----:B0-----:R-:W-:Y:S05]  /*2ca0*/  BRA.U UP1, `(.L_x_13) ;  /* 0x0000000101d47547 */ /* 0x001fea000b800000 */
[----:B------:R-:W-:-:S04]  /*2cb0*/  UISETP.NE.U32.AND UP1, UPT, UR14, URZ, UPT ;  /* 0x000000ff0e00728c */ /* 0x000fc8000bf25070 */
[----:B------:R-:W-:-:S09]  /*2cc0*/  UISETP.NE.AND.EX UP1, UPT, UR15, URZ, UPT, UP1 ;  /* 0x000000ff0f00728c */ /* 0x000fd2000bf25310 */
[----:B------:R-:W-:Y:S05]  /*2cd0*/  BRA.U UP1, `(.L_x_14) ;  /* 0x0000000101347547 */ /* 0x000fea000b800000 */
[C---:B-----5:R-:W-:Y:S01]  /*2ce0*/  PRMT R22, R144.reuse, 0x7632, R22 ;  /* 0x0000763290167816 */ /* 0x060fe20000000016 */
[----:B------:R-:W-:Y:S01]  /*2cf0*/  IMAD.U32 R156, R144, 0x10000, RZ ;  /* 0x00010000909c7824 */ /* 0x000fe200078e00ff */
[C---:B------:R-:W-:Y:S01]  /*2d00*/  PRMT R24, R146.reuse, 0x7632, R24 ;  /* 0x0000763292187816 */ /* 0x040fe20000000018 */
        /* <DEDUP_REMOVED lines=8> */
[----:B------:R-:W-:Y:S01]  /*2d90*/  SHF.L.U32 R180, R180, 0x10, RZ ;  /* 0x00000010b4b47819 */ /* 0x000fe200000006ff */
[----:B------:R-:W-:Y:S06]  /*2da0*/  BRA `(.L_x_15) ;  /* 0x0000000800147947 */ /* 0x000fec0003800000 */
.L_x_14:
[----:B-----5:R-:W-:Y:S01]  /*2db0*/  PRMT R24, R146, 0x7632, R24 ;  /* 0x0000763292187816 */ /* 0x020fe20000000018 */
[----:B------:R-:W-:Y:S01]  /*2dc0*/  IMAD.U32 R170, R147, 0x10000, RZ ;  /* 0x0001000093aa7824 */ /* 0x000fe200078e00ff */
[----:B------:R-:W-:Y:S01]  /*2dd0*/  PRMT R36, R42, 0x7632, R36 ;  /* 0x000076322a247816 */ /* 0x000fe20000000024 */
[----:B------:R-:W-:Y:S01]  /*2de0*/  IMAD.U32 R162, R41, 0x10000, RZ ;  /* 0x0001000029a27824 */ /* 0x000fe200078e00ff */
[----:B------:R-:W-:Y:S02]  /*2df0*/  SHF.L.U32 R24, R24, 0x10, RZ ;  /* 0x0000001018187819 */ /* 0x000fe400000006ff */
[----:B------:R-:W-:Y:S02]  /*2e00*/  SHF.L.U32 R36, R36, 0x10, RZ ;  /* 0x0000001024247819 */ /* 0x000fe400000006ff */
[C---:B------:R-:W-:Y:S01]  /*2e10*/  PRMT R22, R144.reuse, 0x7632, R22 ;  /* 0x0000763290167816 */ /* 0x040fe20000000016 */
[----:B------:R-:W-:Y:S01]  /*2e20*/  IMAD.U32 R144, R144, 0x10000, RZ ;  /* 0x0001000090907824 */ /* 0x000fe200078e00ff */
[----:B------:R-:W-:Y:S01]  /*2e30*/  PRMT R23, R40, 0x7632, R23 ;  /* 0x0000763228177816 */ /* 0x000fe20000000017 */
[----:B------:R-:W-:Y:S01]  /*2e40*/  FADD.FTZ R24, R24, R36 ;  /* 0x0000002418187221 */ /* 0x000fe20000010000 */
[----:B------:R-:W-:Y:S01]  /*2e50*/  SHF.L.U32 R36, R43, 0x10, RZ ;  /* 0x000000102b247819 */ /* 0x000fe200000006ff */
[----:B------:R-:W-:Y:S01]  /*2e60*/  IMAD.U32 R22, R22, 0x10000, RZ ;  /* 0x0001000016167824 */ /* 0x000fe200078e00ff */
[----:B------:R-:W-:-:S02]  /*2e70*/  SHF.L.U32 R23, R23, 0x10, RZ ;  /* 0x0000001017177819 */ /* 0x000fc400000006ff */
[----:B------:R-:W-:Y:S01]  /*2e80*/  PRMT R37, R41, 0x7632, R37 ;  /* 0x0000763229257816 */ /* 0x000fe20000000025 */
[----:B------:R-:W-:Y:S01]  /*2e90*/  FADD.FTZ R170, R36, R170 ;  /* 0x000000aa24aa7221 */ /* 0x000fe20000010000 */
[----:B------:R-:W-:Y:S01]  /*2ea0*/  PRMT R180, R147, 0x7632, R180 ;  /* 0x0000763293b47816 */ /* 0x000fe200000000b4 */
[--C-:B------:R-:W-:Y:S01]  /*2eb0*/  FADD.FTZ R22, R22, R23.reuse ;  /* 0x0000001716167221 */ /* 0x100fe20000010000 */
[----:B------:R-:W-:Y:S01]  /*2ec0*/  PRMT R23, R145, 0x7632, R23 ;  /* 0x0000763291177816 */ /* 0x000fe20000000017 */
[----:B------:R-:W-:Y:S01]  /*2ed0*/  IMAD.U32 R37, R37, 0x10000, RZ ;  /* 0x0001000025257824 */ /* 0x000fe200078e00ff */
[----:B------:R-:W-:Y:S02]  /*2ee0*/  PRMT R36, R43, 0x7632, R36 ;  /* 0x000076322b247816 */ /* 0x000fe40000000024 */
[----:B------:R-:W-:Y:S02]  /*2ef0*/  SHF.L.U32 R23, R23, 0x10, RZ ;  /* 0x0000001017177819 */ /* 0x000fe400000006ff */
[----:B------:R-:W-:Y:S01]  /*2f00*/  SHF.L.U32 R156, R40, 0x10, RZ ;  /* 0x00000010289c7819 */ /* 0x000fe200000006ff */
[----:B------:R-:W-:Y:S01]  /*2f10*/  IMAD.U32 R36, R36, 0x10000, RZ ;  /* 0x0001000024247824 */ /* 0x000fe200078e00ff */
[----:B------:R-:W-:Y:S01]  /*2f20*/  SHF.L.U32 R145, R145, 0x10, RZ ;  /* 0x0000001091917819 */ /* 0x000fe200000006ff */
[----:B------:R-:W-:Y:S01]  /*2f30*/  FADD.FTZ R23, R23, R37 ;  /* 0x0000002517177221 */ /* 0x000fe20000010000 */
[----:B------:R-:W-:Y:S01]  /*2f40*/  SHF.L.U32 R146, R146, 0x10, RZ ;  /* 0x0000001092927819 */ /* 0x000fe200000006ff */
[----:B------:R-:W-:Y:S01]  /*2f50*/  FADD.FTZ R156, R156, R144 ;  /* 0x000000909c9c7221 */ /* 0x000fe20000010000 */
[----:B------:R-:W-:Y:S01]  /*2f60*/  SHF.L.U32 R169, R42, 0x10, RZ ;  /* 0x000000102aa97819 */ /* 0x000fe200000006ff */
[----:B------:R-:W-:Y:S01]  /*2f70*/  FADD.FTZ R162, R162, R145 ;  /* 0x00000091a2a27221 */ /* 0x000fe20000010000 */
[----:B------:R-:W-:-:S03]  /*2f80*/  SHF.L.U32 R180, R180, 0x10, RZ ;  /* 0x00000010b4b47819 */ /* 0x000fc600000006ff */
[----:B------:R-:W-:Y:S01]  /*2f90*/  FADD.FTZ R169, R169, R146 ;  /* 0x00000092a9a97221 */ /* 0x000fe20000010000 */
[----:B------:R-:W-:Y:S01]  /*2fa0*/  F2FP.BF16.F32.PACK_AB R37, R23, R162 ;  /* 0x000000a21725723e */ /* 0x000fe200000010ff */
[----:B------:R-:W-:Y:S01]  /*2fb0*/  FADD.FTZ R180, R180, R36 ;  /* 0x00000024b4b47221 */ /* 0x000fe20000010000 */
[----:B------:R-:W-:Y:S02]  /*2fc0*/  F2FP.BF16.F32.PACK_AB R36, R22, R156 ;  /* 0x0000009c1624723e */ /* 0x000fe400000010ff */
[----:B------:R-:W-:Y:S02]  /*2fd0*/  F2FP.BF16.F32.PACK_AB R38, R24, R169 ;  /* 0x000000a91826723e */ /* 0x000fe400000010ff */
[----:B------:R-:W-:Y:S01]  /*2fe0*/  F2FP.BF16.F32.PACK_AB R39, R180, R170 ;  /* 0x000000aab427723e */ /* 0x000fe200000010ff */
[----:B------:R-:W-:Y:S06]  /*2ff0*/  BRA `(.L_x_15) ;  /* 0x0000000400807947 */ /* 0x000fec0003800000 */
.L_x_13:
[----:B------:R-:W-:-:S04]  /*3000*/  UISETP.NE.U32.AND UP1, UPT, UR14, URZ, UPT ;  /* 0x000000ff0e00728c */ /* 0x000fc8000bf25070 */
[----:B------:R-:W-:-:S09]  /*3010*/  UISETP.NE.AND.EX UP1, UPT, UR15, URZ, UPT, UP1 ;  /* 0x000000ff0f00728c */ /* 0x000fd2000bf25310 */
[----:B------:R-:W-:Y:S05]  /*3020*/  BRA.U UP1, `(.L_x_16) ;  /* 0x0000000101947547 */ /* 0x000fea000b800000 */
[----:B-----5:R-:W-:Y:S01]  /*3030*/  PRMT R24, R146, 0x7632, R24 ;  /* 0x0000763292187816 */ /* 0x020fe20000000018 */
[C---:B------:R-:W-:Y:S01]  /*3040*/  IMAD.U32 R169, R46.reuse, 0x10000, RZ ;  /* 0x000100002ea97824 */ /* 0x040fe200078e00ff */
[----:B------:R-:W-:Y:S02]  /*3050*/  PRMT R36, R46, 0x7632, R36 ;  /* 0x000076322e247816 */ /* 0x000fe40000000024 */
[----:B------:R-:W-:Y:S02]  /*3060*/  SHF.L.U32 R24, R24, 0x10, RZ ;  /* 0x0000001018187819 */ /* 0x000fe400000006ff */
[----:B------:R-:W-:Y:S01]  /*3070*/  PRMT R22, R144, 0x7632, R22 ;  /* 0x0000763290167816 */ /* 0x000fe20000000016 */
[----:B------:R-:W-:Y:S01]  /*3080*/  IMAD.U32 R36, R36, 0x10000, RZ ;  /* 0x0001000024247824 */ /* 0x000fe200078e00ff */
[----:B------:R-:W-:Y:S02]  /*3090*/  PRMT R23, R44, 0x7632, R23 ;  /* 0x000076322c177816 */ /* 0x000fe40000000017 */
[----:B------:R-:W-:Y:S01]  /*30a0*/  SHF.L.U32 R22, R22, 0x10, RZ ;  /* 0x0000001016167819 */ /* 0x000fe200000006ff */
[----:B------:R-:W-:Y:S01]  /*30b0*/  FADD.FTZ R24, R24, R36 ;  /* 0x0000002418187221 */ /* 0x000fe20000010000 */
[----:B------:R-:W-:-:S02]  /*30c0*/  SHF.L.U32 R23, R23, 0x10, RZ ;  /* 0x0000001017177819 */ /* 0x000fc400000006ff */
[----:B------:R-:W-:Y:S02]  /*30d0*/  SHF.L.U32 R170, R147, 0x10, RZ ;  /* 0x0000001093aa7819 */ /* 0x000fe400000006ff */
[----:B------:R-:W-:Y:S01]  /*30e0*/  SHF.L.U32 R36, R47, 0x10, RZ ;  /* 0x000000102f247819 */ /* 0x000fe200000006ff */
[--C-:B------:R-:W-:Y:S01]  /*30f0*/  FADD.FTZ R22, R22, R23.reuse ;  /* 0x0000001716167221 */ /* 0x100fe20000010000 */
[C---:B------:R-:W-:Y:S01]  /*3100*/  PRMT R23, R145.reuse, 0x7632, R23 ;  /* 0x0000763291177816 */ /* 0x040fe20000000017 */
[----:B------:R-:W-:Y:S01]  /*3110*/  IMAD.U32 R145, R145, 0x10000, RZ ;  /* 0x0001000091917824 */ /* 0x000fe200078e00ff */
[----:B------:R-:W-:Y:S01]  /*3120*/  PRMT R37, R45, 0x7632, R37 ;  /* 0x000076322d257816 */ /* 0x000fe20000000025 */
[----:B------:R-:W-:Y:S01]  /*3130*/  FADD.FTZ R170, R36, R170 ;  /* 0x000000aa24aa7221 */ /* 0x000fe20000010000 */
[----:B------:R-:W-:Y:S01]  /*3140*/  PRMT R180, R147, 0x7632, R180 ;  /* 0x0000763293b47816 */ /* 0x000fe200000000b4 */
[----:B------:R-:W-:Y:S01]  /*3150*/  IMAD.U32 R23, R23, 0x10000, RZ ;  /* 0x0001000017177824 */ /* 0x000fe200078e00ff */
[----:B------:R-:W-:-:S02]  /*3160*/  PRMT R36, R47, 0x7632, R36 ;  /* 0x000076322f247816 */ /* 0x000fc40000000024 */
[----:B------:R-:W-:Y:S01]  /*3170*/  SHF.L.U32 R37, R37, 0x10, RZ ;  /* 0x0000001025257819 */ /* 0x000fe200000006ff */
[----:B------:R-:W-:Y:S01]  /*3180*/  IMAD.U32 R180, R180, 0x10000, RZ ;  /* 0x00010000b4b47824 */ /* 0x000fe200078e00ff */
[----:B------:R-:W-:Y:S02]  /*3190*/  SHF.L.U32 R144, R144, 0x10, RZ ;  /* 0x0000001090907819 */ /* 0x000fe400000006ff */
[----:B------:R-:W-:Y:S01]  /*31a0*/  SHF.L.U32 R156, R44, 0x10, RZ ;  /* 0x000000102c9c7819 */ /* 0x000fe200000006ff */
[----:B------:R-:W-:Y:S01]  /*31b0*/  FADD.FTZ R23, R23, R37 ;  /* 0x0000002517177221 */ /* 0x000fe20000010000 */
[----:B------:R-:W-:Y:S02]  /*31c0*/  SHF.L.U32 R162, R45, 0x10, RZ ;  /* 0x000000102da27819 */ /* 0x000fe400000006ff */
        /* <DEDUP_REMOVED lines=11> */
.L_x_16:
[----:B-----5:R-:W-:Y:S01]  /*3280*/  PRMT R22, R144, 0x7632, R22 ;  /* 0x0000763290167816 */ /* 0x020fe20000000016 */
[----:B------:R-:W-:Y:S01]  /*3290*/  IMAD.U32 R169, R146, 0x10000, RZ ;  /* 0x0001000092a97824 */ /* 0x000fe200078e00ff */
        /* <DEDUP_REMOVED lines=8> */
[----:B------:R-:W-:Y:S02]  /*3320*/  PRMT R36, R40, 0x7632, R36 ;  /* 0x0000763228247816 */ /* 0x000fe40000000024 */
[----:B------:R-:W-:Y:S01]  /*3330*/  PRMT R37, R46, 0x7632, R37 ;  /* 0x000076322e257816 */ /* 0x000fe20000000025 */
[--C-:B------:R-:W-:Y:S01]  /*3340*/  FADD.FTZ R23, R23, R24.reuse ;  /* 0x0000001817177221 */ /* 0x100fe20000010000 */
[----:B------:R-:W-:Y:S02]  /*3350*/  SHF.L.U32 R36, R36, 0x10, RZ ;  /* 0x0000001024247819 */ /* 0x000fe400000006ff */
[----:B------:R-:W-:Y:S02]  /*3360*/  PRMT R24, R146, 0x7632, R24 ;  /* 0x0000763292187816 */ /* 0x000fe40000000018 */
[----:B------:R-:W-:Y:S01]  /*3370*/  SHF.L.U32 R37, R37, 0x10, RZ ;  /* 0x0000001025257819 */ /* 0x000fe200000006ff */
[--C-:B------:R-:W-:Y:S01]  /*3380*/  FADD.FTZ R22, R22, R36.reuse ;  /* 0x0000002416167221 */ /* 0x100fe20000010000 */
[----:B------:R-:W-:Y:S01]  /*3390*/  PRMT R36, R42, 0x7632, R36 ;  /* 0x000076322a247816 */ /* 0x000fe20000000024 */
[----:B------:R-:W-:Y:S01]  /*33a0*/  IMAD.U32 R24, R24, 0x10000, RZ ;  /* 0x0001000018187824 */ /* 0x000fe200078e00ff */
[----:B------:R-:W-:-:S02]  /*33b0*/  SHF.L.U32 R156, R144, 0x10, RZ ;  /* 0x00000010909c7819 */ /* 0x000fc400000006ff */
[----:B------:R-:W-:Y:S01]  /*33c0*/  SHF.L.U32 R36, R36, 0x10, RZ ;  /* 0x0000001024247819 */ /* 0x000fe200000006ff */
[--C-:B------:R-:W-:Y:S01]  /*33d0*/  FADD.FTZ R24, R24, R37.reuse ;  /* 0x0000002518187221 */ /* 0x100fe20000010000 */
[----:B------:R-:W-:Y:S02]  /*33e0*/  SHF.L.U32 R162, R145, 0x10, RZ ;  /* 0x0000001091a27819 */ /* 0x000fe400000006ff */
[----:B------:R-:W-:Y:S01]  /*33f0*/  PRMT R37, R41, 0x7632, R37 ;  /* 0x0000763229257816 */ /* 0x000fe20000000025 */
[----:B------:R-:W-:Y:S01]  /*3400*/  FADD.FTZ R24, R24, R36 ;  /* 0x0000002418187221 */ /* 0x000fe20000010000 */
[----:B------:R-:W-:Y:S01]  /*3410*/  IMAD.U32 R36, R44, 0x10000, RZ ;  /* 0x000100002c247824 */ /* 0x000fe200078e00ff */
[----:B------:R-:W-:Y:S02]  /*3420*/  SHF.L.U32 R170, R43, 0x10, RZ ;  /* 0x000000102baa7819 */ /* 0x000fe400000006ff */
[----:B------:R-:W-:Y:S02]  /*3430*/  IMAD.U32 R37, R37, 0x10000, RZ ;  /* 0x0001000025257824 */ /* 0x000fe400078e00ff */
[----:B------:R-:W-:Y:S01]  /*3440*/  FADD.FTZ R156, R36, R156 ;  /* 0x0000009c249c7221 */ /* 0x000fe20000010000 */
[----:B------:R-:W-:Y:S01]  /*3450*/  SHF.L.U32 R36, R45, 0x10, RZ ;  /* 0x000000102d247819 */ /* 0x000fe200000006ff */
[----:B------:R-:W-:Y:S01]  /*3460*/  FADD.FTZ R23, R23, R37 ;  /* 0x0000002517177221 */ /* 0x000fe20000010000 */
[----:B------:R-:W-:-:S03]  /*3470*/  IMAD.U32 R37, R47, 0x10000, RZ ;  /* 0x000100002f257824 */ /* 0x000fc600078e00ff */
[----:B------:R-:W-:Y:S01]  /*3480*/  FADD.FTZ R162, R36, R162 ;  /* 0x000000a224a27221 */ /* 0x000fe20000010000 */
[----:B------:R-:W-:-:S05]  /*3490*/  SHF.L.U32 R36, R46, 0x10, RZ ;  /* 0x000000102e247819 */ /* 0x000fca00000006ff */
[----:B------:R-:W-:Y:S01]  /*34a0*/  FADD.FTZ R169, R36, R169 ;  /* 0x000000a924a97221 */ /* 0x000fe20000010000 */
[----:B------:R-:W-:-:S05]  /*34b0*/  SHF.L.U32 R36, R40, 0x10, RZ ;  /* 0x0000001028247819 */ /* 0x000fca00000006ff */
[----:B------:R-:W-:Y:S01]  /*34c0*/  FADD.FTZ R156, R36, R156 ;  /* 0x0000009c249c7221 */ /* 0x000fe20000010000 */
[----:B------:R-:W-:-:S04]  /*34d0*/  IMAD.U32 R36, R41, 0x10000, RZ ;  /* 0x0001000029247824 */ /* 0x000fc800078e00ff */
[----:B------:R-:W-:Y:S01]  /*34e0*/  FADD.FTZ R162, R36, R162 ;  /* 0x000000a224a27221 */ /* 0x000fe20000010000 */
[----:B------:R-:W-:-:S05]  /*34f0*/  SHF.L.U32 R36, R42, 0x10, RZ ;  /* 0x000000102a247819 */ /* 0x000fca00000006ff */
[----:B------:R-:W-:Y:S01]  /*3500*/  FADD.FTZ R169, R36, R169 ;  /* 0x000000a924a97221 */ /* 0x000fe20000010000 */
[----:B------:R-:W-:-:S04]  /*3510*/  SHF.L.U32 R36, R147, 0x10, RZ ;  /* 0x0000001093247819 */ /* 0x000fc800000006ff */
[----:B------:R-:W-:Y:S01]  /*3520*/  F2FP.BF16.F32.PACK_AB R38, R24, R169 ;  /* 0x000000a91826723e */ /* 0x000fe200000010ff */
[----:B------:R-:W-:Y:S01]  /*3530*/  FADD.FTZ R36, R37, R36 ;  /* 0x0000002425247221 */ /* 0x000fe20000010000 */
[----:B------:R-:W-:-:S03]  /*3540*/  PRMT R37, R147, 0x7632, R37 ;  /* 0x0000763293257816 */ /* 0x000fc60000000025 */
[--C-:B------:R-:W-:Y:S01]  /*3550*/  FADD.FTZ R170, R170, R36.reuse ;  /* 0x00000024aaaa7221 */ /* 0x100fe20000010000 */
        /* <DEDUP_REMOVED lines=9> */
[----:B------:R-:W-:-:S07]  /*35f0*/  F2FP.BF16.F32.PACK_AB R39, R180, R170 ;  /* 0x000000aab427723e */ /* 0x000fce00000010ff */
.L_x_15:
[----:B------:R-:W0:Y:S01]  /*3600*/  @UP0 LDCU.64 UR4, c[0x0][0x3a8] ;  /* 0x00007500ff0407ac */ /* 0x000e220008000a00 */
[----:B------:R-:W-:Y:S01]  /*3610*/  PLOP3.LUT P0, PT, PT, PT, UP0, 0x80, 0x8 ;  /* 0x000000000008781c */ /* 0x000fe20003f0f008 */
[----:B------:R-:W-:Y:S01]  /*3620*/  HFMA2 R144, -RZ, RZ, 0, 9.5367431640625e-07 ;  /* 0x00000010ff907431 */ /* 0x000fe200000001ff */
[----:B------:R-:W-:-:S11]  /*3630*/  PLOP3.LUT P1, PT, PT, PT, UP0, 0x80, 0x8 ;  /* 0x000000000008781c */ /* 0x000fd60003f2f008 */
[----:B0-----:R-:W-:-:S04]  /*3640*/  @P0 IMAD.WIDE.U32 R144, R148, R144, UR4 ;  /* 0x0000000494900e25 */ /* 0x001fc8000f8e0090 */
[----:B------:R-:W-:Y:S01]  /*3650*/  VIADD R148, R148, 0x20 ;  /* 0x0000002094947836 */ /* 0x000fe20000000000 */
[----:B------:R1:W-:Y:S06]  /*3660*/  @P1 STG.E.128 desc[UR6][R144.64], R36 ;  /* 0x0000002490001986 */ /* 0x0003ec000c101d06 */
.L_x_12:
[----:B------:R-:W-:Y:S05]  /*3670*/  BSYNC.RECONVERGENT B0 ;  /* 0x0000000000007941 */ /* 0x000fea0003800200 */
.L_x_11:
[----:B------:R-:W-:Y:S01]  /*3680*/  ISETP.GE.U32.AND P0, PT, R0, 0x60, PT ;  /* 0x000000600000780c */ /* 0x000fe20003f06070 */
[----:B------:R-:W-:Y:S01]  /*3690*/  BSSY.RECONVERGENT B0, `(.L_x_17) ;  /* 0x00000b0000007945 */ /* 0x000fe20003800200 */
[----:B------:R-:W-:-:S11]  /*36a0*/  LOP3.LUT R25, R25, 0xfffffff7, RZ, 0xc0, !PT ;  /* 0xfffffff719197812 */ /* 0x000fd600078ec0ff */
[----:B------:R-:W-:Y:S01]  /*36b0*/  @P0 LOP3.LUT R25, R25, 0x8, RZ, 0xfc, !PT ;  /* 0x0000000819190812 */ /* 0x000fe200078efcff */
[----:B------:R-:W-:Y:S06]  /*36c0*/  @!P0 BRA `(.L_x_18) ;  /* 0x0000000800b08947 */ /* 0x000fec0003800000 */
[----:B------:R-:W-:Y:S01]  /*36d0*/  ISETP.NE.U32.AND P0, PT, RZ, UR12, PT ;  /* 0x0000000cff007c0c */ /* 0x000fe2000bf05070 */
[----:B01----:R-:W0:Y:S01]  /*36e0*/  LDC.64 R144, c[0x0][0x390] ;  /* 0x0000e400ff907b82 */ /* 0x003e220000000a00 */
        /* <DEDUP_REMOVED lines=17> */
[----:B-----5:R-:W-:Y:S01]  /*3800*/  PRMT R27, R145, 0x7632, R27 ;  /* 0x00007632911b7816 */ /* 0x020fe2000000001b */
[----:B------:R-:W-:Y:S01]  /*3810*/  IMAD.U32 R171, R146, 0x10000, RZ ;  /* 0x0001000092ab7824 */ /* 0x000fe200078e00ff */
[----:B------:R-:W-:Y:S02]  /*3820*/  PRMT R26, R144, 0x7632, R26 ;  /* 0x00007632901a7816 */ /* 0x000fe4000000001a */
[----:B------:R-:W-:Y:S01]  /*3830*/  PRMT R28, R146, 0x7632, R28 ;  /* 0x00007632921c7816 */ /* 0x000fe2000000001c */
[----:B------:R-:W-:Y:S01]  /*3840*/  IMAD.U32 R27, R27, 0x10000, RZ ;  /* 0x000100001b1b7824 */ /* 0x000fe200078e00ff */
[----:B------:R-:W-:Y:S02]  /*3850*/  PRMT R181, R147, 0x7632, R181 ;  /* 0x0000763293b57816 */ /* 0x000fe400000000b5 */
[----:B------:R-:W-:Y:S02]  /*3860*/  SHF.L.U32 R157, R144, 0x10, RZ ;  /* 0x00000010909d7819 */ /* 0x000fe400000006ff */
[----:B------:R-:W-:-:S02]  /*3870*/  SHF.L.U32 R163, R145, 0x10, RZ ;  /* 0x0000001091a37819 */ /* 0x000fc400000006ff */
[----:B------:R-:W-:Y:S02]  /*3880*/  SHF.L.U32 R172, R147, 0x10, RZ ;  /* 0x0000001093ac7819 */ /* 0x000fe400000006ff */
[----:B------:R-:W-:Y:S02]  /*3890*/  SHF.L.U32 R26, R26, 0x10, RZ ;  /* 0x000000101a1a7819 */ /* 0x000fe400000006ff */
[----:B------:R-:W-:Y:S02]  /*38a0*/  SHF.L.U32 R28, R28, 0x10, RZ ;  /* 0x000000101c1c7819 */ /* 0x000fe400000006ff */
[----:B------:R-:W-:Y:S01]  /*38b0*/  SHF.L.U32 R181, R181, 0x10, RZ ;  /* 0x00000010b5b57819 */ /* 0x000fe200000006ff */
[----:B------:R-:W-:Y:S06]  /*38c0*/  BRA `(.L_x_21) ;  /* 0x0000000800147947 */ /* 0x000fec0003800000 */
.L_x_20:
        /* <DEDUP_REMOVED lines=37> */
.L_x_19:
        /* <DEDUP_REMOVED lines=40> */
.L_x_22:
        /* <DEDUP_REMOVED lines=56> */
.L_x_21:
[----:B------:R-:W0:Y:S01]  /*4120*/  @UP0 LDCU.64 UR4, c[0x0][0x3a8] ;  /* 0x00007500ff0407ac */ /* 0x000e220008000a00 */
[----:B------:R-:W-:Y:S02]  /*4130*/  PLOP3.LUT P0, PT, PT, PT, UP0, 0x80, 0x8 ;  /* 0x000000000008781c */ /* 0x000fe40003f0f008 */
[----:B------:R-:W-:Y:S02]  /*4140*/  PLOP3.LUT P1, PT, PT, PT, UP0, 0x80, 0x8 ;  /* 0x000000000008781c */ /* 0x000fe40003f2f008 */
[----:B------:R-:W-:-:S09]  /*4150*/  MOV R144, 0x10 ;  /* 0x0000001000907802 */ /* 0x000fd20000000f00 */
[----:B0-----:R-:W-:-:S04]  /*4160*/  @P0 IMAD.WIDE.U32 R144, R148, R144, UR4 ;  /* 0x0000000494900e25 */ /* 0x001fc8000f8e0090 */
[----:B------:R-:W-:Y:S01]  /*4170*/  VIADD R148, R148, 0x20 ;  /* 0x0000002094947836 */ /* 0x000fe20000000000 */
[----:B------:R2:W-:Y:S06]  /*4180*/  @P1 STG.E.128 desc[UR6][R144.64], R36 ;  /* 0x0000002490001986 */ /* 0x0005ec000c101d06 */
.L_x_18:
[----:B------:R-:W-:Y:S05]  /*4190*/  BSYNC.RECONVERGENT B0 ;  /* 0x0000000000007941 */ /* 0x000fea0003800200 */
.L_x_17:
[----:B------:R-:W-:Y:S01]  /*41a0*/  ISETP.GE.U32.AND P0, PT, R0, 0x80, PT ;  /* 0x000000800000780c */ /* 0x000fe20003f06070 */
[----:B------:R-:W-:Y:S01]  /*41b0*/  BSSY.RECONVERGENT B0, `(.L_x_23) ;  /* 0x00000b0000007945 */ /* 0x000fe20003800200 */
[----:B------:R-:W-:-:S11]  /*41c0*/  LOP3.LUT R25, R25, 0xfffffffb, RZ, 0xc0, !PT ;  /* 0xfffffffb19197812 */ /* 0x000fd600078ec0ff */
[----:B------:R-:W-:Y:S01]  /*41d0*/  @P0 LOP3.LUT R25, R25, 0x4, RZ, 0xfc, !PT ;  /* 0x0000000419190812 */ /* 0x000fe200078efcff */
[----:B------:R-:W-:Y:S06]  /*41e0*/  @!P0 BRA `(.L_x_24) ;  /* 0x0000000800b08947 */ /* 0x000fec0003800000 */
[----:B------:R-:W-:Y:S01]  /*41f0*/  ISETP.NE.U32.AND P0, PT, RZ, UR12, PT ;  /* 0x0000000cff007c0c */ /* 0x000fe2000bf05070 */
[----:B012---:R-:W0:Y:S01]  /*4200*/  LDC.64 R144, c[0x0][0x390] ;  /* 0x0000e400ff907b82 */ /* 0x007e220000000a00 */
        /* <DEDUP_REMOVED lines=30> */
.L_x_26:
        /* <DEDUP_REMOVED lines=37> */
.L_x_25:
        /* <DEDUP_REMOVED lines=40> */
.L_x_28:
        /* <DEDUP_REMOVED lines=56> */
.L_x_27:
[----:B------:R-:W0:Y:S01]  /*4c40*/  @UP0 LDCU.64 UR4, c[0x0][0x3a8] ;  /* 0x00007500ff0407ac */ /* 0x000e220008000a00 */
[----:B------:R-:W-:Y:S01]  /*4c50*/  PLOP3.LUT P0, PT, PT, PT, UP0, 0x80, 0x8 ;  /* 0x000000000008781c */ /* 0x000fe20003f0f008 */
[----:B------:R-:W-:Y:S01]  /*4c60*/  HFMA2 R144, -RZ, RZ, 0, 9.5367431640625e-07 ;  /* 0x00000010ff907431 */ /* 0x000fe200000001ff */
[----:B------:R-:W-:-:S11]  /*4c70*/  PLOP3.LUT P1, PT, PT, PT, UP0, 0x80, 0x8 ;  /* 0x000000000008781c */ /* 0x000fd60003f2f008 */
[----:B0-----:R-:W-:-:S04]  /*4c80*/  @P0 IMAD.WIDE.U32 R144, R148, R144, UR4 ;  /* 0x0000000494900e25 */ /* 0x001fc8000f8e0090 */
[----:B------:R-:W-:Y:S01]  /*4c90*/  VIADD R148, R148, 0x20 ;  /* 0x0000002094947836 */ /* 0x000fe20000000000 */
[----:B------:R3:W-:Y:S06]  /*4ca0*/  @P1 STG.E.128 desc[UR6][R144.64], R36 ;  /* 0x0000002490001986 */ /* 0x0007ec000c101d06 */
.L_x_24:
[----:B------:R-:W-:Y:S05]  /*4cb0*/  BSYNC.RECONVERGENT B0 ;  /* 0x0000000000007941 */ /* 0x000fea0003800200 */
.L_x_23:
[----:B------:R-:W-:Y:S01]  /*4cc0*/  ISETP.GE.U32.AND P0, PT, R0, 0xa0, PT ;  /* 0x000000a00000780c */ /* 0x000fe20003f06070 */
[----:B------:R-:W-:Y:S01]  /*4cd0*/  BSSY.RECONVERGENT B0, `(.L_x_29) ;  /* 0x00000b0000007945 */ /* 0x000fe20003800200 */
[----:B------:R-:W-:-:S11]  /*4ce0*/  LOP3.LUT R25, R25, 0xfffffffd, RZ, 0xc0, !PT ;  /* 0xfffffffd19197812 */ /* 0x000fd600078ec0ff */
[----:B------:R-:W-:Y:S01]  /*4cf0*/  @P0 LOP3.LUT R25, R25, 0x2, RZ, 0xfc, !PT ;  /* 0x0000000219190812 */ /* 0x000fe200078efcff */
[----:B------:R-:W-:Y:S06]  /*4d00*/  @!P0 BRA `(.L_x_30) ;  /* 0x0000000800b08947 */ /* 0x000fec0003800000 */
[----:B------:R-:W-:Y:S01]  /*4d10*/  ISETP.NE.U32.AND P0, PT, RZ, UR12, PT ;  /* 0x0000000cff007c0c */ /* 0x000fe2000bf05070 */
[----:B0123--:R-:W0:Y:S01]  /*4d20*/  LDC.64 R144, c[0x0][0x390] ;  /* 0x0000e400ff907b82 */ /* 0x00fe220000000a00 */
        /* <DEDUP_REMOVED lines=30> */
.L_x_32:
        /* <DEDUP_REMOVED lines=37> */
.L_x_31:
        /* <DEDUP_REMOVED lines=40> */
.L_x_34:
        /* <DEDUP_REMOVED lines=56> */
.L_x_33:
[----:B------:R-:W0:Y:S01]  /*5760*/  @UP0 LDCU.64 UR4, c[0x0][0x3a8] ;  /* 0x00007500ff0407ac */ /* 0x000e220008000a00 */
[----:B------:R-:W-:Y:S02]  /*5770*/  PLOP3.LUT P0, PT, PT, PT, UP0, 0x80, 0x8 ;  /* 0x000000000008781c */ /* 0x000fe40003f0f008 */
[----:B------:R-:W-:Y:S02]  /*5780*/  PLOP3.LUT P1, PT, PT, PT, UP0, 0x80, 0x8 ;  /* 0x000000000008781c */ /* 0x000fe40003f2f008 */
[----:B------:R-:W-:-:S09]  /*5790*/  MOV R144, 0x10 ;  /* 0x0000001000907802 */ /* 0x000fd20000000f00 */
[----:B0-----:R-:W-:-:S04]  /*57a0*/  @P0 IMAD.WIDE.U32 R144, R148, R144, UR4 ;  /* 0x0000000494900e25 */ /* 0x001fc8000f8e0090 */
[----:B------:R-:W-:Y:S01]  /*57b0*/  VIADD R148, R148, 0x20 ;  /* 0x0000002094947836 */ /* 0x000fe20000000000 */
[----:B------:R4:W-:Y:S06]  /*57c0*/  @P1 STG.E.128 desc[UR6][R144.64], R36 ;  /* 0x0000002490001986 */ /* 0x0009ec000c101d06 */
.L_x_30:
[----:B------:R-:W-:Y:S05]  /*57d0*/  BSYNC.RECONVERGENT B0 ;  /* 0x0000000000007941 */ /* 0x000fea0003800200 */
.L_x_29:
[----:B------:R-:W-:Y:S01]  /*57e0*/  ISETP.GE.U32.AND P0, PT, R0, 0xc0, PT ;  /* 0x000000c00000780c */ /* 0x000fe20003f06070 */
[----:B------:R-:W-:Y:S01]  /*57f0*/  BSSY.RECONVERGENT B0, `(.L_x_35) ;  /* 0x00000af000007945 */ /* 0x000fe20003800200 */
[----:B------:R-:W-:-:S11]  /*5800*/  LOP3.LUT R25, R25, 0xfffffffe, RZ, 0xc0, !PT ;  /* 0xfffffffe19197812 */ /* 0x000fd600078ec0ff */
[----:B------:R-:W-:Y:S01]  /*5810*/  @P0 LOP3.LUT R25, R25, 0x1, RZ, 0xfc, !PT ;  /* 0x0000000119190812 */ /* 0x000fe200078efcff */
[----:B------:R-:W-:Y:S06]  /*5820*/  @!P0 BRA `(.L_x_36) ;  /* 0x0000000800ac8947 */ /* 0x000fec0003800000 */
[----:B------:R-:W-:Y:S01]  /*5830*/  ISETP.NE.U32.AND P0, PT, RZ, UR12, PT ;  /* 0x0000000cff007c0c */ /* 0x000fe2000bf05070 */
[----:B------:R-:W0:Y:S01]  /*5840*/  LDC.64 R146, c[0x0][0x390] ;  /* 0x0000e400ff927b82 */ /* 0x000e220000000a00 */
[----:B------:R-:W-:Y:S02]  /*5850*/  ISETP.NE.U32.AND P1, PT, RZ, UR14, PT ;  /* 0x0000000eff007c0c */ /* 0x000fe4000bf25070 */
[----:B------:R-:W-:Y:S02]  /*5860*/  ISETP.NE.AND.EX P0, PT, RZ, UR13, PT, P0 ;  /* 0x0000000dff007c0c */ /* 0x000fe4000bf05300 */
[----:B------:R-:W-:-:S11]  /*5870*/  ISETP.NE.AND.EX P1, PT, RZ, UR15, PT, P1 ;  /* 0x0000000fff007c0c */ /* 0x000fd6000bf25310 */
[----:B01234-:R-:W0:Y:S02]  /*5880*/  @P0 LDC.64 R144, c[0x0][0x398] ;  /* 0x0000e600ff900b82 */ /* 0x01fe240000000a00 */
[----:B0-----:R-:W-:-:S05]  /*5890*/  @P0 IMAD.WIDE.U32 R144, R148, 0x10, R144 ;  /* 0x0000001094900825 */ /* 0x001fca00078e0090 */
[----:B------:R0:W5:Y:S02]  /*58a0*/  @P0 LDG.E.128 R44, desc[UR6][R144.64] ;  /* 0x00000006902c0981 */ /* 0x000164000c1e1d00 */
[----:B0-----:R-:W0:Y:S02]  /*58b0*/  @P1 LDC.64 R144, c[0x0][0x3a0] ;  /* 0x0000e800ff901b82 */ /* 0x001e240000000a00 */
[----:B0-----:R-:W-:-:S05]  /*58c0*/  @P1 IMAD.WIDE.U32 R144, R148, 0x10, R144 ;  /* 0x0000001094901825 */ /* 0x001fca00078e0090 */
[----:B------:R0:W5:Y:S02]  /*58d0*/  @P1 LDG.E.128 R40, desc[UR6][R144.64] ;  /* 0x0000000690281981 */ /* 0x000164000c1e1d00 */
[----:B0-----:R-:W-:-:S06]  /*58e0*/  IMAD.WIDE.U32 R144, R148, 0x10, R146 ;  /* 0x0000001094907825 */ /* 0x001fcc00078e0092 */
[----:B------:R-:W5:Y:S01]  /*58f0*/  LDG.E.128 R144, desc[UR6][R144.64] ;  /* 0x0000000690907981 */ /* 0x000f62000c1e1d00 */
[----:B------:R-:W-:-:S04]  /*5900*/  UISETP.NE.U32.AND UP1, UPT, UR12, URZ, UPT ;  /* 0x000000ff0c00728c */ /* 0x000fc8000bf25070 */
[----:B------:R-:W-:-:S09]  /*5910*/  UISETP.NE.AND.EX UP1, UPT, UR13, URZ, UPT, UP1 ;  /* 0x000000ff0d00728c */ /* 0x000fd2000bf25310 */
[----:B------:R-:W-:Y:S05]  /*5920*/  BRA.U UP1, `(.L_x_37) ;  /* 0x0000000101d47547 */ /* 0x000fea000b800000 */
        /* <DEDUP_REMOVED lines=16> */
.L_x_38:
[----:B-----5:R-:W-:Y:S01]  /*5a30*/  PRMT R35, R144, 0x7632, R35 ;  /* 0x0000763290237816 */ /* 0x020fe20000000023 */
[----:B------:R-:W-:Y:S01]  /*5a40*/  IMAD.U32 R178, R147, 0x10000, RZ ;  /* 0x0001000093b27824 */ /* 0x000fe200078e00ff */
[----:B------:R-:W-:Y:S01]  /*5a50*/  PRMT R36, R40, 0x7632, R36 ;  /* 0x0000763228247816 */ /* 0x000fe20000000024 */
[----:B------:R-:W-:Y:S01]  /*5a60*/  IMAD.U32 R144, R144, 0x10000, RZ ;  /* 0x0001000090907824 */ /* 0x000fe200078e00ff */
[----:B------:R-:W-:Y:S01]  /*5a70*/  PRMT R153, R146, 0x7632, R153 ;  /* 0x0000763292997816 */ /* 0x000fe20000000099 */
[----:B------:R-:W-:Y:S01]  /*5a80*/  IMAD.U32 R35, R35, 0x10000, RZ ;  /* 0x0001000023237824 */ /* 0x000fe200078e00ff */
[----:B------:R-:W-:Y:S01]  /*5a90*/  SHF.L.U32 R36, R36, 0x10, RZ ;  /* 0x0000001024247819 */ /* 0x000fe200000006ff */
[----:B------:R-:W-:Y:S01]  /*5aa0*/  IMAD.U32 R166, R41, 0x10000, RZ ;  /* 0x0001000029a67824 */ /* 0x000fe200078e00ff */
[----:B------:R-:W-:Y:S02]  /*5ab0*/  SHF.L.U32 R153, R153, 0x10, RZ ;  /* 0x0000001099997819 */ /* 0x000fe400000006ff */
[----:B------:R-:W-:Y:S01]  /*5ac0*/  PRMT R152, R145, 0x7632, R152 ;  /* 0x0000763291987816 */ /* 0x000fe20000000098 */
[--C-:B------:R-:W-:Y:S01]  /*5ad0*/  FADD.FTZ R35, R35, R36.reuse ;  /* 0x0000002423237221 */ /* 0x100fe20000010000 */
[----:B------:R-:W-:-:S02]  /*5ae0*/  PRMT R36, R42, 0x7632, R36 ;  /* 0x000076322a247816 */ /* 0x000fc40000000024 */
[----:B------:R-:W-:Y:S02]  /*5af0*/  PRMT R37, R41, 0x7632, R37 ;  /* 0x0000763229257816 */ /* 0x000fe40000000025 */
[----:B------:R-:W-:Y:S02]  /*5b00*/  SHF.L.U32 R36, R36, 0x10, RZ ;  /* 0x0000001024247819 */ /* 0x000fe400000006ff */
[----:B------:R-:W-:Y:S01]  /*5b10*/  PRMT R184, R147, 0x7632, R184 ;  /* 0x0000763293b87816 */ /* 0x000fe200000000b8 */
[----:B------:R-:W-:Y:S01]  /*5b20*/  IMAD.U32 R37, R37, 0x10000, RZ ;  /* 0x0001000025257824 */ /* 0x000fe200078e00ff */
[----:B------:R-:W-:Y:S01]  /*5b30*/  SHF.L.U32 R152, R152, 0x10, RZ ;  /* 0x0000001098987819 */ /* 0x000fe200000006ff */
[----:B------:R-:W-:Y:S01]  /*5b40*/  FADD.FTZ R153, R153, R36 ;  /* 0x0000002499997221 */ /* 0x000fe20000010000 */
[----:B------:R-:W-:Y:S02]  /*5b50*/  SHF.L.U32 R36, R43, 0x10, RZ ;  /* 0x000000102b247819 */ /* 0x000fe400000006ff */
[----:B------:R-:W-:Y:S01]  /*5b60*/  SHF.L.U32 R160, R40, 0x10, RZ ;  /* 0x0000001028a07819 */ /* 0x000fe200000006ff */
[----:B------:R-:W-:Y:S01]  /*5b70*/  FADD.FTZ R152, R152, R37 ;  /* 0x0000002598987221 */ /* 0x000fe20000010000 */
[----:B------:R-:W-:Y:S01]  /*5b80*/  SHF.L.U32 R145, R145, 0x10, RZ ;  /* 0x0000001091917819 */ /* 0x000fe200000006ff */
[----:B------:R-:W-:Y:S01]  /*5b90*/  FADD.FTZ R178, R36, R178 ;  /* 0x000000b224b27221 */ /* 0x000fe20000010000 */
[----:B------:R-:W-:Y:S01]  /*5ba0*/  PRMT R36, R43, 0x7632, R36 ;  /* 0x000076322b247816 */ /* 0x000fe20000000024 */
[----:B------:R-:W-:Y:S01]  /*5bb0*/  FADD.FTZ R160, R160, R144 ;  /* 0x00000090a0a07221 */ /* 0x000fe20000010000 */
[----:B------:R-:W-:Y:S01]  /*5bc0*/  SHF.L.U32 R146, R146, 0x10, RZ ;  /* 0x0000001092927819 */ /* 0x000fe200000006ff */
[----:B------:R-:W-:Y:S01]  /*5bd0*/  FADD.FTZ R166, R166, R145 ;  /* 0x00000091a6a67221 */ /* 0x000fe20000010000 */
[----:B------:R-:W-:Y:S01]  /*5be0*/  SHF.L.U32 R177, R42, 0x10, RZ ;  /* 0x000000102ab17819 */ /* 0x000fe200000006ff */
[----:B------:R-:W-:Y:S01]  /*5bf0*/  IMAD.U32 R36, R36, 0x10000, RZ ;  /* 0x0001000024247824 */ /* 0x000fe200078e00ff */
[----:B------:R-:W-:-:S02]  /*5c00*/  SHF.L.U32 R184, R184, 0x10, RZ ;  /* 0x00000010b8b87819 */ /* 0x000fc400000006ff */
[----:B------:R-:W-:Y:S01]  /*5c10*/  F2FP.BF16.F32.PACK_AB R37, R152, R166 ;  /* 0x000000a69825723e */ /* 0x000fe200000010ff */
[----:B------:R-:W-:Y:S02]  /*5c20*/  FADD.FTZ R177, R177, R146 ;  /* 0x00000092b1b17221 */ /* 0x000fe40000010000 */
[----:B------:R-:W-:Y:S01]  /*5c30*/  FADD.FTZ R184, R184, R36 ;  /* 0x00000024b8b87221 */ /* 0x000fe20000010000 */
[----:B------:R-:W-:Y:S02]  /*5c40*/  F2FP.BF16.F32.PACK_AB R36, R35, R160 ;  /* 0x000000a02324723e */ /* 0x000fe400000010ff */
[----:B------:R-:W-:Y:S02]  /*5c50*/  F2FP.BF16.F32.PACK_AB R38, R153, R177 ;  /* 0x000000b19926723e */ /* 0x000fe400000010ff */
[----:B------:R-:W-:Y:S01]  /*5c60*/  F2FP.BF16.F32.PACK_AB R39, R184, R178 ;  /* 0x000000b2b827723e */ /* 0x000fe200000010ff */
[----:B------:R-:W-:Y:S06]  /*5c70*/  BRA `(.L_x_39) ;  /* 0x0000000400807947 */ /* 0x000fec0003800000 */
.L_x_37:
[----:B------:R-:W-:-:S04]  /*5c80*/  UISETP.NE.U32.AND UP1, UPT, UR14, URZ, UPT ;  /* 0x000000ff0e00728c */ /* 0x000fc8000bf25070 */
[----:B------:R-:W-:-:S09]  /*5c90*/  UISETP.NE.AND.EX UP1, UPT, UR15, URZ, UPT, UP1 ;  /* 0x000000ff0f00728c */ /* 0x000fd2000bf25310 */
[----:B------:R-:W-:Y:S05]  /*5ca0*/  BRA.U UP1, `(.L_x_40) ;  /* 0x0000000101947547 */ /* 0x000fea000b800000 */
[----:B-----5:R-:W-:Y:S01]  /*5cb0*/  PRMT R35, R144, 0x7632, R35 ;  /* 0x0000763290237816 */ /* 0x020fe20000000023 */
[----:B------:R-:W-:Y:S01]  /*5cc0*/  IMAD.U32 R177, R46, 0x10000, RZ ;  /* 0x000100002eb17824 */ /* 0x000fe200078e00ff */
[----:B------:R-:W-:Y:S02]  /*5cd0*/  PRMT R36, R44, 0x7632, R36 ;  /* 0x000076322c247816 */ /* 0x000fe40000000024 */
[----:B------:R-:W-:Y:S02]  /*5ce0*/  SHF.L.U32 R35, R35, 0x10, RZ ;  /* 0x0000001023237819 */ /* 0x000fe400000006ff */
[----:B------:R-:W-:Y:S02]  /*5cf0*/  SHF.L.U32 R36, R36, 0x10, RZ ;  /* 0x0000001024247819 */ /* 0x000fe400000006ff */
[----:B------:R-:W-:Y:S02]  /*5d00*/  PRMT R153, R146, 0x7632, R153 ;  /* 0x0000763292997816 */ /* 0x000fe40000000099 */
[----:B------:R-:W-:Y:S01]  /*5d10*/  SHF.L.U32 R178, R147, 0x10, RZ ;  /* 0x0000001093b27819 */ /* 0x000fe200000006ff */
[--C-:B------:R-:W-:Y:S01]  /*5d20*/  FADD.FTZ R35, R35, R36.reuse ;  /* 0x0000002423237221 */ /* 0x100fe20000010000 */
[----:B------:R-:W-:-:S02]  /*5d30*/  PRMT R36, R46, 0x7632, R36 ;  /* 0x000076322e247816 */ /* 0x000fc40000000024 */
[----:B------:R-:W-:Y:S02]  /*5d40*/  SHF.L.U32 R153, R153, 0x10, RZ ;  /* 0x0000001099997819 */ /* 0x000fe400000006ff */
[----:B------:R-:W-:Y:S01]  /*5d50*/  PRMT R152, R145, 0x7632, R152 ;  /* 0x0000763291987816 */ /* 0x000fe20000000098 */
[----:B------:R-:W-:Y:S01]  /*5d60*/  IMAD.U32 R36, R36, 0x10000, RZ ;  /* 0x0001000024247824 */ /* 0x000fe200078e00ff */
[----:B------:R-:W-:Y:S01]  /*5d70*/  PRMT R37, R45, 0x7632, R37 ;  /* 0x000076322d257816 */ /* 0x000fe20000000025 */
[----:B------:R-:W-:Y:S01]  /*5d80*/  IMAD.U32 R145, R145, 0x10000, RZ ;  /* 0x0001000091917824 */ /* 0x000fe200078e00ff */
[----:B------:R-:W-:Y:S01]  /*5d90*/  PRMT R184, R147, 0x7632, R184 ;  /* 0x0000763293b87816 */ /* 0x000fe200000000b8 */
[----:B------:R-:W-:Y:S01]  /*5da0*/  FADD.FTZ R153, R153, R36 ;  /* 0x0000002499997221 */ /* 0x000fe20000010000 */
[----:B------:R-:W-:Y:S01]  /*5db0*/  SHF.L.U32 R36, R47, 0x10, RZ ;  /* 0x000000102f247819 */ /* 0x000fe200000006ff */
[----:B------:R-:W-:Y:S01]  /*5dc0*/  IMAD.U32 R152, R152, 0x10000, RZ ;  /* 0x0001000098987824 */ /* 0x000fe200078e00ff */
[----:B------:R-:W-:Y:S01]  /*5dd0*/  SHF.L.U32 R37, R37, 0x10, RZ ;  /* 0x0000001025257819 */ /* 0x000fe200000006ff */
[----:B------:R-:W-:Y:S01]  /*5de0*/  IMAD.U32 R184, R184, 0x10000, RZ ;  /* 0x00010000b8b87824 */ /* 0x000fe200078e00ff */
[----:B------:R-:W-:Y:S01]  /*5df0*/  SHF.L.U32 R144, R144, 0x10, RZ ;  /* 0x0000001090907819 */ /* 0x000fe200000006ff */
[----:B------:R-:W-:Y:S01]  /*5e00*/  FADD.FTZ R178, R36, R178 ;  /* 0x000000b224b27221 */ /* 0x000fe20000010000 */
[----:B------:R-:W-:Y:S01]  /*5e10*/  PRMT R36, R47, 0x7632, R36 ;  /* 0x000076322f247816 */ /* 0x000fe20000000024 */
[----:B------:R-:W-:Y:S01]  /*5e20*/  FADD.FTZ R152, R152, R37 ;  /* 0x0000002598987221 */ /* 0x000fe20000010000 */
[----:B------:R-:W-:-:S02]  /*5e30*/  SHF.L.U32 R160, R44, 0x10, RZ ;  /* 0x000000102ca07819 */ /* 0x000fc400000006ff */
[----:B------:R-:W-:Y:S02]  /*5e40*/  SHF.L.U32 R166, R45, 0x10, RZ ;  /* 0x000000102da67819 */ /* 0x000fe400000006ff */
[----:B------:R-:W-:Y:S01]  /*5e50*/  SHF.L.U32 R146, R146, 0x10, RZ ;  /* 0x0000001092927819 */ /* 0x000fe200000006ff */
[----:B------:R-:W-:Y:S01]  /*5e60*/  FADD.FTZ R160, R160, R144 ;  /* 0x00000090a0a07221 */ /* 0x000fe20000010000 */
[----:B------:R-:W-:Y:S01]  /*5e70*/  SHF.L.U32 R36, R36, 0x10, RZ ;  /* 0x0000001024247819 */ /* 0x000fe200000006ff */
[----:B------:R-:W-:Y:S02]  /*5e80*/  FADD.FTZ R166, R166, R145 ;  /* 0x00000091a6a67221 */ /* 0x000fe40000010000 */
[----:B------:R-:W-:Y:S02]  /*5e90*/  FADD.FTZ R177, R177, R146 ;  /* 0x00000092b1b17221 */ /* 0x000fe40000010000 */
[----:B------:R-:W-:Y:S01]  /*5ea0*/  FADD.FTZ R184, R184, R36 ;  /* 0x00000024b8b87221 */ /* 0x000fe20000010000 */
[----:B------:R-:W-:-:S02]  /*5eb0*/  F2FP.BF16.F32.PACK_AB R37, R152, R166 ;  /* 0x000000a69825723e */ /* 0x000fc400000010ff */
[----:B------:R-:W-:Y:S02]  /*5ec0*/  F2FP.BF16.F32.PACK_AB R38, R153, R177 ;  /* 0x000000b19926723e */ /* 0x000fe400000010ff */
[----:B------:R-:W-:Y:S02]  /*5ed0*/  F2FP.BF16.F32.PACK_AB R39, R184, R178 ;  /* 0x000000b2b827723e */ /* 0x000fe400000010ff */
[----:B------:R-:W-:Y:S01]  /*5ee0*/  F2FP.BF16.F32.PACK_AB R36, R35, R160 ;  /* 0x000000a02324723e */ /* 0x000fe200000010ff */
[----:B------:R-:W-:Y:S06]  /*5ef0*/  BRA `(.L_x_39) ;  /* 0x0000000000e07947 */ /* 0x000fec0003800000 */
.L_x_40:
[----:B-----5:R-:W-:Y:S01]  /*5f00*/  PRMT R152, R145, 0x7632, R152 ;  /* 0x0000763291987816 */ /* 0x020fe20000000098 */
[----:B------:R-:W-:Y:S01]  /*5f10*/  IMAD.U32 R177, R146, 0x10000, RZ ;  /* 0x0001000092b17824 */ /* 0x000fe200078e00ff */
[----:B------:R-:W-:Y:S02]  /*5f20*/  PRMT R36, R45, 0x7632, R36 ;  /* 0x000076322d247816 */ /* 0x000fe40000000024 */
[----:B------:R-:W-:Y:S02]  /*5f30*/  SHF.L.U32 R152, R152, 0x10, RZ ;  /* 0x0000001098987819 */ /* 0x000fe400000006ff */
[----:B------:R-:W-:Y:S02]  /*5f40*/  SHF.L.U32 R36, R36, 0x10, RZ ;  /* 0x0000001024247819 */ /* 0x000fe400000006ff */
[----:B------:R-:W-:Y:S02]  /*5f50*/  PRMT R35, R144, 0x7632, R35 ;  /* 0x0000763290237816 */ /* 0x000fe40000000023 */
[----:B------:R-:W-:Y:S01]  /*5f60*/  PRMT R37, R44, 0x7632, R37 ;  /* 0x000076322c257816 */ /* 0x000fe20000000025 */
[----:B------:R-:W-:Y:S01]  /*5f70*/  FADD.FTZ R152, R152, R36 ;  /* 0x0000002498987221 */ /* 0x000fe20000010000 */
[----:B------:R-:W-:-:S02]  /*5f80*/  SHF.L.U32 R35, R35, 0x10, RZ ;  /* 0x0000001023237819 */ /* 0x000fc400000006ff */
[----:B------:R-:W-:Y:S01]  /*5f90*/  PRMT R36, R40, 0x7632, R36 ;  /* 0x0000763228247816 */ /* 0x000fe20000000024 */
[----:B------:R-:W-:Y:S01]  /*5fa0*/  IMAD.U32 R37, R37, 0x10000, RZ ;  /* 0x0001000025257824 */ /* 0x000fe200078e00ff */
[----:B------:R-:W-:Y:S02]  /*5fb0*/  PRMT R153, R146, 0x7632, R153 ;  /* 0x0000763292997816 */ /* 0x000fe40000000099 */
[----:B------:R-:W-:Y:S01]  /*5fc0*/  SHF.L.U32 R36, R36, 0x10, RZ ;  /* 0x0000001024247819 */ /* 0x000fe200000006ff */
[--C-:B------:R-:W-:Y:S01]  /*5fd0*/  FADD.FTZ R35, R35, R37.reuse ;  /* 0x0000002523237221 */ /* 0x100fe20000010000 */
[----:B------:R-:W-:Y:S01]  /*5fe0*/  PRMT R37, R46, 0x7632, R37 ;  /* 0x000076322e257816 */ /* 0x000fe20000000025 */
[----:B------:R-:W-:Y:S01]  /*5ff0*/  IMAD.U32 R153, R153, 0x10000, RZ ;  /* 0x0001000099997824 */ /* 0x000fe200078e00ff */
[----:B------:R-:W-:Y:S01]  /*6000*/  SHF.L.U32 R160, R144, 0x10, RZ ;  /* 0x0000001090a07819 */ /* 0x000fe200000006ff */
[----:B------:R-:W-:Y:S01]  /*6010*/  FADD.FTZ R35, R35, R36 ;  /* 0x0000002423237221 */ /* 0x000fe20000010000 */
[----:B------:R-:W-:-:S02]  /*6020*/  SHF.L.U32 R37, R37, 0x10, RZ ;  /* 0x0000001025257819 */ /* 0x000fc400000006ff */
[----:B------:R-:W-:Y:S02]  /*6030*/  PRMT R36, R42, 0x7632, R36 ;  /* 0x000076322a247816 */ /* 0x000fe40000000024 */
[----:B------:R-:W-:Y:S01]  /*6040*/  SHF.L.U32 R166, R145, 0x10, RZ ;  /* 0x0000001091a67819 */ /* 0x000fe200000006ff */
[--C-:B------:R-:W-:Y:S01]  /*6050*/  FADD.FTZ R153, R153, R37.reuse ;  /* 0x0000002599997221 */ /* 0x100fe20000010000 */
[----:B------:R-:W-:Y:S02]  /*6060*/  SHF.L.U32 R36, R36, 0x10, RZ ;  /* 0x0000001024247819 */ /* 0x000fe400000006ff */
[----:B------:R-:W-:Y:S02]  /*6070*/  PRMT R37, R41, 0x7632, R37 ;  /* 0x0000763229257816 */ /* 0x000fe40000000025 */
[----:B------:R-:W-:Y:S01]  /*6080*/  SHF.L.U32 R178, R43, 0x10, RZ ;  /* 0x000000102bb27819 */ /* 0x000fe200000006ff */
[----:B------:R-:W-:Y:S01]  /*6090*/  FADD.FTZ R153, R153, R36 ;  /* 0x0000002499997221 */ /* 0x000fe20000010000 */
[----:B------:R-:W-:-:S02]  /*60a0*/  IMAD.U32 R36, R44, 0x10000, RZ ;  /* 0x000100002c247824 */ /* 0x000fc400078e00ff */
        /* <DEDUP_REMOVED lines=29> */
.L_x_39:
[----:B------:R-:W0:Y:S01]  /*6280*/  @UP0 LDCU.64 UR4, c[0x0][0x3a8] ;  /* 0x00007500ff0407ac */ /* 0x000e220008000a00 */
[----:B------:R-:W-:Y:S01]  /*6290*/  PLOP3.LUT P0, PT, PT, PT, UP0, 0x80, 0x8 ;  /* 0x000000000008781c */ /* 0x000fe20003f0f008 */
[----:B------:R-:W-:Y:S01]  /*62a0*/  HFMA2 R144, -RZ, RZ, 0, 9.5367431640625e-07 ;  /* 0x00000010ff907431 */ /* 0x000fe200000001ff */
[----:B------:R-:W-:-:S11]  /*62b0*/  PLOP3.LUT P1, PT, PT, PT, UP0, 0x80, 0x8 ;  /* 0x000000000008781c */ /* 0x000fd60003f2f008 */
[----:B0-----:R-:W-:-:S05]  /*62c0*/  @P0 IMAD.WIDE.U32 R144, R148, R144, UR4 ;  /* 0x0000000494900e25 */ /* 0x001fca000f8e0090 */
[----:B------:R0:W-:Y:S02]  /*62d0*/  @P1 STG.E.128 desc[UR6][R144.64], R36 ;  /* 0x0000002490001986 */ /* 0x0001e4000c101d06 */
.L_x_36:
[----:B------:R-:W-:Y:S05]  /*62e0*/  BSYNC.RECONVERGENT B0 ;  /* 0x0000000000007941 */ /* 0x000fea0003800200 */
.L_x_35:
[----:B------:R-:W5:Y:S01]  /*62f0*/  S2R R151, SR_TID.X ;  /* 0x0000000000977919 */ /* 0x000f620000002100 */
[----:B01234-:R-:W-:Y:S01]  /*6300*/  FADD.FTZ R144, RZ, R155 ;  /* 0x0000009bff907221 */ /* 0x01ffe20000010000 */
[----:B------:R-:W-:Y:S01]  /*6310*/  LOP3.LUT R25, R25, 0xffffffdf, RZ, 0xc0, !PT ;  /* 0xffffffdf19197812 */ /* 0x000fe200078ec0ff */
[----:B------:R-:W-:Y:S01]  /*6320*/  UMOV UR4, 0xffffffff ;  /* 0xffffffff00047882 */ /* 0x000fe20000000000 */
[C---:B------:R-:W-:Y:S01]  /*6330*/  ISETP.GT.U32.AND P1, PT, R0.reuse, 0x3f, PT ;  /* 0x0000003f0000780c */ /* 0x040fe20003f24070 */
[----:B------:R-:W-:Y:S01]  /*6340*/  FADD.FTZ R144, R19, R144 ;  /* 0x0000009013907221 */ /* 0x000fe20000010000 */
[C---:B------:R-:W-:Y:S02]  /*6350*/  ISETP.GT.U32.AND P2, PT, R0.reuse, 0x5f, PT ;  /* 0x0000005f0000780c */ /* 0x040fe40003f44070 */
[C---:B------:R-:W-:Y:S01]  /*6360*/  ISETP.GT.U32.AND P3, PT, R0.reuse, 0x7f, PT ;  /* 0x0000007f0000780c */ /* 0x040fe20003f64070 */
[----:B------:R-:W-:Y:S01]  /*6370*/  FADD.FTZ R144, R161, R144 ;  /* 0x00000090a1907221 */ /* 0x000fe20000010000 */
[----:B------:R-:W-:-:S02]  /*6380*/  ISETP.GT.U32.AND P4, PT, R0, 0x9f, PT ;  /* 0x0000009f0000780c */ /* 0x000fc40003f84070 */
[----:B------:R-:W-:Y:S01]  /*6390*/  ISETP.GT.U32.AND P5, PT, R0, 0xbf, PT ;  /* 0x000000bf0000780c */ /* 0x000fe20003fa4070 */
[----:B------:R-:W-:-:S04]  /*63a0*/  FADD.FTZ R144, R20, R144 ;  /* 0x0000009014907221 */ /* 0x000fc80000010000 */
[----:B------:R-:W-:-:S04]  /*63b0*/  FADD.FTZ R144, R167, R144 ;  /* 0x00000090a7907221 */ /* 0x000fc80000010000 */
[----:B------:R-:W-:-:S04]  /*63c0*/  FADD.FTZ R144, R21, R144 ;  /* 0x0000009015907221 */ /* 0x000fc80000010000 */
[----:B------:R-:W-:-:S04]  /*63d0*/  FADD.FTZ R144, R168, R144 ;  /* 0x00000090a8907221 */ /* 0x000fc80000010000 */
[----:B------:R-:W-:Y:S01]  /*63e0*/  FADD.FTZ R144, R179, R144 ;  /* 0x00000090b3907221 */ /* 0x000fe20000010000 */
[----:B-----5:R-:W-:-:S13]  /*63f0*/  LOP3.LUT P0, RZ, R151, 0x1f, RZ, 0xc0, !PT ;  /* 0x0000001f97ff7812 */ /* 0x020fda000780c0ff */
[----:B------:R-:W-:Y:S02]  /*6400*/  @P0 LOP3.LUT R25, R25, 0x20, RZ, 0xfc, !PT ;  /* 0x0000002019190812 */ /* 0x000fe400078efcff */
[----:B------:R-:W-:-:S04]  /*6410*/  ISETP.GE.U32.AND P0, PT, R0, 0x20, PT ;  /* 0x000000200000780c */ /* 0x000fc80003f06070 */
[----:B------:R-:W-:-:S05]  /*6420*/  FSEL R147, R144, RZ, P0 ;  /* 0x000000ff90937208 */ /* 0x000fca0000000000 */
[----:B------:R-:W-:-:S04]  /*6430*/  FADD.FTZ R144, R156, R147 ;  /* 0x000000939c907221 */ /* 0x000fc80000010000 */
[----:B------:R-:W-:-:S04]  /*6440*/  FADD.FTZ R144, R22, R144 ;  /* 0x0000009016907221 */ /* 0x000fc80000010000 */
[----:B------:R-:W-:-:S04]  /*6450*/  FADD.FTZ R144, R162, R144 ;  /* 0x00000090a2907221 */ /* 0x000fc80000010000 */
[----:B------:R-:W-:-:S04]  /*6460*/  FADD.FTZ R144, R23, R144 ;  /* 0x0000009017907221 */ /* 0x000fc80000010000 */
[----:B------:R-:W-:-:S04]  /*6470*/  FADD.FTZ R144, R169, R144 ;  /* 0x00000090a9907221 */ /* 0x000fc80000010000 */
[----:B------:R-:W-:-:S04]  /*6480*/  FADD.FTZ R144, R24, R144 ;  /* 0x0000009018907221 */ /* 0x000fc80000010000 */
[----:B------:R-:W-:-:S04]  /*6490*/  FADD.FTZ R144, R170, R144 ;  /* 0x00000090aa907221 */ /* 0x000fc80000010000 */
[----:B------:R-:W-:-:S04]  /*64a0*/  @P1 FADD.FTZ R147, R180, R144 ;  /* 0x00000090b4931221 */ /* 0x000fc80000010000 */
        /* <DEDUP_REMOVED lines=31> */
[----:B------:R-:W-:Y:S01]  /*66a0*/  @P5 FADD.FTZ R147, R184, R144 ;  /* 0x00000090b8935221 */ /* 0x000fe20000010000 */
[----:B------:R-:W-:Y:S06]  /*66b0*/  BRA.DIV UR4, `(.L_x_41) ;  /* 0x0000002a04407947 */ /* 0x000fec000b800000 */
[----:B------:R-:W0:Y:S01]  /*66c0*/  SHFL.BFLY PT, R144, R147, 0x1, 0x1f ;  /* 0x0c201f0093907f89 */ /* 0x000e2200000e0000 */
[----:B------:R-:W1:Y:S01]  /*66d0*/  LDC R150, c[0x0][0x400] ;  /* 0x00010000ff967b82 */ /* 0x000e620000000800 */
[----:B0-----:R-:W-:-:S05]  /*66e0*/  FADD.FTZ R147, R147, R144 ;  /* 0x0000009093937221 */ /* 0x001fca0000010000 */
[----:B------:R-:W0:Y:S02]  /*66f0*/  SHFL.BFLY PT, R144, R147, 0x2, 0x1f ;  /* 0x0c401f0093907f89 */ /* 0x000e2400000e0000 */
[----:B0-----:R-:W-:-:S05]  /*6700*/  FADD.FTZ R147, R147, R144 ;  /* 0x0000009093937221 */ /* 0x001fca0000010000 */
[----:B------:R-:W0:Y:S02]  /*6710*/  SHFL.BFLY PT, R144, R147, 0x4, 0x1f ;  /* 0x0c801f0093907f89 */ /* 0x000e2400000e0000 */
[----:B0-----:R-:W-:-:S05]  /*6720*/  FADD.FTZ R147, R147, R144 ;  /* 0x0000009093937221 */ /* 0x001fca0000010000 */
[----:B------:R-:W0:Y:S02]  /*6730*/  SHFL.BFLY PT, R144, R147, 0x8, 0x1f ;  /* 0x0d001f0093907f89 */ /* 0x000e2400000e0000 */
[----:B0-----:R-:W-:-:S05]  /*6740*/  FADD.FTZ R147, R147, R144 ;  /* 0x0000009093937221 */ /* 0x001fca0000010000 */
[----:B------:R-:W0:Y:S02]  /*6750*/  SHFL.BFLY PT, R144, R147, 0x10, 0x1f ;  /* 0x0e001f0093907f89 */ /* 0x000e2400000e0000 */
[----:B0-----:R-:W-:-:S04]  /*6760*/  FADD.FTZ R147, R147, R144 ;  /* 0x0000009093937221 */ /* 0x001fc80000010000 */
[----:B-1----:R-:W-:-:S04]  /*6770*/  FMUL.FTZ R147, R147, R150 ;  /* 0x0000009693937220 */ /* 0x002fc80000410000 */
[--C-:B------:R-:W-:Y:S01]  /*6780*/  FADD.FTZ R144, R155, -R147.reuse ;  /* 0x800000939b907221 */ /* 0x100fe20000010000 */
[----:B------:R-:W-:-:S03]  /*6790*/  FADD.FTZ R145, R19, -R147 ;  /* 0x8000009313917221 */ /* 0x000fc60000010000 */
[----:B------:R-:W-:-:S04]  /*67a0*/  FFMA.FTZ R144, R144, R144, RZ ;  /* 0x0000009090907223 */ /* 0x000fc800000100ff */
[----:B------:R-:W-:Y:S01]  /*67b0*/  FFMA.FTZ R144, R145, R145, R144 ;  /* 0x0000009191907223 */ /* 0x000fe20000010090 */
[----:B------:R-:W-:-:S04]  /*67c0*/  FADD.FTZ R145, R161, -R147 ;  /* 0x80000093a1917221 */ /* 0x000fc80000010000 */
        /* <DEDUP_REMOVED lines=12> */
[----:B------:R-:W-:Y:S01]  /*6890*/  FSEL R148, R144, RZ, P0 ;  /* 0x000000ff90947208 */ /* 0x000fe20000000000 */
[----:B------:R-:W-:-:S04]  /*68a0*/  FADD.FTZ R144, R156, -R147 ;  /* 0x800000939c907221 */ /* 0x000fc80000010000 */
[----:B------:R-:W-:-:S04]  /*68b0*/  FFMA.FTZ R144, R144, R144, R148 ;  /* 0x0000009090907223 */ /* 0x000fc80000010094 */
        /* <DEDUP_REMOVED lines=12> */
[----:B------:R-:W-:Y:S01]  /*6980*/  @P1 FFMA.FTZ R148, R145, R145, R144 ;  /* 0x0000009191941223 */ /* 0x000fe20000010090 */
[--C-:B------:R-:W-:Y:S01]  /*6990*/  FADD.FTZ R144, R157, -R147.reuse ;  /* 0x800000939d907221 */ /* 0x100fe20000010000 */
[----:B------:R-:W-:-:S03]  /*69a0*/  FADD.FTZ R145, R26, -R147 ;  /* 0x800000931a917221 */ /* 0x000fc60000010000 */
        /* <DEDUP_REMOVED lines=61> */
[----:B------:R-:W-:-:S05]  /*6d80*/  @P5 FFMA.FTZ R148, R145, R145, R144 ;  /* 0x0000009191945223 */ /* 0x000fca0000010090 */
[----:B------:R-:W0:Y:S02]  /*6d90*/  SHFL.BFLY PT, R144, R148, 0x1, 0x1f ;  /* 0x0c201f0094907f89 */ /* 0x000e2400000e0000 */
[----:B0-----:R-:W-:-:S05]  /*6da0*/  FADD.FTZ R148, R148, R144 ;  /* 0x0000009094947221 */ /* 0x001fca0000010000 */
[----:B------:R-:W0:Y:S02]  /*6db0*/  SHFL.BFLY PT, R144, R148, 0x2, 0x1f ;  /* 0x0c401f0094907f89 */ /* 0x000e2400000e0000 */
[----:B0-----:R-:W-:-:S05]  /*6dc0*/  FADD.FTZ R148, R148, R144 ;  /* 0x0000009094947221 */ /* 0x001fca0000010000 */
[----:B------:R-:W0:Y:S02]  /*6dd0*/  SHFL.BFLY PT, R144, R148, 0x4, 0x1f ;  /* 0x0c801f0094907f89 */ /* 0x000e2400000e0000 */
[----:B0-----:R-:W-:-:S05]  /*6de0*/  FADD.FTZ R148, R148, R144 ;  /* 0x0000009094947221 */ /* 0x001fca0000010000 */
[----:B------:R-:W0:Y:S02]  /*6df0*/  SHFL.BFLY PT, R144, R148, 0x8, 0x1f ;  /* 0x0d001f0094907f89 */ /* 0x000e2400000e0000 */
[----:B0-----:R-:W-:-:S05]  /*6e00*/  FADD.FTZ R148, R148, R144 ;  /* 0x0000009094947221 */ /* 0x001fca0000010000 */
[----:B------:R0:W1:Y:S02]  /*6e10*/  SHFL.BFLY PT, R144, R148, 0x10, 0x1f ;  /* 0x0e001f0094907f89 */ /* 0x00006400000e0000 */
.L_x_66:
[----:B------:R-:W-:Y:S01]  /*6e20*/  LOP3.LUT P2, RZ, R151, 0x1f, RZ, 0xc0, !PT ;  /* 0x0000001f97ff7812 */ /* 0x000fe2000784c0ff */
[----:B-1----:R-:W-:Y:S01]  /*6e30*/  FADD.FTZ R144, R148, R144 ;  /* 0x0000009094907221 */ /* 0x002fe20000010000 */
[----:B------:R-:W-:Y:S01]  /*6e40*/  ISETP.NE.AND P1, PT, RZ, UR8, PT ;  /* 0x00000008ff007c0c */ /* 0x000fe2000bf25270 */
[----:B------:R-:W-:Y:S02]  /*6e50*/  BSSY.RECONVERGENT B0, `(.L_x_42) ;  /* 0x000005d000007945 */ /* 0x000fe40003800200 */
[----:B------:R-:W-:Y:S01]  /*6e60*/  FFMA.FTZ R146, R144, R150, UR9 ;  /* 0x0000000990927e23 */ /* 0x000fe20008010096 */
[----:B------:R-:W-:-:S07]  /*6e70*/  FSEL R195, R147, RZ, !P1 ;  /* 0x000000ff93c37208 */ /* 0x000fce0004800000 */
[----:B------:R-:W1:Y:S02]  /*6e80*/  @!P2 LDC.64 R144, c[0x0][0x3c0] ;  /* 0x0000f000ff90ab82 */ /* 0x000e640000000a00 */
[----:B-1----:R-:W-:-:S05]  /*6e90*/  @!P2 IMAD.WIDE R144, R2, 0x4, R144 ;  /* 0x000000040290a825 */ /* 0x002fca00078e0290 */
[----:B------:R1:W-:Y:S02]  /*6ea0*/  @!P2 STG.E desc[UR6][R144.64], R147 ;  /* 0x000000939000a986 */ /* 0x0003e4000c101906 */
[----:B-1----:R-:W-:-:S05]  /*6eb0*/  FMUL.FTZ R144, R147, R147 ;  /* 0x0000009393907220 */ /* 0x002fca0000410000 */
[----:B------:R-:W-:-:S05]  /*6ec0*/  FSEL R144, R144, RZ, P1 ;  /* 0x000000ff90907208 */ /* 0x000fca0000800000 */
[----:B------:R-:W-:Y:S02]  /*6ed0*/  FADD.FTZ R146, R146, R144 ;  /* 0x0000009092927221 */ /* 0x000fe40000010000 */
[----:B------:R-:W1:Y:S02]  /*6ee0*/  @!P2 LDC.64 R144, c[0x0][0x3c8] ;  /* 0x0000f200ff90ab82 */ /* 0x000e640000000a00 */
[----:B------:R-:W2:Y:S01]  /*6ef0*/  MUFU.RSQ R196, R146 ;  /* 0x0000009200c47308 */ /* 0x000ea20000001400 */
[----:B-1----:R-:W-:-:S05]  /*6f00*/  @!P2 IMAD.WIDE R144, R2, 0x4, R144 ;  /* 0x000000040290a825 */ /* 0x002fca00078e0290 */
[----:B--2---:R1:W-:Y:S01]  /*6f10*/  @!P2 STG.E desc[UR6][R144.64], R196 ;  /* 0x000000c49000a986 */ /* 0x0043e2000c101906 */
[----:B------:R-:W-:Y:S05]  /*6f20*/  @!P0 BRA `(.L_x_43) ;  /* 0x00000004003c8947 */ /* 0x000fea0003800000 */
[--C-:B------:R-:W-:Y:S01]  /*6f30*/  FADD.FTZ R250, R168, -R195.reuse ;  /* 0x800000c3a8fa7221 */ /* 0x100fe20000010000 */
[----:B------:R-:W-:Y:S01]  /*6f40*/  SHF.L.U32 R146, R87, 0x10, RZ ;  /* 0x0000001057927819 */ /* 0x000fe200000006ff */
[----:B------:R-:W-:Y:S01]  /*6f50*/  IMAD.U32 R149, R143, 0x10000, RZ ;  /* 0x000100008f957824 */ /* 0x000fe200078e00ff */
[----:B-1----:R-:W-:Y:S01]  /*6f60*/  SHF.L.U32 R144, R139, 0x10, RZ ;  /* 0x000000108b907819 */ /* 0x002fe200000006ff */
[----:B------:R-:W-:Y:S01]  /*6f70*/  FMUL.FTZ R250, R196, R250 ;  /* 0x000000fac4fa7220 */ /* 0x000fe20000410000 */
[----:B------:R-:W-:Y:S02]  /*6f80*/  IMAD.U32 R145, R67, 0x10000, RZ ;  /* 0x0001000043917824 */ /* 0x000fe400078e00ff */
[----:B------:R-:W-:Y:S01]  /*6f90*/  FADD.FTZ R151, R179, -R195 ;  /* 0x800000c3b3977221 */ /* 0x000fe20000010000 */
[----:B------:R-:W-:Y:S01]  /*6fa0*/  SHF.L.U32 R147, R6, 0x10, RZ ;  /* 0x0000001006937819 */ /* 0x000fe200000006ff */
[C---:B------:R-:W-:Y:S01]  /*6fb0*/  FFMA.FTZ R149, R250.reuse, R149, R146 ;  /* 0x00000095fa957223 */ /* 0x040fe20000010092 */
[----:B------:R-:W-:Y:S01]  /*6fc0*/  FFMA.FTZ R250, R250, R144, R145 ;  /* 0x00000090fafa7223 */ /* 0x000fe20000010091 */
[----:B------:R-:W-:Y:S01]  /*6fd0*/  SHF.L.U32 R146, R5, 0x10, RZ ;  /* 0x0000001005927819 */ /* 0x000fe200000006ff */
[----:B------:R-:W-:Y:S01]  /*6fe0*/  FMUL.FTZ R151, R196, R151 ;  /* 0x00000097c4977220 */ /* 0x000fe20000410000 */
[----:B------:R-:W-:Y:S01]  /*6ff0*/  SHF.L.U32 R145, R3, 0x10, RZ ;  /* 0x0000001003917819 */ /* 0x000fe200000006ff */
[----:B------:R-:W-:-:S02]  /*7000*/  IMAD.U32 R144, R4, 0x10000, RZ ;  /* 0x0001000004907824 */ /* 0x000fc400078e00ff */
[----:B------:R-:W-:Y:S01]  /*7010*/  FADD.FTZ R249, R167, -R195 ;  /* 0x800000c3a7f97221 */ /* 0x000fe20000010000 */
[C---:B------:R-:W-:Y:S01]  /*7020*/  FFMA.FTZ R147, R151.reuse, R147, R146 ;  /* 0x0000009397937223 */ /* 0x040fe20000010092 */
[----:B0-----:R-:W-:Y:S01]  /*7030*/  SHF.L.U32 R148, R142, 0x10, RZ ;  /* 0x000000108e947819 */ /* 0x001fe200000006ff */
[----:B------:R-:W-:Y:S01]  /*7040*/  FFMA.FTZ R151, R151, R144, R145 ;  /* 0x0000009097977223 */ /* 0x000fe20000010091 */
[----:B------:R-:W-:Y:S01]  /*7050*/  FMUL.FTZ R249, R196, R249 ;  /* 0x000000f9c4f97220 */ /* 0x000fe20000410000 */
[----:B------:R-:W-:Y:S01]  /*7060*/  IMAD.U32 R146, R86, 0x10000, RZ ;  /* 0x0001000056927824 */ /* 0x000fe200078e00ff */
[----:B------:R-:W-:Y:S01]  /*7070*/  SHF.L.U32 R144, R138, 0x10, RZ ;  /* 0x000000108a907819 */ /* 0x000fe200000006ff */
[----:B------:R-:W-:Y:S01]  /*7080*/  FADD.FTZ R150, R21, -R195 ;  /* 0x800000c315967221 */ /* 0x000fe20000010000 */
[----:B------:R-:W-:Y:S01]  /*7090*/  SHF.L.U32 R145, R66, 0x10, RZ ;  /* 0x0000001042917819 */ /* 0x000fe200000006ff */
[----:B------:R-:W-:Y:S01]  /*70a0*/  FFMA.FTZ R148, R249, R148, R146 ;  /* 0x00000094f9947223 */ /* 0x000fe20000010092 */
[----:B------:R-:W-:Y:S01]  /*70b0*/  SHF.L.U32 R245, R9, 0x10, RZ ;  /* 0x0000001009f57819 */ /* 0x000fe200000006ff */
[----:B------:R-:W-:Y:S01]  /*70c0*/  FMUL.FTZ R150, R196, R150 ;  /* 0x00000096c4967220 */ /* 0x000fe20000410000 */
[----:B------:R-:W-:-:S02]  /*70d0*/  IMAD.U32 R146, R10, 0x10000, RZ ;  /* 0x000100000a927824 */ /* 0x000fc400078e00ff */
[----:B------:R-:W-:Y:S01]  /*70e0*/  FFMA.FTZ R249, R249, R144, R145 ;  /* 0x00000090f9f97223 */ /* 0x000fe20000010091 */
[----:B------:R-:W-:Y:S01]  /*70f0*/  SHF.L.U32 R144, R8, 0x10, RZ ;  /* 0x0000001008907819 */ /* 0x000fe200000006ff */
[----:B------:R-:W-:Y:S02]  /*7100*/  IMAD.U32 R145, R7, 0x10000, RZ ;  /* 0x0001000007917824 */ /* 0x000fe400078e00ff */
[----:B------:R-:W-:Y:S01]  /*7110*/  FADD.FTZ R247, R161, -R195 ;  /* 0x800000c3a1f77221 */ /* 0x000fe20000010000 */
[C---:B------:R-:W-:Y:S01]  /*7120*/  FFMA.FTZ R146, R150.reuse, R146, R245 ;  /* 0x0000009296927223 */ /* 0x040fe200000100f5 */
[----:B------:R-:W-:Y:S01]  /*7130*/  SHF.L.U32 R245, R65, 0x10, RZ ;  /* 0x0000001041f57819 */ /* 0x000fe200000006ff */
[----:B------:R-:W-:Y:S01]  /*7140*/  FFMA.FTZ R150, R150, R144, R145 ;  /* 0x0000009096967223 */ /* 0x000fe20000010091 */
[----:B------:R-:W-:Y:S01]  /*7150*/  SHF.L.U32 R145, R141, 0x10, RZ ;  /* 0x000000108d917819 */ /* 0x000fe200000006ff */
[----:B------:R-:W-:Y:S01]  /*7160*/  FMUL.FTZ R247, R196, R247 ;  /* 0x000000f7c4f77220 */ /* 0x000fe20000410000 */
[----:B------:R-:W-:Y:S01]  /*7170*/  SHF.L.U32 R144, R85, 0x10, RZ ;  /* 0x0000001055907819 */ /* 0x000fe200000006ff */
[----:B------:R-:W-:Y:S01]  /*7180*/  FADD.FTZ R248, R20, -R195 ;  /* 0x800000c314f87221 */ /* 0x000fe20000010000 */
[----:B------:R-:W-:-:S02]  /*7190*/  SHF.L.U32 R246, R11, 0x10, RZ ;  /* 0x000000100bf67819 */ /* 0x000fc400000006ff */
[----:B------:R-:W-:Y:S01]  /*71a0*/  F2FP.BF16.F32.PACK_AB R146, R146, R148 ;  /* 0x000000949292723e */ /* 0x000fe200000010ff */
[----:B------:R-:W-:Y:S01]  /*71b0*/  FFMA.FTZ R145, R247, R145, R144 ;  /* 0x00000091f7917223 */ /* 0x000fe20000010090 */
[----:B------:R-:W-:Y:S02]  /*71c0*/  IMAD.U32 R144, R137, 0x10000, RZ ;  /* 0x0001000089907824 */ /* 0x000fe400078e00ff */
[----:B------:R-:W-:Y:S01]  /*71d0*/  FMUL.FTZ R248, R196, R248 ;  /* 0x000000f8c4f87220 */ /* 0x000fe20000410000 */
[----:B------:R-:W-:Y:S01]  /*71e0*/  IMAD.U32 R148, R140, 0x10000, RZ ;  /* 0x000100008c947824 */ /* 0x000fe200078e00ff */
[----:B------:R-:W-:Y:S01]  /*71f0*/  F2FP.BF16.F32.PACK_AB R147, R147, R149 ;  /* 0x000000959393723e */ /* 0x000fe200000010ff */
[----:B------:R-:W-:Y:S01]  /*7200*/  FFMA.FTZ R247, R247, R144, R245 ;  /* 0x00000090f7f77223 */ /* 0x000fe200000100f5 */
[----:B------:R-:W-:Y:S01]  /*7210*/  SHF.L.U32 R144, R14, 0x10, RZ ;  /* 0x000000100e907819 */ /* 0x000fe200000006ff */
[----:B------:R-:W-:Y:S01]  /*7220*/  IMAD.U32 R245, R13, 0x10000, RZ ;  /* 0x000100000df57824 */ /* 0x000fe200078e00ff */
[----:B------:R-:W-:Y:S01]  /*7230*/  SHF.L.U32 R251, R15, 0x10, RZ ;  /* 0x000000100ffb7819 */ /* 0x000fe200000006ff */
[----:B------:R-:W-:Y:S01]  /*7240*/  IMAD.U32 R149, R64, 0x10000, RZ ;  /* 0x0001000040957824 */ /* 0x000fe200078e00ff */
[----:B------:R-:W-:Y:S01]  /*7250*/  F2FP.BF16.F32.PACK_AB R151, R151, R250 ;  /* 0x000000fa9797723e */ /* 0x000fe200000010ff */
[----:B------:R-:W-:Y:S01]  /*7260*/  FFMA.FTZ R144, R248, R144, R245 ;  /* 0x00000090f8907223 */ /* 0x000fe200000100f5 */
[----:B------:R-:W-:-:S02]  /*7270*/  SHF.L.U32 R245, R12, 0x10, RZ ;  /* 0x000000100cf57819 */ /* 0x000fc400000006ff */
[----:B------:R-:W-:Y:S02]  /*7280*/  F2FP.BF16.F32.PACK_AB R150, R150, R249 ;  /* 0x000000f99696723e */ /* 0x000fe400000010ff */
[----:B------:R-:W-:Y:S01]  /*7290*/  F2FP.BF16.F32.PACK_AB R145, R144, R145 ;  /* 0x000000919091723e */ /* 0x000fe200000010ff */
[----:B------:R-:W-:Y:S01]  /*72a0*/  FFMA.FTZ R248, R248, R245, R246 ;  /* 0x000000f5f8f87223 */ /* 0x000fe200000100f6 */
[--C-:B------:R-:W-:Y:S01]  /*72b0*/  FADD.FTZ R245, R155, -R195.reuse ;  /* 0x800000c39bf57221 */ /* 0x100fe20000010000 */
[----:B------:R-:W-:Y:S01]  /*72c0*/  SHF.L.U32 R144, R84, 0x10, RZ ;  /* 0x0000001054907819 */ /* 0x000fe200000006ff */
[----:B------:R-:W-:Y:S02]  /*72d0*/  FADD.FTZ R246, R19, -R195 ;  /* 0x800000c313f67221 */ /* 0x000fe40000010000 */
[C---:B------:R-:W-:Y:S02]  /*72e0*/  FMUL.FTZ R245, R196.reuse, R245 ;  /* 0x000000f5c4f57220 */ /* 0x040fe40000410000 */
[----:B------:R-:W-:-:S02]  /*72f0*/  FMUL.FTZ R246, R196, R246 ;  /* 0x000000f6c4f67220 */ /* 0x000fc40000410000 */
[----:B------:R-:W-:Y:S01]  /*7300*/  FFMA.FTZ R148, R245, R148, R144 ;  /* 0x00000094f5947223 */ /* 0x000fe20000010090 */
[----:B------:R-:W-:-:S05]  /*7310*/  SHF.L.U32 R144, R136, 0x10, RZ ;  /* 0x0000001088907819 */ /* 0x000fca00000006ff */
[----:B------:R-:W-:Y:S01]  /*7320*/  FFMA.FTZ R245, R245, R144, R149 ;  /* 0x00000090f5f57223 */ /* 0x000fe20000010095 */
[----:B------:R-:W-:Y:S02]  /*7330*/  SHF.L.U32 R144, R18, 0x10, RZ ;  /* 0x0000001012907819 */ /* 0x000fe400000006ff */
[----:B------:R-:W-:-:S05]  /*7340*/  SHF.L.U32 R149, R17, 0x10, RZ ;  /* 0x0000001011957819 */ /* 0x000fca00000006ff */
[----:B------:R-:W-:Y:S01]  /*7350*/  FFMA.FTZ R144, R246, R144, R149 ;  /* 0x00000090f6907223 */ /* 0x000fe20000010095 */
[----:B------:R-:W-:-:S04]  /*7360*/  IMAD.U32 R149, R16, 0x10000, RZ ;  /* 0x0001000010957824 */ /* 0x000fc800078e00ff */
[----:B------:R-:W-:Y:S01]  /*7370*/  FFMA.FTZ R246, R246, R149, R251 ;  /* 0x00000095f6f67223 */ /* 0x000fe200000100fb */
[----:B------:R-:W-:Y:S02]  /*7380*/  F2FP.BF16.F32.PACK_AB R144, R144, R148 ;  /* 0x000000949090723e */ /* 0x000fe400000010ff */
[----:B------:R-:W0:Y:S02]  /*7390*/  LDC.64 R148, c[0x0][0x428] ;  /* 0x00010a00ff947b82 */ /* 0x000e240000000a00 */
[----:B0-----:R-:W-:-:S05]  /*73a0*/  IMAD.WIDE.U32 R148, R154, 0x10, R148 ;  /* 0x000000109a947825 */ /* 0x001fca00078e0094 */
[----:B------:R0:W-:Y:S02]  /*73b0*/  STG.E.128 desc[UR6][R148.64], R144 ;  /* 0x0000009094007986 */ /* 0x0001e4000c101d06 */
[----:B0-----:R-:W0:Y:S01]  /*73c0*/  LDC.64 R144, c[0x0][0x430] ;  /* 0x00010c00ff907b82 */ /* 0x001e220000000a00 */
[----:B------:R-:W-:Y:S02]  /*73d0*/  F2FP.BF16.F32.PACK_AB R149, R248, R247 ;  /* 0x000000f7f895723e */ /* 0x000fe400000010ff */
[----:B------:R-:W-:Y:S01]  /*73e0*/  F2FP.BF16.F32.PACK_AB R148, R246, R245 ;  /* 0x000000f5f694723e */ /* 0x000fe200000010ff */
[C---:B0-----:R-:W-:Y:S01]  /*73f0*/  IMAD.WIDE.U32 R144, R154.reuse, 0x10, R144 ;  /* 0x000000109a907825 */ /* 0x041fe200078e0090 */
[----:B------:R-:W-:-:S04]  /*7400*/  IADD3 R154, PT, PT, R154, 0x20, RZ ;  /* 0x000000209a9a7810 */ /* 0x000fc80007ffe0ff */
[----:B------:R2:W-:Y:S03]  /*7410*/  STG.E.128 desc[UR6][R144.64], R148 ;  /* 0x0000009490007986 */ /* 0x0005e6000c101d06 */
.L_x_43:
[----:B------:R-:W-:Y:S05]  /*7420*/  BSYNC.RECONVERGENT B0 ;  /* 0x0000000000007941 */ /* 0x000fea0003800200 */
.L_x_42:
[----:B------:R-:W-:Y:S01]  /*7430*/  ISETP.GE.U32.AND P1, PT, R0, 0x40, PT ;  /* 0x000000400000780c */ /* 0x000fe20003f26070 */
[----:B------:R-:W-:-:S12]  /*7440*/  BSSY.RECONVERGENT B0, `(.L_x_44) ;  /* 0x0000051000007945 */ /* 0x000fd80003800200 */
[----:B------:R-:W-:Y:S05]  /*7450*/  @!P1 BRA `(.L_x_45) ;  /* 0x00000004003c9947 */ /* 0x000fea0003800000 */
[--C-:B------:R-:W-:Y:S01]  /*7460*/  FADD.FTZ R250, R170, -R195.reuse ;  /* 0x800000c3aafa7221 */ /* 0x100fe20000010000 */
[----:B------:R-:W-:Y:S01]  /*7470*/  SHF.L.U32 R146, R91, 0x10, RZ ;  /* 0x000000105b927819 */ /* 0x000fe200000006ff */
[----:B--2---:R-:W-:Y:S01]  /*7480*/  IMAD.U32 R149, R135, 0x10000, RZ ;  /* 0x0001000087957824 */ /* 0x004fe200078e00ff */
        /* <DEDUP_REMOVED lines=76> */
.L_x_45:
[----:B------:R-:W-:Y:S05]  /*7950*/  BSYNC.RECONVERGENT B0 ;  /* 0x0000000000007941 */ /* 0x000fea0003800200 */
.L_x_44:
[----:B------:R-:W-:Y:S01]  /*7960*/  ISETP.GE.U32.AND P1, PT, R0, 0x60, PT ;  /* 0x000000600000780c */ /* 0x000fe20003f26070 */
[----:B------:R-:W-:-:S12]  /*7970*/  BSSY.RECONVERGENT B0, `(.L_x_46) ;  /* 0x0000051000007945 */ /* 0x000fd80003800200 */
[----:B------:R-:W-:Y:S05]  /*7980*/  @!P1 BRA `(.L_x_47) ;  /* 0x00000004003c9947 */ /* 0x000fea0003800000 */
[--C-:B------:R-:W-:Y:S01]  /*7990*/  FADD.FTZ R250, R172, -R195.reuse ;  /* 0x800000c3acfa7221 */ /* 0x100fe20000010000 */
[----:B------:R-:W-:Y:S01]  /*79a0*/  SHF.L.U32 R146, R95, 0x10, RZ ;  /* 0x000000105f927819 */ /* 0x000fe200000006ff */
[----:B--23--:R-:W-:Y:S01]  /*79b0*/  IMAD.U32 R149, R127, 0x10000, RZ ;  /* 0x000100007f957824 */ /* 0x00cfe200078e00ff */
        /* <DEDUP_REMOVED lines=76> */
.L_x_47:
[----:B------:R-:W-:Y:S05]  /*7e80*/  BSYNC.RECONVERGENT B0 ;  /* 0x0000000000007941 */ /* 0x000fea0003800200 */
.L_x_46:
[----:B------:R-:W-:Y:S01]  /*7e90*/  ISETP.GE.U32.AND P1, PT, R0, 0x80, PT ;  /* 0x000000800000780c */ /* 0x000fe20003f26070 */
[----:B------:R-:W-:-:S12]  /*7ea0*/  BSSY.RECONVERGENT B0, `(.L_x_48) ;  /* 0x0000051000007945 */ /* 0x000fd80003800200 */
[----:B------:R-:W-:Y:S05]  /*7eb0*/  @!P1 BRA `(.L_x_49) ;  /* 0x00000004003c9947 */ /* 0x000fea0003800000 */
[--C-:B------:R-:W-:Y:S01]  /*7ec0*/  FADD.FTZ R250, R174, -R195.reuse ;  /* 0x800000c3aefa7221 */ /* 0x100fe20000010000 */
[----:B------:R-:W-:Y:S01]  /*7ed0*/  SHF.L.U32 R146, R99, 0x10, RZ ;  /* 0x0000001063927819 */ /* 0x000fe200000006ff */
[----:B--234-:R-:W-:Y:S01]  /*7ee0*/  IMAD.U32 R149, R119, 0x10000, RZ ;  /* 0x0001000077957824 */ /* 0x01cfe200078e00ff */
        /* <DEDUP_REMOVED lines=76> */
.L_x_49:
[----:B------:R-:W-:Y:S05]  /*83b0*/  BSYNC.RECONVERGENT B0 ;  /* 0x0000000000007941 */ /* 0x000fea0003800200 */
.L_x_48:
[----:B------:R-:W-:Y:S01]  /*83c0*/  ISETP.GE.U32.AND P1, PT, R0, 0xa0, PT ;  /* 0x000000a00000780c */ /* 0x000fe20003f26070 */
[----:B------:R-:W-:-:S12]  /*83d0*/  BSSY.RECONVERGENT B0, `(.L_x_50) ;  /* 0x0000057000007945 */ /* 0x000fd80003800200 */
[----:B------:R-:W-:Y:S05]  /*83e0*/  @!P1 BRA `(.L_x_51) ;  /* 0x0000000400549947 */ /* 0x000fea0003800000 */
[----:B------:R-:W5:Y:S04]  /*83f0*/  LDL R147, [R1+0x8] ;  /* 0x0000080001937983 */ /* 0x000f680000100800 */
[----:B------:R-:W5:Y:S04]  /*8400*/  LDL R245, [R1+0xc] ;  /* 0x00000c0001f57983 */ /* 0x000f680000100800 */
[----:B0-234-:R-:W2:Y:S04]  /*8410*/  LDL R148, [R1+0x14] ;  /* 0x0000140001947983 */ /* 0x01dea80000100800 */
[----:B------:R-:W3:Y:S04]  /*8420*/  LDL R150, [R1+0x10] ;  /* 0x0000100001967983 */ /* 0x000ee80000100800 */
[----:B------:R-:W4:Y:S04]  /*8430*/  LDL R247, [R1] ;  /* 0x0000000001f77983 */ /* 0x000f280000100800 */
[----:B------:R-:W4:Y:S01]  /*8440*/  LDL R246, [R1+0x4] ;  /* 0x0000040001f67983 */ /* 0x000f220000100800 */
[----:B------:R-:W-:Y:S01]  /*8450*/  FADD.FTZ R250, R176, -R195 ;  /* 0x800000c3b0fa7221 */ /* 0x000fe20000010000 */
[----:B------:R-:W-:Y:S01]  /*8460*/  SHF.L.U32 R146, R103, 0x10, RZ ;  /* 0x0000001067927819 */ /* 0x000fe200000006ff */
[----:B------:R-:W-:Y:S01]  /*8470*/  IMAD.U32 R149, R111, 0x10000, RZ ;  /* 0x000100006f957824 */ /* 0x000fe200078e00ff */
[----:B-1----:R-:W-:Y:S01]  /*8480*/  SHF.L.U32 R144, R107, 0x10, RZ ;  /* 0x000000106b907819 */ /* 0x002fe200000006ff */
[----:B------:R-:W-:Y:S01]  /*8490*/  FMUL.FTZ R250, R196, R250 ;  /* 0x000000fac4fa7220 */ /* 0x000fe20000410000 */
[----:B------:R-:W-:-:S02]  /*84a0*/  IMAD.U32 R145, R83, 0x10000, RZ ;  /* 0x0001000053917824 */ /* 0x000fc400078e00ff */
[----:B------:R-:W-:Y:S01]  /*84b0*/  FADD.FTZ R151, R183, -R195 ;  /* 0x800000c3b7977221 */ /* 0x000fe20000010000 */
[C---:B------:R-:W-:Y:S01]  /*84c0*/  FFMA.FTZ R149, R250.reuse, R149, R146 ;  /* 0x00000095fa957223 */ /* 0x040fe20000010092 */
[----:B------:R-:W-:Y:S02]  /*84d0*/  FFMA.FTZ R250, R250, R144, R145 ;  /* 0x00000090fafa7223 */ /* 0x000fe40000010091 */
[----:B------:R-:W-:Y:S01]  /*84e0*/  FMUL.FTZ R151, R196, R151 ;  /* 0x00000097c4977220 */ /* 0x000fe20000410000 */
[----:B------:R-:W-:-:S04]  /*84f0*/  FADD.FTZ R249, R175, -R195 ;  /* 0x800000c3aff97221 */ /* 0x000fc80000010000 */
[----:B------:R-:W-:Y:S01]  /*8500*/  FMUL.FTZ R249, R196, R249 ;  /* 0x000000f9c4f97220 */ /* 0x000fe20000410000 */
[----:B------:R-:W-:-:S04]  /*8510*/  FADD.FTZ R248, R33, -R195 ;  /* 0x800000c321f87221 */ /* 0x000fc80000010000 */
[----:B------:R-:W-:Y:S01]  /*8520*/  FMUL.FTZ R248, R196, R248 ;  /* 0x000000f8c4f87220 */ /* 0x000fe20000410000 */
[----:B------:R-:W-:Y:S02]  /*8530*/  SHF.L.U32 R251, R238, 0x10, RZ ;  /* 0x00000010eefb7819 */ /* 0x000fe400000006ff */
[----:B-----5:R-:W-:Y:S02]  /*8540*/  SHF.L.U32 R147, R147, 0x10, RZ ;  /* 0x0000001093937819 */ /* 0x020fe400000006ff */
[----:B------:R-:W-:Y:S02]  /*8550*/  SHF.L.U32 R146, R245, 0x10, RZ ;  /* 0x00000010f5927819 */ /* 0x000fe400000006ff */
[----:B--2---:R-:W-:-:S03]  /*8560*/  SHF.L.U32 R145, R148, 0x10, RZ ;  /* 0x0000001094917819 */ /* 0x004fc600000006ff */
[C---:B------:R-:W-:Y:S01]  /*8570*/  FFMA.FTZ R147, R151.reuse, R147, R146 ;  /* 0x0000009397937223 */ /* 0x040fe20000010092 */
[----:B---3--:R-:W-:Y:S01]  /*8580*/  IMAD.U32 R144, R150, 0x10000, RZ ;  /* 0x0001000096907824 */ /* 0x008fe200078e00ff */
[----:B------:R-:W-:Y:S01]  /*8590*/  SHF.L.U32 R148, R110, 0x10, RZ ;  /* 0x000000106e947819 */ /* 0x000fe200000006ff */
[----:B------:R-:W-:Y:S02]  /*85a0*/  IMAD.U32 R146, R102, 0x10000, RZ ;  /* 0x0001000066927824 */ /* 0x000fe400078e00ff */
[----:B------:R-:W-:Y:S01]  /*85b0*/  FFMA.FTZ R151, R151, R144, R145 ;  /* 0x0000009097977223 */ /* 0x000fe20000010091 */
[----:B------:R-:W-:Y:S02]  /*85c0*/  SHF.L.U32 R144, R106, 0x10, RZ ;  /* 0x000000106a907819 */ /* 0x000fe400000006ff */
[----:B------:R-:W-:Y:S01]  /*85d0*/  SHF.L.U32 R145, R82, 0x10, RZ ;  /* 0x0000001052917819 */ /* 0x000fe200000006ff */
[----:B------:R-:W-:Y:S01]  /*85e0*/  FADD.FTZ R150, R34, -R195 ;  /* 0x800000c322967221 */ /* 0x000fe20000010000 */
[----:B------:R-:W-:Y:S01]  /*85f0*/  FFMA.FTZ R148, R249, R148, R146 ;  /* 0x00000094f9947223 */ /* 0x000fe20000010092 */
[----:B------:R-:W-:Y:S01]  /*8600*/  SHF.L.U32 R245, R244, 0x10, RZ ;  /* 0x00000010f4f57819 */ /* 0x000fe200000006ff */
[----:B------:R-:W-:-:S02]  /*8610*/  IMAD.U32 R146, R243, 0x10000, RZ ;  /* 0x00010000f3927824 */ /* 0x000fc400078e00ff */
[----:B------:R-:W-:Y:S01]  /*8620*/  FFMA.FTZ R249, R249, R144, R145 ;  /* 0x00000090f9f97223 */ /* 0x000fe20000010091 */
[----:B------:R-:W-:Y:S01]  /*8630*/  FMUL.FTZ R150, R196, R150 ;  /* 0x00000096c4967220 */ /* 0x000fe20000410000 */
[----:B----4-:R-:W-:Y:S01]  /*8640*/  SHF.L.U32 R144, R247, 0x10, RZ ;  /* 0x00000010f7907819 */ /* 0x010fe200000006ff */
[----:B------:R-:W-:Y:S02]  /*8650*/  IMAD.U32 R145, R246, 0x10000, RZ ;  /* 0x00010000f6917824 */ /* 0x000fe400078e00ff */
[----:B------:R-:W-:Y:S01]  /*8660*/  FADD.FTZ R247, R165, -R195 ;  /* 0x800000c3a5f77221 */ /* 0x000fe20000010000 */
[C---:B------:R-:W-:Y:S01]  /*8670*/  FFMA.FTZ R146, R150.reuse, R146, R245 ;  /* 0x0000009296927223 */ /* 0x040fe200000100f5 */
[----:B------:R-:W-:Y:S01]  /*8680*/  FFMA.FTZ R150, R150, R144, R145 ;  /* 0x0000009096967223 */ /* 0x000fe20000010091 */
[----:B------:R-:W-:Y:S01]  /*8690*/  SHF.L.U32 R145, R109, 0x10, RZ ;  /* 0x000000106d917819 */ /* 0x000fe200000006ff */
[----:B------:R-:W-:Y:S01]  /*86a0*/  FMUL.FTZ R247, R196, R247 ;  /* 0x000000f7c4f77220 */ /* 0x000fe20000410000 */
[----:B------:R-:W-:-:S02]  /*86b0*/  SHF.L.U32 R144, R101, 0x10, RZ ;  /* 0x0000001065907819 */ /* 0x000fc400000006ff */
[----:B------:R-:W-:-:S03]  /*86c0*/  SHF.L.U32 R245, R81, 0x10, RZ ;  /* 0x0000001051f57819 */ /* 0x000fc600000006ff */
[----:B------:R-:W-:Y:S01]  /*86d0*/  FFMA.FTZ R145, R247, R145, R144 ;  /* 0x00000091f7917223 */ /* 0x000fe20000010090 */
[----:B------:R-:W-:-:S04]  /*86e0*/  IMAD.U32 R144, R105, 0x10000, RZ ;  /* 0x0001000069907824 */ /* 0x000fc800078e00ff */
[----:B------:R-:W-:Y:S01]  /*86f0*/  FFMA.FTZ R247, R247, R144, R245 ;  /* 0x00000090f7f77223 */ /* 0x000fe200000100f5 */
[----:B------:R-:W-:Y:S01]  /*8700*/  SHF.L.U32 R144, R239, 0x10, RZ ;  /* 0x00000010ef907819 */ /* 0x000fe200000006ff */
[----:B------:R-:W-:Y:S01]  /*8710*/  IMAD.U32 R245, R240, 0x10000, RZ ;  /* 0x00010000f0f57824 */ /* 0x000fe200078e00ff */
[----:B------:R-:W-:-:S03]  /*8720*/  SHF.L.U32 R246, R242, 0x10, RZ ;  /* 0x00000010f2f67819 */ /* 0x000fc600000006ff */
[----:B------:R-:W-:Y:S01]  /*8730*/  FFMA.FTZ R144, R248, R144, R245 ;  /* 0x00000090f8907223 */ /* 0x000fe200000100f5 */
[----:B------:R-:W-:-:S05]  /*8740*/  SHF.L.U32 R245, R241, 0x10, RZ ;  /* 0x00000010f1f57819 */ /* 0x000fca00000006ff */
[----:B------:R-:W-:Y:S01]  /*8750*/  FFMA.FTZ R248, R248, R245, R246 ;  /* 0x000000f5f8f87223 */ /* 0x000fe200000100f6 */
[--C-:B------:R-:W-:Y:S01]  /*8760*/  FADD.FTZ R245, R159, -R195.reuse ;  /* 0x800000c39ff57221 */ /* 0x100fe20000010000 */
[----:B------:R-:W-:Y:S02]  /*8770*/  F2FP.BF16.F32.PACK_AB R145, R144, R145 ;  /* 0x000000919091723e */ /* 0x000fe400000010ff */
[----:B------:R-:W-:Y:S01]  /*8780*/  F2FP.BF16.F32.PACK_AB R146, R146, R148 ;  /* 0x000000949292723e */ /* 0x000fe200000010ff */
[----:B------:R-:W-:Y:S01]  /*8790*/  FMUL.FTZ R245, R196, R245 ;  /* 0x000000f5c4f57220 */ /* 0x000fe20000410000 */
[----:B------:R-:W-:Y:S01]  /*87a0*/  SHF.L.U32 R144, R100, 0x10, RZ ;  /* 0x0000001064907819 */ /* 0x000fe200000006ff */
[----:B------:R-:W-:Y:S01]  /*87b0*/  IMAD.U32 R148, R108, 0x10000, RZ ;  /* 0x000100006c947824 */ /* 0x000fe200078e00ff */
[----:B------:R-:W-:Y:S01]  /*87c0*/  F2FP.BF16.F32.PACK_AB R147, R147, R149 ;  /* 0x000000959393723e */ /* 0x000fe200000010ff */
[----:B------:R-:W-:Y:S02]  /*87d0*/  IMAD.U32 R149, R80, 0x10000, RZ ;  /* 0x0001000050957824 */ /* 0x000fe400078e00ff */
[----:B------:R-:W-:Y:S01]  /*87e0*/  FFMA.FTZ R148, R245, R148, R144 ;  /* 0x00000094f5947223 */ /* 0x000fe20000010090 */
[----:B------:R-:W-:Y:S01]  /*87f0*/  SHF.L.U32 R144, R104, 0x10, RZ ;  /* 0x0000001068907819 */ /* 0x000fe200000006ff */
[----:B------:R-:W-:-:S04]  /*8800*/  FADD.FTZ R246, R32, -R195 ;  /* 0x800000c320f67221 */ /* 0x000fc80000010000 */
[----:B------:R-:W-:Y:S01]  /*8810*/  FFMA.FTZ R245, R245, R144, R149 ;  /* 0x00000090f5f57223 */ /* 0x000fe20000010095 */
[----:B------:R-:W-:Y:S01]  /*8820*/  SHF.L.U32 R144, R235, 0x10, RZ ;  /* 0x00000010eb907819 */ /* 0x000fe200000006ff */
[----:B------:R-:W-:Y:S01]  /*8830*/  FMUL.FTZ R246, R196, R246 ;  /* 0x000000f6c4f67220 */ /* 0x000fe20000410000 */
        /* <DEDUP_REMOVED lines=10> */
[----:B------:R-:W-:Y:S02]  /*88e0*/  F2FP.BF16.F32.PACK_AB R150, R150, R249 ;  /* 0x000000f99696723e */ /* 0x000fe400000010ff */
[----:B------:R-:W-:Y:S02]  /*88f0*/  F2FP.BF16.F32.PACK_AB R149, R248, R247 ;  /* 0x000000f7f895723e */ /* 0x000fe400000010ff */
[----:B------:R-:W-:Y:S01]  /*8900*/  F2FP.BF16.F32.PACK_AB R148, R246, R245 ;  /* 0x000000f5f694723e */ /* 0x000fe200000010ff */
[----:B0-----:R-:W-:-:S05]  /*8910*/  IMAD.WIDE.U32 R144, R154, 0x10, R144 ;  /* 0x000000109a907825 */ /* 0x001fca00078e0090 */
[----:B------:R0:W-:Y:S01]  /*8920*/  STG.E.128 desc[UR6][R144.64], R148 ;  /* 0x0000009490007986 */ /* 0x0001e2000c101d06 */
[----:B------:R-:W-:-:S07]  /*8930*/  IADD3 R154, PT, PT, R154, 0x20, RZ ;  /* 0x000000209a9a7810 */ /* 0x000fce0007ffe0ff */
.L_x_51:
[----:B------:R-:W-:Y:S05]  /*8940*/  BSYNC.RECONVERGENT B0 ;  /* 0x0000000000007941 */ /* 0x000fea0003800200 */
.L_x_50:
[----:B------:R-:W-:Y:S01]  /*8950*/  ISETP.GE.U32.AND P1, PT, R0, 0xc0, PT ;  /* 0x000000c00000780c */ /* 0x000fe20003f26070 */
[----:B------:R-:W-:-:S12]  /*8960*/  BSSY.RECONVERGENT B0, `(.L_x_52) ;  /* 0x0000060000007945 */ /* 0x000fd80003800200 */
[----:B------:R-:W-:Y:S05]  /*8970*/  @!P1 BRA `(.L_x_53) ;  /* 0x0000000400789947 */ /* 0x000fea0003800000 */
[----:B0-234-:R-:W2:Y:S04]  /*8980*/  LDL R150, [R1+0x1c] ;  /* 0x00001c0001967983 */ /* 0x01dea80000100800 */
[----:B------:R-:W3:Y:S01]  /*8990*/  LDL R151, [R1+0x20] ;  /* 0x0000200001977983 */ /* 0x000ee20000100800 */
[----:B------:R-:W-:-:S03]  /*89a0*/  FADD.FTZ R246, R160, -R195 ;  /* 0x800000c3a0f67221 */ /* 0x000fc60000010000 */
[----:B------:R-:W4:Y:S04]  /*89b0*/  LDL R148, [R1+0x18] ;  /* 0x0000180001947983 */ /* 0x000f280000100800 */
[----:B------:R-:W5:Y:S01]  /*89c0*/  LDL R149, [R1+0x24] ;  /* 0x0000240001957983 */ /* 0x000f620000100800 */
[----:B------:R-:W-:Y:S01]  /*89d0*/  SHF.L.U32 R147, R52, 0x10, RZ ;  /* 0x0000001034937819 */ /* 0x000fe200000006ff */
[----:B------:R-:W-:Y:S01]  /*89e0*/  FMUL.FTZ R246, R196, R246 ;  /* 0x000000f6c4f67220 */ /* 0x000fe20000410000 */
[----:B-1----:R-:W-:Y:S01]  /*89f0*/  IMAD.U32 R144, R56, 0x10000, RZ ;  /* 0x0001000038907824 */ /* 0x002fe200078e00ff */
[----:B------:R-:W-:Y:S01]  /*8a00*/  SHF.L.U32 R145, R60, 0x10, RZ ;  /* 0x000000103c917819 */ /* 0x000fe200000006ff */
[----:B------:R-:W-:Y:S01]  /*8a10*/  IMAD.U32 R146, R48, 0x10000, RZ ;  /* 0x0001000030927824 */ /* 0x000fe200078e00ff */
[----:B------:R-:W5:Y:S01]  /*8a20*/  LDL R250, [R1+0x28] ;  /* 0x0000280001fa7983 */ /* 0x000f620000100800 */
[----:B------:R-:W-:-:S02]  /*8a30*/  FFMA.FTZ R144, R246, R144, R147 ;  /* 0x00000090f6907223 */ /* 0x000fc40000010093 */
[----:B------:R-:W-:Y:S01]  /*8a40*/  FFMA.FTZ R246, R246, R145, R146 ;  /* 0x00000091f6f67223 */ /* 0x000fe20000010092 */
[----:B------:R-:W5:Y:S01]  /*8a50*/  LDL R249, [R1+0x30] ;  /* 0x0000300001f97983 */ /* 0x000f620000100800 */
[--C-:B------:R-:W-:Y:S01]  /*8a60*/  FADD.FTZ R245, R35, -R195.reuse ;  /* 0x800000c323f57221 */ /* 0x100fe20000010000 */
[--C-:B------:R-:W-:Y:S01]  /*8a70*/  FADD.FTZ R248, R166, -R195.reuse ;  /* 0x800000c3a6f87221 */ /* 0x100fe20000010000 */
[----:B------:R-:W-:Y:S01]  /*8a80*/  FADD.FTZ R247, R152, -R195 ;  /* 0x800000c398f77221 */ /* 0x000fe20000010000 */
[----:B------:R-:W5:Y:S04]  /*8a90*/  LDL R252, [R1+0x40] ;  /* 0x0000400001fc7983 */ /* 0x000f680000100800 */
[----:B------:R-:W5:Y:S01]  /*8aa0*/  LDL R251, [R1+0x44] ;  /* 0x0000440001fb7983 */ /* 0x000f620000100800 */
[----:B--2---:R-:W-:-:S03]  /*8ab0*/  SHF.L.U32 R147, R150, 0x10, RZ ;  /* 0x0000001096937819 */ /* 0x004fc600000006ff */
[----:B------:R-:W2:Y:S01]  /*8ac0*/  LDL R150, [R1+0x2c] ;  /* 0x00002c0001967983 */ /* 0x000ea20000100800 */
[----:B---3--:R-:W-:-:S03]  /*8ad0*/  IMAD.U32 R145, R151, 0x10000, RZ ;  /* 0x0001000097917824 */ /* 0x008fc600078e00ff */
[----:B------:R-:W3:Y:S01]  /*8ae0*/  LDL R151, [R1+0x34] ;  /* 0x0000340001977983 */ /* 0x000ee20000100800 */
[----:B------:R-:W-:Y:S01]  /*8af0*/  FMUL.FTZ R245, R196, R245 ;  /* 0x000000f5c4f57220 */ /* 0x000fe20000410000 */
[----:B----4-:R-:W-:Y:S02]  /*8b00*/  SHF.L.U32 R148, R148, 0x10, RZ ;  /* 0x0000001094947819 */ /* 0x010fe400000006ff */
[----:B-----5:R-:W-:-:S03]  /*8b10*/  SHF.L.U32 R146, R149, 0x10, RZ ;  /* 0x0000001095927819 */ /* 0x020fc600000006ff */
[----:B------:R-:W-:Y:S01]  /*8b20*/  FFMA.FTZ R148, R245, R148, R147 ;  /* 0x00000094f5947223 */ /* 0x000fe20000010093 */
[----:B------:R-:W-:Y:S01]  /*8b30*/  SHF.L.U32 R149, R57, 0x10, RZ ;  /* 0x0000001039957819 */ /* 0x000fe200000006ff */
[----:B------:R-:W-:Y:S01]  /*8b40*/  FMUL.FTZ R248, R196, R248 ;  /* 0x000000f8c4f87220 */ /* 0x000fe20000410000 */
[----:B------:R-:W-:Y:S02]  /*8b50*/  IMAD.U32 R147, R53, 0x10000, RZ ;  /* 0x0001000035937824 */ /* 0x000fe400078e00ff */
[----:B------:R-:W-:Y:S01]  /*8b60*/  FFMA.FTZ R245, R245, R145, R146 ;  /* 0x00000091f5f57223 */ /* 0x000fe20000010092 */
[----:B------:R-:W-:Y:S02]  /*8b70*/  SHF.L.U32 R145, R61, 0x10, RZ ;  /* 0x000000103d917819 */ /* 0x000fe400000006ff */
[----:B------:R-:W-:Y:S01]  /*8b80*/  SHF.L.U32 R146, R49, 0x10, RZ ;  /* 0x0000001031927819 */ /* 0x000fe200000006ff */
[----:B------:R-:W-:Y:S01]  /*8b90*/  FFMA.FTZ R149, R248, R149, R147 ;  /* 0x00000095f8957223 */ /* 0x000fe20000010093 */
[----:B------:R-:W-:-:S03]  /*8ba0*/  FMUL.FTZ R247, R196, R247 ;  /* 0x000000f7c4f77220 */ /* 0x000fc60000410000 */
[----:B------:R-:W-:Y:S01]  /*8bb0*/  FFMA.FTZ R248, R248, R145, R146 ;  /* 0x00000091f8f87223 */ /* 0x000fe20000010092 */
[----:B------:R-:W-:Y:S01]  /*8bc0*/  IMAD.U32 R145, R250, 0x10000, RZ ;  /* 0x00010000fa917824 */ /* 0x000fe200078e00ff */
[----:B------:R-:W-:Y:S02]  /*8bd0*/  SHF.L.U32 R146, R249, 0x10, RZ ;  /* 0x00000010f9927819 */ /* 0x000fe400000006ff */
[----:B------:R-:W-:Y:S02]  /*8be0*/  SHF.L.U32 R250, R58, 0x10, RZ ;  /* 0x000000103afa7819 */ /* 0x000fe400000006ff */
[----:B--2---:R-:W-:Y:S01]  /*8bf0*/  SHF.L.U32 R150, R150, 0x10, RZ ;  /* 0x0000001096967819 */ /* 0x004fe200000006ff */
[----:B---3--:R-:W-:-:S04]  /*8c00*/  IMAD.U32 R147, R151, 0x10000, RZ ;  /* 0x0001000097937824 */ /* 0x008fc800078e00ff */
[----:B------:R-:W-:Y:S01]  /*8c10*/  FFMA.FTZ R145, R247, R145, R150 ;  /* 0x00000091f7917223 */ /* 0x000fe20000010096 */
[----:B------:R-:W-:Y:S01]  /*8c20*/  FADD.FTZ R150, R177, -R195 ;  /* 0x800000c3b1967221 */ /* 0x000fe20000010000 */
[----:B------:R-:W-:Y:S01]  /*8c30*/  SHF.L.U32 R151, R54, 0x10, RZ ;  /* 0x0000001036977819 */ /* 0x000fe200000006ff */
[----:B------:R-:W-:Y:S01]  /*8c40*/  FFMA.FTZ R247, R247, R146, R147 ;  /* 0x00000092f7f77223 */ /* 0x000fe20000010093 */
[----:B------:R-:W-:Y:S01]  /*8c50*/  SHF.L.U32 R147, R50, 0x10, RZ ;  /* 0x0000001032937819 */ /* 0x000fe200000006ff */
[----:B------:R-:W-:Y:S01]  /*8c60*/  FMUL.FTZ R150, R196, R150 ;  /* 0x00000096c4967220 */ /* 0x000fe20000410000 */
[----:B------:R-:W-:-:S03]  /*8c70*/  IMAD.U32 R146, R62, 0x10000, RZ ;  /* 0x000100003e927824 */ /* 0x000fc600078e00ff */
[C---:B------:R-:W-:Y:S01]  /*8c80*/  FFMA.FTZ R250, R150.reuse, R250, R151 ;  /* 0x000000fa96fa7223 */ /* 0x040fe20000010097 */
[----:B------:R-:W-:Y:S01]  /*8c90*/  FFMA.FTZ R150, R150, R146, R147 ;  /* 0x0000009296967223 */ /* 0x000fe20000010093 */
[----:B------:R-:W2:Y:S04]  /*8ca0*/  LDL R151, [R1+0x3c] ;  /* 0x00003c0001977983 */ /* 0x000ea80000100800 */
[----:B------:R-:W3:Y:S01]  /*8cb0*/  LDL R147, [R1+0x38] ;  /* 0x0000380001937983 */ /* 0x000ee20000100800 */
[----:B------:R-:W-:-:S04]  /*8cc0*/  FADD.FTZ R249, R153, -R195 ;  /* 0x800000c399f97221 */ /* 0x000fc80000010000 */
[----:B------:R-:W-:Y:S01]  /*8cd0*/  FMUL.FTZ R249, R196, R249 ;  /* 0x000000f9c4f97220 */ /* 0x000fe20000410000 */
[----:B---3--:R-:W-:Y:S01]  /*8ce0*/  SHF.L.U32 R146, R147, 0x10, RZ ;  /* 0x0000001093927819 */ /* 0x008fe200000006ff */
[----:B--2---:R-:W-:Y:S01]  /*8cf0*/  IMAD.U32 R147, R151, 0x10000, RZ ;  /* 0x0001000097937824 */ /* 0x004fe200078e00ff */
[----:B------:R-:W-:-:S03]  /*8d00*/  SHF.L.U32 R151, R251, 0x10, RZ ;  /* 0x00000010fb977819 */ /* 0x000fc600000006ff */
[----:B------:R-:W-:Y:S01]  /*8d10*/  FFMA.FTZ R146, R249, R146, R147 ;  /* 0x00000092f9927223 */ /* 0x000fe20000010093 */
[----:B------:R-:W-:-:S05]  /*8d20*/  SHF.L.U32 R147, R252, 0x10, RZ ;  /* 0x00000010fc937819 */ /* 0x000fca00000006ff */
[----:B------:R-:W-:Y:S01]  /*8d30*/  FFMA.FTZ R249, R249, R147, R151 ;  /* 0x00000093f9f97223 */ /* 0x000fe20000010097 */
[--C-:B------:R-:W-:Y:S01]  /*8d40*/  FADD.FTZ R151, R178, -R195.reuse ;  /* 0x800000c3b2977221 */ /* 0x100fe20000010000 */
[----:B------:R-:W-:Y:S01]  /*8d50*/  FADD.FTZ R195, R184, -R195 ;  /* 0x800000c3b8c37221 */ /* 0x000fe20000010000 */
[----:B------:R-:W-:Y:S02]  /*8d60*/  F2FP.BF16.F32.PACK_AB R146, R146, R250 ;  /* 0x000000fa9292723e */ /* 0x000fe400000010ff */
[C---:B------:R-:W-:Y:S01]  /*8d70*/  FMUL.FTZ R151, R196.reuse, R151 ;  /* 0x00000097c4977220 */ /* 0x040fe20000410000 */
[----:B------:R-:W-:Y:S01]  /*8d80*/  FMUL.FTZ R195, R196, R195 ;  /* 0x000000c3c4c37220 */ /* 0x000fe20000410000 */
[----:B------:R-:W2:Y:S04]  /*8d90*/  LDL R250, [R1+0x4c] ;  /* 0x00004c0001fa7983 */ /* 0x000ea80000100800 */
[----:B------:R-:W3:Y:S01]  /*8da0*/  LDL R196, [R1+0x48] ;  /* 0x0000480001c47983 */ /* 0x000ee20000100800 */
[----:B------:R-:W-:Y:S01]  /*8db0*/  SHF.L.U32 R251, R55, 0x10, RZ ;  /* 0x0000001037fb7819 */ /* 0x000fe200000006ff */
[----:B------:R-:W-:-:S02]  /*8dc0*/  IMAD.U32 R147, R59, 0x10000, RZ ;  /* 0x000100003b937824 */ /* 0x000fc400078e00ff */
[----:B------:R-:W-:Y:S02]  /*8dd0*/  IMAD.U32 R252, R51, 0x10000, RZ ;  /* 0x0001000033fc7824 */ /* 0x000fe400078e00ff */
[----:B------:R-:W-:Y:S01]  /*8de0*/  FFMA.FTZ R147, R151, R147, R251 ;  /* 0x0000009397937223 */ /* 0x000fe200000100fb */
[----:B------:R-:W-:-:S05]  /*8df0*/  SHF.L.U32 R251, R63, 0x10, RZ ;  /* 0x000000103ffb7819 */ /* 0x000fca00000006ff */
[----:B------:R-:W-:Y:S02]  /*8e00*/  FFMA.FTZ R151, R151, R251, R252 ;  /* 0x000000fb97977223 */ /* 0x000fe400000100fc */
[----:B------:R-:W4:Y:S04]  /*8e10*/  LDL R251, [R1+0x50] ;  /* 0x0000500001fb7983 */ /* 0x000f280000100800 */
[----:B------:R-:W5:Y:S01]  /*8e20*/  LDL R252, [R1+0x54] ;  /* 0x0000540001fc7983 */ /* 0x000f620000100800 */
[----:B------:R-:W-:Y:S02]  /*8e30*/  F2FP.BF16.F32.PACK_AB R145, R145, R149 ;  /* 0x000000959191723e */ /* 0x000fe400000010ff */
[----:B------:R-:W-:Y:S02]  /*8e40*/  F2FP.BF16.F32.PACK_AB R144, R148, R144 ;  /* 0x000000909490723e */ /* 0x000fe400000010ff */
[----:B------:R-:W0:Y:S02]  /*8e50*/  LDC.64 R148, c[0x0][0x428] ;  /* 0x00010a00ff947b82 */ /* 0x000e240000000a00 */
[----:B0-----:R-:W-:Y:S01]  /*8e60*/  IMAD.WIDE.U32 R148, R154, 0x10, R148 ;  /* 0x000000109a947825 */ /* 0x001fe200078e0094 */
[----:B------:R-:W-:-:S02]  /*8e70*/  F2FP.BF16.F32.PACK_AB R150, R249, R150 ;  /* 0x00000096f996723e */ /* 0x000fc400000010ff */
[----:B--2---:R-:W-:Y:S02]  /*8e80*/  SHF.L.U32 R250, R250, 0x10, RZ ;  /* 0x00000010fafa7819 */ /* 0x004fe400000006ff */
[----:B---3--:R-:W-:-:S05]  /*8e90*/  SHF.L.U32 R196, R196, 0x10, RZ ;  /* 0x00000010c4c47819 */ /* 0x008fca00000006ff */
[----:B------:R-:W-:-:S05]  /*8ea0*/  FFMA.FTZ R196, R195, R196, R250 ;  /* 0x000000c4c3c47223 */ /* 0x000fca00000100fa */
[----:B------:R-:W-:-:S05]  /*8eb0*/  F2FP.BF16.F32.PACK_AB R147, R196, R147 ;  /* 0x00000093c493723e */ /* 0x000fca00000010ff */
[----:B------:R0:W-:Y:S01]  /*8ec0*/  STG.E.128 desc[UR6][R148.64], R144 ;  /* 0x0000009094007986 */ /* 0x0001e2000c101d06 */
[----:B----4-:R-:W-:Y:S01]  /*8ed0*/  IMAD.U32 R250, R251, 0x10000, RZ ;  /* 0x00010000fbfa7824 */ /* 0x010fe200078e00ff */
[----:B-----5:R-:W-:Y:S01]  /*8ee0*/  SHF.L.U32 R251, R252, 0x10, RZ ;  /* 0x00000010fcfb7819 */ /* 0x020fe200000006ff */
[----:B0-----:R-:W0:Y:S04]  /*8ef0*/  LDC.64 R144, c[0x0][0x430] ;  /* 0x00010c00ff907b82 */ /* 0x001e280000000a00 */
[----:B------:R-:W-:Y:S01]  /*8f00*/  FFMA.FTZ R195, R195, R250, R251 ;  /* 0x000000fac3c37223 */ /* 0x000fe200000100fb */
[----:B------:R-:W-:Y:S02]  /*8f10*/  F2FP.BF16.F32.PACK_AB R149, R247, R248 ;  /* 0x000000f8f795723e */ /* 0x000fe400000010ff */
[----:B------:R-:W-:-:S02]  /*8f20*/  F2FP.BF16.F32.PACK_AB R148, R245, R246 ;  /* 0x000000f6f594723e */ /* 0x000fc400000010ff */
[----:B------:R-:W-:Y:S01]  /*8f30*/  F2FP.BF16.F32.PACK_AB R151, R195, R151 ;  /* 0x00000097c397723e */ /* 0x000fe200000010ff */
[----:B0-----:R-:W-:-:S05]  /*8f40*/  IMAD.WIDE.U32 R144, R154, 0x10, R144 ;  /* 0x000000109a907825 */ /* 0x001fca00078e0090 */
[----:B------:R0:W-:Y:S02]  /*8f50*/  STG.E.128 desc[UR6][R144.64], R148 ;  /* 0x0000009490007986 */ /* 0x0001e4000c101d06 */
.L_x_53:
[----:B------:R-:W-:Y:S05]  /*8f60*/  BSYNC.RECONVERGENT B0 ;  /* 0x0000000000007941 */ /* 0x000fea0003800200 */
.L_x_52:
[----:B01234-:R-:W0:Y:S02]  /*8f70*/  LDC.64 R144, c[0x0][0x380] ;  /* 0x0000e000ff907b82 */ /* 0x01fe240000000a00 */
[----:B0-----:R-:W-:-:S04]  /*8f80*/  LEA R2, R144, R2, 0x2 ;  /* 0x0000000290027211 */ /* 0x001fc800078e10ff */
[----:B------:R-:W-:-:S13]  /*8f90*/  ISETP.GE.AND P1, PT, R2, R145, PT ;  /* 0x000000910200720c */ /* 0x000fda0003f26270 */
[----:B------:R-:W-:Y:S05]  /*8fa0*/  @!P1 BRA `(.L_x_54) ;  /* 0xffffff90002c9947 */ /* 0x000fea000383ffff */
[----:B------:R-:W-:Y:S05]  /*8fb0*/  EXIT ;  /* 0x000000000000794d */ /* 0x000fea0003800000 */
.L_x_41:
[----:B------:R-:W-:Y:S01]  /*8fc0*/  HFMA2 R146, -RZ, RZ, 0, 5.9604644775390625e-08 ;  /* 0x00000001ff927431 */ /* 0x000fe200000001ff */
[----:B------:R-:W-:Y:S01]  /*8fd0*/  BSSY B0, `(.L_x_55) ;  /* 0x0000007000007945 */ /* 0x000fe20003800000 */
[----:B------:R-:W-:Y:S01]  /*8fe0*/  IMAD.MOV.U32 R149, RZ, RZ, R147 ;  /* 0x000000ffff957224 */ /* 0x000fe200078e0093 */
[----:B------:R-:W-:Y:S01]  /*8ff0*/  MOV R145, 0x1f ;  /* 0x0000001f00917802 */ /* 0x000fe20000000f00 */
[----:B------:R-:W-:-:S07]  /*9000*/  IMAD.MOV.U32 R144, RZ, RZ, -0x1 ;  /* 0xffffffffff907424 */ /* 0x000fce00078e00ff */
[----:B------:R-:W-:Y:S05]  /*9010*/  WARPSYNC.COLLECTIVE R144, `(.L_x_56) ;  /* 0x0000000090087348 */ /* 0x000fea0003c00000 */
[----:B------:R0:W1:Y:S02]  /*9020*/  SHFL.BFLY P6, R144, R149, R146, R145 ;  /* 0x0c00009295907389 */ /* 0x00006400000c0091 */
[----:B01----:R-:W-:Y:S05]  /*9030*/  ENDCOLLECTIVE ;  /* 0x000000000000791b */ /* 0x003fea0003800000 */
.L_x_56:
[----:B------:R-:W-:Y:S05]  /*9040*/  BSYNC B0 ;  /* 0x0000000000007941 */ /* 0x000fea0003800000 */
.L_x_55:
[----:B------:R-:W-:Y:S01]  /*9050*/  FADD.FTZ R147, R147, R144 ;  /* 0x0000009093937221 */ /* 0x000fe20000010000 */
[----:B------:R-:W-:Y:S01]  /*9060*/  HFMA2 R146, -RZ, RZ, 0, 1.1920928955078125e-07 ;  /* 0x00000002ff927431 */ /* 0x000fe200000001ff */
[----:B------:R-:W-:Y:S01]  /*9070*/  MOV R144, 0xffffffff ;  /* 0xffffffff00907802 */ /* 0x000fe20000000f00 */
[----:B------:R-:W-:Y:S01]  /*9080*/  IMAD.MOV.U32 R145, RZ, RZ, 0x1f ;  /* 0x0000001fff917424 */ /* 0x000fe200078e00ff */
[----:B------:R-:W0:Y:S01]  /*9090*/  LDC R150, c[0x0][0x400] ;  /* 0x00010000ff967b82 */ /* 0x000e220000000800 */
[----:B------:R-:W-:-:S07]  /*90a0*/  MOV R149, R147 ;  /* 0x0000009300957202 */ /* 0x000fce0000000f00 */
[----:B0-----:R-:W-:Y:S05]  /*90b0*/  WARPSYNC.COLLECTIVE R144, `(.L_x_57) ;  /* 0x0000000090087348 */ /* 0x001fea0003c00000 */
[----:B------:R1:W2:Y:S02]  /*90c0*/  SHFL.BFLY P6, R144, R149, R146, R145 ;  /* 0x0c00009295907389 */ /* 0x0002a400000c0091 */
[----:B012---:R-:W-:Y:S05]  /*90d0*/  ENDCOLLECTIVE ;  /* 0x000000000000791b */ /* 0x007fea0003800000 */
.L_x_57:
[----:B------:R-:W-:Y:S02]  /*90e0*/  IMAD.MOV.U32 R146, RZ, RZ, 0x4 ;  /* 0x00000004ff927424 */ /* 0x000fe400078e00ff */
[----:B------:R-:W-:Y:S01]  /*90f0*/  FADD.FTZ R147, R147, R144 ;  /* 0x0000009093937221 */ /* 0x000fe20000010000 */
[----:B------:R-:W-:-:S04]  /*9100*/  MOV R144, 0xffffffff ;  /* 0xffffffff00907802 */ /* 0x000fc80000000f00 */
[----:B------:R-:W-:-:S07]  /*9110*/  MOV R149, R147 ;  /* 0x0000009300957202 */ /* 0x000fce0000000f00 */
[----:B------:R-:W-:Y:S05]  /*9120*/  WARPSYNC.COLLECTIVE R144, `(.L_x_58) ;  /* 0x0000000090087348 */ /* 0x000fea0003c00000 */
[----:B------:R0:W1:Y:S02]  /*9130*/  SHFL.BFLY P6, R144, R149, R146, R145 ;  /* 0x0c00009295907389 */ /* 0x00006400000c0091 */
[----:B01----:R-:W-:Y:S05]  /*9140*/  ENDCOLLECTIVE ;  /* 0x000000000000791b */ /* 0x003fea0003800000 */
.L_x_58:
[----:B------:R-:W-:Y:S02]  /*9150*/  IMAD.MOV.U32 R146, RZ, RZ, 0x8 ;  /* 0x00000008ff927424 */ /* 0x000fe400078e00ff */
[----:B------:R-:W-:Y:S01]  /*9160*/  FADD.FTZ R147, R147, R144 ;  /* 0x0000009093937221 */ /* 0x000fe20000010000 */
[----:B------:R-:W-:-:S04]  /*9170*/  MOV R144, 0xffffffff ;  /* 0xffffffff00907802 */ /* 0x000fc80000000f00 */
[----:B------:R-:W-:-:S07]  /*9180*/  MOV R149, R147 ;  /* 0x0000009300957202 */ /* 0x000fce0000000f00 */
[----:B------:R-:W-:Y:S05]  /*9190*/  WARPSYNC.COLLECTIVE R144, `(.L_x_59) ;  /* 0x0000000090087348 */ /* 0x000fea0003c00000 */
[----:B------:R0:W1:Y:S02]  /*91a0*/  SHFL.BFLY P6, R144, R149, R146, R145 ;  /* 0x0c00009295907389 */ /* 0x00006400000c0091 */
[----:B01----:R-:W-:Y:S05]  /*91b0*/  ENDCOLLECTIVE ;  /* 0x000000000000791b */ /* 0x003fea0003800000 */
.L_x_59:
[----:B------:R-:W-:Y:S02]  /*91c0*/  IMAD.MOV.U32 R146, RZ, RZ, 0x10 ;  /* 0x00000010ff927424 */ /* 0x000fe400078e00ff */
[----:B------:R-:W-:Y:S01]  /*91d0*/  FADD.FTZ R147, R147, R144 ;  /* 0x0000009093937221 */ /* 0x000fe20000010000 */
[----:B------:R-:W-:-:S04]  /*91e0*/  MOV R144, 0xffffffff ;  /* 0xffffffff00907802 */ /* 0x000fc80000000f00 */
[----:B------:R-:W-:-:S07]  /*91f0*/  MOV R149, R147 ;  /* 0x0000009300957202 */ /* 0x000fce0000000f00 */
[----:B------:R-:W-:Y:S05]  /*9200*/  WARPSYNC.COLLECTIVE R144, `(.L_x_60) ;  /* 0x0000000090087348 */ /* 0x000fea0003c00000 */
[----:B------:R0:W1:Y:S02]  /*9210*/  SHFL.BFLY P6, R144, R149, R146, R145 ;  /* 0x0c00009295907389 */ /* 0x00006400000c0091 */
[----:B01----:R-:W-:Y:S05]  /*9220*/  ENDCOLLECTIVE ;  /* 0x000000000000791b */ /* 0x003fea0003800000 */
.L_x_60:
[----:B------:R-:W-:Y:S02]  /*9230*/  IMAD.MOV.U32 R146, RZ, RZ, 0x1 ;  /* 0x00000001ff927424 */ /* 0x000fe400078e00ff */
[----:B------:R-:W-:-:S04]  /*9240*/  FADD.FTZ R147, R147, R144 ;  /* 0x0000009093937221 */ /* 0x000fc80000010000 */
[----:B------:R-:W-:-:S04]  /*9250*/  FMUL.FTZ R147, R147, R150 ;  /* 0x0000009693937220 */ /* 0x000fc80000410000 */
        /* <DEDUP_REMOVED lines=97> */
[----:B------:R-:W-:Y:S01]  /*9870*/  HFMA2 R145, -RZ, RZ, 0, 1.847743988037109375e-06 ;  /* 0x0000001fff917431 */ /* 0x000fe200000001ff */
[----:B------:R-:W-:-:S03]  /*9880*/  MOV R144, 0xffffffff ;  /* 0xffffffff00907802 */ /* 0x000fc60000000f00 */
[----:B------:R-:W-:-:S07]  /*9890*/  MOV R149, R148 ;  /* 0x0000009400957202 */ /* 0x000fce0000000f00 */
[----:B------:R-:W-:Y:S05]  /*98a0*/  WARPSYNC.COLLECTIVE R144, `(.L_x_61) ;  /* 0x0000000090087348 */ /* 0x000fea0003c00000 */
[----:B------:R0:W1:Y:S02]  /*98b0*/  SHFL.BFLY P6, R144, R149, R146, R145 ;  /* 0x0c00009295907389 */ /* 0x00006400000c0091 */
[----:B01----:R-:W-:Y:S05]  /*98c0*/  ENDCOLLECTIVE ;  /* 0x000000000000791b */ /* 0x003fea0003800000 */
.L_x_61:
[----:B------:R-:W-:Y:S02]  /*98d0*/  HFMA2 R146, -RZ, RZ, 0, 1.1920928955078125e-07 ;  /* 0x00000002ff927431 */ /* 0x000fe400000001ff */
[----:B------:R-:W-:Y:S01]  /*98e0*/  FADD.FTZ R148, R148, R144 ;  /* 0x0000009094947221 */ /* 0x000fe20000010000 */
[----:B------:R-:W-:-:S03]  /*98f0*/  MOV R144, 0xffffffff ;  /* 0xffffffff00907802 */ /* 0x000fc60000000f00 */
[----:B------:R-:W-:-:S07]  /*9900*/  IMAD.MOV.U32 R149, RZ, RZ, R148 ;  /* 0x000000ffff957224 */ /* 0x000fce00078e0094 */
[----:B------:R-:W-:Y:S05]  /*9910*/  WARPSYNC.COLLECTIVE R144, `(.L_x_62) ;  /* 0x0000000090087348 */ /* 0x000fea0003c00000 */
[----:B------:R0:W1:Y:S02]  /*9920*/  SHFL.BFLY P6, R144, R149, R146, R145 ;  /* 0x0c00009295907389 */ /* 0x00006400000c0091 */
[----:B01----:R-:W-:Y:S05]  /*9930*/  ENDCOLLECTIVE ;  /* 0x000000000000791b */ /* 0x003fea0003800000 */
.L_x_62:
[----:B------:R-:W-:Y:S02]  /*9940*/  HFMA2 R146, -RZ, RZ, 0, 2.384185791015625e-07 ;  /* 0x00000004ff927431 */ /* 0x000fe400000001ff */
[----:B------:R-:W-:Y:S01]  /*9950*/  FADD.FTZ R148, R148, R144 ;  /* 0x0000009094947221 */ /* 0x000fe20000010000 */
[----:B------:R-:W-:-:S03]  /*9960*/  MOV R144, 0xffffffff ;  /* 0xffffffff00907802 */ /* 0x000fc60000000f00 */
[----:B------:R-:W-:-:S07]  /*9970*/  IMAD.MOV.U32 R149, RZ, RZ, R148 ;  /* 0x000000ffff957224 */ /* 0x000fce00078e0094 */
[----:B------:R-:W-:Y:S05]  /*9980*/  WARPSYNC.COLLECTIVE R144, `(.L_x_63) ;  /* 0x0000000090087348 */ /* 0x000fea0003c00000 */
[----:B------:R0:W1:Y:S02]  /*9990*/  SHFL.BFLY P6, R144, R149, R146, R145 ;  /* 0x0c00009295907389 */ /* 0x00006400000c0091 */
[----:B01----:R-:W-:Y:S05]  /*99a0*/  ENDCOLLECTIVE ;  /* 0x000000000000791b */ /* 0x003fea0003800000 */
.L_x_63:
[----:B------:R-:W-:Y:S02]  /*99b0*/  HFMA2 R146, -RZ, RZ, 0, 4.76837158203125e-07 ;  /* 0x00000008ff927431 */ /* 0x000fe400000001ff */
[----:B------:R-:W-:Y:S01]  /*99c0*/  FADD.FTZ R148, R148, R144 ;  /* 0x0000009094947221 */ /* 0x000fe20000010000 */
[----:B------:R-:W-:-:S03]  /*99d0*/  MOV R144, 0xffffffff ;  /* 0xffffffff00907802 */ /* 0x000fc60000000f00 */
[----:B------:R-:W-:-:S07]  /*99e0*/  IMAD.MOV.U32 R149, RZ, RZ, R148 ;  /* 0x000000ffff957224 */ /* 0x000fce00078e0094 */
[----:B------:R-:W-:Y:S05]  /*99f0*/  WARPSYNC.COLLECTIVE R144, `(.L_x_64) ;  /* 0x0000000090087348 */ /* 0x000fea0003c00000 */
[----:B------:R0:W1:Y:S02]  /*9a00*/  SHFL.BFLY P6, R144, R149, R146, R145 ;  /* 0x0c00009295907389 */ /* 0x00006400000c0091 */
[----:B01----:R-:W-:Y:S05]  /*9a10*/  ENDCOLLECTIVE ;  /* 0x000000000000791b */ /* 0x003fea0003800000 */
.L_x_64:
[----:B------:R-:W-:Y:S02]  /*9a20*/  HFMA2 R146, -RZ, RZ, 0, 9.5367431640625e-07 ;  /* 0x00000010ff927431 */ /* 0x000fe400000001ff */
[----:B------:R-:W-:Y:S01]  /*9a30*/  FADD.FTZ R148, R148, R144 ;  /* 0x0000009094947221 */ /* 0x000fe20000010000 */
[----:B------:R-:W-:-:S03]  /*9a40*/  MOV R144, 0xffffffff ;  /* 0xffffffff00907802 */ /* 0x000fc60000000f00 */
[----:B------:R-:W-:-:S07]  /*9a50*/  IMAD.MOV.U32 R149, RZ, RZ, R148 ;  /* 0x000000ffff957224 */ /* 0x000fce00078e0094 */
[----:B------:R-:W-:Y:S05]  /*9a60*/  WARPSYNC.COLLECTIVE R144, `(.L_x_65) ;  /* 0x0000000090087348 */ /* 0x000fea0003c00000 */
[----:B------:R0:W1:Y:S02]  /*9a70*/  SHFL.BFLY P6, R144, R149, R146, R145 ;  /* 0x0c00009295907389 */ /* 0x00006400000c0091 */
[----:B01----:R-:W-:Y:S05]  /*9a80*/  ENDCOLLECTIVE ;  /* 0x000000000000791b */ /* 0x003fea0003800000 */
.L_x_65:
[----:B------:R-:W-:Y:S05]  /*9a90*/  BRA `(.L_x_66) ;  /* 0xffffffd000e07947 */ /* 0x000fea000383ffff */
.L_x_67:
[----:B------:R-:W-:-:S00]  /*9aa0*/  BRA `(.L_x_67) ;  /* 0xfffffffc00fc7947 */ /* 0x000fc0000383ffff */
[----:B------:R-:W-:-:S00]  /*9ab0*/  NOP ;  /* 0x0000000000007918 */ /* 0x000fc00000000000 */
        /* <DEDUP_REMOVED lines=12> */
.L_x_33244:


//--------------------- .text._ZN10layer_norm31ln_parallel_residual_fwd_kernelINS_13Kernel_traitsI13__nv_bfloat16S2_S2_S2_fjLj1536ELj1ELj4ELj1ELj16ENS_18Kernel_traits_baseILj1536ES2_S2_S2_S2_fjLj128EEEEELb0ELb0ELb1EEEvNS_9FwdParamsE --------------------------
	.section	.text._ZN10layer_norm31ln_parallel_residual_fwd_kernelINS_13Kernel_traitsI13__nv_bfloat16S2_S2_S2_fjLj1536ELj1ELj4ELj1ELj16ENS_18Kernel_traits_baseILj1536ES2_S2_S2_S2_fjLj128EEEEELb0ELb0ELb1EEEvNS_9FwdParamsE,"ax",@progbits
	.align	128
        .global         _ZN10layer_norm31ln_parallel_residual_fwd_kernelINS_13Kernel_traitsI13__nv_bfloat16S2_S2_S2_fjLj1536ELj1ELj4ELj1ELj16ENS_18Kernel_traits_baseILj1536ES2_S2_S2_S2_fjLj128EEEEELb0ELb0ELb1EEEvNS_9FwdParamsE
        .type           _ZN10layer_norm31ln_parallel_residual_fwd_kernelINS_13Kernel_traitsI13__nv_bfloat16S2_S2_S2_fjLj1536ELj1ELj4ELj1ELj16ENS_18Kernel_traits_baseILj1536ES2_S2_S2_S2_fjLj128EEEEELb0ELb0ELb1EEEvNS_9FwdParamsE,@function
        .size           _ZN10layer_norm31ln_parallel_residual_fwd_kernelINS_13Kernel_traitsI13__nv_bfloat16S2_S2_S2_fjLj1536ELj1ELj4ELj1ELj16ENS_18Kernel_traits_baseILj1536ES2_S2_S2_S2_fjLj128EEEEELb0ELb0ELb1EEEvNS_9FwdParamsE,(.L_x_33245 - _ZN10layer_norm31ln_parallel_residual_fwd_kernelINS_13Kernel_traitsI13__nv_bfloat16S2_S2_S2_fjLj1536ELj1ELj4ELj1ELj16ENS_18Kernel_traits_baseILj1536ES2_S2_S2_S2_fjLj128EEEEELb0ELb0ELb1EEEvNS_9FwdParamsE)
        .other          _ZN10layer_norm31ln_parallel_residual_fwd_kernelINS_13Kernel_traitsI13__nv_bfloat16S2_S2_S2_fjLj1536ELj1ELj4ELj1ELj16ENS_18Kernel_traits_baseILj1536ES2_S2_S2_S2_fjLj128EEEEELb0ELb0ELb1EEEvNS_9FwdParamsE,@"STO_CUDA_ENTRY STV_DEFAULT"
_ZN10layer_norm31ln_parallel_residual_fwd_kernelINS_13Kernel_traitsI13__nv_bfloat16S2_S2_S2_fjLj1536ELj1ELj4ELj1ELj16ENS_18Kernel_traits_baseILj1536ES2_S2_S2_S2_fjLj128EEEEELb0ELb0ELb1EEEvNS_9FwdParamsE:
.text._ZN10layer_norm31ln_parallel_residual_fwd_kernelINS_13Kernel_traitsI13__nv_bfloat16S2_S2_S2_fjLj1536ELj1ELj4ELj1ELj16ENS_18Kernel_traits_baseILj1536ES2_S2_S2_S2_fjLj128EEEEELb0ELb0ELb1EEEvNS_9FwdParamsE:
[----:B------:R-:W-:Y:S01]  /*0000*/  LDC R1, c[0x0][0x37c] ;  /* 0x0000df00ff017b82 */ /* 0x000fe20000000800 */
[----:B------:R-:W0:Y:S01]  /*0010*/  S2R R205, SR_TID.X ;  /* 0x0000000000cd7919 */ /* 0x000e220000002100 */
[----:B------:R-:W1:Y:S06]  /*0020*/  LDCU.64 UR10, c[0x0][0x438] ;  /* 0x00008700ff0a77ac */ /* 0x000e6c0008000a00 */
[----:B------:R-:W2:Y:S01]  /*0030*/  S2UR UR4, SR_CTAID.X ;  /* 0x00000000000479c3 */ /* 0x000ea20000002500 */
[----:B------:R-:W3:Y:S01]  /*0040*/  LDCU.64 UR8, c[0x0][0x3a0] ;  /* 0x00007400ff0877ac */ /* 0x000ee20008000a00 */
[----:B------:R-:W4:Y:S06]  /*0050*/  LDCU.64 UR6, c[0x0][0x358] ;  /* 0x00006b00ff0677ac */ /* 0x000f2c0008000a00 */
[----:B------:R-:W3:Y:S01]  /*0060*/  LDC.64 R10, c[0x0][0x398] ;  /* 0x0000e600ff0a7b82 */ /* 0x000ee20000000a00 */
[----:B-1----:R-:W-:-:S04]  /*0070*/  UISETP.NE.U32.AND UP0, UPT, UR10, URZ, UPT ;  /* 0x000000ff0a00728c */ /* 0x002fc8000bf05070 */
[----:B------:R-:W-:Y:S02]  /*0080*/  UISETP.NE.AND.EX UP0, UPT, UR11, URZ, UPT, UP0 ;  /* 0x000000ff0b00728c */ /* 0x000fe4000bf05300 */
[----:B--2---:R-:W-:Y:S01]  /*0090*/  USHF.L.U32 UR4, UR4, 0x2, URZ ;  /* 0x0000000204047899 */ /* 0x004fe200080006ff */
[----:B0-----:R-:W-:Y:S02]  /*00a0*/  SHF.R.U32.HI R204, RZ, 0x5, R205 ;  /* 0x00000005ffcc7819 */ /* 0x001fe400000116cd */
[----:B---3--:R-:W-:Y:S02]  /*00b0*/  LOP3.LUT P0, RZ, R10, UR8, RZ, 0xfc, !PT ;  /* 0x000000080aff7c12 */ /* 0x008fe4000f80fcff */
[----:B------:R-:W-:Y:S02]  /*00c0*/  LOP3.LUT R205, R205, 0x1f, RZ, 0xc0, !PT ;  /* 0x0000001fcdcd7812 */ /* 0x000fe400078ec0ff */
[----:B------:R-:W-:Y:S02]  /*00d0*/  LOP3.LUT P0, RZ, R11, UR9, RZ, 0xfc, P0 ;  /* 0x000000090bff7c12 */ /* 0x000fe4000800fcff */
[----:B------:R-:W-:Y:S01]  /*00e0*/  LOP3.LUT R204, R204, UR4, RZ, 0xfc, !PT ;  /* 0x00000004cccc7c12 */ /* 0x000fe2000f8efcff */
[----:B----4-:R-:W-:Y:S10]  /*00f0*/  BRA.U UP0, `(.L_x_68) ;  /* 0x0000000500487547 */ /* 0x010ff4000b800000 */
[----:B------:R-:W0:Y:S02]  /*0100*/  LDCU.64 UR4, c[0x0][0x440] ;  /* 0x00008800ff0477ac */ /* 0x000e240008000a00 */
[----:B0-----:R-:W-:-:S04]  /*0110*/  UISETP.NE.U32.AND UP0, UPT, UR4, URZ, UPT ;  /* 0x000000ff0400728c */ /* 0x001fc8000bf05070 */
[----:B------:R-:W-:-:S09]  /*0120*/  UISETP.NE.AND.EX UP0, UPT, UR5, URZ, UPT, UP0 ;  /* 0x000000ff0500728c */ /* 0x000fd2000bf05300 */
[----:B------:R-:W-:Y:S05]  /*0130*/  BRA.U UP0, `(.L_x_69) ;  /* 0x0000000100a47547 */ /* 0x000fea000b800000 */
[----:B------:R-:W0:Y:S08]  /*0140*/  LDC.64 R2, c[0x0][0x3d0] ;  /* 0x0000f400ff027b82 */ /* 0x000e300000000a00 */
[----:B------:R-:W1:Y:S01]  /*0150*/  LDC.64 R4, c[0x0][0x3d8] ;  /* 0x0000f600ff047b82 */ /* 0x000e620000000a00 */
[----:B0-----:R-:W-:-:S05]  /*0160*/  IMAD.WIDE.U32 R2, R205, 0x10, R2 ;  /* 0x00000010cd027825 */ /* 0x001fca00078e0002 */
[----:B------:R0:W5:Y:S01]  /*0170*/  LDG.E.128 R32, desc[UR6][R2.64] ;  /* 0x0000000602207981 */ /* 0x000162000c1e1d00 */
[----:B-1----:R-:W-:-:S03]  /*0180*/  IMAD.WIDE.U32 R4, R205, 0x10, R4 ;  /* 0x00000010cd047825 */ /* 0x002fc600078e0004 */
[----:B------:R0:W5:Y:S04]  /*0190*/  LDG.E.128 R36, desc[UR6][R2.64+0x200] ;  /* 0x0002000602247981 */ /* 0x000168000c1e1d00 */
        /* <DEDUP_REMOVED lines=9> */
[----:B------:R0:W5:Y:S01]  /*0230*/  LDG.E.128 R76, desc[UR6][R4.64+0xa00] ;  /* 0x000a0006044c7981 */ /* 0x000162000c1e1d00 */
        /* <DEDUP_REMOVED lines=23> */
[----:B------:R-:W-:Y:S01]  /*03b0*/  CS2R R124, SRZ ;  /* 0x00000000007c7805 */ /* 0x000fe2000001ff00 */
[----:B0-----:R-:W-:Y:S06]  /*03c0*/  BRA `(.L_x_70) ;  /* 0x0000000400b87947 */ /* 0x001fec0003800000 */
.L_x_69:
[----:B------:R-:W0:Y:S08]  /*03d0*/  LDC.64 R4, c[0x0][0x3d0] ;  /* 0x0000f400ff047b82 */ /* 0x000e300000000a00 */
[----:B------:R-:W1:Y:S08]  /*03e0*/  LDC.64 R6, c[0x0][0x3d8] ;  /* 0x0000f600ff067b82 */ /* 0x000e700000000a00 */
[----:B------:R-:W2:Y:S01]  /*03f0*/  LDC.64 R2, c[0x0][0x440] ;  /* 0x00011000ff027b82 */ /* 0x000ea20000000a00 */
[----:B0-----:R-:W-:-:S05]  /*0400*/  IMAD.WIDE.U32 R4, R205, 0x10, R4 ;  /* 0x00000010cd047825 */ /* 0x001fca00078e0004 */
[----:B------:R0:W5:Y:S01]  /*0410*/  LDG.E.128 R32, desc[UR6][R4.64] ;  /* 0x0000000604207981 */ /* 0x000162000c1e1d00 */
[----:B-1----:R-:W-:-:S03]  /*0420*/  IMAD.WIDE.U32 R6, R205, 0x10, R6 ;  /* 0x00000010cd067825 */ /* 0x002fc600078e0006 */
[----:B------:R0:W5:Y:S04]  /*0430*/  LDG.E.128 R36, desc[UR6][R4.64+0x200] ;  /* 0x0002000604247981 */ /* 0x000168000c1e1d00 */
[----:B------:R0:W5:Y:S01]  /*0440*/  LDG.E.128 R40, desc[UR6][R4.64+0x400] ;  /* 0x0004000604287981 */ /* 0x000162000c1e1d00 */
[----:B--2---:R-:W-:-:S03]  /*0450*/  IMAD.WIDE.U32 R2, R205, 0x10, R2 ;  /* 0x00000010cd027825 */ /* 0x004fc600078e0002 */
        /* <DEDUP_REMOVED lines=28> */
.L_x_68:
[----:B------:R-:W0:Y:S02]  /*0620*/  LDCU.64 UR4, c[0x0][0x440] ;  /* 0x00008800ff0477ac */ /* 0x000e240008000a00 */
[----:B0-----:R-:W-:-:S04]  /*0630*/  UISETP.NE.U32.AND UP0, UPT, UR4, URZ, UPT ;  /* 0x000000ff0400728c */ /* 0x001fc8000bf05070 */
[----:B------:R-:W-:-:S09]  /*0640*/  UISETP.NE.AND.EX UP0, UPT, UR5, URZ, UPT, UP0 ;  /* 0x000000ff0500728c */ /* 0x000fd2000bf05300 */
[----:B------:R-:W-:Y:S05]  /*0650*/  BRA.U !UP0, `(.L_x_71) ;  /* 0x0000000108847547 */ /* 0x000fea000b800000 */
[----:B------:R-:W0:Y:S08]  /*0660*/  LDC.64 R4, c[0x0][0x3d0] ;  /* 0x0000f400ff047b82 */ /* 0x000e300000000a00 */
[----:B------:R-:W1:Y:S08]  /*0670*/  LDC.64 R2, c[0x0][0x438] ;  /* 0x00010e00ff027b82 */ /* 0x000e700000000a00 */
[----:B------:R-:W2:Y:S08]  /*0680*/  LDC.64 R6, c[0x0][0x3d8] ;  /* 0x0000f600ff067b82 */ /* 0x000eb00000000a00 */
[----:B------:R-:W3:Y:S01]  /*0690*/  LDC.64 R8, c[0x0][0x440] ;  /* 0x00011000ff087b82 */ /* 0x000ee20000000a00 */
[----:B0-----:R-:W-:-:S05]  /*06a0*/  IMAD.WIDE.U32 R4, R205, 0x10, R4 ;  /* 0x00000010cd047825 */ /* 0x001fca00078e0004 */
[----:B------:R0:W5:Y:S01]  /*06b0*/  LDG.E.128 R32, desc[UR6][R4.64] ;  /* 0x0000000604207981 */ /* 0x000162000c1e1d00 */
[----:B-1----:R-:W-:-:S03]  /*06c0*/  IMAD.WIDE.U32 R2, R205, 0x10, R2 ;  /* 0x00000010cd027825 */ /* 0x002fc600078e0002 */
[----:B------:R0:W5:Y:S04]  /*06d0*/  LDG.E.128 R36, desc[UR6][R4.64+0x200] ;  /* 0x0002000604247981 */ /* 0x000168000c1e1d00 */
[----:B------:R0:W5:Y:S01]  /*06e0*/  LDG.E.128 R40, desc[UR6][R4.64+0x400] ;  /* 0x0004000604287981 */ /* 0x000162000c1e1d00 */
[----:B--2---:R-:W-:-:S03]  /*06f0*/  IMAD.WIDE.U32 R6, R205, 0x10, R6 ;  /* 0x00000010cd067825 */ /* 0x004fc600078e0006 */
[----:B------:R0:W5:Y:S04]  /*0700*/  LDG.E.128 R44, desc[UR6][R4.64+0x600] ;  /* 0x00060006042c7981 */ /* 0x000168000c1e1d00 */
[----:B------:R0:W5:Y:S01]  /*0710*/  LDG.E.128 R48, desc[UR6][R4.64+0x800] ;  /* 0x0008000604307981 */ /* 0x000162000c1e1d00 */
[----:B---3--:R-:W-:-:S03]  /*0720*/  IMAD.WIDE.U32 R8, R205, 0x10, R8 ;  /* 0x00000010cd087825 */ /* 0x008fc600078e0008 */
        /* <DEDUP_REMOVED lines=19> */
[----:B------:R-:W-:Y:S05]  /*0860*/  BRA `(.L_x_70) ;  /* 0x0000000000907947 */ /* 0x000fea0003800000 */
.L_x_71:
        /* <DEDUP_REMOVED lines=35> */
[----:B0-----:R-:W-:-:S07]  /*0aa0*/  CS2R R124, SRZ ;  /* 0x00000000007c7805 */ /* 0x001fce000001ff00 */
.L_x_70:
[----:B------:R-:W1:Y:S02]  /*0ab0*/  LDCU UR4, c[0x0][0x384] ;  /* 0x00007080ff0477ac */ /* 0x000e640008000800 */
[----:B-1----:R-:W-:-:S13]  /*0ac0*/  ISETP.GE.AND P1, PT, R204, UR4, PT ;  /* 0x00000004cc007c0c */ /* 0x002fda000bf26270 */
[----:B------:R-:W-:Y:S05]  /*0ad0*/  @P1 EXIT ;  /* 0x000000000000194d */ /* 0x000fea0003800000 */
[----:B------:R-:W-:Y:S01]  /*0ae0*/  ISETP.NE.U32.AND P1, PT, R10, RZ, PT ;  /* 0x000000ff0a00720c */ /* 0x000fe20003f25070 */
[----:B------:R-:W1:Y:S01]  /*0af0*/  LDCU UR4, c[0x0][0x388] ;  /* 0x00007100ff0477ac */ /* 0x000e620008000800 */
[----:B-----5:R-:W-:Y:S02]  /*0b00*/  PRMT R203, R50, 0x7632, R203 ;  /* 0x0000763232cb7816 */ /* 0x020fe400000000cb */
[----:B------:R-:W-:Y:S01]  /*0b10*/  ISETP.NE.AND.EX P1, PT, R11, RZ, PT, P1 ;  /* 0x000000ff0b00720c */ /* 0x000fe20003f25310 */
[----:B------:R-:W2:Y:S01]  /*0b20*/  LDCU.U8 UR5, c[0x0][0x410] ;  /* 0x00008200ff0577ac */ /* 0x000ea20008000000 */
[----:B------:R-:W-:Y:S02]  /*0b30*/  PRMT R202, R109, 0x7632, R202 ;  /* 0x000076326dca7816 */ /* 0x000fe400000000ca */
[----:B------:R-:W-:Y:S01]  /*0b40*/  PRMT R201, R73, 0x7632, R201 ;  /* 0x0000763249c97816 */ /* 0x000fe200000000c9 */
[----:B------:R-:W3:Y:S01]  /*0b50*/  LDCU UR8, c[0x0][0x448] ;  /* 0x00008900ff0877ac */ /* 0x000ee20008000800 */
[----:B------:R-:W-:-:S02]  /*0b60*/  PRMT R200, R85, 0x7632, R200 ;  /* 0x0000763255c87816 */ /* 0x000fc400000000c8 */
[----:B------:R-:W-:Y:S01]  /*0b70*/  PRMT R199, R49, 0x7632, R199 ;  /* 0x0000763231c77816 */ /* 0x000fe200000000c7 */
[----:B------:R-:W4:Y:S01]  /*0b80*/  LDCU.64 UR10, c[0x0][0x398] ;  /* 0x00007300ff0a77ac */ /* 0x000f220008000a00 */
[----:B------:R-:W-:Y:S02]  /*0b90*/  PRMT R0, R108, 0x7632, R0 ;  /* 0x000076326c007816 */ /* 0x000fe40000000000 */
[----:B0-----:R-:W-:Y:S02]  /*0ba0*/  PRMT R2, R72, 0x7632, R2 ;  /* 0x0000763248027816 */ /* 0x001fe40000000002 */
        /* <DEDUP_REMOVED lines=65> */
[----:B-1234-:R-:W-:-:S07]  /*0fc0*/  PRMT R198, R32, 0x7632, R198 ;  /* 0x0000763220c67816 */ /* 0x01efce00000000c6 */
.L_x_98:
[----:B-1----:R-:W0:Y:S01]  /*0fd0*/  LDC.64 R144, c[0x0][0x3a0] ;  /* 0x0000e800ff907b82 */ /* 0x002e220000000a00 */
[----:B------:R-:W-:-:S05]  /*0fe0*/  IMAD R146, R204, UR4, RZ ;  /* 0x00000004cc927c24 */ /* 0x000fca000f8e02ff */
[----:B------:R-:W-:Y:S02]  /*0ff0*/  SHF.R.S32.HI R147, RZ, 0x1f, R146 ;  /* 0x0000001fff937819 */ /* 0x000fe40000011492 */
[----:B------:R-:W1:Y:S02]  /*1000*/  LDC.64 R220, c[0x0][0x390] ;  /* 0x0000e400ffdc7b82 */ /* 0x000e640000000a00 */
[----:B------:R-:W-:-:S04]  /*1010*/  LEA.HI R152, R147, R146, RZ, 0x3 ;  /* 0x0000009293987211 */ /* 0x000fc800078f18ff */
[----:B------:R-:W-:Y:S02]  /*1020*/  LEA.HI.SX32 R152, R152, R205, 0x1d ;  /* 0x000000cd98987211 */ /* 0x000fe400078feaff */
[----:B------:R-:W2:Y:S01]  /*1030*/  @P1 LDC.64 R142, c[0x0][0x398] ;  /* 0x0000e600ff8e1b82 */ /* 0x000ea20000000a00 */
[----:B0-----:R-:W-:-:S04]  /*1040*/  ISETP.NE.U32.AND P2, PT, R144, RZ, PT ;  /* 0x000000ff9000720c */ /* 0x001fc80003f45070 */
[----:B------:R-:W-:-:S13]  /*1050*/  ISETP.NE.AND.EX P2, PT, R145, RZ, PT, P2 ;  /* 0x000000ff9100720c */ /* 0x000fda0003f45320 */
[----:B------:R-:W0:Y:S01]  /*1060*/  @P2 LDC.64 R140, c[0x0][0x3a0] ;  /* 0x0000e800ff8c2b82 */ /* 0x000e220000000a00 */
[----:B--2---:R-:W-:-:S05]  /*1070*/  @P1 IMAD.WIDE.U32 R148, R152, 0x10, R142 ;  /* 0x0000001098941825 */ /* 0x004fca00078e008e */
[----:B------:R2:W5:Y:S01]  /*1080*/  @P1 LDG.E.128 R132, desc[UR6][R148.64] ;  /* 0x0000000694841981 */ /* 0x000562000c1e1d00 */
[----:B0-----:R-:W-:-:S04]  /*1090*/  @P2 IMAD.WIDE.U32 R146, R152, 0x10, R140 ;  /* 0x0000001098922825 */ /* 0x001fc800078e008c */
[----:B-1----:R-:W-:Y:S01]  /*10a0*/  IMAD.WIDE.U32 R140, R152, 0x10, R220 ;  /* 0x00000010988c7825 */ /* 0x002fe200078e00dc */
[----:B------:R-:W3:Y:S05]  /*10b0*/  @P2 LDG.E.128 R128, desc[UR6][R146.64] ;  /* 0x0000000692802981 */ /* 0x000eea000c1e1d00 */
[----:B------:R-:W5:Y:S01]  /*10c0*/  LDG.E.128 R140, desc[UR6][R140.64] ;  /* 0x000000068c8c7981 */ /* 0x000f62000c1e1d00 */
[----:B------:R-:W-:Y:S01]  /*10d0*/  BSSY.RECONVERGENT B0, `(.L_x_72) ;  /* 0x000008f000007945 */ /* 0x000fe20003800200 */
[----:B---3--:R-:W-:Y:S02]  /*10e0*/  PRMT R150, R131, 0x7632, R150 ;  /* 0x0000763283967816 */ /* 0x008fe40000000096 */
[----:B------:R-:W-:-:S02]  /*10f0*/  PRMT R151, R130, 0x7632, R151 ;  /* 0x0000763282977816 */ /* 0x000fc40000000097 */
[----:B------:R-:W-:Y:S02]  /*1100*/  PRMT R153, R129, 0x7632, R153 ;  /* 0x0000763281997816 */ /* 0x000fe40000000099 */
[----:B------:R-:W-:Y:S01]  /*1110*/  PRMT R154, R128, 0x7632, R154 ;  /* 0x00007632809a7816 */ /* 0x000fe2000000009a */
[----:B--2---:R-:W-:Y:S06]  /*1120*/  @!P1 BRA `(.L_x_73) ;  /* 0x00000004006c9947 */ /* 0x004fec0003800000 */
[----:B------:R-:W-:Y:S05]  /*1130*/  @!P2 BRA `(.L_x_74) ;  /* 0x0000000000d4a947 */ /* 0x000fea0003800000 */
[----:B-----5:R-:W-:Y:S01]  /*1140*/  PRMT R136, R140, 0x7632, R136 ;  /* 0x000076328c887816 */ /* 0x020fe20000000088 */
[----:B------:R-:W-:Y:S01]  /*1150*/  IMAD.U32 R137, R132, 0x10000, RZ ;  /* 0x0001000084897824 */ /* 0x000fe200078e00ff */
[----:B------:R-:W-:Y:S01]  /*1160*/  SHF.L.U32 R140, R140, 0x10, RZ ;  /* 0x000000108c8c7819 */ /* 0x000fe200000006ff */
[----:B------:R-:W-:Y:S01]  /*1170*/  IMAD.U32 R149, R143, 0x10000, RZ ;  /* 0x000100008f957824 */ /* 0x000fe200078e00ff */
[----:B------:R-:W-:Y:S01]  /*1180*/  PRMT R138, R141, 0x7632, R138 ;  /* 0x000076328d8a7816 */ /* 0x000fe2000000008a */
[----:B------:R-:W-:Y:S01]  /*1190*/  IMAD.U32 R136, R136, 0x10000, RZ ;  /* 0x0001000088887824 */ /* 0x000fe200078e00ff */
        /* <DEDUP_REMOVED lines=14> */
[----:B------:R-:W-:Y:S01]  /*1280*/  PRMT R148, R143, 0x7632, R148 ;  /* 0x000076328f947816 */ /* 0x000fe20000000094 */
[----:B------:R-:W-:Y:S01]  /*1290*/  FADD.FTZ R138, R138, R139 ;  /* 0x0000008b8a8a7221 */ /* 0x000fe20000010000 */
[----:B------:R-:W-:Y:S01]  /*12a0*/  SHF.L.U32 R142, R142, 0x10, RZ ;  /* 0x000000108e8e7819 */ /* 0x000fe200000006ff */
[----:B------:R-:W-:Y:S01]  /*12b0*/  FADD.FTZ R238, R141, R238 ;  /* 0x000000ee8dee7221 */ /* 0x000fe20000010000 */
[----:B------:R-:W-:Y:S01]  /*12c0*/  SHF.L.U32 R143, R134, 0x10, RZ ;  /* 0x00000010868f7819 */ /* 0x000fe200000006ff */
[----:B------:R-:W-:Y:S01]  /*12d0*/  IMAD.U32 R148, R148, 0x10000, RZ ;  /* 0x0001000094947824 */ /* 0x000fe200078e00ff */
[C---:B------:R-:W-:Y:S01]  /*12e0*/  SHF.L.U32 R146, R135.reuse, 0x10, RZ ;  /* 0x0000001087927819 */ /* 0x040fe200000006ff */
[----:B------:R-:W-:Y:S01]  /*12f0*/  FADD.FTZ R247, R136, R247 ;  /* 0x000000f788f77221 */ /* 0x000fe20000010000 */
[----:B------:R-:W-:Y:S01]  /*1300*/  PRMT R137, R134, 0x7632, R137 ;  /* 0x0000763286897816 */ /* 0x000fe20000000089 */
[----:B------:R-:W-:Y:S01]  /*1310*/  FADD.FTZ R142, R142, R143 ;  /* 0x0000008f8e8e7221 */ /* 0x000fe20000010000 */
[----:B------:R-:W-:Y:S01]  /*1320*/  PRMT R139, R135, 0x7632, R139 ;  /* 0x00007632878b7816 */ /* 0x000fe2000000008b */
[----:B------:R-:W-:Y:S01]  /*1330*/  FADD.FTZ R149, R149, R146 ;  /* 0x0000009295957221 */ /* 0x000fe20000010000 */
[----:B------:R-:W-:-:S02]  /*1340*/  SHF.L.U32 R147, R147, 0x10, RZ ;  /* 0x0000001093937819 */ /* 0x000fc400000006ff */
[----:B------:R-:W-:Y:S02]  /*1350*/  SHF.L.U32 R146, R137, 0x10, RZ ;  /* 0x0000001089927819 */ /* 0x000fe400000006ff */
[----:B------:R-:W-:Y:S02]  /*1360*/  SHF.L.U32 R143, R139, 0x10, RZ ;  /* 0x000000108b8f7819 */ /* 0x000fe400000006ff */
[----:B------:R-:W-:Y:S01]  /*1370*/  SHF.L.U32 R137, R128, 0x10, RZ ;  /* 0x0000001080897819 */ /* 0x000fe200000006ff */
[----:B------:R-:W-:Y:S01]  /*1380*/  FADD.FTZ R243, R147, R146 ;  /* 0x0000009293f37221 */ /* 0x000fe20000010000 */
        /* <DEDUP_REMOVED lines=8> */
[----:B------:R-:W-:Y:S01]  /*1410*/  FADD.FTZ R245, R138, R153 ;  /* 0x000000998af57221 */ /* 0x000fe20000010000 */
[----:B------:R-:W-:Y:S01]  /*1420*/  FADD.FTZ R243, R243, R140 ;  /* 0x0000008cf3f37221 */ /* 0x000fe20000010000 */
[----:B------:R-:W-:Y:S01]  /*1430*/  F2FP.BF16.F32.PACK_AB R136, R247, R146 ;  /* 0x00000092f788723e */ /* 0x000fe200000010ff */
[----:B------:R-:W-:-:S02]  /*1440*/  FADD.FTZ R147, R149, R142 ;  /* 0x0000008e95937221 */ /* 0x000fc40000010000 */
[----:B------:R-:W-:Y:S02]  /*1450*/  F2FP.BF16.F32.PACK_AB R137, R245, R238 ;  /* 0x000000eef589723e */ /* 0x000fe400000010ff */
[----:B------:R-:W-:Y:S02]  /*1460*/  F2FP.BF16.F32.PACK_AB R138, R243, R240 ;  /* 0x000000f0f38a723e */ /* 0x000fe400000010ff */
[----:B------:R-:W-:Y:S01]  /*1470*/  F2FP.BF16.F32.PACK_AB R139, R242, R147 ;  /* 0x00000093f28b723e */ /* 0x000fe200000010ff */
[----:B------:R-:W-:Y:S06]  /*1480*/  BRA `(.L_x_75) ;  /* 0x00000004004c7947 */ /* 0x000fec0003800000 */
.L_x_74:
[----:B-----5:R-:W-:Y:S01]  /*1490*/  PRMT R147, R140, 0x7632, R147 ;  /* 0x000076328c937816 */ /* 0x020fe20000000093 */
[----:B------:R-:W-:Y:S01]  /*14a0*/  IMAD.U32 R139, R134, 0x10000, RZ ;  /* 0x00010000868b7824 */ /* 0x000fe200078e00ff */
[----:B------:R-:W-:Y:S02]  /*14b0*/  SHF.L.U32 R140, R140, 0x10, RZ ;  /* 0x000000108c8c7819 */ /* 0x000fe400000006ff */
[C---:B------:R-:W-:Y:S01]  /*14c0*/  PRMT R149, R142.reuse, 0x7632, R149 ;  /* 0x000076328e957816 */ /* 0x040fe20000000095 */
[----:B------:R-:W-:Y:S01]  /*14d0*/  IMAD.U32 R142, R142, 0x10000, RZ ;  /* 0x000100008e8e7824 */ /* 0x000fe200078e00ff */
[----:B------:R-:W-:Y:S01]  /*14e0*/  SHF.L.U32 R137, R132, 0x10, RZ ;  /* 0x0000001084897819 */ /* 0x000fe200000006ff */
[----:B------:R-:W-:Y:S01]  /*14f0*/  IMAD.U32 R247, R147, 0x10000, RZ ;  /* 0x0001000093f77824 */ /* 0x000fe200078e00ff */
[----:B------:R-:W-:Y:S01]  /*1500*/  PRMT R148, R141, 0x7632, R148 ;  /* 0x000076328d947816 */ /* 0x000fe20000000094 */
[----:B------:R-:W-:Y:S01]  /*1510*/  FADD.FTZ R240, R142, R139 ;  /* 0x0000008b8ef07221 */ /* 0x000fe20000010000 */
[----:B------:R-:W-:Y:S01]  /*1520*/  PRMT R150, R143, 0x7632, R150 ;  /* 0x000076328f967816 */ /* 0x000fe20000000096 */
[----:B------:R-:W-:Y:S01]  /*1530*/  FADD.FTZ R146, R140, R137 ;  /* 0x000000898c927221 */ /* 0x000fe20000010000 */
[----:B------:R-:W-:-:S02]  /*1540*/  PRMT R136, R132, 0x7632, R136 ;  /* 0x0000763284887816 */ /* 0x000fc40000000088 */
[----:B------:R-:W-:Y:S01]  /*1550*/  PRMT R137, R133, 0x7632, R137 ;  /* 0x0000763285897816 */ /* 0x000fe20000000089 */
[----:B------:R-:W-:Y:S01]  /*1560*/  IMAD.U32 R150, R150, 0x10000, RZ ;  /* 0x0001000096967824 */ /* 0x000fe200078e00ff */
[----:B------:R-:W-:Y:S02]  /*1570*/  PRMT R138, R134, 0x7632, R138 ;  /* 0x00007632868a7816 */ /* 0x000fe4000000008a */
[----:B------:R-:W-:Y:S01]  /*1580*/  PRMT R139, R135, 0x7632, R139 ;  /* 0x00007632878b7816 */ /* 0x000fe2000000008b */
[----:B------:R-:W-:Y:S01]  /*1590*/  IMAD.U32 R137, R137, 0x10000, RZ ;  /* 0x0001000089897824 */ /* 0x000fe200078e00ff */
[----:B------:R-:W-:Y:S02]  /*15a0*/  SHF.L.U32 R141, R141, 0x10, RZ ;  /* 0x000000108d8d7819 */ /* 0x000fe400000006ff */
[----:B------:R-:W-:Y:S02]  /*15b0*/  SHF.L.U32 R238, R133, 0x10, RZ ;  /* 0x0000001085ee7819 */ /* 0x000fe400000006ff */
[----:B------:R-:W-:-:S02]  /*15c0*/  SHF.L.U32 R143, R143, 0x10, RZ ;  /* 0x000000108f8f7819 */ /* 0x000fc400000006ff */
[----:B------:R-:W-:Y:S01]  /*15d0*/  SHF.L.U32 R140, R135, 0x10, RZ ;  /* 0x00000010878c7819 */ /* 0x000fe200000006ff */
[----:B------:R-:W-:Y:S01]  /*15e0*/  FADD.FTZ R238, R141, R238 ;  /* 0x000000ee8dee7221 */ /* 0x000fe20000010000 */
[----:B------:R-:W-:Y:S02]  /*15f0*/  SHF.L.U32 R148, R148, 0x10, RZ ;  /* 0x0000001094947819 */ /* 0x000fe400000006ff */
[----:B------:R-:W-:Y:S01]  /*1600*/  SHF.L.U32 R149, R149, 0x10, RZ ;  /* 0x0000001095957819 */ /* 0x000fe200000006ff */
[----:B------:R-:W-:Y:S01]  /*1610*/  FADD.FTZ R147, R143, R140 ;  /* 0x0000008c8f937221 */ /* 0x000fe20000010000 */
[----:B------:R-:W-:Y:S01]  /*1620*/  SHF.L.U32 R139, R139, 0x10, RZ ;  /* 0x000000108b8b7819 */ /* 0x000fe200000006ff */
[----:B------:R-:W-:Y:S01]  /*1630*/  FADD.FTZ R245, R148, R137 ;  /* 0x0000008994f57221 */ /* 0x000fe20000010000 */
[----:B------:R-:W-:Y:S02]  /*1640*/  SHF.L.U32 R138, R138, 0x10, RZ ;  /* 0x000000108a8a7819 */ /* 0x000fe400000006ff */
[----:B------:R-:W-:Y:S01]  /*1650*/  SHF.L.U32 R136, R136, 0x10, RZ ;  /* 0x0000001088887819 */ /* 0x000fe200000006ff */
[----:B------:R-:W-:Y:S01]  /*1660*/  FADD.FTZ R242, R150, R139 ;  /* 0x0000008b96f27221 */ /* 0x000fe20000010000 */
[----:B------:R-:W-:Y:S01]  /*1670*/  F2FP.BF16.F32.PACK_AB R137, R245, R238 ;  /* 0x000000eef589723e */ /* 0x000fe200000010ff */
[----:B------:R-:W-:-:S02]  /*1680*/  FADD.FTZ R243, R149, R138 ;  /* 0x0000008a95f37221 */ /* 0x000fc40000010000 */
[----:B------:R-:W-:Y:S01]  /*1690*/  FADD.FTZ R247, R247, R136 ;  /* 0x00000088f7f77221 */ /* 0x000fe20000010000 */
[----:B------:R-:W-:Y:S02]  /*16a0*/  F2FP.BF16.F32.PACK_AB R139, R242, R147 ;  /* 0x00000093f28b723e */ /* 0x000fe400000010ff */
[----:B------:R-:W-:Y:S02]  /*16b0*/  F2FP.BF16.F32.PACK_AB R138, R243, R240 ;  /* 0x000000f0f38a723e */ /* 0x000fe400000010ff */
[----:B------:R-:W-:Y:S01]  /*16c0*/  F2FP.BF16.F32.PACK_AB R136, R247, R146 ;  /* 0x00000092f788723e */ /* 0x000fe200000010ff */
[----:B------:R-:W-:Y:S06]  /*16d0*/  BRA `(.L_x_75) ;  /* 0x0000000000b87947 */ /* 0x000fec0003800000 */
.L_x_73:
[----:B------:R-:W-:Y:S05]  /*16e0*/  @!P2 BRA `(.L_x_76) ;  /* 0x000000000084a947 */ /* 0x000fea0003800000 */
[----:B-----5:R-:W-:Y:S01]  /*16f0*/  PRMT R136, R140, 0x7632, R136 ;  /* 0x000076328c887816 */ /* 0x020fe20000000088 */
[----:B------:R-:W-:Y:S01]  /*1700*/  IMAD.U32 R238, R129, 0x10000, RZ ;  /* 0x0001000081ee7824 */ /* 0x000fe200078e00ff */
[----:B------:R-:W-:Y:S01]  /*1710*/  PRMT R139, R142, 0x7632, R139 ;  /* 0x000076328e8b7816 */ /* 0x000fe2000000008b */
[----:B------:R-:W-:Y:S01]  /*1720*/  IMAD.U32 R247, R154, 0x10000, RZ ;  /* 0x000100009af77824 */ /* 0x000fe200078e00ff */
[----:B------:R-:W-:Y:S02]  /*1730*/  SHF.L.U32 R140, R140, 0x10, RZ ;  /* 0x000000108c8c7819 */ /* 0x000fe400000006ff */
[----:B------:R-:W-:Y:S01]  /*1740*/  SHF.L.U32 R142, R142, 0x10, RZ ;  /* 0x000000108e8e7819 */ /* 0x000fe200000006ff */
[----:B------:R-:W-:Y:S01]  /*1750*/  IMAD.U32 R139, R139, 0x10000, RZ ;  /* 0x000100008b8b7824 */ /* 0x000fe200078e00ff */
[----:B------:R-:W-:Y:S02]  /*1760*/  SHF.L.U32 R137, R128, 0x10, RZ ;  /* 0x0000001080897819 */ /* 0x000fe400000006ff */
[----:B------:R-:W-:-:S02]  /*1770*/  SHF.L.U32 R147, R130, 0x10, RZ ;  /* 0x0000001082937819 */ /* 0x000fc400000006ff */
[----:B------:R-:W-:Y:S01]  /*1780*/  PRMT R138, R141, 0x7632, R138 ;  /* 0x000076328d8a7816 */ /* 0x000fe2000000008a */
[----:B------:R-:W-:Y:S01]  /*1790*/  FADD.FTZ R146, R140, R137 ;  /* 0x000000898c927221 */ /* 0x000fe20000010000 */
[C---:B------:R-:W-:Y:S01]  /*17a0*/  PRMT R148, R143.reuse, 0x7632, R148 ;  /* 0x000076328f947816 */ /* 0x040fe20000000094 */
[----:B------:R-:W-:Y:S01]  /*17b0*/  FADD.FTZ R240, R142, R147 ;  /* 0x000000938ef07221 */ /* 0x000fe20000010000 */
[----:B------:R-:W-:Y:S01]  /*17c0*/  SHF.L.U32 R143, R143, 0x10, RZ ;  /* 0x000000108f8f7819 */ /* 0x000fe200000006ff */
[----:B------:R-:W-:Y:S01]  /*17d0*/  IMAD.U32 R141, R141, 0x10000, RZ ;  /* 0x000100008d8d7824 */ /* 0x000fe200078e00ff */
[----:B------:R-:W-:Y:S01]  /*17e0*/  SHF.L.U32 R153, R153, 0x10, RZ ;  /* 0x0000001099997819 */ /* 0x000fe200000006ff */
[----:B------:R-:W-:Y:S01]  /*17f0*/  IMAD.U32 R137, R150, 0x10000, RZ ;  /* 0x0001000096897824 */ /* 0x000fe200078e00ff */
[----:B------:R-:W-:Y:S01]  /*1800*/  SHF.L.U32 R140, R151, 0x10, RZ ;  /* 0x00000010978c7819 */ /* 0x000fe200000006ff */
[----:B------:R-:W-:Y:S01]  /*1810*/  FADD.FTZ R238, R141, R238 ;  /* 0x000000ee8dee7221 */ /* 0x000fe20000010000 */
[----:B------:R-:W-:-:S02]  /*1820*/  SHF.L.U32 R142, R131, 0x10, RZ ;  /* 0x00000010838e7819 */ /* 0x000fc400000006ff */
[----:B------:R-:W-:Y:S01]  /*1830*/  SHF.L.U32 R148, R148, 0x10, RZ ;  /* 0x0000001094947819 */ /* 0x000fe200000006ff */
[----:B------:R-:W-:Y:S01]  /*1840*/  FADD.FTZ R243, R139, R140 ;  /* 0x0000008c8bf37221 */ /* 0x000fe20000010000 */
[----:B------:R-:W-:Y:S01]  /*1850*/  SHF.L.U32 R138, R138, 0x10, RZ ;  /* 0x000000108a8a7819 */ /* 0x000fe200000006ff */
[----:B------:R-:W-:Y:S01]  /*1860*/  FADD.FTZ R147, R143, R142 ;  /* 0x0000008e8f937221 */ /* 0x000fe20000010000 */
[----:B------:R-:W-:Y:S01]  /*1870*/  SHF.L.U32 R136, R136, 0x10, RZ ;  /* 0x0000001088887819 */ /* 0x000fe200000006ff */
[----:B------:R-:W-:Y:S02]  /*1880*/  FADD.FTZ R242, R148, R137 ;  /* 0x0000008994f27221 */ /* 0x000fe40000010000 */
[----:B------:R-:W-:Y:S01]  /*1890*/  FADD.FTZ R245, R138, R153 ;  /* 0x000000998af57221 */ /* 0x000fe20000010000 */
[----:B------:R-:W-:Y:S01]  /*18a0*/  F2FP.BF16.F32.PACK_AB R138, R243, R240 ;  /* 0x000000f0f38a723e */ /* 0x000fe200000010ff */
[----:B------:R-:W-:Y:S01]  /*18b0*/  FADD.FTZ R247, R136, R247 ;  /* 0x000000f788f77221 */ /* 0x000fe20000010000 */
[----:B------:R-:W-:-:S02]  /*18c0*/  F2FP.BF16.F32.PACK_AB R139, R242, R147 ;  /* 0x00000093f28b723e */ /* 0x000fc400000010ff */
[----:B------:R-:W-:Y:S02]  /*18d0*/  F2FP.BF16.F32.PACK_AB R137, R245, R238 ;  /* 0x000000eef589723e */ /* 0x000fe400000010ff */
[----:B------:R-:W-:Y:S01]  /*18e0*/  F2FP.BF16.F32.PACK_AB R136, R247, R146 ;  /* 0x00000092f788723e */ /* 0x000fe200000010ff */
[----:B------:R-:W-:Y:S06]  /*18f0*/  BRA `(.L_x_75) ;  /* 0x0000000000307947 */ /* 0x000fec0003800000 */
.L_x_76:
[----:B-----5:R-:W-:Y:S01]  /*1900*/  PRMT R243, R142, 0x7632, R243 ;  /* 0x000076328ef37816 */ /* 0x020fe200000000f3 */
[C---:B------:R-:W-:Y:S01]  /*1910*/  IMAD.U32 R146, R140.reuse, 0x10000, RZ ;  /* 0x000100008c927824 */ /* 0x040fe200078e00ff */
[----:B------:R-:W-:Y:S01]  /*1920*/  PRMT R247, R140, 0x7632, R247 ;  /* 0x000076328cf77816 */ /* 0x000fe200000000f7 */
[----:B------:R-:W-:Y:S01]  /*1930*/  IMAD.U32 R147, R143, 0x10000, RZ ;  /* 0x000100008f937824 */ /* 0x000fe200078e00ff */
[----:B------:R-:W-:Y:S01]  /*1940*/  PRMT R245, R141, 0x7632, R245 ;  /* 0x000076328df57816 */ /* 0x000fe200000000f5 */
[----:B------:R-:W-:Y:S01]  /*1950*/  IMAD.U32 R243, R243, 0x10000, RZ ;  /* 0x00010000f3f37824 */ /* 0x000fe200078e00ff */
[----:B------:R-:W-:Y:S02]  /*1960*/  PRMT R242, R143, 0x7632, R242 ;  /* 0x000076328ff27816 */ /* 0x000fe400000000f2 */
[----:B------:R-:W-:Y:S02]  /*1970*/  SHF.L.U32 R238, R141, 0x10, RZ ;  /* 0x000000108dee7819 */ /* 0x000fe400000006ff */
[----:B------:R-:W-:-:S02]  /*1980*/  SHF.L.U32 R240, R142, 0x10, RZ ;  /* 0x000000108ef07819 */ /* 0x000fc400000006ff */
[----:B------:R-:W-:Y:S02]  /*1990*/  SHF.L.U32 R247, R247, 0x10, RZ ;  /* 0x00000010f7f77819 */ /* 0x000fe400000006ff */
[----:B------:R-:W-:Y:S02]  /*19a0*/  SHF.L.U32 R245, R245, 0x10, RZ ;  /* 0x00000010f5f57819 */ /* 0x000fe400000006ff */
[----:B------:R-:W-:-:S07]  /*19b0*/  SHF.L.U32 R242, R242, 0x10, RZ ;  /* 0x00000010f2f27819 */ /* 0x000fce00000006ff */
.L_x_75:
[----:B------:R-:W-:Y:S05]  /*19c0*/  BSYNC.RECONVERGENT B0 ;  /* 0x0000000000007941 */ /* 0x000fea0003800200 */
.L_x_72:
[----:B------:R-:W0:Y:S01]  /*19d0*/  @P0 LDC.64 R148, c[0x0][0x3a8] ;  /* 0x0000ea00ff940b82 */ /* 0x000e220000000a00 */
[----:B------:R-:W-:-:S07]  /*19e0*/  IADD3 R150, PT, PT, R152, 0x20, RZ ;  /* 0x0000002098967810 */ /* 0x000fce0007ffe0ff */
[----:B------:R-:W1:Y:S08]  /*19f0*/  @P2 LDC.64 R140, c[0x0][0x3a0] ;  /* 0x0000e800ff8c2b82 */ /* 0x000e700000000a00 */
[----:B------:R-:W2:Y:S01]  /*1a00*/  @P1 LDC.64 R142, c[0x0][0x398] ;  /* 0x0000e600ff8e1b82 */ /* 0x000ea20000000a00 */
[----:B0-----:R-:W-:-:S05]  /*1a10*/  @P0 IMAD.WIDE.U32 R148, R152, 0x10, R148 ;  /* 0x0000001098940825 */ /* 0x001fca00078e0094 */
[----:B------:R0:W-:Y:S01]  /*1a20*/  @P0 STG.E.128 desc[UR6][R148.64], R136 ;  /* 0x0000008894000986 */ /* 0x0001e2000c101d06 */
[----:B-1----:R-:W-:-:S04]  /*1a30*/  @P2 IMAD.WIDE.U32 R154, R150, 0x10, R140 ;  /* 0x00000010969a2825 */ /* 0x002fc800078e008c */
[C---:B------:R-:W-:Y:S01]  /*1a40*/  IMAD.WIDE.U32 R140, R150.reuse, 0x10, R220 ;  /* 0x00000010968c7825 */ /* 0x040fe200078e00dc */
[----:B------:R-:W3:Y:S03]  /*1a50*/  @P2 LDG.E.128 R128, desc[UR6][R154.64] ;  /* 0x000000069a802981 */ /* 0x000ee6000c1e1d00 */
[----:B--2---:R-:W-:Y:S02]  /*1a60*/  @P1 IMAD.WIDE.U32 R156, R150, 0x10, R142 ;  /* 0x00000010969c1825 */ /* 0x004fe400078e008e */
[----:B------:R-:W5:Y:S04]  /*1a70*/  LDG.E.128 R140, desc[UR6][R140.64] ;  /* 0x000000068c8c7981 */ /* 0x000f68000c1e1d00 */
[----:B------:R1:W5:Y:S01]  /*1a80*/  @P1 LDG.E.128 R132, desc[UR6][R156.64] ;  /* 0x000000069c841981 */ /* 0x000362000c1e1d00 */
[----:B------:R-:W-:-:S04]  /*1a90*/  UISETP.NE.U32.AND UP0, UPT, UR10, URZ, UPT ;  /* 0x000000ff0a00728c */ /* 0x000fc8000bf05070 */
[----:B------:R-:W-:Y:S01]  /*1aa0*/  UISETP.NE.AND.EX UP0, UPT, UR11, URZ, UPT, UP0 ;  /* 0x000000ff0b00728c */ /* 0x000fe2000bf05300 */
[----:B---3--:R-:W-:Y:S02]  /*1ab0*/  PRMT R151, R131, 0x7632, R151 ;  /* 0x0000763283977816 */ /* 0x008fe40000000097 */
[----:B------:R-:W-:Y:S02]  /*1ac0*/  PRMT R158, R130, 0x7632, R158 ;  /* 0x00007632829e7816 */ /* 0x000fe4000000009e */
[----:B------:R-:W-:Y:S02]  /*1ad0*/  PRMT R153, R129, 0x7632, R153 ;  /* 0x0000763281997816 */ /* 0x000fe40000000099 */
[----:B0-----:R-:W-:Y:S02]  /*1ae0*/  PRMT R148, R128, 0x7632, R148 ;  /* 0x0000763280947816 */ /* 0x001fe40000000094 */
[----:B-1----:R-:W-:Y:S05]  /*1af0*/  BRA.U UP0, `(.L_x_77) ;  /* 0x0000000100c47547 */ /* 0x002fea000b800000 */
[----:B------:R-:W-:-:S04]  /*1b00*/  ISETP.NE.U32.AND P3, PT, R144, RZ, PT ;  /* 0x000000ff9000720c */ /* 0x000fc80003f65070 */
[----:B------:R-:W-:-:S13]  /*1b10*/  ISETP.NE.AND.EX P3, PT, R145, RZ, PT, P3 ;  /* 0x000000ff9100720c */ /* 0x000fda0003f65330 */
[----:B------:R-:W-:Y:S05]  /*1b20*/  @P3 BRA `(.L_x_78) ;  /* 0x0000000000343947 */ /* 0x000fea0003800000 */
        /* <DEDUP_REMOVED lines=11> */
[----:B------:R-:W-:Y:S01]  /*1be0*/  SHF.L.U32 R233, R233, 0x10, RZ ;  /* 0x00000010e9e97819 */ /* 0x000fe200000006ff */
[----:B------:R-:W-:Y:S06]  /*1bf0*/  BRA `(.L_x_79) ;  /* 0x0000000400f47947 */ /* 0x000fec0003800000 */
.L_x_78:
[----:B-----5:R-:W-:Y:S01]  /*1c00*/  PRMT R136, R140, 0x7632, R136 ;  /* 0x000076328c887816 */ /* 0x020fe20000000088 */
[----:B------:R-:W-:Y:S01]  /*1c10*/  IMAD.U32 R228, R129, 0x10000, RZ ;  /* 0x0001000081e47824 */ /* 0x000fe200078e00ff */
[C---:B------:R-:W-:Y:S01]  /*1c20*/  PRMT R138, R141.reuse, 0x7632, R138 ;  /* 0x000076328d8a7816 */ /* 0x040fe2000000008a */
[----:B------:R-:W-:Y:S01]  /*1c30*/  IMAD.U32 R141, R141, 0x10000, RZ ;  /* 0x000100008d8d7824 */ /* 0x000fe200078e00ff */
[----:B------:R-:W-:Y:S01]  /*1c40*/  PRMT R139, R142, 0x7632, R139 ;  /* 0x000076328e8b7816 */ /* 0x000fe2000000008b */
[----:B------:R-:W-:Y:S01]  /*1c50*/  IMAD.U32 R148, R148, 0x10000, RZ ;  /* 0x0001000094947824 */ /* 0x000fe200078e00ff */
[----:B------:R-:W-:Y:S01]  /*1c60*/  PRMT R144, R143, 0x7632, R144 ;  /* 0x000076328f907816 */ /* 0x000fe20000000090 */
[----:B------:R-:W-:Y:S01]  /*1c70*/  IMAD.U32 R151, R151, 0x10000, RZ ;  /* 0x0001000097977824 */ /* 0x000fe200078e00ff */
[----:B------:R-:W-:Y:S01]  /*1c80*/  SHF.L.U32 R140, R140, 0x10, RZ ;  /* 0x000000108c8c7819 */ /* 0x000fe200000006ff */
[----:B------:R-:W-:Y:S01]  /*1c90*/  IMAD.U32 R139, R139, 0x10000, RZ ;  /* 0x000100008b8b7824 */ /* 0x000fe200078e00ff */
[----:B------:R-:W-:Y:S01]  /*1ca0*/  SHF.L.U32 R142, R142, 0x10, RZ ;  /* 0x000000108e8e7819 */ /* 0x000fe200000006ff */
[----:B------:R-:W-:Y:S01]  /*1cb0*/  FADD.FTZ R228, R228, R141 ;  /* 0x0000008de4e47221 */ /* 0x000fe20000010000 */
[----:B------:R-:W-:-:S02]  /*1cc0*/  SHF.L.U32 R137, R128, 0x10, RZ ;  /* 0x0000001080897819 */ /* 0x000fc400000006ff */
[----:B------:R-:W-:Y:S02]  /*1cd0*/  SHF.L.U32 R145, R130, 0x10, RZ ;  /* 0x0000001082917819 */ /* 0x000fe400000006ff */
[----:B------:R-:W-:Y:S01]  /*1ce0*/  SHF.L.U32 R143, R143, 0x10, RZ ;  /* 0x000000108f8f7819 */ /* 0x000fe200000006ff */
[----:B------:R-:W-:Y:S01]  /*1cf0*/  FADD.FTZ R224, R137, R140 ;  /* 0x0000008c89e07221 */ /* 0x000fe20000010000 */
[----:B------:R-:W-:Y:S01]  /*1d00*/  SHF.L.U32 R153, R153, 0x10, RZ ;  /* 0x0000001099997819 */ /* 0x000fe200000006ff */
[----:B------:R-:W-:Y:S01]  /*1d10*/  FADD.FTZ R230, R145, R142 ;  /* 0x0000008e91e67221 */ /* 0x000fe20000010000 */
[----:B------:R-:W-:Y:S02]  /*1d20*/  SHF.L.U32 R158, R158, 0x10, RZ ;  /* 0x000000109e9e7819 */ /* 0x000fe400000006ff */
[----:B------:R-:W-:Y:S02]  /*1d30*/  SHF.L.U32 R236, R131, 0x10, RZ ;  /* 0x0000001083ec7819 */ /* 0x000fe400000006ff */
[----:B------:R-:W-:Y:S01]  /*1d40*/  SHF.L.U32 R144, R144, 0x10, RZ ;  /* 0x0000001090907819 */ /* 0x000fe200000006ff */
[----:B------:R-:W-:Y:S01]  /*1d50*/  FADD.FTZ R237, R139, R158 ;  /* 0x0000009e8bed7221 */ /* 0x000fe20000010000 */
[----:B------:R-:W-:Y:S01]  /*1d60*/  SHF.L.U32 R138, R138, 0x10, RZ ;  /* 0x000000108a8a7819 */ /* 0x000fe200000006ff */
[----:B------:R-:W-:Y:S01]  /*1d70*/  FADD.FTZ R236, R236, R143 ;  /* 0x0000008fecec7221 */ /* 0x000fe20000010000 */
[----:B------:R-:W-:Y:S01]  /*1d80*/  SHF.L.U32 R241, R136, 0x10, RZ ;  /* 0x0000001088f17819 */ /* 0x000fe200000006ff */
[----:B------:R-:W-:-:S02]  /*1d90*/  FADD.FTZ R233, R144, R151 ;  /* 0x0000009790e97221 */ /* 0x000fc40000010000 */
[----:B------:R-:W-:Y:S01]  /*1da0*/  FADD.FTZ R239, R138, R153 ;  /* 0x000000998aef7221 */ /* 0x000fe20000010000 */
[----:B------:R-:W-:Y:S01]  /*1db0*/  F2FP.BF16.F32.PACK_AB R138, R237, R230 ;  /* 0x000000e6ed8a723e */ /* 0x000fe200000010ff */
[----:B------:R-:W-:Y:S01]  /*1dc0*/  FADD.FTZ R241, R241, R148 ;  /* 0x00000094f1f17221 */ /* 0x000fe20000010000 */
[----:B------:R-:W-:Y:S02]  /*1dd0*/  F2FP.BF16.F32.PACK_AB R139, R233, R236 ;  /* 0x000000ece98b723e */ /* 0x000fe400000010ff */
[----:B------:R-:W-:Y:S02]  /*1de0*/  F2FP.BF16.F32.PACK_AB R137, R239, R228 ;  /* 0x000000e4ef89723e */ /* 0x000fe400000010ff */
[----:B------:R-:W-:Y:S01]  /*1df0*/  F2FP.BF16.F32.PACK_AB R136, R241, R224 ;  /* 0x000000e0f188723e */ /* 0x000fe200000010ff */
[----:B------:R-:W-:Y:S06]  /*1e00*/  BRA `(.L_x_79) ;  /* 0x0000000400707947 */ /* 0x000fec0003800000 */
.L_x_77:
[----:B------:R-:W-:-:S04]  /*1e10*/  ISETP.NE.U32.AND P3, PT, R144, RZ, PT ;  /* 0x000000ff9000720c */ /* 0x000fc80003f65070 */
[----:B------:R-:W-:-:S13]  /*1e20*/  ISETP.NE.AND.EX P3, PT, R145, RZ, PT, P3 ;  /* 0x000000ff9100720c */ /* 0x000fda0003f65330 */
[----:B------:R-:W-:Y:S05]  /*1e30*/  @P3 BRA `(.L_x_80) ;  /* 0x0000000000943947 */ /* 0x000fea0003800000 */
[----:B-----5:R-:W-:Y:S01]  /*1e40*/  PRMT R148, R142, 0x7632, R148 ;  /* 0x000076328e947816 */ /* 0x020fe20000000094 */
[----:B------:R-:W-:Y:S01]  /*1e50*/  IMAD.U32 R137, R132, 0x10000, RZ ;  /* 0x0001000084897824 */ /* 0x000fe200078e00ff */
[C---:B------:R-:W-:Y:S01]  /*1e60*/  PRMT R144, R140.reuse, 0x7632, R144 ;  /* 0x000076328c907816 */ /* 0x040fe20000000090 */
[----:B------:R-:W-:Y:S01]  /*1e70*/  IMAD.U32 R140, R140, 0x10000, RZ ;  /* 0x000100008c8c7824 */ /* 0x000fe200078e00ff */
[----:B------:R-:W-:Y:S02]  /*1e80*/  SHF.L.U32 R142, R142, 0x10, RZ ;  /* 0x000000108e8e7819 */ /* 0x000fe400000006ff */
[----:B------:R-:W-:Y:S01]  /*1e90*/  SHF.L.U32 R139, R134, 0x10, RZ ;  /* 0x00000010868b7819 */ /* 0x000fe200000006ff */
[----:B------:R-:W-:Y:S01]  /*1ea0*/  FADD.FTZ R224, R137, R140 ;  /* 0x0000008c89e07221 */ /* 0x000fe20000010000 */
[----:B------:R-:W-:Y:S02]  /*1eb0*/  PRMT R145, R141, 0x7632, R145 ;  /* 0x000076328d917816 */ /* 0x000fe40000000091 */
[----:B------:R-:W-:Y:S01]  /*1ec0*/  PRMT R149, R143, 0x7632, R149 ;  /* 0x000076328f957816 */ /* 0x000fe20000000095 */
[----:B------:R-:W-:Y:S01]  /*1ed0*/  FADD.FTZ R230, R139, R142 ;  /* 0x0000008e8be67221 */ /* 0x000fe20000010000 */
[----:B------:R-:W-:Y:S01]  /*1ee0*/  PRMT R136, R132, 0x7632, R136 ;  /* 0x0000763284887816 */ /* 0x000fe20000000088 */
[----:B------:R-:W-:Y:S01]  /*1ef0*/  IMAD.U32 R143, R143, 0x10000, RZ ;  /* 0x000100008f8f7824 */ /* 0x000fe200078e00ff */
[----:B------:R-:W-:Y:S01]  /*1f00*/  PRMT R137, R133, 0x7632, R137 ;  /* 0x0000763285897816 */ /* 0x000fe20000000089 */
[----:B------:R-:W-:Y:S01]  /*1f10*/  IMAD.U32 R140, R145, 0x10000, RZ ;  /* 0x00010000918c7824 */ /* 0x000fe200078e00ff */
[----:B------:R-:W-:Y:S01]  /*1f20*/  PRMT R138, R134, 0x7632, R138 ;  /* 0x00007632868a7816 */ /* 0x000fe2000000008a */
[----:B------:R-:W-:Y:S01]  /*1f30*/  IMAD.U32 R136, R136, 0x10000, RZ ;  /* 0x0001000088887824 */ /* 0x000fe200078e00ff */
[----:B------:R-:W-:-:S02]  /*1f40*/  PRMT R139, R135, 0x7632, R139 ;  /* 0x00007632878b7816 */ /* 0x000fc4000000008b */
[----:B------:R-:W-:Y:S02]  /*1f50*/  SHF.L.U32 R141, R141, 0x10, RZ ;  /* 0x000000108d8d7819 */ /* 0x000fe400000006ff */
[----:B------:R-:W-:Y:S01]  /*1f60*/  SHF.L.U32 R228, R133, 0x10, RZ ;  /* 0x0000001085e47819 */ /* 0x000fe200000006ff */
[----:B------:R-:W-:Y:S01]  /*1f70*/  IMAD.U32 R139, R139, 0x10000, RZ ;  /* 0x000100008b8b7824 */ /* 0x000fe200078e00ff */
[----:B------:R-:W-:Y:S02]  /*1f80*/  SHF.L.U32 R236, R135, 0x10, RZ ;  /* 0x0000001087ec7819 */ /* 0x000fe400000006ff */
[----:B------:R-:W-:Y:S01]  /*1f90*/  SHF.L.U32 R241, R144, 0x10, RZ ;  /* 0x0000001090f17819 */ /* 0x000fe200000006ff */
[----:B------:R-:W-:Y:S01]  /*1fa0*/  FADD.FTZ R228, R228, R141 ;  /* 0x0000008de4e47221 */ /* 0x000fe20000010000 */
[----:B------:R-:W-:Y:S01]  /*1fb0*/  SHF.L.U32 R237, R148, 0x10, RZ ;  /* 0x0000001094ed7819 */ /* 0x000fe200000006ff */
[----:B------:R-:W-:Y:S01]  /*1fc0*/  FADD.FTZ R236, R236, R143 ;  /* 0x0000008fecec7221 */ /* 0x000fe20000010000 */
[----:B------:R-:W-:Y:S01]  /*1fd0*/  SHF.L.U32 R142, R149, 0x10, RZ ;  /* 0x00000010958e7819 */ /* 0x000fe200000006ff */
[----:B------:R-:W-:Y:S01]  /*1fe0*/  FADD.FTZ R241, R241, R136 ;  /* 0x00000088f1f17221 */ /* 0x000fe20000010000 */
[----:B------:R-:W-:-:S02]  /*1ff0*/  SHF.L.U32 R138, R138, 0x10, RZ ;  /* 0x000000108a8a7819 */ /* 0x000fc400000006ff */
[----:B------:R-:W-:Y:S01]  /*2000*/  SHF.L.U32 R137, R137, 0x10, RZ ;  /* 0x0000001089897819 */ /* 0x000fe200000006ff */
[----:B------:R-:W-:Y:S01]  /*2010*/  FADD.FTZ R233, R142, R139 ;  /* 0x0000008b8ee97221 */ /* 0x000fe20000010000 */
[----:B------:R-:W-:Y:S01]  /*2020*/  F2FP.BF16.F32.PACK_AB R136, R241, R224 ;  /* 0x000000e0f188723e */ /* 0x000fe200000010ff */
[----:B------:R-:W-:Y:S02]  /*2030*/  FADD.FTZ R237, R237, R138 ;  /* 0x0000008aeded7221 */ /* 0x000fe40000010000 */
[----:B------:R-:W-:Y:S01]  /*2040*/  FADD.FTZ R239, R140, R137 ;  /* 0x000000898cef7221 */ /* 0x000fe20000010000 */
[----:B------:R-:W-:Y:S02]  /*2050*/  F2FP.BF16.F32.PACK_AB R139, R233, R236 ;  /* 0x000000ece98b723e */ /* 0x000fe400000010ff */
[----:B------:R-:W-:Y:S02]  /*2060*/  F2FP.BF16.F32.PACK_AB R138, R237, R230 ;  /* 0x000000e6ed8a723e */ /* 0x000fe400000010ff */
[----:B------:R-:W-:Y:S01]  /*2070*/  F2FP.BF16.F32.PACK_AB R137, R239, R228 ;  /* 0x000000e4ef89723e */ /* 0x000fe200000010ff */
[----:B------:R-:W-:Y:S06]  /*2080*/  BRA `(.L_x_79) ;  /* 0x0000000000d07947 */ /* 0x000fec0003800000 */
.L_x_80:
[C---:B-----5:R-:W-:Y:S01]  /*2090*/  PRMT R144, R141.reuse, 0x7632, R144 ;  /* 0x000076328d907816 */ /* 0x060fe20000000090 */
[----:B------:R-:W-:Y:S01]  /*20a0*/  IMAD.U32 R137, R132, 0x10000, RZ ;  /* 0x0001000084897824 */ /* 0x000fe200078e00ff */
[----:B------:R-:W-:Y:S01]  /*20b0*/  SHF.L.U32 R141, R141, 0x10, RZ ;  /* 0x000000108d8d7819 */ /* 0x000fe200000006ff */
[----:B------:R-:W-:Y:S01]  /*20c0*/  IMAD.U32 R241, R148, 0x10000, RZ ;  /* 0x0001000094f17824 */ /* 0x000fe200078e00ff */
[----:B------:R-:W-:Y:S02]  /*20d0*/  SHF.L.U32 R136, R133, 0x10, RZ ;  /* 0x0000001085887819 */ /* 0x000fe400000006ff */
[C---:B------:R-:W-:Y:S02]  /*20e0*/  PRMT R138, R140.reuse, 0x7632, R138 ;  /* 0x000076328c8a7816 */ /* 0x040fe4000000008a */
[----:B------:R-:W-:Y:S01]  /*20f0*/  SHF.L.U32 R140, R140, 0x10, RZ ;  /* 0x000000108c8c7819 */ /* 0x000fe200000006ff */
[----:B------:R-:W-:Y:S01]  /*2100*/  FADD.FTZ R228, R136, R141 ;  /* 0x0000008d88e47221 */ /* 0x000fe20000010000 */
[----:B------:R-:W-:Y:S01]  /*2110*/  PRMT R136, R132, 0x7632, R136 ;  /* 0x0000763284887816 */ /* 0x000fe20000000088 */
[----:B------:R-:W-:Y:S01]  /*2120*/  IMAD.U32 R139, R138, 0x10000, RZ ;  /* 0x000100008a8b7824 */ /* 0x000fe200078e00ff */
[----:B------:R-:W-:Y:S01]  /*2130*/  PRMT R145, R142, 0x7632, R145 ;  /* 0x000076328e917816 */ /* 0x000fe20000000091 */
[----:B------:R-:W-:Y:S01]  /*2140*/  FADD.FTZ R140, R137, R140 ;  /* 0x0000008c898c7221 */ /* 0x000fe20000010000 */
[----:B------:R-:W-:-:S02]  /*2150*/  SHF.L.U32 R136, R136, 0x10, RZ ;  /* 0x0000001088887819 */ /* 0x000fc400000006ff */
[----:B------:R-:W-:Y:S02]  /*2160*/  SHF.L.U32 R142, R142, 0x10, RZ ;  /* 0x000000108e8e7819 */ /* 0x000fe400000006ff */
[C---:B------:R-:W-:Y:S01]  /*2170*/  SHF.L.U32 R141, R134.reuse, 0x10, RZ ;  /* 0x00000010868d7819 */ /* 0x040fe200000006ff */
[----:B------:R-:W-:Y:S01]  /*2180*/  FADD.FTZ R136, R139, R136 ;  /* 0x000000888b887221 */ /* 0x000fe20000010000 */
[C---:B------:R-:W-:Y:S01]  /*2190*/  PRMT R154, R143.reuse, 0x7632, R154 ;  /* 0x000076328f9a7816 */ /* 0x040fe2000000009a */
[----:B------:R-:W-:Y:S01]  /*21a0*/  IMAD.U32 R143, R143, 0x10000, RZ ;  /* 0x000100008f8f7824 */ /* 0x000fe200078e00ff */
[----:B------:R-:W-:Y:S01]  /*21b0*/  PRMT R137, R133, 0x7632, R137 ;  /* 0x0000763285897816 */ /* 0x000fe20000000089 */
[----:B------:R-:W-:Y:S01]  /*21c0*/  FADD.FTZ R142, R141, R142 ;  /* 0x0000008e8d8e7221 */ /* 0x000fe20000010000 */
[----:B------:R-:W-:Y:S01]  /*21d0*/  PRMT R138, R134, 0x7632, R138 ;  /* 0x00007632868a7816 */ /* 0x000fe2000000008a */
[----:B------:R-:W-:Y:S01]  /*21e0*/  IMAD.U32 R154, R154, 0x10000, RZ ;  /* 0x000100009a9a7824 */ /* 0x000fe200078e00ff */
[----:B------:R-:W-:Y:S01]  /*21f0*/  PRMT R139, R135, 0x7632, R139 ;  /* 0x00007632878b7816 */ /* 0x000fe2000000008b */
        /* <DEDUP_REMOVED lines=14> */
[----:B------:R-:W-:Y:S01]  /*22e0*/  IMAD.U32 R143, R129, 0x10000, RZ ;  /* 0x00010000818f7824 */ /* 0x000fe200078e00ff */
[----:B------:R-:W-:Y:S01]  /*22f0*/  SHF.L.U32 R237, R158, 0x10, RZ ;  /* 0x000000109eed7819 */ /* 0x000fe200000006ff */
[----:B------:R-:W-:Y:S01]  /*2300*/  FADD.FTZ R138, R149, R138 ;  /* 0x0000008a958a7221 */ /* 0x000fe20000010000 */
[----:B------:R-:W-:Y:S01]  /*2310*/  SHF.L.U32 R140, R153, 0x10, RZ ;  /* 0x00000010998c7819 */ /* 0x000fe200000006ff */
[----:B------:R-:W-:Y:S01]  /*2320*/  FADD.FTZ R139, R154, R139 ;  /* 0x0000008b9a8b7221 */ /* 0x000fe20000010000 */
[----:B------:R-:W-:-:S02]  /*2330*/  IMAD.U32 R142, R151, 0x10000, RZ ;  /* 0x00010000978e7824 */ /* 0x000fc400078e00ff */
[----:B------:R-:W-:Y:S01]  /*2340*/  FADD.FTZ R228, R143, R228 ;  /* 0x000000e48fe47221 */ /* 0x000fe20000010000 */
[----:B------:R-:W-:Y:S01]  /*2350*/  FADD.FTZ R236, R141, R156 ;  /* 0x0000009c8dec7221 */ /* 0x000fe20000010000 */
[----:B------:R-:W-:Y:S01]  /*2360*/  FADD.FTZ R237, R237, R138 ;  /* 0x0000008aeded7221 */ /* 0x000fe20000010000 */
[----:B------:R-:W-:Y:S01]  /*2370*/  FADD.FTZ R233, R142, R139 ;  /* 0x0000008b8ee97221 */ /* 0x000fe20000010000 */
[----:B------:R-:W-:Y:S01]  /*2380*/  FADD.FTZ R239, R140, R137 ;  /* 0x000000898cef7221 */ /* 0x000fe20000010000 */
[----:B------:R-:W-:Y:S02]  /*2390*/  F2FP.BF16.F32.PACK_AB R136, R241, R224 ;  /* 0x000000e0f188723e */ /* 0x000fe400000010ff */
[----:B------:R-:W-:Y:S02]  /*23a0*/  F2FP.BF16.F32.PACK_AB R138, R237, R230 ;  /* 0x000000e6ed8a723e */ /* 0x000fe400000010ff */
[----:B------:R-:W-:Y:S02]  /*23b0*/  F2FP.BF16.F32.PACK_AB R139, R233, R236 ;  /* 0x000000ece98b723e */ /* 0x000fe400000010ff */
[----:B------:R-:W-:-:S07]  /*23c0*/  F2FP.BF16.F32.PACK_AB R137, R239, R228 ;  /* 0x000000e4ef89723e */ /* 0x000fce00000010ff */
.L_x_79:
[----:B------:R-:W-:Y:S01]  /*23d0*/  UISETP.NE.U32.AND UP1, UPT, UR10, URZ, UPT ;  /* 0x000000ff0a00728c */ /* 0x000fe2000bf25070 */
[----:B------:R-:W0:Y:S01]  /*23e0*/  @P0 LDC.64 R156, c[0x0][0x3a8] ;  /* 0x0000ea00ff9c0b82 */ /* 0x000e220000000a00 */
[----:B------:R-:W-:Y:S02]  /*23f0*/  IADD3 R149, PT, PT, R152, 0x40, RZ ;  /* 0x0000004098957810 */ /* 0x000fe40007ffe0ff */
[----:B------:R-:W-:-:S03]  /*2400*/  UISETP.NE.AND.EX UP1, UPT, UR11, URZ, UPT, UP1 ;  /* 0x000000ff0b00728c */ /* 0x000fc6000bf25310 */
[----:B------:R-:W-:Y:S02]  /*2410*/  IMAD.WIDE.U32 R140, R149, 0x10, R220 ;  /* 0x00000010958c7825 */ /* 0x000fe400078e00dc */
[----:B------:R-:W1:Y:S01]  /*2420*/  @P2 LDC.64 R154, c[0x0][0x3a0] ;  /* 0x0000e800ff9a2b82 */ /* 0x000e620000000a00 */
[----:B------:R-:W-:-:S13]  /*2430*/  PLOP3.LUT P1, PT, PT, PT, UP1, 0x80, 0x8 ;  /* 0x000000000008781c */ /* 0x000fda0003f2f018 */
[----:B------:R-:W2:Y:S01]  /*2440*/  @P1 LDC.64 R144, c[0x0][0x398] ;  /* 0x0000e600ff901b82 */ /* 0x000ea20000000a00 */
[----:B0-----:R-:W-:-:S05]  /*2450*/  @P0 IMAD.WIDE.U32 R156, R150, 0x10, R156 ;  /* 0x00000010969c0825 */ /* 0x001fca00078e009c */
[----:B------:R0:W-:Y:S01]  /*2460*/  @P0 STG.E.128 desc[UR6][R156.64], R136 ;  /* 0x000000889c000986 */ /* 0x0001e2000c101d06 */
[----:B-1----:R-:W-:-:S03]  /*2470*/  @P2 IMAD.WIDE.U32 R154, R149, 0x10, R154 ;  /* 0x00000010959a2825 */ /* 0x002fc600078e009a */
[----:B------:R-:W5:Y:S04]  /*2480*/  LDG.E.128 R140, desc[UR6][R140.64] ;  /* 0x000000068c8c7981 */ /* 0x000f68000c1e1d00 */
[----:B------:R0:W5:Y:S01]  /*2490*/  @P2 LDG.E.128 R128, desc[UR6][R154.64] ;  /* 0x000000069a802981 */ /* 0x000162000c1e1d00 */
[----:B--2---:R-:W-:-:S05]  /*24a0*/  @P1 IMAD.WIDE.U32 R144, R149, 0x10, R144 ;  /* 0x0000001095901825 */ /* 0x004fca00078e0090 */
[----:B------:R0:W5:Y:S01]  /*24b0*/  @P1 LDG.E.128 R132, desc[UR6][R144.64] ;  /* 0x0000000690841981 */ /* 0x000162000c1e1d00 */
[----:B------:R-:W-:Y:S05]  /*24c0*/  BRA.U UP0, `(.L_x_81) ;  /* 0x0000000100cc7547 */ /* 0x000fea000b800000 */
[----:B------:R-:W-:Y:S05]  /*24d0*/  @P3 BRA `(.L_x_82) ;  /* 0x0000000000343947 */ /* 0x000fea0003800000 */
[----:B-----5:R-:W-:Y:S01]  /*24e0*/  PRMT R232, R140, 0x7632, R232 ;  /* 0x000076328ce87816 */ /* 0x020fe200000000e8 */
[----:B0-----:R-:W-:Y:S01]  /*24f0*/  IMAD.U32 R156, R141, 0x10000, RZ ;  /* 0x000100008d9c7824 */ /* 0x001fe200078e00ff */
[----:B------:R-:W-:Y:S02]  /*2500*/  PRMT R209, R143, 0x7632, R209 ;  /* 0x000076328fd17816 */ /* 0x000fe400000000d1 */
[----:B------:R-:W-:Y:S01]  /*2510*/  PRMT R207, R141, 0x7632, R207 ;  /* 0x000076328dcf7816 */ /* 0x000fe200000000cf */
[----:B------:R-:W-:Y:S01]  /*2520*/  IMAD.U32 R232, R232, 0x10000, RZ ;  /* 0x00010000e8e87824 */ /* 0x000fe200078e00ff */
[----:B------:R-:W-:Y:S01]  /*2530*/  PRMT R208, R142, 0x7632, R208 ;  /* 0x000076328ed07816 */ /* 0x000fe200000000d0 */
[----:B------:R-:W-:Y:S01]  /*2540*/  IMAD.U32 R209, R209, 0x10000, RZ ;  /* 0x00010000d1d17824 */ /* 0x000fe200078e00ff */
[----:B------:R-:W-:Y:S02]  /*2550*/  SHF.L.U32 R225, R140, 0x10, RZ ;  /* 0x000000108ce17819 */ /* 0x000fe400000006ff */
[----:B------:R-:W-:-:S02]  /*2560*/  SHF.L.U32 R159, R142, 0x10, RZ ;  /* 0x000000108e9f7819 */ /* 0x000fc400000006ff */
[----:B------:R-:W-:Y:S02]  /*2570*/  SHF.L.U32 R206, R143, 0x10, RZ ;  /* 0x000000108fce7819 */ /* 0x000fe400000006ff */
[----:B------:R-:W-:Y:S02]  /*2580*/  SHF.L.U32 R207, R207, 0x10, RZ ;  /* 0x00000010cfcf7819 */ /* 0x000fe400000006ff */
[----:B------:R-:W-:Y:S01]  /*2590*/  SHF.L.U32 R208, R208, 0x10, RZ ;  /* 0x00000010d0d07819 */ /* 0x000fe200000006ff */
[----:B------:R-:W-:Y:S06]  /*25a0*/  BRA `(.L_x_83) ;  /* 0x00000008000c7947 */ /* 0x000fec0003800000 */
.L_x_82:
[----:B0----5:R-:W-:Y:S01]  /*25b0*/  PRMT R144, R140, 0x7632, R144 ;  /* 0x000076328c907816 */ /* 0x021fe20000000090 */
[----:B------:R-:W-:Y:S01]  /*25c0*/  IMAD.U32 R159, R130, 0x10000, RZ ;  /* 0x00010000829f7824 */ /* 0x000fe200078e00ff */
[----:B------:R-:W-:Y:S02]  /*25d0*/  SHF.L.U32 R140, R140, 0x10, RZ ;  /* 0x000000108c8c7819 */ /* 0x000fe400000006ff */
[C---:B------:R-:W-:Y:S02]  /*25e0*/  PRMT R145, R141.reuse, 0x7632, R145 ;  /* 0x000076328d917816 */ /* 0x040fe40000000091 */
[----:B------:R-:W-:Y:S02]  /*25f0*/  SHF.L.U32 R225, R128, 0x10, RZ ;  /* 0x0000001080e17819 */ /* 0x000fe400000006ff */
[----:B------:R-:W-:Y:S02]  /*2600*/  SHF.L.U32 R141, R141, 0x10, RZ ;  /* 0x000000108d8d7819 */ /* 0x000fe400000006ff */
[C---:B------:R-:W-:Y:S01]  /*2610*/  PRMT R148, R142.reuse, 0x7632, R148 ;  /* 0x000076328e947816 */ /* 0x040fe20000000094 */
[----:B------:R-:W-:Y:S01]  /*2620*/  IMAD.U32 R142, R142, 0x10000, RZ ;  /* 0x000100008e8e7824 */ /* 0x000fe200078e00ff */
[----:B------:R-:W-:Y:S01]  /*2630*/  SHF.L.U32 R156, R129, 0x10, RZ ;  /* 0x00000010819c7819 */ /* 0x000fe200000006ff */
[----:B------:R-:W-:Y:S01]  /*2640*/  FADD.FTZ R225, R225, R140 ;  /* 0x0000008ce1e17221 */ /* 0x000fe20000010000 */
[----:B------:R-:W-:Y:S01]  /*2650*/  PRMT R151, R143, 0x7632, R151 ;  /* 0x000076328f977816 */ /* 0x000fe20000000097 */
[----:B------:R-:W-:Y:S01]  /*2660*/  FADD.FTZ R159, R159, R142 ;  /* 0x0000008e9f9f7221 */ /* 0x000fe20000010000 */
        /* <DEDUP_REMOVED lines=8> */
[----:B------:R-:W-:-:S02]  /*26f0*/  SHF.L.U32 R206, R143, 0x10, RZ ;  /* 0x000000108fce7819 */ /* 0x000fc400000006ff */
[----:B------:R-:W-:Y:S02]  /*2700*/  SHF.L.U32 R153, R131, 0x10, RZ ;  /* 0x0000001083997819 */ /* 0x000fe400000006ff */
        /* <DEDUP_REMOVED lines=15> */
.L_x_81:
[----:B------:R-:W-:Y:S05]  /*2800*/  @P3 BRA `(.L_x_84) ;  /* 0x0000000000943947 */ /* 0x000fea0003800000 */
[----:B0----5:R-:W-:Y:S01]  /*2810*/  PRMT R144, R140, 0x7632, R144 ;  /* 0x000076328c907816 */ /* 0x021fe20000000090 */
[----:B------:R-:W-:Y:S01]  /*2820*/  IMAD.U32 R156, R133, 0x10000, RZ ;  /* 0x00010000859c7824 */ /* 0x000fe200078e00ff */
[----:B------:R-:W-:Y:S01]  /*2830*/  PRMT R148, R142, 0x7632, R148 ;  /* 0x000076328e947816 */ /* 0x000fe20000000094 */
[----:B------:R-:W-:Y:S01]  /*2840*/  IMAD.U32 R153, R135, 0x10000, RZ ;  /* 0x0001000087997824 */ /* 0x000fe200078e00ff */
[----:B------:R-:W-:Y:S02]  /*2850*/  SHF.L.U32 R140, R140, 0x10, RZ ;  /* 0x000000108c8c7819 */ /* 0x000fe400000006ff */
[C---:B------:R-:W-:Y:S01]  /*2860*/  PRMT R145, R141.reuse, 0x7632, R145 ;  /* 0x000076328d917816 */ /* 0x040fe20000000091 */
[----:B------:R-:W-:Y:S01]  /*2870*/  IMAD.U32 R141, R141, 0x10000, RZ ;  /* 0x000100008d8d7824 */ /* 0x000fe200078e00ff */
[----:B------:R-:W-:Y:S02]  /*2880*/  SHF.L.U32 R142, R142, 0x10, RZ ;  /* 0x000000108e8e7819 */ /* 0x000fe400000006ff */
[----:B------:R-:W-:Y:S01]  /*2890*/  SHF.L.U32 R225, R132, 0x10, RZ ;  /* 0x0000001084e17819 */ /* 0x000fe200000006ff */
[----:B------:R-:W-:Y:S01]  /*28a0*/  FADD.FTZ R156, R156, R141 ;  /* 0x0000008d9c9c7221 */ /* 0x000fe20000010000 */
[----:B------:R-:W-:-:S02]  /*28b0*/  SHF.L.U32 R159, R134, 0x10, RZ ;  /* 0x00000010869f7819 */ /* 0x000fc400000006ff */
[----:B------:R-:W-:Y:S01]  /*28c0*/  PRMT R151, R143, 0x7632, R151 ;  /* 0x000076328f977816 */ /* 0x000fe20000000097 */
[----:B------:R-:W-:Y:S01]  /*28d0*/  FADD.FTZ R225, R225, R140 ;  /* 0x0000008ce1e17221 */ /* 0x000fe20000010000 */
[----:B------:R-:W-:Y:S01]  /*28e0*/  PRMT R136, R132, 0x7632, R136 ;  /* 0x0000763284887816 */ /* 0x000fe20000000088 */
[----:B------:R-:W-:Y:S01]  /*28f0*/  FADD.FTZ R159, R159, R142 ;  /* 0x0000008e9f9f7221 */ /* 0x000fe20000010000 */
[----:B------:R-:W-:Y:S02]  /*2900*/  PRMT R137, R133, 0x7632, R137 ;  /* 0x0000763285897816 */ /* 0x000fe40000000089 */
[----:B------:R-:W-:Y:S02]  /*2910*/  PRMT R138, R134, 0x7632, R138 ;  /* 0x00007632868a7816 */ /* 0x000fe4000000008a */
[----:B------:R-:W-:Y:S02]  /*2920*/  PRMT R139, R135, 0x7632, R139 ;  /* 0x00007632878b7816 */ /* 0x000fe4000000008b */
        /* <DEDUP_REMOVED lines=8> */
[----:B------:R-:W-:-:S02]  /*29b0*/  SHF.L.U32 R139, R139, 0x10, RZ ;  /* 0x000000108b8b7819 */ /* 0x000fc400000006ff */
[----:B------:R-:W-:Y:S02]  /*29c0*/  SHF.L.U32 R137, R137, 0x10, RZ ;  /* 0x0000001089897819 */ /* 0x000fe400000006ff */
[----:B------:R-:W-:Y:S01]  /*29d0*/  SHF.L.U32 R136, R136, 0x10, RZ ;  /* 0x0000001088887819 */ /* 0x000fe200000006ff */
[----:B------:R-:W-:Y:S01]  /*29e0*/  FADD.FTZ R209, R142, R139 ;  /* 0x0000008b8ed17221 */ /* 0x000fe20000010000 */
[----:B------:R-:W-:Y:S01]  /*29f0*/  F2FP.BF16.F32.PACK_AB R138, R208, R159 ;  /* 0x0000009fd08a723e */ /* 0x000fe200000010ff */
[----:B------:R-:W-:Y:S02]  /*2a00*/  FADD.FTZ R207, R140, R137 ;  /* 0x000000898ccf7221 */ /* 0x000fe40000010000 */
[----:B------:R-:W-:Y:S01]  /*2a10*/  FADD.FTZ R232, R141, R136 ;  /* 0x000000888de87221 */ /* 0x000fe20000010000 */
[----:B------:R-:W-:Y:S02]  /*2a20*/  F2FP.BF16.F32.PACK_AB R139, R209, R206 ;  /* 0x000000ced18b723e */ /* 0x000fe400000010ff */
[----:B------:R-:W-:-:S02]  /*2a30*/  F2FP.BF16.F32.PACK_AB R137, R207, R156 ;  /* 0x0000009ccf89723e */ /* 0x000fc400000010ff */
[----:B------:R-:W-:Y:S01]  /*2a40*/  F2FP.BF16.F32.PACK_AB R136, R232, R225 ;  /* 0x000000e1e888723e */ /* 0x000fe200000010ff */
[----:B------:R-:W-:Y:S06]  /*2a50*/  BRA `(.L_x_83) ;  /* 0x0000000000e07947 */ /* 0x000fec0003800000 */
.L_x_84:
[C---:B0----5:R-:W-:Y:S01]  /*2a60*/  PRMT R137, R140.reuse, 0x7632, R137 ;  /* 0x000076328c897816 */ /* 0x061fe20000000089 */
[----:B------:R-:W-:Y:S01]  /*2a70*/  IMAD.U32 R140, R140, 0x10000, RZ ;  /* 0x000100008c8c7824 */ /* 0x000fe200078e00ff */
[----:B------:R-:W-:Y:S01]  /*2a80*/  SHF.L.U32 R139, R132, 0x10, RZ ;  /* 0x00000010848b7819 */ /* 0x000fe200000006ff */
[----:B------:R-:W-:Y:S01]  /*2a90*/  IMAD.U32 R159, R130, 0x10000, RZ ;  /* 0x00010000829f7824 */ /* 0x000fe200078e00ff */
[----:B------:R-:W-:Y:S01]  /*2aa0*/  PRMT R136, R132, 0x7632, R136 ;  /* 0x0000763284887816 */ /* 0x000fe20000000088 */
[----:B------:R-:W-:Y:S01]  /*2ab0*/  IMAD.U32 R137, R137, 0x10000, RZ ;  /* 0x0001000089897824 */ /* 0x000fe200078e00ff */
[----:B------:R-:W-:Y:S01]  /*2ac0*/  SHF.L.U32 R138, R128, 0x10, RZ ;  /* 0x00000010808a7819 */ /* 0x000fe200000006ff */
[----:B------:R-:W-:Y:S01]  /*2ad0*/  FADD.FTZ R139, R139, R140 ;  /* 0x0000008c8b8b7221 */ /* 0x000fe20000010000 */
[----:B------:R-:W-:Y:S01]  /*2ae0*/  SHF.L.U32 R136, R136, 0x10, RZ ;  /* 0x0000001088887819 */ /* 0x000fe200000006ff */
[----:B------:R-:W-:Y:S01]  /*2af0*/  IMAD.U32 R140, R133, 0x10000, RZ ;  /* 0x00010000858c7824 */ /* 0x000fe200078e00ff */
[C---:B------:R-:W-:Y:S01]  /*2b00*/  PRMT R144, R141.reuse, 0x7632, R144 ;  /* 0x000076328d907816 */ /* 0x040fe20000000090 */
[----:B------:R-:W-:Y:S01]  /*2b10*/  FADD.FTZ R225, R138, R139 ;  /* 0x0000008b8ae17221 */ /* 0x000fe20000010000 */
[----:B------:R-:W-:Y:S01]  /*2b20*/  SHF.L.U32 R141, R141, 0x10, RZ ;  /* 0x000000108d8d7819 */ /* 0x000fe200000006ff */
[----:B------:R-:W-:Y:S01]  /*2b30*/  FADD.FTZ R232, R137, R136 ;  /* 0x0000008889e87221 */ /* 0x000fe20000010000 */
[----:B------:R-:W-:-:S02]  /*2b40*/  PRMT R148, R143, 0x7632, R148 ;  /* 0x000076328f947816 */ /* 0x000fc40000000094 */
[----:B------:R-:W-:Y:S01]  /*2b50*/  PRMT R138, R135, 0x7632, R138 ;  /* 0x00007632878a7816 */ /* 0x000fe2000000008a */
[----:B------:R-:W-:Y:S01]  /*2b60*/  FADD.FTZ R140, R140, R141 ;  /* 0x0000008d8c8c7221 */ /* 0x000fe20000010000 */
        /* <DEDUP_REMOVED lines=8> */
[----:B------:R-:W-:Y:S01]  /*2bf0*/  SHF.L.U32 R137, R137, 0x10, RZ ;  /* 0x0000001089897819 */ /* 0x000fe200000006ff */
[----:B------:R-:W-:Y:S01]  /*2c00*/  FADD.FTZ R156, R139, R140 ;  /* 0x0000008c8b9c7221 */ /* 0x000fe20000010000 */
[----:B------:R-:W-:Y:S01]  /*2c10*/  SHF.L.U32 R207, R144, 0x10, RZ ;  /* 0x0000001090cf7819 */ /* 0x000fe200000006ff */
[--C-:B------:R-:W-:Y:S01]  /*2c20*/  FADD.FTZ R209, R209, R138.reuse ;  /* 0x0000008ad1d17221 */ /* 0x100fe20000010000 */
[----:B------:R-:W-:Y:S01]  /*2c30*/  SHF.L.U32 R136, R136, 0x10, RZ ;  /* 0x0000001088887819 */ /* 0x000fe200000006ff */
[----:B------:R-:W-:Y:S01]  /*2c40*/  FADD.FTZ R208, R208, R137 ;  /* 0x00000089d0d07221 */ /* 0x000fe20000010000 */
[----:B------:R-:W-:Y:S02]  /*2c50*/  PRMT R139, R131, 0x7632, R139 ;  /* 0x00007632838b7816 */ /* 0x000fe4000000008b */
[----:B------:R-:W-:Y:S01]  /*2c60*/  PRMT R138, R130, 0x7632, R138 ;  /* 0x00007632828a7816 */ /* 0x000fe2000000008a */
[----:B------:R-:W-:Y:S01]  /*2c70*/  FADD.FTZ R207, R207, R136 ;  /* 0x00000088cfcf7221 */ /* 0x000fe20000010000 */
[----:B------:R-:W-:-:S02]  /*2c80*/  SHF.L.U32 R151, R143, 0x10, RZ ;  /* 0x000000108f977819 */ /* 0x000fc400000006ff */
[----:B------:R-:W-:Y:S02]  /*2c90*/  PRMT R137, R129, 0x7632, R137 ;  /* 0x0000763281897816 */ /* 0x000fe40000000089 */
[----:B------:R-:W-:Y:S02]  /*2ca0*/  SHF.L.U32 R143, R134, 0x10, RZ ;  /* 0x00000010868f7819 */ /* 0x000fe400000006ff */
[----:B------:R-:W-:Y:S02]  /*2cb0*/  SHF.L.U32 R154, R135, 0x10, RZ ;  /* 0x00000010879a7819 */ /* 0x000fe400000006ff */
[----:B------:R-:W-:Y:S01]  /*2cc0*/  PRMT R136, R128, 0x7632, R136 ;  /* 0x0000763280887816 */ /* 0x000fe20000000088 */
[----:B------:R-:W-:Y:S01]  /*2cd0*/  FADD.FTZ R142, R143, R142 ;  /* 0x0000008e8f8e7221 */ /* 0x000fe20000010000 */
        /* <DEDUP_REMOVED lines=10> */
[----:B------:R-:W-:Y:S01]  /*2d80*/  FADD.FTZ R207, R207, R138 ;  /* 0x0000008acfcf7221 */ /* 0x000fe20000010000 */
[----:B------:R-:W-:-:S02]  /*2d90*/  FADD.FTZ R232, R232, R137 ;  /* 0x00000089e8e87221 */ /* 0x000fc40000010000 */
[----:B------:R-:W-:Y:S02]  /*2da0*/  F2FP.BF16.F32.PACK_AB R138, R208, R159 ;  /* 0x0000009fd08a723e */ /* 0x000fe400000010ff */
[----:B------:R-:W-:Y:S02]  /*2db0*/  F2FP.BF16.F32.PACK_AB R139, R209, R206 ;  /* 0x000000ced18b723e */ /* 0x000fe400000010ff */
[----:B------:R-:W-:Y:S02]  /*2dc0*/  F2FP.BF16.F32.PACK_AB R137, R207, R156 ;  /* 0x0000009ccf89723e */ /* 0x000fe400000010ff */
[----:B------:R-:W-:-:S07]  /*2dd0*/  F2FP.BF16.F32.PACK_AB R136, R232, R225 ;  /* 0x000000e1e888723e */ /* 0x000fce00000010ff */
.L_x_83:
[----:B------:R-:W0:Y:S01]  /*2de0*/  @P0 LDC.64 R190, c[0x0][0x3a8] ;  /* 0x0000ea00ffbe0b82 */ /* 0x000e220000000a00 */
[----:B------:R-:W-:-:S04]  /*2df0*/  VIADD R148, R152, 0x60 ;  /* 0x0000006098947836 */ /* 0x000fc80000000000 */
[----:B------:R-:W-:-:S03]  /*2e00*/  IMAD.WIDE.U32 R140, R148, 0x10, R220 ;  /* 0x00000010948c7825 */ /* 0x000fc600078e00dc */
[----:B------:R-:W1:Y:S08]  /*2e10*/  @P1 LDC.64 R154, c[0x0][0x398] ;  /* 0x0000e600ff9a1b82 */ /* 0x000e700000000a00 */
        /* <DEDUP_REMOVED lines=23> */
.L_x_86:
[C---:B0----5:R-:W-:Y:S01]  /*2f90*/  PRMT R145, R141.reuse, 0x7632, R145 ;  /* 0x000076328d917816 */ /* 0x061fe20000000091 */
[----:B------:R-:W-:Y:S01]  /*2fa0*/  IMAD.U32 R155, R128, 0x10000, RZ ;  /* 0x00010000809b7824 */ /* 0x000fe200078e00ff */
[C---:B------:R-:W-:Y:S02]  /*2fb0*/  PRMT R151, R142.reuse, 0x7632, R151 ;  /* 0x000076328e977816 */ /* 0x040fe40000000097 */
[----:B------:R-:W-:Y:S01]  /*2fc0*/  SHF.L.U32 R141, R141, 0x10, RZ ;  /* 0x000000108d8d7819 */ /* 0x000fe200000006ff */
[----:B------:R-:W-:Y:S01]  /*2fd0*/  IMAD.U32 R214, R145, 0x10000, RZ ;  /* 0x0001000091d67824 */ /* 0x000fe200078e00ff */
[----:B------:R-:W-:Y:S02]  /*2fe0*/  SHF.L.U32 R142, R142, 0x10, RZ ;  /* 0x000000108e8e7819 */ /* 0x000fe400000006ff */
[----:B------:R-:W-:Y:S02]  /*2ff0*/  SHF.L.U32 R136, R129, 0x10, RZ ;  /* 0x0000001081887819 */ /* 0x000fe400000006ff */
[----:B------:R-:W-:-:S02]  /*3000*/  SHF.L.U32 R137, R130, 0x10, RZ ;  /* 0x0000001082897819 */ /* 0x000fc400000006ff */
[C---:B------:R-:W-:Y:S01]  /*3010*/  PRMT R144, R140.reuse, 0x7632, R144 ;  /* 0x000076328c907816 */ /* 0x040fe20000000090 */
[----:B------:R-:W-:Y:S02]  /*3020*/  IMAD.U32 R140, R140, 0x10000, RZ ;  /* 0x000100008c8c7824 */ /* 0x000fe400078e00ff */
[----:B------:R-:W-:Y:S01]  /*3030*/  FADD.FTZ R157, R136, R141 ;  /* 0x0000008d889d7221 */ /* 0x000fe20000010000 */
[----:B------:R-:W-:Y:S01]  /*3040*/  FADD.FTZ R190, R137, R142 ;  /* 0x0000008e89be7221 */ /* 0x000fe20000010000 */
[----:B------:R-:W-:Y:S01]  /*3050*/  PRMT R153, R143, 0x7632, R153 ;  /* 0x000076328f997816 */ /* 0x000fe20000000099 */
[----:B------:R-:W-:Y:S01]  /*3060*/  FADD.FTZ R155, R155, R140 ;  /* 0x0000008c9b9b7221 */ /* 0x000fe20000010000 */
[----:B------:R-:W-:Y:S01]  /*3070*/  PRMT R136, R128, 0x7632, R136 ;  /* 0x0000763280887816 */ /* 0x000fe20000000088 */
[----:B------:R-:W-:Y:S01]  /*3080*/  IMAD.U32 R143, R143, 0x10000, RZ ;  /* 0x000100008f8f7824 */ /* 0x000fe200078e00ff */
[----:B------:R-:W-:Y:S02]  /*3090*/  PRMT R137, R129, 0x7632, R137 ;  /* 0x0000763281897816 */ /* 0x000fe40000000089 */
[----:B------:R-:W-:Y:S01]  /*30a0*/  PRMT R138, R130, 0x7632, R138 ;  /* 0x00007632828a7816 */ /* 0x000fe2000000008a */
[----:B------:R-:W-:Y:S01]  /*30b0*/  IMAD.U32 R136, R136, 0x10000, RZ ;  /* 0x0001000088887824 */ /* 0x000fe200078e00ff */
[----:B------:R-:W-:-:S02]  /*30c0*/  PRMT R139, R131, 0x7632, R139 ;  /* 0x00007632838b7816 */ /* 0x000fc4000000008b */
[----:B------:R-:W-:Y:S02]  /*30d0*/  SHF.L.U32 R210, R131, 0x10, RZ ;  /* 0x0000001083d27819 */ /* 0x000fe400000006ff */
[----:B------:R-:W-:Y:S01]  /*30e0*/  SHF.L.U32 R141, R144, 0x10, RZ ;  /* 0x00000010908d7819 */ /* 0x000fe200000006ff */
[----:B------:R-:W-:Y:S01]  /*30f0*/  IMAD.U32 R139, R139, 0x10000, RZ ;  /* 0x000100008b8b7824 */ /* 0x000fe200078e00ff */
        /* <DEDUP_REMOVED lines=14> */
.L_x_85:
[----:B------:R-:W-:Y:S05]  /*31e0*/  @P3 BRA `(.L_x_88) ;  /* 0x0000000000943947 */ /* 0x000fea0003800000 */
[C---:B0----5:R-:W-:Y:S01]  /*31f0*/  PRMT R145, R141.reuse, 0x7632, R145 ;  /* 0x000076328d917816 */ /* 0x061fe20000000091 */
[----:B------:R-:W-:Y:S01]  /*3200*/  IMAD.U32 R137, R134, 0x10000, RZ ;  /* 0x0001000086897824 */ /* 0x000fe200078e00ff */
[----:B------:R-:W-:Y:S02]  /*3210*/  SHF.L.U32 R141, R141, 0x10, RZ ;  /* 0x000000108d8d7819 */ /* 0x000fe400000006ff */
[C---:B------:R-:W-:Y:S01]  /*3220*/  PRMT R151, R142.reuse, 0x7632, R151 ;  /* 0x000076328e977816 */ /* 0x040fe20000000097 */
[----:B------:R-:W-:Y:S01]  /*3230*/  IMAD.U32 R142, R142, 0x10000, RZ ;  /* 0x000100008e8e7824 */ /* 0x000fe200078e00ff */
[----:B------:R-:W-:Y:S02]  /*3240*/  SHF.L.U32 R136, R133, 0x10, RZ ;  /* 0x0000001085887819 */ /* 0x000fe400000006ff */
[C---:B------:R-:W-:Y:S01]  /*3250*/  PRMT R144, R140.reuse, 0x7632, R144 ;  /* 0x000076328c907816 */ /* 0x040fe20000000090 */
[----:B------:R-:W-:Y:S01]  /*3260*/  FADD.FTZ R190, R137, R142 ;  /* 0x0000008e89be7221 */ /* 0x000fe20000010000 */
[----:B------:R-:W-:Y:S01]  /*3270*/  SHF.L.U32 R140, R140, 0x10, RZ ;  /* 0x000000108c8c7819 */ /* 0x000fe200000006ff */
[----:B------:R-:W-:Y:S01]  /*3280*/  FADD.FTZ R157, R136, R141 ;  /* 0x0000008d889d7221 */ /* 0x000fe20000010000 */
[----:B------:R-:W-:Y:S01]  /*3290*/  SHF.L.U32 R155, R132, 0x10, RZ ;  /* 0x00000010849b7819 */ /* 0x000fe200000006ff */
[----:B------:R-:W-:Y:S01]  /*32a0*/  IMAD.U32 R141, R144, 0x10000, RZ ;  /* 0x00010000908d7824 */ /* 0x000fe200078e00ff */
[----:B------:R-:W-:-:S02]  /*32b0*/  PRMT R153, R143, 0x7632, R153 ;  /* 0x000076328f997816 */ /* 0x000fc40000000099 */
[----:B------:R-:W-:Y:S01]  /*32c0*/  PRMT R136, R132, 0x7632, R136 ;  /* 0x0000763284887816 */ /* 0x000fe20000000088 */
[----:B------:R-:W-:Y:S01]  /*32d0*/  FADD.FTZ R155, R155, R140 ;  /* 0x0000008c9b9b7221 */ /* 0x000fe20000010000 */
[----:B------:R-:W-:Y:S01]  /*32e0*/  PRMT R137, R133, 0x7632, R137 ;  /* 0x0000763285897816 */ /* 0x000fe20000000089 */
[----:B------:R-:W-:Y:S01]  /*32f0*/  IMAD.U32 R140, R153, 0x10000, RZ ;  /* 0x00010000998c7824 */ /* 0x000fe200078e00ff */
[----:B------:R-:W-:Y:S02]  /*3300*/  PRMT R138, R134, 0x7632, R138 ;  /* 0x00007632868a7816 */ /* 0x000fe4000000008a */
[----:B------:R-:W-:Y:S01]  /*3310*/  PRMT R139, R135, 0x7632, R139 ;  /* 0x00007632878b7816 */ /* 0x000fe2000000008b */
[----:B------:R-:W-:Y:S01]  /*3320*/  IMAD.U32 R137, R137, 0x10000, RZ ;  /* 0x0001000089897824 */ /* 0x000fe200078e00ff */
[----:B------:R-:W-:Y:S02]  /*3330*/  SHF.L.U32 R143, R143, 0x10, RZ ;  /* 0x000000108f8f7819 */ /* 0x000fe400000006ff */
[----:B------:R-:W-:-:S02]  /*3340*/  SHF.L.U32 R210, R135, 0x10, RZ ;  /* 0x0000001087d27819 */ /* 0x000fc400000006ff */
        /* <DEDUP_REMOVED lines=15> */
.L_x_88:
[----:B0----5:R-:W-:Y:S01]  /*3440*/  PRMT R137, R140, 0x7632, R137 ;  /* 0x000076328c897816 */ /* 0x021fe20000000089 */
[----:B------:R-:W-:Y:S01]  /*3450*/  IMAD.U32 R153, R143, 0x10000, RZ ;  /* 0x000100008f997824 */ /* 0x000fe200078e00ff */
[----:B------:R-:W-:Y:S01]  /*3460*/  PRMT R136, R132, 0x7632, R136 ;  /* 0x0000763284887816 */ /* 0x000fe20000000088 */
[----:B------:R-:W-:Y:S01]  /*3470*/  IMAD.U32 R210, R131, 0x10000, RZ ;  /* 0x0001000083d27824 */ /* 0x000fe200078e00ff */
[----:B------:R-:W-:Y:S02]  /*3480*/  SHF.L.U32 R140, R140, 0x10, RZ ;  /* 0x000000108c8c7819 */ /* 0x000fe400000006ff */
[----:B------:R-:W-:Y:S01]  /*3490*/  SHF.L.U32 R139, R132, 0x10, RZ ;  /* 0x00000010848b7819 */ /* 0x000fe200000006ff */
[----:B------:R-:W-:Y:S01]  /*34a0*/  IMAD.U32 R136, R136, 0x10000, RZ ;  /* 0x0001000088887824 */ /* 0x000fe200078e00ff */
[----:B------:R-:W-:Y:S02]  /*34b0*/  SHF.L.U32 R137, R137, 0x10, RZ ;  /* 0x0000001089897819 */ /* 0x000fe400000006ff */
[----:B------:R-:W-:Y:S01]  /*34c0*/  SHF.L.U32 R138, R128, 0x10, RZ ;  /* 0x00000010808a7819 */ /* 0x000fe200000006ff */
[----:B------:R-:W-:Y:S01]  /*34d0*/  FADD.FTZ R139, R139, R140 ;  /* 0x0000008c8b8b7221 */ /* 0x000fe20000010000 */
[----:B------:R-:W-:Y:S01]  /*34e0*/  PRMT R144, R141, 0x7632, R144 ;  /* 0x000076328d907816 */ /* 0x000fe20000000090 */
[--C-:B------:R-:W-:Y:S01]  /*34f0*/  FADD.FTZ R212, R137, R136.reuse ;  /* 0x0000008889d47221 */ /* 0x100fe20000010000 */
[----:B------:R-:W-:Y:S01]  /*3500*/  PRMT R145, R142, 0x7632, R145 ;  /* 0x000076328e917816 */ /* 0x000fe20000000091 */
[----:B------:R-:W-:Y:S01]  /*3510*/  FADD.FTZ R155, R138, R139 ;  /* 0x0000008b8a9b7221 */ /* 0x000fe20000010000 */
[----:B------:R-:W-:Y:S01]  /*3520*/  PRMT R136, R133, 0x7632, R136 ;  /* 0x0000763285887816 */ /* 0x000fe20000000088 */
[----:B------:R-:W-:Y:S01]  /*3530*/  IMAD.U32 R139, R144, 0x10000, RZ ;  /* 0x00010000908b7824 */ /* 0x000fe200078e00ff */
[C---:B------:R-:W-:Y:S01]  /*3540*/  PRMT R137, R134.reuse, 0x7632, R137 ;  /* 0x0000763286897816 */ /* 0x040fe20000000089 */
[----:B------:R-:W-:Y:S01]  /*3550*/  IMAD.U32 R141, R141, 0x10000, RZ ;  /* 0x000100008d8d7824 */ /* 0x000fe200078e00ff */
[----:B------:R-:W-:Y:S01]  /*3560*/  PRMT R151, R143, 0x7632, R151 ;  /* 0x000076328f977816 */ /* 0x000fe20000000097 */
[----:B------:R-:W-:Y:S01]  /*3570*/  IMAD.U32 R143, R134, 0x10000, RZ ;  /* 0x00010000868f7824 */ /* 0x000fe200078e00ff */
[----:B------:R-:W-:Y:S01]  /*3580*/  PRMT R138, R135, 0x7632, R138 ;  /* 0x00007632878a7816 */ /* 0x000fe2000000008a */
[----:B------:R-:W-:Y:S01]  /*3590*/  IMAD.U32 R137, R137, 0x10000, RZ ;  /* 0x0001000089897824 */ /* 0x000fe200078e00ff */
        /* <DEDUP_REMOVED lines=8> */
[----:B------:R-:W-:Y:S02]  /*3620*/  SHF.L.U32 R157, R129, 0x10, RZ ;  /* 0x00000010819d7819 */ /* 0x000fe400000006ff */
[----:B------:R-:W-:Y:S01]  /*3630*/  PRMT R139, R131, 0x7632, R139 ;  /* 0x00007632838b7816 */ /* 0x000fe2000000008b */
[----:B------:R-:W-:Y:S01]  /*3640*/  FADD.FTZ R213, R151, R138 ;  /* 0x0000008a97d57221 */ /* 0x000fe20000010000 */
[----:B------:R-:W-:Y:S01]  /*3650*/  PRMT R137, R129, 0x7632, R137 ;  /* 0x0000763281897816 */ /* 0x000fe20000000089 */
[----:B------:R-:W-:Y:S01]  /*3660*/  FADD.FTZ R157, R157, R140 ;  /* 0x0000008c9d9d7221 */ /* 0x000fe20000010000 */
[----:B------:R-:W-:-:S02]  /*3670*/  SHF.L.U32 R142, R142, 0x10, RZ ;  /* 0x000000108e8e7819 */ /* 0x000fc400000006ff */
[----:B------:R-:W-:Y:S02]  /*3680*/  SHF.L.U32 R154, R135, 0x10, RZ ;  /* 0x00000010879a7819 */ /* 0x000fe400000006ff */
[----:B------:R-:W-:Y:S01]  /*3690*/  PRMT R136, R128, 0x7632, R136 ;  /* 0x0000763280887816 */ /* 0x000fe20000000088 */
[----:B------:R-:W-:Y:S01]  /*36a0*/  FADD.FTZ R142, R143, R142 ;  /* 0x0000008e8f8e7221 */ /* 0x000fe20000010000 */
        /* <DEDUP_REMOVED lines=16> */
[----:B------:R-:W-:-:S07]  /*37b0*/  F2FP.BF16.F32.PACK_AB R136, R212, R155 ;  /* 0x0000009bd488723e */ /* 0x000fce00000010ff */
.L_x_87:
[----:B------:R-:W0:Y:S01]  /*37c0*/  @P0 LDC.64 R218, c[0x0][0x3a8] ;  /* 0x0000ea00ffda0b82 */ /* 0x000e220000000a00 */
[----:B------:R-:W-:-:S05]  /*37d0*/  IADD3 R151, PT, PT, R152, 0x80, RZ ;  /* 0x0000008098977810 */ /* 0x000fca0007ffe0ff */
[----:B------:R-:W-:Y:S02]  /*37e0*/  IMAD.WIDE.U32 R140, R151, 0x10, R220 ;  /* 0x00000010978c7825 */ /* 0x000fe400078e00dc */
        /* <DEDUP_REMOVED lines=12> */
[C---:B------:R-:W-:Y:S01]  /*38b0*/  IMAD.U32 R154, R140.reuse, 0x10000, RZ ;  /* 0x000100008c9a7824 */ /* 0x040fe200078e00ff */
[----:B0-----:R-:W-:Y:S01]  /*38c0*/  PRMT R217, R140, 0x7632, R217 ;  /* 0x000076328cd97816 */ /* 0x001fe200000000d9 */
        /* <DEDUP_REMOVED lines=10> */
.L_x_90:
[C---:B0----5:R-:W-:Y:S01]  /*3970*/  PRMT R144, R140.reuse, 0x7632, R144 ;  /* 0x000076328c907816 */ /* 0x061fe20000000090 */
[----:B------:R-:W-:Y:S01]  /*3980*/  IMAD.U32 R158, R129, 0x10000, RZ ;  /* 0x00010000819e7824 */ /* 0x000fe200078e00ff */
[----:B------:R-:W-:Y:S02]  /*3990*/  SHF.L.U32 R140, R140, 0x10, RZ ;  /* 0x000000108c8c7819 */ /* 0x000fe400000006ff */
[----:B------:R-:W-:Y:S02]  /*39a0*/  SHF.L.U32 R137, R128, 0x10, RZ ;  /* 0x0000001080897819 */ /* 0x000fe400000006ff */
[C---:B------:R-:W-:Y:S02]  /*39b0*/  PRMT R153, R142.reuse, 0x7632, R153 ;  /* 0x000076328e997816 */ /* 0x040fe40000000099 */
[----:B------:R-:W-:Y:S01]  /*39c0*/  SHF.L.U32 R142, R142, 0x10, RZ ;  /* 0x000000108e8e7819 */ /* 0x000fe200000006ff */
[----:B------:R-:W-:Y:S01]  /*39d0*/  FADD.FTZ R154, R137, R140 ;  /* 0x0000008c899a7221 */ /* 0x000fe20000010000 */
[----:B------:R-:W-:Y:S01]  /*39e0*/  SHF.L.U32 R191, R130, 0x10, RZ ;  /* 0x0000001082bf7819 */ /* 0x000fe200000006ff */
[----:B------:R-:W-:Y:S01]  /*39f0*/  IMAD.U32 R153, R153, 0x10000, RZ ;  /* 0x0001000099997824 */ /* 0x000fe200078e00ff */
[C---:B------:R-:W-:Y:S01]  /*3a00*/  PRMT R145, R141.reuse, 0x7632, R145 ;  /* 0x000076328d917816 */ /* 0x040fe20000000091 */
[----:B------:R-:W-:Y:S01]  /*3a10*/  IMAD.U32 R141, R141, 0x10000, RZ ;  /* 0x000100008d8d7824 */ /* 0x000fe200078e00ff */
[----:B------:R-:W-:Y:S01]  /*3a20*/  PRMT R215, R143, 0x7632, R215 ;  /* 0x000076328fd77816 */ /* 0x000fe200000000d7 */
[----:B------:R-:W-:Y:S01]  /*3a30*/  FADD.FTZ R191, R191, R142 ;  /* 0x0000008ebfbf7221 */ /* 0x000fe20000010000 */
[----:B------:R-:W-:Y:S01]  /*3a40*/  PRMT R136, R128, 0x7632, R136 ;  /* 0x0000763280887816 */ /* 0x000fe20000000088 */
[----:B------:R-:W-:Y:S01]  /*3a50*/  IMAD.U32 R142, R131, 0x10000, RZ ;  /* 0x00010000838e7824 */ /* 0x000fe200078e00ff */
[----:B------:R-:W-:Y:S01]  /*3a60*/  PRMT R137, R129, 0x7632, R137 ;  /* 0x0000763281897816 */ /* 0x000fe20000000089 */
[----:B------:R-:W-:Y:S01]  /*3a70*/  FADD.FTZ R158, R158, R141 ;  /* 0x0000008d9e9e7221 */ /* 0x000fe20000010000 */
[----:B------:R-:W-:-:S02]  /*3a80*/  PRMT R138, R130, 0x7632, R138 ;  /* 0x00007632828a7816 */ /* 0x000fc4000000008a */
[----:B------:R-:W-:Y:S02]  /*3a90*/  PRMT R139, R131, 0x7632, R139 ;  /* 0x00007632838b7816 */ /* 0x000fe4000000008b */
[----:B------:R-:W-:Y:S01]  /*3aa0*/  SHF.L.U32 R143, R143, 0x10, RZ ;  /* 0x000000108f8f7819 */ /* 0x000fe200000006ff */
[----:B------:R-:W-:Y:S01]  /*3ab0*/  IMAD.U32 R138, R138, 0x10000, RZ ;  /* 0x000100008a8a7824 */ /* 0x000fe200078e00ff */
[----:B------:R-:W-:Y:S02]  /*3ac0*/  SHF.L.U32 R217, R144, 0x10, RZ ;  /* 0x0000001090d97819 */ /* 0x000fe400000006ff */
        /* <DEDUP_REMOVED lines=15> */
.L_x_89:
[----:B------:R-:W-:Y:S05]  /*3bc0*/  @P3 BRA `(.L_x_92) ;  /* 0x0000000000943947 */ /* 0x000fea0003800000 */
[C---:B0----5:R-:W-:Y:S01]  /*3bd0*/  PRMT R144, R140.reuse, 0x7632, R144 ;  /* 0x000076328c907816 */ /* 0x061fe20000000090 */
[----:B------:R-:W-:Y:S01]  /*3be0*/  IMAD.U32 R140, R140, 0x10000, RZ ;  /* 0x000100008c8c7824 */ /* 0x000fe200078e00ff */
[----:B------:R-:W-:Y:S01]  /*3bf0*/  PRMT R153, R142, 0x7632, R153 ;  /* 0x000076328e997816 */ /* 0x000fe20000000099 */
        /* <DEDUP_REMOVED lines=34> */
.L_x_92:
[----:B0----5:R-:W-:Y:S01]  /*3e20*/  PRMT R137, R140, 0x7632, R137 ;  /* 0x000076328c897816 */ /* 0x021fe20000000089 */
[C---:B------:R-:W-:Y:S01]  /*3e30*/  IMAD.U32 R139, R132.reuse, 0x10000, RZ ;  /* 0x00010000848b7824 */ /* 0x040fe200078e00ff */
[----:B------:R-:W-:Y:S01]  /*3e40*/  PRMT R136, R132, 0x7632, R136 ;  /* 0x0000763284887816 */ /* 0x000fe20000000088 */
[----:B------:R-:W-:Y:S01]  /*3e50*/  IMAD.U32 R154, R128, 0x10000, RZ ;  /* 0x00010000809a7824 */ /* 0x000fe200078e00ff */
        /* <DEDUP_REMOVED lines=8> */
[----:B------:R-:W-:Y:S01]  /*3ee0*/  PRMT R153, R143, 0x7632, R153 ;  /* 0x000076328f997816 */ /* 0x000fe20000000099 */
[----:B------:R-:W-:Y:S01]  /*3ef0*/  FADD.FTZ R217, R137, R136 ;  /* 0x0000008889d97221 */ /* 0x000fe20000010000 */
[----:B------:R-:W-:Y:S01]  /*3f00*/  PRMT R138, R135, 0x7632, R138 ;  /* 0x00007632878a7816 */ /* 0x000fe2000000008a */
[----:B------:R-:W-:Y:S01]  /*3f10*/  FADD.FTZ R139, R139, R140 ;  /* 0x0000008c8b8b7221 */ /* 0x000fe20000010000 */
[----:B------:R-:W-:Y:S01]  /*3f20*/  PRMT R145, R142, 0x7632, R145 ;  /* 0x000076328e917816 */ /* 0x000fe20000000091 */
[----:B------:R-:W-:Y:S01]  /*3f30*/  IMAD.U32 R153, R153, 0x10000, RZ ;  /* 0x0001000099997824 */ /* 0x000fe200078e00ff */
[----:B------:R-:W-:Y:S01]  /*3f40*/  PRMT R136, R133, 0x7632, R136 ;  /* 0x0000763285887816 */ /* 0x000fe20000000088 */
[----:B------:R-:W-:Y:S01]  /*3f50*/  FADD.FTZ R154, R154, R139 ;  /* 0x0000008b9a9a7221 */ /* 0x000fe20000010000 */
[----:B------:R-:W-:Y:S01]  /*3f60*/  PRMT R137, R134, 0x7632, R137 ;  /* 0x0000763286897816 */ /* 0x000fe20000000089 */
        /* <DEDUP_REMOVED lines=9> */
[----:B------:R-:W-:-:S02]  /*4000*/  PRMT R139, R131, 0x7632, R139 ;  /* 0x00007632838b7816 */ /* 0x000fc4000000008b */
[----:B------:R-:W-:Y:S01]  /*4010*/  SHF.L.U32 R215, R143, 0x10, RZ ;  /* 0x000000108fd77819 */ /* 0x000fe200000006ff */
[----:B------:R-:W-:Y:S01]  /*4020*/  FADD.FTZ R234, R234, R137 ;  /* 0x00000089eaea7221 */ /* 0x000fe20000010000 */
[----:B------:R-:W-:Y:S01]  /*4030*/  PRMT R138, R130, 0x7632, R138 ;  /* 0x00007632828a7816 */ /* 0x000fe2000000008a */
[----:B------:R-:W-:Y:S01]  /*4040*/  IMAD.U32 R141, R139, 0x10000, RZ ;  /* 0x000100008b8d7824 */ /* 0x000fe200078e00ff */
[----:B------:R-:W-:Y:S01]  /*4050*/  SHF.L.U32 R142, R142, 0x10, RZ ;  /* 0x000000108e8e7819 */ /* 0x000fe200000006ff */
[----:B------:R-:W-:Y:S01]  /*4060*/  FADD.FTZ R215, R140, R215 ;  /* 0x000000d78cd77221 */ /* 0x000fe20000010000 */
[----:B------:R-:W-:Y:S01]  /*4070*/  SHF.L.U32 R143, R134, 0x10, RZ ;  /* 0x00000010868f7819 */ /* 0x000fe200000006ff */
[----:B------:R-:W-:Y:S01]  /*4080*/  FADD.FTZ R216, R216, R141 ;  /* 0x0000008dd8d87221 */ /* 0x000fe20000010000 */
[----:B------:R-:W-:Y:S02]  /*4090*/  PRMT R136, R128, 0x7632, R136 ;  /* 0x0000763280887816 */ /* 0x000fe40000000088 */
[----:B------:R-:W-:Y:S01]  /*40a0*/  PRMT R137, R129, 0x7632, R137 ;  /* 0x0000763281897816 */ /* 0x000fe20000000089 */
[----:B------:R-:W-:Y:S01]  /*40b0*/  FADD.FTZ R142, R143, R142 ;  /* 0x0000008e8f8e7221 */ /* 0x000fe20000010000 */
[----:B------:R-:W-:Y:S01]  /*40c0*/  SHF.L.U32 R139, R138, 0x10, RZ ;  /* 0x000000108a8b7819 */ /* 0x000fe200000006ff */
[----:B------:R-:W-:Y:S01]  /*40d0*/  IMAD.U32 R136, R136, 0x10000, RZ ;  /* 0x0001000088887824 */ /* 0x000fe200078e00ff */
[----:B------:R-:W-:-:S02]  /*40e0*/  SHF.L.U32 R191, R130, 0x10, RZ ;  /* 0x0000001082bf7819 */ /* 0x000fc400000006ff */
[----:B------:R-:W-:Y:S01]  /*40f0*/  SHF.L.U32 R140, R131, 0x10, RZ ;  /* 0x00000010838c7819 */ /* 0x000fe200000006ff */
[----:B------:R-:W-:Y:S01]  /*4100*/  FADD.FTZ R234, R234, R139 ;  /* 0x0000008beaea7221 */ /* 0x000fe20000010000 */
[----:B------:R-:W-:Y:S01]  /*4110*/  SHF.L.U32 R138, R137, 0x10, RZ ;  /* 0x00000010898a7819 */ /* 0x000fe200000006ff */
[----:B------:R-:W-:Y:S01]  /*4120*/  FADD.FTZ R191, R191, R142 ;  /* 0x0000008ebfbf7221 */ /* 0x000fe20000010000 */
[----:B------:R-:W-:Y:S01]  /*4130*/  FADD.FTZ R217, R217, R136 ;  /* 0x00000088d9d97221 */ /* 0x000fe20000010000 */
[----:B------:R-:W-:Y:S02]  /*4140*/  FADD.FTZ R215, R140, R215 ;  /* 0x000000d78cd77221 */ /* 0x000fe40000010000 */
[----:B------:R-:W-:Y:S01]  /*4150*/  FADD.FTZ R219, R219, R138 ;  /* 0x0000008adbdb7221 */ /* 0x000fe20000010000 */
[----:B------:R-:W-:Y:S02]  /*4160*/  F2FP.BF16.F32.PACK_AB R138, R234, R191 ;  /* 0x000000bfea8a723e */ /* 0x000fe400000010ff */
[----:B------:R-:W-:-:S02]  /*4170*/  F2FP.BF16.F32.PACK_AB R139, R216, R215 ;  /* 0x000000d7d88b723e */ /* 0x000fc400000010ff */
[----:B------:R-:W-:Y:S02]  /*4180*/  F2FP.BF16.F32.PACK_AB R137, R219, R158 ;  /* 0x0000009edb89723e */ /* 0x000fe400000010ff */
[----:B------:R-:W-:-:S07]  /*4190*/  F2FP.BF16.F32.PACK_AB R136, R217, R154 ;  /* 0x0000009ad988723e */ /* 0x000fce00000010ff */
.L_x_91:
[----:B------:R-:W0:Y:S01]  /*41a0*/  @P2 LDC.64 R140, c[0x0][0x3a0] ;  /* 0x0000e800ff8c2b82 */ /* 0x000e220000000a00 */
[----:B------:R-:W-:-:S07]  /*41b0*/  IADD3 R153, PT, PT, R152, 0xa0, RZ ;  /* 0x000000a098997810 */ /* 0x000fce0007ffe0ff */
[----:B------:R-:W1:Y:S08]  /*41c0*/  @P0 LDC.64 R144, c[0x0][0x3a8] ;  /* 0x0000ea00ff900b82 */ /* 0x000e700000000a00 */
[----:B------:R-:W2:Y:S01]  /*41d0*/  @P1 LDC.64 R142, c[0x0][0x398] ;  /* 0x0000e600ff8e1b82 */ /* 0x000ea20000000a00 */
[----:B0-----:R-:W-:-:S04]  /*41e0*/  @P2 IMAD.WIDE.U32 R226, R153, 0x10, R140 ;  /* 0x0000001099e22825 */ /* 0x001fc800078e008c */
[----:B------:R-:W-:-:S04]  /*41f0*/  IMAD.WIDE.U32 R140, R153, 0x10, R220 ;  /* 0x00000010998c7825 */ /* 0x000fc800078e00dc */
[----:B-1----:R-:W-:-:S05]  /*4200*/  @P0 IMAD.WIDE.U32 R222, R151, 0x10, R144 ;  /* 0x0000001097de0825 */ /* 0x002fca00078e0090 */
[----:B------:R0:W-:Y:S01]  /*4210*/  @P0 STG.E.128 desc[UR6][R222.64], R136 ;  /* 0x00000088de000986 */ /* 0x0001e2000c101d06 */
[----:B--2---:R-:W-:-:S03]  /*4220*/  @P1 IMAD.WIDE.U32 R144, R153, 0x10, R142 ;  /* 0x0000001099901825 */ /* 0x004fc600078e008e */
[----:B------:R0:W5:Y:S04]  /*4230*/  @P2 LDG.E.128 R128, desc[UR6][R226.64] ;  /* 0x00000006e2802981 */ /* 0x000168000c1e1d00 */
[----:B------:R0:W5:Y:S04]  /*4240*/  @P1 LDG.E.128 R132, desc[UR6][R144.64] ;  /* 0x0000000690841981 */ /* 0x000168000c1e1d00 */
[----:B------:R-:W5:Y:S01]  /*4250*/  LDG.E.128 R140, desc[UR6][R140.64] ;  /* 0x000000068c8c7981 */ /* 0x000f62000c1e1d00 */
[----:B------:R-:W-:Y:S05]  /*4260*/  BRA.U UP0, `(.L_x_93) ;  /* 0x0000000100cc7547 */ /* 0x000fea000b800000 */
[----:B------:R-:W-:Y:S05]  /*4270*/  @P3 BRA `(.L_x_94) ;  /* 0x0000000000343947 */ /* 0x000fea0003800000 */
[----:B-----5:R-:W-:Y:S01]  /*4280*/  PRMT R218, R140, 0x7632, R218 ;  /* 0x000076328cda7816 */ /* 0x020fe200000000da */
[----:B------:R-:W-:Y:S01]  /*4290*/  IMAD.U32 R229, R141, 0x10000, RZ ;  /* 0x000100008de57824 */ /* 0x000fe200078e00ff */
[----:B0-----:R-:W-:Y:S02]  /*42a0*/  PRMT R222, R143, 0x7632, R222 ;  /* 0x000076328fde7816 */ /* 0x001fe400000000de */
        /* <DEDUP_REMOVED lines=10> */
.L_x_94:
[----:B0----5:R-:W-:Y:S02]  /*4350*/  PRMT R137, R140, 0x7632, R137 ;  /* 0x000076328c897816 */ /* 0x021fe40000000089 */
[----:B------:R-:W-:Y:S02]  /*4360*/  PRMT R136, R128, 0x7632, R136 ;  /* 0x0000763280887816 */ /* 0x000fe40000000088 */
[----:B------:R-:W-:Y:S02]  /*4370*/  SHF.L.U32 R139, R137, 0x10, RZ ;  /* 0x00000010898b7819 */ /* 0x000fe400000006ff */
[----:B------:R-:W-:Y:S02]  /*4380*/  SHF.L.U32 R136, R136, 0x10, RZ ;  /* 0x0000001088887819 */ /* 0x000fe400000006ff */
[----:B------:R-:W-:Y:S02]  /*4390*/  PRMT R138, R141, 0x7632, R138 ;  /* 0x000076328d8a7816 */ /* 0x000fe4000000008a */
[----:B------:R-:W-:Y:S01]  /*43a0*/  PRMT R137, R129, 0x7632, R137 ;  /* 0x0000763281897816 */ /* 0x000fe20000000089 */
[--C-:B------:R-:W-:Y:S01]  /*43b0*/  FADD.FTZ R218, R139, R136.reuse ;  /* 0x000000888bda7221 */ /* 0x100fe20000010000 */
[----:B------:R-:W-:Y:S01]  /*43c0*/  PRMT R136, R142, 0x7632, R136 ;  /* 0x000076328e887816 */ /* 0x000fe20000000088 */
[----:B------:R-:W-:Y:S01]  /*43d0*/  IMAD.U32 R220, R138, 0x10000, RZ ;  /* 0x000100008adc7824 */ /* 0x000fe200078e00ff */
[----:B------:R-:W-:Y:S01]  /*43e0*/  SHF.L.U32 R137, R137, 0x10, RZ ;  /* 0x0000001089897819 */ /* 0x000fe200000006ff */
[----:B------:R-:W-:Y:S01]  /*43f0*/  IMAD.U32 R142, R142, 0x10000, RZ ;  /* 0x000100008e8e7824 */ /* 0x000fe200078e00ff */
[----:B------:R-:W-:-:S02]  /*4400*/  SHF.L.U32 R221, R136, 0x10, RZ ;  /* 0x0000001088dd7819 */ /* 0x000fc400000006ff */
[----:B------:R-:W-:Y:S01]  /*4410*/  PRMT R136, R130, 0x7632, R136 ;  /* 0x0000763282887816 */ /* 0x000fe20000000088 */
[----:B------:R-:W-:Y:S01]  /*4420*/  FADD.FTZ R220, R220, R137 ;  /* 0x00000089dcdc7221 */ /* 0x000fe20000010000 */
[C---:B------:R-:W-:Y:S02]  /*4430*/  PRMT R139, R143.reuse, 0x7632, R139 ;  /* 0x000076328f8b7816 */ /* 0x040fe4000000008b */
[----:B------:R-:W-:Y:S01]  /*4440*/  SHF.L.U32 R143, R143, 0x10, RZ ;  /* 0x000000108f8f7819 */ /* 0x000fe200000006ff */
[----:B------:R-:W-:Y:S01]  /*4450*/  IMAD.U32 R136, R136, 0x10000, RZ ;  /* 0x0001000088887824 */ /* 0x000fe200078e00ff */
[----:B------:R-:W-:Y:S02]  /*4460*/  PRMT R138, R131, 0x7632, R138 ;  /* 0x00007632838a7816 */ /* 0x000fe4000000008a */
[----:B------:R-:W-:Y:S01]  /*4470*/  SHF.L.U32 R139, R139, 0x10, RZ ;  /* 0x000000108b8b7819 */ /* 0x000fe200000006ff */
[----:B------:R-:W-:Y:S01]  /*4480*/  FADD.FTZ R221, R221, R136 ;  /* 0x00000088dddd7221 */ /* 0x000fe20000010000 */
[----:B------:R-:W-:Y:S01]  /*4490*/  IMAD.U32 R136, R131, 0x10000, RZ ;  /* 0x0001000083887824 */ /* 0x000fe200078e00ff */
[----:B------:R-:W-:-:S02]  /*44a0*/  SHF.L.U32 R138, R138, 0x10, RZ ;  /* 0x000000108a8a7819 */ /* 0x000fc400000006ff */
[----:B------:R-:W-:Y:S01]  /*44b0*/  SHF.L.U32 R137, R130, 0x10, RZ ;  /* 0x0000001082897819 */ /* 0x000fe200000006ff */
[----:B------:R-:W-:Y:S01]  /*44c0*/  FADD.FTZ R231, R136, R143 ;  /* 0x0000008f88e77221 */ /* 0x000fe20000010000 */
[----:B------:R-:W-:Y:S01]  /*44d0*/  SHF.L.U32 R140, R140, 0x10, RZ ;  /* 0x000000108c8c7819 */ /* 0x000fe200000006ff */
[----:B------:R-:W-:Y:S01]  /*44e0*/  IMAD.U32 R136, R129, 0x10000, RZ ;  /* 0x0001000081887824 */ /* 0x000fe200078e00ff */
        /* <DEDUP_REMOVED lines=11> */
.L_x_93:
[----:B------:R-:W-:Y:S05]  /*45a0*/  @P3 BRA `(.L_x_96) ;  /* 0x0000000000943947 */ /* 0x000fea0003800000 */
[----:B0----5:R-:W-:Y:S02]  /*45b0*/  PRMT R137, R140, 0x7632, R137 ;  /* 0x000076328c897816 */ /* 0x021fe40000000089 */
[----:B------:R-:W-:Y:S02]  /*45c0*/  PRMT R136, R132, 0x7632, R136 ;  /* 0x0000763284887816 */ /* 0x000fe40000000088 */
[----:B------:R-:W-:Y:S02]  /*45d0*/  SHF.L.U32 R139, R137, 0x10, RZ ;  /* 0x00000010898b7819 */ /* 0x000fe400000006ff */
[----:B------:R-:W-:Y:S01]  /*45e0*/  PRMT R138, R141, 0x7632, R138 ;  /* 0x000076328d8a7816 */ /* 0x000fe2000000008a */
[----:B------:R-:W-:Y:S01]  /*45f0*/  IMAD.U32 R136, R136, 0x10000, RZ ;  /* 0x0001000088887824 */ /* 0x000fe200078e00ff */
[----:B------:R-:W-:Y:S01]  /*4600*/  PRMT R137, R133, 0x7632, R137 ;  /* 0x0000763285897816 */ /* 0x000fe20000000089 */
[----:B------:R-:W-:Y:S01]  /*4610*/  IMAD.U32 R141, R141, 0x10000, RZ ;  /* 0x000100008d8d7824 */ /* 0x000fe200078e00ff */
[----:B------:R-:W-:Y:S01]  /*4620*/  SHF.L.U32 R220, R138, 0x10, RZ ;  /* 0x000000108adc7819 */ /* 0x000fe200000006ff */
[--C-:B------:R-:W-:Y:S01]  /*4630*/  FADD.FTZ R218, R139, R136.reuse ;  /* 0x000000888bda7221 */ /* 0x100fe20000010000 */
[----:B------:R-:W-:-:S02]  /*4640*/  PRMT R136, R142, 0x7632, R136 ;  /* 0x000076328e887816 */ /* 0x000fc40000000088 */
[C---:B------:R-:W-:Y:S02]  /*4650*/  PRMT R139, R143.reuse, 0x7632, R139 ;  /* 0x000076328f8b7816 */ /* 0x040fe4000000008b */
[----:B------:R-:W-:Y:S01]  /*4660*/  SHF.L.U32 R143, R143, 0x10, RZ ;  /* 0x000000108f8f7819 */ /* 0x000fe200000006ff */
[----:B------:R-:W-:Y:S01]  /*4670*/  IMAD.U32 R221, R136, 0x10000, RZ ;  /* 0x0001000088dd7824 */ /* 0x000fe200078e00ff */
[----:B------:R-:W-:Y:S02]  /*4680*/  PRMT R136, R134, 0x7632, R136 ;  /* 0x0000763286887816 */ /* 0x000fe40000000088 */
[----:B------:R-:W-:Y:S02]  /*4690*/  SHF.L.U32 R137, R137, 0x10, RZ ;  /* 0x0000001089897819 */ /* 0x000fe400000006ff */
[----:B------:R-:W-:Y:S02]  /*46a0*/  SHF.L.U32 R136, R136, 0x10, RZ ;  /* 0x0000001088887819 */ /* 0x000fe400000006ff */
[----:B------:R-:W-:Y:S01]  /*46b0*/  PRMT R138, R135, 0x7632, R138 ;  /* 0x00007632878a7816 */ /* 0x000fe2000000008a */
[----:B------:R-:W-:Y:S01]  /*46c0*/  FADD.FTZ R220, R220, R137 ;  /* 0x00000089dcdc7221 */ /* 0x000fe20000010000 */
[----:B------:R-:W-:Y:S01]  /*46d0*/  SHF.L.U32 R139, R139, 0x10, RZ ;  /* 0x000000108b8b7819 */ /* 0x000fe200000006ff */
[----:B------:R-:W-:Y:S01]  /*46e0*/  FADD.FTZ R221, R221, R136 ;  /* 0x00000088dddd7221 */ /* 0x000fe20000010000 */
        /* <DEDUP_REMOVED lines=17> */
.L_x_96:
[----:B0----5:R-:W-:Y:S01]  /*4800*/  PRMT R138, R140, 0x7632, R138 ;  /* 0x000076328c8a7816 */ /* 0x021fe2000000008a */
[----:B------:R-:W-:Y:S01]  /*4810*/  IMAD.U32 R231, R131, 0x10000, RZ ;  /* 0x0001000083e77824 */ /* 0x000fe200078e00ff */
[----:B------:R-:W-:Y:S01]  /*4820*/  PRMT R136, R132, 0x7632, R136 ;  /* 0x0000763284887816 */ /* 0x000fe20000000088 */
[----:B------:R-:W-:Y:S01]  /*4830*/  IMAD.U32 R140, R140, 0x10000, RZ ;  /* 0x000100008c8c7824 */ /* 0x000fe200078e00ff */
[----:B------:R-:W-:Y:S01]  /*4840*/  PRMT R144, R141, 0x7632, R144 ;  /* 0x000076328d907816 */ /* 0x000fe20000000090 */
[----:B------:R-:W-:Y:S01]  /*4850*/  IMAD.U32 R139, R138, 0x10000, RZ ;  /* 0x000100008a8b7824 */ /* 0x000fe200078e00ff */
[----:B------:R-:W-:Y:S02]  /*4860*/  PRMT R137, R133, 0x7632, R137 ;  /* 0x0000763285897816 */ /* 0x000fe40000000089 */
[----:B------:R-:W-:Y:S02]  /*4870*/  SHF.L.U32 R136, R136, 0x10, RZ ;  /* 0x0000001088887819 */ /* 0x000fe400000006ff */
[----:B------:R-:W-:Y:S01]  /*4880*/  SHF.L.U32 R144, R144, 0x10, RZ ;  /* 0x0000001090907819 */ /* 0x000fe200000006ff */
[----:B------:R-:W-:Y:S01]  /*4890*/  IMAD.U32 R137, R137, 0x10000, RZ ;  /* 0x0001000089897824 */ /* 0x000fe200078e00ff */
[----:B------:R-:W-:Y:S01]  /*48a0*/  PRMT R138, R142, 0x7632, R138 ;  /* 0x000076328e8a7816 */ /* 0x000fe2000000008a */
[--C-:B------:R-:W-:Y:S01]  /*48b0*/  FADD.FTZ R218, R139, R136.reuse ;  /* 0x000000888bda7221 */ /* 0x100fe20000010000 */
[----:B------:R-:W-:Y:S01]  /*48c0*/  PRMT R136, R134, 0x7632, R136 ;  /* 0x0000763286887816 */ /* 0x000fe20000000088 */
[----:B------:R-:W-:Y:S01]  /*48d0*/  FADD.FTZ R220, R144, R137 ;  /* 0x0000008990dc7221 */ /* 0x000fe20000010000 */
[----:B------:R-:W-:-:S02]  /*48e0*/  PRMT R139, R143, 0x7632, R139 ;  /* 0x000076328f8b7816 */ /* 0x000fc4000000008b */
[----:B------:R-:W-:Y:S02]  /*48f0*/  SHF.L.U32 R221, R138, 0x10, RZ ;  /* 0x000000108add7819 */ /* 0x000fe400000006ff */
[----:B------:R-:W-:Y:S01]  /*4900*/  SHF.L.U32 R138, R136, 0x10, RZ ;  /* 0x00000010888a7819 */ /* 0x000fe200000006ff */
[----:B------:R-:W-:Y:S01]  /*4910*/  IMAD.U32 R222, R139, 0x10000, RZ ;  /* 0x000100008bde7824 */ /* 0x000fe200078e00ff */
[----:B------:R-:W-:Y:S02]  /*4920*/  PRMT R137, R135, 0x7632, R137 ;  /* 0x0000763287897816 */ /* 0x000fe40000000089 */
[----:B------:R-:W-:Y:S01]  /*4930*/  PRMT R136, R128, 0x7632, R136 ;  /* 0x0000763280887816 */ /* 0x000fe20000000088 */
[----:B------:R-:W-:Y:S01]  /*4940*/  FADD.FTZ R221, R221, R138 ;  /* 0x0000008adddd7221 */ /* 0x000fe20000010000 */
[----:B------:R-:W-:Y:S02]  /*4950*/  SHF.L.U32 R139, R137, 0x10, RZ ;  /* 0x00000010898b7819 */ /* 0x000fe400000006ff */
[----:B------:R-:W-:-:S02]  /*4960*/  SHF.L.U32 R137, R136, 0x10, RZ ;  /* 0x0000001088897819 */ /* 0x000fc400000006ff */
[----:B------:R-:W-:Y:S01]  /*4970*/  PRMT R136, R129, 0x7632, R136 ;  /* 0x0000763281887816 */ /* 0x000fe20000000088 */
[----:B------:R-:W-:Y:S01]  /*4980*/  FADD.FTZ R222, R222, R139 ;  /* 0x0000008bdede7221 */ /* 0x000fe20000010000 */
[----:B------:R-:W-:Y:S01]  /*4990*/  SHF.L.U32 R141, R141, 0x10, RZ ;  /* 0x000000108d8d7819 */ /* 0x000fe200000006ff */
[----:B------:R-:W-:Y:S01]  /*49a0*/  FADD.FTZ R218, R218, R137 ;  /* 0x00000089dada7221 */ /* 0x000fe20000010000 */
[----:B------:R-:W-:Y:S01]  /*49b0*/  PRMT R139, R131, 0x7632, R139 ;  /* 0x00007632838b7816 */ /* 0x000fe2000000008b */
[----:B------:R-:W-:Y:S01]  /*49c0*/  IMAD.U32 R137, R136, 0x10000, RZ ;  /* 0x0001000088897824 */ /* 0x000fe200078e00ff */
[----:B------:R-:W-:Y:S01]  /*49d0*/  PRMT R138, R130, 0x7632, R138 ;  /* 0x00007632828a7816 */ /* 0x000fe2000000008a */
[----:B------:R-:W-:Y:S01]  /*49e0*/  IMAD.U32 R136, R133, 0x10000, RZ ;  /* 0x0001000085887824 */ /* 0x000fe200078e00ff */
[----:B------:R-:W-:Y:S01]  /*49f0*/  SHF.L.U32 R143, R143, 0x10, RZ ;  /* 0x000000108f8f7819 */ /* 0x000fe200000006ff */
[----:B------:R-:W-:Y:S01]  /*4a00*/  FADD.FTZ R220, R220, R137 ;  /* 0x00000089dcdc7221 */ /* 0x000fe20000010000 */
        /* <DEDUP_REMOVED lines=8> */
[----:B------:R-:W-:Y:S02]  /*4a90*/  IMAD.U32 R139, R134, 0x10000, RZ ;  /* 0x00010000868b7824 */ /* 0x000fe400078e00ff */
[----:B------:R-:W-:Y:S01]  /*4aa0*/  FADD.FTZ R221, R221, R138 ;  /* 0x0000008adddd7221 */ /* 0x000fe20000010000 */
[----:B------:R-:W-:Y:S01]  /*4ab0*/  FADD.FTZ R231, R231, R136 ;  /* 0x00000088e7e77221 */ /* 0x000fe20000010000 */
[----:B------:R-:W-:Y:S01]  /*4ac0*/  SHF.L.U32 R226, R130, 0x10, RZ ;  /* 0x0000001082e27819 */ /* 0x000fe200000006ff */
[----:B------:R-:W-:Y:S01]  /*4ad0*/  FADD.FTZ R137, R137, R140 ;  /* 0x0000008c89897221 */ /* 0x000fe20000010000 */
[----:B------:R-:W-:Y:S01]  /*4ae0*/  SHF.L.U32 R138, R129, 0x10, RZ ;  /* 0x00000010818a7819 */ /* 0x000fe200000006ff */
[----:B------:R-:W-:Y:S01]  /*4af0*/  FADD.FTZ R139, R139, R142 ;  /* 0x0000008e8b8b7221 */ /* 0x000fe20000010000 */
[----:B------:R-:W-:-:S03]  /*4b00*/  SHF.L.U32 R136, R128, 0x10, RZ ;  /* 0x0000001080887819 */ /* 0x000fc600000006ff */
[----:B------:R-:W-:Y:S01]  /*4b10*/  FADD.FTZ R226, R226, R139 ;  /* 0x0000008be2e27221 */ /* 0x000fe20000010000 */
[----:B------:R-:W-:Y:S01]  /*4b20*/  FADD.FTZ R229, R138, R141 ;  /* 0x0000008d8ae57221 */ /* 0x000fe20000010000 */
[----:B------:R-:W-:Y:S01]  /*4b30*/  FADD.FTZ R227, R136, R137 ;  /* 0x0000008988e37221 */ /* 0x000fe20000010000 */
[----:B------:R-:W-:Y:S02]  /*4b40*/  F2FP.BF16.F32.PACK_AB R139, R222, R231 ;  /* 0x000000e7de8b723e */ /* 0x000fe400000010ff */
[----:B------:R-:W-:Y:S02]  /*4b50*/  F2FP.BF16.F32.PACK_AB R138, R221, R226 ;  /* 0x000000e2dd8a723e */ /* 0x000fe400000010ff */
[----:B------:R-:W-:Y:S02]  /*4b60*/  F2FP.BF16.F32.PACK_AB R137, R220, R229 ;  /* 0x000000e5dc89723e */ /* 0x000fe400000010ff */
[----:B------:R-:W-:-:S07]  /*4b70*/  F2FP.BF16.F32.PACK_AB R136, R218, R227 ;  /* 0x000000e3da88723e */ /* 0x000fce00000010ff */
.L_x_95:
[----:B------:R-:W-:Y:S01]  /*4b80*/  FADD.FTZ R142, RZ, R146 ;  /* 0x00000092ff8e7221 */ /* 0x000fe20000010000 */
[----:B------:R-:W0:Y:S01]  /*4b90*/  @P0 LDC.64 R140, c[0x0][0x3a8] ;  /* 0x0000ea00ff8c0b82 */ /* 0x000e220000000a00 */
[----:B------:R-:W-:Y:S02]  /*4ba0*/  UMOV UR9, 0xffffffff ;  /* 0xffffffff00097882 */ /* 0x000fe40000000000 */
[----:B------:R-:W-:-:S04]  /*4bb0*/  FADD.FTZ R143, R142, R247 ;  /* 0x000000f78e8f7221 */ /* 0x000fc80000010000 */
[----:B------:R-:W-:-:S04]  /*4bc0*/  FADD.FTZ R142, R143, R238 ;  /* 0x000000ee8f8e7221 */ /* 0x000fc80000010000 */
[----:B------:R-:W-:-:S04]  /*4bd0*/  FADD.FTZ R143, R142, R245 ;  /* 0x000000f58e8f7221 */ /* 0x000fc80000010000 */
[----:B------:R-:W-:-:S04]  /*4be0*/  FADD.FTZ R142, R143, R240 ;  /* 0x000000f08f8e7221 */ /* 0x000fc80000010000 */
[----:B------:R-:W-:-:S04]  /*4bf0*/  FADD.FTZ R142, R142, R243 ;  /* 0x000000f38e8e7221 */ /* 0x000fc80000010000 */
[----:B------:R-:W-:Y:S01]  /*4c00*/  FADD.FTZ R143, R142, R147 ;  /* 0x000000938e8f7221 */ /* 0x000fe20000010000 */
[----:B0-----:R-:W-:-:S04]  /*4c10*/  @P0 IMAD.WIDE.U32 R140, R153, 0x10, R140 ;  /* 0x00000010998c0825 */ /* 0x001fc800078e008c */
[----:B------:R-:W-:Y:S01]  /*4c20*/  FADD.FTZ R143, R143, R242 ;  /* 0x000000f28f8f7221 */ /* 0x000fe20000010000 */
[----:B------:R0:W-:Y:S03]  /*4c30*/  @P0 STG.E.128 desc[UR6][R140.64], R136 ;  /* 0x000000888c000986 */ /* 0x0001e6000c101d06 */
[----:B------:R-:W-:-:S04]  /*4c40*/  FADD.FTZ R142, R143, R224 ;  /* 0x000000e08f8e7221 */ /* 0x000fc80000010000 */
[----:B------:R-:W-:Y:S02]  /*4c50*/  FADD.FTZ R143, R142, R241 ;  /* 0x000000f18e8f7221 */ /* 0x000fe40000010000 */
[----:B------:R-:W1:Y:S02]  /*4c60*/  S2R R142, SR_TID.X ;  /* 0x00000000008e7919 */ /* 0x000e640000002100 */
[----:B0-----:R-:W-:-:S04]  /*4c70*/  FADD.FTZ R140, R143, R228 ;  /* 0x000000e48f8c7221 */ /* 0x001fc80000010000 */
[----:B------:R-:W-:-:S04]  /*4c80*/  FADD.FTZ R141, R140, R239 ;  /* 0x000000ef8c8d7221 */ /* 0x000fc80000010000 */
[----:B------:R-:W-:-:S04]  /*4c90*/  FADD.FTZ R140, R141, R230 ;  /* 0x000000e68d8c7221 */ /* 0x000fc80000010000 */
[----:B------:R-:W-:-:S04]  /*4ca0*/  FADD.FTZ R141, R140, R237 ;  /* 0x000000ed8c8d7221 */ /* 0x000fc80000010000 */
[----:B------:R-:W-:-:S04]  /*4cb0*/  FADD.FTZ R140, R141, R236 ;  /* 0x000000ec8d8c7221 */ /* 0x000fc80000010000 */
[----:B------:R-:W-:Y:S01]  /*4cc0*/  FADD.FTZ R140, R140, R233 ;  /* 0x000000e98c8c7221 */ /* 0x000fe20000010000 */
[----:B-1----:R-:W-:-:S03]  /*4cd0*/  LOP3.LUT P2, RZ, R142, 0x1f, RZ, 0xc0, !PT ;  /* 0x0000001f8eff7812 */ /* 0x002fc6000784c0ff */
[----:B------:R-:W-:-:S04]  /*4ce0*/  FADD.FTZ R141, R140, R225 ;  /* 0x000000e18c8d7221 */ /* 0x000fc80000010000 */
        /* <DEDUP_REMOVED lines=30> */
[----:B------:R-:W-:Y:S01]  /*4ed0*/  FADD.FTZ R140, R141, R222 ;  /* 0x000000de8d8c7221 */ /* 0x000fe20000010000 */
[----:B------:R-:W-:Y:S06]  /*4ee0*/  BRA.DIV UR9, `(.L_x_97) ;  /* 0x0000002609a47947 */ /* 0x000fec000b800000 */
[----:B------:R-:W0:Y:S02]  /*4ef0*/  SHFL.BFLY PT, R141, R140, 0x1, 0x1f ;  /* 0x0c201f008c8d7f89 */ /* 0x000e2400000e0000 */
[----:B0-----:R-:W-:-:S05]  /*4f00*/  FADD.FTZ R223, R140, R141 ;  /* 0x0000008d8cdf7221 */ /* 0x001fca0000010000 */
[----:B------:R-:W0:Y:S02]  /*4f10*/  SHFL.BFLY PT, R244, R223, 0x2, 0x1f ;  /* 0x0c401f00dff47f89 */ /* 0x000e2400000e0000 */
[----:B0-----:R-:W-:-:S05]  /*4f20*/  FADD.FTZ R244, R223, R244 ;  /* 0x000000f4dff47221 */ /* 0x001fca0000010000 */
[----:B------:R-:W0:Y:S02]  /*4f30*/  SHFL.BFLY PT, R141, R244, 0x4, 0x1f ;  /* 0x0c801f00f48d7f89 */ /* 0x000e2400000e0000 */
[----:B0-----:R-:W-:Y:S02]  /*4f40*/  FADD.FTZ R235, R244, R141 ;  /* 0x0000008df4eb7221 */ /* 0x001fe40000010000 */
[----:B------:R-:W0:Y:S03]  /*4f50*/  LDC R141, c[0x0][0x400] ;  /* 0x00010000ff8d7b82 */ /* 0x000e260000000800 */
[----:B------:R-:W1:Y:S02]  /*4f60*/  SHFL.BFLY PT, R246, R235, 0x8, 0x1f ;  /* 0x0d001f00ebf67f89 */ /* 0x000e6400000e0000 */
[----:B-1----:R-:W-:-:S05]  /*4f70*/  FADD.FTZ R246, R235, R246 ;  /* 0x000000f6ebf67221 */ /* 0x002fca0000010000 */
[----:B------:R-:W1:Y:S02]  /*4f80*/  SHFL.BFLY PT, R145, R246, 0x10, 0x1f ;  /* 0x0e001f00f6917f89 */ /* 0x000e6400000e0000 */
[----:B-1----:R-:W-:-:S04]  /*4f90*/  FADD.FTZ R142, R246, R145 ;  /* 0x00000091f68e7221 */ /* 0x002fc80000010000 */
[----:B0-----:R-:W-:-:S04]  /*4fa0*/  FMUL.FTZ R145, R142, R141 ;  /* 0x0000008d8e917220 */ /* 0x001fc80000410000 */
[C---:B------:R-:W-:Y:S01]  /*4fb0*/  FADD.FTZ R140, -R145.reuse, R146 ;  /* 0x00000092918c7221 */ /* 0x040fe20000010100 */
[----:B------:R-:W-:-:S03]  /*4fc0*/  FADD.FTZ R143, -R145, R247 ;  /* 0x000000f7918f7221 */ /* 0x000fc60000010100 */
[----:B------:R-:W-:-:S04]  /*4fd0*/  FFMA.FTZ R140, R140, R140, RZ ;  /* 0x0000008c8c8c7223 */ /* 0x000fc800000100ff */
[----:B------:R-:W-:Y:S01]  /*4fe0*/  FFMA.FTZ R140, R143, R143, R140 ;  /* 0x0000008f8f8c7223 */ /* 0x000fe2000001008c */
[----:B------:R-:W-:-:S04]  /*4ff0*/  FADD.FTZ R143, -R145, R238 ;  /* 0x000000ee918f7221 */ /* 0x000fc80000010100 */
        /* <DEDUP_REMOVED lines=90> */
[----:B------:R-:W-:-:S05]  /*55a0*/  FFMA.FTZ R140, R143, R143, R140 ;  /* 0x0000008f8f8c7223 */ /* 0x000fca000001008c */
        /* <DEDUP_REMOVED lines=9> */
.L_x_110:
[C---:B------:R-:W-:Y:S01]  /*5640*/  FMUL.FTZ R140, R145.reuse, R145 ;  /* 0x00000091918c7220 */ /* 0x040fe20000410000 */
[----:B-1----:R-:W-:Y:S01]  /*5650*/  FADD.FTZ R144, R246, R249 ;  /* 0x000000f9f6907221 */ /* 0x002fe20000010000 */
[----:B------:R-:W-:Y:S01]  /*5660*/  ISETP.NE.AND P3, PT, RZ, UR5, PT ;  /* 0x00000005ff007c0c */ /* 0x000fe2000bf65270 */
[----:B------:R-:W1:Y:S01]  /*5670*/  @!P2 LDC.64 R142, c[0x0][0x3c0] ;  /* 0x0000f000ff8eab82 */ /* 0x000e620000000a00 */
[----:B------:R-:W-:Y:S01]  /*5680*/  SHF.L.U32 R251, R100, 0x10, RZ ;  /* 0x0000001064fb7819 */ /* 0x000fe200000006ff */
[----:B------:R-:W-:Y:S01]  /*5690*/  FFMA.FTZ R144, R144, R141, UR8 ;  /* 0x0000000890907e23 */ /* 0x000fe2000801008d */
[----:B------:R-:W-:Y:S01]  /*56a0*/  FSEL R223, R140, RZ, P3 ;  /* 0x000000ff8cdf7208 */ /* 0x000fe20001800000 */
[----:B------:R-:W-:Y:S01]  /*56b0*/  IMAD.U32 R249, R32, 0x10000, RZ ;  /* 0x0001000020f97824 */ /* 0x000fe200078e00ff */
[----:B------:R-:W-:Y:S01]  /*56c0*/  FSEL R235, R145, RZ, !P3 ;  /* 0x000000ff91eb7208 */ /* 0x000fe20005800000 */
[----:B0-----:R-:W-:Y:S01]  /*56d0*/  IMAD.U32 R246, R124, 0x10000, RZ ;  /* 0x000100007cf67824 */ /* 0x001fe200078e00ff */
[----:B------:R-:W-:Y:S01]  /*56e0*/  SHF.L.U32 R250, R181, 0x10, RZ ;  /* 0x00000010b5fa7819 */ /* 0x000fe200000006ff */
[----:B------:R-:W0:Y:S01]  /*56f0*/  @!P2 LDC.64 R140, c[0x0][0x3c8] ;  /* 0x0000f200ff8cab82 */ /* 0x000e220000000a00 */
[----:B------:R-:W-:Y:S01]  /*5700*/  FADD.FTZ R223, R144, R223 ;  /* 0x000000df90df7221 */ /* 0x000fe20000010000 */
[C---:B------:R-:W-:Y:S01]  /*5710*/  FADD.FTZ R146, -R235.reuse, R146 ;  /* 0x00000092eb927221 */ /* 0x040fe20000010100 */
[C---:B------:R-:W-:Y:S01]  /*5720*/  FADD.FTZ R238, -R235.reuse, R238 ;  /* 0x000000eeebee7221 */ /* 0x040fe20000010100 */
[----:B------:R-:W-:Y:S01]  /*5730*/  SHF.L.U32 R144, R56, 0x10, RZ ;  /* 0x0000001038907819 */ /* 0x000fe200000006ff */
[C---:B------:R-:W-:Y:S01]  /*5740*/  FADD.FTZ R240, -R235.reuse, R240 ;  /* 0x000000f0ebf07221 */ /* 0x040fe20000010100 */
[C---:B------:R-:W-:Y:S01]  /*5750*/  FADD.FTZ R224, -R235.reuse, R224 ;  /* 0x000000e0ebe07221 */ /* 0x040fe20000010100 */
[----:B------:R-:W2:Y:S01]  /*5760*/  MUFU.RSQ R223, R223 ;  /* 0x000000df00df7308 */ /* 0x000ea20000001400 */
[C---:B------:R-:W-:Y:S01]  /*5770*/  FADD.FTZ R230, -R235.reuse, R230 ;  /* 0x000000e6ebe67221 */ /* 0x040fe20000010100 */
[C---:B------:R-:W-:Y:S01]  /*5780*/  FADD.FTZ R236, -R235.reuse, R236 ;  /* 0x000000ecebec7221 */ /* 0x040fe20000010100 */
[C---:B------:R-:W-:Y:S01]  /*5790*/  FADD.FTZ R232, -R235.reuse, R232 ;  /* 0x000000e8ebe87221 */ /* 0x040fe20000010100 */
[C---:B------:R-:W-:Y:S01]  /*57a0*/  FADD.FTZ R156, -R235.reuse, R156 ;  /* 0x0000009ceb9c7221 */ /* 0x040fe20000010100 */
[C---:B------:R-:W-:Y:S01]  /*57b0*/  FADD.FTZ R208, -R235.reuse, R208 ;  /* 0x000000d0ebd07221 */ /* 0x040fe20000010100 */
[C---:B------:R-:W-:Y:S01]  /*57c0*/  FADD.FTZ R206, -R235.reuse, R206 ;  /* 0x000000ceebce7221 */ /* 0x040fe20000010100 */
[C---:B------:R-:W-:Y:S01]  /*57d0*/  FADD.FTZ R212, -R235.reuse, R212 ;  /* 0x000000d4ebd47221 */ /* 0x040fe20000010100 */
[----:B------:R-:W-:Y:S01]  /*57e0*/  FADD.FTZ R214, -R235, R214 ;  /* 0x000000d6ebd67221 */ /* 0x000fe20000010100 */
[----:B-1----:R-:W-:-:S04]  /*57f0*/  @!P2 IMAD.WIDE R142, R204, 0x4, R142 ;  /* 0x00000004cc8ea825 */ /* 0x002fc800078e028e */
[C---:B------:R-:W-:Y:S01]  /*5800*/  FADD.FTZ R234, -R235.reuse, R234 ;  /* 0x000000eaebea7221 */ /* 0x040fe20000010100 */
[C---:B------:R-:W-:Y:S01]  /*5810*/  FADD.FTZ R190, -R235.reuse, R190 ;  /* 0x000000beebbe7221 */ /* 0x040fe20000010100 */
[C---:B------:R-:W-:Y:S01]  /*5820*/  FADD.FTZ R210, -R235.reuse, R210 ;  /* 0x000000d2ebd27221 */ /* 0x040fe20000010100 */
[C---:B------:R-:W-:Y:S01]  /*5830*/  FADD.FTZ R154, -R235.reuse, R154 ;  /* 0x0000009aeb9a7221 */ /* 0x040fe20000010100 */
[----:B------:R1:W-:Y:S01]  /*5840*/  @!P2 STG.E desc[UR6][R142.64], R145 ;  /* 0x000000918e00a986 */ /* 0x0003e2000c101906 */
[C---:B------:R-:W-:Y:S01]  /*5850*/  FADD.FTZ R216, -R235.reuse, R216 ;  /* 0x000000d8ebd87221 */ /* 0x040fe20000010100 */
[----:B------:R-:W-:Y:S01]  /*5860*/  FADD.FTZ R218, -R235, R218 ;  /* 0x000000daebda7221 */ /* 0x000fe20000010100 */
[----:B0-----:R-:W-:-:S04]  /*5870*/  @!P2 IMAD.WIDE R140, R204, 0x4, R140 ;  /* 0x00000004cc8ca825 */ /* 0x001fc800078e028c */
[C---:B--2---:R-:W-:Y:S01]  /*5880*/  FMUL.FTZ R146, R223.reuse, R146 ;  /* 0x00000092df927220 */ /* 0x044fe20000410000 */
[C---:B------:R-:W-:Y:S01]  /*5890*/  FMUL.FTZ R238, R223.reuse, R238 ;  /* 0x000000eedfee7220 */ /* 0x040fe20000410000 */
[C---:B------:R-:W-:Y:S01]  /*58a0*/  FMUL.FTZ R240, R223.reuse, R240 ;  /* 0x000000f0dff07220 */ /* 0x040fe20000410000 */
[----:B------:R-:W-:Y:S01]  /*58b0*/  FMUL.FTZ R232, R223, R232 ;  /* 0x000000e8dfe87220 */ /* 0x000fe20000410000 */
[----:B------:R0:W-:Y:S01]  /*58c0*/  @!P2 STG.E desc[UR6][R140.64], R223 ;  /* 0x000000df8c00a986 */ /* 0x0001e2000c101906 */
[----:B------:R-:W-:Y:S01]  /*58d0*/  FFMA.FTZ R244, R146, R249, R251 ;  /* 0x000000f992f47223 */ /* 0x000fe200000100fb */
[----:B------:R-:W-:Y:S01]  /*58e0*/  SHF.L.U32 R249, R198, 0x10, RZ ;  /* 0x00000010c6f97819 */ /* 0x000fe200000006ff */
[----:B------:R-:W-:Y:S01]  /*58f0*/  FFMA.FTZ R144, R146, R144, R246 ;  /* 0x0000009092907223 */ /* 0x000fe200000100f6 */
[----:B-1----:R-:W-:Y:S01]  /*5900*/  FADD.FTZ R142, -R235, R247 ;  /* 0x000000f7eb8e7221 */ /* 0x002fe20000010100 */
[----:B------:R-:W-:Y:S01]  /*5910*/  IMAD.U32 R247, R196, 0x10000, RZ ;  /* 0x00010000c4f77824 */ /* 0x000fe200078e00ff */
[----:B------:R-:W-:Y:S01]  /*5920*/  SHF.L.U32 R145, R57, 0x10, RZ ;  /* 0x0000001039917819 */ /* 0x000fe200000006ff */
[----:B------:R-:W-:-:S02]  /*5930*/  IMAD.U32 R143, R101, 0x10000, RZ ;  /* 0x00010000658f7824 */ /* 0x000fc400078e00ff */
[C---:B------:R-:W-:Y:S01]  /*5940*/  FMUL.FTZ R142, R223.reuse, R142 ;  /* 0x0000008edf8e7220 */ /* 0x040fe20000410000 */
[----:B------:R-:W-:Y:S01]  /*5950*/  SHF.L.U32 R251, R192, 0x10, RZ ;  /* 0x00000010c0fb7819 */ /* 0x000fe200000006ff */
[C---:B------:R-:W-:Y:S01]  /*5960*/  FMUL.FTZ R156, R223.reuse, R156 ;  /* 0x0000009cdf9c7220 */ /* 0x040fe20000410000 */
[----:B------:R-:W-:Y:S01]  /*5970*/  SHF.L.U32 R146, R126, 0x10, RZ ;  /* 0x000000107e927819 */ /* 0x000fe200000006ff */
[----:B------:R-:W-:Y:S01]  /*5980*/  FMUL.FTZ R208, R223, R208 ;  /* 0x000000d0dfd07220 */ /* 0x000fe20000410000 */
[----:B0-----:R-:W-:Y:S01]  /*5990*/  SHF.L.U32 R140, R195, 0x10, RZ ;  /* 0x00000010c38c7819 */ /* 0x001fe200000006ff */
[----:B------:R-:W-:Y:S01]  /*59a0*/  FMUL.FTZ R206, R223, R206 ;  /* 0x000000cedfce7220 */ /* 0x000fe20000410000 */
[----:B------:R-:W-:Y:S01]  /*59b0*/  SHF.L.U32 R141, R197, 0x10, RZ ;  /* 0x00000010c58d7819 */ /* 0x000fe200000006ff */
[----:B------:R-:W-:Y:S01]  /*59c0*/  FMUL.FTZ R212, R223, R212 ;  /* 0x000000d4dfd47220 */ /* 0x000fe20000410000 */
[----:B------:R-:W-:Y:S01]  /*59d0*/  SHF.L.U32 R246, R185, 0x10, RZ ;  /* 0x00000010b9f67819 */ /* 0x000fe200000006ff */
[C---:B------:R-:W-:Y:S01]  /*59e0*/  FFMA.FTZ R247, R142.reuse, R247, R140 ;  /* 0x000000f78ef77223 */ /* 0x040fe2000001008c */
[----:B------:R-:W-:Y:S01]  /*59f0*/  SHF.L.U32 R140, R125, 0x10, RZ ;  /* 0x000000107d8c7819 */ /* 0x000fe200000006ff */
[----:B------:R-:W-:Y:S01]  /*5a00*/  FFMA.FTZ R249, R142, R249, R141 ;  /* 0x000000f98ef97223 */ /* 0x000fe2000001008d */
[----:B------:R-:W-:Y:S01]  /*5a10*/  SHF.L.U32 R141, R33, 0x10, RZ ;  /* 0x00000010218d7819 */ /* 0x000fe200000006ff */
[----:B------:R-:W-:Y:S01]  /*5a20*/  IMAD.U32 R142, R189, 0x10000, RZ ;  /* 0x00010000bd8e7824 */ /* 0x000fe200078e00ff */
[----:B------:R-:W-:Y:S01]  /*5a30*/  F2FP.BF16.F32.PACK_AB R144, R247, R144 ;  /* 0x00000090f790723e */ /* 0x000fe200000010ff */
[C---:B------:R-:W-:Y:S01]  /*5a40*/  FFMA.FTZ R145, R238.reuse, R145, R140 ;  /* 0x00000091ee917223 */ /* 0x040fe2000001008c */
[----:B------:R-:W-:Y:S01]  /*5a50*/  FADD.FTZ R140, -R235, R245 ;  /* 0x000000f5eb8c7221 */ /* 0x000fe20000010100 */
[----:B------:R-:W-:Y:S01]  /*5a60*/  FFMA.FTZ R141, R238, R141, R143 ;  /* 0x0000008dee8d7223 */ /* 0x000fe2000001008f */
[----:B------:R-:W-:Y:S01]  /*5a70*/  SHF.L.U32 R245, R193, 0x10, RZ ;  /* 0x00000010c1f57819 */ /* 0x000fe200000006ff */
[----:B------:R-:W-:-:S02]  /*5a80*/  IMAD.U32 R143, R194, 0x10000, RZ ;  /* 0x00010000c28f7824 */ /* 0x000fc400078e00ff */
[C---:B------:R-:W-:Y:S01]  /*5a90*/  FMUL.FTZ R238, R223.reuse, R140 ;  /* 0x0000008cdfee7220 */ /* 0x040fe20000410000 */
[C---:B------:R-:W-:Y:S01]  /*5aa0*/  FMUL.FTZ R214, R223.reuse, R214 ;  /* 0x000000d6dfd67220 */ /* 0x040fe20000410000 */
[C---:B------:R-:W-:Y:S01]  /*5ab0*/  FMUL.FTZ R234, R223.reuse, R234 ;  /* 0x000000eadfea7220 */ /* 0x040fe20000410000 */
[C---:B------:R-:W-:Y:S01]  /*5ac0*/  FMUL.FTZ R210, R223.reuse, R210 ;  /* 0x000000d2dfd27220 */ /* 0x040fe20000410000 */
[C---:B------:R-:W-:Y:S01]  /*5ad0*/  FFMA.FTZ R140, R238.reuse, R143, R245 ;  /* 0x0000008fee8c7223 */ /* 0x040fe200000100f5 */
[----:B------:R-:W-:Y:S01]  /*5ae0*/  FFMA.FTZ R238, R238, R251, R142 ;  /* 0x000000fbeeee7223 */ /* 0x000fe2000001008e */
[----:B------:R-:W-:Y:S01]  /*5af0*/  SHF.L.U32 R143, R34, 0x10, RZ ;  /* 0x00000010228f7819 */ /* 0x000fe200000006ff */
[----:B------:R-:W-:Y:S01]  /*5b00*/  IMAD.U32 R251, R58, 0x10000, RZ ;  /* 0x000100003afb7824 */ /* 0x000fe200078e00ff */
[----:B------:R-:W-:Y:S01]  /*5b10*/  SHF.L.U32 R245, R102, 0x10, RZ ;  /* 0x0000001066f57819 */ /* 0x000fe200000006ff */
[----:B------:R-:W-:Y:S01]  /*5b20*/  FMUL.FTZ R154, R223, R154 ;  /* 0x0000009adf9a7220 */ /* 0x000fe20000410000 */
[----:B------:R-:W-:Y:S01]  /*5b30*/  F2FP.BF16.F32.PACK_AB R141, R140, R141 ;  /* 0x0000008d8c8d723e */ /* 0x000fe200000010ff */
[----:B------:R-:W-:Y:S01]  /*5b40*/  FFMA.FTZ R146, R240, R251, R146 ;  /* 0x000000fbf0927223 */ /* 0x000fe20000010092 */
[----:B------:R-:W-:Y:S01]  /*5b50*/  SHF.L.U32 R251, R186, 0x10, RZ ;  /* 0x00000010bafb7819 */ /* 0x000fe200000006ff */
[----:B------:R-:W-:Y:S01]  /*5b60*/  FFMA.FTZ R142, R240, R143, R245 ;  /* 0x0000008ff08e7223 */ /* 0x000fe200000100f5 */
[----:B------:R-:W-:Y:S01]  /*5b70*/  FADD.FTZ R240, -R235, R243 ;  /* 0x000000f3ebf07221 */ /* 0x000fe20000010100 */
[----:B------:R-:W-:Y:S01]  /*5b80*/  SHF.L.U32 R245, R188, 0x10, RZ ;  /* 0x00000010bcf57819 */ /* 0x000fe200000006ff */
[----:B------:R-:W-:Y:S01]  /*5b90*/  IMAD.U32 R143, R187, 0x10000, RZ ;  /* 0x00010000bb8f7824 */ /* 0x000fe200078e00ff */
[----:B------:R-:W-:Y:S01]  /*5ba0*/  SHF.L.U32 R243, R184, 0x10, RZ ;  /* 0x00000010b8f37819 */ /* 0x000fe200000006ff */
[----:B------:R-:W-:Y:S01]  /*5bb0*/  FMUL.FTZ R240, R223, R240 ;  /* 0x000000f0dff07220 */ /* 0x000fe20000410000 */
[----:B------:R-:W-:Y:S01]  /*5bc0*/  F2FP.BF16.F32.PACK_AB R140, R249, R244 ;  /* 0x000000f4f98c723e */ /* 0x000fe200000010ff */
[----:B------:R-:W-:Y:S01]  /*5bd0*/  FMUL.FTZ R216, R223, R216 ;  /* 0x000000d8dfd87220 */ /* 0x000fe20000410000 */
[----:B------:R-:W-:Y:S01]  /*5be0*/  F2FP.BF16.F32.PACK_AB R145, R238, R145 ;  /* 0x00000091ee91723e */ /* 0x000fe200000010ff */
[C---:B------:R-:W-:Y:S01]  /*5bf0*/  FFMA.FTZ R245, R240.reuse, R245, R143 ;  /* 0x000000f5f0f57223 */ /* 0x040fe2000001008f */
[----:B------:R-:W-:Y:S01]  /*5c00*/  FFMA.FTZ R251, R240, R251, R246 ;  /* 0x000000fbf0fb7223 */ /* 0x000fe200000100f6 */
[----:B------:R-:W-:Y:S01]  /*5c10*/  FADD.FTZ R240, -R235, R147 ;  /* 0x00000093ebf07221 */ /* 0x000fe20000010100 */
[----:B------:R-:W-:Y:S01]  /*5c20*/  SHF.L.U32 R147, R103, 0x10, RZ ;  /* 0x0000001067937819 */ /* 0x000fe200000006ff */
[----:B------:R-:W-:Y:S01]  /*5c30*/  IMAD.U32 R143, R35, 0x10000, RZ ;  /* 0x00010000238f7824 */ /* 0x000fe200078e00ff */
[----:B------:R-:W-:Y:S01]  /*5c40*/  F2FP.BF16.F32.PACK_AB R142, R245, R142 ;  /* 0x0000008ef58e723e */ /* 0x000fe200000010ff */
[----:B------:R-:W-:Y:S01]  /*5c50*/  FMUL.FTZ R240, R223, R240 ;  /* 0x000000f0dff07220 */ /* 0x000fe20000410000 */
[----:B------:R-:W-:Y:S01]  /*5c60*/  IMAD.U32 R246, R127, 0x10000, RZ ;  /* 0x000100007ff67824 */ /* 0x000fe200078e00ff */
[----:B------:R-:W0:Y:S01]  /*5c70*/  LDC.64 R244, c[0x0][0x430] ;  /* 0x00010c00fff47b82 */ /* 0x000e220000000a00 */
[----:B------:R-:W-:Y:S01]  /*5c80*/  F2FP.BF16.F32.PACK_AB R146, R251, R146 ;  /* 0x00000092fb92723e */ /* 0x000fe200000010ff */
[C---:B------:R-:W-:Y:S01]  /*5c90*/  FFMA.FTZ R143, R240.reuse, R143, R147 ;  /* 0x0000008ff08f7223 */ /* 0x040fe20000010093 */
[----:B------:R-:W-:Y:S01]  /*5ca0*/  SHF.L.U32 R147, R59, 0x10, RZ ;  /* 0x000000103b937819 */ /* 0x000fe200000006ff */
[----:B------:R-:W-:Y:S01]  /*5cb0*/  FMUL.FTZ R218, R223, R218 ;  /* 0x000000dadfda7220 */ /* 0x000fe20000410000 */
[----:B------:R-:W-:Y:S01]  /*5cc0*/  SHF.L.U32 R251, R97, 0x10, RZ ;  /* 0x0000001061fb7819 */ /* 0x000fe200000006ff */
[----:B------:R-:W-:Y:S01]  /*5cd0*/  FADD.FTZ R220, -R235, R220 ;  /* 0x000000dcebdc7221 */ /* 0x000fe20000010100 */
[----:B------:R-:W-:Y:S01]  /*5ce0*/  SHF.L.U32 R238, R175, 0x10, RZ ;  /* 0x00000010afee7819 */ /* 0x000fe200000006ff */
[----:B------:R-:W-:Y:S01]  /*5cf0*/  FFMA.FTZ R147, R240, R147, R246 ;  /* 0x00000093f0937223 */ /* 0x000fe200000100f6 */
[----:B------:R-:W-:Y:S01]  /*5d00*/  FADD.FTZ R240, -R235, R242 ;  /* 0x000000f2ebf07221 */ /* 0x000fe20000010100 */
[----:B------:R-:W-:Y:S01]  /*5d10*/  SHF.L.U32 R242, R183, 0x10, RZ ;  /* 0x00000010b7f27819 */ /* 0x000fe200000006ff */
[----:B------:R-:W-:Y:S01]  /*5d20*/  FMUL.FTZ R220, R223, R220 ;  /* 0x000000dcdfdc7220 */ /* 0x000fe20000410000 */
[----:B------:R-:W-:Y:S01]  /*5d30*/  FADD.FTZ R158, -R235, R158 ;  /* 0x0000009eeb9e7221 */ /* 0x000fe20000010100 */
[----:B------:R-:W-:Y:S01]  /*5d40*/  FMUL.FTZ R240, R223, R240 ;  /* 0x000000f0dff07220 */ /* 0x000fe20000410000 */
[C---:B------:R-:W-:Y:S01]  /*5d50*/  FADD.FTZ R226, -R235.reuse, R226 ;  /* 0x000000e2ebe27221 */ /* 0x040fe20000010100 */
[----:B------:R-:W-:Y:S01]  /*5d60*/  FADD.FTZ R222, -R235, R222 ;  /* 0x000000deebde7221 */ /* 0x000fe20000010100 */
[C---:B------:R-:W-:Y:S01]  /*5d70*/  FMUL.FTZ R158, R223.reuse, R158 ;  /* 0x0000009edf9e7220 */ /* 0x040fe20000410000 */
[----:B------:R-:W-:Y:S01]  /*5d80*/  FFMA.FTZ R246, R240, R243, R242 ;  /* 0x000000f3f0f67223 */ /* 0x000fe200000100f2 */
[----:B------:R-:W-:Y:S01]  /*5d90*/  FMUL.FTZ R226, R223, R226 ;  /* 0x000000e2dfe27220 */ /* 0x000fe20000410000 */
[----:B------:R-:W1:Y:S03]  /*5da0*/  LDC.64 R242, c[0x0][0x428] ;  /* 0x00010a00fff27b82 */ /* 0x000e660000000a00 */
[----:B------:R-:W-:Y:S01]  /*5db0*/  F2FP.BF16.F32.PACK_AB R143, R246, R143 ;  /* 0x0000008ff68f723e */ /* 0x000fe200000010ff */
[----:B------:R-:W-:-:S04]  /*5dc0*/  IMAD.U32 R246, R182, 0x10000, RZ ;  /* 0x00010000b6f67824 */ /* 0x000fc800078e00ff */
[----:B------:R-:W-:-:S05]  /*5dd0*/  FFMA.FTZ R246, R240, R246, R250 ;  /* 0x000000f6f0f67223 */ /* 0x000fca00000100fa */
[----:B------:R-:W-:Y:S01]  /*5de0*/  F2FP.BF16.F32.PACK_AB R147, R246, R147 ;  /* 0x00000093f693723e */ /* 0x000fe200000010ff */
[----:B0-----:R-:W-:-:S04]  /*5df0*/  IMAD.WIDE.U32 R246, R152, 0x10, R244 ;  /* 0x0000001098f67825 */ /* 0x001fc800078e00f4 */
[----:B-1----:R-:W-:-:S04]  /*5e00*/  IMAD.WIDE.U32 R248, R152, 0x10, R242 ;  /* 0x0000001098f87825 */ /* 0x002fc800078e00f2 */
[----:B------:R-:W-:Y:S01]  /*5e10*/  FADD.FTZ R152, -R235, R228 ;  /* 0x000000e4eb987221 */ /* 0x000fe20000010100 */
[----:B------:R-:W-:Y:S01]  /*5e20*/  FMUL.FTZ R228, R223, R224 ;  /* 0x000000e0dfe47220 */ /* 0x000fe20000410000 */
[----:B------:R-:W-:Y:S01]  /*5e30*/  FADD.FTZ R224, -R235, R237 ;  /* 0x000000edebe07221 */ /* 0x000fe20000010100 */
[----:B------:R-:W-:Y:S01]  /*5e40*/  SHF.L.U32 R237, R167, 0x10, RZ ;  /* 0x00000010a7ed7819 */ /* 0x000fe200000006ff */
[----:B------:R0:W-:Y:S01]  /*5e50*/  STG.E.128 desc[UR6][R248.64], R140 ;  /* 0x0000008cf8007986 */ /* 0x0001e2000c101d06 */
[C---:B------:R-:W-:Y:S01]  /*5e60*/  FMUL.FTZ R152, R223.reuse, R152 ;  /* 0x00000098df987220 */ /* 0x040fe20000410000 */
[----:B------:R-:W-:Y:S02]  /*5e70*/  FMUL.FTZ R224, R223, R224 ;  /* 0x000000e0dfe07220 */ /* 0x000fe40000410000 */
[----:B------:R1:W-:Y:S01]  /*5e80*/  STG.E.128 desc[UR6][R246.64], R144 ;  /* 0x00000090f6007986 */ /* 0x0003e2000c101d06 */
[----:B0-----:R-:W-:Y:S01]  /*5e90*/  SHF.L.U32 R141, R36, 0x10, RZ ;  /* 0x00000010248d7819 */ /* 0x001fe200000006ff */
[----:B------:R-:W-:Y:S01]  /*5ea0*/  IMAD.U32 R143, R96, 0x10000, RZ ;  /* 0x00010000608f7824 */ /* 0x000fe200078e00ff */
[----:B------:R-:W-:-:S02]  /*5eb0*/  SHF.L.U32 R249, R37, 0x10, RZ ;  /* 0x0000001025f97819 */ /* 0x000fc400000006ff */
[----:B-1----:R-:W-:Y:S01]  /*5ec0*/  SHF.L.U32 R145, R98, 0x10, RZ ;  /* 0x0000001062917819 */ /* 0x002fe200000006ff */
[----:B------:R-:W-:Y:S01]  /*5ed0*/  FFMA.FTZ R140, R228, R141, R143 ;  /* 0x0000008de48c7223 */ /* 0x000fe2000001008f */
[----:B------:R-:W-:Y:S01]  /*5ee0*/  FMUL.FTZ R146, R223, R230 ;  /* 0x000000e6df927220 */ /* 0x000fe20000410000 */
[----:B------:R-:W-:Y:S01]  /*5ef0*/  IMAD.U32 R143, R38, 0x10000, RZ ;  /* 0x00010000268f7824 */ /* 0x000fe200078e00ff */
[----:B------:R-:W-:Y:S01]  /*5f00*/  SHF.L.U32 R144, R39, 0x10, RZ ;  /* 0x0000001027907819 */ /* 0x000fe200000006ff */
[----:B------:R-:W-:Y:S01]  /*5f10*/  FMUL.FTZ R147, R223, R236 ;  /* 0x000000ecdf937220 */ /* 0x000fe20000410000 */
[----:B------:R-:W-:Y:S01]  /*5f20*/  SHF.L.U32 R230, R99, 0x10, RZ ;  /* 0x0000001063e67819 */ /* 0x000fe200000006ff */
[----:B------:R-:W-:Y:S01]  /*5f30*/  FFMA.FTZ R142, R146, R143, R145 ;  /* 0x0000008f928e7223 */ /* 0x000fe20000010091 */
[----:B------:R-:W-:Y:S01]  /*5f40*/  SHF.L.U32 R145, R172, 0x10, RZ ;  /* 0x00000010ac917819 */ /* 0x000fe200000006ff */
[----:B------:R-:W-:Y:S02]  /*5f50*/  IMAD.U32 R143, R171, 0x10000, RZ ;  /* 0x00010000ab8f7824 */ /* 0x000fe400078e00ff */
[----:B------:R-:W-:Y:S01]  /*5f60*/  FADD.FTZ R236, -R235, R233 ;  /* 0x000000e9ebec7221 */ /* 0x000fe20000010100 */
[----:B------:R-:W-:-:S02]  /*5f70*/  IMAD.U32 R233, R168, 0x10000, RZ ;  /* 0x00010000a8e97824 */ /* 0x000fc400078e00ff */
[----:B------:R-:W-:Y:S01]  /*5f80*/  FFMA.FTZ R141, R152, R249, R251 ;  /* 0x000000f9988d7223 */ /* 0x000fe200000100fb */
[----:B------:R-:W-:Y:S01]  /*5f90*/  FFMA.FTZ R145, R224, R145, R143 ;  /* 0x00000091e0917223 */ /* 0x000fe2000001008f */
[----:B------:R-:W-:Y:S01]  /*5fa0*/  FFMA.FTZ R143, R147, R144, R230 ;  /* 0x00000090938f7223 */ /* 0x000fe200000100e6 */
[----:B------:R-:W-:Y:S01]  /*5fb0*/  FMUL.FTZ R230, R223, R236 ;  /* 0x000000ecdfe67220 */ /* 0x000fe20000410000 */
[C---:B------:R-:W-:Y:S01]  /*5fc0*/  FADD.FTZ R236, -R235.reuse, R241 ;  /* 0x000000f1ebec7221 */ /* 0x040fe20000010100 */
[----:B------:R-:W-:Y:S01]  /*5fd0*/  FADD.FTZ R144, -R235, R239 ;  /* 0x000000efeb907221 */ /* 0x000fe20000010100 */
[----:B------:R-:W-:Y:S01]  /*5fe0*/  SHF.L.U32 R239, R179, 0x10, RZ ;  /* 0x00000010b3ef7819 */ /* 0x000fe200000006ff */
[----:B------:R-:W-:Y:S01]  /*5ff0*/  FFMA.FTZ R240, R230, R233, R237 ;  /* 0x000000e9e6f07223 */ /* 0x000fe200000100ed */
[----:B------:R-:W-:Y:S01]  /*6000*/  SHF.L.U32 R237, R180, 0x10, RZ ;  /* 0x00000010b4ed7819 */ /* 0x000fe200000006ff */
[C---:B------:R-:W-:Y:S01]  /*6010*/  FMUL.FTZ R236, R223.reuse, R236 ;  /* 0x000000ecdfec7220 */ /* 0x040fe20000410000 */
[----:B------:R-:W-:Y:S01]  /*6020*/  FMUL.FTZ R233, R223, R144 ;  /* 0x00000090dfe97220 */ /* 0x000fe20000410000 */
[----:B------:R-:W-:Y:S01]  /*6030*/  IMAD.U32 R144, R176, 0x10000, RZ ;  /* 0x00010000b0907824 */ /* 0x000fe200078e00ff */
[----:B------:R-:W-:Y:S01]  /*6040*/  F2FP.BF16.F32.PACK_AB R142, R145, R142 ;  /* 0x0000008e918e723e */ /* 0x000fe200000010ff */
[----:B------:R-:W-:Y:S01]  /*6050*/  FFMA.FTZ R237, R236, R237, R239 ;  /* 0x000000edeced7223 */ /* 0x000fe200000100ef */
[----:B------:R-:W-:Y:S01]  /*6060*/  SHF.L.U32 R239, R120, 0x10, RZ ;  /* 0x0000001078ef7819 */ /* 0x000fe200000006ff */
[----:B------:R-:W-:Y:S01]  /*6070*/  FFMA.FTZ R144, R233, R144, R238 ;  /* 0x00000090e9907223 */ /* 0x000fe200000100ee */
[----:B------:R-:W-:-:S02]  /*6080*/  F2FP.BF16.F32.PACK_AB R143, R240, R143 ;  /* 0x0000008ff08f723e */ /* 0x000fc400000010ff */
[----:B------:R-:W-:Y:S01]  /*6090*/  F2FP.BF16.F32.PACK_AB R140, R237, R140 ;  /* 0x0000008ced8c723e */ /* 0x000fe200000010ff */
[----:B------:R-:W-:Y:S01]  /*60a0*/  IMAD.U32 R237, R60, 0x10000, RZ ;  /* 0x000100003ced7824 */ /* 0x000fe200078e00ff */
[----:B------:R-:W-:Y:S01]  /*60b0*/  F2FP.BF16.F32.PACK_AB R141, R144, R141 ;  /* 0x0000008d908d723e */ /* 0x000fe200000010ff */
[----:B------:R-:W-:Y:S01]  /*60c0*/  IMAD.WIDE.U32 R144, R150, 0x10, R242 ;  /* 0x0000001096907825 */ /* 0x000fe200078e00f2 */
[----:B------:R-:W-:-:S03]  /*60d0*/  SHF.L.U32 R241, R121, 0x10, RZ ;  /* 0x0000001079f17819 */ /* 0x000fc600000006ff */
[----:B------:R-:W-:Y:S01]  /*60e0*/  FFMA.FTZ R228, R228, R237, R239 ;  /* 0x000000ede4e47223 */ /* 0x000fe200000100ef */
[----:B------:R-:W-:Y:S01]  /*60f0*/  SHF.L.U32 R237, R178, 0x10, RZ ;  /* 0x00000010b2ed7819 */ /* 0x000fe200000006ff */
[----:B------:R-:W-:Y:S01]  /*6100*/  IMAD.U32 R239, R177, 0x10000, RZ ;  /* 0x00010000b1ef7824 */ /* 0x000fe200078e00ff */
[----:B------:R0:W-:Y:S01]  /*6110*/  STG.E.128 desc[UR6][R144.64], R140 ;  /* 0x0000008c90007986 */ /* 0x0001e2000c101d06 */
[----:B------:R-:W-:Y:S02]  /*6120*/  SHF.L.U32 R247, R47, 0x10, RZ ;  /* 0x000000102ff77819 */ /* 0x000fe400000006ff */
[----:B------:R-:W-:Y:S01]  /*6130*/  FFMA.FTZ R237, R236, R237, R239 ;  /* 0x000000edeced7223 */ /* 0x000fe200000100ef */
[----:B------:R-:W-:Y:S01]  /*6140*/  IMAD.U32 R236, R174, 0x10000, RZ ;  /* 0x00010000aeec7824 */ /* 0x000fe200078e00ff */
[----:B------:R-:W-:-:S05]  /*6150*/  SHF.L.U32 R239, R61, 0x10, RZ ;  /* 0x000000103def7819 */ /* 0x000fca00000006ff */
[----:B------:R-:W-:Y:S01]  /*6160*/  FFMA.FTZ R152, R152, R239, R241 ;  /* 0x000000ef98987223 */ /* 0x000fe200000100f1 */
[----:B------:R-:W-:Y:S02]  /*6170*/  SHF.L.U32 R241, R31, 0x10, RZ ;  /* 0x000000101ff17819 */ /* 0x000fe400000006ff */
[----:B------:R-:W-:Y:S02]  /*6180*/  SHF.L.U32 R239, R65, 0x10, RZ ;  /* 0x0000001041ef7819 */ /* 0x000fe400000006ff */
[----:B0-----:R-:W-:Y:S01]  /*6190*/  SHF.L.U32 R143, R62, 0x10, RZ ;  /* 0x000000103e8f7819 */ /* 0x001fe200000006ff */
[----:B------:R-:W-:Y:S01]  /*61a0*/  IMAD.U32 R145, R122, 0x10000, RZ ;  /* 0x000100007a917824 */ /* 0x000fe200078e00ff */
[----:B------:R-:W-:Y:S02]  /*61b0*/  SHF.L.U32 R140, R173, 0x10, RZ ;  /* 0x00000010ad8c7819 */ /* 0x000fe400000006ff */
[----:B------:R-:W-:Y:S01]  /*61c0*/  SHF.L.U32 R144, R123, 0x10, RZ ;  /* 0x000000107b907819 */ /* 0x000fe200000006ff */
[----:B------:R-:W-:Y:S01]  /*61d0*/  FFMA.FTZ R142, R146, R143, R145 ;  /* 0x0000008f928e7223 */ /* 0x000fe20000010091 */
[----:B------:R-:W-:Y:S01]  /*61e0*/  SHF.L.U32 R143, R170, 0x10, RZ ;  /* 0x00000010aa8f7819 */ /* 0x000fe200000006ff */
[----:B------:R-:W-:Y:S01]  /*61f0*/  FFMA.FTZ R141, R233, R236, R140 ;  /* 0x000000ece98d7223 */ /* 0x000fe2000001008c */
[----:B------:R-:W-:Y:S01]  /*6200*/  SHF.L.U32 R145, R169, 0x10, RZ ;  /* 0x00000010a9917819 */ /* 0x000fe200000006ff */
[----:B------:R-:W-:Y:S01]  /*6210*/  IMAD.U32 R140, R63, 0x10000, RZ ;  /* 0x000100003f8c7824 */ /* 0x000fe200078e00ff */
[----:B------:R-:W-:-:S02]  /*6220*/  SHF.L.U32 R146, R92, 0x10, RZ ;  /* 0x000000105c927819 */ /* 0x000fc400000006ff */
[----:B------:R-:W-:Y:S01]  /*6230*/  F2FP.BF16.F32.PACK_AB R141, R141, R152 ;  /* 0x000000988d8d723e */ /* 0x000fe200000010ff */
[----:B------:R-:W-:Y:S01]  /*6240*/  FFMA.FTZ R233, R224, R143, R145 ;  /* 0x0000008fe0e97223 */ /* 0x000fe20000010091 */
[----:B------:R-:W-:Y:S01]  /*6250*/  SHF.L.U32 R143, R166, 0x10, RZ ;  /* 0x00000010a68f7819 */ /* 0x000fe200000006ff */
[----:B------:R-:W-:Y:S01]  /*6260*/  FFMA.FTZ R140, R147, R140, R144 ;  /* 0x0000008c938c7223 */ /* 0x000fe20000010090 */
[----:B------:R-:W-:Y:S02]  /*6270*/  IMAD.U32 R145, R165, 0x10000, RZ ;  /* 0x00010000a5917824 */ /* 0x000fe400078e00ff */
[----:B------:R-:W-:Y:S01]  /*6280*/  FADD.FTZ R144, -R235, R225 ;  /* 0x000000e1eb907221 */ /* 0x000fe20000010100 */
[----:B------:R-:W-:Y:S01]  /*6290*/  SHF.L.U32 R147, R116, 0x10, RZ ;  /* 0x0000001074937819 */ /* 0x000fe200000006ff */
[----:B------:R-:W-:Y:S02]  /*62a0*/  IMAD.U32 R224, R64, 0x10000, RZ ;  /* 0x0001000040e07824 */ /* 0x000fe400078e00ff */
[----:B------:R-:W-:Y:S01]  /*62b0*/  FFMA.FTZ R143, R230, R143, R145 ;  /* 0x0000008fe68f7223 */ /* 0x000fe20000010091 */
[----:B------:R-:W-:Y:S01]  /*62c0*/  FMUL.FTZ R145, R223, R144 ;  /* 0x00000090df917220 */ /* 0x000fe20000410000 */
[----:B------:R-:W-:-:S02]  /*62d0*/  SHF.L.U32 R144, R40, 0x10, RZ ;  /* 0x0000001028907819 */ /* 0x000fc400000006ff */
[----:B------:R-:W-:Y:S02]  /*62e0*/  SHF.L.U32 R225, R164, 0x10, RZ ;  /* 0x00000010a4e17819 */ /* 0x000fe400000006ff */
[----:B------:R-:W-:Y:S01]  /*62f0*/  F2FP.BF16.F32.PACK_AB R143, R143, R140 ;  /* 0x0000008c8f8f723e */ /* 0x000fe200000010ff */
[C---:B------:R-:W-:Y:S01]  /*6300*/  FFMA.FTZ R144, R145.reuse, R144, R146 ;  /* 0x0000009091907223 */ /* 0x040fe20000010092 */
[----:B------:R-:W-:Y:S01]  /*6310*/  FFMA.FTZ R145, R145, R224, R147 ;  /* 0x000000e091917223 */ /* 0x000fe20000010093 */
[----:B------:R-:W-:Y:S01]  /*6320*/  IMAD.U32 R147, R163, 0x10000, RZ ;  /* 0x00010000a3937824 */ /* 0x000fe200078e00ff */
[----:B------:R-:W-:Y:S01]  /*6330*/  F2FP.BF16.F32.PACK_AB R142, R233, R142 ;  /* 0x0000008ee98e723e */ /* 0x000fe200000010ff */
[----:B------:R-:W-:Y:S01]  /*6340*/  FADD.FTZ R224, -R235, R207 ;  /* 0x000000cfebe07221 */ /* 0x000fe20000010100 */
[----:B------:R-:W-:Y:S01]  /*6350*/  F2FP.BF16.F32.PACK_AB R140, R237, R228 ;  /* 0x000000e4ed8c723e */ /* 0x000fe200000010ff */
[----:B------:R-:W-:Y:S01]  /*6360*/  FFMA.FTZ R225, R232, R225, R147 ;  /* 0x000000e1e8e17223 */ /* 0x000fe20000010093 */
[----:B------:R-:W-:Y:S01]  /*6370*/  IMAD.WIDE.U32 R146, R150, 0x10, R244 ;  /* 0x0000001096927825 */ /* 0x000fe200078e00f4 */
[----:B------:R-:W-:-:S03]  /*6380*/  SHF.L.U32 R233, R162, 0x10, RZ ;  /* 0x00000010a2e97819 */ /* 0x000fc600000006ff */
[----:B------:R-:W-:Y:S01]  /*6390*/  FMUL.FTZ R224, R223, R224 ;  /* 0x000000e0dfe07220 */ /* 0x000fe20000410000 */
[----:B------:R-:W-:Y:S01]  /*63a0*/  SHF.L.U32 R237, R161, 0x10, RZ ;  /* 0x00000010a1ed7819 */ /* 0x000fe200000006ff */
[----:B------:R-:W-:Y:S01]  /*63b0*/  IMAD.U32 R150, R117, 0x10000, RZ ;  /* 0x0001000075967824 */ /* 0x000fe200078e00ff */
[----:B------:R-:W-:Y:S01]  /*63c0*/  SHF.L.U32 R207, R160, 0x10, RZ ;  /* 0x00000010a0cf7819 */ /* 0x000fe200000006ff */
[----:B------:R0:W-:Y:S01]  /*63d0*/  STG.E.128 desc[UR6][R146.64], R140 ;  /* 0x0000008c92007986 */ /* 0x0001e2000c101d06 */
[----:B------:R-:W-:Y:S01]  /*63e0*/  SHF.L.U32 R236, R119, 0x10, RZ ;  /* 0x0000001077ec7819 */ /* 0x000fe200000006ff */
[----:B------:R-:W-:Y:S01]  /*63f0*/  FFMA.FTZ R152, R232, R233, R237 ;  /* 0x000000e9e8987223 */ /* 0x000fe200000100ed */
[----:B------:R-:W-:Y:S01]  /*6400*/  SHF.L.U32 R237, R93, 0x10, RZ ;  /* 0x000000105ded7819 */ /* 0x000fe200000006ff */
[----:B------:R-:W-:Y:S02]  /*6410*/  IMAD.U32 R233, R41, 0x10000, RZ ;  /* 0x0001000029e97824 */ /* 0x000fe400078e00ff */
[----:B0-----:R-:W-:Y:S01]  /*6420*/  FADD.FTZ R142, -R235, R159 ;  /* 0x0000009feb8e7221 */ /* 0x001fe20000010100 */
[----:B------:R-:W-:Y:S01]  /*6430*/  FFMA.FTZ R140, R224, R207, R241 ;  /* 0x000000cfe08c7223 */ /* 0x000fe200000100f1 */
[----:B------:R-:W-:Y:S01]  /*6440*/  SHF.L.U32 R147, R42, 0x10, RZ ;  /* 0x000000102a937819 */ /* 0x000fe200000006ff */
[----:B------:R-:W-:Y:S01]  /*6450*/  IMAD.U32 R207, R94, 0x10000, RZ ;  /* 0x000100005ecf7824 */ /* 0x000fe200078e00ff */
[----:B------:R-:W-:Y:S01]  /*6460*/  SHF.L.U32 R159, R29, 0x10, RZ ;  /* 0x000000101d9f7819 */ /* 0x000fe200000006ff */
[----:B------:R-:W-:Y:S01]  /*6470*/  FMUL.FTZ R232, R223, R142 ;  /* 0x0000008edfe87220 */ /* 0x000fe20000410000 */
[----:B------:R-:W-:-:S02]  /*6480*/  IMAD.U32 R143, R30, 0x10000, RZ ;  /* 0x000100001e8f7824 */ /* 0x000fc400078e00ff */
[----:B------:R-:W-:Y:S01]  /*6490*/  FFMA.FTZ R141, R156, R233, R237 ;  /* 0x000000e99c8d7223 */ /* 0x000fe200000100ed */
[----:B------:R-:W-:Y:S01]  /*64a0*/  SHF.L.U32 R233, R66, 0x10, RZ ;  /* 0x0000001042e97819 */ /* 0x000fe200000006ff */
[----:B------:R-:W-:Y:S01]  /*64b0*/  FFMA.FTZ R142, R232, R147, R207 ;  /* 0x00000093e88e7223 */ /* 0x000fe200000100cf */
[----:B------:R-:W-:Y:S01]  /*64c0*/  SHF.L.U32 R146, R118, 0x10, RZ ;  /* 0x0000001076927819 */ /* 0x000fe200000006ff */
[----:B------:R-:W-:Y:S01]  /*64d0*/  FFMA.FTZ R159, R224, R143, R159 ;  /* 0x0000008fe09f7223 */ /* 0x000fe2000001009f */
[----:B------:R-:W-:Y:S01]  /*64e0*/  SHF.L.U32 R147, R27, 0x10, RZ ;  /* 0x000000101b937819 */ /* 0x000fe200000006ff */
[----:B------:R-:W-:Y:S01]  /*64f0*/  IMAD.U32 R143, R28, 0x10000, RZ ;  /* 0x000100001c8f7824 */ /* 0x000fe200078e00ff */
[----:B------:R-:W-:Y:S01]  /*6500*/  SHF.L.U32 R237, R26, 0x10, RZ ;  /* 0x000000101aed7819 */ /* 0x000fe200000006ff */
[----:B------:R-:W-:Y:S01]  /*6510*/  FFMA.FTZ R232, R232, R233, R146 ;  /* 0x000000e9e8e87223 */ /* 0x000fe20000010092 */
[----:B------:R-:W-:Y:S02]  /*6520*/  IMAD.U32 R146, R25, 0x10000, RZ ;  /* 0x0001000019927824 */ /* 0x000fe400078e00ff */
[C---:B------:R-:W-:Y:S01]  /*6530*/  FFMA.FTZ R147, R208.reuse, R143, R147 ;  /* 0x0000008fd0937223 */ /* 0x040fe20000010093 */
[----:B------:R-:W-:Y:S01]  /*6540*/  SHF.L.U32 R143, R43, 0x10, RZ ;  /* 0x000000102b8f7819 */ /* 0x000fe200000006ff */
[----:B------:R-:W-:Y:S01]  /*6550*/  IMAD.U32 R233, R67, 0x10000, RZ ;  /* 0x0001000043e97824 */ /* 0x000fe200078e00ff */
[----:B------:R-:W-:Y:S01]  /*6560*/  SHF.L.U32 R207, R95, 0x10, RZ ;  /* 0x000000105fcf7819 */ /* 0x000fe200000006ff */
[----:B------:R-:W-:Y:S01]  /*6570*/  FFMA.FTZ R237, R208, R237, R146 ;  /* 0x000000edd0ed7223 */ /* 0x000fe20000010092 */
[----:B------:R-:W-:Y:S01]  /*6580*/  FADD.FTZ R146, -R235, R209 ;  /* 0x000000d1eb927221 */ /* 0x000fe20000010100 */
[----:B------:R-:W-:-:S02]  /*6590*/  IMAD.U32 R209, R23, 0x10000, RZ ;  /* 0x0001000017d17824 */ /* 0x000fc400078e00ff */
[C---:B------:R-:W-:Y:S01]  /*65a0*/  FFMA.FTZ R236, R206.reuse, R233, R236 ;  /* 0x000000e9ceec7223 */ /* 0x040fe200000100ec */
[----:B------:R-:W-:Y:S01]  /*65b0*/  FFMA.FTZ R143, R206, R143, R207 ;  /* 0x0000008fce8f7223 */ /* 0x000fe200000100cf */
[----:B------:R-:W-:Y:S01]  /*65c0*/  SHF.L.U32 R207, R24, 0x10, RZ ;  /* 0x0000001018cf7819 */ /* 0x000fe200000006ff */
[----:B------:R-:W-:Y:S01]  /*65d0*/  FMUL.FTZ R146, R223, R146 ;  /* 0x00000092df927220 */ /* 0x000fe20000410000 */
[----:B------:R-:W-:Y:S01]  /*65e0*/  FFMA.FTZ R156, R156, R239, R150 ;  /* 0x000000ef9c9c7223 */ /* 0x000fe20000010096 */
[----:B------:R-:W-:Y:S01]  /*65f0*/  SHF.L.U32 R241, R22, 0x10, RZ ;  /* 0x0000001016f17819 */ /* 0x000fe200000006ff */
[----:B------:R-:W-:Y:S01]  /*6600*/  FADD.FTZ R208, -R235, R157 ;  /* 0x0000009debd07221 */ /* 0x000fe20000010100 */
[----:B------:R-:W-:Y:S01]  /*6610*/  SHF.L.U32 R206, R21, 0x10, RZ ;  /* 0x0000001015ce7819 */ /* 0x000fe200000006ff */
[----:B------:R-:W-:Y:S01]  /*6620*/  FFMA.FTZ R150, R146, R207, R209 ;  /* 0x000000cf92967223 */ /* 0x000fe200000100d1 */
[----:B------:R-:W-:Y:S01]  /*6630*/  F2FP.BF16.F32.PACK_AB R141, R140, R141 ;  /* 0x0000008d8c8d723e */ /* 0x000fe200000010ff */
[----:B------:R-:W-:Y:S01]  /*6640*/  IMAD.U32 R207, R44, 0x10000, RZ ;  /* 0x000100002ccf7824 */ /* 0x000fe200078e00ff */
[----:B------:R-:W-:Y:S01]  /*6650*/  F2FP.BF16.F32.PACK_AB R140, R225, R144 ;  /* 0x00000090e18c723e */ /* 0x000fe200000010ff */
[----:B------:R-:W-:Y:S01]  /*6660*/  FADD.FTZ R144, -R235, R155 ;  /* 0x0000009beb907221 */ /* 0x000fe20000010100 */
[----:B------:R-:W-:Y:S01]  /*6670*/  FFMA.FTZ R241, R146, R241, R206 ;  /* 0x000000f192f17223 */ /* 0x000fe200000100ce */
[----:B------:R-:W-:Y:S01]  /*6680*/  F2FP.BF16.F32.PACK_AB R142, R147, R142 ;  /* 0x0000008e938e723e */ /* 0x000fe200000010ff */
[----:B------:R-:W-:Y:S01]  /*6690*/  IMAD.WIDE.U32 R146, R149, 0x10, R242 ;  /* 0x0000001095927825 */ /* 0x000fe200078e00f2 */
[----:B------:R-:W-:-:S03]  /*66a0*/  F2FP.BF16.F32.PACK_AB R143, R150, R143 ;  /* 0x0000008f968f723e */ /* 0x000fc600000010ff */
[----:B------:R-:W-:Y:S01]  /*66b0*/  FMUL.FTZ R144, R223, R144 ;  /* 0x00000090df907220 */ /* 0x000fe20000410000 */
[----:B------:R-:W-:Y:S01]  /*66c0*/  SHF.L.U32 R155, R88, 0x10, RZ ;  /* 0x00000010589b7819 */ /* 0x000fe200000006ff */
[----:B------:R-:W-:Y:S01]  /*66d0*/  IMAD.U32 R150, R112, 0x10000, RZ ;  /* 0x0001000070967824 */ /* 0x000fe200078e00ff */
[----:B------:R-:W-:Y:S01]  /*66e0*/  SHF.L.U32 R209, R68, 0x10, RZ ;  /* 0x0000001044d17819 */ /* 0x000fe200000006ff */
[----:B------:R0:W-:Y:S01]  /*66f0*/  STG.E.128 desc[UR6][R146.64], R140 ;  /* 0x0000008c92007986 */ /* 0x0001e2000c101d06 */
[----:B------:R-:W-:Y:S01]  /*6700*/  SHF.L.U32 R225, R45, 0x10, RZ ;  /* 0x000000102de17819 */ /* 0x000fe200000006ff */
[C---:B------:R-:W-:Y:S01]  /*6710*/  FFMA.FTZ R206, R144.reuse, R207, R155 ;  /* 0x000000cf90ce7223 */ /* 0x040fe2000001009b */
[----:B------:R-:W-:Y:S01]  /*6720*/  SHF.L.U32 R157, R89, 0x10, RZ ;  /* 0x00000010599d7819 */ /* 0x000fe200000006ff */
[----:B------:R-:W-:Y:S01]  /*6730*/  FFMA.FTZ R144, R144, R209, R150 ;  /* 0x000000d190907223 */ /* 0x000fe20000010096 */
[----:B------:R-:W-:Y:S01]  /*6740*/  SHF.L.U32 R209, R18, 0x10, RZ ;  /* 0x0000001012d17819 */ /* 0x000fe200000006ff */
[----:B------:R-:W-:Y:S01]  /*6750*/  IMAD.U32 R150, R17, 0x10000, RZ ;  /* 0x0001000011967824 */ /* 0x000fe200078e00ff */
[----:B------:R-:W-:Y:S01]  /*6760*/  SHF.L.U32 R207, R20, 0x10, RZ ;  /* 0x0000001014cf7819 */ /* 0x000fe200000006ff */
[----:B------:R-:W-:Y:S01]  /*6770*/  IMAD.U32 R224, R5, 0x10000, RZ ;  /* 0x0001000005e07824 */ /* 0x000fe200078e00ff */
[----:B------:R-:W-:-:S02]  /*6780*/  SHF.L.U32 R155, R19, 0x10, RZ ;  /* 0x00000010139b7819 */ /* 0x000fc400000006ff */
[----:B------:R-:W-:Y:S02]  /*6790*/  SHF.L.U32 R233, R69, 0x10, RZ ;  /* 0x0000001045e97819 */ /* 0x000fe400000006ff */
[----:B------:R-:W-:Y:S01]  /*67a0*/  SHF.L.U32 R239, R12, 0x10, RZ ;  /* 0x000000100cef7819 */ /* 0x000fe200000006ff */
[C---:B------:R-:W-:Y:S01]  /*67b0*/  FFMA.FTZ R207, R212.reuse, R207, R155 ;  /* 0x000000cfd4cf7223 */ /* 0x040fe2000001009b */
[----:B0-----:R-:W-:Y:S01]  /*67c0*/  FMUL.FTZ R140, R223, R208 ;  /* 0x000000d0df8c7220 */ /* 0x001fe20000410000 */
[----:B------:R-:W-:Y:S01]  /*67d0*/  FFMA.FTZ R147, R212, R209, R150 ;  /* 0x000000d1d4937223 */ /* 0x000fe20000010096 */
[----:B------:R-:W-:Y:S01]  /*67e0*/  SHF.L.U32 R209, R16, 0x10, RZ ;  /* 0x0000001010d17819 */ /* 0x000fe200000006ff */
[----:B------:R-:W-:Y:S02]  /*67f0*/  IMAD.U32 R142, R113, 0x10000, RZ ;  /* 0x00010000718e7824 */ /* 0x000fe400078e00ff */
[--C-:B------:R-:W-:Y:S01]  /*6800*/  FFMA.FTZ R208, R140, R225, R157.reuse ;  /* 0x000000e18cd07223 */ /* 0x100fe2000001009d */
[----:B------:R-:W-:Y:S01]  /*6810*/  PRMT R157, R86, 0x7632, R157 ;  /* 0x00007632569d7816 */ /* 0x000fe2000000009d */
[----:B------:R-:W-:Y:S01]  /*6820*/  FMUL.FTZ R212, R223, R190 ;  /* 0x000000bedfd47220 */ /* 0x000fe20000410000 */
[----:B------:R-:W-:Y:S01]  /*6830*/  SHF.L.U32 R141, R15, 0x10, RZ ;  /* 0x000000100f8d7819 */ /* 0x000fe200000006ff */
[----:B------:R-:W-:Y:S01]  /*6840*/  FFMA.FTZ R155, R140, R233, R142 ;  /* 0x000000e98c9b7223 */ /* 0x000fe2000001008e */
[----:B------:R-:W-:Y:S01]  /*6850*/  SHF.L.U32 R143, R203, 0x10, RZ ;  /* 0x00000010cb8f7819 */ /* 0x000fe200000006ff */
[----:B------:R-:W-:Y:S01]  /*6860*/  FADD.FTZ R140, -R235, R211 ;  /* 0x000000d3eb8c7221 */ /* 0x000fe20000010100 */
[----:B------:R-:W-:Y:S01]  /*6870*/  PRMT R225, R74, 0x7632, R225 ;  /* 0x000076324ae17816 */ /* 0x000fe200000000e1 */
[----:B------:R-:W-:Y:S01]  /*6880*/  FFMA.FTZ R209, R214, R209, R141 ;  /* 0x000000d1d6d17223 */ /* 0x000fe2000001008d */
[----:B------:R-:W-:Y:S01]  /*6890*/  PRMT R150, R110, 0x7632, R150 ;  /* 0x000076326e967816 */ /* 0x000fe20000000096 */
[----:B------:R-:W-:Y:S01]  /*68a0*/  FMUL.FTZ R140, R223, R140 ;  /* 0x0000008cdf8c7220 */ /* 0x000fe20000410000 */
[----:B------:R-:W-:Y:S01]  /*68b0*/  SHF.L.U32 R157, R157, 0x10, RZ ;  /* 0x000000109d9d7819 */ /* 0x000fe200000006ff */
[----:B------:R-:W-:Y:S01]  /*68c0*/  IMAD.U32 R225, R225, 0x10000, RZ ;  /* 0x00010000e1e17824 */ /* 0x000fe200078e00ff */
[----:B------:R-:W-:Y:S01]  /*68d0*/  SHF.L.U32 R150, R150, 0x10, RZ ;  /* 0x0000001096967819 */ /* 0x000fe200000006ff */
[----:B------:R-:W-:Y:S01]  /*68e0*/  FADD.FTZ R142, -R235, R213 ;  /* 0x000000d5eb8e7221 */ /* 0x000fe20000010100 */
[----:B------:R-:W-:Y:S01]  /*68f0*/  SHF.L.U32 R141, R14, 0x10, RZ ;  /* 0x000000100e8d7819 */ /* 0x000fe200000006ff */
[----:B------:R-:W-:Y:S01]  /*6900*/  FFMA.FTZ R146, R234, R143, R157 ;  /* 0x0000008fea927223 */ /* 0x000fe2000001009d */
[----:B------:R-:W-:-:S02]  /*6910*/  IMAD.U32 R143, R13, 0x10000, RZ ;  /* 0x000100000d8f7824 */ /* 0x000fc400078e00ff */
[----:B------:R-:W-:Y:S01]  /*6920*/  FFMA.FTZ R150, R234, R225, R150 ;  /* 0x000000e1ea967223 */ /* 0x000fe20000010096 */
[----:B------:R-:W-:Y:S01]  /*6930*/  SHF.L.U32 R157, R46, 0x10, RZ ;  /* 0x000000102e9d7819 */ /* 0x000fe200000006ff */
[----:B------:R-:W-:Y:S01]  /*6940*/  FMUL.FTZ R142, R223, R142 ;  /* 0x0000008edf8e7220 */ /* 0x000fe20000410000 */
[----:B------:R-:W-:Y:S01]  /*6950*/  SHF.L.U32 R225, R90, 0x10, RZ ;  /* 0x000000105ae17819 */ /* 0x000fe200000006ff */
[----:B------:R-:W-:Y:S01]  /*6960*/  FFMA.FTZ R190, R214, R141, R143 ;  /* 0x0000008dd6be7223 */ /* 0x000fe2000001008f */
[----:B------:R-:W-:Y:S01]  /*6970*/  SHF.L.U32 R141, R70, 0x10, RZ ;  /* 0x00000010468d7819 */ /* 0x000fe200000006ff */
[----:B------:R-:W-:Y:S01]  /*6980*/  IMAD.U32 R143, R114, 0x10000, RZ ;  /* 0x00010000728f7824 */ /* 0x000fe200078e00ff */
[----:B------:R-:W-:Y:S01]  /*6990*/  SHF.L.U32 R233, R71, 0x10, RZ ;  /* 0x0000001047e97819 */ /* 0x000fe200000006ff */
[----:B------:R-:W-:Y:S01]  /*69a0*/  FFMA.FTZ R228, R212, R157, R225 ;  /* 0x0000009dd4e47223 */ /* 0x000fe200000100e1 */
[----:B------:R-:W-:Y:S01]  /*69b0*/  SHF.L.U32 R225, R10, 0x10, RZ ;  /* 0x000000100ae17819 */ /* 0x000fe200000006ff */
[----:B------:R-:W-:Y:S01]  /*69c0*/  FFMA.FTZ R212, R212, R141, R143 ;  /* 0x0000008dd4d47223 */ /* 0x000fe2000001008f */
[----:B------:R-:W-:Y:S01]  /*69d0*/  IMAD.U32 R141, R9, 0x10000, RZ ;  /* 0x00010000098d7824 */ /* 0x000fe200078e00ff */
[----:B------:R-:W-:Y:S01]  /*69e0*/  SHF.L.U32 R157, R11, 0x10, RZ ;  /* 0x000000100b9d7819 */ /* 0x000fe200000006ff */
[----:B------:R-:W-:Y:S01]  /*69f0*/  FADD.FTZ R234, -R235, R221 ;  /* 0x000000ddebea7221 */ /* 0x000fe20000010100 */
[----:B------:R-:W-:Y:S01]  /*6a00*/  SHF.L.U32 R143, R7, 0x10, RZ ;  /* 0x00000010078f7819 */ /* 0x000fe200000006ff */
[C---:B------:R-:W-:Y:S01]  /*6a10*/  FFMA.FTZ R225, R140.reuse, R225, R141 ;  /* 0x000000e18ce17223 */ /* 0x040fe2000001008d */
[----:B------:R-:W-:Y:S01]  /*6a20*/  SHF.L.U32 R141, R91, 0x10, RZ ;  /* 0x000000105b8d7819 */ /* 0x000fe200000006ff */
[----:B------:R-:W-:Y:S01]  /*6a30*/  FFMA.FTZ R239, R140, R239, R157 ;  /* 0x000000ef8cef7223 */ /* 0x000fe2000001009d */
[----:B------:R-:W-:Y:S01]  /*6a40*/  IMAD.U32 R140, R115, 0x10000, RZ ;  /* 0x00010000738c7824 */ /* 0x000fe200078e00ff */
[----:B------:R-:W-:Y:S01]  /*6a50*/  SHF.L.U32 R157, R6, 0x10, RZ ;  /* 0x00000010069d7819 */ /* 0x000fe200000006ff */
[----:B------:R-:W-:Y:S01]  /*6a60*/  FMUL.FTZ R234, R223, R234 ;  /* 0x000000eadfea7220 */ /* 0x000fe20000410000 */
[----:B------:R-:W-:Y:S01]  /*6a70*/  FFMA.FTZ R247, R210, R247, R141 ;  /* 0x000000f7d2f77223 */ /* 0x000fe2000001008d */
[----:B------:R-:W-:Y:S01]  /*6a80*/  SHF.L.U32 R141, R8, 0x10, RZ ;  /* 0x00000010088d7819 */ /* 0x000fe200000006ff */
[----:B------:R-:W-:Y:S01]  /*6a90*/  FFMA.FTZ R233, R210, R233, R140 ;  /* 0x000000e9d2e97223 */ /* 0x000fe2000001008c */
[----:B------:R-:W-:Y:S01]  /*6aa0*/  FFMA.FTZ R224, R142, R157, R224 ;  /* 0x0000009d8ee07223 */ /* 0x000fe200000100e0 */
[----:B------:R-:W-:Y:S01]  /*6ab0*/  F2FP.BF16.F32.PACK_AB R140, R152, R145 ;  /* 0x00000091988c723e */ /* 0x000fe200000010ff */
[----:B------:R-:W-:-:S02]  /*6ac0*/  IMAD.U32 R152, R108, 0x10000, RZ ;  /* 0x000100006c987824 */ /* 0x000fc400078e00ff */
[----:B------:R-:W-:Y:S01]  /*6ad0*/  FFMA.FTZ R230, R142, R141, R143 ;  /* 0x0000008d8ee67223 */ /* 0x000fe2000001008f */
[----:B------:R-:W-:Y:S01]  /*6ae0*/  F2FP.BF16.F32.PACK_AB R141, R159, R156 ;  /* 0x0000009c9f8d723e */ /* 0x000fe200000010ff */
[----:B------:R-:W-:Y:S01]  /*6af0*/  IMAD.WIDE.U32 R156, R149, 0x10, R244 ;  /* 0x00000010959c7825 */ /* 0x000fe200078e00f4 */
[----:B------:R-:W-:-:S03]  /*6b00*/  F2FP.BF16.F32.PACK_AB R143, R241, R236 ;  /* 0x000000ecf18f723e */ /* 0x000fc600000010ff */
[----:B------:R-:W-:Y:S01]  /*6b10*/  FADD.FTZ R236, -R235, R231 ;  /* 0x000000e7ebec7221 */ /* 0x000fe20000010100 */
[----:B------:R-:W-:Y:S02]  /*6b20*/  F2FP.BF16.F32.PACK_AB R142, R237, R232 ;  /* 0x000000e8ed8e723e */ /* 0x000fe400000010ff */
[----:B------:R-:W-:Y:S02]  /*6b30*/  SHF.L.U32 R145, R48, 0x10, RZ ;  /* 0x0000001030917819 */ /* 0x000fe400000006ff */
[----:B------:R-:W-:Y:S01]  /*6b40*/  SHF.L.U32 R159, R84, 0x10, RZ ;  /* 0x00000010549f7819 */ /* 0x000fe200000006ff */
[----:B------:R0:W-:Y:S01]  /*6b50*/  STG.E.128 desc[UR6][R156.64], R140 ;  /* 0x0000008c9c007986 */ /* 0x0001e2000c101d06 */
[----:B------:R-:W-:Y:S02]  /*6b60*/  SHF.L.U32 R211, R72, 0x10, RZ ;  /* 0x0000001048d37819 */ /* 0x000fe400000006ff */
[----:B------:R-:W-:Y:S01]  /*6b70*/  PRMT R210, R76, 0x7632, R210 ;  /* 0x000076324cd27816 */ /* 0x000fe200000000d2 */
[C---:B------:R-:W-:Y:S01]  /*6b80*/  FFMA.FTZ R149, R154.reuse, R145, R159 ;  /* 0x000000919a957223 */ /* 0x040fe2000001009f */
[----:B------:R-:W-:Y:S01]  /*6b90*/  PRMT R145, R51, 0x7632, R145 ;  /* 0x0000763233917816 */ /* 0x000fe20000000091 */
[----:B------:R-:W-:Y:S01]  /*6ba0*/  FFMA.FTZ R152, R154, R211, R152 ;  /* 0x000000d39a987223 */ /* 0x000fe20000010098 */
[----:B------:R-:W-:-:S02]  /*6bb0*/  PRMT R211, R75, 0x7632, R211 ;  /* 0x000076324bd37816 */ /* 0x000fc400000000d3 */
[----:B------:R-:W-:Y:S02]  /*6bc0*/  PRMT R154, R111, 0x7632, R154 ;  /* 0x000076326f9a7816 */ /* 0x000fe4000000009a */
[----:B------:R-:W-:Y:S02]  /*6bd0*/  SHF.L.U32 R211, R211, 0x10, RZ ;  /* 0x00000010d3d37819 */ /* 0x000fe400000006ff */
[----:B------:R-:W-:Y:S01]  /*6be0*/  PRMT R159, R87, 0x7632, R159 ;  /* 0x00007632579f7816 */ /* 0x000fe2000000009f */
[----:B------:R-:W-:Y:S01]  /*6bf0*/  IMAD.U32 R154, R154, 0x10000, RZ ;  /* 0x000100009a9a7824 */ /* 0x000fe200078e00ff */
[----:B------:R-:W-:Y:S02]  /*6c00*/  PRMT R214, R52, 0x7632, R214 ;  /* 0x0000763234d67816 */ /* 0x000fe400000000d6 */
[----:B------:R-:W-:Y:S01]  /*6c10*/  PRMT R213, R80, 0x7632, R213 ;  /* 0x0000763250d57816 */ /* 0x000fe200000000d5 */
[----:B------:R-:W-:Y:S01]  /*6c20*/  FFMA.FTZ R154, R216, R211, R154 ;  /* 0x000000d3d89a7223 */ /* 0x000fe2000001009a */
[----:B0-----:R-:W-:Y:S01]  /*6c30*/  PRMT R156, R104, 0x7632, R156 ;  /* 0x00007632689c7816 */ /* 0x001fe2000000009c */
[----:B------:R-:W-:Y:S01]  /*6c40*/  FADD.FTZ R140, -R235, R217 ;  /* 0x000000d9eb8c7221 */ /* 0x000fe20000010100 */
[----:B------:R-:W-:-:S02]  /*6c50*/  SHF.L.U32 R157, R210, 0x10, RZ ;  /* 0x00000010d29d7819 */ /* 0x000fc400000006ff */
[----:B------:R-:W-:Y:S01]  /*6c60*/  SHF.L.U32 R145, R145, 0x10, RZ ;  /* 0x0000001091917819 */ /* 0x000fe200000006ff */
[----:B------:R-:W-:Y:S01]  /*6c70*/  IMAD.U32 R156, R156, 0x10000, RZ ;  /* 0x000100009c9c7824 */ /* 0x000fe200078e00ff */
[----:B------:R-:W-:Y:S01]  /*6c80*/  SHF.L.U32 R159, R159, 0x10, RZ ;  /* 0x000000109f9f7819 */ /* 0x000fe200000006ff */
[----:B------:R-:W-:Y:S01]  /*6c90*/  FMUL.FTZ R140, R223, R140 ;  /* 0x0000008cdf8c7220 */ /* 0x000fe20000410000 */
[----:B------:R-:W-:Y:S01]  /*6ca0*/  SHF.L.U32 R141, R214, 0x10, RZ ;  /* 0x00000010d68d7819 */ /* 0x000fe200000006ff */
[----:B------:R-:W-:Y:S01]  /*6cb0*/  FFMA.FTZ R156, R218, R157, R156 ;  /* 0x0000009dda9c7223 */ /* 0x000fe2000001009c */
[----:B------:R-:W-:Y:S01]  /*6cc0*/  SHF.L.U32 R143, R213, 0x10, RZ ;  /* 0x00000010d58f7819 */ /* 0x000fe200000006ff */
[----:B------:R-:W-:Y:S01]  /*6cd0*/  FFMA.FTZ R145, R216, R145, R159 ;  /* 0x00000091d8917223 */ /* 0x000fe2000001009f */
[----:B------:R-:W-:Y:S01]  /*6ce0*/  PRMT R157, R53, 0x7632, R157 ;  /* 0x00007632359d7816 */ /* 0x000fe2000000009d */
[----:B------:R-:W-:Y:S01]  /*6cf0*/  IMAD.U32 R214, R105, 0x10000, RZ ;  /* 0x0001000069d67824 */ /* 0x000fe200078e00ff */
[----:B------:R-:W-:Y:S01]  /*6d00*/  PRMT R211, R81, 0x7632, R211 ;  /* 0x0000763251d37816 */ /* 0x000fe200000000d3 */
[----:B------:R-:W-:Y:S01]  /*6d10*/  FFMA.FTZ R159, R218, R141, R143 ;  /* 0x0000008dda9f7223 */ /* 0x000fe2000001008f */
[----:B------:R-:W-:-:S02]  /*6d20*/  PRMT R213, R77, 0x7632, R213 ;  /* 0x000076324dd57816 */ /* 0x000fc400000000d5 */
[----:B------:R-:W-:Y:S02]  /*6d30*/  PRMT R142, R105, 0x7632, R142 ;  /* 0x00007632698e7816 */ /* 0x000fe4000000008e */
[----:B------:R-:W-:Y:S01]  /*6d40*/  SHF.L.U32 R157, R157, 0x10, RZ ;  /* 0x000000109d9d7819 */ /* 0x000fe200000006ff */
[----:B------:R-:W-:Y:S01]  /*6d50*/  IMAD.U32 R213, R213, 0x10000, RZ ;  /* 0x00010000d5d57824 */ /* 0x000fe200078e00ff */
[----:B------:R-:W-:Y:S02]  /*6d60*/  SHF.L.U32 R211, R211, 0x10, RZ ;  /* 0x00000010d3d37819 */ /* 0x000fe400000006ff */
[----:B------:R-:W-:Y:S02]  /*6d70*/  SHF.L.U32 R142, R142, 0x10, RZ ;  /* 0x000000108e8e7819 */ /* 0x000fe400000006ff */
[----:B------:R-:W-:Y:S01]  /*6d80*/  SHF.L.U32 R141, R4, 0x10, RZ ;  /* 0x00000010048d7819 */ /* 0x000fe200000006ff */
[C---:B------:R-:W-:Y:S01]  /*6d90*/  FFMA.FTZ R210, R220.reuse, R157, R211 ;  /* 0x0000009ddcd27223 */ /* 0x040fe200000100d3 */
[----:B------:R-:W-:Y:S01]  /*6da0*/  SHF.L.U32 R143, R3, 0x10, RZ ;  /* 0x00000010038f7819 */ /* 0x000fe200000006ff */
[----:B------:R-:W-:Y:S01]  /*6db0*/  FFMA.FTZ R157, R220, R213, R142 ;  /* 0x000000d5dc9d7223 */ /* 0x000fe2000001008e */
[----:B------:R-:W-:Y:S01]  /*6dc0*/  SHF.L.U32 R213, R2, 0x10, RZ ;  /* 0x0000001002d57819 */ /* 0x000fe200000006ff */
[----:B------:R-:W-:Y:S01]  /*6dd0*/  FADD.FTZ R142, -R235, R191 ;  /* 0x000000bfeb8e7221 */ /* 0x000fe20000010100 */
[----:B------:R-:W-:Y:S01]  /*6de0*/  SHF.L.U32 R211, R85, 0x10, RZ ;  /* 0x0000001055d37819 */ /* 0x000fe200000006ff */
[----:B------:R-:W-:Y:S01]  /*6df0*/  FFMA.FTZ R218, R140, R141, R143 ;  /* 0x0000008d8cda7223 */ /* 0x000fe2000001008f */
[----:B------:R-:W-:Y:S01]  /*6e00*/  IMAD.U32 R141, R0, 0x10000, RZ ;  /* 0x00010000008d7824 */ /* 0x000fe200078e00ff */
[----:B------:R-:W-:Y:S01]  /*6e10*/  SHF.L.U32 R143, R49, 0x10, RZ ;  /* 0x00000010318f7819 */ /* 0x000fe200000006ff */
[----:B------:R-:W-:Y:S01]  /*6e20*/  FMUL.FTZ R142, R223, R142 ;  /* 0x0000008edf8e7220 */ /* 0x000fe20000410000 */
[----:B------:R-:W-:Y:S01]  /*6e30*/  SHF.L.U32 R241, R199, 0x10, RZ ;  /* 0x00000010c7f17819 */ /* 0x000fe200000006ff */
[----:B------:R-:W-:Y:S01]  /*6e40*/  FFMA.FTZ R213, R140, R213, R141 ;  /* 0x000000d58cd57223 */ /* 0x000fe2000001008d */
[----:B------:R-:W-:Y:S01]  /*6e50*/  SHF.L.U32 R141, R73, 0x10, RZ ;  /* 0x00000010498d7819 */ /* 0x000fe200000006ff */
[----:B------:R-:W-:Y:S01]  /*6e60*/  FFMA.FTZ R220, R158, R143, R211 ;  /* 0x0000008f9edc7223 */ /* 0x000fe200000100d3 */
[----:B------:R-:W-:-:S02]  /*6e70*/  IMAD.U32 R143, R109, 0x10000, RZ ;  /* 0x000100006d8f7824 */ /* 0x000fc400078e00ff */
[----:B------:R-:W-:Y:S01]  /*6e80*/  FADD.FTZ R140, -R235, R219 ;  /* 0x000000dbeb8c7221 */ /* 0x000fe20000010100 */
[----:B------:R-:W-:Y:S01]  /*6e90*/  SHF.L.U32 R211, R200, 0x10, RZ ;  /* 0x00000010c8d37819 */ /* 0x000fe200000006ff */
[----:B------:R-:W-:Y:S01]  /*6ea0*/  FFMA.FTZ R216, R158, R141, R143 ;  /* 0x0000008d9ed87223 */ /* 0x000fe2000001008f */
[----:B------:R-:W-:Y:S01]  /*6eb0*/  SHF.L.U32 R217, R201, 0x10, RZ ;  /* 0x00000010c9d97819 */ /* 0x000fe200000006ff */
[----:B------:R-:W-:Y:S01]  /*6ec0*/  FMUL.FTZ R140, R223, R140 ;  /* 0x0000008cdf8c7220 */ /* 0x000fe20000410000 */
[----:B------:R-:W-:Y:S01]  /*6ed0*/  IMAD.U32 R141, R202, 0x10000, RZ ;  /* 0x00010000ca8d7824 */ /* 0x000fe200078e00ff */
[----:B------:R-:W-:Y:S01]  /*6ee0*/  SHF.L.U32 R219, R74, 0x10, RZ ;  /* 0x000000104adb7819 */ /* 0x000fe200000006ff */
[----:B------:R-:W-:Y:S01]  /*6ef0*/  FADD.FTZ R158, -R235, R215 ;  /* 0x000000d7eb9e7221 */ /* 0x000fe20000010100 */
[C---:B------:R-:W-:Y:S01]  /*6f00*/  FFMA.FTZ R241, R140.reuse, R241, R211 ;  /* 0x000000f18cf17223 */ /* 0x040fe200000100d3 */
[----:B------:R-:W-:Y:S01]  /*6f10*/  FFMA.FTZ R217, R140, R217, R141 ;  /* 0x000000d98cd97223 */ /* 0x000fe2000001008d */
[----:B------:R-:W-:Y:S01]  /*6f20*/  IMAD.U32 R140, R110, 0x10000, RZ ;  /* 0x000100006e8c7824 */ /* 0x000fe200078e00ff */
[----:B------:R-:W-:Y:S01]  /*6f30*/  SHF.L.U32 R191, R50, 0x10, RZ ;  /* 0x0000001032bf7819 */ /* 0x000fe200000006ff */
[----:B------:R-:W-:Y:S01]  /*6f40*/  FMUL.FTZ R158, R223, R158 ;  /* 0x0000009edf9e7220 */ /* 0x000fe20000410000 */
[----:B------:R-:W-:Y:S01]  /*6f50*/  SHF.L.U32 R141, R86, 0x10, RZ ;  /* 0x00000010568d7819 */ /* 0x000fe200000006ff */
[C---:B------:R-:W-:Y:S01]  /*6f60*/  FFMA.FTZ R219, R142.reuse, R219, R140 ;  /* 0x000000db8edb7223 */ /* 0x040fe2000001008c */
[----:B------:R-:W-:Y:S01]  /*6f70*/  SHF.L.U32 R237, R75, 0x10, RZ ;  /* 0x000000104bed7819 */ /* 0x000fe200000006ff */
[----:B------:R-:W-:Y:S01]  /*6f80*/  IMAD.U32 R140, R111, 0x10000, RZ ;  /* 0x000100006f8c7824 */ /* 0x000fe200078e00ff */
[----:B------:R-:W-:Y:S01]  /*6f90*/  SHF.L.U32 R143, R87, 0x10, RZ ;  /* 0x00000010578f7819 */ /* 0x000fe200000006ff */
[----:B------:R-:W-:Y:S01]  /*6fa0*/  FFMA.FTZ R191, R142, R191, R141 ;  /* 0x000000bf8ebf7223 */ /* 0x000fe2000001008d */
[----:B------:R-:W-:Y:S01]  /*6fb0*/  SHF.L.U32 R141, R51, 0x10, RZ ;  /* 0x00000010338d7819 */ /* 0x000fe200000006ff */
[----:B------:R-:W-:Y:S01]  /*6fc0*/  FFMA.FTZ R237, R158, R237, R140 ;  /* 0x000000ed9eed7223 */ /* 0x000fe2000001008c */
[----:B------:R-:W-:Y:S01]  /*6fd0*/  FADD.FTZ R140, -R235, R227 ;  /* 0x000000e3eb8c7221 */ /* 0x000fe20000010100 */
[----:B------:R-:W-:Y:S01]  /*6fe0*/  SHF.L.U32 R211, R76, 0x10, RZ ;  /* 0x000000104cd37819 */ /* 0x000fe200000006ff */
[----:B------:R-:W-:-:S02]  /*6ff0*/  IMAD.U32 R142, R104, 0x10000, RZ ;  /* 0x00010000688e7824 */ /* 0x000fc400078e00ff */
[----:B------:R-:W-:Y:S01]  /*7000*/  FFMA.FTZ R232, R158, R141, R143 ;  /* 0x0000008d9ee87223 */ /* 0x000fe2000001008f */
[----:B------:R-:W-:Y:S01]  /*7010*/  SHF.L.U32 R141, R52, 0x10, RZ ;  /* 0x00000010348d7819 */ /* 0x000fe200000006ff */
[C---:B------:R-:W-:Y:S01]  /*7020*/  FMUL.FTZ R140, R223.reuse, R140 ;  /* 0x0000008cdf8c7220 */ /* 0x040fe20000410000 */
[----:B------:R-:W-:Y:S01]  /*7030*/  SHF.L.U32 R143, R80, 0x10, RZ ;  /* 0x00000010508f7819 */ /* 0x000fe200000006ff */
[----:B------:R-:W-:Y:S01]  /*7040*/  FMUL.FTZ R227, R223, R236 ;  /* 0x000000ecdfe37220 */ /* 0x000fe20000410000 */
[----:B------:R-:W-:Y:S01]  /*7050*/  SHF.L.U32 R215, R53, 0x10, RZ ;  /* 0x0000001035d77819 */ /* 0x000fe200000006ff */
[C---:B------:R-:W-:Y:S01]  /*7060*/  FFMA.FTZ R211, R140.reuse, R211, R142 ;  /* 0x000000d38cd37223 */ /* 0x040fe2000001008e */
[----:B------:R-:W-:Y:S01]  /*7070*/  F2FP.BF16.F32.PACK_AB R142, R239, R228 ;  /* 0x000000e4ef8e723e */ /* 0x000fe200000010ff */
[----:B------:R-:W-:Y:S01]  /*7080*/  FFMA.FTZ R158, R140, R141, R143 ;  /* 0x0000008d8c9e7223 */ /* 0x000fe2000001008f */
[----:B------:R-:W-:Y:S01]  /*7090*/  FADD.FTZ R140, -R235, R229 ;  /* 0x000000e5eb8c7221 */ /* 0x000fe20000010100 */
[----:B------:R-:W-:-:S02]  /*70a0*/  SHF.L.U32 R141, R81, 0x10, RZ ;  /* 0x00000010518d7819 */ /* 0x000fc400000006ff */
[----:B------:R-:W-:Y:S01]  /*70b0*/  SHF.L.U32 R143, R77, 0x10, RZ ;  /* 0x000000104d8f7819 */ /* 0x000fe200000006ff */
[C---:B------:R-:W-:Y:S01]  /*70c0*/  FMUL.FTZ R140, R223.reuse, R140 ;  /* 0x0000008cdf8c7220 */ /* 0x040fe20000410000 */
[----:B------:R-:W-:Y:S01]  /*70d0*/  FMUL.FTZ R223, R223, R222 ;  /* 0x000000dedfdf7220 */ /* 0x000fe20000410000 */
[----:B------:R-:W-:Y:S02]  /*70e0*/  PRMT R231, R54, 0x7632, R231 ;  /* 0x0000763236e77816 */ /* 0x000fe400000000e7 */
[C---:B------:R-:W-:Y:S01]  /*70f0*/  FFMA.FTZ R215, R140.reuse, R215, R141 ;  /* 0x000000d78cd77223 */ /* 0x040fe2000001008d */
[----:B------:R-:W-:Y:S01]  /*7100*/  FFMA.FTZ R214, R140, R143, R214 ;  /* 0x0000008f8cd67223 */ /* 0x000fe200000100d6 */
[----:B------:R-:W-:Y:S01]  /*7110*/  F2FP.BF16.F32.PACK_AB R140, R207, R206 ;  /* 0x000000cecf8c723e */ /* 0x000fe200000010ff */
[----:B------:R-:W-:Y:S01]  /*7120*/  IMAD.WIDE.U32 R206, R148, 0x10, R242 ;  /* 0x0000001094ce7825 */ /* 0x000fe200078e00f2 */
[----:B------:R-:W-:Y:S02]  /*7130*/  F2FP.BF16.F32.PACK_AB R143, R230, R247 ;  /* 0x000000f7e68f723e */ /* 0x000fe400000010ff */
[----:B------:R-:W-:Y:S01]  /*7140*/  F2FP.BF16.F32.PACK_AB R141, R209, R208 ;  /* 0x000000d0d18d723e */ /* 0x000fe200000010ff */
[----:B------:R-:W-:Y:S01]  /*7150*/  IMAD.U32 R231, R231, 0x10000, RZ ;  /* 0x00010000e7e77824 */ /* 0x000fe200078e00ff */
[----:B------:R-:W-:-:S02]  /*7160*/  PRMT R235, R82, 0x7632, R235 ;  /* 0x0000763252eb7816 */ /* 0x000fc400000000eb */
[----:B------:R-:W-:Y:S01]  /*7170*/  PRMT R228, R78, 0x7632, R228 ;  /* 0x000076324ee47816 */ /* 0x000fe200000000e4 */
[----:B------:R0:W-:Y:S01]  /*7180*/  STG.E.128 desc[UR6][R206.64], R140 ;  /* 0x0000008cce007986 */ /* 0x0001e2000c101d06 */
[----:B------:R-:W-:Y:S02]  /*7190*/  PRMT R222, R106, 0x7632, R222 ;  /* 0x000076326ade7816 */ /* 0x000fe400000000de */
[----:B------:R-:W-:Y:S02]  /*71a0*/  SHF.L.U32 R209, R54, 0x10, RZ ;  /* 0x0000001036d17819 */ /* 0x000fe400000006ff */
[----:B------:R-:W-:Y:S02]  /*71b0*/  SHF.L.U32 R221, R82, 0x10, RZ ;  /* 0x0000001052dd7819 */ /* 0x000fe400000006ff */
[----:B------:R-:W-:Y:S02]  /*71c0*/  SHF.L.U32 R229, R78, 0x10, RZ ;  /* 0x000000104ee57819 */ /* 0x000fe400000006ff */
[----:B------:R-:W-:Y:S01]  /*71d0*/  SHF.L.U32 R208, R106, 0x10, RZ ;  /* 0x000000106ad07819 */ /* 0x000fe200000006ff */
[----:B------:R-:W-:Y:S01]  /*71e0*/  FFMA.FTZ R230, R226, R209, R221 ;  /* 0x000000d1e2e67223 */ /* 0x000fe200000100dd */
[----:B------:R-:W-:-:S02]  /*71f0*/  SHF.L.U32 R235, R235, 0x10, RZ ;  /* 0x00000010ebeb7819 */ /* 0x000fc400000006ff */
[----:B------:R-:W-:Y:S01]  /*7200*/  F2FP.BF16.F32.PACK_AB R146, R146, R191 ;  /* 0x000000bf9292723e */ /* 0x000fe200000010ff */
[--C-:B------:R-:W-:Y:S01]  /*7210*/  FFMA.FTZ R226, R226, R229, R208.reuse ;  /* 0x000000e5e2e27223 */ /* 0x100fe200000100d0 */
[----:B------:R-:W-:Y:S01]  /*7220*/  PRMT R208, R83, 0x7632, R208 ;  /* 0x0000763253d07816 */ /* 0x000fe200000000d0 */
[----:B------:R-:W-:Y:S01]  /*7230*/  FFMA.FTZ R229, R234, R231, R235 ;  /* 0x000000e7eae57223 */ /* 0x000fe200000100eb */
[----:B------:R-:W-:Y:S01]  /*7240*/  F2FP.BF16.F32.PACK_AB R150, R150, R219 ;  /* 0x000000db9696723e */ /* 0x000fe200000010ff */
[----:B0-----:R-:W-:Y:S01]  /*7250*/  IMAD.U32 R140, R222, 0x10000, RZ ;  /* 0x00010000de8c7824 */ /* 0x001fe200078e00ff */
[----:B------:R-:W-:Y:S01]  /*7260*/  SHF.L.U32 R141, R228, 0x10, RZ ;  /* 0x00000010e48d7819 */ /* 0x000fe200000006ff */
[----:B------:R-:W-:Y:S01]  /*7270*/  IMAD.U32 R208, R208, 0x10000, RZ ;  /* 0x00010000d0d07824 */ /* 0x000fe200078e00ff */
[----:B------:R-:W-:Y:S02]  /*7280*/  SHF.L.U32 R142, R79, 0x10, RZ ;  /* 0x000000104f8e7819 */ /* 0x000fe400000006ff */
[C---:B------:R-:W-:Y:S01]  /*7290*/  PRMT R206, R55.reuse, 0x7632, R206 ;  /* 0x0000763237ce7816 */ /* 0x040fe200000000ce */
[----:B------:R-:W-:Y:S01]  /*72a0*/  FFMA.FTZ R221, R234, R141, R140 ;  /* 0x0000008deadd7223 */ /* 0x000fe2000001008c */
[----:B------:R-:W-:-:S02]  /*72b0*/  SHF.L.U32 R234, R55, 0x10, RZ ;  /* 0x0000001037ea7819 */ /* 0x000fc400000006ff */
[----:B------:R-:W-:Y:S02]  /*72c0*/  SHF.L.U32 R140, R83, 0x10, RZ ;  /* 0x00000010538c7819 */ /* 0x000fe400000006ff */
[----:B------:R-:W-:Y:S02]  /*72d0*/  SHF.L.U32 R141, R107, 0x10, RZ ;  /* 0x000000106b8d7819 */ /* 0x000fe400000006ff */
[----:B------:R-:W-:Y:S01]  /*72e0*/  PRMT R228, R79, 0x7632, R228 ;  /* 0x000076324fe47816 */ /* 0x000fe200000000e4 */
[----:B------:R-:W-:Y:S01]  /*72f0*/  FFMA.FTZ R234, R227, R234, R140 ;  /* 0x000000eae3ea7223 */ /* 0x000fe2000001008c */
[----:B------:R-:W-:Y:S01]  /*7300*/  PRMT R143, R107, 0x7632, R143 ;  /* 0x000076326b8f7816 */ /* 0x000fe2000000008f */
[----:B------:R-:W-:Y:S01]  /*7310*/  FFMA.FTZ R227, R227, R142, R141 ;  /* 0x0000008ee3e37223 */ /* 0x000fe2000001008d */
[----:B------:R-:W-:Y:S02]  /*7320*/  F2FP.BF16.F32.PACK_AB R141, R190, R155 ;  /* 0x0000009bbe8d723e */ /* 0x000fe400000010ff */
[----:B------:R-:W0:Y:S01]  /*7330*/  LDC.64 R190, c[0x0][0x380] ;  /* 0x0000e000ffbe7b82 */ /* 0x000e220000000a00 */
[----:B------:R-:W-:Y:S01]  /*7340*/  SHF.L.U32 R206, R206, 0x10, RZ ;  /* 0x00000010cece7819 */ /* 0x000fe200000006ff */
[----:B------:R-:W-:Y:S01]  /*7350*/  IMAD.U32 R143, R143, 0x10000, RZ ;  /* 0x000100008f8f7824 */ /* 0x000fe200078e00ff */
[----:B------:R-:W-:-:S02]  /*7360*/  SHF.L.U32 R228, R228, 0x10, RZ ;  /* 0x00000010e4e47819 */ /* 0x000fc400000006ff */
[----:B------:R-:W-:Y:S01]  /*7370*/  F2FP.BF16.F32.PACK_AB R140, R147, R144 ;  /* 0x00000090938c723e */ /* 0x000fe200000010ff */
[----:B------:R-:W-:Y:S01]  /*7380*/  FFMA.FTZ R231, R223, R206, R208 ;  /* 0x000000cedfe77223 */ /* 0x000fe200000100d0 */
[----:B------:R-:W-:-:S04]  /*7390*/  IMAD.WIDE.U32 R208, R148, 0x10, R244 ;  /* 0x0000001094d07825 */ /* 0x000fc800078e00f4 */
[----:B------:R-:W-:Y:S01]  /*73a0*/  FFMA.FTZ R228, R223, R228, R143 ;  /* 0x000000e4dfe47223 */ /* 0x000fe2000001008f */
[----:B------:R-:W-:Y:S02]  /*73b0*/  F2FP.BF16.F32.PACK_AB R143, R224, R233 ;  /* 0x000000e9e08f723e */ /* 0x000fe400000010ff */
[----:B------:R-:W-:Y:S01]  /*73c0*/  F2FP.BF16.F32.PACK_AB R142, R225, R212 ;  /* 0x000000d4e18e723e */ /* 0x000fe200000010ff */
[----:B------:R-:W-:Y:S01]  /*73d0*/  IMAD.WIDE.U32 R206, R151, 0x10, R242 ;  /* 0x0000001097ce7825 */ /* 0x000fe200078e00f2 */
[----:B------:R-:W-:Y:S02]  /*73e0*/  F2FP.BF16.F32.PACK_AB R147, R145, R232 ;  /* 0x000000e89193723e */ /* 0x000fe400000010ff */
[----:B------:R-:W-:Y:S01]  /*73f0*/  F2FP.BF16.F32.PACK_AB R145, R241, R220 ;  /* 0x000000dcf191723e */ /* 0x000fe200000010ff */
[----:B------:R-:W-:Y:S01]  /*7400*/  IMAD.WIDE.U32 R222, R151, 0x10, R244 ;  /* 0x0000001097de7825 */ /* 0x000fe200078e00f4 */
[----:B------:R-:W-:Y:S01]  /*7410*/  F2FP.BF16.F32.PACK_AB R144, R218, R149 ;  /* 0x00000095da90723e */ /* 0x000fe200000010ff */
[----:B------:R1:W-:Y:S01]  /*7420*/  STG.E.128 desc[UR6][R208.64], R140 ;  /* 0x0000008cd0007986 */ /* 0x0003e2000c101d06 */
[----:B------:R-:W-:Y:S01]  /*7430*/  F2FP.BF16.F32.PACK_AB R151, R154, R237 ;  /* 0x000000ed9a97723e */ /* 0x000fe200000010ff */
[----:B------:R-:W-:Y:S01]  /*7440*/  IMAD.WIDE.U32 R242, R153, 0x10, R242 ;  /* 0x0000001099f27825 */ /* 0x000fe200078e00f2 */
[----:B------:R-:W-:Y:S01]  /*7450*/  F2FP.BF16.F32.PACK_AB R149, R217, R216 ;  /* 0x000000d8d995723e */ /* 0x000fe200000010ff */
[----:B------:R1:W-:Y:S01]  /*7460*/  STG.E.128 desc[UR6][R206.64], R144 ;  /* 0x00000090ce007986 */ /* 0x0003e2000c101d06 */
[----:B------:R-:W-:Y:S01]  /*7470*/  F2FP.BF16.F32.PACK_AB R148, R213, R152 ;  /* 0x00000098d594723e */ /* 0x000fe200000010ff */
[----:B------:R-:W-:Y:S01]  /*7480*/  IMAD.WIDE.U32 R244, R153, 0x10, R244 ;  /* 0x0000001099f47825 */ /* 0x000fe200078e00f4 */
[----:B------:R-:W-:-:S02]  /*7490*/  F2FP.BF16.F32.PACK_AB R155, R231, R234 ;  /* 0x000000eae79b723e */ /* 0x000fc400000010ff */
[----:B------:R-:W-:Y:S01]  /*74a0*/  F2FP.BF16.F32.PACK_AB R154, R229, R230 ;  /* 0x000000e6e59a723e */ /* 0x000fe200000010ff */
[----:B------:R1:W-:Y:S01]  /*74b0*/  STG.E.128 desc[UR6][R222.64], R148 ;  /* 0x00000094de007986 */ /* 0x0003e2000c101d06 */
[----:B------:R-:W-:Y:S02]  /*74c0*/  F2FP.BF16.F32.PACK_AB R153, R210, R215 ;  /* 0x000000d7d299723e */ /* 0x000fe400000010ff */
[----:B------:R-:W-:Y:S02]  /*74d0*/  F2FP.BF16.F32.PACK_AB R152, R159, R158 ;  /* 0x0000009e9f98723e */ /* 0x000fe400000010ff */
[----:B------:R-:W-:Y:S02]  /*74e0*/  F2FP.BF16.F32.PACK_AB R159, R228, R227 ;  /* 0x000000e3e49f723e */ /* 0x000fe400000010ff */
[----:B------:R-:W-:Y:S01]  /*74f0*/  F2FP.BF16.F32.PACK_AB R158, R221, R226 ;  /* 0x000000e2dd9e723e */ /* 0x000fe200000010ff */
[----:B------:R1:W-:Y:S01]  /*7500*/  STG.E.128 desc[UR6][R242.64], R152 ;  /* 0x00000098f2007986 */ /* 0x0003e2000c101d06 */
[----:B------:R-:W-:-:S02]  /*7510*/  F2FP.BF16.F32.PACK_AB R157, R157, R214 ;  /* 0x000000d69d9d723e */ /* 0x000fc400000010ff */
[----:B------:R-:W-:Y:S02]  /*7520*/  F2FP.BF16.F32.PACK_AB R156, R156, R211 ;  /* 0x000000d39c9c723e */ /* 0x000fe400000010ff */
[----:B0-----:R-:W-:-:S03]  /*7530*/  LEA R204, R190, R204, 0x2 ;  /* 0x000000ccbecc7211 */ /* 0x001fc600078e10ff */
[----:B------:R1:W-:Y:S01]  /*7540*/  STG.E.128 desc[UR6][R244.64], R156 ;  /* 0x0000009cf4007986 */ /* 0x0003e2000c101d06 */
[----:B------:R-:W-:-:S13]  /*7550*/  ISETP.GE.AND P2, PT, R204, R191, PT ;  /* 0x000000bfcc00720c */ /* 0x000fda0003f46270 */
[----:B------:R-:W-:Y:S05]  /*7560*/  @!P2 BRA `(.L_x_98) ;  /* 0xffffff980098a947 */ /* 0x000fea000383ffff */
[----:B------:R-:W-:Y:S05]  /*7570*/  EXIT ;  /* 0x000000000000794d */ /* 0x000fea0003800000 */
.L_x_97:
[----:B------:R-:W-:Y:S01]  /*7580*/  HFMA2 R142, -RZ, RZ, 0, 5.9604644775390625e-08 ;  /* 0x00000001ff8e7431 */ /* 0x000fe200000001ff */
[----:B------:R-:W-:Y:S01]  /*7590*/  BSSY B0, `(.L_x_99) ;  /* 0x0000007000007945 */ /* 0x000fe20003800000 */
[----:B------:R-:W-:Y:S01]  /*75a0*/  MOV R251, R140 ;  /* 0x0000008c00fb7202 */ /* 0x000fe20000000f00 */
[----:B------:R-:W-:Y:S01]  /*75b0*/  IMAD.MOV.U32 R143, RZ, RZ, 0x1f ;  /* 0x0000001fff8f7424 */ /* 0x000fe200078e00ff */
[----:B------:R-:W-:-:S07]  /*75c0*/  MOV R144, 0xffffffff ;  /* 0xffffffff00907802 */ /* 0x000fce0000000f00 */
[----:B------:R-:W-:Y:S05]  /*75d0*/  WARPSYNC.COLLECTIVE R144, `(.L_x_100) ;  /* 0x0000000090087348 */ /* 0x000fea0003c00000 */
[----:B------:R0:W1:Y:S02]  /*75e0*/  SHFL.BFLY P3, R249, R251, R142, R143 ;  /* 0x0c00008efbf97389 */ /* 0x000064000006008f */
[----:B01----:R-:W-:Y:S05]  /*75f0*/  ENDCOLLECTIVE ;  /* 0x000000000000791b */ /* 0x003fea0003800000 */
.L_x_100:
[----:B------:R-:W-:Y:S05]  /*7600*/  BSYNC B0 ;  /* 0x0000000000007941 */ /* 0x000fea0003800000 */
.L_x_99:
[----:B------:R-:W-:Y:S01]  /*7610*/  MOV R141, R249 ;  /* 0x000000f9008d7202 */ /* 0x000fe20000000f00 */
[----:B------:R-:W-:Y:S02]  /*7620*/  HFMA2 R143, -RZ, RZ, 0, 1.847743988037109375e-06 ;  /* 0x0000001fff8f7431 */ /* 0x000fe400000001ff */
[----:B------:R-:W-:Y:S01]  /*7630*/  IMAD.MOV.U32 R142, RZ, RZ, 0x2 ;  /* 0x00000002ff8e7424 */ /* 0x000fe200078e00ff */
[----:B------:R-:W-:Y:S01]  /*7640*/  MOV R144, 0xffffffff ;  /* 0xffffffff00907802 */ /* 0x000fe20000000f00 */
[----:B------:R-:W-:-:S05]  /*7650*/  FADD.FTZ R223, R140, R141 ;  /* 0x0000008d8cdf7221 */ /* 0x000fca0000010000 */
[----:B------:R-:W-:-:S07]  /*7660*/  MOV R251, R223 ;  /* 0x000000df00fb7202 */ /* 0x000fce0000000f00 */
[----:B------:R-:W-:Y:S05]  /*7670*/  WARPSYNC.COLLECTIVE R144, `(.L_x_101) ;  /* 0x0000000090087348 */ /* 0x000fea0003c00000 */
[----:B------:R0:W1:Y:S02]  /*7680*/  SHFL.BFLY P3, R249, R251, R142, R143 ;  /* 0x0c00008efbf97389 */ /* 0x000064000006008f */
[----:B01----:R-:W-:Y:S05]  /*7690*/  ENDCOLLECTIVE ;  /* 0x000000000000791b */ /* 0x003fea0003800000 */
.L_x_101:
[----:B------:R-:W-:Y:S01]  /*76a0*/  HFMA2 R142, -RZ, RZ, 0, 2.384185791015625e-07 ;  /* 0x00000004ff8e7431 */ /* 0x000fe200000001ff */
[----:B------:R-:W-:-:S05]  /*76b0*/  MOV R244, R249 ;  /* 0x000000f900f47202 */ /* 0x000fca0000000f00 */
[----:B------:R-:W-:-:S04]  /*76c0*/  FADD.FTZ R244, R223, R244 ;  /* 0x000000f4dff47221 */ /* 0x000fc80000010000 */
[----:B------:R-:W-:-:S07]  /*76d0*/  IMAD.MOV.U32 R251, RZ, RZ, R244 ;  /* 0x000000fffffb7224 */ /* 0x000fce00078e00f4 */
[----:B------:R-:W-:Y:S05]  /*76e0*/  WARPSYNC.COLLECTIVE R144, `(.L_x_102) ;  /* 0x0000000090087348 */ /* 0x000fea0003c00000 */
[----:B------:R0:W1:Y:S02]  /*76f0*/  SHFL.BFLY P3, R249, R251, R142, R143 ;  /* 0x0c00008efbf97389 */ /* 0x000064000006008f */
[----:B01----:R-:W-:Y:S05]  /*7700*/  ENDCOLLECTIVE ;  /* 0x000000000000791b */ /* 0x003fea0003800000 */
.L_x_102:
[----:B------:R-:W-:Y:S01]  /*7710*/  IMAD.MOV.U32 R142, RZ, RZ, 0x8 ;  /* 0x00000008ff8e7424 */ /* 0x000fe200078e00ff */
[----:B------:R-:W-:-:S05]  /*7720*/  MOV R141, R249 ;  /* 0x000000f9008d7202 */ /* 0x000fca0000000f00 */
[----:B------:R-:W-:Y:S02]  /*7730*/  FADD.FTZ R235, R244, R141 ;  /* 0x0000008df4eb7221 */ /* 0x000fe40000010000 */
[----:B------:R-:W0:Y:S03]  /*7740*/  LDC R141, c[0x0][0x400] ;  /* 0x00010000ff8d7b82 */ /* 0x000e260000000800 */
[----:B------:R-:W-:-:S07]  /*7750*/  MOV R251, R235 ;  /* 0x000000eb00fb7202 */ /* 0x000fce0000000f00 */
[----:B0-----:R-:W-:Y:S05]  /*7760*/  WARPSYNC.COLLECTIVE R144, `(.L_x_103) ;  /* 0x0000000090087348 */ /* 0x001fea0003c00000 */
[----:B------:R1:W2:Y:S02]  /*7770*/  SHFL.BFLY P3, R249, R251, R142, R143 ;  /* 0x0c00008efbf97389 */ /* 0x0002a4000006008f */
[----:B012---:R-:W-:Y:S05]  /*7780*/  ENDCOLLECTIVE ;  /* 0x000000000000791b */ /* 0x007fea0003800000 */
.L_x_103:
[----:B------:R-:W-:Y:S01]  /*7790*/  HFMA2 R142, -RZ, RZ, 0, 9.5367431640625e-07 ;  /* 0x00000010ff8e7431 */ /* 0x000fe200000001ff */
[----:B------:R-:W-:-:S05]  /*77a0*/  MOV R246, R249 ;  /* 0x000000f900f67202 */ /* 0x000fca0000000f00 */
[----:B------:R-:W-:-:S05]  /*77b0*/  FADD.FTZ R246, R235, R246 ;  /* 0x000000f6ebf67221 */ /* 0x000fca0000010000 */
[----:B------:R-:W-:-:S07]  /*77c0*/  MOV R251, R246 ;  /* 0x000000f600fb7202 */ /* 0x000fce0000000f00 */
[----:B------:R-:W-:Y:S05]  /*77d0*/  WARPSYNC.COLLECTIVE R144, `(.L_x_104) ;  /* 0x0000000090087348 */ /* 0x000fea0003c00000 */
[----:B------:R0:W1:Y:S02]  /*77e0*/  SHFL.BFLY P3, R249, R251, R142, R143 ;  /* 0x0c00008efbf97389 */ /* 0x000064000006008f */
[----:B01----:R-:W-:Y:S05]  /*77f0*/  ENDCOLLECTIVE ;  /* 0x000000000000791b */ /* 0x003fea0003800000 */
.L_x_104:
[----:B------:R-:W-:Y:S02]  /*7800*/  HFMA2 R142, -RZ, RZ, 0, 5.9604644775390625e-08 ;  /* 0x00000001ff8e7431 */ /* 0x000fe400000001ff */
[----:B------:R-:W-:-:S04]  /*7810*/  IMAD.MOV.U32 R145, RZ, RZ, R249 ;  /* 0x000000ffff917224 */ /* 0x000fc800078e00f9 */
[----:B------:R-:W-:-:S04]  /*7820*/  FADD.FTZ R246, R246, R145 ;  /* 0x00000091f6f67221 */ /* 0x000fc80000010000 */
[----:B------:R-:W-:-:S04]  /*7830*/  FMUL.FTZ R145, R246, R141 ;  /* 0x0000008df6917220 */ /* 0x000fc80000410000 */
[C---:B------:R-:W-:Y:S01]  /*7840*/  FADD.FTZ R140, -R145.reuse, R146 ;  /* 0x00000092918c7221 */ /* 0x040fe20000010100 */
[C---:B------:R-:W-:Y:S01]  /*7850*/  FADD.FTZ R223, -R145.reuse, R247 ;  /* 0x000000f791df7221 */ /* 0x040fe20000010100 */
[----:B------:R-:W-:Y:S02]  /*7860*/  FADD.FTZ R143, -R145, R245 ;  /* 0x000000f5918f7221 */ /* 0x000fe40000010100 */
[----:B------:R-:W-:-:S04]  /*7870*/  FFMA.FTZ R140, R140, R140, RZ ;  /* 0x0000008c8c8c7223 */ /* 0x000fc800000100ff */
[----:B------:R-:W-:Y:S01]  /*7880*/  FFMA.FTZ R140, R223, R223, R140 ;  /* 0x000000dfdf8c7223 */ /* 0x000fe2000001008c */
[----:B------:R-:W-:-:S04]  /*7890*/  FADD.FTZ R223, -R145, R238 ;  /* 0x000000ee91df7221 */ /* 0x000fc80000010100 */
[----:B------:R-:W-:-:S04]  /*78a0*/  FFMA.FTZ R140, R223, R223, R140 ;  /* 0x000000dfdf8c7223 */ /* 0x000fc8000001008c */
        /* <DEDUP_REMOVED lines=89> */
[----:B------:R-:W-:-:S04]  /*7e40*/  MOV R143, 0x1f ;  /* 0x0000001f008f7802 */ /* 0x000fc80000000f00 */
[----:B------:R-:W-:-:S07]  /*7e50*/  MOV R251, R140 ;  /* 0x0000008c00fb7202 */ /* 0x000fce0000000f00 */
[----:B------:R-:W-:Y:S05]  /*7e60*/  WARPSYNC.COLLECTIVE R144, `(.L_x_105) ;  /* 0x0000000090087348 */ /* 0x000fea0003c00000 */
[----:B------:R0:W1:Y:S02]  /*7e70*/  SHFL.BFLY P3, R249, R251, R142, R143 ;  /* 0x0c00008efbf97389 */ /* 0x000064000006008f */
[----:B01----:R-:W-:Y:S05]  /*7e80*/  ENDCOLLECTIVE ;  /* 0x000000000000791b */ /* 0x003fea0003800000 */
.L_x_105:
[----:B------:R-:W-:Y:S02]  /*7e90*/  HFMA2 R142, -RZ, RZ, 0, 1.1920928955078125e-07 ;  /* 0x00000002ff8e7431 */ /* 0x000fe400000001ff */
[----:B------:R-:W-:-:S04]  /*7ea0*/  IMAD.MOV.U32 R223, RZ, RZ, R249 ;  /* 0x000000ffffdf7224 */ /* 0x000fc800078e00f9 */
[----:B------:R-:W-:-:S05]  /*7eb0*/  FADD.FTZ R223, R140, R223 ;  /* 0x000000df8cdf7221 */ /* 0x000fca0000010000 */
[----:B------:R-:W-:-:S07]  /*7ec0*/  MOV R251, R223 ;  /* 0x000000df00fb7202 */ /* 0x000fce0000000f00 */
[----:B------:R-:W-:Y:S05]  /*7ed0*/  WARPSYNC.COLLECTIVE R144, `(.L_x_106) ;  /* 0x0000000090087348 */ /* 0x000fea0003c00000 */
[----:B------:R0:W1:Y:S02]  /*7ee0*/  SHFL.BFLY P3, R249, R251, R142, R143 ;  /* 0x0c00008efbf97389 */ /* 0x000064000006008f */
[----:B01----:R-:W-:Y:S05]  /*7ef0*/  ENDCOLLECTIVE ;  /* 0x000000000000791b */ /* 0x003fea0003800000 */
.L_x_106:
[----:B------:R-:W-:Y:S01]  /*7f00*/  HFMA2 R142, -RZ, RZ, 0, 2.384185791015625e-07 ;  /* 0x00000004ff8e7431 */ /* 0x000fe200000001ff */
[----:B------:R-:W-:-:S05]  /*7f10*/  MOV R244, R249 ;  /* 0x000000f900f47202 */ /* 0x000fca0000000f00 */
[----:B------:R-:W-:-:S04]  /*7f20*/  FADD.FTZ R244, R223, R244 ;  /* 0x000000f4dff47221 */ /* 0x000fc80000010000 */
[----:B------:R-:W-:-:S07]  /*7f30*/  IMAD.MOV.U32 R251, RZ, RZ, R244 ;  /* 0x000000fffffb7224 */ /* 0x000fce00078e00f4 */
[----:B------:R-:W-:Y:S05]  /*7f40*/  WARPSYNC.COLLECTIVE R144, `(.L_x_107) ;  /* 0x0000000090087348 */ /* 0x000fea0003c00000 */
[----:B------:R0:W1:Y:S02]  /*7f50*/  SHFL.BFLY P3, R249, R251, R142, R143 ;  /* 0x0c00008efbf97389 */ /* 0x000064000006008f */
[----:B01----:R-:W-:Y:S05]  /*7f60*/  ENDCOLLECTIVE ;  /* 0x000000000000791b */ /* 0x003fea0003800000 */
.L_x_107:
[----:B------:R-:W-:Y:S01]  /*7f70*/  IMAD.MOV.U32 R142, RZ, RZ, 0x8 ;  /* 0x00000008ff8e7424 */ /* 0x000fe200078e00ff */
[----:B------:R-:W-:-:S05]  /*7f80*/  MOV R235, R249 ;  /* 0x000000f900eb7202 */ /* 0x000fca0000000f00 */
[----:B------:R-:W-:-:S05]  /*7f90*/  FADD.FTZ R235, R244, R235 ;  /* 0x000000ebf4eb7221 */ /* 0x000fca0000010000 */
[----:B------:R-:W-:-:S07]  /*7fa0*/  MOV R251, R235 ;  /* 0x000000eb00fb7202 */ /* 0x000fce0000000f00 */
[----:B------:R-:W-:Y:S05]  /*7fb0*/  WARPSYNC.COLLECTIVE R144, `(.L_x_108) ;  /* 0x0000000090087348 */ /* 0x000fea0003c00000 */
[----:B------:R0:W1:Y:S02]  /*7fc0*/  SHFL.BFLY P3, R249, R251, R142, R143 ;  /* 0x0c00008efbf97389 */ /* 0x000064000006008f */
[----:B01----:R-:W-:Y:S05]  /*7fd0*/  ENDCOLLECTIVE ;  /* 0x000000000000791b */ /* 0x003fea0003800000 */
.L_x_108:
[----:B------:R-:W-:Y:S01]  /*7fe0*/  HFMA2 R142, -RZ, RZ, 0, 9.5367431640625e-07 ;  /* 0x00000010ff8e7431 */ /* 0x000fe200000001ff */
[----:B------:R-:W-:-:S05]  /*7ff0*/  MOV R246, R249 ;  /* 0x000000f900f67202 */ /* 0x000fca0000000f00 */
[----:B------:R-:W-:-:S05]  /*8000*/  FADD.FTZ R246, R235, R246 ;  /* 0x000000f6ebf67221 */ /* 0x000fca0000010000 */
[----:B------:R-:W-:-:S07]  /*8010*/  MOV R251, R246 ;  /* 0x000000f600fb7202 */ /* 0x000fce0000000f00 */
[----:B------:R-:W-:Y:S05]  /*8020*/  WARPSYNC.COLLECTIVE R144, `(.L_x_109) ;  /* 0x0000000090087348 */ /* 0x000fea0003c00000 */
[----:B------:R0:W1:Y:S02]  /*8030*/  SHFL.BFLY P3, R249, R251, R142, R143 ;  /* 0x0c00008efbf97389 */ /* 0x000064000006008f */
[----:B01----:R-:W-:Y:S05]  /*8040*/  ENDCOLLECTIVE ;  /* 0x000000000000791b */ /* 0x003fea0003800000 */
.L_x_109:
[----:B------:R-:W-:Y:S05]  /*8050*/  BRA `(.L_x_110) ;  /* 0xffffffd400787947 */ /* 0x000fea000383ffff */
.L_x_111:
        /* <DEDUP_REMOVED lines=10> */
.L_x_33245:


//--------------------- .text._ZN10layer_norm31ln_parallel_residual_fwd_kernelINS_13Kernel_traitsI13__nv_bfloat16S2_S2_S2_fjLj1536ELj1ELj4ELj1ELj16ENS_18Kernel_traits_baseILj1536ES2_S2_S2_S2_fjLj128EEEEELb0ELb1ELb0EEEvNS_9FwdParamsE --------------------------
	.section	.text._ZN10layer_norm31ln_parallel_residual_fwd_kernelINS_13Kernel_traitsI13__nv_bfloat16S2_S2_S2_fjLj1536ELj1ELj4ELj1ELj16ENS_18Kernel_traits_baseILj1536ES2_S2_S2_S2_fjLj128EEEEELb0ELb1ELb0EEEvNS_9FwdParamsE,"ax",@progbits
	.align	128
        .global         _ZN10layer_norm31ln_parallel_residual_fwd_kernelINS_13Kernel_traitsI13__nv_bfloat16S2_S2_S2_fjLj1536ELj1ELj4ELj1ELj16ENS_18Kernel_traits_baseILj1536ES2_S2_S2_S2_fjLj128EEEEELb0ELb1ELb0EEEvNS_9FwdParamsE
        .type           _ZN10layer_norm31ln_parallel_residual_fwd_kernelINS_13Kernel_traitsI13__nv_bfloat16S2_S2_S2_fjLj1536ELj1ELj4ELj1ELj16ENS_18Kernel_traits_baseILj1536ES2_S2_S2_S2_fjLj128EEEEELb0ELb1ELb0EEEvNS_9FwdParamsE,@function
        .size           _ZN10layer_norm31ln_parallel_residual_fwd_kernelINS_13Kernel_traitsI13__nv_bfloat16S2_S2_S2_fjLj1536ELj1ELj4ELj1ELj16ENS_18Kernel_traits_baseILj1536ES2_S2_S2_S2_fjLj128EEEEELb0ELb1ELb0EEEvNS_9FwdParamsE,(.L_x_33246 - _ZN10layer_norm31ln_parallel_residual_fwd_kernelINS_13Kernel_traitsI13__nv_bfloat16S2_S2_S2_fjLj1536ELj1ELj4ELj1ELj16ENS_18Kernel_traits_baseILj1536ES2_S2_S2_S2_fjLj128EEEEELb0ELb1ELb0EEEvNS_9FwdParamsE)
        .other          _ZN10layer_norm31ln_parallel_residual_fwd_kernelINS_13Kernel_traitsI13__nv_bfloat16S2_S2_S2_fjLj1536ELj1ELj4ELj1ELj16ENS_18Kernel_traits_baseILj1536ES2_S2_S2_S2_fjLj128EEEEELb0ELb1ELb0EEEvNS_9FwdParamsE,@"STO_CUDA_ENTRY STV_DEFAULT"
_ZN10layer_norm31ln_parallel_residual_fwd_kernelINS_13Kernel_traitsI13__nv_bfloat16S2_S2_S2_fjLj1536ELj1ELj4ELj1ELj16ENS_18Kernel_traits_baseILj1536ES2_S2_S2_S2_fjLj128EEEEELb0ELb1ELb0EEEvNS_9FwdParamsE:
.text._ZN10layer_norm31ln_parallel_residual_fwd_kernelINS_13Kernel_traitsI13__nv_bfloat16S2_S2_S2_fjLj1536ELj1ELj4ELj1ELj16ENS_18Kernel_traits_baseILj1536ES2_S2_S2_S2_fjLj128EEEEELb0ELb1ELb0EEEvNS_9FwdParamsE:
[----:B------:R-:W-:Y:S01]  /*0000*/  LDC R1, c[0x0][0x37c] ;  /* 0x0000df00ff017b82 */ /* 0x000fe20000000800 */
[----:B------:R-:W0:Y:S07]  /*0010*/  S2R R115, SR_TID.X ;  /* 0x0000000000737919 */ /* 0x000e2e0000002100 */
[----:B------:R-:W1:Y:S01]  /*0020*/  LDC R3, c[0x0][0x388] ;  /* 0x0000e200ff037b82 */ /* 0x000e620000000800 */
[----:B------:R-:W2:Y:S01]  /*0030*/  LDCU.64 UR8, c[0x0][0x438] ;  /* 0x00008700ff0877ac */ /* 0x000ea20008000a00 */
[----:B------:R-:W-:Y:S01]  /*0040*/  BSSY.RECONVERGENT B0, `(.L_x_112) ;  /* 0x000006e000007945 */ /* 0x000fe20003800200 */
[----:B------:R-:W3:Y:S05]  /*0050*/  LDCU.64 UR6, c[0x0][0x358] ;  /* 0x00006b00ff0677ac */ /* 0x000eea0008000a00 */
[----:B------:R-:W4:Y:S01]  /*0060*/  S2UR UR4, SR_CTAID.X ;  /* 0x00000000000479c3 */ /* 0x000f220000002500 */
[----:B--2---:R-:W-:-:S04]  /*0070*/  UISETP.NE.U32.AND UP0, UPT, UR8, URZ, UPT ;  /* 0x000000ff0800728c */ /* 0x004fc8000bf05070 */
[----:B------:R-:W-:Y:S01]  /*0080*/  UISETP.NE.AND.EX UP0, UPT, UR9, URZ, UPT, UP0 ;  /* 0x000000ff0900728c */ /* 0x000fe2000bf05300 */
[----:B-1----:R-:W-:-:S04]  /*0090*/  SHF.R.S32.HI R0, RZ, 0x1f, R3 ;  /* 0x0000001fff007819 */ /* 0x002fc80000011403 */
[----:B------:R-:W-:Y:S02]  /*00a0*/  LEA.HI R0, R0, R3, RZ, 0x3 ;  /* 0x0000000300007211 */ /* 0x000fe400078f18ff */
[C---:B0-----:R-:W-:Y:S01]  /*00b0*/  LOP3.LUT R3, R115.reuse, 0x1f, RZ, 0xc, !PT ;  /* 0x0000001f73037812 */ /* 0x041fe200078e0cff */
[----:B----4-:R-:W-:Y:S01]  /*00c0*/  USHF.L.U32 UR4, UR4, 0x2, URZ ;  /* 0x0000000204047899 */ /* 0x010fe200080006ff */
[----:B------:R-:W-:Y:S02]  /*00d0*/  SHF.R.U32.HI R113, RZ, 0x5, R115 ;  /* 0x00000005ff717819 */ /* 0x000fe40000011673 */
[----:B------:R-:W-:Y:S02]  /*00e0*/  LOP3.LUT R115, R115, 0x1f, RZ, 0xc0, !PT ;  /* 0x0000001f73737812 */ /* 0x000fe400078ec0ff */
[----:B------:R-:W-:Y:S02]  /*00f0*/  LEA.HI.SX32 R114, R0, R3, 0x1d ;  /* 0x0000000300727211 */ /* 0x000fe400078feaff */
[----:B------:R-:W-:-:S02]  /*0100*/  LOP3.LUT R113, R113, UR4, RZ, 0xfc, !PT ;  /* 0x0000000471717c12 */ /* 0x000fc4000f8efcff */
[----:B------:R-:W-:Y:S01]  /*0110*/  MOV R23, R115 ;  /* 0x0000007300177202 */ /* 0x000fe20000000f00 */
[----:B---3--:R-:W-:Y:S06]  /*0120*/  BRA.U !UP0, `(.L_x_113) ;  /* 0x0000000108c47547 */ /* 0x008fec000b800000 */
[C---:B------:R-:W-:Y:S02]  /*0130*/  ISETP.GE.U32.AND P5, PT, R114.reuse, 0x20, PT ;  /* 0x000000207200780c */ /* 0x040fe40003fa6070 */
[C---:B------:R-:W-:Y:S02]  /*0140*/  ISETP.GE.U32.AND P0, PT, R114.reuse, 0x40, PT ;  /* 0x000000407200780c */ /* 0x040fe40003f06070 */
[C---:B------:R-:W-:Y:S02]  /*0150*/  ISETP.GE.U32.AND P1, PT, R114.reuse, 0x60, PT ;  /* 0x000000607200780c */ /* 0x040fe40003f26070 */
[C---:B------:R-:W-:Y:S02]  /*0160*/  ISETP.GE.U32.AND P2, PT, R114.reuse, 0x80, PT ;  /* 0x000000807200780c */ /* 0x040fe40003f46070 */
[----:B------:R-:W-:-:S05]  /*0170*/  ISETP.GE.U32.AND P3, PT, R114, 0xa0, PT ;  /* 0x000000a07200780c */ /* 0x000fca0003f66070 */
[----:B------:R-:W0:Y:S08]  /*0180*/  @P5 LDC.64 R2, c[0x0][0x3d0] ;  /* 0x0000f400ff025b82 */ /* 0x000e300000000a00 */
[----:B------:R-:W1:Y:S08]  /*0190*/  @P5 LDC.64 R4, c[0x0][0x438] ;  /* 0x00010e00ff045b82 */ /* 0x000e700000000a00 */
[----:B------:R-:W2:Y:S08]  /*01a0*/  @P0 LDC.64 R6, c[0x0][0x3d0] ;  /* 0x0000f400ff060b82 */ /* 0x000eb00000000a00 */
[----:B------:R-:W3:Y:S01]  /*01b0*/  @P0 LDC.64 R8, c[0x0][0x438] ;  /* 0x00010e00ff080b82 */ /* 0x000ee20000000a00 */
[----:B0-----:R-:W-:-:S05]  /*01c0*/  @P5 IMAD.WIDE.U32 R2, R23, 0x10, R2 ;  /* 0x0000001017025825 */ /* 0x001fca00078e0002 */
[----:B------:R0:W5:Y:S02]  /*01d0*/  @P5 LDG.E.128 R104, desc[UR6][R2.64] ;  /* 0x0000000602685981 */ /* 0x000164000c1e1d00 */
[----:B------:R-:W4:Y:S01]  /*01e0*/  @P1 LDC.64 R10, c[0x0][0x3d0] ;  /* 0x0000f400ff0a1b82 */ /* 0x000f220000000a00 */
[C---:B-1----:R-:W-:Y:S01]  /*01f0*/  @P5 IMAD.WIDE.U32 R4, R23.reuse, 0x10, R4 ;  /* 0x0000001017045825 */ /* 0x042fe200078e0004 */
[----:B------:R-:W-:-:S04]  /*0200*/  @P5 LOP3.LUT R23, R23, 0x20, RZ, 0xfc, !PT ;  /* 0x0000002017175812 */ /* 0x000fc800078efcff */
[----:B------:R0:W5:Y:S02]  /*0210*/  @P5 LD.E.128 R100, desc[UR6][R4.64] ;  /* 0x0000000604645980 */ /* 0x000164000c101d00 */
[----:B------:R-:W1:Y:S01]  /*0220*/  @P1 LDC.64 R12, c[0x0][0x438] ;  /* 0x00010e00ff0c1b82 */ /* 0x000e620000000a00 */
[----:B--2---:R-:W-:-:S05]  /*0230*/  @P0 IMAD.WIDE.U32 R6, R23, 0x10, R6 ;  /* 0x0000001017060825 */ /* 0x004fca00078e0006 */
[----:B------:R0:W5:Y:S02]  /*0240*/  @P0 LDG.E.128 R96, desc[UR6][R6.64] ;  /* 0x0000000606600981 */ /* 0x000164000c1e1d00 */
[----:B------:R-:W2:Y:S01]  /*0250*/  @P2 LDC.64 R14, c[0x0][0x3d0] ;  /* 0x0000f400ff0e2b82 */ /* 0x000ea20000000a00 */
[C---:B---3--:R-:W-:Y:S01]  /*0260*/  @P0 IMAD.WIDE.U32 R8, R23.reuse, 0x10, R8 ;  /* 0x0000001017080825 */ /* 0x048fe200078e0008 */
[----:B------:R-:W-:-:S04]  /*0270*/  @P0 IADD3 R23, PT, PT, R23, 0x20, RZ ;  /* 0x0000002017170810 */ /* 0x000fc80007ffe0ff */
[----:B------:R0:W5:Y:S02]  /*0280*/  @P0 LD.E.128 R92, desc[UR6][R8.64] ;  /* 0x00000006085c0980 */ /* 0x000164000c101d00 */
[----:B------:R-:W3:Y:S01]  /*0290*/  @P2 LDC.64 R16, c[0x0][0x438] ;  /* 0x00010e00ff102b82 */ /* 0x000ee20000000a00 */
[----:B----4-:R-:W-:-:S05]  /*02a0*/  @P1 IMAD.WIDE.U32 R10, R23, 0x10, R10 ;  /* 0x00000010170a1825 */ /* 0x010fca00078e000a */
[----:B------:R0:W5:Y:S02]  /*02b0*/  @P1 LDG.E.128 R88, desc[UR6][R10.64] ;  /* 0x000000060a581981 */ /* 0x000164000c1e1d00 */
[----:B------:R-:W4:Y:S01]  /*02c0*/  @P3 LDC.64 R18, c[0x0][0x3d0] ;  /* 0x0000f400ff123b82 */ /* 0x000f220000000a00 */
[----:B-1----:R-:W-:-:S04]  /*02d0*/  @P1 IMAD.WIDE.U32 R12, R23, 0x10, R12 ;  /* 0x00000010170c1825 */ /* 0x002fc800078e000c */
[----:B------:R-:W-:Y:S01]  /*02e0*/  @P1 VIADD R23, R23, 0x20 ;  /* 0x0000002017171836 */ /* 0x000fe20000000000 */
[----:B------:R0:W5:Y:S02]  /*02f0*/  @P1 LD.E.128 R84, desc[UR6][R12.64] ;  /* 0x000000060c541980 */ /* 0x000164000c101d00 */
[----:B------:R-:W1:Y:S01]  /*0300*/  @P3 LDC.64 R20, c[0x0][0x438] ;  /* 0x00010e00ff143b82 */ /* 0x000e620000000a00 */
[----:B--2---:R-:W-:-:S05]  /*0310*/  @P2 IMAD.WIDE.U32 R14, R23, 0x10, R14 ;  /* 0x00000010170e2825 */ /* 0x004fca00078e000e */
[----:B------:R0:W5:Y:S01]  /*0320*/  @P2 LDG.E.128 R80, desc[UR6][R14.64] ;  /* 0x000000060e502981 */ /* 0x000162000c1e1d00 */
[C---:B---3--:R-:W-:Y:S01]  /*0330*/  @P2 IMAD.WIDE.U32 R16, R23.reuse, 0x10, R16 ;  /* 0x0000001017102825 */ /* 0x048fe200078e0010 */
[----:B------:R-:W-:-:S04]  /*0340*/  @P2 IADD3 R23, PT, PT, R23, 0x20, RZ ;  /* 0x0000002017172810 */ /* 0x000fc80007ffe0ff */
[----:B------:R0:W5:Y:S01]  /*0350*/  @P2 LD.E.128 R76, desc[UR6][R16.64] ;  /* 0x00000006104c2980 */ /* 0x000162000c101d00 */
[----:B----4-:R-:W-:-:S05]  /*0360*/  @P3 IMAD.WIDE.U32 R18, R23, 0x10, R18 ;  /* 0x0000001017123825 */ /* 0x010fca00078e0012 */
[----:B------:R0:W5:Y:S01]  /*0370*/  @P3 LDG.E.128 R72, desc[UR6][R18.64] ;  /* 0x0000000612483981 */ /* 0x000162000c1e1d00 */
[----:B-1----:R-:W-:-:S05]  /*0380*/  @P3 IMAD.WIDE.U32 R20, R23, 0x10, R20 ;  /* 0x0000001017143825 */ /* 0x002fca00078e0014 */
[----:B------:R0:W5:Y:S01]  /*0390*/  @P3 LD.E.128 R68, desc[UR6][R20.64] ;  /* 0x0000000614443980 */ /* 0x000162000c101d00 */
[----:B------:R-:W-:Y:S02]  /*03a0*/  ISETP.GE.U32.AND P0, PT, R114, 0xc0, PT ;  /* 0x000000c07200780c */ /* 0x000fe40003f06070 */
[----:B------:R-:W-:-:S11]  /*03b0*/  @P3 IADD3 R23, PT, PT, R23, 0x20, RZ ;  /* 0x0000002017173810 */ /* 0x000fd60007ffe0ff */
[----:B0-----:R-:W-:Y:S05]  /*03c0*/  @!P0 BRA `(.L_x_114) ;  /* 0x0000000000d48947 */ /* 0x001fea0003800000 */
[----:B------:R-:W0:Y:S08]  /*03d0*/  LDC.64 R64, c[0x0][0x3d0] ;  /* 0x0000f400ff407b82 */ /* 0x000e300000000a00 */
[----:B------:R-:W1:Y:S01]  /*03e0*/  LDC.64 R60, c[0x0][0x438] ;  /* 0x00010e00ff3c7b82 */ /* 0x000e620000000a00 */
[----:B0-----:R-:W-:-:S06]  /*03f0*/  IMAD.WIDE.U32 R64, R23, 0x10, R64 ;  /* 0x0000001017407825 */ /* 0x001fcc00078e0040 */
[----:B------:R-:W5:Y:S01]  /*0400*/  LDG.E.128 R64, desc[UR6][R64.64] ;  /* 0x0000000640407981 */ /* 0x000f62000c1e1d00 */
[----:B-1----:R-:W-:-:S06]  /*0410*/  IMAD.WIDE.U32 R60, R23, 0x10, R60 ;  /* 0x00000010173c7825 */ /* 0x002fcc00078e003c */
[----:B------:R-:W5:Y:S01]  /*0420*/  LD.E.128 R60, desc[UR6][R60.64] ;  /* 0x000000063c3c7980 */ /* 0x000f62000c101d00 */
[----:B------:R-:W-:Y:S05]  /*0430*/  BRA `(.L_x_114) ;  /* 0x0000000000b87947 */ /* 0x000fea0003800000 */
.L_x_113:
[C---:B------:R-:W-:Y:S02]  /*0440*/  ISETP.GE.U32.AND P5, PT, R114.reuse, 0x20, PT ;  /* 0x000000207200780c */ /* 0x040fe40003fa6070 */
[C---:B------:R-:W-:Y:S02]  /*0450*/  ISETP.GE.U32.AND P0, PT, R114.reuse, 0x40, PT ;  /* 0x000000407200780c */ /* 0x040fe40003f06070 */
[C---:B------:R-:W-:Y:S02]  /*0460*/  ISETP.GE.U32.AND P1, PT, R114.reuse, 0x60, PT ;  /* 0x000000607200780c */ /* 0x040fe40003f26070 */
[C---:B------:R-:W-:Y:S02]  /*0470*/  ISETP.GE.U32.AND P2, PT, R114.reuse, 0x80, PT ;  /* 0x000000807200780c */ /* 0x040fe40003f46070 */
[C---:B------:R-:W-:Y:S02]  /*0480*/  ISETP.GE.U32.AND P3, PT, R114.reuse, 0xa0, PT ;  /* 0x000000a07200780c */ /* 0x040fe40003f66070 */
[----:B------:R-:W-:-:S03]  /*0490*/  ISETP.GE.U32.AND P4, PT, R114, 0xc0, PT ;  /* 0x000000c07200780c */ /* 0x000fc60003f86070 */
[----:B------:R-:W0:Y:S08]  /*04a0*/  @P5 LDC.64 R2, c[0x0][0x3d0] ;  /* 0x0000f400ff025b82 */ /* 0x000e300000000a00 */
[----:B------:R-:W1:Y:S08]  /*04b0*/  @P0 LDC.64 R6, c[0x0][0x3d0] ;  /* 0x0000f400ff060b82 */ /* 0x000e700000000a00 */
[----:B------:R-:W2:Y:S08]  /*04c0*/  @P1 LDC.64 R8, c[0x0][0x3d0] ;  /* 0x0000f400ff081b82 */ /* 0x000eb00000000a00 */
[----:B------:R-:W3:Y:S01]  /*04d0*/  @P2 LDC.64 R10, c[0x0][0x3d0] ;  /* 0x0000f400ff0a2b82 */ /* 0x000ee20000000a00 */
[C---:B0-----:R-:W-:Y:S01]  /*04e0*/  @P5 IMAD.WIDE.U32 R4, R23.reuse, 0x10, R2 ;  /* 0x0000001017045825 */ /* 0x041fe200078e0002 */
[----:B------:R-:W-:-:S04]  /*04f0*/  @P5 LOP3.LUT R23, R23, 0x20, RZ, 0xfc, !PT ;  /* 0x0000002017175812 */ /* 0x000fc800078efcff */
[----:B------:R0:W5:Y:S02]  /*0500*/  @P5 LDG.E.128 R104, desc[UR6][R4.64] ;  /* 0x0000000604685981 */ /* 0x000164000c1e1d00 */
[----:B------:R-:W4:Y:S01]  /*0510*/  @P3 LDC.64 R12, c[0x0][0x3d0] ;  /* 0x0000f400ff0c3b82 */ /* 0x000f220000000a00 */
[----:B-1----:R-:W-:-:S04]  /*0520*/  @P0 IMAD.WIDE.U32 R6, R23, 0x10, R6 ;  /* 0x0000001017060825 */ /* 0x002fc800078e0006 */
[----:B------:R-:W-:Y:S01]  /*0530*/  @P0 VIADD R23, R23, 0x20 ;  /* 0x0000002017170836 */ /* 0x000fe20000000000 */
[----:B------:R0:W5:Y:S02]  /*0540*/  @P0 LDG.E.128 R96, desc[UR6][R6.64] ;  /* 0x0000000606600981 */ /* 0x000164000c1e1d00 */
[----:B------:R-:W1:Y:S01]  /*0550*/  @P4 LDC.64 R2, c[0x0][0x3d0] ;  /* 0x0000f400ff024b82 */ /* 0x000e620000000a00 */
[C---:B--2---:R-:W-:Y:S01]  /*0560*/  @P1 IMAD.WIDE.U32 R8, R23.reuse, 0x10, R8 ;  /* 0x0000001017081825 */ /* 0x044fe200078e0008 */
[----:B------:R-:W-:-:S04]  /*0570*/  @P1 IADD3 R23, PT, PT, R23, 0x20, RZ ;  /* 0x0000002017171810 */ /* 0x000fc80007ffe0ff */
[----:B------:R0:W5:Y:S01]  /*0580*/  @P1 LDG.E.128 R88, desc[UR6][R8.64] ;  /* 0x0000000608581981 */ /* 0x000162000c1e1d00 */
[C---:B---3--:R-:W-:Y:S01]  /*0590*/  @P2 IMAD.WIDE.U32 R10, R23.reuse, 0x10, R10 ;  /* 0x00000010170a2825 */ /* 0x048fe200078e000a */
[----:B------:R-:W-:-:S04]  /*05a0*/  @P2 IADD3 R23, PT, PT, R23, 0x20, RZ ;  /* 0x0000002017172810 */ /* 0x000fc80007ffe0ff */
[----:B------:R0:W5:Y:S01]  /*05b0*/  @P2 LDG.E.128 R80, desc[UR6][R10.64] ;  /* 0x000000060a502981 */ /* 0x000162000c1e1d00 */
[----:B----4-:R-:W-:-:S04]  /*05c0*/  @P3 IMAD.WIDE.U32 R12, R23, 0x10, R12 ;  /* 0x00000010170c3825 */ /* 0x010fc800078e000c */
[----:B------:R-:W-:Y:S01]  /*05d0*/  @P3 VIADD R23, R23, 0x20 ;  /* 0x0000002017173836 */ /* 0x000fe20000000000 */
[----:B------:R0:W5:Y:S03]  /*05e0*/  @P3 LDG.E.128 R72, desc[UR6][R12.64] ;  /* 0x000000060c483981 */ /* 0x000166000c1e1d00 */
[----:B-1----:R-:W-:-:S05]  /*05f0*/  @P4 IMAD.WIDE.U32 R2, R23, 0x10, R2 ;  /* 0x0000001017024825 */ /* 0x002fca00078e0002 */
[----:B------:R0:W5:Y:S01]  /*0600*/  @P4 LDG.E.128 R64, desc[UR6][R2.64] ;  /* 0x0000000602404981 */ /* 0x000162000c1e1d00 */
[----:B------:R-:W-:Y:S02]  /*0610*/  HFMA2 R70, -RZ, RZ, 0, 0 ;  /* 0x00000000ff467431 */ /* 0x000fe400000001ff */
[----:B------:R-:W-:Y:S01]  /*0620*/  HFMA2 R94, -RZ, RZ, 0, 0 ;  /* 0x00000000ff5e7431 */ /* 0x000fe200000001ff */
[----:B------:R-:W-:Y:S02]  /*0630*/  CS2R R68, SRZ ;  /* 0x0000000000447805 */ /* 0x000fe4000001ff00 */
[----:B------:R-:W-:Y:S02]  /*0640*/  MOV R78, RZ ;  /* 0x000000ff004e7202 */ /* 0x000fe40000000f00 */
[----:B------:R-:W-:Y:S01]  /*0650*/  CS2R R76, SRZ ;  /* 0x00000000004c7805 */ /* 0x000fe2000001ff00 */
[----:B------:R-:W-:Y:S01]  /*0660*/  IMAD.MOV.U32 R86, RZ, RZ, RZ ;  /* 0x000000ffff567224 */ /* 0x000fe200078e00ff */
[----:B------:R-:W-:-:S02]  /*0670*/  CS2R R84, SRZ ;  /* 0x0000000000547805 */ /* 0x000fc4000001ff00 */
[----:B------:R-:W-:Y:S02]  /*0680*/  CS2R R92, SRZ ;  /* 0x00000000005c7805 */ /* 0x000fe4000001ff00 */
[----:B------:R-:W-:Y:S02]  /*0690*/  MOV R102, RZ ;  /* 0x000000ff00667202 */ /* 0x000fe40000000f00 */
[----:B------:R-:W-:Y:S01]  /*06a0*/  CS2R R100, SRZ ;  /* 0x0000000000647805 */ /* 0x000fe2000001ff00 */
[----:B------:R-:W-:Y:S01]  /*06b0*/  @P5 IMAD.MOV.U32 R103, RZ, RZ, RZ ;  /* 0x000000ffff675224 */ /* 0x000fe200078e00ff */
[----:B------:R-:W-:Y:S02]  /*06c0*/  @P4 CS2R R62, SRZ ;  /* 0x00000000003e4805 */ /* 0x000fe4000001ff00 */
[----:B------:R-:W-:Y:S02]  /*06d0*/  @P4 CS2R R60, SRZ ;  /* 0x00000000003c4805 */ /* 0x000fe4000001ff00 */
[----:B------:R-:W-:Y:S01]  /*06e0*/  @P0 MOV R95, RZ ;  /* 0x000000ff005f0202 */ /* 0x000fe20000000f00 */
[----:B------:R-:W-:Y:S01]  /*06f0*/  @P2 IMAD.MOV.U32 R79, RZ, RZ, RZ ;  /* 0x000000ffff4f2224 */ /* 0x000fe200078e00ff */
[----:B------:R-:W-:-:S02]  /*0700*/  @P1 MOV R87, RZ ;  /* 0x000000ff00571202 */ /* 0x000fc40000000f00 */
[----:B0-----:R-:W-:-:S07]  /*0710*/  @P3 MOV R71, RZ ;  /* 0x000000ff00473202 */ /* 0x001fce0000000f00 */
.L_x_114:
[----:B------:R-:W-:Y:S05]  /*0720*/  BSYNC.RECONVERGENT B0 ;  /* 0x0000000000007941 */ /* 0x000fea0003800200 */
.L_x_112:
[----:B------:R-:W0:Y:S02]  /*0730*/  LDCU UR4, c[0x0][0x384] ;  /* 0x00007080ff0477ac */ /* 0x000e240008000800 */
[----:B0-----:R-:W-:-:S13]  /*0740*/  ISETP.GE.AND P0, PT, R113, UR4, PT ;  /* 0x0000000471007c0c */ /* 0x001fda000bf06270 */
[----:B------:R-:W-:Y:S05]  /*0750*/  @P0 EXIT ;  /* 0x000000000000094d */ /* 0x000fea0003800000 */
[----:B------:R-:W0:Y:S01]  /*0760*/  LDC.64 R2, c[0x0][0x398] ;  /* 0x0000e600ff027b82 */ /* 0x000e220000000a00 */
[----:B------:R-:W0:Y:S01]  /*0770*/  LDCU.64 UR4, c[0x0][0x3a0] ;  /* 0x00007400ff0477ac */ /* 0x000e220008000a00 */
[----:B-----5:R-:W-:Y:S02]  /*0780*/  PRMT R112, R63, 0x7632, R112 ;  /* 0x000076323f707816 */ /* 0x020fe40000000070 */
[----:B------:R-:W-:Y:S01]  /*0790*/  PRMT R47, R67, 0x7632, R47 ;  /* 0x00007632432f7816 */ /* 0x000fe2000000002f */
[----:B------:R-:W1:Y:S01]  /*07a0*/  LDCU UR8, c[0x0][0x388] ;  /* 0x00007100ff0877ac */ /* 0x000e620008000800 */
[----:B------:R-:W-:Y:S02]  /*07b0*/  PRMT R46, R62, 0x7632, R46 ;  /* 0x000076323e2e7816 */ /* 0x000fe4000000002e */
[----:B------:R-:W-:Y:S01]  /*07c0*/  PRMT R45, R66, 0x7632, R45 ;  /* 0x00007632422d7816 */ /* 0x000fe2000000002d */
[----:B------:R-:W2:Y:S01]  /*07d0*/  LDCU.64 UR10, c[0x0][0x398] ;  /* 0x00007300ff0a77ac */ /* 0x000ea20008000a00 */
[----:B------:R-:W-:-:S02]  /*07e0*/  PRMT R44, R61, 0x7632, R44 ;  /* 0x000076323d2c7816 */ /* 0x000fc4000000002c */
[----:B------:R-:W-:Y:S01]  /*07f0*/  PRMT R43, R65, 0x7632, R43 ;  /* 0x00007632412b7816 */ /* 0x000fe2000000002b */
[----:B------:R-:W3:Y:S01]  /*0800*/  LDCU.64 UR12, c[0x0][0x3a0] ;  /* 0x00007400ff0c77ac */ /* 0x000ee20008000a00 */
[----:B------:R-:W-:Y:S02]  /*0810*/  PRMT R42, R60, 0x7632, R42 ;  /* 0x000076323c2a7816 */ /* 0x000fe4000000002a */
[----:B------:R-:W-:Y:S02]  /*0820*/  PRMT R41, R64, 0x7632, R41 ;  /* 0x0000763240297816 */ /* 0x000fe40000000029 */
[----:B------:R-:W-:Y:S02]  /*0830*/  PRMT R40, R71, 0x7632, R40 ;  /* 0x0000763247287816 */ /* 0x000fe40000000028 */
[----:B------:R-:W-:Y:S02]  /*0840*/  PRMT R39, R75, 0x7632, R39 ;  /* 0x000076324b277816 */ /* 0x000fe40000000027 */
[----:B------:R-:W-:-:S02]  /*0850*/  PRMT R38, R70, 0x7632, R38 ;  /* 0x0000763246267816 */ /* 0x000fc40000000026 */
[----:B0-----:R-:W-:Y:S01]  /*0860*/  LOP3.LUT P4, RZ, R2, UR4, RZ, 0xfc, !PT ;  /* 0x0000000402ff7c12 */ /* 0x001fe2000f88fcff */
[----:B------:R-:W0:Y:S01]  /*0870*/  LDCU.U8 UR4, c[0x0][0x410] ;  /* 0x00008200ff0477ac */ /* 0x000e220008000000 */
[----:B------:R-:W-:Y:S02]  /*0880*/  PRMT R37, R74, 0x7632, R37 ;  /* 0x000076324a257816 */ /* 0x000fe40000000025 */
[----:B------:R-:W-:Y:S01]  /*0890*/  LOP3.LUT P4, RZ, R3, UR5, RZ, 0xfc, P4 ;  /* 0x0000000503ff7c12 */ /* 0x000fe2000a08fcff */
[----:B------:R-:W4:Y:S01]  /*08a0*/  LDCU UR5, c[0x0][0x448] ;  /* 0x00008900ff0577ac */ /* 0x000f220008000800 */
        /* <DEDUP_REMOVED lines=35> */
[----:B01234-:R-:W-:-:S07]  /*0ae0*/  PRMT R0, R104, 0x7632, R0 ;  /* 0x0000763268007816 */ /* 0x01ffce0000000000 */
.L_x_164:
[----:B------:R-:W-:Y:S01]  /*0af0*/  IMAD R108, R113, UR8, RZ ;  /* 0x00000008716c7c24 */ /* 0x000fe2000f8e02ff */
[----:B------:R-:W-:Y:S04]  /*0b00*/  BSSY.RECONVERGENT B0, `(.L_x_115) ;  /* 0x00000a9000007945 */ /* 0x000fe80003800200 */
[----:B------:R-:W-:-:S04]  /*0b10*/  SHF.R.S32.HI R109, RZ, 0x1f, R108 ;  /* 0x0000001fff6d7819 */ /* 0x000fc8000001146c */
[----:B------:R-:W-:-:S04]  /*0b20*/  LEA.HI R108, R109, R108, RZ, 0x3 ;  /* 0x0000006c6d6c7211 */ /* 0x000fc800078f18ff */
        /* <DEDUP_REMOVED lines=8> */
[----:B------:R-:W1:Y:S08]  /*0bb0*/  @P0 LDC.64 R158, c[0x0][0x398] ;  /* 0x0000e600ff9e0b82 */ /* 0x000e700000000a00 */
[----:B------:R-:W2:Y:S01]  /*0bc0*/  @P1 LDC.64 R136, c[0x0][0x3a0] ;  /* 0x0000e800ff881b82 */ /* 0x000ea20000000a00 */
[----:B0-----:R-:W-:-:S06]  /*0bd0*/  IMAD.WIDE.U32 R108, R167, 0x10, R108 ;  /* 0x00000010a76c7825 */ /* 0x001fcc00078e006c */
[----:B------:R-:W5:Y:S01]  /*0be0*/  LDG.E.128 R108, desc[UR6][R108.64] ;  /* 0x000000066c6c7981 */ /* 0x000f62000c1e1d00 */
[----:B-1----:R-:W-:-:S05]  /*0bf0*/  @P0 IMAD.WIDE.U32 R158, R167, 0x10, R158 ;  /* 0x00000010a79e0825 */ /* 0x002fca00078e009e */
[----:B------:R0:W5:Y:S01]  /*0c00*/  @P0 LDG.E.128 R56, desc[UR6][R158.64] ;  /* 0x000000069e380981 */ /* 0x000162000c1e1d00 */
[----:B--2---:R-:W-:-:S05]  /*0c10*/  @P1 IMAD.WIDE.U32 R136, R167, 0x10, R136 ;  /* 0x00000010a7881825 */ /* 0x004fca00078e0088 */
[----:B------:R0:W5:Y:S01]  /*0c20*/  @P1 LDG.E.128 R52, desc[UR6][R136.64] ;  /* 0x0000000688341981 */ /* 0x000162000c1e1d00 */
[----:B------:R-:W-:Y:S05]  /*0c30*/  @!P0 BRA `(.L_x_117) ;  /* 0x00000004007c8947 */ /* 0x000fea0003800000 */
[----:B------:R-:W-:Y:S05]  /*0c40*/  @!P1 BRA `(.L_x_118) ;  /* 0x0000000000e49947 */ /* 0x000fea0003800000 */
[C---:B-----5:R-:W-:Y:S01]  /*0c50*/  PRMT R48, R108.reuse, 0x7632, R48 ;  /* 0x000076326c307816 */ /* 0x060fe20000000030 */
[----:B------:R-:W-:Y:S01]  /*0c60*/  IMAD.U32 R108, R108, 0x10000, RZ ;  /* 0x000100006c6c7824 */ /* 0x000fe200078e00ff */
[----:B------:R-:W-:Y:S01]  /*0c70*/  SHF.L.U32 R49, R56, 0x10, RZ ;  /* 0x0000001038317819 */ /* 0x000fe200000006ff */
[----:B------:R-:W-:Y:S01]  /*0c80*/  IMAD.U32 R51, R110, 0x10000, RZ ;  /* 0x000100006e337824 */ /* 0x000fe200078e00ff */
[C---:B------:R-:W-:Y:S01]  /*0c90*/  PRMT R50, R109.reuse, 0x7632, R50 ;  /* 0x000076326d327816 */ /* 0x040fe20000000032 */
[----:B------:R-:W-:Y:S01]  /*0ca0*/  IMAD.U32 R48, R48, 0x10000, RZ ;  /* 0x0001000030307824 */ /* 0x000fe200078e00ff */
[----:B------:R-:W-:Y:S01]  /*0cb0*/  SHF.L.U32 R109, R109, 0x10, RZ ;  /* 0x000000106d6d7819 */ /* 0x000fe200000006ff */
[--C-:B------:R-:W-:Y:S01]  /*0cc0*/  FADD.FTZ R108, R108, R49.reuse ;  /* 0x000000316c6c7221 */ /* 0x100fe20000010000 */
[----:B------:R-:W-:Y:S02]  /*0cd0*/  PRMT R49, R56, 0x7632, R49 ;  /* 0x0000763238317816 */ /* 0x000fe40000000031 */
[----:B------:R-:W-:Y:S01]  /*0ce0*/  PRMT R127, R110, 0x7632, R127 ;  /* 0x000076326e7f7816 */ /* 0x000fe2000000007f */
[----:B------:R-:W-:Y:S01]  /*0cf0*/  IMAD.U32 R110, R57, 0x10000, RZ ;  /* 0x00010000396e7824 */ /* 0x000fe200078e00ff */
[----:B------:R-:W-:-:S02]  /*0d00*/  SHF.L.U32 R49, R49, 0x10, RZ ;  /* 0x0000001031317819 */ /* 0x000fc400000006ff */
[----:B------:R-:W-:Y:S01]  /*0d10*/  SHF.L.U32 R121, R52, 0x10, RZ ;  /* 0x0000001034797819 */ /* 0x000fe200000006ff */
[----:B------:R-:W-:Y:S01]  /*0d20*/  FADD.FTZ R109, R109, R110 ;  /* 0x0000006e6d6d7221 */ /* 0x000fe20000010000 */
[----:B------:R-:W-:Y:S01]  /*0d30*/  SHF.L.U32 R128, R58, 0x10, RZ ;  /* 0x000000103a807819 */ /* 0x000fe200000006ff */
[----:B------:R-:W-:Y:S01]  /*0d40*/  FADD.FTZ R49, R48, R49 ;  /* 0x0000003130317221 */ /* 0x000fe20000010000 */
[----:B------:R-:W-:Y:S01]  /*0d50*/  PRMT R48, R57, 0x7632, R48 ;  /* 0x0000763239307816 */ /* 0x000fe20000000030 */
[----:B------:R-:W-:Y:S01]  /*0d60*/  FADD.FTZ R121, R108, R121 ;  /* 0x000000796c797221 */ /* 0x000fe20000010000 */
[----:B------:R-:W-:Y:S01]  /*0d70*/  PRMT R110, R58, 0x7632, R110 ;  /* 0x000076323a6e7816 */ /* 0x000fe2000000006e */
[----:B------:R-:W-:Y:S01]  /*0d80*/  FADD.FTZ R128, R51, R128 ;  /* 0x0000008033807221 */ /* 0x000fe20000010000 */
[----:B0-----:R-:W-:Y:S02]  /*0d90*/  PRMT R137, R59, 0x7632, R137 ;  /* 0x000076323b897816 */ /* 0x001fe40000000089 */
[----:B------:R-:W-:-:S02]  /*0da0*/  SHF.L.U32 R108, R53, 0x10, RZ ;  /* 0x00000010356c7819 */ /* 0x000fc400000006ff */
[----:B------:R-:W-:Y:S01]  /*0db0*/  SHF.L.U32 R50, R50, 0x10, RZ ;  /* 0x0000001032327819 */ /* 0x000fe200000006ff */
[----:B------:R-:W-:Y:S01]  /*0dc0*/  IMAD.U32 R159, R137, 0x10000, RZ ;  /* 0x00010000899f7824 */ /* 0x000fe200078e00ff */
[----:B------:R-:W-:Y:S01]  /*0dd0*/  SHF.L.U32 R51, R48, 0x10, RZ ;  /* 0x0000001030337819 */ /* 0x000fe200000006ff */
[----:B------:R-:W-:Y:S01]  /*0de0*/  IMAD.U32 R48, R127, 0x10000, RZ ;  /* 0x000100007f307824 */ /* 0x000fe200078e00ff */
[----:B------:R-:W-:Y:S01]  /*0df0*/  SHF.L.U32 R135, R110, 0x10, RZ ;  /* 0x000000106e877819 */ /* 0x000fe200000006ff */
[----:B------:R-:W-:Y:S01]  /*0e00*/  FADD.FTZ R127, R109, R108 ;  /* 0x0000006c6d7f7221 */ /* 0x000fe20000010000 */
[C---:B------:R-:W-:Y:S01]  /*0e10*/  PRMT R136, R111.reuse, 0x7632, R136 ;  /* 0x000076326f887816 */ /* 0x040fe20000000088 */
[----:B------:R-:W-:Y:S01]  /*0e20*/  FADD.FTZ R51, R50, R51 ;  /* 0x0000003332337221 */ /* 0x000fe20000010000 */
[----:B------:R-:W-:Y:S01]  /*0e30*/  SHF.L.U32 R111, R111, 0x10, RZ ;  /* 0x000000106f6f7819 */ /* 0x000fe200000006ff */
[----:B------:R-:W-:Y:S01]  /*0e40*/  FADD.FTZ R137, R48, R135 ;  /* 0x0000008730897221 */ /* 0x000fe20000010000 */
[----:B------:R-:W-:-:S02]  /*0e50*/  SHF.L.U32 R138, R59, 0x10, RZ ;  /* 0x000000103b8a7819 */ /* 0x000fc400000006ff */
[----:B------:R-:W-:Y:S02]  /*0e60*/  SHF.L.U32 R136, R136, 0x10, RZ ;  /* 0x0000001088887819 */ /* 0x000fe400000006ff */
[----:B------:R-:W-:Y:S01]  /*0e70*/  PRMT R48, R52, 0x7632, R48 ;  /* 0x0000763234307816 */ /* 0x000fe20000000030 */
[----:B------:R-:W-:Y:S01]  /*0e80*/  FADD.FTZ R138, R111, R138 ;  /* 0x0000008a6f8a7221 */ /* 0x000fe20000010000 */
[----:B------:R-:W-:Y:S01]  /*0e90*/  PRMT R109, R55, 0x7632, R109 ;  /* 0x00007632376d7816 */ /* 0x000fe2000000006d */
[C---:B------:R-:W-:Y:S01]  /*0ea0*/  IMAD.U32 R111, R54.reuse, 0x10000, RZ ;  /* 0x00010000366f7824 */ /* 0x040fe200078e00ff */
[----:B------:R-:W-:Y:S01]  /*0eb0*/  PRMT R108, R54, 0x7632, R108 ;  /* 0x00007632366c7816 */ /* 0x000fe2000000006c */
[----:B------:R-:W-:Y:S01]  /*0ec0*/  FADD.FTZ R136, R136, R159 ;  /* 0x0000009f88887221 */ /* 0x000fe20000010000 */
        /* <DEDUP_REMOVED lines=15> */
[----:B------:R-:W-:Y:S01]  /*0fc0*/  F2FP.BF16.F32.PACK_AB R48, R140, R121 ;  /* 0x000000798c30723e */ /* 0x000fe200000010ff */
[----:B------:R-:W-:Y:S06]  /*0fd0*/  BRA `(.L_x_119) ;  /* 0x00000004005c7947 */ /* 0x000fec0003800000 */
.L_x_118:
[C---:B0----5:R-:W-:Y:S01]  /*0fe0*/  PRMT R136, R109.reuse, 0x7632, R136 ;  /* 0x000076326d887816 */ /* 0x061fe20000000088 */
[----:B------:R-:W-:Y:S01]  /*0ff0*/  IMAD.U32 R121, R56, 0x10000, RZ ;  /* 0x0001000038797824 */ /* 0x000fe200078e00ff */
[----:B------:R-:W-:Y:S02]  /*1000*/  PRMT R137, R110, 0x7632, R137 ;  /* 0x000076326e897816 */ /* 0x000fe40000000089 */
[----:B------:R-:W-:Y:S01]  /*1010*/  SHF.L.U32 R109, R109, 0x10, RZ ;  /* 0x000000106d6d7819 */ /* 0x000fe200000006ff */
[----:B------:R-:W-:Y:S01]  /*1020*/  IMAD.U32 R138, R136, 0x10000, RZ ;  /* 0x00010000888a7824 */ /* 0x000fe200078e00ff */
[----:B------:R-:W-:Y:S02]  /*1030*/  SHF.L.U32 R110, R110, 0x10, RZ ;  /* 0x000000106e6e7819 */ /* 0x000fe400000006ff */
[----:B------:R-:W-:Y:S02]  /*1040*/  SHF.L.U32 R48, R57, 0x10, RZ ;  /* 0x0000001039307819 */ /* 0x000fe400000006ff */
[----:B------:R-:W-:-:S02]  /*1050*/  SHF.L.U32 R49, R58, 0x10, RZ ;  /* 0x000000103a317819 */ /* 0x000fc400000006ff */
[C---:B------:R-:W-:Y:S01]  /*1060*/  PRMT R135, R108.reuse, 0x7632, R135 ;  /* 0x000076326c877816 */ /* 0x040fe20000000087 */
[----:B------:R-:W-:Y:S01]  /*1070*/  IMAD.U32 R108, R108, 0x10000, RZ ;  /* 0x000100006c6c7824 */ /* 0x000fe200078e00ff */
[----:B------:R-:W-:Y:S01]  /*1080*/  PRMT R140, R111, 0x7632, R140 ;  /* 0x000076326f8c7816 */ /* 0x000fe2000000008c */
[--C-:B------:R-:W-:Y:S01]  /*1090*/  FADD.FTZ R127, R109, R48.reuse ;  /* 0x000000306d7f7221 */ /* 0x100fe20000010000 */
        /* <DEDUP_REMOVED lines=18> */
[----:B------:R-:W-:Y:S01]  /*11c0*/  F2FP.BF16.F32.PACK_AB R51, R136, R135 ;  /* 0x000000878833723e */ /* 0x000fe200000010ff */
[----:B------:R-:W-:Y:S01]  /*11d0*/  FADD.FTZ R137, R137, R50 ;  /* 0x0000003289897221 */ /* 0x000fe20000010000 */
[----:B------:R-:W-:Y:S01]  /*11e0*/  F2FP.BF16.F32.PACK_AB R48, R140, R121 ;  /* 0x000000798c30723e */ /* 0x000fe200000010ff */
[----:B------:R-:W-:-:S03]  /*11f0*/  FADD.FTZ R138, R138, R49 ;  /* 0x000000318a8a7221 */ /* 0x000fc60000010000 */
[----:B------:R-:W-:Y:S02]  /*1200*/  F2FP.BF16.F32.PACK_AB R50, R137, R128 ;  /* 0x000000808932723e */ /* 0x000fe400000010ff */
[----:B------:R-:W-:Y:S01]  /*1210*/  F2FP.BF16.F32.PACK_AB R49, R138, R127 ;  /* 0x0000007f8a31723e */ /* 0x000fe200000010ff */
[----:B------:R-:W-:Y:S06]  /*1220*/  BRA `(.L_x_119) ;  /* 0x0000000000c87947 */ /* 0x000fec0003800000 */
.L_x_117:
[----:B------:R-:W-:Y:S05]  /*1230*/  @!P1 BRA `(.L_x_120) ;  /* 0x0000000000949947 */ /* 0x000fea0003800000 */
[C---:B0----5:R-:W-:Y:S01]  /*1240*/  PRMT R136, R109.reuse, 0x7632, R136 ;  /* 0x000076326d887816 */ /* 0x061fe20000000088 */
[----:B------:R-:W-:Y:S01]  /*1250*/  IMAD.U32 R49, R54, 0x10000, RZ ;  /* 0x0001000036317824 */ /* 0x000fe200078e00ff */
[----:B------:R-:W-:Y:S02]  /*1260*/  SHF.L.U32 R109, R109, 0x10, RZ ;  /* 0x000000106d6d7819 */ /* 0x000fe400000006ff */
[C---:B------:R-:W-:Y:S01]  /*1270*/  PRMT R137, R110.reuse, 0x7632, R137 ;  /* 0x000076326e897816 */ /* 0x040fe20000000089 */
[----:B------:R-:W-:Y:S01]  /*1280*/  IMAD.U32 R110, R110, 0x10000, RZ ;  /* 0x000100006e6e7824 */ /* 0x000fe200078e00ff */
[----:B------:R-:W-:Y:S02]  /*1290*/  SHF.L.U32 R48, R53, 0x10, RZ ;  /* 0x0000001035307819 */ /* 0x000fe400000006ff */
[----:B------:R-:W-:Y:S01]  /*12a0*/  PRMT R135, R108, 0x7632, R135 ;  /* 0x000076326c877816 */ /* 0x000fe20000000087 */
        /* <DEDUP_REMOVED lines=11> */
[----:B------:R-:W-:Y:S02]  /*1360*/  PRMT R50, R54, 0x7632, R50 ;  /* 0x0000763236327816 */ /* 0x000fe40000000032 */
[----:B------:R-:W-:Y:S01]  /*1370*/  SHF.L.U32 R51, R51, 0x10, RZ ;  /* 0x0000001033337819 */ /* 0x000fe200000006ff */
        /* <DEDUP_REMOVED lines=17> */
.L_x_120:
        /* <DEDUP_REMOVED lines=11> */
[----:B------:R-:W-:-:S07]  /*1540*/  SHF.L.U32 R137, R137, 0x10, RZ ;  /* 0x0000001089897819 */ /* 0x000fce00000006ff */
.L_x_119:
[----:B------:R-:W0:Y:S01]  /*1550*/  @P4 LDC.64 R108, c[0x0][0x3a8] ;  /* 0x0000ea00ff6c4b82 */ /* 0x000e220000000a00 */
[C---:B------:R-:W-:Y:S01]  /*1560*/  IADD3 R169, PT, PT, R167.reuse, 0x20, RZ ;  /* 0x00000020a7a97810 */ /* 0x040fe20007ffe0ff */
[----:B0-----:R-:W-:-:S05]  /*1570*/  @P4 IMAD.WIDE.U32 R108, R167, 0x10, R108 ;  /* 0x00000010a76c4825 */ /* 0x001fca00078e006c */
[----:B------:R0:W-:Y:S02]  /*1580*/  @P4 STG.E.128 desc[UR6][R108.64], R48 ;  /* 0x000000306c004986 */ /* 0x0001e4000c101d06 */
.L_x_116:
[----:B------:R-:W-:Y:S05]  /*1590*/  BSYNC.RECONVERGENT B0 ;  /* 0x0000000000007941 */ /* 0x000fea0003800200 */
.L_x_115:
[----:B------:R-:W-:Y:S01]  /*15a0*/  ISETP.GE.U32.AND P0, PT, R114, 0x40, PT ;  /* 0x000000407200780c */ /* 0x000fe20003f06070 */
[----:B------:R-:W-:Y:S03]  /*15b0*/  BSSY.RECONVERGENT B0, `(.L_x_121) ;  /* 0x00000ac000007945 */ /* 0x000fe60003800200 */
[----:B0-----:R-:W-:-:S09]  /*15c0*/  P2R R108, PR, RZ, 0x1 ;  /* 0x00000001ff6c7803 */ /* 0x001fd20000000000 */
[----:B------:R-:W-:Y:S05]  /*15d0*/  @!P0 BRA `(.L_x_122) ;  /* 0x0000000800a48947 */ /* 0x000fea0003800000 */
        /* <DEDUP_REMOVED lines=32> */
.L_x_124:
[----:B-----5:R-:W-:Y:S01]  /*17e0*/  PRMT R139, R108, 0x7632, R139 ;  /* 0x000076326c8b7816 */ /* 0x020fe2000000008b */
[----:B------:R-:W-:Y:S01]  /*17f0*/  IMAD.U32 R129, R54, 0x10000, RZ ;  /* 0x0001000036817824 */ /* 0x000fe200078e00ff */
[----:B------:R-:W-:Y:S02]  /*1800*/  SHF.L.U32 R108, R108, 0x10, RZ ;  /* 0x000000106c6c7819 */ /* 0x000fe400000006ff */
[----:B------:R-:W-:Y:S01]  /*1810*/  SHF.L.U32 R49, R52, 0x10, RZ ;  /* 0x0000001034317819 */ /* 0x000fe200000006ff */
[----:B------:R-:W-:Y:S01]  /*1820*/  IMAD.U32 R141, R139, 0x10000, RZ ;  /* 0x000100008b8d7824 */ /* 0x000fe200078e00ff */
[C---:B------:R-:W-:Y:S01]  /*1830*/  PRMT R143, R110.reuse, 0x7632, R143 ;  /* 0x000076326e8f7816 */ /* 0x040fe2000000008f */
[----:B------:R-:W-:Y:S01]  /*1840*/  IMAD.U32 R110, R110, 0x10000, RZ ;  /* 0x000100006e6e7824 */ /* 0x000fe200078e00ff */
[----:B------:R-:W-:Y:S01]  /*1850*/  PRMT R50, R54, 0x7632, R50 ;  /* 0x0000763236327816 */ /* 0x000fe20000000032 */
[----:B------:R-:W-:Y:S01]  /*1860*/  FADD.FTZ R120, R49, R108 ;  /* 0x0000006c31787221 */ /* 0x000fe20000010000 */
[----:B------:R-:W-:Y:S01]  /*1870*/  PRMT R142, R109, 0x7632, R142 ;  /* 0x000076326d8e7816 */ /* 0x000fe2000000008e */
[----:B------:R-:W-:Y:S01]  /*1880*/  FADD.FTZ R129, R129, R110 ;  /* 0x0000006e81817221 */ /* 0x000fe20000010000 */
[----:B------:R-:W-:-:S02]  /*1890*/  PRMT R144, R111, 0x7632, R144 ;  /* 0x000076326f907816 */ /* 0x000fc40000000090 */
[----:B------:R-:W-:Y:S02]  /*18a0*/  PRMT R48, R52, 0x7632, R48 ;  /* 0x0000763234307816 */ /* 0x000fe40000000030 */
[----:B------:R-:W-:Y:S01]  /*18b0*/  PRMT R49, R53, 0x7632, R49 ;  /* 0x0000763235317816 */ /* 0x000fe20000000031 */
[----:B------:R-:W-:Y:S01]  /*18c0*/  IMAD.U32 R144, R144, 0x10000, RZ ;  /* 0x0001000090907824 */ /* 0x000fe200078e00ff */
[----:B------:R-:W-:Y:S02]  /*18d0*/  PRMT R51, R55, 0x7632, R51 ;  /* 0x0000763237337816 */ /* 0x000fe40000000033 */
[----:B------:R-:W-:Y:S01]  /*18e0*/  SHF.L.U32 R143, R143, 0x10, RZ ;  /* 0x000000108f8f7819 */ /* 0x000fe200000006ff */
[----:B------:R-:W-:Y:S01]  /*18f0*/  IMAD.U32 R49, R49, 0x10000, RZ ;  /* 0x0001000031317824 */ /* 0x000fe200078e00ff */
[----:B------:R-:W-:Y:S02]  /*1900*/  SHF.L.U32 R50, R50, 0x10, RZ ;  /* 0x0000001032327819 */ /* 0x000fe400000006ff */
        /* <DEDUP_REMOVED lines=18> */
.L_x_123:
[----:B------:R-:W-:-:S04]  /*1a30*/  UISETP.NE.U32.AND UP0, UPT, UR12, URZ, UPT ;  /* 0x000000ff0c00728c */ /* 0x000fc8000bf05070 */
[----:B------:R-:W-:-:S09]  /*1a40*/  UISETP.NE.AND.EX UP0, UPT, UR13, URZ, UPT, UP0 ;  /* 0x000000ff0d00728c */ /* 0x000fd2000bf05300 */
[----:B------:R-:W-:Y:S05]  /*1a50*/  BRA.U UP0, `(.L_x_126) ;  /* 0x0000000100947547 */ /* 0x000fea000b800000 */
[C---:B-----5:R-:W-:Y:S01]  /*1a60*/  PRMT R139, R108.reuse, 0x7632, R139 ;  /* 0x000076326c8b7816 */ /* 0x060fe2000000008b */
[----:B------:R-:W-:Y:S01]  /*1a70*/  IMAD.U32 R126, R57, 0x10000, RZ ;  /* 0x00010000397e7824 */ /* 0x000fe200078e00ff */
[----:B------:R-:W-:Y:S02]  /*1a80*/  SHF.L.U32 R108, R108, 0x10, RZ ;  /* 0x000000106c6c7819 */ /* 0x000fe400000006ff */
[----:B------:R-:W-:Y:S02]  /*1a90*/  SHF.L.U32 R49, R56, 0x10, RZ ;  /* 0x0000001038317819 */ /* 0x000fe400000006ff */
[C---:B------:R-:W-:Y:S02]  /*1aa0*/  PRMT R143, R110.reuse, 0x7632, R143 ;  /* 0x000076326e8f7816 */ /* 0x040fe4000000008f */
[----:B------:R-:W-:Y:S01]  /*1ab0*/  SHF.L.U32 R110, R110, 0x10, RZ ;  /* 0x000000106e6e7819 */ /* 0x000fe200000006ff */
[----:B------:R-:W-:Y:S01]  /*1ac0*/  FADD.FTZ R120, R49, R108 ;  /* 0x0000006c31787221 */ /* 0x000fe20000010000 */
[C---:B------:R-:W-:Y:S01]  /*1ad0*/  SHF.L.U32 R129, R58.reuse, 0x10, RZ ;  /* 0x000000103a817819 */ /* 0x040fe200000006ff */
[----:B------:R-:W-:Y:S01]  /*1ae0*/  IMAD.U32 R143, R143, 0x10000, RZ ;  /* 0x000100008f8f7824 */ /* 0x000fe200078e00ff */
[----:B------:R-:W-:-:S02]  /*1af0*/  PRMT R50, R58, 0x7632, R50 ;  /* 0x000076323a327816 */ /* 0x000fc40000000032 */
[----:B------:R-:W-:Y:S01]  /*1b00*/  PRMT R142, R109, 0x7632, R142 ;  /* 0x000076326d8e7816 */ /* 0x000fe2000000008e */
[----:B------:R-:W-:Y:S01]  /*1b10*/  FADD.FTZ R129, R129, R110 ;  /* 0x0000006e81817221 */ /* 0x000fe20000010000 */
[----:B------:R-:W-:Y:S01]  /*1b20*/  PRMT R144, R111, 0x7632, R144 ;  /* 0x000076326f907816 */ /* 0x000fe20000000090 */
[----:B------:R-:W-:Y:S01]  /*1b30*/  IMAD.U32 R50, R50, 0x10000, RZ ;  /* 0x0001000032327824 */ /* 0x000fe200078e00ff */
[----:B------:R-:W-:Y:S01]  /*1b40*/  PRMT R48, R56, 0x7632, R48 ;  /* 0x0000763238307816 */ /* 0x000fe20000000030 */
[----:B------:R-:W-:Y:S01]  /*1b50*/  IMAD.U32 R109, R109, 0x10000, RZ ;  /* 0x000100006d6d7824 */ /* 0x000fe200078e00ff */
[----:B------:R-:W-:Y:S01]  /*1b60*/  PRMT R49, R57, 0x7632, R49 ;  /* 0x0000763239317816 */ /* 0x000fe20000000031 */
[C---:B------:R-:W-:Y:S01]  /*1b70*/  IMAD.U32 R110, R59.reuse, 0x10000, RZ ;  /* 0x000100003b6e7824 */ /* 0x040fe200078e00ff */
[----:B------:R-:W-:Y:S01]  /*1b80*/  PRMT R51, R59, 0x7632, R51 ;  /* 0x000076323b337816 */ /* 0x000fe20000000033 */
        /* <DEDUP_REMOVED lines=18> */
.L_x_126:
[C---:B-----5:R-:W-:Y:S01]  /*1cb0*/  PRMT R49, R108.reuse, 0x7632, R49 ;  /* 0x000076326c317816 */ /* 0x060fe20000000031 */
[----:B------:R-:W-:Y:S01]  /*1cc0*/  IMAD.U32 R108, R108, 0x10000, RZ ;  /* 0x000100006c6c7824 */ /* 0x000fe200078e00ff */
[C---:B------:R-:W-:Y:S01]  /*1cd0*/  SHF.L.U32 R51, R56.reuse, 0x10, RZ ;  /* 0x0000001038337819 */ /* 0x040fe200000006ff */
[----:B------:R-:W-:Y:S01]  /*1ce0*/  IMAD.U32 R50, R57, 0x10000, RZ ;  /* 0x0001000039327824 */ /* 0x000fe200078e00ff */
[----:B------:R-:W-:Y:S01]  /*1cf0*/  PRMT R48, R56, 0x7632, R48 ;  /* 0x0000763238307816 */ /* 0x000fe20000000030 */
[----:B------:R-:W-:Y:S01]  /*1d00*/  IMAD.U32 R49, R49, 0x10000, RZ ;  /* 0x0001000031317824 */ /* 0x000fe200078e00ff */
[----:B------:R-:W-:Y:S01]  /*1d10*/  PRMT R126, R109, 0x7632, R126 ;  /* 0x000076326d7e7816 */ /* 0x000fe2000000007e */
[----:B------:R-:W-:Y:S01]  /*1d20*/  FADD.FTZ R51, R51, R108 ;  /* 0x0000006c33337221 */ /* 0x000fe20000010000 */
[C---:B------:R-:W-:Y:S02]  /*1d30*/  PRMT R139, R111.reuse, 0x7632, R139 ;  /* 0x000076326f8b7816 */ /* 0x040fe4000000008b */
[----:B------:R-:W-:-:S02]  /*1d40*/  SHF.L.U32 R141, R111, 0x10, RZ ;  /* 0x000000106f8d7819 */ /* 0x000fc400000006ff */
[----:B------:R-:W-:Y:S02]  /*1d50*/  SHF.L.U32 R109, R109, 0x10, RZ ;  /* 0x000000106d6d7819 */ /* 0x000fe400000006ff */
[C---:B------:R-:W-:Y:S01]  /*1d60*/  PRMT R129, R110.reuse, 0x7632, R129 ;  /* 0x000076326e817816 */ /* 0x040fe20000000081 */
[----:B------:R-:W-:Y:S01]  /*1d70*/  IMAD.U32 R110, R110, 0x10000, RZ ;  /* 0x000100006e6e7824 */ /* 0x000fe200078e00ff */
        /* <DEDUP_REMOVED lines=23> */
[----:B------:R-:W-:Y:S01]  /*1ef0*/  PRMT R51, R55, 0x7632, R51 ;  /* 0x0000763237337816 */ /* 0x000fe20000000033 */
[----:B------:R-:W-:Y:S01]  /*1f00*/  FADD.FTZ R142, R142, R49 ;  /* 0x000000318e8e7221 */ /* 0x000fe20000010000 */
[----:B------:R-:W-:Y:S01]  /*1f10*/  PRMT R50, R54, 0x7632, R50 ;  /* 0x0000763236327816 */ /* 0x000fe20000000032 */
[----:B------:R-:W-:Y:S01]  /*1f20*/  FADD.FTZ R126, R108, R109 ;  /* 0x0000006d6c7e7221 */ /* 0x000fe20000010000 */
[----:B------:R-:W-:Y:S02]  /*1f30*/  PRMT R48, R52, 0x7632, R48 ;  /* 0x0000763234307816 */ /* 0x000fe40000000030 */
[----:B------:R-:W-:Y:S02]  /*1f40*/  PRMT R49, R53, 0x7632, R49 ;  /* 0x0000763235317816 */ /* 0x000fe40000000031 */
        /* <DEDUP_REMOVED lines=14> */
.L_x_125:
[----:B------:R-:W0:Y:S02]  /*2030*/  @P4 LDC.64 R108, c[0x0][0x3a8] ;  /* 0x0000ea00ff6c4b82 */ /* 0x000e240000000a00 */
[----:B0-----:R-:W-:-:S04]  /*2040*/  @P4 IMAD.WIDE.U32 R108, R169, 0x10, R108 ;  /* 0x00000010a96c4825 */ /* 0x001fc800078e006c */
[----:B------:R-:W-:Y:S01]  /*2050*/  VIADD R169, R169, 0x20 ;  /* 0x00000020a9a97836 */ /* 0x000fe20000000000 */
[----:B------:R0:W-:Y:S06]  /*2060*/  @P4 STG.E.128 desc[UR6][R108.64], R48 ;  /* 0x000000306c004986 */ /* 0x0001ec000c101d06 */
.L_x_122:
[----:B------:R-:W-:Y:S05]  /*2070*/  BSYNC.RECONVERGENT B0 ;  /* 0x0000000000007941 */ /* 0x000fea0003800200 */
.L_x_121:
        /* <DEDUP_REMOVED lines=36> */
.L_x_130:
[----:B-----5:R-:W-:Y:S01]  /*22c0*/  PRMT R147, R110, 0x7632, R147 ;  /* 0x000076326e937816 */ /* 0x020fe20000000093 */
[----:B------:R-:W-:Y:S01]  /*22d0*/  IMAD.U32 R119, R52, 0x10000, RZ ;  /* 0x0001000034777824 */ /* 0x000fe200078e00ff */
[C---:B------:R-:W-:Y:S02]  /*22e0*/  PRMT R146, R109.reuse, 0x7632, R146 ;  /* 0x000076326d927816 */ /* 0x040fe40000000092 */
[----:B------:R-:W-:Y:S02]  /*22f0*/  SHF.L.U32 R110, R110, 0x10, RZ ;  /* 0x000000106e6e7819 */ /* 0x000fe400000006ff */
[----:B------:R-:W-:Y:S01]  /*2300*/  SHF.L.U32 R49, R54, 0x10, RZ ;  /* 0x0000001036317819 */ /* 0x000fe200000006ff */
[----:B------:R-:W-:Y:S01]  /*2310*/  IMAD.U32 R146, R146, 0x10000, RZ ;  /* 0x0001000092927824 */ /* 0x000fe200078e00ff */
[----:B------:R-:W-:Y:S02]  /*2320*/  SHF.L.U32 R109, R109, 0x10, RZ ;  /* 0x000000106d6d7819 */ /* 0x000fe400000006ff */
[----:B------:R-:W-:Y:S01]  /*2330*/  SHF.L.U32 R48, R53, 0x10, RZ ;  /* 0x0000001035307819 */ /* 0x000fe200000006ff */
[----:B------:R-:W-:Y:S01]  /*2340*/  FADD.FTZ R130, R49, R110 ;  /* 0x0000006e31827221 */ /* 0x000fe20000010000 */
[C---:B------:R-:W-:Y:S01]  /*2350*/  PRMT R145, R108.reuse, 0x7632, R145 ;  /* 0x000076326c917816 */ /* 0x040fe20000000091 */
[----:B------:R-:W-:Y:S01]  /*2360*/  IMAD.U32 R108, R108, 0x10000, RZ ;  /* 0x000100006c6c7824 */ /* 0x000fe200078e00ff */
        /* <DEDUP_REMOVED lines=20> */
[----:B------:R-:W-:-:S02]  /*24b0*/  F2FP.BF16.F32.PACK_AB R49, R148, R125 ;  /* 0x0000007d9431723e */ /* 0x000fc400000010ff */
[----:B------:R-:W-:Y:S01]  /*24c0*/  F2FP.BF16.F32.PACK_AB R51, R150, R145 ;  /* 0x000000919633723e */ /* 0x000fe200000010ff */
[----:B------:R-:W-:Y:S01]  /*24d0*/  FADD.FTZ R147, R147, R50 ;  /* 0x0000003293937221 */ /* 0x000fe20000010000 */
[----:B------:R-:W-:-:S04]  /*24e0*/  F2FP.BF16.F32.PACK_AB R48, R146, R119 ;  /* 0x000000779230723e */ /* 0x000fc800000010ff */
[----:B------:R-:W-:Y:S01]  /*24f0*/  F2FP.BF16.F32.PACK_AB R50, R147, R130 ;  /* 0x000000829332723e */ /* 0x000fe200000010ff */
[----:B------:R-:W-:Y:S06]  /*2500*/  BRA `(.L_x_131) ;  /* 0x0000000400807947 */ /* 0x000fec0003800000 */
.L_x_129:
[----:B------:R-:W-:-:S04]  /*2510*/  UISETP.NE.U32.AND UP0, UPT, UR12, URZ, UPT ;  /* 0x000000ff0c00728c */ /* 0x000fc8000bf05070 */
[----:B------:R-:W-:-:S09]  /*2520*/  UISETP.NE.AND.EX UP0, UPT, UR13, URZ, UPT, UP0 ;  /* 0x000000ff0d00728c */ /* 0x000fd2000bf05300 */
[----:B------:R-:W-:Y:S05]  /*2530*/  BRA.U UP0, `(.L_x_132) ;  /* 0x0000000100947547 */ /* 0x000fea000b800000 */
[C---:B-----5:R-:W-:Y:S01]  /*2540*/  PRMT R146, R109.reuse, 0x7632, R146 ;  /* 0x000076326d927816 */ /* 0x060fe20000000092 */
[----:B------:R-:W-:Y:S01]  /*2550*/  IMAD.U32 R49, R58, 0x10000, RZ ;  /* 0x000100003a317824 */ /* 0x000fe200078e00ff */
[C---:B------:R-:W-:Y:S01]  /*2560*/  PRMT R147, R110.reuse, 0x7632, R147 ;  /* 0x000076326e937816 */ /* 0x040fe20000000093 */
[----:B------:R-:W-:Y:S01]  /*2570*/  IMAD.U32 R110, R110, 0x10000, RZ ;  /* 0x000100006e6e7824 */ /* 0x000fe200078e00ff */
[----:B------:R-:W-:Y:S02]  /*2580*/  SHF.L.U32 R109, R109, 0x10, RZ ;  /* 0x000000106d6d7819 */ /* 0x000fe400000006ff */
[----:B------:R-:W-:Y:S01]  /*2590*/  SHF.L.U32 R48, R57, 0x10, RZ ;  /* 0x0000001039307819 */ /* 0x000fe200000006ff */
[----:B------:R-:W-:Y:S01]  /*25a0*/  FADD.FTZ R130, R49, R110 ;  /* 0x0000006e31827221 */ /* 0x000fe20000010000 */
[C---:B------:R-:W-:Y:S02]  /*25b0*/  PRMT R145, R108.reuse, 0x7632, R145 ;  /* 0x000076326c917816 */ /* 0x040fe40000000091 */
        /* <DEDUP_REMOVED lines=14> */
[----:B------:R-:W-:Y:S01]  /*26a0*/  SHF.L.U32 R111, R111, 0x10, RZ ;  /* 0x000000106f6f7819 */ /* 0x000fe200000006ff */
[----:B------:R-:W-:Y:S01]  /*26b0*/  FADD.FTZ R150, R148, R51 ;  /* 0x0000003394967221 */ /* 0x000fe20000010000 */
[----:B------:R-:W-:Y:S01]  /*26c0*/  SHF.L.U32 R108, R59, 0x10, RZ ;  /* 0x000000103b6c7819 */ /* 0x000fe200000006ff */
[----:B------:R-:W-:Y:S01]  /*26d0*/  FADD.FTZ R148, R146, R49 ;  /* 0x0000003192947221 */ /* 0x000fe20000010000 */
[----:B------:R-:W-:Y:S02]  /*26e0*/  SHF.L.U32 R147, R147, 0x10, RZ ;  /* 0x0000001093937819 */ /* 0x000fe400000006ff */
        /* <DEDUP_REMOVED lines=10> */
.L_x_132:
[----:B-----5:R-:W-:Y:S01]  /*2790*/  PRMT R49, R108, 0x7632, R49 ;  /* 0x000076326c317816 */ /* 0x020fe20000000031 */
[----:B------:R-:W-:Y:S01]  /*27a0*/  IMAD.U32 R119, R111, 0x10000, RZ ;  /* 0x000100006f777824 */ /* 0x000fe200078e00ff */
[----:B------:R-:W-:Y:S02]  /*27b0*/  PRMT R48, R56, 0x7632, R48 ;  /* 0x0000763238307816 */ /* 0x000fe40000000030 */
        /* <DEDUP_REMOVED lines=8> */
[----:B------:R-:W-:Y:S01]  /*2840*/  PRMT R125, R109, 0x7632, R125 ;  /* 0x000076326d7d7816 */ /* 0x000fe2000000007d */
[----:B------:R-:W-:Y:S01]  /*2850*/  FADD.FTZ R146, R49, R48 ;  /* 0x0000003031927221 */ /* 0x000fe20000010000 */
[----:B------:R-:W-:Y:S01]  /*2860*/  PRMT R130, R110, 0x7632, R130 ;  /* 0x000076326e827816 */ /* 0x000fe20000000082 */
[----:B------:R-:W-:Y:S01]  /*2870*/  IMAD.U32 R109, R109, 0x10000, RZ ;  /* 0x000100006d6d7824 */ /* 0x000fe200078e00ff */
[----:B------:R-:W-:Y:S01]  /*2880*/  SHF.L.U32 R108, R57, 0x10, RZ ;  /* 0x00000010396c7819 */ /* 0x000fe200000006ff */
[----:B------:R-:W-:Y:S01]  /*2890*/  FADD.FTZ R119, R50, R51 ;  /* 0x0000003332777221 */ /* 0x000fe20000010000 */
[----:B------:R-:W-:-:S02]  /*28a0*/  PRMT R49, R58, 0x7632, R49 ;  /* 0x000076323a317816 */ /* 0x000fc40000000031 */
[----:B------:R-:W-:Y:S01]  /*28b0*/  PRMT R145, R111, 0x7632, R145 ;  /* 0x000076326f917816 */ /* 0x000fe20000000091 */
[----:B------:R-:W-:Y:S01]  /*28c0*/  FADD.FTZ R108, R108, R109 ;  /* 0x0000006d6c6c7221 */ /* 0x000fe20000010000 */
[----:B------:R-:W-:Y:S01]  /*28d0*/  PRMT R48, R57, 0x7632, R48 ;  /* 0x0000763239307816 */ /* 0x000fe20000000030 */
[----:B------:R-:W-:Y:S01]  /*28e0*/  IMAD.U32 R49, R49, 0x10000, RZ ;  /* 0x0001000031317824 */ /* 0x000fe200078e00ff */
[----:B------:R-:W-:Y:S01]  /*28f0*/  PRMT R50, R59, 0x7632, R50 ;  /* 0x000076323b327816 */ /* 0x000fe20000000032 */
[----:B------:R-:W-:Y:S01]  /*2900*/  IMAD.U32 R109, R125, 0x10000, RZ ;  /* 0x000100007d6d7824 */ /* 0x000fe200078e00ff */
        /* <DEDUP_REMOVED lines=10> */
[----:B------:R-:W-:Y:S01]  /*29b0*/  PRMT R51, R55, 0x7632, R51 ;  /* 0x0000763237337816 */ /* 0x000fe20000000033 */
[----:B------:R-:W-:Y:S01]  /*29c0*/  FADD.FTZ R150, R145, R50 ;  /* 0x0000003291967221 */ /* 0x000fe20000010000 */
[----:B------:R-:W-:Y:S01]  /*29d0*/  PRMT R49, R53, 0x7632, R49 ;  /* 0x0000763235317816 */ /* 0x000fe20000000031 */
[----:B------:R-:W-:Y:S01]  /*29e0*/  FADD.FTZ R110, R111, R110 ;  /* 0x0000006e6f6e7221 */ /* 0x000fe20000010000 */
[----:B------:R-:W-:Y:S01]  /*29f0*/  PRMT R48, R52, 0x7632, R48 ;  /* 0x0000763234307816 */ /* 0x000fe20000000030 */
[----:B------:R-:W-:Y:S01]  /*2a00*/  IMAD.U32 R145, R55, 0x10000, RZ ;  /* 0x0001000037917824 */ /* 0x000fe200078e00ff */
[C---:B------:R-:W-:Y:S02]  /*2a10*/  PRMT R50, R54.reuse, 0x7632, R50 ;  /* 0x0000763236327816 */ /* 0x040fe40000000032 */
        /* <DEDUP_REMOVED lines=15> */
.L_x_131:
[----:B------:R-:W0:Y:S02]  /*2b10*/  @P4 LDC.64 R108, c[0x0][0x3a8] ;  /* 0x0000ea00ff6c4b82 */ /* 0x000e240000000a00 */
[C---:B0-----:R-:W-:Y:S01]  /*2b20*/  @P4 IMAD.WIDE.U32 R108, R169.reuse, 0x10, R108 ;  /* 0x00000010a96c4825 */ /* 0x041fe200078e006c */
[----:B------:R-:W-:-:S04]  /*2b30*/  IADD3 R169, PT, PT, R169, 0x20, RZ ;  /* 0x00000020a9a97810 */ /* 0x000fc80007ffe0ff */
[----:B------:R0:W-:Y:S03]  /*2b40*/  @P4 STG.E.128 desc[UR6][R108.64], R48 ;  /* 0x000000306c004986 */ /* 0x0001e6000c101d06 */
.L_x_128:
[----:B------:R-:W-:Y:S05]  /*2b50*/  BSYNC.RECONVERGENT B0 ;  /* 0x0000000000007941 */ /* 0x000fea0003800200 */
.L_x_127:
        /* <DEDUP_REMOVED lines=36> */
.L_x_136:
        /* <DEDUP_REMOVED lines=37> */
.L_x_135:
[----:B------:R-:W-:-:S04]  /*2ff0*/  UISETP.NE.U32.AND UP0, UPT, UR12, URZ, UPT ;  /* 0x000000ff0c00728c */ /* 0x000fc8000bf05070 */
[----:B------:R-:W-:-:S09]  /*3000*/  UISETP.NE.AND.EX UP0, UPT, UR13, URZ, UPT, UP0 ;  /* 0x000000ff0d00728c */ /* 0x000fd2000bf05300 */
[----:B------:R-:W-:Y:S05]  /*3010*/  BRA.U UP0, `(.L_x_138) ;  /* 0x0000000100947547 */ /* 0x000fea000b800000 */
[C---:B-----5:R-:W-:Y:S01]  /*3020*/  PRMT R149, R108.reuse, 0x7632, R149 ;  /* 0x000076326c957816 */ /* 0x060fe20000000095 */
[----:B------:R-:W-:Y:S01]  /*3030*/  IMAD.U32 R108, R108, 0x10000, RZ ;  /* 0x000100006c6c7824 */ /* 0x000fe200078e00ff */
[----:B------:R-:W-:Y:S01]  /*3040*/  PRMT R153, R110, 0x7632, R153 ;  /* 0x000076326e997816 */ /* 0x000fe20000000099 */
[----:B------:R-:W-:Y:S01]  /*3050*/  IMAD.U32 R49, R56, 0x10000, RZ ;  /* 0x0001000038317824 */ /* 0x000fe200078e00ff */
[----:B------:R-:W-:Y:S02]  /*3060*/  SHF.L.U32 R110, R110, 0x10, RZ ;  /* 0x000000106e6e7819 */ /* 0x000fe400000006ff */
[C---:B------:R-:W-:Y:S01]  /*3070*/  SHF.L.U32 R131, R58.reuse, 0x10, RZ ;  /* 0x000000103a837819 */ /* 0x040fe200000006ff */
[----:B------:R-:W-:Y:S01]  /*3080*/  FADD.FTZ R118, R49, R108 ;  /* 0x0000006c31767221 */ /* 0x000fe20000010000 */
[----:B------:R-:W-:Y:S02]  /*3090*/  PRMT R50, R58, 0x7632, R50 ;  /* 0x000076323a327816 */ /* 0x000fe40000000032 */
[----:B------:R-:W-:Y:S01]  /*30a0*/  PRMT R152, R109, 0x7632, R152 ;  /* 0x000076326d987816 */ /* 0x000fe20000000098 */
[----:B------:R-:W-:Y:S01]  /*30b0*/  FADD.FTZ R131, R131, R110 ;  /* 0x0000006e83837221 */ /* 0x000fe20000010000 */
[C---:B------:R-:W-:Y:S01]  /*30c0*/  PRMT R154, R111.reuse, 0x7632, R154 ;  /* 0x000076326f9a7816 */ /* 0x040fe2000000009a */
[----:B------:R-:W-:Y:S01]  /*30d0*/  IMAD.U32 R111, R111, 0x10000, RZ ;  /* 0x000100006f6f7824 */ /* 0x000fe200078e00ff */
[----:B------:R-:W-:Y:S01]  /*30e0*/  PRMT R48, R56, 0x7632, R48 ;  /* 0x0000763238307816 */ /* 0x000fe20000000030 */
[----:B------:R-:W-:Y:S01]  /*30f0*/  IMAD.U32 R108, R152, 0x10000, RZ ;  /* 0x00010000986c7824 */ /* 0x000fe200078e00ff */
[----:B------:R-:W-:-:S02]  /*3100*/  PRMT R49, R57, 0x7632, R49 ;  /* 0x0000763239317816 */ /* 0x000fc40000000031 */
        /* <DEDUP_REMOVED lines=14> */
[----:B------:R-:W-:Y:S01]  /*31f0*/  FADD.FTZ R151, R151, R48 ;  /* 0x0000003097977221 */ /* 0x000fe20000010000 */
[----:B------:R-:W-:Y:S01]  /*3200*/  F2FP.BF16.F32.PACK_AB R50, R152, R131 ;  /* 0x000000839832723e */ /* 0x000fe200000010ff */
[----:B------:R-:W-:Y:S02]  /*3210*/  FADD.FTZ R154, R154, R51 ;  /* 0x000000339a9a7221 */ /* 0x000fe40000010000 */
[----:B------:R-:W-:Y:S01]  /*3220*/  FADD.FTZ R153, R108, R49 ;  /* 0x000000316c997221 */ /* 0x000fe20000010000 */
[----:B------:R-:W-:-:S02]  /*3230*/  F2FP.BF16.F32.PACK_AB R48, R151, R118 ;  /* 0x000000769730723e */ /* 0x000fc400000010ff */
[----:B------:R-:W-:Y:S02]  /*3240*/  F2FP.BF16.F32.PACK_AB R51, R154, R149 ;  /* 0x000000959a33723e */ /* 0x000fe400000010ff */
[----:B------:R-:W-:Y:S01]  /*3250*/  F2FP.BF16.F32.PACK_AB R49, R153, R124 ;  /* 0x0000007c9931723e */ /* 0x000fe200000010ff */
[----:B------:R-:W-:Y:S06]  /*3260*/  BRA `(.L_x_137) ;  /* 0x0000000000e07947 */ /* 0x000fec0003800000 */
.L_x_138:
[----:B-----5:R-:W-:Y:S01]  /*3270*/  PRMT R49, R108, 0x7632, R49 ;  /* 0x000076326c317816 */ /* 0x020fe20000000031 */
[----:B------:R-:W-:Y:S01]  /*3280*/  IMAD.U32 R51, R56, 0x10000, RZ ;  /* 0x0001000038337824 */ /* 0x000fe200078e00ff */
[----:B------:R-:W-:Y:S01]  /*3290*/  SHF.L.U32 R108, R108, 0x10, RZ ;  /* 0x000000106c6c7819 */ /* 0x000fe200000006ff */
[----:B------:R-:W-:Y:S01]  /*32a0*/  IMAD.U32 R118, R52, 0x10000, RZ ;  /* 0x0001000034767824 */ /* 0x000fe200078e00ff */
[----:B------:R-:W-:Y:S02]  /*32b0*/  PRMT R48, R56, 0x7632, R48 ;  /* 0x0000763238307816 */ /* 0x000fe40000000030 */
[----:B------:R-:W-:Y:S01]  /*32c0*/  PRMT R131, R110, 0x7632, R131 ;  /* 0x000076326e837816 */ /* 0x000fe20000000083 */
[----:B------:R-:W-:Y:S01]  /*32d0*/  FADD.FTZ R51, R51, R108 ;  /* 0x0000006c33337221 */ /* 0x000fe20000010000 */
[----:B------:R-:W-:Y:S01]  /*32e0*/  PRMT R149, R111, 0x7632, R149 ;  /* 0x000076326f957816 */ /* 0x000fe20000000095 */
[----:B------:R-:W-:Y:S01]  /*32f0*/  IMAD.U32 R108, R59, 0x10000, RZ ;  /* 0x000100003b6c7824 */ /* 0x000fe200078e00ff */
[----:B------:R-:W-:Y:S01]  /*3300*/  SHF.L.U32 R151, R111, 0x10, RZ ;  /* 0x000000106f977819 */ /* 0x000fe200000006ff */
[----:B------:R-:W-:Y:S01]  /*3310*/  FADD.FTZ R118, R118, R51 ;  /* 0x0000003376767221 */ /* 0x000fe20000010000 */
        /* <DEDUP_REMOVED lines=11> */
[----:B------:R-:W-:Y:S01]  /*33d0*/  PRMT R50, R59, 0x7632, R50 ;  /* 0x000076323b327816 */ /* 0x000fe20000000032 */
[----:B------:R-:W-:Y:S01]  /*33e0*/  IMAD.U32 R108, R53, 0x10000, RZ ;  /* 0x00010000356c7824 */ /* 0x000fe200078e00ff */
[----:B------:R-:W-:Y:S01]  /*33f0*/  SHF.L.U32 R51, R54, 0x10, RZ ;  /* 0x0000001036337819 */ /* 0x000fe200000006ff */
[--C-:B------:R-:W-:Y:S01]  /*3400*/  FADD.FTZ R151, R49, R48.reuse ;  /* 0x0000003031977221 */ /* 0x100fe20000010000 */
[----:B------:R-:W-:-:S02]  /*3410*/  PRMT R48, R57, 0x7632, R48 ;  /* 0x0000763239307816 */ /* 0x000fc40000000030 */
[----:B------:R-:W-:Y:S02]  /*3420*/  PRMT R49, R58, 0x7632, R49 ;  /* 0x000076323a317816 */ /* 0x000fe40000000031 */
        /* <DEDUP_REMOVED lines=8> */
[----:B------:R-:W-:Y:S01]  /*34b0*/  PRMT R51, R55, 0x7632, R51 ;  /* 0x0000763237337816 */ /* 0x000fe20000000033 */
[----:B------:R-:W-:Y:S01]  /*34c0*/  FADD.FTZ R153, R153, R48 ;  /* 0x0000003099997221 */ /* 0x000fe20000010000 */
[----:B------:R-:W-:Y:S01]  /*34d0*/  PRMT R50, R54, 0x7632, R50 ;  /* 0x0000763236327816 */ /* 0x000fe20000000032 */
[--C-:B------:R-:W-:Y:S01]  /*34e0*/  FADD.FTZ R152, R152, R49.reuse ;  /* 0x0000003198987221 */ /* 0x100fe20000010000 */
[----:B------:R-:W-:Y:S01]  /*34f0*/  PRMT R48, R52, 0x7632, R48 ;  /* 0x0000763234307816 */ /* 0x000fe20000000030 */
[----:B------:R-:W-:Y:S01]  /*3500*/  IMAD.U32 R109, R51, 0x10000, RZ ;  /* 0x00010000336d7824 */ /* 0x000fe200078e00ff */
[----:B------:R-:W-:-:S02]  /*3510*/  PRMT R49, R53, 0x7632, R49 ;  /* 0x0000763235317816 */ /* 0x000fc40000000031 */
[----:B------:R-:W-:Y:S01]  /*3520*/  SHF.L.U32 R51, R50, 0x10, RZ ;  /* 0x0000001032337819 */ /* 0x000fe200000006ff */
[----:B------:R-:W-:Y:S01]  /*3530*/  IMAD.U32 R48, R48, 0x10000, RZ ;  /* 0x0001000030307824 */ /* 0x000fe200078e00ff */
[----:B------:R-:W-:Y:S01]  /*3540*/  SHF.L.U32 R108, R55, 0x10, RZ ;  /* 0x00000010376c7819 */ /* 0x000fe200000006ff */
[----:B------:R-:W-:Y:S01]  /*3550*/  FADD.FTZ R154, R154, R109 ;  /* 0x0000006d9a9a7221 */ /* 0x000fe20000010000 */
[----:B------:R-:W-:Y:S01]  /*3560*/  SHF.L.U32 R50, R49, 0x10, RZ ;  /* 0x0000001031327819 */ /* 0x000fe200000006ff */
[----:B------:R-:W-:Y:S01]  /*3570*/  FADD.FTZ R152, R152, R51 ;  /* 0x0000003398987221 */ /* 0x000fe20000010000 */
[----:B------:R-:W-:Y:S01]  /*3580*/  FADD.FTZ R151, R151, R48 ;  /* 0x0000003097977221 */ /* 0x000fe20000010000 */
[----:B------:R-:W-:Y:S02]  /*3590*/  FADD.FTZ R149, R108, R111 ;  /* 0x0000006f6c957221 */ /* 0x000fe40000010000 */
[----:B------:R-:W-:Y:S01]  /*35a0*/  FADD.FTZ R153, R153, R50 ;  /* 0x0000003299997221 */ /* 0x000fe20000010000 */
[----:B------:R-:W-:-:S02]  /*35b0*/  F2FP.BF16.F32.PACK_AB R50, R152, R131 ;  /* 0x000000839832723e */ /* 0x000fc400000010ff */
[----:B------:R-:W-:Y:S02]  /*35c0*/  F2FP.BF16.F32.PACK_AB R51, R154, R149 ;  /* 0x000000959a33723e */ /* 0x000fe400000010ff */
[----:B------:R-:W-:Y:S02]  /*35d0*/  F2FP.BF16.F32.PACK_AB R49, R153, R124 ;  /* 0x0000007c9931723e */ /* 0x000fe400000010ff */
[----:B------:R-:W-:-:S07]  /*35e0*/  F2FP.BF16.F32.PACK_AB R48, R151, R118 ;  /* 0x000000769730723e */ /* 0x000fce00000010ff */
.L_x_137:
[----:B------:R-:W0:Y:S02]  /*35f0*/  @P4 LDC.64 R108, c[0x0][0x3a8] ;  /* 0x0000ea00ff6c4b82 */ /* 0x000e240000000a00 */
[C---:B0-----:R-:W-:Y:S01]  /*3600*/  @P4 IMAD.WIDE.U32 R108, R169.reuse, 0x10, R108 ;  /* 0x00000010a96c4825 */ /* 0x041fe200078e006c */
[----:B------:R-:W-:-:S04]  /*3610*/  IADD3 R169, PT, PT, R169, 0x20, RZ ;  /* 0x00000020a9a97810 */ /* 0x000fc80007ffe0ff */
[----:B------:R0:W-:Y:S03]  /*3620*/  @P4 STG.E.128 desc[UR6][R108.64], R48 ;  /* 0x000000306c004986 */ /* 0x0001e6000c101d06 */
.L_x_134:
[----:B------:R-:W-:Y:S05]  /*3630*/  BSYNC.RECONVERGENT B0 ;  /* 0x0000000000007941 */ /* 0x000fea0003800200 */
.L_x_133:
        /* <DEDUP_REMOVED lines=36> */
.L_x_142:
        /* <DEDUP_REMOVED lines=15> */
[----:B------:R-:W-:Y:S02]  /*3970*/  PRMT R48, R52, 0x7632, R48 ;  /* 0x0000763234307816 */ /* 0x000fe40000000030 */
[----:B------:R-:W-:Y:S02]  /*3980*/  PRMT R50, R54, 0x7632, R50 ;  /* 0x0000763236327816 */ /* 0x000fe40000000032 */
[----:B------:R-:W-:Y:S02]  /*3990*/  PRMT R51, R55, 0x7632, R51 ;  /* 0x0000763237337816 */ /* 0x000fe40000000033 */
[----:B------:R-:W-:Y:S02]  /*39a0*/  SHF.L.U32 R156, R156, 0x10, RZ ;  /* 0x000000109c9c7819 */ /* 0x000fe400000006ff */
[----:B------:R-:W-:Y:S01]  /*39b0*/  SHF.L.U32 R49, R49, 0x10, RZ ;  /* 0x0000001031317819 */ /* 0x000fe200000006ff */
[----:B------:R-:W-:Y:S01]  /*39c0*/  IMAD.U32 R51, R51, 0x10000, RZ ;  /* 0x0001000033337824 */ /* 0x000fe200078e00ff */
[----:B------:R-:W-:-:S02]  /*39d0*/  SHF.L.U32 R111, R111, 0x10, RZ ;  /* 0x000000106f6f7819 */ /* 0x000fc400000006ff */
[----:B------:R-:W-:Y:S01]  /*39e0*/  SHF.L.U32 R108, R55, 0x10, RZ ;  /* 0x00000010376c7819 */ /* 0x000fe200000006ff */
[----:B------:R-:W-:Y:S01]  /*39f0*/  FADD.FTZ R160, R156, R49 ;  /* 0x000000319ca07221 */ /* 0x000fe20000010000 */
[----:B------:R-:W-:Y:S02]  /*3a00*/  SHF.L.U32 R157, R157, 0x10, RZ ;  /* 0x000000109d9d7819 */ /* 0x000fe400000006ff */
        /* <DEDUP_REMOVED lines=12> */
.L_x_141:
[----:B------:R-:W-:-:S04]  /*3ad0*/  UISETP.NE.U32.AND UP0, UPT, UR12, URZ, UPT ;  /* 0x000000ff0c00728c */ /* 0x000fc8000bf05070 */
[----:B------:R-:W-:-:S09]  /*3ae0*/  UISETP.NE.AND.EX UP0, UPT, UR13, URZ, UPT, UP0 ;  /* 0x000000ff0d00728c */ /* 0x000fd2000bf05300 */
[----:B------:R-:W-:Y:S05]  /*3af0*/  BRA.U UP0, `(.L_x_144) ;  /* 0x0000000100947547 */ /* 0x000fea000b800000 */
[C---:B-----5:R-:W-:Y:S01]  /*3b00*/  PRMT R157, R110.reuse, 0x7632, R157 ;  /* 0x000076326e9d7816 */ /* 0x060fe2000000009d */
[----:B------:R-:W-:Y:S01]  /*3b10*/  IMAD.U32 R48, R57, 0x10000, RZ ;  /* 0x0001000039307824 */ /* 0x000fe200078e00ff */
[C---:B------:R-:W-:Y:S02]  /*3b20*/  PRMT R156, R109.reuse, 0x7632, R156 ;  /* 0x000076326d9c7816 */ /* 0x040fe4000000009c */
[----:B------:R-:W-:Y:S02]  /*3b30*/  SHF.L.U32 R110, R110, 0x10, RZ ;  /* 0x000000106e6e7819 */ /* 0x000fe400000006ff */
[----:B------:R-:W-:Y:S02]  /*3b40*/  SHF.L.U32 R49, R58, 0x10, RZ ;  /* 0x000000103a317819 */ /* 0x000fe400000006ff */
[----:B------:R-:W-:Y:S02]  /*3b50*/  SHF.L.U32 R109, R109, 0x10, RZ ;  /* 0x000000106d6d7819 */ /* 0x000fe400000006ff */
[----:B------:R-:W-:Y:S01]  /*3b60*/  PRMT R155, R108, 0x7632, R155 ;  /* 0x000076326c9b7816 */ /* 0x000fe2000000009b */
[----:B------:R-:W-:Y:S01]  /*3b70*/  FADD.FTZ R132, R49, R110 ;  /* 0x0000006e31847221 */ /* 0x000fe20000010000 */
[----:B------:R-:W-:Y:S01]  /*3b80*/  SHF.L.U32 R117, R56, 0x10, RZ ;  /* 0x0000001038757819 */ /* 0x000fe200000006ff */
[----:B------:R-:W-:-:S02]  /*3b90*/  IMAD.U32 R108, R108, 0x10000, RZ ;  /* 0x000100006c6c7824 */ /* 0x000fc400078e00ff */
[----:B------:R-:W-:Y:S01]  /*3ba0*/  FADD.FTZ R123, R48, R109 ;  /* 0x0000006d307b7221 */ /* 0x000fe20000010000 */
[----:B------:R-:W-:Y:S01]  /*3bb0*/  PRMT R49, R57, 0x7632, R49 ;  /* 0x0000763239317816 */ /* 0x000fe20000000031 */
[----:B------:R-:W-:Y:S01]  /*3bc0*/  IMAD.U32 R109, R155, 0x10000, RZ ;  /* 0x000100009b6d7824 */ /* 0x000fe200078e00ff */
[----:B------:R-:W-:Y:S01]  /*3bd0*/  PRMT R158, R111, 0x7632, R158 ;  /* 0x000076326f9e7816 */ /* 0x000fe2000000009e */
[----:B------:R-:W-:Y:S01]  /*3be0*/  FADD.FTZ R117, R117, R108 ;  /* 0x0000006c75757221 */ /* 0x000fe20000010000 */
[----:B------:R-:W-:Y:S02]  /*3bf0*/  PRMT R48, R56, 0x7632, R48 ;  /* 0x0000763238307816 */ /* 0x000fe40000000030 */
[----:B------:R-:W-:Y:S02]  /*3c00*/  PRMT R50, R58, 0x7632, R50 ;  /* 0x000076323a327816 */ /* 0x000fe40000000032 */
[----:B------:R-:W-:Y:S02]  /*3c10*/  PRMT R51, R59, 0x7632, R51 ;  /* 0x000076323b337816 */ /* 0x000fe40000000033 */
[----:B------:R-:W-:-:S02]  /*3c20*/  SHF.L.U32 R156, R156, 0x10, RZ ;  /* 0x000000109c9c7819 */ /* 0x000fc400000006ff */
        /* <DEDUP_REMOVED lines=18> */
.L_x_144:
[C---:B-----5:R-:W-:Y:S01]  /*3d50*/  PRMT R49, R108.reuse, 0x7632, R49 ;  /* 0x000076326c317816 */ /* 0x060fe20000000031 */
[----:B------:R-:W-:Y:S01]  /*3d60*/  IMAD.U32 R108, R108, 0x10000, RZ ;  /* 0x000100006c6c7824 */ /* 0x000fe200078e00ff */
[C---:B------:R-:W-:Y:S01]  /*3d70*/  PRMT R48, R56.reuse, 0x7632, R48 ;  /* 0x0000763238307816 */ /* 0x040fe20000000030 */
        /* <DEDUP_REMOVED lines=12> */
[----:B------:R-:W-:-:S02]  /*3e40*/  SHF.L.U32 R108, R57, 0x10, RZ ;  /* 0x00000010396c7819 */ /* 0x000fc400000006ff */
[----:B------:R-:W-:Y:S02]  /*3e50*/  PRMT R132, R110, 0x7632, R132 ;  /* 0x000076326e847816 */ /* 0x000fe40000000084 */
[----:B------:R-:W-:Y:S01]  /*3e60*/  PRMT R49, R58, 0x7632, R49 ;  /* 0x000076323a317816 */ /* 0x000fe20000000031 */
[----:B------:R-:W-:Y:S01]  /*3e70*/  FADD.FTZ R108, R108, R109 ;  /* 0x0000006d6c6c7221 */ /* 0x000fe20000010000 */
[----:B------:R-:W-:Y:S02]  /*3e80*/  PRMT R155, R111, 0x7632, R155 ;  /* 0x000076326f9b7816 */ /* 0x000fe4000000009b */
[----:B------:R-:W-:Y:S01]  /*3e90*/  PRMT R48, R57, 0x7632, R48 ;  /* 0x0000763239307816 */ /* 0x000fe20000000030 */
[----:B------:R-:W-:Y:S01]  /*3ea0*/  IMAD.U32 R49, R49, 0x10000, RZ ;  /* 0x0001000031317824 */ /* 0x000fe200078e00ff */
[----:B------:R-:W-:Y:S02]  /*3eb0*/  PRMT R50, R59, 0x7632, R50 ;  /* 0x000076323b327816 */ /* 0x000fe40000000032 */
        /* <DEDUP_REMOVED lines=9> */
[----:B------:R-:W-:-:S02]  /*3f50*/  PRMT R51, R55, 0x7632, R51 ;  /* 0x0000763237337816 */ /* 0x000fc40000000033 */
[----:B------:R-:W-:Y:S01]  /*3f60*/  SHF.L.U32 R110, R110, 0x10, RZ ;  /* 0x000000106e6e7819 */ /* 0x000fe200000006ff */
[----:B------:R-:W-:Y:S01]  /*3f70*/  FADD.FTZ R162, R155, R50 ;  /* 0x000000329ba27221 */ /* 0x000fe20000010000 */
[----:B------:R-:W-:Y:S01]  /*3f80*/  SHF.L.U32 R111, R58, 0x10, RZ ;  /* 0x000000103a6f7819 */ /* 0x000fe200000006ff */
[----:B------:R-:W-:Y:S01]  /*3f90*/  IMAD.U32 R109, R51, 0x10000, RZ ;  /* 0x00010000336d7824 */ /* 0x000fe200078e00ff */
[----:B------:R-:W-:Y:S02]  /*3fa0*/  PRMT R49, R53, 0x7632, R49 ;  /* 0x0000763235317816 */ /* 0x000fe40000000031 */
[----:B------:R-:W-:Y:S01]  /*3fb0*/  PRMT R48, R52, 0x7632, R48 ;  /* 0x0000763234307816 */ /* 0x000fe20000000030 */
[----:B------:R-:W-:Y:S01]  /*3fc0*/  FADD.FTZ R110, R111, R110 ;  /* 0x0000006e6f6e7221 */ /* 0x000fe20000010000 */
[C---:B------:R-:W-:Y:S01]  /*3fd0*/  PRMT R50, R54.reuse, 0x7632, R50 ;  /* 0x0000763236327816 */ /* 0x040fe20000000032 */
[----:B------:R-:W-:Y:S01]  /*3fe0*/  IMAD.U32 R111, R54, 0x10000, RZ ;  /* 0x00010000366f7824 */ /* 0x000fe200078e00ff */
[----:B------:R-:W-:Y:S01]  /*3ff0*/  SHF.L.U32 R51, R49, 0x10, RZ ;  /* 0x0000001031337819 */ /* 0x000fe200000006ff */
[----:B------:R-:W-:Y:S01]  /*4000*/  FADD.FTZ R162, R162, R109 ;  /* 0x0000006da2a27221 */ /* 0x000fe20000010000 */
        /* <DEDUP_REMOVED lines=11> */
[----:B------:R-:W-:-:S07]  /*40c0*/  F2FP.BF16.F32.PACK_AB R48, R156, R117 ;  /* 0x000000759c30723e */ /* 0x000fce00000010ff */
.L_x_143:
[----:B------:R-:W0:Y:S02]  /*40d0*/  @P4 LDC.64 R108, c[0x0][0x3a8] ;  /* 0x0000ea00ff6c4b82 */ /* 0x000e240000000a00 */
[----:B0-----:R-:W-:-:S04]  /*40e0*/  @P4 IMAD.WIDE.U32 R108, R169, 0x10, R108 ;  /* 0x00000010a96c4825 */ /* 0x001fc800078e006c */
[----:B------:R-:W-:Y:S01]  /*40f0*/  VIADD R169, R169, 0x20 ;  /* 0x00000020a9a97836 */ /* 0x000fe20000000000 */
[----:B------:R0:W-:Y:S06]  /*4100*/  @P4 STG.E.128 desc[UR6][R108.64], R48 ;  /* 0x000000306c004986 */ /* 0x0001ec000c101d06 */
.L_x_140:
[----:B------:R-:W-:Y:S05]  /*4110*/  BSYNC.RECONVERGENT B0 ;  /* 0x0000000000007941 */ /* 0x000fea0003800200 */
.L_x_139:
[----:B------:R-:W-:Y:S01]  /*4120*/  ISETP.GE.U32.AND P0, PT, R114, 0xc0, PT ;  /* 0x000000c07200780c */ /* 0x000fe20003f06070 */
[----:B------:R-:W-:Y:S03]  /*4130*/  BSSY.RECONVERGENT B0, `(.L_x_145) ;  /* 0x00000ab000007945 */ /* 0x000fe60003800200 */
[----:B0-----:R-:W-:-:S09]  /*4140*/  P2R R108, PR, RZ, 0x1 ;  /* 0x00000001ff6c7803 */ /* 0x001fd20000000000 */
[----:B------:R-:W-:Y:S05]  /*4150*/  @!P0 BRA `(.L_x_146) ;  /* 0x0000000800a08947 */ /* 0x000fea0003800000 */
[----:B------:R-:W-:Y:S01]  /*4160*/  ISETP.NE.U32.AND P0, PT, RZ, UR10, PT ;  /* 0x0000000aff007c0c */ /* 0x000fe2000bf05070 */
[----:B------:R-:W0:Y:S03]  /*4170*/  LDC.64 R108, c[0x0][0x390] ;  /* 0x0000e400ff6c7b82 */ /* 0x000e260000000a00 */
[----:B------:R-:W-:-:S13]  /*4180*/  ISETP.NE.AND.EX P0, PT, RZ, UR11, PT, P0 ;  /* 0x0000000bff007c0c */ /* 0x000fda000bf05300 */
[----:B------:R-:W1:Y:S02]  /*4190*/  @P0 LDC.64 R164, c[0x0][0x398] ;  /* 0x0000e600ffa40b82 */ /* 0x000e640000000a00 */
[----:B-1----:R-:W-:-:S05]  /*41a0*/  @P0 IMAD.WIDE.U32 R164, R169, 0x10, R164 ;  /* 0x00000010a9a40825 */ /* 0x002fca00078e00a4 */
[----:B------:R1:W5:Y:S01]  /*41b0*/  @P0 LDG.E.128 R56, desc[UR6][R164.64] ;  /* 0x00000006a4380981 */ /* 0x000362000c1e1d00 */
[----:B------:R-:W-:Y:S01]  /*41c0*/  ISETP.NE.U32.AND P0, PT, RZ, UR12, PT ;  /* 0x0000000cff007c0c */ /* 0x000fe2000bf05070 */
[----:B0-----:R-:W-:-:S03]  /*41d0*/  IMAD.WIDE.U32 R108, R169, 0x10, R108 ;  /* 0x00000010a96c7825 */ /* 0x001fc600078e006c */
[----:B------:R-:W-:-:S03]  /*41e0*/  ISETP.NE.AND.EX P0, PT, RZ, UR13, PT, P0 ;  /* 0x0000000dff007c0c */ /* 0x000fc6000bf05300 */
[----:B------:R-:W5:Y:S10]  /*41f0*/  LDG.E.128 R108, desc[UR6][R108.64] ;  /* 0x000000066c6c7981 */ /* 0x000f74000c1e1d00 */
[----:B------:R-:W0:Y:S02]  /*4200*/  @P0 LDC.64 R158, c[0x0][0x3a0] ;  /* 0x0000e800ff9e0b82 */ /* 0x000e240000000a00 */
[----:B0-----:R-:W-:-:S05]  /*4210*/  @P0 IMAD.WIDE.U32 R158, R169, 0x10, R158 ;  /* 0x00000010a99e0825 */ /* 0x001fca00078e009e */
[----:B------:R1:W5:Y:S01]  /*4220*/  @P0 LDG.E.128 R52, desc[UR6][R158.64] ;  /* 0x000000069e340981 */ /* 0x000362000c1e1d00 */
[----:B------:R-:W-:-:S04]  /*4230*/  UISETP.NE.U32.AND UP0, UPT, UR10, URZ, UPT ;  /* 0x000000ff0a00728c */ /* 0x000fc8000bf05070 */
[----:B------:R-:W-:-:S09]  /*4240*/  UISETP.NE.AND.EX UP0, UPT, UR11, URZ, UPT, UP0 ;  /* 0x000000ff0b00728c */ /* 0x000fd2000bf05300 */
[----:B-1----:R-:W-:Y:S05]  /*4250*/  BRA.U UP0, `(.L_x_147) ;  /* 0x0000000100d47547 */ /* 0x002fea000b800000 */
[----:B------:R-:W-:-:S04]  /*4260*/  UISETP.NE.U32.AND UP0, UPT, UR12, URZ, UPT ;  /* 0x000000ff0c00728c */ /* 0x000fc8000bf05070 */
[----:B------:R-:W-:-:S09]  /*4270*/  UISETP.NE.AND.EX UP0, UPT, UR13, URZ, UPT, UP0 ;  /* 0x000000ff0d00728c */ /* 0x000fd2000bf05300 */
[----:B------:R-:W-:Y:S05]  /*4280*/  BRA.U UP0, `(.L_x_148) ;  /* 0x0000000100347547 */ /* 0x000fea000b800000 */
[C---:B-----5:R-:W-:Y:S01]  /*4290*/  PRMT R134, R111.reuse, 0x7632, R134 ;  /* 0x000076326f867816 */ /* 0x060fe20000000086 */
[----:B------:R-:W-:Y:S01]  /*42a0*/  IMAD.U32 R161, R111, 0x10000, RZ ;  /* 0x000100006fa17824 */ /* 0x000fe200078e00ff */
[----:B------:R-:W-:Y:S02]  /*42b0*/  PRMT R163, R108, 0x7632, R163 ;  /* 0x000076326ca37816 */ /* 0x000fe400000000a3 */
[C---:B------:R-:W-:Y:S01]  /*42c0*/  PRMT R165, R109.reuse, 0x7632, R165 ;  /* 0x000076326da57816 */ /* 0x040fe200000000a5 */
        /* <DEDUP_REMOVED lines=9> */
.L_x_148:
[----:B-----5:R-:W-:Y:S01]  /*4360*/  PRMT R134, R108, 0x7632, R134 ;  /* 0x000076326c867816 */ /* 0x020fe20000000086 */
[----:B------:R-:W-:Y:S01]  /*4370*/  IMAD.U32 R49, R52, 0x10000, RZ ;  /* 0x0001000034317824 */ /* 0x000fe200078e00ff */
[----:B------:R-:W-:Y:S02]  /*4380*/  SHF.L.U32 R108, R108, 0x10, RZ ;  /* 0x000000106c6c7819 */ /* 0x000fe400000006ff */
[----:B------:R-:W-:Y:S02]  /*4390*/  PRMT R158, R109, 0x7632, R158 ;  /* 0x000076326d9e7816 */ /* 0x000fe4000000009e */
[----:B------:R-:W-:Y:S01]  /*43a0*/  PRMT R159, R110, 0x7632, R159 ;  /* 0x000076326e9f7816 */ /* 0x000fe2000000009f */
[----:B------:R-:W-:Y:S01]  /*43b0*/  FADD.FTZ R116, R49, R108 ;  /* 0x0000006c31747221 */ /* 0x000fe20000010000 */
[----:B------:R-:W-:Y:S01]  /*43c0*/  PRMT R161, R111, 0x7632, R161 ;  /* 0x000076326fa17816 */ /* 0x000fe200000000a1 */
[----:B------:R-:W-:Y:S01]  /*43d0*/  IMAD.U32 R108, R55, 0x10000, RZ ;  /* 0x00010000376c7824 */ /* 0x000fe200078e00ff */
[----:B------:R-:W-:-:S02]  /*43e0*/  PRMT R48, R52, 0x7632, R48 ;  /* 0x0000763234307816 */ /* 0x000fc40000000030 */
[----:B------:R-:W-:Y:S02]  /*43f0*/  PRMT R49, R53, 0x7632, R49 ;  /* 0x0000763235317816 */ /* 0x000fe40000000031 */
[----:B------:R-:W-:Y:S01]  /*4400*/  PRMT R50, R54, 0x7632, R50 ;  /* 0x0000763236327816 */ /* 0x000fe20000000032 */
[----:B------:R-:W-:Y:S01]  /*4410*/  IMAD.U32 R48, R48, 0x10000, RZ ;  /* 0x0001000030307824 */ /* 0x000fe200078e00ff */
[----:B------:R-:W-:Y:S02]  /*4420*/  PRMT R51, R55, 0x7632, R51 ;  /* 0x0000763237337816 */ /* 0x000fe40000000033 */
[----:B------:R-:W-:Y:S02]  /*4430*/  SHF.L.U32 R109, R109, 0x10, RZ ;  /* 0x000000106d6d7819 */ /* 0x000fe400000006ff */
[----:B------:R-:W-:Y:S02]  /*4440*/  SHF.L.U32 R110, R110, 0x10, RZ ;  /* 0x000000106e6e7819 */ /* 0x000fe400000006ff */
[----:B------:R-:W-:-:S02]  /*4450*/  SHF.L.U32 R122, R53, 0x10, RZ ;  /* 0x00000010357a7819 */ /* 0x000fc400000006ff */
[----:B------:R-:W-:Y:S02]  /*4460*/  SHF.L.U32 R133, R54, 0x10, RZ ;  /* 0x0000001036857819 */ /* 0x000fe400000006ff */
        /* <DEDUP_REMOVED lines=20> */
.L_x_147:
[----:B------:R-:W-:-:S04]  /*45b0*/  UISETP.NE.U32.AND UP0, UPT, UR12, URZ, UPT ;  /* 0x000000ff0c00728c */ /* 0x000fc8000bf05070 */
[----:B------:R-:W-:-:S09]  /*45c0*/  UISETP.NE.AND.EX UP0, UPT, UR13, URZ, UPT, UP0 ;  /* 0x000000ff0d00728c */ /* 0x000fd2000bf05300 */
[----:B------:R-:W-:Y:S05]  /*45d0*/  BRA.U UP0, `(.L_x_150) ;  /* 0x0000000100947547 */ /* 0x000fea000b800000 */
        /* <DEDUP_REMOVED lines=37> */
.L_x_150:
[----:B-----5:R-:W-:Y:S01]  /*4830*/  PRMT R49, R108, 0x7632, R49 ;  /* 0x000076326c317816 */ /* 0x020fe20000000031 */
[----:B------:R-:W-:Y:S01]  /*4840*/  IMAD.U32 R161, R55, 0x10000, RZ ;  /* 0x0001000037a17824 */ /* 0x000fe200078e00ff */
[----:B------:R-:W-:Y:S02]  /*4850*/  PRMT R48, R56, 0x7632, R48 ;  /* 0x0000763238307816 */ /* 0x000fe40000000030 */
[----:B------:R-:W-:Y:S02]  /*4860*/  SHF.L.U32 R108, R108, 0x10, RZ ;  /* 0x000000106c6c7819 */ /* 0x000fe400000006ff */
[C---:B------:R-:W-:Y:S02]  /*4870*/  PRMT R122, R109.reuse, 0x7632, R122 ;  /* 0x000076326d7a7816 */ /* 0x040fe4000000007a */
[----:B------:R-:W-:Y:S02]  /*4880*/  SHF.L.U32 R51, R56, 0x10, RZ ;  /* 0x0000001038337819 */ /* 0x000fe400000006ff */
[----:B------:R-:W-:-:S02]  /*4890*/  SHF.L.U32 R109, R109, 0x10, RZ ;  /* 0x000000106d6d7819 */ /* 0x000fc400000006ff */
[----:B------:R-:W-:Y:S01]  /*48a0*/  SHF.L.U32 R50, R57, 0x10, RZ ;  /* 0x0000001039327819 */ /* 0x000fe200000006ff */
[----:B------:R-:W-:Y:S01]  /*48b0*/  FADD.FTZ R51, R51, R108 ;  /* 0x0000006c33337221 */ /* 0x000fe20000010000 */
[----:B------:R-:W-:Y:S01]  /*48c0*/  SHF.L.U32 R49, R49, 0x10, RZ ;  /* 0x0000001031317819 */ /* 0x000fe200000006ff */
[----:B------:R-:W-:Y:S01]  /*48d0*/  IMAD.U32 R108, R53, 0x10000, RZ ;  /* 0x00010000356c7824 */ /* 0x000fe200078e00ff */
[----:B------:R-:W-:Y:S01]  /*48e0*/  SHF.L.U32 R48, R48, 0x10, RZ ;  /* 0x0000001030307819 */ /* 0x000fe200000006ff */
[----:B------:R-:W-:Y:S01]  /*48f0*/  FADD.FTZ R109, R50, R109 ;  /* 0x0000006d326d7221 */ /* 0x000fe20000010000 */
[----:B------:R-:W-:Y:S02]  /*4900*/  SHF.L.U32 R116, R52, 0x10, RZ ;  /* 0x0000001034747819 */ /* 0x000fe400000006ff */
[C---:B------:R-:W-:Y:S01]  /*4910*/  PRMT R133, R110.reuse, 0x7632, R133 ;  /* 0x000076326e857816 */ /* 0x040fe20000000085 */
[----:B------:R-:W-:Y:S01]  /*4920*/  IMAD.U32 R110, R110, 0x10000, RZ ;  /* 0x000100006e6e7824 */ /* 0x000fe200078e00ff */
[----:B------:R-:W-:Y:S01]  /*4930*/  PRMT R134, R111, 0x7632, R134 ;  /* 0x000076326f867816 */ /* 0x000fe20000000086 */
[----:B------:R-:W-:Y:S01]  /*4940*/  FADD.FTZ R163, R49, R48 ;  /* 0x0000003031a37221 */ /* 0x000fe20000010000 */
[----:B------:R-:W-:Y:S01]  /*4950*/  SHF.L.U32 R158, R111, 0x10, RZ ;  /* 0x000000106f9e7819 */ /* 0x000fe200000006ff */
[----:B------:R-:W-:Y:S01]  /*4960*/  IMAD.U32 R111, R58, 0x10000, RZ ;  /* 0x000100003a6f7824 */ /* 0x000fe200078e00ff */
[----:B------:R-:W-:Y:S01]  /*4970*/  PRMT R50, R59, 0x7632, R50 ;  /* 0x000076323b327816 */ /* 0x000fe20000000032 */
[----:B------:R-:W-:Y:S01]  /*4980*/  FADD.FTZ R116, R116, R51 ;  /* 0x0000003374747221 */ /* 0x000fe20000010000 */
[----:B------:R-:W-:Y:S01]  /*4990*/  PRMT R48, R57, 0x7632, R48 ;  /* 0x0000763239307816 */ /* 0x000fe20000000030 */
[----:B------:R-:W-:Y:S01]  /*49a0*/  FADD.FTZ R110, R111, R110 ;  /* 0x0000006e6f6e7221 */ /* 0x000fe20000010000 */
        /* <DEDUP_REMOVED lines=16> */
[----:B------:R-:W-:Y:S02]  /*4ab0*/  PRMT R48, R52, 0x7632, R48 ;  /* 0x0000763234307816 */ /* 0x000fe40000000030 */
        /* <DEDUP_REMOVED lines=8> */
[----:B------:R-:W-:Y:S01]  /*4b40*/  FADD.FTZ R163, R163, R48 ;  /* 0x00000030a3a37221 */ /* 0x000fe20000010000 */
[----:B------:R-:W-:-:S02]  /*4b50*/  FADD.FTZ R164, R164, R51 ;  /* 0x00000033a4a47221 */ /* 0x000fc40000010000 */
[----:B------:R-:W-:Y:S01]  /*4b60*/  FADD.FTZ R165, R165, R50 ;  /* 0x00000032a5a57221 */ /* 0x000fe20000010000 */
[----:B------:R-:W-:Y:S02]  /*4b70*/  F2FP.BF16.F32.PACK_AB R51, R134, R161 ;  /* 0x000000a18633723e */ /* 0x000fe400000010ff */
[----:B------:R-:W-:Y:S02]  /*4b80*/  F2FP.BF16.F32.PACK_AB R50, R164, R133 ;  /* 0x00000085a432723e */ /* 0x000fe400000010ff */
[----:B------:R-:W-:Y:S02]  /*4b90*/  F2FP.BF16.F32.PACK_AB R49, R165, R122 ;  /* 0x0000007aa531723e */ /* 0x000fe400000010ff */
[----:B------:R-:W-:-:S07]  /*4ba0*/  F2FP.BF16.F32.PACK_AB R48, R163, R116 ;  /* 0x00000074a330723e */ /* 0x000fce00000010ff */
.L_x_149:
[----:B------:R-:W0:Y:S02]  /*4bb0*/  @P4 LDC.64 R108, c[0x0][0x3a8] ;  /* 0x0000ea00ff6c4b82 */ /* 0x000e240000000a00 */
[----:B0-----:R-:W-:-:S05]  /*4bc0*/  @P4 IMAD.WIDE.U32 R108, R169, 0x10, R108 ;  /* 0x00000010a96c4825 */ /* 0x001fca00078e006c */
[----:B------:R0:W-:Y:S02]  /*4bd0*/  @P4 STG.E.128 desc[UR6][R108.64], R48 ;  /* 0x000000306c004986 */ /* 0x0001e4000c101d06 */
.L_x_146:
[----:B------:R-:W-:Y:S05]  /*4be0*/  BSYNC.RECONVERGENT B0 ;  /* 0x0000000000007941 */ /* 0x000fea0003800200 */
.L_x_145:
[----:B0-----:R-:W-:Y:S01]  /*4bf0*/  FADD.FTZ R109, RZ, R121 ;  /* 0x00000079ff6d7221 */ /* 0x001fe20000010000 */
[C---:B------:R-:W-:Y:S01]  /*4c00*/  ISETP.GE.U32.AND P5, PT, R114.reuse, 0x20, PT ;  /* 0x000000207200780c */ /* 0x040fe20003fa6070 */
[----:B------:R-:W0:Y:S01]  /*4c10*/  S2R R169, SR_TID.X ;  /* 0x0000000000a97919 */ /* 0x000e220000002100 */
[----:B------:R-:W-:Y:S01]  /*4c20*/  ISETP.GT.U32.AND P3, PT, R114, 0x3f, PT ;  /* 0x0000003f7200780c */ /* 0x000fe20003f64070 */
[----:B------:R-:W-:Y:S01]  /*4c30*/  FADD.FTZ R108, R140, R109 ;  /* 0x0000006d8c6c7221 */ /* 0x000fe20000010000 */
[C---:B------:R-:W-:Y:S01]  /*4c40*/  ISETP.GT.U32.AND P2, PT, R114.reuse, 0x5f, PT ;  /* 0x0000005f7200780c */ /* 0x040fe20003f44070 */
[----:B------:R-:W-:Y:S01]  /*4c50*/  UMOV UR9, 0xffffffff ;  /* 0xffffffff00097882 */ /* 0x000fe20000000000 */
[C---:B------:R-:W-:Y:S01]  /*4c60*/  ISETP.GT.U32.AND P1, PT, R114.reuse, 0x7f, PT ;  /* 0x0000007f7200780c */ /* 0x040fe20003f24070 */
[----:B------:R-:W-:Y:S01]  /*4c70*/  FADD.FTZ R109, R127, R108 ;  /* 0x0000006c7f6d7221 */ /* 0x000fe20000010000 */
[C---:B------:R-:W-:Y:S02]  /*4c80*/  ISETP.GT.U32.AND P0, PT, R114.reuse, 0x9f, PT ;  /* 0x0000009f7200780c */ /* 0x040fe40003f04070 */
[----:B------:R-:W-:Y:S01]  /*4c90*/  ISETP.GT.U32.AND P6, PT, R114, 0xbf, PT ;  /* 0x000000bf7200780c */ /* 0x000fe20003fc4070 */
[----:B------:R-:W-:-:S04]  /*4ca0*/  FADD.FTZ R109, R138, R109 ;  /* 0x0000006d8a6d7221 */ /* 0x000fc80000010000 */
[----:B------:R-:W-:-:S04]  /*4cb0*/  FADD.FTZ R108, R128, R109 ;  /* 0x0000006d806c7221 */ /* 0x000fc80000010000 */
[----:B------:R-:W-:-:S04]  /*4cc0*/  FADD.FTZ R108, R137, R108 ;  /* 0x0000006c896c7221 */ /* 0x000fc80000010000 */
[----:B------:R-:W-:-:S04]  /*4cd0*/  FADD.FTZ R109, R135, R108 ;  /* 0x0000006c876d7221 */ /* 0x000fc80000010000 */
[----:B------:R-:W-:-:S05]  /*4ce0*/  FADD.FTZ R109, R136, R109 ;  /* 0x0000006d886d7221 */ /* 0x000fca0000010000 */
        /* <DEDUP_REMOVED lines=39> */
[----:B------:R-:W-:Y:S01]  /*4f60*/  FADD.FTZ R111, R161, R108 ;  /* 0x0000006ca16f7221 */ /* 0x000fe20000010000 */
[----:B------:R-:W-:-:S03]  /*4f70*/  P2R R108, PR, RZ, 0x40 ;  /* 0x00000040ff6c7803 */ /* 0x000fc60000000000 */
[----:B------:R-:W-:Y:S01]  /*4f80*/  @P6 FADD.FTZ R109, R134, R111 ;  /* 0x0000006f866d6221 */ /* 0x000fe20000010000 */
[----:B0-----:R-:W-:-:S04]  /*4f90*/  LOP3.LUT P6, RZ, R169, 0x1f, RZ, 0xc0, !PT ;  /* 0x0000001fa9ff7812 */ /* 0x001fc800078cc0ff */
[----:B------:R-:W-:Y:S01]  /*4fa0*/  P2R R108, PR, RZ, 0x40 ;  /* 0x00000040ff6c7803 */ /* 0x000fe20000000000 */
[----:B------:R-:W-:Y:S08]  /*4fb0*/  BRA.DIV UR9, `(.L_x_151) ;  /* 0x0000001e09047947 */ /* 0x000ff0000b800000 */
[----:B------:R-:W0:Y:S01]  /*4fc0*/  SHFL.BFLY PT, R108, R109, 0x1, 0x1f ;  /* 0x0c201f006d6c7f89 */ /* 0x000e2200000e0000 */
[----:B------:R-:W1:Y:S01]  /*4fd0*/  LDC R158, c[0x0][0x400] ;  /* 0x00010000ff9e7b82 */ /* 0x000e620000000800 */
[----:B------:R-:W-:Y:S01]  /*4fe0*/  ISETP.GT.U32.AND P6, PT, R114, 0xbf, PT ;  /* 0x000000bf7200780c */ /* 0x000fe20003fc4070 */
        /* <DEDUP_REMOVED lines=11> */
[--C-:B------:R-:W-:Y:S01]  /*50a0*/  FADD.FTZ R109, R140, -R159.reuse ;  /* 0x8000009f8c6d7221 */ /* 0x100fe20000010000 */
[--C-:B------:R-:W-:Y:S01]  /*50b0*/  FADD.FTZ R111, R127, -R159.reuse ;  /* 0x8000009f7f6f7221 */ /* 0x100fe20000010000 */
[--C-:B------:R-:W-:Y:S01]  /*50c0*/  FADD.FTZ R110, R141, -R159.reuse ;  /* 0x8000009f8d6e7221 */ /* 0x100fe20000010000 */
[----:B------:R-:W-:Y:S01]  /*50d0*/  FFMA.FTZ R108, R108, R108, RZ ;  /* 0x0000006c6c6c7223 */ /* 0x000fe200000100ff */
[----:B------:R-:W-:-:S03]  /*50e0*/  FADD.FTZ R166, R126, -R159 ;  /* 0x8000009f7ea67221 */ /* 0x000fc60000010000 */
[----:B------:R-:W-:Y:S01]  /*50f0*/  FFMA.FTZ R108, R109, R109, R108 ;  /* 0x0000006d6d6c7223 */ /* 0x000fe2000001006c */
        /* <DEDUP_REMOVED lines=9> */
[----:B------:R-:W-:-:S04]  /*5190*/  FFMA.FTZ R108, R111, R111, R108 ;  /* 0x0000006f6f6c7223 */ /* 0x000fc8000001006c */
[----:B------:R-:W-:Y:S01]  /*51a0*/  FFMA.FTZ R108, R109, R109, R108 ;  /* 0x0000006d6d6c7223 */ /* 0x000fe2000001006c */
[----:B------:R-:W-:-:S04]  /*51b0*/  FADD.FTZ R109, R120, -R159 ;  /* 0x8000009f786d7221 */ /* 0x000fc80000010000 */
[----:B------:R-:W-:-:S05]  /*51c0*/  FSEL R108, R108, RZ, P5 ;  /* 0x000000ff6c6c7208 */ /* 0x000fca0002800000 */
[----:B------:R-:W-:-:S04]  /*51d0*/  FFMA.FTZ R109, R109, R109, R108 ;  /* 0x0000006d6d6d7223 */ /* 0x000fc8000001006c */
        /* <DEDUP_REMOVED lines=12> */
[----:B------:R-:W-:Y:S01]  /*52a0*/  @P3 FFMA.FTZ R108, R110, R110, R109 ;  /* 0x0000006e6e6c3223 */ /* 0x000fe2000001006d */
[--C-:B------:R-:W-:Y:S01]  /*52b0*/  FADD.FTZ R109, R119, -R159.reuse ;  /* 0x8000009f776d7221 */ /* 0x100fe20000010000 */
[----:B------:R-:W-:-:S03]  /*52c0*/  FADD.FTZ R110, R146, -R159 ;  /* 0x8000009f926e7221 */ /* 0x000fc60000010000 */
        /* <DEDUP_REMOVED lines=70> */
.L_x_176:
[----:B------:R-:W-:Y:S01]  /*5730*/  LOP3.LUT P1, RZ, R169, 0x1f, RZ, 0xc0, !PT ;  /* 0x0000001fa9ff7812 */ /* 0x000fe2000782c0ff */
[----:B------:R-:W-:Y:S01]  /*5740*/  FMUL.FTZ R108, R159, R159 ;  /* 0x0000009f9f6c7220 */ /* 0x000fe20000410000 */
[----:B------:R-:W-:Y:S01]  /*5750*/  ISETP.NE.AND P0, PT, RZ, UR4, PT ;  /* 0x00000004ff007c0c */ /* 0x000fe2000bf05270 */
[----:B-1----:R-:W-:Y:S01]  /*5760*/  FADD.FTZ R171, R168, R171 ;  /* 0x000000aba8ab7221 */ /* 0x002fe20000010000 */
[----:B------:R-:W-:Y:S02]  /*5770*/  BSSY.RECONVERGENT B0, `(.L_x_152) ;  /* 0x000003d000007945 */ /* 0x000fe40003800200 */
[----:B------:R-:W-:Y:S01]  /*5780*/  FSEL R169, R108, RZ, P0 ;  /* 0x000000ff6ca97208 */ /* 0x000fe20000000000 */
[----:B------:R-:W-:Y:S01]  /*5790*/  FFMA.FTZ R158, R171, R158, UR5 ;  /* 0x00000005ab9e7e23 */ /* 0x000fe2000801009e */
[----:B------:R-:W-:-:S03]  /*57a0*/  FSEL R166, R159, RZ, !P0 ;  /* 0x000000ff9fa67208 */ /* 0x000fc60004000000 */
[----:B------:R-:W-:Y:S02]  /*57b0*/  FADD.FTZ R169, R158, R169 ;  /* 0x000000a99ea97221 */ /* 0x000fe40000010000 */
[----:B------:R-:W1:Y:S04]  /*57c0*/  @!P1 LDC.64 R110, c[0x0][0x3c0] ;  /* 0x0000f000ff6e9b82 */ /* 0x000e680000000a00 */
[----:B------:R-:W2:Y:S04]  /*57d0*/  MUFU.RSQ R169, R169 ;  /* 0x000000a900a97308 */ /* 0x000ea80000001400 */
[----:B------:R-:W3:Y:S01]  /*57e0*/  @!P1 LDC.64 R108, c[0x0][0x3c8] ;  /* 0x0000f200ff6c9b82 */ /* 0x000ee20000000a00 */
[----:B-1----:R-:W-:-:S05]  /*57f0*/  @!P1 IMAD.WIDE R110, R113, 0x4, R110 ;  /* 0x00000004716e9825 */ /* 0x002fca00078e026e */
[----:B------:R1:W-:Y:S01]  /*5800*/  @!P1 STG.E desc[UR6][R110.64], R159 ;  /* 0x0000009f6e009986 */ /* 0x0003e2000c101906 */
[----:B---3--:R-:W-:-:S05]  /*5810*/  @!P1 IMAD.WIDE R108, R113, 0x4, R108 ;  /* 0x00000004716c9825 */ /* 0x008fca00078e026c */
[----:B--2---:R1:W-:Y:S01]  /*5820*/  @!P1 STG.E desc[UR6][R108.64], R169 ;  /* 0x000000a96c009986 */ /* 0x0043e2000c101906 */
[----:B------:R-:W-:Y:S05]  /*5830*/  @!P5 BRA `(.L_x_153) ;  /* 0x0000000000c0d947 */ /* 0x000fea0003800000 */
[--C-:B------:R-:W-:Y:S01]  /*5840*/  FADD.FTZ R158, R128, -R166.reuse ;  /* 0x800000a6809e7221 */ /* 0x100fe20000010000 */
[--C-:B-1----:R-:W-:Y:S01]  /*5850*/  FADD.FTZ R110, R127, -R166.reuse ;  /* 0x800000a67f6e7221 */ /* 0x102fe20000010000 */
[----:B------:R-:W-:Y:S01]  /*5860*/  SHF.L.U32 R159, R105, 0x10, RZ ;  /* 0x00000010699f7819 */ /* 0x000fe200000006ff */
[--C-:B0-----:R-:W-:Y:S01]  /*5870*/  FADD.FTZ R168, R135, -R166.reuse ;  /* 0x800000a687a87221 */ /* 0x101fe20000010000 */
[----:B------:R-:W-:Y:S01]  /*5880*/  SHF.L.U32 R173, R106, 0x10, RZ ;  /* 0x000000106aad7819 */ /* 0x000fe200000006ff */
[----:B------:R-:W-:Y:S01]  /*5890*/  FMUL.FTZ R158, R169, R158 ;  /* 0x0000009ea99e7220 */ /* 0x000fe20000410000 */
[----:B------:R-:W-:Y:S01]  /*58a0*/  SHF.L.U32 R175, R102, 0x10, RZ ;  /* 0x0000001066af7819 */ /* 0x000fe200000006ff */
[----:B------:R-:W-:Y:S02]  /*58b0*/  IMAD.U32 R171, R101, 0x10000, RZ ;  /* 0x0001000065ab7824 */ /* 0x000fe400078e00ff */
[C---:B------:R-:W-:Y:S01]  /*58c0*/  FMUL.FTZ R110, R169.reuse, R110 ;  /* 0x0000006ea96e7220 */ /* 0x040fe20000410000 */
[----:B------:R-:W-:Y:S01]  /*58d0*/  FMUL.FTZ R170, R169, R168 ;  /* 0x000000a8a9aa7220 */ /* 0x000fe20000410000 */
[----:B------:R-:W-:Y:S01]  /*58e0*/  SHF.L.U32 R177, R107, 0x10, RZ ;  /* 0x000000106bb17819 */ /* 0x000fe200000006ff */
[----:B------:R-:W-:Y:S01]  /*58f0*/  FFMA.FTZ R175, R158, R173, R175 ;  /* 0x000000ad9eaf7223 */ /* 0x000fe200000100af */
[----:B------:R-:W-:Y:S01]  /*5900*/  FFMA.FTZ R168, R110, R159, R171 ;  /* 0x0000009f6ea87223 */ /* 0x000fe200000100ab */
[--C-:B------:R-:W-:Y:S01]  /*5910*/  FADD.FTZ R108, R121, -R166.reuse ;  /* 0x800000a6796c7221 */ /* 0x100fe20000010000 */
[----:B------:R-:W0:Y:S01]  /*5920*/  LDC.64 R158, c[0x0][0x428] ;  /* 0x00010a00ff9e7b82 */ /* 0x000e220000000a00 */
[----:B------:R-:W-:Y:S01]  /*5930*/  IMAD.U32 R179, R103, 0x10000, RZ ;  /* 0x0001000067b37824 */ /* 0x000fe200078e00ff */
[----:B------:R-:W-:Y:S01]  /*5940*/  SHF.L.U32 R109, R104, 0x10, RZ ;  /* 0x00000010686d7819 */ /* 0x000fe200000006ff */
[----:B------:R-:W-:Y:S01]  /*5950*/  FMUL.FTZ R108, R169, R108 ;  /* 0x0000006ca96c7220 */ /* 0x000fe20000410000 */
[----:B------:R-:W-:Y:S01]  /*5960*/  SHF.L.U32 R111, R100, 0x10, RZ ;  /* 0x00000010646f7819 */ /* 0x000fe200000006ff */
[----:B------:R-:W-:Y:S01]  /*5970*/  FFMA.FTZ R174, R170, R177, R179 ;  /* 0x000000b1aaae7223 */ /* 0x000fe200000100b3 */
[--C-:B------:R-:W-:Y:S01]  /*5980*/  FADD.FTZ R170, R138, -R166.reuse ;  /* 0x800000a68aaa7221 */ /* 0x100fe20000010000 */
[--C-:B------:R-:W-:Y:S01]  /*5990*/  FADD.FTZ R110, R140, -R166.reuse ;  /* 0x800000a68c6e7221 */ /* 0x100fe20000010000 */
[--C-:B------:R-:W-:Y:S01]  /*59a0*/  FADD.FTZ R172, R137, -R166.reuse ;  /* 0x800000a689ac7221 */ /* 0x100fe20000010000 */
[----:B------:R-:W-:Y:S01]  /*59b0*/  FADD.FTZ R176, R136, -R166 ;  /* 0x800000a688b07221 */ /* 0x000fe20000010000 */
[----:B------:R-:W-:Y:S01]  /*59c0*/  FFMA.FTZ R108, R108, R109, R111 ;  /* 0x0000006d6c6c7223 */ /* 0x000fe2000001006f */
[----:B------:R-:W-:Y:S01]  /*59d0*/  SHF.L.U32 R171, R3, 0x10, RZ ;  /* 0x0000001003ab7819 */ /* 0x000fe200000006ff */
[----:B------:R-:W-:Y:S01]  /*59e0*/  IMAD.U32 R173, R4, 0x10000, RZ ;  /* 0x0001000004ad7824 */ /* 0x000fe200078e00ff */
[----:B------:R-:W-:Y:S01]  /*59f0*/  SHF.L.U32 R109, R0, 0x10, RZ ;  /* 0x00000010006d7819 */ /* 0x000fe200000006ff */
[----:B------:R-:W-:Y:S01]  /*5a00*/  FMUL.FTZ R170, R169, R170 ;  /* 0x000000aaa9aa7220 */ /* 0x000fe20000410000 */
[----:B------:R-:W-:Y:S01]  /*5a10*/  SHF.L.U32 R111, R2, 0x10, RZ ;  /* 0x00000010026f7819 */ /* 0x000fe200000006ff */
[----:B------:R-:W-:Y:S01]  /*5a20*/  IMAD.U32 R183, R8, 0x10000, RZ ;  /* 0x0001000008b77824 */ /* 0x000fe200078e00ff */
[----:B------:R-:W-:Y:S01]  /*5a30*/  SHF.L.U32 R177, R5, 0x10, RZ ;  /* 0x0000001005b17819 */ /* 0x000fe200000006ff */
[C---:B------:R-:W-:Y:S01]  /*5a40*/  FMUL.FTZ R176, R169.reuse, R176 ;  /* 0x000000b0a9b07220 */ /* 0x040fe20000410000 */
[----:B------:R-:W-:Y:S01]  /*5a50*/  SHF.L.U32 R179, R6, 0x10, RZ ;  /* 0x0000001006b37819 */ /* 0x000fe200000006ff */
[----:B------:R-:W-:Y:S01]  /*5a60*/  FMUL.FTZ R172, R169, R172 ;  /* 0x000000aca9ac7220 */ /* 0x000fe20000410000 */
[----:B------:R-:W-:Y:S01]  /*5a70*/  SHF.L.U32 R181, R7, 0x10, RZ ;  /* 0x0000001007b57819 */ /* 0x000fe200000006ff */
[----:B------:R-:W-:Y:S01]  /*5a80*/  FMUL.FTZ R110, R169, R110 ;  /* 0x0000006ea96e7220 */ /* 0x000fe20000410000 */
[----:B------:R-:W-:Y:S01]  /*5a90*/  FFMA.FTZ R173, R170, R171, R173 ;  /* 0x000000abaaad7223 */ /* 0x000fe200000100ad */
[----:B------:R-:W-:Y:S01]  /*5aa0*/  FFMA.FTZ R172, R172, R177, R179 ;  /* 0x000000b1acac7223 */ /* 0x000fe200000100b3 */
[----:B0-----:R-:W-:-:S04]  /*5ab0*/  IMAD.WIDE.U32 R158, R167, 0x10, R158 ;  /* 0x00000010a79e7825 */ /* 0x001fc800078e009e */
[----:B------:R-:W-:Y:S01]  /*5ac0*/  FFMA.FTZ R181, R176, R181, R183 ;  /* 0x000000b5b0b57223 */ /* 0x000fe200000100b7 */
[----:B------:R-:W-:Y:S01]  /*5ad0*/  FFMA.FTZ R171, R110, R109, R111 ;  /* 0x0000006d6eab7223 */ /* 0x000fe2000001006f */
[----:B------:R-:W-:Y:S02]  /*5ae0*/  F2FP.BF16.F32.PACK_AB R109, R173, R168 ;  /* 0x000000a8ad6d723e */ /* 0x000fe400000010ff */
[----:B------:R-:W-:Y:S02]  /*5af0*/  F2FP.BF16.F32.PACK_AB R110, R172, R175 ;  /* 0x000000afac6e723e */ /* 0x000fe400000010ff */
[----:B------:R-:W-:Y:S02]  /*5b00*/  F2FP.BF16.F32.PACK_AB R111, R181, R174 ;  /* 0x000000aeb56f723e */ /* 0x000fe400000010ff */
[----:B------:R-:W-:Y:S02]  /*5b10*/  F2FP.BF16.F32.PACK_AB R108, R171, R108 ;  /* 0x0000006cab6c723e */ /* 0x000fe400000010ff */
[----:B------:R-:W-:-:S03]  /*5b20*/  IADD3 R167, PT, PT, R167, 0x20, RZ ;  /* 0x00000020a7a77810 */ /* 0x000fc60007ffe0ff */
[----:B------:R2:W-:Y:S04]  /*5b30*/  STG.E.128 desc[UR6][R158.64], R108 ;  /* 0x0000006c9e007986 */ /* 0x0005e8000c101d06 */
.L_x_153:
[----:B------:R-:W-:Y:S05]  /*5b40*/  BSYNC.RECONVERGENT B0 ;  /* 0x0000000000007941 */ /* 0x000fea0003800200 */
.L_x_152:
[----:B------:R-:W-:Y:S01]  /*5b50*/  ISETP.GE.U32.AND P0, PT, R114, 0x40, PT ;  /* 0x000000407200780c */ /* 0x000fe20003f06070 */
[----:B------:R-:W-:-:S12]  /*5b60*/  BSSY.RECONVERGENT B0, `(.L_x_154) ;  /* 0x0000032000007945 */ /* 0x000fd80003800200 */
[----:B------:R-:W-:Y:S05]  /*5b70*/  @!P0 BRA `(.L_x_155) ;  /* 0x0000000000c08947 */ /* 0x000fea0003800000 */
[--C-:B--2---:R-:W-:Y:S01]  /*5b80*/  FADD.FTZ R158, R129, -R166.reuse ;  /* 0x800000a6819e7221 */ /* 0x104fe20000010000 */
[--C-:B-1----:R-:W-:Y:S01]  /*5b90*/  FADD.FTZ R110, R126, -R166.reuse ;  /* 0x800000a67e6e7221 */ /* 0x102fe20000010000 */
[----:B------:R-:W-:Y:S01]  /*5ba0*/  IMAD.U32 R159, R97, 0x10000, RZ ;  /* 0x00010000619f7824 */ /* 0x000fe200078e00ff */
[----:B------:R-:W-:Y:S01]  /*5bb0*/  SHF.L.U32 R171, R93, 0x10, RZ ;  /* 0x000000105dab7819 */ /* 0x000fe200000006ff */
[--C-:B0-----:R-:W-:Y:S01]  /*5bc0*/  FADD.FTZ R168, R139, -R166.reuse ;  /* 0x800000a68ba87221 */ /* 0x101fe20000010000 */
[----:B------:R-:W-:Y:S01]  /*5bd0*/  SHF.L.U32 R173, R98, 0x10, RZ ;  /* 0x0000001062ad7819 */ /* 0x000fe200000006ff */
[C---:B------:R-:W-:Y:S01]  /*5be0*/  FMUL.FTZ R158, R169.reuse, R158 ;  /* 0x0000009ea99e7220 */ /* 0x040fe20000410000 */
[----:B------:R-:W-:Y:S01]  /*5bf0*/  SHF.L.U32 R175, R94, 0x10, RZ ;  /* 0x000000105eaf7819 */ /* 0x000fe200000006ff */
[C---:B------:R-:W-:Y:S01]  /*5c00*/  FMUL.FTZ R110, R169.reuse, R110 ;  /* 0x0000006ea96e7220 */ /* 0x040fe20000410000 */
[----:B------:R-:W-:Y:S01]  /*5c10*/  FMUL.FTZ R170, R169, R168 ;  /* 0x000000a8a9aa7220 */ /* 0x000fe20000410000 */
[----:B------:R-:W-:Y:S01]  /*5c20*/  SHF.L.U32 R179, R95, 0x10, RZ ;  /* 0x000000105fb37819 */ /* 0x000fe200000006ff */
[--C-:B------:R-:W-:Y:S01]  /*5c30*/  FADD.FTZ R108, R120, -R166.reuse ;  /* 0x800000a6786c7221 */ /* 0x100fe20000010000 */
[----:B------:R-:W-:Y:S01]  /*5c40*/  FFMA.FTZ R168, R110, R159, R171 ;  /* 0x0000009f6ea87223 */ /* 0x000fe200000100ab */
[----:B------:R-:W-:Y:S01]  /*5c50*/  FFMA.FTZ R175, R158, R173, R175 ;  /* 0x000000ad9eaf7223 */ /* 0x000fe200000100af */
[----:B------:R-:W-:Y:S01]  /*5c60*/  IMAD.U32 R177, R99, 0x10000, RZ ;  /* 0x0001000063b17824 */ /* 0x000fe200078e00ff */
[----:B------:R-:W0:Y:S01]  /*5c70*/  LDC.64 R158, c[0x0][0x428] ;  /* 0x00010a00ff9e7b82 */ /* 0x000e220000000a00 */
        /* <DEDUP_REMOVED lines=18> */
[C---:B------:R-:W-:Y:S01]  /*5da0*/  FMUL.FTZ R172, R169.reuse, R172 ;  /* 0x000000aca9ac7220 */ /* 0x040fe20000410000 */
        /* <DEDUP_REMOVED lines=13> */
.L_x_155:
[----:B------:R-:W-:Y:S05]  /*5e80*/  BSYNC.RECONVERGENT B0 ;  /* 0x0000000000007941 */ /* 0x000fea0003800200 */
.L_x_154:
[----:B------:R-:W-:Y:S01]  /*5e90*/  ISETP.GE.U32.AND P0, PT, R114, 0x60, PT ;  /* 0x000000607200780c */ /* 0x000fe20003f06070 */
[----:B------:R-:W-:-:S12]  /*5ea0*/  BSSY.RECONVERGENT B0, `(.L_x_156) ;  /* 0x0000032000007945 */ /* 0x000fd80003800200 */
[----:B------:R-:W-:Y:S05]  /*5eb0*/  @!P0 BRA `(.L_x_157) ;  /* 0x0000000000c08947 */ /* 0x000fea0003800000 */
[--C-:B--23--:R-:W-:Y:S01]  /*5ec0*/  FADD.FTZ R158, R130, -R166.reuse ;  /* 0x800000a6829e7221 */ /* 0x10cfe20000010000 */
[--C-:B-1----:R-:W-:Y:S01]  /*5ed0*/  FADD.FTZ R110, R125, -R166.reuse ;  /* 0x800000a67d6e7221 */ /* 0x102fe20000010000 */
[----:B------:R-:W-:Y:S01]  /*5ee0*/  SHF.L.U32 R159, R89, 0x10, RZ ;  /* 0x00000010599f7819 */ /* 0x000fe200000006ff */
[--C-:B0-----:R-:W-:Y:S01]  /*5ef0*/  FADD.FTZ R168, R145, -R166.reuse ;  /* 0x800000a691a87221 */ /* 0x101fe20000010000 */
[----:B------:R-:W-:Y:S01]  /*5f00*/  SHF.L.U32 R171, R85, 0x10, RZ ;  /* 0x0000001055ab7819 */ /* 0x000fe200000006ff */
[C---:B------:R-:W-:Y:S01]  /*5f10*/  FMUL.FTZ R158, R169.reuse, R158 ;  /* 0x0000009ea99e7220 */ /* 0x040fe20000410000 */
[----:B------:R-:W-:Y:S01]  /*5f20*/  SHF.L.U32 R173, R90, 0x10, RZ ;  /* 0x000000105aad7819 */ /* 0x000fe200000006ff */
[----:B------:R-:W-:Y:S02]  /*5f30*/  IMAD.U32 R175, R86, 0x10000, RZ ;  /* 0x0001000056af7824 */ /* 0x000fe400078e00ff */
[C---:B------:R-:W-:Y:S01]  /*5f40*/  FMUL.FTZ R110, R169.reuse, R110 ;  /* 0x0000006ea96e7220 */ /* 0x040fe20000410000 */
[----:B------:R-:W-:Y:S01]  /*5f50*/  FMUL.FTZ R170, R169, R168 ;  /* 0x000000a8a9aa7220 */ /* 0x000fe20000410000 */
[----:B------:R-:W-:Y:S01]  /*5f60*/  SHF.L.U32 R177, R91, 0x10, RZ ;  /* 0x000000105bb17819 */ /* 0x000fe200000006ff */
[----:B------:R-:W-:Y:S01]  /*5f70*/  FFMA.FTZ R175, R158, R173, R175 ;  /* 0x000000ad9eaf7223 */ /* 0x000fe200000100af */
[----:B------:R-:W-:Y:S01]  /*5f80*/  FFMA.FTZ R168, R110, R159, R171 ;  /* 0x0000009f6ea87223 */ /* 0x000fe200000100ab */
[----:B------:R-:W-:Y:S01]  /*5f90*/  SHF.L.U32 R179, R87, 0x10, RZ ;  /* 0x0000001057b37819 */ /* 0x000fe200000006ff */
[----:B------:R-:W0:Y:S01]  /*5fa0*/  LDC.64 R158, c[0x0][0x428] ;  /* 0x00010a00ff9e7b82 */ /* 0x000e220000000a00 */
[----:B------:R-:W-:Y:S01]  /*5fb0*/  FADD.FTZ R108, R119, -R166 ;  /* 0x800000a6776c7221 */ /* 0x000fe20000010000 */
[----:B------:R-:W-:Y:S01]  /*5fc0*/  SHF.L.U32 R109, R88, 0x10, RZ ;  /* 0x00000010586d7819 */ /* 0x000fe200000006ff */
[----:B------:R-:W-:-:S02]  /*5fd0*/  IMAD.U32 R111, R84, 0x10000, RZ ;  /* 0x00010000546f7824 */ /* 0x000fc400078e00ff */
[----:B------:R-:W-:Y:S01]  /*5fe0*/  FFMA.FTZ R174, R170, R177, R179 ;  /* 0x000000b1aaae7223 */ /* 0x000fe200000100b3 */
[----:B------:R-:W-:Y:S01]  /*5ff0*/  FMUL.FTZ R108, R169, R108 ;  /* 0x0000006ca96c7220 */ /* 0x000fe20000410000 */
[--C-:B------:R-:W-:Y:S01]  /*6000*/  FADD.FTZ R170, R148, -R166.reuse ;  /* 0x800000a694aa7221 */ /* 0x100fe20000010000 */
[--C-:B------:R-:W-:Y:S01]  /*6010*/  FADD.FTZ R110, R146, -R166.reuse ;  /* 0x800000a6926e7221 */ /* 0x100fe20000010000 */
[--C-:B------:R-:W-:Y:S01]  /*6020*/  FADD.FTZ R172, R147, -R166.reuse ;  /* 0x800000a693ac7221 */ /* 0x100fe20000010000 */
[----:B------:R-:W-:Y:S01]  /*6030*/  FADD.FTZ R176, R150, -R166 ;  /* 0x800000a696b07221 */ /* 0x000fe20000010000 */
[----:B------:R-:W-:Y:S01]  /*6040*/  FFMA.FTZ R108, R108, R109, R111 ;  /* 0x0000006d6c6c7223 */ /* 0x000fe2000001006f */
[----:B------:R-:W-:Y:S01]  /*6050*/  SHF.L.U32 R171, R19, 0x10, RZ ;  /* 0x0000001013ab7819 */ /* 0x000fe200000006ff */
[----:B------:R-:W-:Y:S01]  /*6060*/  FMUL.FTZ R170, R169, R170 ;  /* 0x000000aaa9aa7220 */ /* 0x000fe20000410000 */
[----:B------:R-:W-:Y:S01]  /*6070*/  SHF.L.U32 R173, R20, 0x10, RZ ;  /* 0x0000001014ad7819 */ /* 0x000fe200000006ff */
[----:B------:R-:W-:Y:S01]  /*6080*/  IMAD.U32 R111, R18, 0x10000, RZ ;  /* 0x00010000126f7824 */ /* 0x000fe200078e00ff */
[----:B------:R-:W-:Y:S01]  /*6090*/  SHF.L.U32 R109, R17, 0x10, RZ ;  /* 0x00000010116d7819 */ /* 0x000fe200000006ff */
[----:B------:R-:W-:Y:S01]  /*60a0*/  IMAD.U32 R179, R22, 0x10000, RZ ;  /* 0x0001000016b37824 */ /* 0x000fe200078e00ff */
[----:B------:R-:W-:Y:S01]  /*60b0*/  SHF.L.U32 R177, R21, 0x10, RZ ;  /* 0x0000001015b17819 */ /* 0x000fe200000006ff */
[----:B------:R-:W-:Y:S01]  /*60c0*/  FMUL.FTZ R176, R169, R176 ;  /* 0x000000b0a9b07220 */ /* 0x000fe20000410000 */
        /* <DEDUP_REMOVED lines=15> */
.L_x_157:
[----:B------:R-:W-:Y:S05]  /*61c0*/  BSYNC.RECONVERGENT B0 ;  /* 0x0000000000007941 */ /* 0x000fea0003800200 */
.L_x_156:
[----:B------:R-:W-:Y:S01]  /*61d0*/  ISETP.GE.U32.AND P0, PT, R114, 0x80, PT ;  /* 0x000000807200780c */ /* 0x000fe20003f06070 */
[----:B------:R-:W-:-:S12]  /*61e0*/  BSSY.RECONVERGENT B0, `(.L_x_158) ;  /* 0x0000032000007945 */ /* 0x000fd80003800200 */
[----:B------:R-:W-:Y:S05]  /*61f0*/  @!P0 BRA `(.L_x_159) ;  /* 0x0000000000c08947 */ /* 0x000fea0003800000 */
[--C-:B--234-:R-:W-:Y:S01]  /*6200*/  FADD.FTZ R158, R131, -R166.reuse ;  /* 0x800000a6839e7221 */ /* 0x11cfe20000010000 */
        /* <DEDUP_REMOVED lines=41> */
[----:B------:R-:W-:Y:S01]  /*64a0*/  F2FP.BF16.F32.PACK_AB R109, R173, R168 ;  /* 0x000000a8ad6d723e */ /* 0x000fe200000010ff */
[----:B------:R-:W-:Y:S01]  /*64b0*/  VIADD R167, R167, 0x20 ;  /* 0x00000020a7a77836 */ /* 0x000fe20000000000 */
[----:B------:R-:W-:Y:S02]  /*64c0*/  F2FP.BF16.F32.PACK_AB R110, R172, R175 ;  /* 0x000000afac6e723e */ /* 0x000fe400000010ff */
[----:B------:R-:W-:Y:S02]  /*64d0*/  F2FP.BF16.F32.PACK_AB R111, R181, R174 ;  /* 0x000000aeb56f723e */ /* 0x000fe400000010ff */
[----:B------:R-:W-:-:S05]  /*64e0*/  F2FP.BF16.F32.PACK_AB R108, R171, R108 ;  /* 0x0000006cab6c723e */ /* 0x000fca00000010ff */
[----:B------:R0:W-:Y:S02]  /*64f0*/  STG.E.128 desc[UR6][R158.64], R108 ;  /* 0x0000006c9e007986 */ /* 0x0001e4000c101d06 */
.L_x_159:
[----:B------:R-:W-:Y:S05]  /*6500*/  BSYNC.RECONVERGENT B0 ;  /* 0x0000000000007941 */ /* 0x000fea0003800200 */
.L_x_158:
[----:B------:R-:W-:Y:S01]  /*6510*/  ISETP.GE.U32.AND P0, PT, R114, 0xa0, PT ;  /* 0x000000a07200780c */ /* 0x000fe20003f06070 */
[----:B------:R-:W-:-:S12]  /*6520*/  BSSY.RECONVERGENT B0, `(.L_x_160) ;  /* 0x0000032000007945 */ /* 0x000fd80003800200 */
[----:B------:R-:W-:Y:S05]  /*6530*/  @!P0 BRA `(.L_x_161) ;  /* 0x0000000000c08947 */ /* 0x000fea0003800000 */
[--C-:B0-234-:R-:W-:Y:S01]  /*6540*/  FADD.FTZ R158, R132, -R166.reuse ;  /* 0x800000a6849e7221 */ /* 0x11dfe20000010000 */
[--C-:B-1----:R-:W-:Y:S01]  /*6550*/  FADD.FTZ R110, R123, -R166.reuse ;  /* 0x800000a67b6e7221 */ /* 0x102fe20000010000 */
[----:B------:R-:W-:Y:S01]  /*6560*/  SHF.L.U32 R159, R73, 0x10, RZ ;  /* 0x00000010499f7819 */ /* 0x000fe200000006ff */
[--C-:B------:R-:W-:Y:S01]  /*6570*/  FADD.FTZ R168, R155, -R166.reuse ;  /* 0x800000a69ba87221 */ /* 0x100fe20000010000 */
        /* <DEDUP_REMOVED lines=44> */
.L_x_161:
[----:B------:R-:W-:Y:S05]  /*6840*/  BSYNC.RECONVERGENT B0 ;  /* 0x0000000000007941 */ /* 0x000fea0003800200 */
.L_x_160:
[----:B------:R-:W-:Y:S01]  /*6850*/  ISETP.GE.U32.AND P0, PT, R114, 0xc0, PT ;  /* 0x000000c07200780c */ /* 0x000fe20003f06070 */
[----:B------:R-:W-:-:S12]  /*6860*/  BSSY.RECONVERGENT B0, `(.L_x_162) ;  /* 0x0000031000007945 */ /* 0x000fd80003800200 */
[----:B------:R-:W-:Y:S05]  /*6870*/  @!P0 BRA `(.L_x_163) ;  /* 0x0000000000bc8947 */ /* 0x000fea0003800000 */
[----:B01234-:R-:W0:Y:S01]  /*6880*/  LDC.64 R158, c[0x0][0x428] ;  /* 0x00010a00ff9e7b82 */ /* 0x01fe220000000a00 */
[--C-:B------:R-:W-:Y:S01]  /*6890*/  FADD.FTZ R108, R116, -R166.reuse ;  /* 0x800000a6746c7221 */ /* 0x100fe20000010000 */
[--C-:B------:R-:W-:Y:S01]  /*68a0*/  FADD.FTZ R168, R122, -R166.reuse ;  /* 0x800000a67aa87221 */ /* 0x100fe20000010000 */
[--C-:B------:R-:W-:Y:S01]  /*68b0*/  FADD.FTZ R172, R133, -R166.reuse ;  /* 0x800000a685ac7221 */ /* 0x100fe20000010000 */
[--C-:B------:R-:W-:Y:S01]  /*68c0*/  FADD.FTZ R110, R163, -R166.reuse ;  /* 0x800000a6a36e7221 */ /* 0x100fe20000010000 */
[--C-:B------:R-:W-:Y:S01]  /*68d0*/  FADD.FTZ R170, R165, -R166.reuse ;  /* 0x800000a6a5aa7221 */ /* 0x100fe20000010000 */
[--C-:B------:R-:W-:Y:S01]  /*68e0*/  FADD.FTZ R174, R164, -R166.reuse ;  /* 0x800000a6a4ae7221 */ /* 0x100fe20000010000 */
[--C-:B------:R-:W-:Y:S01]  /*68f0*/  FADD.FTZ R176, R161, -R166.reuse ;  /* 0x800000a6a1b07221 */ /* 0x100fe20000010000 */
[----:B------:R-:W-:Y:S01]  /*6900*/  FADD.FTZ R166, R134, -R166 ;  /* 0x800000a686a67221 */ /* 0x000fe20000010000 */
[----:B------:R-:W-:Y:S01]  /*6910*/  SHF.L.U32 R109, R64, 0x10, RZ ;  /* 0x00000010406d7819 */ /* 0x000fe200000006ff */
[----:B------:R-:W-:Y:S01]  /*6920*/  IMAD.U32 R171, R65, 0x10000, RZ ;  /* 0x0001000041ab7824 */ /* 0x000fe200078e00ff */
[----:B------:R-:W-:Y:S01]  /*6930*/  SHF.L.U32 R111, R60, 0x10, RZ ;  /* 0x000000103c6f7819 */ /* 0x000fe200000006ff */
[----:B------:R-:W-:Y:S01]  /*6940*/  FMUL.FTZ R108, R169, R108 ;  /* 0x0000006ca96c7220 */ /* 0x000fe20000410000 */
[----:B------:R-:W-:Y:S01]  /*6950*/  SHF.L.U32 R173, R61, 0x10, RZ ;  /* 0x000000103dad7819 */ /* 0x000fe200000006ff */
[C---:B------:R-:W-:Y:S01]  /*6960*/  FMUL.FTZ R168, R169.reuse, R168 ;  /* 0x000000a8a9a87220 */ /* 0x040fe20000410000 */
[----:B------:R-:W-:Y:S01]  /*6970*/  SHF.L.U32 R175, R66, 0x10, RZ ;  /* 0x0000001042af7819 */ /* 0x000fe200000006ff */
[C---:B------:R-:W-:Y:S01]  /*6980*/  FMUL.FTZ R172, R169.reuse, R172 ;  /* 0x000000aca9ac7220 */ /* 0x040fe20000410000 */
[----:B------:R-:W-:Y:S01]  /*6990*/  SHF.L.U32 R177, R62, 0x10, RZ ;  /* 0x000000103eb17819 */ /* 0x000fe200000006ff */
[C---:B------:R-:W-:Y:S01]  /*69a0*/  FMUL.FTZ R110, R169.reuse, R110 ;  /* 0x0000006ea96e7220 */ /* 0x040fe20000410000 */
[C---:B------:R-:W-:Y:S01]  /*69b0*/  FMUL.FTZ R170, R169.reuse, R170 ;  /* 0x000000aaa9aa7220 */ /* 0x040fe20000410000 */
[C---:B------:R-:W-:Y:S01]  /*69c0*/  FMUL.FTZ R174, R169.reuse, R174 ;  /* 0x000000aea9ae7220 */ /* 0x040fe20000410000 */
[C---:B------:R-:W-:Y:S01]  /*69d0*/  FMUL.FTZ R176, R169.reuse, R176 ;  /* 0x000000b0a9b07220 */ /* 0x040fe20000410000 */
[----:B------:R-:W-:Y:S01]  /*69e0*/  FMUL.FTZ R166, R169, R166 ;  /* 0x000000a6a9a67220 */ /* 0x000fe20000410000 */
[----:B------:R-:W-:Y:S01]  /*69f0*/  FFMA.FTZ R108, R108, R109, R111 ;  /* 0x0000006d6c6c7223 */ /* 0x000fe2000001006f */
[----:B------:R-:W-:Y:S01]  /*6a00*/  FFMA.FTZ R168, R168, R171, R173 ;  /* 0x000000aba8a87223 */ /* 0x000fe200000100ad */
[----:B------:R-:W-:Y:S01]  /*6a10*/  FFMA.FTZ R172, R172, R175, R177 ;  /* 0x000000afacac7223 */ /* 0x000fe200000100b1 */
[----:B------:R-:W-:Y:S01]  /*6a20*/  SHF.L.U32 R169, R43, 0x10, RZ ;  /* 0x000000102ba97819 */ /* 0x000fe200000006ff */
[----:B------:R-:W-:Y:S01]  /*6a30*/  IMAD.U32 R171, R44, 0x10000, RZ ;  /* 0x000100002cab7824 */ /* 0x000fe200078e00ff */
[----:B------:R-:W-:Y:S01]  /*6a40*/  SHF.L.U32 R173, R45, 0x10, RZ ;  /* 0x000000102dad7819 */ /* 0x000fe200000006ff */
[----:B------:R-:W-:Y:S01]  /*6a50*/  IMAD.U32 R109, R41, 0x10000, RZ ;  /* 0x00010000296d7824 */ /* 0x000fe200078e00ff */
[----:B------:R-:W-:Y:S01]  /*6a60*/  SHF.L.U32 R177, R67, 0x10, RZ ;  /* 0x0000001043b17819 */ /* 0x000fe200000006ff */
[----:B------:R-:W-:Y:S01]  /*6a70*/  IMAD.U32 R179, R63, 0x10000, RZ ;  /* 0x000100003fb37824 */ /* 0x000fe200078e00ff */
[----:B------:R-:W-:Y:S01]  /*6a80*/  SHF.L.U32 R181, R47, 0x10, RZ ;  /* 0x000000102fb57819 */ /* 0x000fe200000006ff */
[----:B------:R-:W-:Y:S01]  /*6a90*/  FFMA.FTZ R171, R170, R169, R171 ;  /* 0x000000a9aaab7223 */ /* 0x000fe200000100ab */
[----:B------:R-:W-:Y:S01]  /*6aa0*/  SHF.L.U32 R183, R112, 0x10, RZ ;  /* 0x0000001070b77819 */ /* 0x000fe200000006ff */
[----:B------:R-:W-:Y:S01]  /*6ab0*/  FFMA.FTZ R176, R176, R177, R179 ;  /* 0x000000b1b0b07223 */ /* 0x000fe200000100b3 */
[----:B------:R-:W-:Y:S01]  /*6ac0*/  SHF.L.U32 R175, R46, 0x10, RZ ;  /* 0x000000102eaf7819 */ /* 0x000fe200000006ff */
[----:B0-----:R-:W-:Y:S01]  /*6ad0*/  IMAD.WIDE.U32 R158, R167, 0x10, R158 ;  /* 0x00000010a79e7825 */ /* 0x001fe200078e009e */
[----:B------:R-:W-:-:S03]  /*6ae0*/  SHF.L.U32 R111, R42, 0x10, RZ ;  /* 0x000000102a6f7819 */ /* 0x000fc600000006ff */
[----:B------:R-:W-:Y:S01]  /*6af0*/  FFMA.FTZ R181, R166, R181, R183 ;  /* 0x000000b5a6b57223 */ /* 0x000fe200000100b7 */
[----:B------:R-:W-:Y:S01]  /*6b00*/  FFMA.FTZ R173, R174, R173, R175 ;  /* 0x000000adaead7223 */ /* 0x000fe200000100af */
[----:B------:R-:W-:-:S03]  /*6b10*/  FFMA.FTZ R169, R110, R109, R111 ;  /* 0x0000006d6ea97223 */ /* 0x000fc6000001006f */
[----:B------:R-:W-:Y:S02]  /*6b20*/  F2FP.BF16.F32.PACK_AB R111, R181, R176 ;  /* 0x000000b0b56f723e */ /* 0x000fe400000010ff */
[----:B------:R-:W-:Y:S02]  /*6b30*/  F2FP.BF16.F32.PACK_AB R110, R173, R172 ;  /* 0x000000acad6e723e */ /* 0x000fe400000010ff */
[----:B------:R-:W-:Y:S02]  /*6b40*/  F2FP.BF16.F32.PACK_AB R109, R171, R168 ;  /* 0x000000a8ab6d723e */ /* 0x000fe400000010ff */
[----:B------:R-:W-:-:S05]  /*6b50*/  F2FP.BF16.F32.PACK_AB R108, R169, R108 ;  /* 0x0000006ca96c723e */ /* 0x000fca00000010ff */
[----:B------:R0:W-:Y:S02]  /*6b60*/  STG.E.128 desc[UR6][R158.64], R108 ;  /* 0x0000006c9e007986 */ /* 0x0001e4000c101d06 */
.L_x_163:
[----:B------:R-:W-:Y:S05]  /*6b70*/  BSYNC.RECONVERGENT B0 ;  /* 0x0000000000007941 */ /* 0x000fea0003800200 */
.L_x_162:
[----:B01234-:R-:W0:Y:S02]  /*6b80*/  LDC.64 R108, c[0x0][0x380] ;  /* 0x0000e000ff6c7b82 */ /* 0x01fe240000000a00 */
[----:B0-----:R-:W-:-:S04]  /*6b90*/  LEA R113, R108, R113, 0x2 ;  /* 0x000000716c717211 */ /* 0x001fc800078e10ff */
[----:B------:R-:W-:-:S13]  /*6ba0*/  ISETP.GE.AND P0, PT, R113, R109, PT ;  /* 0x0000006d7100720c */ /* 0x000fda0003f06270 */
[----:B------:R-:W-:Y:S05]  /*6bb0*/  @!P0 BRA `(.L_x_164) ;  /* 0xffffff9c00cc8947 */ /* 0x000fea000383ffff */
[----:B------:R-:W-:Y:S05]  /*6bc0*/  EXIT ;  /* 0x000000000000794d */ /* 0x000fea0003800000 */
.L_x_151:
[----:B------:R-:W-:Y:S01]  /*6bd0*/  HFMA2 R175, -RZ, RZ, 0, 1.847743988037109375e-06 ;  /* 0x0000001fffaf7431 */ /* 0x000fe200000001ff */
[----:B------:R-:W-:Y:S01]  /*6be0*/  BSSY B0, `(.L_x_165) ;  /* 0x0000007000007945 */ /* 0x000fe20003800000 */
[----:B------:R-:W-:Y:S01]  /*6bf0*/  MOV R173, R109 ;  /* 0x0000006d00ad7202 */ /* 0x000fe20000000f00 */
[----:B------:R-:W-:Y:S01]  /*6c00*/  IMAD.MOV.U32 R172, RZ, RZ, 0x1 ;  /* 0x00000001ffac7424 */ /* 0x000fe200078e00ff */
[----:B------:R-:W-:-:S07]  /*6c10*/  MOV R170, 0xffffffff ;  /* 0xffffffff00aa7802 */ /* 0x000fce0000000f00 */
[----:B------:R-:W-:Y:S05]  /*6c20*/  WARPSYNC.COLLECTIVE R170, `(.L_x_166) ;  /* 0x00000000aa087348 */ /* 0x000fea0003c00000 */
[----:B------:R0:W1:Y:S02]  /*6c30*/  SHFL.BFLY P6, R171, R173, R172, R175 ;  /* 0x0c0000acadab7389 */ /* 0x00006400000c00af */
[----:B01----:R-:W-:Y:S05]  /*6c40*/  ENDCOLLECTIVE ;  /* 0x000000000000791b */ /* 0x003fea0003800000 */
.L_x_166:
[----:B------:R-:W-:Y:S05]  /*6c50*/  BSYNC B0 ;  /* 0x0000000000007941 */ /* 0x000fea0003800000 */
.L_x_165:
[----:B------:R-:W-:Y:S01]  /*6c60*/  MOV R108, R171 ;  /* 0x000000ab006c7202 */ /* 0x000fe20000000f00 */
[----:B------:R-:W-:Y:S01]  /*6c70*/  HFMA2 R172, -RZ, RZ, 0, 1.1920928955078125e-07 ;  /* 0x00000002ffac7431 */ /* 0x000fe200000001ff */
[----:B------:R-:W-:Y:S01]  /*6c80*/  MOV R175, 0x1f ;  /* 0x0000001f00af7802 */ /* 0x000fe20000000f00 */
[----:B------:R-:W0:Y:S01]  /*6c90*/  LDC R158, c[0x0][0x400] ;  /* 0x00010000ff9e7b82 */ /* 0x000e220000000800 */
[----:B------:R-:W-:Y:S01]  /*6ca0*/  MOV R170, 0xffffffff ;  /* 0xffffffff00aa7802 */ /* 0x000fe20000000f00 */
[----:B------:R-:W-:-:S04]  /*6cb0*/  FADD.FTZ R110, R109, R108 ;  /* 0x0000006c6d6e7221 */ /* 0x000fc80000010000 */
[----:B------:R-:W-:-:S07]  /*6cc0*/  IMAD.MOV.U32 R173, RZ, RZ, R110 ;  /* 0x000000ffffad7224 */ /* 0x000fce00078e006e */
[----:B0-----:R-:W-:Y:S05]  /*6cd0*/  WARPSYNC.COLLECTIVE R170, `(.L_x_167) ;  /* 0x00000000aa087348 */ /* 0x001fea0003c00000 */
[----:B------:R1:W2:Y:S02]  /*6ce0*/  SHFL.BFLY P6, R171, R173, R172, R175 ;  /* 0x0c0000acadab7389 */ /* 0x0002a400000c00af */
[----:B012---:R-:W-:Y:S05]  /*6cf0*/  ENDCOLLECTIVE ;  /* 0x000000000000791b */ /* 0x007fea0003800000 */
.L_x_167:
[----:B------:R-:W-:Y:S02]  /*6d00*/  HFMA2 R172, -RZ, RZ, 0, 2.384185791015625e-07 ;  /* 0x00000004ffac7431 */ /* 0x000fe400000001ff */
[----:B------:R-:W-:-:S04]  /*6d10*/  IMAD.MOV.U32 R111, RZ, RZ, R171 ;  /* 0x000000ffff6f7224 */ /* 0x000fc800078e00ab */
[----:B------:R-:W-:-:S05]  /*6d20*/  FADD.FTZ R111, R110, R111 ;  /* 0x0000006f6e6f7221 */ /* 0x000fca0000010000 */
[----:B------:R-:W-:-:S07]  /*6d30*/  MOV R173, R111 ;  /* 0x0000006f00ad7202 */ /* 0x000fce0000000f00 */
[----:B------:R-:W-:Y:S05]  /*6d40*/  WARPSYNC.COLLECTIVE R170, `(.L_x_168) ;  /* 0x00000000aa087348 */ /* 0x000fea0003c00000 */
[----:B------:R0:W1:Y:S02]  /*6d50*/  SHFL.BFLY P6, R171, R173, R172, R175 ;  /* 0x0c0000acadab7389 */ /* 0x00006400000c00af */
[----:B01----:R-:W-:Y:S05]  /*6d60*/  ENDCOLLECTIVE ;  /* 0x000000000000791b */ /* 0x003fea0003800000 */
.L_x_168:
[----:B------:R-:W-:Y:S01]  /*6d70*/  HFMA2 R172, -RZ, RZ, 0, 4.76837158203125e-07 ;  /* 0x00000008ffac7431 */ /* 0x000fe200000001ff */
[----:B------:R-:W-:-:S05]  /*6d80*/  MOV R108, R171 ;  /* 0x000000ab006c7202 */ /* 0x000fca0000000f00 */
[----:B------:R-:W-:-:S04]  /*6d90*/  FADD.FTZ R166, R111, R108 ;  /* 0x0000006c6fa67221 */ /* 0x000fc80000010000 */
[----:B------:R-:W-:-:S07]  /*6da0*/  IMAD.MOV.U32 R173, RZ, RZ, R166 ;  /* 0x000000ffffad7224 */ /* 0x000fce00078e00a6 */
[----:B------:R-:W-:Y:S05]  /*6db0*/  WARPSYNC.COLLECTIVE R170, `(.L_x_169) ;  /* 0x00000000aa087348 */ /* 0x000fea0003c00000 */
[----:B------:R0:W1:Y:S02]  /*6dc0*/  SHFL.BFLY P6, R171, R173, R172, R175 ;  /* 0x0c0000acadab7389 */ /* 0x00006400000c00af */
[----:B01----:R-:W-:Y:S05]  /*6dd0*/  ENDCOLLECTIVE ;  /* 0x000000000000791b */ /* 0x003fea0003800000 */
.L_x_169:
[----:B------:R-:W-:Y:S01]  /*6de0*/  IMAD.MOV.U32 R172, RZ, RZ, 0x10 ;  /* 0x00000010ffac7424 */ /* 0x000fe200078e00ff */
[----:B------:R-:W-:-:S05]  /*6df0*/  MOV R159, R171 ;  /* 0x000000ab009f7202 */ /* 0x000fca0000000f00 */
[----:B------:R-:W-:-:S05]  /*6e00*/  FADD.FTZ R168, R166, R159 ;  /* 0x0000009fa6a87221 */ /* 0x000fca0000010000 */
[----:B------:R-:W-:-:S07]  /*6e10*/  MOV R173, R168 ;  /* 0x000000a800ad7202 */ /* 0x000fce0000000f00 */
[----:B------:R-:W-:Y:S05]  /*6e20*/  WARPSYNC.COLLECTIVE R170, `(.L_x_170) ;  /* 0x00000000aa087348 */ /* 0x000fea0003c00000 */
[----:B------:R0:W1:Y:S02]  /*6e30*/  SHFL.BFLY P6, R171, R173, R172, R175 ;  /* 0x0c0000acadab7389 */ /* 0x00006400000c00af */
[----:B01----:R-:W-:Y:S05]  /*6e40*/  ENDCOLLECTIVE ;  /* 0x000000000000791b */ /* 0x003fea0003800000 */
.L_x_170:
[----:B------:R-:W-:Y:S01]  /*6e50*/  HFMA2 R172, -RZ, RZ, 0, 5.9604644775390625e-08 ;  /* 0x00000001ffac7431 */ /* 0x000fe200000001ff */
[----:B------:R-:W-:Y:S02]  /*6e60*/  MOV R159, R171 ;  /* 0x000000ab009f7202 */ /* 0x000fe40000000f00 */
[----:B------:R-:W-:-:S03]  /*6e70*/  ISETP.GT.U32.AND P6, PT, R114, 0xbf, PT ;  /* 0x000000bf7200780c */ /* 0x000fc60003fc4070 */
[----:B------:R-:W-:-:S04]  /*6e80*/  FADD.FTZ R159, R168, R159 ;  /* 0x0000009fa89f7221 */ /* 0x000fc80000010000 */
[----:B------:R-:W-:-:S04]  /*6e90*/  FMUL.FTZ R159, R159, R158 ;  /* 0x0000009e9f9f7220 */ /* 0x000fc80000410000 */
        /* <DEDUP_REMOVED lines=97> */
[----:B------:R-:W-:-:S07]  /*74b0*/  MOV R173, R108 ;  /* 0x0000006c00ad7202 */ /* 0x000fce0000000f00 */
[----:B------:R-:W-:Y:S05]  /*74c0*/  WARPSYNC.COLLECTIVE R170, `(.L_x_171) ;  /* 0x00000000aa087348 */ /* 0x000fea0003c00000 */
[----:B------:R0:W1:Y:S02]  /*74d0*/  SHFL.BFLY P6, R171, R173, R172, R175 ;  /* 0x0c0000acadab7389 */ /* 0x00006400000c00af */
[----:B01----:R-:W-:Y:S05]  /*74e0*/  ENDCOLLECTIVE ;  /* 0x000000000000791b */ /* 0x003fea0003800000 */
.L_x_171:
[----:B------:R-:W-:Y:S02]  /*74f0*/  HFMA2 R172, -RZ, RZ, 0, 1.1920928955078125e-07 ;  /* 0x00000002ffac7431 */ /* 0x000fe400000001ff */
[----:B------:R-:W-:-:S04]  /*7500*/  IMAD.MOV.U32 R109, RZ, RZ, R171 ;  /* 0x000000ffff6d7224 */ /* 0x000fc800078e00ab */
[----:B------:R-:W-:-:S05]  /*7510*/  FADD.FTZ R109, R108, R109 ;  /* 0x0000006d6c6d7221 */ /* 0x000fca0000010000 */
[----:B------:R-:W-:-:S07]  /*7520*/  MOV R173, R109 ;  /* 0x0000006d00ad7202 */ /* 0x000fce0000000f00 */
[----:B------:R-:W-:Y:S05]  /*7530*/  WARPSYNC.COLLECTIVE R170, `(.L_x_172) ;  /* 0x00000000aa087348 */ /* 0x000fea0003c00000 */
[----:B------:R0:W1:Y:S02]  /*7540*/  SHFL.BFLY P6, R171, R173, R172, R175 ;  /* 0x0c0000acadab7389 */ /* 0x00006400000c00af */
[----:B01----:R-:W-:Y:S05]  /*7550*/  ENDCOLLECTIVE ;  /* 0x000000000000791b */ /* 0x003fea0003800000 */
.L_x_172:
[----:B------:R-:W-:Y:S01]  /*7560*/  HFMA2 R172, -RZ, RZ, 0, 2.384185791015625e-07 ;  /* 0x00000004ffac7431 */ /* 0x000fe200000001ff */
[----:B------:R-:W-:-:S05]  /*7570*/  MOV R110, R171 ;  /* 0x000000ab006e7202 */ /* 0x000fca0000000f00 */
[----:B------:R-:W-:-:S04]  /*7580*/  FADD.FTZ R110, R109, R110 ;  /* 0x0000006e6d6e7221 */ /* 0x000fc80000010000 */
[----:B------:R-:W-:-:S07]  /*7590*/  IMAD.MOV.U32 R173, RZ, RZ, R110 ;  /* 0x000000ffffad7224 */ /* 0x000fce00078e006e */
[----:B------:R-:W-:Y:S05]  /*75a0*/  WARPSYNC.COLLECTIVE R170, `(.L_x_173) ;  /* 0x00000000aa087348 */ /* 0x000fea0003c00000 */
[----:B------:R0:W1:Y:S02]  /*75b0*/  SHFL.BFLY P6, R171, R173, R172, R175 ;  /* 0x0c0000acadab7389 */ /* 0x00006400000c00af */
[----:B01----:R-:W-:Y:S05]  /*75c0*/  ENDCOLLECTIVE ;  /* 0x000000000000791b */ /* 0x003fea0003800000 */
.L_x_173:
[----:B------:R-:W-:Y:S01]  /*75d0*/  IMAD.MOV.U32 R172, RZ, RZ, 0x8 ;  /* 0x00000008ffac7424 */ /* 0x000fe200078e00ff */
[----:B------:R-:W-:-:S05]  /*75e0*/  MOV R111, R171 ;  /* 0x000000ab006f7202 */ /* 0x000fca0000000f00 */
[----:B------:R-:W-:-:S05]  /*75f0*/  FADD.FTZ R111, R110, R111 ;  /* 0x0000006f6e6f7221 */ /* 0x000fca0000010000 */
[----:B------:R-:W-:-:S07]  /*7600*/  MOV R173, R111 ;  /* 0x0000006f00ad7202 */ /* 0x000fce0000000f00 */
[----:B------:R-:W-:Y:S05]  /*7610*/  WARPSYNC.COLLECTIVE R170, `(.L_x_174) ;  /* 0x00000000aa087348 */ /* 0x000fea0003c00000 */
[----:B------:R0:W1:Y:S02]  /*7620*/  SHFL.BFLY P6, R171, R173, R172, R175 ;  /* 0x0c0000acadab7389 */ /* 0x00006400000c00af */
[----:B01----:R-:W-:Y:S05]  /*7630*/  ENDCOLLECTIVE ;  /* 0x000000000000791b */ /* 0x003fea0003800000 */
.L_x_174:
[----:B------:R-:W-:Y:S01]  /*7640*/  HFMA2 R172, -RZ, RZ, 0, 9.5367431640625e-07 ;  /* 0x00000010ffac7431 */ /* 0x000fe200000001ff */
[----:B------:R-:W-:-:S05]  /*7650*/  MOV R166, R171 ;  /* 0x000000ab00a67202 */ /* 0x000fca0000000f00 */
[----:B------:R-:W-:-:S05]  /*7660*/  FADD.FTZ R168, R111, R166 ;  /* 0x000000a66fa87221 */ /* 0x000fca0000010000 */
[----:B------:R-:W-:-:S07]  /*7670*/  MOV R173, R168 ;  /* 0x000000a800ad7202 */ /* 0x000fce0000000f00 */
[----:B------:R-:W-:Y:S05]  /*7680*/  WARPSYNC.COLLECTIVE R170, `(.L_x_175) ;  /* 0x00000000aa087348 */ /* 0x000fea0003c00000 */
[----:B------:R0:W1:Y:S02]  /*7690*/  SHFL.BFLY P6, R171, R173, R172, R175 ;  /* 0x0c0000acadab7389 */ /* 0x00006400000c00af */
[----:B01----:R-:W-:Y:S05]  /*76a0*/  ENDCOLLECTIVE ;  /* 0x000000000000791b */ /* 0x003fea0003800000 */
.L_x_175:
[----:B------:R-:W-:Y:S05]  /*76b0*/  BRA `(.L_x_176) ;  /* 0xffffffe0001c7947 */ /* 0x000fea000383ffff */
.L_x_177:
        /* <DEDUP_REMOVED lines=12> */
.L_x_33246:


//--------------------- .text._ZN10layer_norm31ln_parallel_residual_fwd_kernelINS_13Kernel_traitsI13__nv_bfloat16S2_S2_S2_fjLj1536ELj1ELj4ELj1ELj16ENS_18Kernel_traits_baseILj1536ES2_S2_S2_S2_fjLj128EEEEELb0ELb1ELb1EEEvNS_9FwdParamsE --------------------------
	.section	.text._ZN10layer_norm31ln_parallel_residual_fwd_kernelINS_13Kernel_traitsI13__nv_bfloat16S2_S2_S2_fjLj1536ELj1ELj4ELj1ELj16ENS_18Kernel_traits_baseILj1536ES2_S2_S2_S2_fjLj128EEEEELb0ELb1ELb1EEEvNS_9FwdParamsE,"ax",@progbits
	.align	128
        .global         _ZN10layer_norm31ln_parallel_residual_fwd_kernelINS_13Kernel_traitsI13__nv_bfloat16S2_S2_S2_fjLj1536ELj1ELj4ELj1ELj16ENS_18Kernel_traits_baseILj1536ES2_S2_S2_S2_fjLj128EEEEELb0ELb1ELb1EEEvNS_9FwdParamsE
        .type           _ZN10layer_norm31ln_parallel_residual_fwd_kernelINS_13Kernel_traitsI13__nv_bfloat16S2_S2_S2_fjLj1536ELj1ELj4ELj1ELj16ENS_18Kernel_traits_baseILj1536ES2_S2_S2_S2_fjLj128EEEEELb0ELb1ELb1EEEvNS_9FwdParamsE,@function
        .size           _ZN10layer_norm31ln_parallel_residual_fwd_kernelINS_13Kernel_traitsI13__nv_bfloat16S2_S2_S2_fjLj1536ELj1ELj4ELj1ELj16ENS_18Kernel_traits_baseILj1536ES2_S2_S2_S2_fjLj128EEEEELb0ELb1ELb1EEEvNS_9FwdParamsE,(.L_x_33247 - _ZN10layer_norm31ln_parallel_residual_fwd_kernelINS_13Kernel_traitsI13__nv_bfloat16S2_S2_S2_fjLj1536ELj1ELj4ELj1ELj16ENS_18Kernel_traits_baseILj1536ES2_S2_S2_S2_fjLj128EEEEELb0ELb1ELb1EEEvNS_9FwdParamsE)
        .other          _ZN10layer_norm31ln_parallel_residual_fwd_kernelINS_13Kernel_traitsI13__nv_bfloat16S2_S2_S2_fjLj1536ELj1ELj4ELj1ELj16ENS_18Kernel_traits_baseILj1536ES2_S2_S2_S2_fjLj128EEEEELb0ELb1ELb1EEEvNS_9FwdParamsE,@"STO_CUDA_ENTRY STV_DEFAULT"
_ZN10layer_norm31ln_parallel_residual_fwd_kernelINS_13Kernel_traitsI13__nv_bfloat16S2_S2_S2_fjLj1536ELj1ELj4ELj1ELj16ENS_18Kernel_traits_baseILj1536ES2_S2_S2_S2_fjLj128EEEEELb0ELb1ELb1EEEvNS_9FwdParamsE:
.text._ZN10layer_norm31ln_parallel_residual_fwd_kernelINS_13Kernel_traitsI13__nv_bfloat16S2_S2_S2_fjLj1536ELj1ELj4ELj1ELj16ENS_18Kernel_traits_baseILj1536ES2_S2_S2_S2_fjLj128EEEEELb0ELb1ELb1EEEvNS_9FwdParamsE:
[----:B------:R-:W-:Y:S01]  /*0000*/  LDC R1, c[0x0][0x37c] ;  /* 0x0000df00ff017b82 */ /* 0x000fe20000000800 */
[----:B------:R-:W0:Y:S01]  /*0010*/  LDCU.64 UR4, c[0x0][0x438] ;  /* 0x00008700ff0477ac */ /* 0x000e220008000a00 */
[----:B------:R-:W1:Y:S06]  /*0020*/  S2R R109, SR_TID.X ;  /* 0x00000000006d7919 */ /* 0x000e6c0000002100 */
[----:B------:R-:W2:Y:S01]  /*0030*/  LDC.64 R6, c[0x0][0x398] ;  /* 0x0000e600ff067b82 */ /* 0x000ea20000000a00 */
[----:B------:R-:W3:Y:S01]  /*0040*/  LDCU.64 UR6, c[0x0][0x358] ;  /* 0x00006b00ff0677ac */ /* 0x000ee20008000a00 */
[----:B------:R-:W2:Y:S01]  /*0050*/  LDCU.64 UR8, c[0x0][0x3a0] ;  /* 0x00007400ff0877ac */ /* 0x000ea20008000a00 */
[----:B0-----:R-:W-:-:S04]  /*0060*/  ISETP.NE.U32.AND P1, PT, RZ, UR4, PT ;  /* 0x00000004ff007c0c */ /* 0x001fc8000bf25070 */
[----:B------:R-:W-:Y:S02]  /*0070*/  ISETP.NE.AND.EX P1, PT, RZ, UR5, PT, P1 ;  /* 0x00000005ff007c0c */ /* 0x000fe4000bf25310 */
[----:B-1----:R-:W-:-:S11]  /*0080*/  LOP3.LUT R110, R109, 0x1f, RZ, 0xc0, !PT ;  /* 0x0000001f6d6e7812 */ /* 0x002fd600078ec0ff */
[----:B------:R-:W0:Y:S08]  /*0090*/  @P1 LDC.64 R2, c[0x0][0x3d0] ;  /* 0x0000f400ff021b82 */ /* 0x000e300000000a00 */
[----:B------:R-:W1:Y:S01]  /*00a0*/  @P1 LDC.64 R4, c[0x0][0x438] ;  /* 0x00010e00ff041b82 */ /* 0x000e620000000a00 */
[----:B0-----:R-:W-:-:S05]  /*00b0*/  @P1 IMAD.WIDE.U32 R2, R110, 0x10, R2 ;  /* 0x000000106e021825 */ /* 0x001fca00078e0002 */
[----:B---3--:R0:W5:Y:S01]  /*00c0*/  @P1 LDG.E.128 R24, desc[UR6][R2.64] ;  /* 0x0000000602181981 */ /* 0x008162000c1e1d00 */
[----:B-1----:R-:W-:-:S03]  /*00d0*/  @P1 IMAD.WIDE.U32 R4, R110, 0x10, R4 ;  /* 0x000000106e041825 */ /* 0x002fc600078e0004 */
[----:B------:R0:W5:Y:S04]  /*00e0*/  @P1 LDG.E.128 R28, desc[UR6][R2.64+0x200] ;  /* 0x00020006021c1981 */ /* 0x000168000c1e1d00 */
        /* <DEDUP_REMOVED lines=9> */
[----:B------:R0:W5:Y:S01]  /*0180*/  @P1 LDG.E.128 R68, desc[UR6][R4.64+0xa00] ;  /* 0x000a000604441981 */ /* 0x000162000c1e1d00 */
[----:B------:R-:W1:Y:S01]  /*0190*/  S2UR UR4, SR_CTAID.X ;  /* 0x00000000000479c3 */ /* 0x000e620000002500 */
[----:B--2---:R-:W-:-:S02]  /*01a0*/  LOP3.LUT P0, RZ, R6, UR8, RZ, 0xfc, !PT ;  /* 0x0000000806ff7c12 */ /* 0x004fc4000f80fcff */
[----:B------:R-:W-:Y:S02]  /*01b0*/  SHF.R.U32.HI R109, RZ, 0x5, R109 ;  /* 0x00000005ff6d7819 */ /* 0x000fe4000001166d */
[----:B------:R-:W-:Y:S01]  /*01c0*/  LOP3.LUT P0, RZ, R7, UR9, RZ, 0xfc, P0 ;  /* 0x0000000907ff7c12 */ /* 0x000fe2000800fcff */
[----:B-1----:R-:W-:-:S06]  /*01d0*/  USHF.L.U32 UR4, UR4, 0x2, URZ ;  /* 0x0000000204047899 */ /* 0x002fcc00080006ff */
[----:B------:R-:W-:Y:S01]  /*01e0*/  LOP3.LUT R109, R109, UR4, RZ, 0xfc, !PT ;  /* 0x000000046d6d7c12 */ /* 0x000fe2000f8efcff */
[----:B0-----:R-:W-:Y:S06]  /*01f0*/  @P1 BRA `(.L_x_178) ;  /* 0x0000000000501947 */ /* 0x001fec0003800000 */
[----:B------:R-:W0:Y:S02]  /*0200*/  LDC.64 R2, c[0x0][0x3d0] ;  /* 0x0000f400ff027b82 */ /* 0x000e240000000a00 */
[----:B0-----:R-:W-:-:S05]  /*0210*/  IMAD.WIDE.U32 R2, R110, 0x10, R2 ;  /* 0x000000106e027825 */ /* 0x001fca00078e0002 */
[----:B-----5:R0:W5:Y:S04]  /*0220*/  LDG.E.128 R24, desc[UR6][R2.64] ;  /* 0x0000000602187981 */ /* 0x020168000c1e1d00 */
        /* <DEDUP_REMOVED lines=17> */
.L_x_178:
[----:B------:R-:W0:Y:S02]  /*0340*/  LDCU UR4, c[0x0][0x384] ;  /* 0x00007080ff0477ac */ /* 0x000e240008000800 */
[----:B0-----:R-:W-:-:S13]  /*0350*/  ISETP.GE.AND P1, PT, R109, UR4, PT ;  /* 0x000000046d007c0c */ /* 0x001fda000bf26270 */
[----:B------:R-:W-:Y:S05]  /*0360*/  @P1 EXIT ;  /* 0x000000000000194d */ /* 0x000fea0003800000 */
[----:B------:R-:W-:Y:S01]  /*0370*/  ISETP.NE.U32.AND P1, PT, R6, RZ, PT ;  /* 0x000000ff0600720c */ /* 0x000fe20003f25070 */
[----:B------:R-:W0:Y:S01]  /*0380*/  LDCU UR4, c[0x0][0x388] ;  /* 0x00007100ff0477ac */ /* 0x000e220008000800 */
[----:B-----5:R-:W-:Y:S02]  /*0390*/  PRMT R108, R61, 0x7632, R108 ;  /* 0x000076323d6c7816 */ /* 0x020fe4000000006c */
[----:B------:R-:W-:Y:S01]  /*03a0*/  ISETP.NE.AND.EX P1, PT, R7, RZ, PT, P1 ;  /* 0x000000ff0700720c */ /* 0x000fe20003f25310 */
[----:B------:R-:W1:Y:S01]  /*03b0*/  LDCU.U8 UR5, c[0x0][0x410] ;  /* 0x00008200ff0577ac */ /* 0x000e620008000000 */
[----:B------:R-:W-:Y:S02]  /*03c0*/  PRMT R107, R37, 0x7632, R107 ;  /* 0x00007632256b7816 */ /* 0x000fe4000000006b */
[----:B------:R-:W-:Y:S01]  /*03d0*/  PRMT R106, R60, 0x7632, R106 ;  /* 0x000076323c6a7816 */ /* 0x000fe2000000006a */
[----:B------:R-:W2:Y:S01]  /*03e0*/  LDCU UR8, c[0x0][0x448] ;  /* 0x00008900ff0877ac */ /* 0x000ea20008000800 */
[----:B------:R-:W-:-:S02]  /*03f0*/  PRMT R105, R36, 0x7632, R105 ;  /* 0x0000763224697816 */ /* 0x000fc40000000069 */
[----:B------:R-:W-:Y:S01]  /*0400*/  PRMT R104, R59, 0x7632, R104 ;  /* 0x000076323b687816 */ /* 0x000fe20000000068 */
[----:B------:R-:W3:Y:S01]  /*0410*/  LDCU.64 UR10, c[0x0][0x3a0] ;  /* 0x00007400ff0a77ac */ /* 0x000ee20008000a00 */
[----:B------:R-:W-:Y:S02]  /*0420*/  PRMT R23, R35, 0x7632, R23 ;  /* 0x0000763223177816 */ /* 0x000fe40000000017 */
[----:B------:R-:W-:Y:S01]  /*0430*/  PRMT R22, R58, 0x7632, R22 ;  /* 0x000076323a167816 */ /* 0x000fe20000000016 */
[----:B------:R-:W4:Y:S01]  /*0440*/  LDCU.64 UR12, c[0x0][0x398] ;  /* 0x00007300ff0c77ac */ /* 0x000f220008000a00 */
        /* <DEDUP_REMOVED lines=20> */
[----:B01234-:R-:W-:-:S07]  /*0590*/  PRMT R0, R24, 0x7632, R0 ;  /* 0x0000763218007816 */ /* 0x01ffce0000000000 */
.L_x_204:
[----:B------:R-:W-:Y:S01]  /*05a0*/  ISETP.NE.U32.AND P2, PT, RZ, UR10, PT ;  /* 0x0000000aff007c0c */ /* 0x000fe2000bf45070 */
[----:B------:R-:W0:Y:S01]  /*05b0*/  LDC.64 R140, c[0x0][0x390] ;  /* 0x0000e400ff8c7b82 */ /* 0x000e220000000a00 */
[----:B--2---:R-:W-:Y:S02]  /*05c0*/  IMAD R84, R109, UR4, RZ ;  /* 0x000000046d547c24 */ /* 0x004fe4000f8e02ff */
[----:B------:R-:W-:-:S03]  /*05d0*/  ISETP.NE.AND.EX P2, PT, RZ, UR11, PT, P2 ;  /* 0x0000000bff007c0c */ /* 0x000fc6000bf45320 */
[----:B------:R-:W-:Y:S02]  /*05e0*/  SHF.R.S32.HI R85, RZ, 0x1f, R84 ;  /* 0x0000001fff557819 */ /* 0x000fe40000011454 */
[----:B------:R-:W1:Y:S02]  /*05f0*/  @P1 LDC.64 R90, c[0x0][0x398] ;  /* 0x0000e600ff5a1b82 */ /* 0x000e640000000a00 */
[----:B------:R-:W-:-:S04]  /*0600*/  LEA.HI R85, R85, R84, RZ, 0x3 ;  /* 0x0000005455557211 */ /* 0x000fc800078f18ff */
[----:B------:R-:W-:Y:S02]  /*0610*/  LEA.HI.SX32 R88, R85, R110, 0x1d ;  /* 0x0000006e55587211 */ /* 0x000fe400078feaff */
[----:B------:R-:W2:Y:S03]  /*0620*/  @P2 LDC.64 R92, c[0x0][0x3a0] ;  /* 0x0000e800ff5c2b82 */ /* 0x000ea60000000a00 */
[----:B0-----:R-:W-:-:S06]  /*0630*/  IMAD.WIDE.U32 R84, R88, 0x10, R140 ;  /* 0x0000001058547825 */ /* 0x001fcc00078e008c */
[----:B------:R-:W5:Y:S01]  /*0640*/  LDG.E.128 R84, desc[UR6][R84.64] ;  /* 0x0000000654547981 */ /* 0x000f62000c1e1d00 */
[----:B--2---:R-:W-:-:S05]  /*0650*/  @P2 IMAD.WIDE.U32 R92, R88, 0x10, R92 ;  /* 0x00000010585c2825 */ /* 0x004fca00078e005c */
[----:B------:R-:W2:Y:S01]  /*0660*/  @P2 LDG.E.128 R72, desc[UR6][R92.64] ;  /* 0x000000065c482981 */ /* 0x000ea2000c1e1d00 */
[----:B------:R-:W-:Y:S01]  /*0670*/  UISETP.NE.U32.AND UP0, UPT, UR12, URZ, UPT ;  /* 0x000000ff0c00728c */ /* 0x000fe2000bf05070 */
[----:B-1----:R-:W-:-:S03]  /*0680*/  @P1 IMAD.WIDE.U32 R90, R88, 0x10, R90 ;  /* 0x00000010585a1825 */ /* 0x002fc600078e005a */
[----:B------:R-:W-:Y:S02]  /*0690*/  UISETP.NE.AND.EX UP0, UPT, UR13, URZ, UPT, UP0 ;  /* 0x000000ff0d00728c */ /* 0x000fe4000bf05300 */
[----:B------:R0:W5:Y:S04]  /*06a0*/  @P1 LDG.E.128 R76, desc[UR6][R90.64] ;  /* 0x000000065a4c1981 */ /* 0x000168000c1e1d00 */
[----:B------:R-:W-:Y:S02]  /*06b0*/  PLOP3.LUT P1, PT, PT, PT, UP0, 0x80, 0x8 ;  /* 0x000000000008781c */ /* 0x000fe40003f2f008 */
[----:B--2---:R-:W-:Y:S02]  /*06c0*/  PRMT R89, R75, 0x7632, R89 ;  /* 0x000076324b597816 */ /* 0x004fe40000000059 */
[----:B------:R-:W-:-:S02]  /*06d0*/  PRMT R94, R74, 0x7632, R94 ;  /* 0x000076324a5e7816 */ /* 0x000fc4000000005e */
[----:B------:R-:W-:Y:S02]  /*06e0*/  PRMT R95, R73, 0x7632, R95 ;  /* 0x00007632495f7816 */ /* 0x000fe4000000005f */
[----:B------:R-:W-:-:S05]  /*06f0*/  PRMT R93, R72, 0x7632, R93 ;  /* 0x00007632485d7816 */ /* 0x000fca000000005d */
[----:B0-----:R-:W-:Y:S05]  /*0700*/  @!P1 BRA `(.L_x_179) ;  /* 0x00000004006c9947 */ /* 0x001fea0003800000 */
[----:B------:R-:W-:Y:S05]  /*0710*/  @!P2 BRA `(.L_x_180) ;  /* 0x0000000000d4a947 */ /* 0x000fea0003800000 */
[C---:B-----5:R-:W-:Y:S01]  /*0720*/  PRMT R80, R84.reuse, 0x7632, R80 ;  /* 0x0000763254507816 */ /* 0x060fe20000000050 */
[----:B------:R-:W-:Y:S01]  /*0730*/  IMAD.U32 R90, R77, 0x10000, RZ ;  /* 0x000100004d5a7824 */ /* 0x000fe200078e00ff */
[----:B------:R-:W-:Y:S01]  /*0740*/  SHF.L.U32 R84, R84, 0x10, RZ ;  /* 0x0000001054547819 */ /* 0x000fe200000006ff */
[----:B------:R-:W-:Y:S01]  /*0750*/  IMAD.U32 R97, R79, 0x10000, RZ ;  /* 0x000100004f617824 */ /* 0x000fe200078e00ff */
[----:B------:R-:W-:Y:S01]  /*0760*/  SHF.L.U32 R81, R76, 0x10, RZ ;  /* 0x000000104c517819 */ /* 0x000fe200000006ff */
[----:B------:R-:W-:Y:S01]  /*0770*/  IMAD.U32 R93, R93, 0x10000, RZ ;  /* 0x000100005d5d7824 */ /* 0x000fe200078e00ff */
[----:B------:R-:W-:Y:S02]  /*0780*/  PRMT R82, R85, 0x7632, R82 ;  /* 0x0000763255527816 */ /* 0x000fe40000000052 */
[----:B------:R-:W-:Y:S01]  /*0790*/  PRMT R83, R77, 0x7632, R83 ;  /* 0x000076324d537816 */ /* 0x000fe20000000053 */
[--C-:B------:R-:W-:Y:S01]  /*07a0*/  FADD.FTZ R84, R84, R81.reuse ;  /* 0x0000005154547221 */ /* 0x100fe20000010000 */
[----:B------:R-:W-:-:S02]  /*07b0*/  PRMT R81, R76, 0x7632, R81 ;  /* 0x000076324c517816 */ /* 0x000fc40000000051 */
[----:B------:R-:W-:Y:S01]  /*07c0*/  SHF.L.U32 R80, R80, 0x10, RZ ;  /* 0x0000001050507819 */ /* 0x000fe200000006ff */
[----:B------:R-:W-:Y:S01]  /*07d0*/  IMAD.U32 R83, R83, 0x10000, RZ ;  /* 0x0001000053537824 */ /* 0x000fe200078e00ff */
[----:B------:R-:W-:Y:S02]  /*07e0*/  SHF.L.U32 R81, R81, 0x10, RZ ;  /* 0x0000001051517819 */ /* 0x000fe400000006ff */
[----:B------:R-:W-:Y:S02]  /*07f0*/  SHF.L.U32 R82, R82, 0x10, RZ ;  /* 0x0000001052527819 */ /* 0x000fe400000006ff */
[----:B------:R-:W-:Y:S01]  /*0800*/  SHF.L.U32 R85, R85, 0x10, RZ ;  /* 0x0000001055557819 */ /* 0x000fe200000006ff */
[----:B------:R-:W-:Y:S01]  /*0810*/  FADD.FTZ R80, R80, R81 ;  /* 0x0000005150507221 */ /* 0x000fe20000010000 */
[----:B------:R-:W-:Y:S01]  /*0820*/  PRMT R91, R86, 0x7632, R91 ;  /* 0x00007632565b7816 */ /* 0x000fe2000000005b */
[----:B------:R-:W-:Y:S01]  /*0830*/  FADD.FTZ R83, R82, R83 ;  /* 0x0000005352537221 */ /* 0x000fe20000010000 */
[----:B------:R-:W-:Y:S01]  /*0840*/  PRMT R81, R78, 0x7632, R81 ;  /* 0x000076324e517816 */ /* 0x000fe20000000051 */
[----:B------:R-:W-:Y:S01]  /*0850*/  FADD.FTZ R85, R85, R90 ;  /* 0x0000005a55557221 */ /* 0x000fe20000010000 */
[----:B------:R-:W-:Y:S01]  /*0860*/  PRMT R82, R79, 0x7632, R82 ;  /* 0x000076324f527816 */ /* 0x000fe20000000052 */
[----:B------:R-:W-:Y:S01]  /*0870*/  FADD.FTZ R146, R80, R93 ;  /* 0x0000005d50927221 */ /* 0x000fe20000010000 */
[----:B------:R-:W-:-:S02]  /*0880*/  PRMT R92, R87, 0x7632, R92 ;  /* 0x00007632575c7816 */ /* 0x000fc4000000005c */
[----:B------:R-:W-:Y:S01]  /*0890*/  SHF.L.U32 R91, R91, 0x10, RZ ;  /* 0x000000105b5b7819 */ /* 0x000fe200000006ff */
[----:B------:R-:W-:Y:S01]  /*08a0*/  IMAD.U32 R99, R82, 0x10000, RZ ;  /* 0x0001000052637824 */ /* 0x000fe200078e00ff */
        /* <DEDUP_REMOVED lines=19> */
[----:B------:R-:W-:Y:S01]  /*09e0*/  FADD.FTZ R95, R98, R81 ;  /* 0x00000051625f7221 */ /* 0x000fe20000010000 */
[----:B------:R-:W-:Y:S01]  /*09f0*/  FADD.FTZ R97, R97, R82 ;  /* 0x0000005261617221 */ /* 0x000fe20000010000 */
[----:B------:R-:W-:Y:S01]  /*0a00*/  FADD.FTZ R96, R99, R96 ;  /* 0x0000006063607221 */ /* 0x000fe20000010000 */
[----:B------:R-:W-:Y:S01]  /*0a10*/  FADD.FTZ R94, R83, R94 ;  /* 0x0000005e535e7221 */ /* 0x000fe20000010000 */
[----:B------:R-:W-:-:S02]  /*0a20*/  F2FP.BF16.F32.PACK_AB R80, R146, R90 ;  /* 0x0000005a9250723e */ /* 0x000fc400000010ff */
[----:B------:R-:W-:Y:S02]  /*0a30*/  F2FP.BF16.F32.PACK_AB R82, R95, R92 ;  /* 0x0000005c5f52723e */ /* 0x000fe400000010ff */
[----:B------:R-:W-:Y:S02]  /*0a40*/  F2FP.BF16.F32.PACK_AB R83, R96, R97 ;  /* 0x000000616053723e */ /* 0x000fe400000010ff */
[----:B------:R-:W-:Y:S01]  /*0a50*/  F2FP.BF16.F32.PACK_AB R81, R94, R91 ;  /* 0x0000005b5e51723e */ /* 0x000fe200000010ff */
[----:B------:R-:W-:Y:S06]  /*0a60*/  BRA `(.L_x_181) ;  /* 0x00000004004c7947 */ /* 0x000fec0003800000 */
.L_x_180:
[----:B-----5:R-:W-:Y:S01]  /*0a70*/  PRMT R89, R84, 0x7632, R89 ;  /* 0x0000763254597816 */ /* 0x020fe20000000059 */
[----:B------:R-:W-:Y:S01]  /*0a80*/  IMAD.U32 R81, R76, 0x10000, RZ ;  /* 0x000100004c517824 */ /* 0x000fe200078e00ff */
[C---:B------:R-:W-:Y:S02]  /*0a90*/  PRMT R93, R85.reuse, 0x7632, R93 ;  /* 0x00007632555d7816 */ /* 0x040fe4000000005d */
[----:B------:R-:W-:Y:S02]  /*0aa0*/  PRMT R95, R86, 0x7632, R95 ;  /* 0x00007632565f7816 */ /* 0x000fe4000000005f */
[----:B------:R-:W-:Y:S02]  /*0ab0*/  SHF.L.U32 R84, R84, 0x10, RZ ;  /* 0x0000001054547819 */ /* 0x000fe400000006ff */
[----:B------:R-:W-:Y:S02]  /*0ac0*/  SHF.L.U32 R85, R85, 0x10, RZ ;  /* 0x0000001055557819 */ /* 0x000fe400000006ff */
[----:B------:R-:W-:Y:S01]  /*0ad0*/  SHF.L.U32 R86, R86, 0x10, RZ ;  /* 0x0000001056567819 */ /* 0x000fe200000006ff */
[----:B------:R-:W-:Y:S01]  /*0ae0*/  FADD.FTZ R90, R84, R81 ;  /* 0x00000051545a7221 */ /* 0x000fe20000010000 */
[----:B------:R-:W-:Y:S01]  /*0af0*/  SHF.L.U32 R80, R77, 0x10, RZ ;  /* 0x000000104d507819 */ /* 0x000fe200000006ff */
[----:B------:R-:W-:Y:S01]  /*0b00*/  IMAD.U32 R84, R79, 0x10000, RZ ;  /* 0x000100004f547824 */ /* 0x000fe200078e00ff */
[----:B------:R-:W-:-:S02]  /*0b10*/  SHF.L.U32 R83, R78, 0x10, RZ ;  /* 0x000000104e537819 */ /* 0x000fc400000006ff */
[----:B------:R-:W-:Y:S01]  /*0b20*/  PRMT R96, R87, 0x7632, R96 ;  /* 0x0000763257607816 */ /* 0x000fe20000000060 */
[--C-:B------:R-:W-:Y:S01]  /*0b30*/  FADD.FTZ R91, R85, R80.reuse ;  /* 0x00000050555b7221 */ /* 0x100fe20000010000 */
[----:B------:R-:W-:Y:S01]  /*0b40*/  PRMT R80, R76, 0x7632, R80 ;  /* 0x000076324c507816 */ /* 0x000fe20000000050 */
[----:B------:R-:W-:Y:S01]  /*0b50*/  FADD.FTZ R92, R86, R83 ;  /* 0x00000053565c7221 */ /* 0x000fe20000010000 */
[----:B------:R-:W-:Y:S01]  /*0b60*/  PRMT R81, R77, 0x7632, R81 ;  /* 0x000076324d517816 */ /* 0x000fe20000000051 */
[----:B------:R-:W-:Y:S01]  /*0b70*/  IMAD.U32 R96, R96, 0x10000, RZ ;  /* 0x0001000060607824 */ /* 0x000fe200078e00ff */
        /* <DEDUP_REMOVED lines=20> */
.L_x_179:
        /* <DEDUP_REMOVED lines=8> */
[----:B------:R-:W-:Y:S01]  /*0d40*/  FADD.FTZ R90, R84, R81 ;  /* 0x00000051545a7221 */ /* 0x000fe20000010000 */
        /* <DEDUP_REMOVED lines=8> */
[----:B------:R-:W-:Y:S02]  /*0dd0*/  SHF.L.U32 R85, R85, 0x10, RZ ;  /* 0x0000001055557819 */ /* 0x000fe400000006ff */
        /* <DEDUP_REMOVED lines=16> */
.L_x_182:
        /* <DEDUP_REMOVED lines=11> */
[----:B------:R-:W-:-:S07]  /*0f90*/  SHF.L.U32 R95, R95, 0x10, RZ ;  /* 0x000000105f5f7819 */ /* 0x000fce00000006ff */
.L_x_181:
[----:B------:R-:W0:Y:S01]  /*0fa0*/  @P0 LDC.64 R98, c[0x0][0x3a8] ;  /* 0x0000ea00ff620b82 */ /* 0x000e220000000a00 */
[----:B------:R-:W-:-:S07]  /*0fb0*/  IADD3 R89, PT, PT, R88, 0x20, RZ ;  /* 0x0000002058597810 */ /* 0x000fce0007ffe0ff */
[----:B------:R-:W1:Y:S08]  /*0fc0*/  @P2 LDC.64 R102, c[0x0][0x3a0] ;  /* 0x0000e800ff662b82 */ /* 0x000e700000000a00 */
[----:B------:R-:W2:Y:S01]  /*0fd0*/  @P1 LDC.64 R100, c[0x0][0x398] ;  /* 0x0000e600ff641b82 */ /* 0x000ea20000000a00 */
[----:B------:R-:W-:-:S04]  /*0fe0*/  IMAD.WIDE.U32 R84, R89, 0x10, R140 ;  /* 0x0000001059547825 */ /* 0x000fc800078e008c */
[----:B0-----:R-:W-:-:S05]  /*0ff0*/  @P0 IMAD.WIDE.U32 R98, R88, 0x10, R98 ;  /* 0x0000001058620825 */ /* 0x001fca00078e0062 */
[----:B------:R0:W-:Y:S01]  /*1000*/  @P0 STG.E.128 desc[UR6][R98.64], R80 ;  /* 0x0000005062000986 */ /* 0x0001e2000c101d06 */
[----:B-1----:R-:W-:-:S03]  /*1010*/  @P2 IMAD.WIDE.U32 R102, R89, 0x10, R102 ;  /* 0x0000001059662825 */ /* 0x002fc600078e0066 */
[----:B------:R-:W5:Y:S04]  /*1020*/  LDG.E.128 R84, desc[UR6][R84.64] ;  /* 0x0000000654547981 */ /* 0x000f68000c1e1d00 */
[----:B------:R-:W3:Y:S01]  /*1030*/  @P2 LDG.E.128 R72, desc[UR6][R102.64] ;  /* 0x0000000666482981 */ /* 0x000ee2000c1e1d00 */
[----:B--2---:R-:W-:-:S05]  /*1040*/  @P1 IMAD.WIDE.U32 R100, R89, 0x10, R100 ;  /* 0x0000001059641825 */ /* 0x004fca00078e0064 */
[----:B------:R0:W5:Y:S01]  /*1050*/  @P1 LDG.E.128 R76, desc[UR6][R100.64] ;  /* 0x00000006644c1981 */ /* 0x000162000c1e1d00 */
[----:B------:R-:W-:-:S04]  /*1060*/  UISETP.NE.U32.AND UP0, UPT, UR12, URZ, UPT ;  /* 0x000000ff0c00728c */ /* 0x000fc8000bf05070 */
[----:B------:R-:W-:Y:S01]  /*1070*/  UISETP.NE.AND.EX UP0, UPT, UR13, URZ, UPT, UP0 ;  /* 0x000000ff0d00728c */ /* 0x000fe2000bf05300 */
[----:B---3--:R-:W-:Y:S02]  /*1080*/  PRMT R93, R75, 0x7632, R93 ;  /* 0x000076324b5d7816 */ /* 0x008fe4000000005d */
[----:B------:R-:W-:Y:S02]  /*1090*/  PRMT R111, R74, 0x7632, R111 ;  /* 0x000076324a6f7816 */ /* 0x000fe4000000006f */
[----:B------:R-:W-:Y:S02]  /*10a0*/  PRMT R112, R73, 0x7632, R112 ;  /* 0x0000763249707816 */ /* 0x000fe40000000070 */
[----:B------:R-:W-:Y:S02]  /*10b0*/  PRMT R113, R72, 0x7632, R113 ;  /* 0x0000763248717816 */ /* 0x000fe40000000071 */
[----:B0-----:R-:W-:Y:S05]  /*10c0*/  BRA.U UP0, `(.L_x_183) ;  /* 0x0000000100c47547 */ /* 0x001fea000b800000 */
[----:B------:R-:W-:-:S04]  /*10d0*/  UISETP.NE.U32.AND UP1, UPT, UR10, URZ, UPT ;  /* 0x000000ff0a00728c */ /* 0x000fc8000bf25070 */
[----:B------:R-:W-:-:S09]  /*10e0*/  UISETP.NE.AND.EX UP1, UPT, UR11, URZ, UPT, UP1 ;  /* 0x000000ff0b00728c */ /* 0x000fd2000bf25310 */
[----:B------:R-:W-:Y:S05]  /*10f0*/  BRA.U UP1, `(.L_x_184) ;  /* 0x0000000101347547 */ /* 0x000fea000b800000 */
[C---:B-----5:R-:W-:Y:S01]  /*1100*/  PRMT R103, R86.reuse, 0x7632, R103 ;  /* 0x0000763256677816 */ /* 0x060fe20000000067 */
[----:B------:R-:W-:Y:S01]  /*1110*/  IMAD.U32 R100, R86, 0x10000, RZ ;  /* 0x0001000056647824 */ /* 0x000fe200078e00ff */
[C---:B------:R-:W-:Y:S02]  /*1120*/  PRMT R113, R84.reuse, 0x7632, R113 ;  /* 0x0000763254717816 */ /* 0x040fe40000000071 */
        /* <DEDUP_REMOVED lines=10> */
.L_x_184:
[----:B-----5:R-:W-:Y:S01]  /*11d0*/  PRMT R80, R84, 0x7632, R80 ;  /* 0x0000763254507816 */ /* 0x020fe20000000050 */
[C---:B------:R-:W-:Y:S01]  /*11e0*/  IMAD.U32 R100, R86.reuse, 0x10000, RZ ;  /* 0x0001000056647824 */ /* 0x040fe200078e00ff */
[----:B------:R-:W-:Y:S01]  /*11f0*/  PRMT R82, R85, 0x7632, R82 ;  /* 0x0000763255527816 */ /* 0x000fe20000000052 */
[----:B------:R-:W-:Y:S01]  /*1200*/  IMAD.U32 R93, R93, 0x10000, RZ ;  /* 0x000100005d5d7824 */ /* 0x000fe200078e00ff */
[----:B------:R-:W-:Y:S02]  /*1210*/  PRMT R83, R86, 0x7632, R83 ;  /* 0x0000763256537816 */ /* 0x000fe40000000053 */
[----:B------:R-:W-:Y:S02]  /*1220*/  SHF.L.U32 R84, R84, 0x10, RZ ;  /* 0x0000001054547819 */ /* 0x000fe400000006ff */
[----:B------:R-:W-:Y:S02]  /*1230*/  SHF.L.U32 R85, R85, 0x10, RZ ;  /* 0x0000001055557819 */ /* 0x000fe400000006ff */
[----:B------:R-:W-:-:S02]  /*1240*/  SHF.L.U32 R81, R72, 0x10, RZ ;  /* 0x0000001048517819 */ /* 0x000fc400000006ff */
        /* <DEDUP_REMOVED lines=25> */
.L_x_183:
[----:B------:R-:W-:-:S04]  /*13e0*/  UISETP.NE.U32.AND UP1, UPT, UR10, URZ, UPT ;  /* 0x000000ff0a00728c */ /* 0x000fc8000bf25070 */
[----:B------:R-:W-:-:S09]  /*13f0*/  UISETP.NE.AND.EX UP1, UPT, UR11, URZ, UPT, UP1 ;  /* 0x000000ff0b00728c */ /* 0x000fd2000bf25310 */
[----:B------:R-:W-:Y:S05]  /*1400*/  BRA.U UP1, `(.L_x_186) ;  /* 0x0000000101947547 */ /* 0x000fea000b800000 */
[C---:B-----5:R-:W-:Y:S02]  /*1410*/  PRMT R93, R84.reuse, 0x7632, R93 ;  /* 0x00007632545d7816 */ /* 0x060fe4000000005d */
[C---:B------:R-:W-:Y:S02]  /*1420*/  PRMT R101, R85.reuse, 0x7632, R101 ;  /* 0x0000763255657816 */ /* 0x040fe40000000065 */
[----:B------:R-:W-:Y:S02]  /*1430*/  SHF.L.U32 R84, R84, 0x10, RZ ;  /* 0x0000001054547819 */ /* 0x000fe400000006ff */
[----:B------:R-:W-:Y:S02]  /*1440*/  SHF.L.U32 R85, R85, 0x10, RZ ;  /* 0x0000001055557819 */ /* 0x000fe400000006ff */
[C---:B------:R-:W-:Y:S01]  /*1450*/  PRMT R102, R86.reuse, 0x7632, R102 ;  /* 0x0000763256667816 */ /* 0x040fe20000000066 */
[----:B------:R-:W-:Y:S01]  /*1460*/  IMAD.U32 R86, R86, 0x10000, RZ ;  /* 0x0001000056567824 */ /* 0x000fe200078e00ff */
[----:B------:R-:W-:-:S02]  /*1470*/  SHF.L.U32 R81, R76, 0x10, RZ ;  /* 0x000000104c517819 */ /* 0x000fc400000006ff */
        /* <DEDUP_REMOVED lines=10> */
[----:B------:R-:W-:-:S02]  /*1520*/  PRMT R82, R78, 0x7632, R82 ;  /* 0x000076324e527816 */ /* 0x000fc40000000052 */
[----:B------:R-:W-:Y:S01]  /*1530*/  PRMT R83, R79, 0x7632, R83 ;  /* 0x000076324f537816 */ /* 0x000fe20000000053 */
[----:B------:R-:W-:Y:S01]  /*1540*/  IMAD.U32 R81, R81, 0x10000, RZ ;  /* 0x0001000051517824 */ /* 0x000fe200078e00ff */
[----:B------:R-:W-:Y:S02]  /*1550*/  SHF.L.U32 R84, R79, 0x10, RZ ;  /* 0x000000104f547819 */ /* 0x000fe400000006ff */
        /* <DEDUP_REMOVED lines=16> */
.L_x_186:
[C---:B-----5:R-:W-:Y:S01]  /*1660*/  PRMT R98, R85.reuse, 0x7632, R98 ;  /* 0x0000763255627816 */ /* 0x060fe20000000062 */
[----:B------:R-:W-:Y:S01]  /*1670*/  IMAD.U32 R81, R76, 0x10000, RZ ;  /* 0x000100004c517824 */ /* 0x000fe200078e00ff */
[----:B------:R-:W-:Y:S01]  /*1680*/  SHF.L.U32 R85, R85, 0x10, RZ ;  /* 0x0000001055557819 */ /* 0x000fe200000006ff */
[----:B------:R-:W-:Y:S01]  /*1690*/  IMAD.U32 R112, R112, 0x10000, RZ ;  /* 0x0001000070707824 */ /* 0x000fe200078e00ff */
[----:B------:R-:W-:Y:S01]  /*16a0*/  SHF.L.U32 R80, R77, 0x10, RZ ;  /* 0x000000104d507819 */ /* 0x000fe200000006ff */
[----:B------:R-:W-:Y:S01]  /*16b0*/  IMAD.U32 R98, R98, 0x10000, RZ ;  /* 0x0001000062627824 */ /* 0x000fe200078e00ff */
[C---:B------:R-:W-:Y:S02]  /*16c0*/  PRMT R82, R84.reuse, 0x7632, R82 ;  /* 0x0000763254527816 */ /* 0x040fe40000000052 */
[----:B------:R-:W-:Y:S01]  /*16d0*/  SHF.L.U32 R84, R84, 0x10, RZ ;  /* 0x0000001054547819 */ /* 0x000fe200000006ff */
[----:B------:R-:W-:Y:S01]  /*16e0*/  FADD.FTZ R99, R80, R85 ;  /* 0x0000005550637221 */ /* 0x000fe20000010000 */
[----:B------:R-:W-:Y:S01]  /*16f0*/  PRMT R80, R76, 0x7632, R80 ;  /* 0x000076324c507816 */ /* 0x000fe20000000050 */
[----:B------:R-:W-:Y:S01]  /*1700*/  IMAD.U32 R85, R78, 0x10000, RZ ;  /* 0x000100004e557824 */ /* 0x000fe200078e00ff */
[----:B------:R-:W-:Y:S01]  /*1710*/  SHF.L.U32 R83, R82, 0x10, RZ ;  /* 0x0000001052537819 */ /* 0x000fe200000006ff */
[----:B------:R-:W-:Y:S01]  /*1720*/  FADD.FTZ R84, R81, R84 ;  /* 0x0000005451547221 */ /* 0x000fe20000010000 */
[----:B------:R-:W-:-:S02]  /*1730*/  SHF.L.U32 R80, R80, 0x10, RZ ;  /* 0x0000001050507819 */ /* 0x000fc400000006ff */
[C---:B------:R-:W-:Y:S02]  /*1740*/  PRMT R100, R86.reuse, 0x7632, R100 ;  /* 0x0000763256647816 */ /* 0x040fe40000000064 */
[----:B------:R-:W-:Y:S01]  /*1750*/  SHF.L.U32 R86, R86, 0x10, RZ ;  /* 0x0000001056567819 */ /* 0x000fe200000006ff */
[----:B------:R-:W-:Y:S01]  /*1760*/  FADD.FTZ R80, R83, R80 ;  /* 0x0000005053507221 */ /* 0x000fe20000010000 */
[----:B------:R-:W-:Y:S02]  /*1770*/  PRMT R81, R77, 0x7632, R81 ;  /* 0x000076324d517816 */ /* 0x000fe40000000051 */
[----:B------:R-:W-:Y:S02]  /*1780*/  SHF.L.U32 R101, R87, 0x10, RZ ;  /* 0x0000001057657819 */ /* 0x000fe400000006ff */
[----:B------:R-:W-:Y:S02]  /*1790*/  SHF.L.U32 R114, R79, 0x10, RZ ;  /* 0x000000104f727819 */ /* 0x000fe400000006ff */
        /* <DEDUP_REMOVED lines=32> */
.L_x_185:
        /* <DEDUP_REMOVED lines=12> */
[----:B---3--:R-:W-:-:S02]  /*1a60*/  PRMT R101, R75, 0x7632, R101 ;  /* 0x000076324b657816 */ /* 0x008fc40000000065 */
[----:B------:R-:W-:Y:S02]  /*1a70*/  PRMT R120, R74, 0x7632, R120 ;  /* 0x000076324a787816 */ /* 0x000fe40000000078 */
[----:B------:R-:W-:Y:S02]  /*1a80*/  PRMT R119, R73, 0x7632, R119 ;  /* 0x0000763249777816 */ /* 0x000fe40000000077 */
[----:B------:R-:W-:Y:S01]  /*1a90*/  PRMT R118, R72, 0x7632, R118 ;  /* 0x0000763248767816 */ /* 0x000fe20000000076 */
[----:B0-----:R-:W-:Y:S06]  /*1aa0*/  BRA.U UP0, `(.L_x_187) ;  /* 0x0000000100bc7547 */ /* 0x001fec000b800000 */
[----:B------:R-:W-:Y:S05]  /*1ab0*/  BRA.U UP1, `(.L_x_188) ;  /* 0x0000000101347547 */ /* 0x000fea000b800000 */
[C---:B-----5:R-:W-:Y:S01]  /*1ac0*/  PRMT R120, R85.reuse, 0x7632, R120 ;  /* 0x0000763255787816 */ /* 0x060fe20000000078 */
        /* <DEDUP_REMOVED lines=12> */
.L_x_188:
[----:B-----5:R-:W-:Y:S01]  /*1b90*/  PRMT R83, R86, 0x7632, R83 ;  /* 0x0000763256537816 */ /* 0x020fe20000000053 */
[----:B------:R-:W-:Y:S01]  /*1ba0*/  IMAD.U32 R117, R74, 0x10000, RZ ;  /* 0x000100004a757824 */ /* 0x000fe200078e00ff */
[----:B------:R-:W-:Y:S01]  /*1bb0*/  PRMT R80, R84, 0x7632, R80 ;  /* 0x0000763254507816 */ /* 0x000fe20000000050 */
[----:B------:R-:W-:Y:S01]  /*1bc0*/  IMAD.U32 R120, R120, 0x10000, RZ ;  /* 0x0001000078787824 */ /* 0x000fe200078e00ff */
[----:B------:R-:W-:Y:S01]  /*1bd0*/  PRMT R82, R85, 0x7632, R82 ;  /* 0x0000763255527816 */ /* 0x000fe20000000052 */
[----:B------:R-:W-:Y:S01]  /*1be0*/  IMAD.U32 R83, R83, 0x10000, RZ ;  /* 0x0001000053537824 */ /* 0x000fe200078e00ff */
[----:B------:R-:W-:Y:S01]  /*1bf0*/  PRMT R122, R87, 0x7632, R122 ;  /* 0x00007632577a7816 */ /* 0x000fe2000000007a */
[----:B------:R-:W-:Y:S01]  /*1c00*/  IMAD.U32 R85, R85, 0x10000, RZ ;  /* 0x0001000055557824 */ /* 0x000fe200078e00ff */
[----:B------:R-:W-:Y:S01]  /*1c10*/  SHF.L.U32 R116, R86, 0x10, RZ ;  /* 0x0000001056747819 */ /* 0x000fe200000006ff */
[----:B------:R-:W-:Y:S01]  /*1c20*/  FADD.FTZ R123, R83, R120 ;  /* 0x00000078537b7221 */ /* 0x000fe20000010000 */
[----:B------:R-:W-:-:S02]  /*1c30*/  SHF.L.U32 R121, R118, 0x10, RZ ;  /* 0x0000001076797819 */ /* 0x000fc400000006ff */
        /* <DEDUP_REMOVED lines=8> */
[----:B------:R-:W-:-:S02]  /*1cc0*/  SHF.L.U32 R101, R101, 0x10, RZ ;  /* 0x0000001065657819 */ /* 0x000fc400000006ff */
[----:B------:R-:W-:Y:S02]  /*1cd0*/  SHF.L.U32 R118, R75, 0x10, RZ ;  /* 0x000000104b767819 */ /* 0x000fe400000006ff */
[----:B------:R-:W-:Y:S02]  /*1ce0*/  SHF.L.U32 R122, R122, 0x10, RZ ;  /* 0x000000107a7a7819 */ /* 0x000fe400000006ff */
        /* <DEDUP_REMOVED lines=11> */
.L_x_187:
[----:B------:R-:W-:Y:S05]  /*1da0*/  BRA.U UP1, `(.L_x_190) ;  /* 0x0000000101947547 */ /* 0x000fea000b800000 */
[----:B-----5:R-:W-:Y:S01]  /*1db0*/  PRMT R101, R84, 0x7632, R101 ;  /* 0x0000763254657816 */ /* 0x020fe20000000065 */
[----:B------:R-:W-:Y:S01]  /*1dc0*/  IMAD.U32 R83, R78, 0x10000, RZ ;  /* 0x000100004e537824 */ /* 0x000fe200078e00ff */
[----:B------:R-:W-:Y:S02]  /*1dd0*/  PRMT R118, R86, 0x7632, R118 ;  /* 0x0000763256767816 */ /* 0x000fe40000000076 */
[----:B------:R-:W-:Y:S02]  /*1de0*/  SHF.L.U32 R84, R84, 0x10, RZ ;  /* 0x0000001054547819 */ /* 0x000fe400000006ff */
[C---:B------:R-:W-:Y:S01]  /*1df0*/  PRMT R117, R85.reuse, 0x7632, R117 ;  /* 0x0000763255757816 */ /* 0x040fe20000000075 */
[----:B------:R-:W-:Y:S01]  /*1e00*/  IMAD.U32 R85, R85, 0x10000, RZ ;  /* 0x0001000055557824 */ /* 0x000fe200078e00ff */
[----:B------:R-:W-:Y:S02]  /*1e10*/  SHF.L.U32 R86, R86, 0x10, RZ ;  /* 0x0000001056567819 */ /* 0x000fe400000006ff */
        /* <DEDUP_REMOVED lines=8> */
[----:B------:R-:W-:-:S02]  /*1ea0*/  PRMT R80, R76, 0x7632, R80 ;  /* 0x000076324c507816 */ /* 0x000fc40000000050 */
[----:B------:R-:W-:Y:S02]  /*1eb0*/  PRMT R82, R78, 0x7632, R82 ;  /* 0x000076324e527816 */ /* 0x000fe40000000052 */
[----:B------:R-:W-:Y:S02]  /*1ec0*/  PRMT R83, R79, 0x7632, R83 ;  /* 0x000076324f537816 */ /* 0x000fe40000000053 */
[----:B------:R-:W-:Y:S01]  /*1ed0*/  SHF.L.U32 R87, R87, 0x10, RZ ;  /* 0x0000001057577819 */ /* 0x000fe200000006ff */
[----:B------:R-:W-:Y:S01]  /*1ee0*/  IMAD.U32 R82, R82, 0x10000, RZ ;  /* 0x0001000052527824 */ /* 0x000fe200078e00ff */
[----:B------:R-:W-:Y:S02]  /*1ef0*/  SHF.L.U32 R84, R79, 0x10, RZ ;  /* 0x000000104f547819 */ /* 0x000fe400000006ff */
[----:B------:R-:W-:Y:S02]  /*1f00*/  SHF.L.U32 R101, R101, 0x10, RZ ;  /* 0x0000001065657819 */ /* 0x000fe400000006ff */
[----:B------:R-:W-:Y:S01]  /*1f10*/  SHF.L.U32 R123, R118, 0x10, RZ ;  /* 0x00000010767b7819 */ /* 0x000fe200000006ff */
[----:B------:R-:W-:Y:S01]  /*1f20*/  FADD.FTZ R118, R84, R87 ;  /* 0x0000005754767221 */ /* 0x000fe20000010000 */
[----:B------:R-:W-:-:S02]  /*1f30*/  SHF.L.U32 R86, R119, 0x10, RZ ;  /* 0x0000001077567819 */ /* 0x000fc400000006ff */
[----:B------:R-:W-:Y:S01]  /*1f40*/  SHF.L.U32 R83, R83, 0x10, RZ ;  /* 0x0000001053537819 */ /* 0x000fe200000006ff */
[----:B------:R-:W-:Y:S01]  /*1f50*/  FADD.FTZ R123, R123, R82 ;  /* 0x000000527b7b7221 */ /* 0x000fe20000010000 */
[----:B------:R-:W-:Y:S02]  /*1f60*/  SHF.L.U32 R81, R81, 0x10, RZ ;  /* 0x0000001051517819 */ /* 0x000fe400000006ff */
        /* <DEDUP_REMOVED lines=9> */
.L_x_190:
[C---:B-----5:R-:W-:Y:S01]  /*2000*/  PRMT R114, R85.reuse, 0x7632, R114 ;  /* 0x0000763255727816 */ /* 0x060fe20000000072 */
[----:B------:R-:W-:Y:S01]  /*2010*/  IMAD.U32 R85, R85, 0x10000, RZ ;  /* 0x0001000055557824 */ /* 0x000fe200078e00ff */
[----:B------:R-:W-:Y:S01]  /*2020*/  SHF.L.U32 R80, R77, 0x10, RZ ;  /* 0x000000104d507819 */ /* 0x000fe200000006ff */
[----:B------:R-:W-:Y:S01]  /*2030*/  IMAD.U32 R117, R87, 0x10000, RZ ;  /* 0x0001000057757824 */ /* 0x000fe200078e00ff */
[----:B------:R-:W-:Y:S01]  /*2040*/  PRMT R82, R84, 0x7632, R82 ;  /* 0x0000763254527816 */ /* 0x000fe20000000052 */
[----:B------:R-:W-:Y:S01]  /*2050*/  IMAD.U32 R123, R120, 0x10000, RZ ;  /* 0x00010000787b7824 */ /* 0x000fe200078e00ff */
[----:B------:R-:W-:Y:S01]  /*2060*/  SHF.L.U32 R84, R84, 0x10, RZ ;  /* 0x0000001054547819 */ /* 0x000fe200000006ff */
[----:B------:R-:W-:Y:S01]  /*2070*/  FADD.FTZ R115, R80, R85 ;  /* 0x0000005550737221 */ /* 0x000fe20000010000 */
[C---:B------:R-:W-:Y:S02]  /*2080*/  SHF.L.U32 R81, R76.reuse, 0x10, RZ ;  /* 0x000000104c517819 */ /* 0x040fe400000006ff */
[----:B------:R-:W-:-:S02]  /*2090*/  PRMT R80, R76, 0x7632, R80 ;  /* 0x000076324c507816 */ /* 0x000fc40000000050 */
[----:B------:R-:W-:Y:S01]  /*20a0*/  SHF.L.U32 R83, R82, 0x10, RZ ;  /* 0x0000001052537819 */ /* 0x000fe200000006ff */
[----:B------:R-:W-:Y:S01]  /*20b0*/  FADD.FTZ R84, R81, R84 ;  /* 0x0000005451547221 */ /* 0x000fe20000010000 */
[----:B------:R-:W-:Y:S01]  /*20c0*/  PRMT R81, R77, 0x7632, R81 ;  /* 0x000076324d517816 */ /* 0x000fe20000000051 */
[----:B------:R-:W-:Y:S01]  /*20d0*/  IMAD.U32 R80, R80, 0x10000, RZ ;  /* 0x0001000050507824 */ /* 0x000fe200078e00ff */
[----:B------:R-:W-:Y:S02]  /*20e0*/  PRMT R116, R86, 0x7632, R116 ;  /* 0x0000763256747816 */ /* 0x000fe40000000074 */
[----:B------:R-:W-:Y:S01]  /*20f0*/  SHF.L.U32 R114, R114, 0x10, RZ ;  /* 0x0000001072727819 */ /* 0x000fe200000006ff */
[----:B------:R-:W-:Y:S01]  /*2100*/  FADD.FTZ R80, R83, R80 ;  /* 0x0000005053507221 */ /* 0x000fe20000010000 */
[----:B------:R-:W-:Y:S02]  /*2110*/  SHF.L.U32 R81, R81, 0x10, RZ ;  /* 0x0000001051517819 */ /* 0x000fe400000006ff */
[----:B------:R-:W-:-:S02]  /*2120*/  SHF.L.U32 R86, R86, 0x10, RZ ;  /* 0x0000001056567819 */ /* 0x000fc400000006ff */
[----:B------:R-:W-:Y:S01]  /*2130*/  SHF.L.U32 R85, R78, 0x10, RZ ;  /* 0x000000104e557819 */ /* 0x000fe200000006ff */
[----:B------:R-:W-:Y:S01]  /*2140*/  FADD.FTZ R81, R114, R81 ;  /* 0x0000005172517221 */ /* 0x000fe20000010000 */
[----:B------:R-:W-:Y:S02]  /*2150*/  PRMT R121, R87, 0x7632, R121 ;  /* 0x0000763257797816 */ /* 0x000fe40000000079 */
[----:B------:R-:W-:Y:S01]  /*2160*/  PRMT R83, R79, 0x7632, R83 ;  /* 0x000076324f537816 */ /* 0x000fe20000000053 */
[----:B------:R-:W-:Y:S01]  /*2170*/  FADD.FTZ R87, R85, R86 ;  /* 0x0000005655577221 */ /* 0x000fe20000010000 */
[----:B------:R-:W-:Y:S01]  /*2180*/  SHF.L.U32 R122, R79, 0x10, RZ ;  /* 0x000000104f7a7819 */ /* 0x000fe200000006ff */
[----:B------:R-:W-:Y:S01]  /*2190*/  IMAD.U32 R86, R73, 0x10000, RZ ;  /* 0x0001000049567824 */ /* 0x000fe200078e00ff */
[----:B------:R-:W-:Y:S02]  /*21a0*/  PRMT R82, R78, 0x7632, R82 ;  /* 0x000076324e527816 */ /* 0x000fe40000000052 */
        /* <DEDUP_REMOVED lines=25> */
.L_x_189:
        /* <DEDUP_REMOVED lines=13> */
[----:B------:R-:W-:Y:S05]  /*2410*/  BRA.U UP1, `(.L_x_192) ;  /* 0x0000000101347547 */ /* 0x000fea000b800000 */
[C---:B0----5:R-:W-:Y:S01]  /*2420*/  PRMT R127, R84.reuse, 0x7632, R127 ;  /* 0x00007632547f7816 */ /* 0x061fe2000000007f */
        /* <DEDUP_REMOVED lines=12> */
.L_x_192:
[C---:B-----5:R-:W-:Y:S01]  /*24f0*/  PRMT R119, R84.reuse, 0x7632, R119 ;  /* 0x0000763254777816 */ /* 0x060fe20000000077 */
[----:B------:R-:W-:Y:S01]  /*2500*/  IMAD.U32 R84, R84, 0x10000, RZ ;  /* 0x0001000054547824 */ /* 0x000fe200078e00ff */
[----:B0-----:R-:W-:Y:S01]  /*2510*/  SHF.L.U32 R81, R72, 0x10, RZ ;  /* 0x0000001048517819 */ /* 0x001fe200000006ff */
[----:B------:R-:W-:Y:S01]  /*2520*/  IMAD.U32 R124, R73, 0x10000, RZ ;  /* 0x00010000497c7824 */ /* 0x000fe200078e00ff */
[C---:B------:R-:W-:Y:S01]  /*2530*/  PRMT R127, R86.reuse, 0x7632, R127 ;  /* 0x00007632567f7816 */ /* 0x040fe2000000007f */
[----:B------:R-:W-:Y:S01]  /*2540*/  IMAD.U32 R119, R119, 0x10000, RZ ;  /* 0x0001000077777824 */ /* 0x000fe200078e00ff */
[----:B------:R-:W-:Y:S01]  /*2550*/  SHF.L.U32 R86, R86, 0x10, RZ ;  /* 0x0000001056567819 */ /* 0x000fe200000006ff */
[----:B------:R-:W-:Y:S01]  /*2560*/  FADD.FTZ R122, R81, R84 ;  /* 0x00000054517a7221 */ /* 0x000fe20000010000 */
[----:B------:R-:W-:Y:S02]  /*2570*/  SHF.L.U32 R125, R74, 0x10, RZ ;  /* 0x000000104a7d7819 */ /* 0x000fe400000006ff */
[----:B------:R-:W-:-:S02]  /*2580*/  PRMT R128, R87, 0x7632, R128 ;  /* 0x0000763257807816 */ /* 0x000fc40000000080 */
[----:B------:R-:W-:Y:S01]  /*2590*/  PRMT R83, R75, 0x7632, R83 ;  /* 0x000076324b537816 */ /* 0x000fe20000000053 */
[----:B------:R-:W-:Y:S01]  /*25a0*/  FADD.FTZ R125, R125, R86 ;  /* 0x000000567d7d7221 */ /* 0x000fe20000010000 */
[----:B------:R-:W-:Y:S02]  /*25b0*/  PRMT R82, R74, 0x7632, R82 ;  /* 0x000076324a527816 */ /* 0x000fe40000000052 */
[----:B------:R-:W-:Y:S01]  /*25c0*/  PRMT R126, R85, 0x7632, R126 ;  /* 0x00007632557e7816 */ /* 0x000fe2000000007e */
[----:B------:R-:W-:Y:S01]  /*25d0*/  IMAD.U32 R83, R83, 0x10000, RZ ;  /* 0x0001000053537824 */ /* 0x000fe200078e00ff */
[----:B------:R-:W-:Y:S02]  /*25e0*/  PRMT R80, R72, 0x7632, R80 ;  /* 0x0000763248507816 */ /* 0x000fe40000000050 */
[----:B------:R-:W-:Y:S02]  /*25f0*/  PRMT R81, R73, 0x7632, R81 ;  /* 0x0000763249517816 */ /* 0x000fe40000000051 */
[----:B------:R-:W-:-:S02]  /*2600*/  SHF.L.U32 R128, R128, 0x10, RZ ;  /* 0x0000001080807819 */ /* 0x000fc400000006ff */
        /* <DEDUP_REMOVED lines=8> */
[----:B------:R-:W-:-:S02]  /*2690*/  SHF.L.U32 R84, R126, 0x10, RZ ;  /* 0x000000107e547819 */ /* 0x000fc400000006ff */
        /* <DEDUP_REMOVED lines=10> */
.L_x_191:
[----:B------:R-:W-:Y:S05]  /*2740*/  BRA.U UP1, `(.L_x_194) ;  /* 0x0000000101947547 */ /* 0x000fea000b800000 */
        /* <DEDUP_REMOVED lines=37> */
.L_x_194:
[----:B0----5:R-:W-:Y:S01]  /*29a0*/  PRMT R81, R84, 0x7632, R81 ;  /* 0x0000763254517816 */ /* 0x021fe20000000051 */
[----:B------:R-:W-:Y:S01]  /*29b0*/  IMAD.U32 R124, R87, 0x10000, RZ ;  /* 0x00010000577c7824 */ /* 0x000fe200078e00ff */
[----:B------:R-:W-:Y:S01]  /*29c0*/  PRMT R80, R76, 0x7632, R80 ;  /* 0x000076324c507816 */ /* 0x000fe20000000050 */
[----:B------:R-:W-:Y:S01]  /*29d0*/  IMAD.U32 R84, R84, 0x10000, RZ ;  /* 0x0001000054547824 */ /* 0x000fe200078e00ff */
        /* <DEDUP_REMOVED lines=17> */
[--C-:B------:R-:W-:Y:S01]  /*2af0*/  FADD.FTZ R127, R81, R80.reuse ;  /* 0x00000050517f7221 */ /* 0x100fe20000010000 */
[----:B------:R-:W-:Y:S01]  /*2b00*/  PRMT R80, R77, 0x7632, R80 ;  /* 0x000076324d507816 */ /* 0x000fe20000000050 */
[----:B------:R-:W-:Y:S01]  /*2b10*/  FADD.FTZ R122, R122, R83 ;  /* 0x000000537a7a7221 */ /* 0x000fe20000010000 */
[----:B------:R-:W-:Y:S01]  /*2b20*/  PRMT R81, R78, 0x7632, R81 ;  /* 0x000076324e517816 */ /* 0x000fe20000000051 */
[----:B------:R-:W-:Y:S01]  /*2b30*/  IMAD.U32 R83, R74, 0x10000, RZ ;  /* 0x000100004a537824 */ /* 0x000fe200078e00ff */
[----:B------:R-:W-:Y:S02]  /*2b40*/  SHF.L.U32 R131, R126, 0x10, RZ ;  /* 0x000000107e837819 */ /* 0x000fe400000006ff */
[----:B------:R-:W-:Y:S01]  /*2b50*/  SHF.L.U32 R82, R82, 0x10, RZ ;  /* 0x0000001052527819 */ /* 0x000fe200000006ff */
        /* <DEDUP_REMOVED lines=27> */
[----:B------:R-:W-:-:S07]  /*2d10*/  F2FP.BF16.F32.PACK_AB R80, R127, R122 ;  /* 0x0000007a7f50723e */ /* 0x000fce00000010ff */
.L_x_193:
        /* <DEDUP_REMOVED lines=27> */
.L_x_196:
[----:B-----5:R-:W-:Y:S01]  /*2ed0*/  PRMT R130, R84, 0x7632, R130 ;  /* 0x0000763254827816 */ /* 0x020fe20000000082 */
[----:B0-----:R-:W-:Y:S01]  /*2ee0*/  IMAD.U32 R81, R72, 0x10000, RZ ;  /* 0x0001000048517824 */ /* 0x001fe200078e00ff */
        /* <DEDUP_REMOVED lines=35> */
.L_x_195:
[----:B------:R-:W-:Y:S05]  /*3120*/  BRA.U UP1, `(.L_x_198) ;  /* 0x0000000101947547 */ /* 0x000fea000b800000 */
        /* <DEDUP_REMOVED lines=37> */
.L_x_198:
[----:B0----5:R-:W-:Y:S02]  /*3380*/  PRMT R81, R84, 0x7632, R81 ;  /* 0x0000763254517816 */ /* 0x021fe40000000051 */
[----:B------:R-:W-:Y:S02]  /*3390*/  PRMT R80, R76, 0x7632, R80 ;  /* 0x000076324c507816 */ /* 0x000fe40000000050 */
[C---:B------:R-:W-:Y:S02]  /*33a0*/  PRMT R130, R85.reuse, 0x7632, R130 ;  /* 0x0000763255827816 */ /* 0x040fe40000000082 */
[----:B------:R-:W-:Y:S02]  /*33b0*/  SHF.L.U32 R84, R84, 0x10, RZ ;  /* 0x0000001054547819 */ /* 0x000fe400000006ff */
        /* <DEDUP_REMOVED lines=14> */
[----:B------:R-:W-:-:S02]  /*34a0*/  PRMT R81, R78, 0x7632, R81 ;  /* 0x000076324e517816 */ /* 0x000fc40000000051 */
[----:B------:R-:W-:Y:S02]  /*34b0*/  PRMT R82, R79, 0x7632, R82 ;  /* 0x000076324f527816 */ /* 0x000fe40000000052 */
[----:B------:R-:W-:Y:S01]  /*34c0*/  SHF.L.U32 R135, R87, 0x10, RZ ;  /* 0x0000001057877819 */ /* 0x000fe200000006ff */
[----:B------:R-:W-:Y:S01]  /*34d0*/  IMAD.U32 R87, R78, 0x10000, RZ ;  /* 0x000100004e577824 */ /* 0x000fe200078e00ff */
[----:B------:R-:W-:Y:S02]  /*34e0*/  SHF.L.U32 R84, R79, 0x10, RZ ;  /* 0x000000104f547819 */ /* 0x000fe400000006ff */
[----:B------:R-:W-:Y:S01]  /*34f0*/  SHF.L.U32 R83, R130, 0x10, RZ ;  /* 0x0000001082537819 */ /* 0x000fe200000006ff */
[----:B------:R-:W-:Y:S01]  /*3500*/  IMAD.U32 R130, R133, 0x10000, RZ ;  /* 0x0001000085827824 */ /* 0x000fe200078e00ff */
[----:B------:R-:W-:Y:S01]  /*3510*/  SHF.L.U32 R80, R80, 0x10, RZ ;  /* 0x0000001050507819 */ /* 0x000fe200000006ff */
[----:B------:R-:W-:Y:S01]  /*3520*/  FADD.FTZ R136, R84, R135 ;  /* 0x0000008754887221 */ /* 0x000fe20000010000 */
[----:B------:R-:W-:Y:S01]  /*3530*/  SHF.L.U32 R81, R81, 0x10, RZ ;  /* 0x0000001051517819 */ /* 0x000fe200000006ff */
[----:B------:R-:W-:Y:S01]  /*3540*/  IMAD.U32 R84, R73, 0x10000, RZ ;  /* 0x0001000049547824 */ /* 0x000fe200078e00ff */
[----:B------:R-:W-:Y:S01]  /*3550*/  SHF.L.U32 R137, R134, 0x10, RZ ;  /* 0x0000001086897819 */ /* 0x000fe200000006ff */
[--C-:B------:R-:W-:Y:S01]  /*3560*/  FADD.FTZ R138, R83, R80.reuse ;  /* 0x00000050538a7221 */ /* 0x100fe20000010000 */
[----:B------:R-:W-:Y:S01]  /*3570*/  SHF.L.U32 R82, R82, 0x10, RZ ;  /* 0x0000001052527819 */ /* 0x000fe200000006ff */
[----:B------:R-:W-:Y:S01]  /*3580*/  FADD.FTZ R135, R130, R81 ;  /* 0x0000005182877221 */ /* 0x000fe20000010000 */
[----:B------:R-:W-:Y:S01]  /*3590*/  PRMT R80, R72, 0x7632, R80 ;  /* 0x0000763248507816 */ /* 0x000fe20000000050 */
        /* <DEDUP_REMOVED lines=22> */
.L_x_197:
        /* <DEDUP_REMOVED lines=13> */
[----:B------:R-:W-:Y:S05]  /*37d0*/  BRA.U UP1, `(.L_x_200) ;  /* 0x0000000101347547 */ /* 0x000fea000b800000 */
[----:B0----5:R-:W-:Y:S01]  /*37e0*/  PRMT R143, R84, 0x7632, R143 ;  /* 0x00007632548f7816 */ /* 0x021fe2000000008f */
[----:B------:R-:W-:Y:S01]  /*37f0*/  IMAD.U32 R142, R87, 0x10000, RZ ;  /* 0x00010000578e7824 */ /* 0x000fe200078e00ff */
[----:B------:R-:W-:Y:S02]  /*3800*/  PRMT R144, R85, 0x7632, R144 ;  /* 0x0000763255907816 */ /* 0x000fe40000000090 */
[----:B------:R-:W-:Y:S02]  /*3810*/  PRMT R141, R86, 0x7632, R141 ;  /* 0x00007632568d7816 */ /* 0x000fe4000000008d */
[----:B------:R-:W-:Y:S02]  /*3820*/  PRMT R145, R87, 0x7632, R145 ;  /* 0x0000763257917816 */ /* 0x000fe40000000091 */
[----:B------:R-:W-:Y:S02]  /*3830*/  SHF.L.U32 R84, R84, 0x10, RZ ;  /* 0x0000001054547819 */ /* 0x000fe400000006ff */
[----:B------:R-:W-:-:S02]  /*3840*/  SHF.L.U32 R85, R85, 0x10, RZ ;  /* 0x0000001055557819 */ /* 0x000fc400000006ff */
[----:B------:R-:W-:Y:S02]  /*3850*/  SHF.L.U32 R86, R86, 0x10, RZ ;  /* 0x0000001056567819 */ /* 0x000fe400000006ff */
[----:B------:R-:W-:Y:S02]  /*3860*/  SHF.L.U32 R143, R143, 0x10, RZ ;  /* 0x000000108f8f7819 */ /* 0x000fe400000006ff */
[----:B------:R-:W-:Y:S02]  /*3870*/  SHF.L.U32 R144, R144, 0x10, RZ ;  /* 0x0000001090907819 */ /* 0x000fe400000006ff */
[----:B------:R-:W-:Y:S02]  /*3880*/  SHF.L.U32 R141, R141, 0x10, RZ ;  /* 0x000000108d8d7819 */ /* 0x000fe400000006ff */
[----:B------:R-:W-:Y:S01]  /*3890*/  SHF.L.U32 R145, R145, 0x10, RZ ;  /* 0x0000001091917819 */ /* 0x000fe200000006ff */
[----:B------:R-:W-:Y:S06]  /*38a0*/  BRA `(.L_x_201) ;  /* 0x00000008000c7947 */ /* 0x000fec0003800000 */
.L_x_200:
[C---:B-----5:R-:W-:Y:S01]  /*38b0*/  PRMT R141, R85.reuse, 0x7632, R141 ;  /* 0x00007632558d7816 */ /* 0x060fe2000000008d */
[----:B0-----:R-:W-:Y:S01]  /*38c0*/  IMAD.U32 R83, R74, 0x10000, RZ ;  /* 0x000100004a537824 */ /* 0x001fe200078e00ff */
[----:B------:R-:W-:Y:S02]  /*38d0*/  PRMT R142, R86, 0x7632, R142 ;  /* 0x00007632568e7816 */ /* 0x000fe4000000008e */
[C---:B------:R-:W-:Y:S01]  /*38e0*/  PRMT R140, R84.reuse, 0x7632, R140 ;  /* 0x00007632548c7816 */ /* 0x040fe2000000008c */
[----:B------:R-:W-:Y:S01]  /*38f0*/  IMAD.U32 R84, R84, 0x10000, RZ ;  /* 0x0001000054547824 */ /* 0x000fe200078e00ff */
[----:B------:R-:W-:Y:S02]  /*3900*/  SHF.L.U32 R85, R85, 0x10, RZ ;  /* 0x0000001055557819 */ /* 0x000fe400000006ff */
[----:B------:R-:W-:Y:S02]  /*3910*/  SHF.L.U32 R86, R86, 0x10, RZ ;  /* 0x0000001056567819 */ /* 0x000fe400000006ff */
        /* <DEDUP_REMOVED lines=9> */
[----:B------:R-:W-:Y:S01]  /*39b0*/  PRMT R83, R75, 0x7632, R83 ;  /* 0x000076324b537816 */ /* 0x000fe20000000053 */
[----:B------:R-:W-:Y:S01]  /*39c0*/  IMAD.U32 R80, R80, 0x10000, RZ ;  /* 0x0001000050507824 */ /* 0x000fe200078e00ff */
        /* <DEDUP_REMOVED lines=8> */
[----:B------:R-:W-:Y:S02]  /*3a50*/  SHF.L.U32 R83, R83, 0x10, RZ ;  /* 0x0000001053537819 */ /* 0x000fe400000006ff */
        /* <DEDUP_REMOVED lines=10> */
.L_x_199:
[----:B------:R-:W-:Y:S05]  /*3b00*/  BRA.U UP1, `(.L_x_202) ;  /* 0x0000000101947547 */ /* 0x000fea000b800000 */
[----:B-----5:R-:W-:Y:S01]  /*3b10*/  PRMT R140, R84, 0x7632, R140 ;  /* 0x00007632548c7816 */ /* 0x020fe2000000008c */
[----:B0-----:R-:W-:Y:S01]  /*3b20*/  IMAD.U32 R80, R77, 0x10000, RZ ;  /* 0x000100004d507824 */ /* 0x001fe200078e00ff */
[----:B------:R-:W-:Y:S02]  /*3b30*/  PRMT R141, R85, 0x7632, R141 ;  /* 0x00007632558d7816 */ /* 0x000fe4000000008d */
[----:B------:R-:W-:Y:S02]  /*3b40*/  PRMT R142, R86, 0x7632, R142 ;  /* 0x00007632568e7816 */ /* 0x000fe4000000008e */
[----:B------:R-:W-:Y:S01]  /*3b50*/  SHF.L.U32 R84, R84, 0x10, RZ ;  /* 0x0000001054547819 */ /* 0x000fe200000006ff */
[----:B------:R-:W-:Y:S01]  /*3b60*/  IMAD.U32 R144, R141, 0x10000, RZ ;  /* 0x000100008d907824 */ /* 0x000fe200078e00ff */
        /* <DEDUP_REMOVED lines=9> */
[----:B------:R-:W-:Y:S02]  /*3c00*/  PRMT R81, R77, 0x7632, R81 ;  /* 0x000076324d517816 */ /* 0x000fe40000000051 */
[----:B------:R-:W-:-:S02]  /*3c10*/  PRMT R82, R78, 0x7632, R82 ;  /* 0x000076324e527816 */ /* 0x000fc40000000052 */
[----:B------:R-:W-:Y:S01]  /*3c20*/  PRMT R83, R79, 0x7632, R83 ;  /* 0x000076324f537816 */ /* 0x000fe20000000053 */
[----:B------:R-:W-:Y:S01]  /*3c30*/  IMAD.U32 R81, R81, 0x10000, RZ ;  /* 0x0001000051517824 */ /* 0x000fe200078e00ff */
[----:B------:R-:W-:Y:S02]  /*3c40*/  SHF.L.U32 R143, R140, 0x10, RZ ;  /* 0x000000108c8f7819 */ /* 0x000fe400000006ff */
[----:B------:R-:W-:Y:S01]  /*3c50*/  SHF.L.U32 R87, R87, 0x10, RZ ;  /* 0x0000001057577819 */ /* 0x000fe200000006ff */
[----:B------:R-:W-:Y:S01]  /*3c60*/  FADD.FTZ R144, R144, R81 ;  /* 0x0000005190907221 */ /* 0x000fe20000010000 */
[----:B------:R-:W-:Y:S02]  /*3c70*/  SHF.L.U32 R148, R79, 0x10, RZ ;  /* 0x000000104f947819 */ /* 0x000fe400000006ff */
[----:B------:R-:W-:Y:S02]  /*3c80*/  SHF.L.U32 R141, R142, 0x10, RZ ;  /* 0x000000108e8d7819 */ /* 0x000fe400000006ff */
        /* <DEDUP_REMOVED lines=13> */
.L_x_202:
[----:B0----5:R-:W-:Y:S01]  /*3d60*/  PRMT R81, R84, 0x7632, R81 ;  /* 0x0000763254517816 */ /* 0x021fe20000000051 */
[----:B------:R-:W-:Y:S01]  /*3d70*/  IMAD.U32 R143, R79, 0x10000, RZ ;  /* 0x000100004f8f7824 */ /* 0x000fe200078e00ff */
[----:B------:R-:W-:Y:S02]  /*3d80*/  PRMT R80, R76, 0x7632, R80 ;  /* 0x000076324c507816 */ /* 0x000fe40000000050 */
[----:B------:R-:W-:Y:S02]  /*3d90*/  SHF.L.U32 R84, R84, 0x10, RZ ;  /* 0x0000001054547819 */ /* 0x000fe400000006ff */
[----:B------:R-:W-:Y:S02]  /*3da0*/  SHF.L.U32 R83, R76, 0x10, RZ ;  /* 0x000000104c537819 */ /* 0x000fe400000006ff */
[----:B------:R-:W-:Y:S02]  /*3db0*/  PRMT R140, R85, 0x7632, R140 ;  /* 0x00007632558c7816 */ /* 0x000fe4000000008c */
        /* <DEDUP_REMOVED lines=8> */
[----:B------:R-:W-:Y:S02]  /*3e40*/  SHF.L.U32 R83, R72, 0x10, RZ ;  /* 0x0000001048537819 */ /* 0x000fe400000006ff */
[C---:B------:R-:W-:Y:S01]  /*3e50*/  PRMT R141, R86.reuse, 0x7632, R141 ;  /* 0x00007632568d7816 */ /* 0x040fe2000000008d */
[----:B------:R-:W-:Y:S01]  /*3e60*/  FADD.FTZ R143, R81, R80 ;  /* 0x00000050518f7221 */ /* 0x000fe20000010000 */
[----:B------:R-:W-:Y:S01]  /*3e70*/  PRMT R144, R87, 0x7632, R144 ;  /* 0x0000763257907816 */ /* 0x000fe20000000090 */
[----:B------:R-:W-:Y:S01]  /*3e80*/  IMAD.U32 R86, R86, 0x10000, RZ ;  /* 0x0001000056567824 */ /* 0x000fe200078e00ff */
[----:B------:R-:W-:Y:S01]  /*3e90*/  PRMT R80, R77, 0x7632, R80 ;  /* 0x000076324d507816 */ /* 0x000fe20000000050 */
[----:B------:R-:W-:Y:S01]  /*3ea0*/  FADD.FTZ R84, R83, R84 ;  /* 0x0000005453547221 */ /* 0x000fe20000010000 */
        /* <DEDUP_REMOVED lines=34> */
[----:B------:R-:W-:-:S07]  /*40d0*/  F2FP.BF16.F32.PACK_AB R81, R144, R85 ;  /* 0x000000559051723e */ /* 0x000fce00000010ff */
.L_x_201:
[----:B------:R-:W-:Y:S01]  /*40e0*/  FADD.FTZ R87, RZ, R90 ;  /* 0x0000005aff577221 */ /* 0x000fe20000010000 */
[----:B------:R-:W0:Y:S01]  /*40f0*/  @P0 LDC.64 R148, c[0x0][0x3a8] ;  /* 0x0000ea00ff940b82 */ /* 0x000e220000000a00 */
[----:B------:R-:W1:Y:S01]  /*4100*/  S2R R147, SR_TID.X ;  /* 0x0000000000937919 */ /* 0x000e620000002100 */
[----:B------:R-:W-:Y:S01]  /*4110*/  UMOV UR9, 0xffffffff ;  /* 0xffffffff00097882 */ /* 0x000fe20000000000 */
        /* <DEDUP_REMOVED lines=50> */
[----:B0-----:R-:W-:Y:S06]  /*4440*/  BRA.DIV UR9, `(.L_x_203) ;  /* 0x0000001a09c47947 */ /* 0x001fec000b800000 */
        /* <DEDUP_REMOVED lines=8> */
[----:B-1----:R-:W-:-:S05]  /*44d0*/  FADD.FTZ R151, R150, R149 ;  /* 0x0000009596977221 */ /* 0x002fca0000010000 */
[----:B------:R-:W1:Y:S02]  /*44e0*/  SHFL.BFLY PT, R152, R151, 0x10, 0x1f ;  /* 0x0e001f0097987f89 */ /* 0x000e6400000e0000 */
[----:B-1----:R-:W-:-:S04]  /*44f0*/  FADD.FTZ R149, R151, R152 ;  /* 0x0000009897957221 */ /* 0x002fc80000010000 */
[----:B0-----:R-:W-:-:S04]  /*4500*/  FMUL.FTZ R149, R149, R140 ;  /* 0x0000008c95957220 */ /* 0x001fc80000410000 */
[C---:B------:R-:W-:Y:S01]  /*4510*/  FADD.FTZ R87, -R149.reuse, R90 ;  /* 0x0000005a95577221 */ /* 0x040fe20000010100 */
[C---:B------:R-:W-:Y:S01]  /*4520*/  FADD.FTZ R152, -R149.reuse, R146 ;  /* 0x0000009295987221 */ /* 0x040fe20000010100 */
[C---:B------:R-:W-:Y:S01]  /*4530*/  FADD.FTZ R148, -R149.reuse, R91 ;  /* 0x0000005b95947221 */ /* 0x040fe20000010100 */
[----:B------:R-:W-:Y:S01]  /*4540*/  FADD.FTZ R150, -R149, R94 ;  /* 0x0000005e95967221 */ /* 0x000fe20000010100 */
[----:B------:R-:W-:-:S04]  /*4550*/  FFMA.FTZ R87, R87, R87, RZ ;  /* 0x0000005757577223 */ /* 0x000fc800000100ff */
[----:B------:R-:W-:-:S04]  /*4560*/  FFMA.FTZ R87, R152, R152, R87 ;  /* 0x0000009898577223 */ /* 0x000fc80000010057 */
[----:B------:R-:W-:Y:S01]  /*4570*/  FFMA.FTZ R87, R148, R148, R87 ;  /* 0x0000009494577223 */ /* 0x000fe20000010057 */
[----:B------:R-:W-:-:S03]  /*4580*/  FADD.FTZ R148, -R149, R92 ;  /* 0x0000005c95947221 */ /* 0x000fc60000010100 */
        /* <DEDUP_REMOVED lines=86> */
[----:B------:R-:W-:-:S04]  /*4af0*/  FFMA.FTZ R87, R148, R148, R87 ;  /* 0x0000009494577223 */ /* 0x000fc80000010057 */
        /* <DEDUP_REMOVED lines=10> */
.L_x_216:
[----:B------:R-:W-:Y:S01]  /*4ba0*/  FMUL.FTZ R87, R149, R149 ;  /* 0x0000009595577220 */ /* 0x000fe20000410000 */
[----:B------:R-:W-:Y:S01]  /*4bb0*/  ISETP.NE.AND P3, PT, RZ, UR5, PT ;  /* 0x00000005ff007c0c */ /* 0x000fe2000bf65270 */
[----:B01----:R-:W-:Y:S01]  /*4bc0*/  FADD.FTZ R151, R151, R152 ;  /* 0x0000009897977221 */ /* 0x003fe20000010000 */
[----:B------:R-:W-:Y:S01]  /*4bd0*/  SHF.L.U32 R148, R48, 0x10, RZ ;  /* 0x0000001030947819 */ /* 0x000fe200000006ff */
[----:B------:R-:W-:Y:S01]  /*4be0*/  IMAD.U32 R150, R25, 0x10000, RZ ;  /* 0x0001000019967824 */ /* 0x000fe200078e00ff */
[----:B------:R-:W-:Y:S01]  /*4bf0*/  FSEL R87, R87, RZ, P3 ;  /* 0x000000ff57577208 */ /* 0x000fe20001800000 */
[----:B------:R-:W-:Y:S01]  /*4c00*/  FFMA.FTZ R140, R151, R140, UR8 ;  /* 0x00000008978c7e23 */ /* 0x000fe2000801008c */
[----:B------:R-:W-:Y:S02]  /*4c10*/  FSEL R147, R149, RZ, !P3 ;  /* 0x000000ff95937208 */ /* 0x000fe40005800000 */
[----:B------:R-:W-:Y:S01]  /*4c20*/  SHF.L.U32 R153, R3, 0x10, RZ ;  /* 0x0000001003997819 */ /* 0x000fe200000006ff */
[----:B------:R-:W-:Y:S01]  /*4c30*/  FADD.FTZ R140, R140, R87 ;  /* 0x000000578c8c7221 */ /* 0x000fe20000010000 */
[----:B------:R-:W-:Y:S01]  /*4c40*/  SHF.L.U32 R155, R4, 0x10, RZ ;  /* 0x00000010049b7819 */ /* 0x000fe200000006ff */
[C---:B------:R-:W-:Y:S01]  /*4c50*/  FADD.FTZ R87, -R147.reuse, R90 ;  /* 0x0000005a93577221 */ /* 0x040fe20000010100 */
[----:B------:R-:W-:Y:S01]  /*4c60*/  SHF.L.U32 R90, R24, 0x10, RZ ;  /* 0x00000010185a7819 */ /* 0x000fe200000006ff */
[C---:B------:R-:W-:Y:S01]  /*4c70*/  FADD.FTZ R151, -R147.reuse, R146 ;  /* 0x0000009293977221 */ /* 0x040fe20000010100 */
[----:B------:R-:W-:Y:S01]  /*4c80*/  SHF.L.U32 R146, R0, 0x10, RZ ;  /* 0x0000001000927819 */ /* 0x000fe200000006ff */
[----:B------:R-:W0:Y:S01]  /*4c90*/  MUFU.RSQ R140, R140 ;  /* 0x0000008c008c7308 */ /* 0x000e220000001400 */
[C---:B------:R-:W-:Y:S01]  /*4ca0*/  FADD.FTZ R157, -R147.reuse, R92 ;  /* 0x0000005c939d7221 */ /* 0x040fe20000010100 */
[----:B------:R-:W-:Y:S01]  /*4cb0*/  FADD.FTZ R91, -R147, R91 ;  /* 0x0000005b935b7221 */ /* 0x000fe20000010100 */
[----:B------:R-:W-:Y:S01]  /*4cc0*/  SHF.L.U32 R152, R49, 0x10, RZ ;  /* 0x0000001031987819 */ /* 0x000fe200000006ff */
[C---:B------:R-:W-:Y:S01]  /*4cd0*/  FADD.FTZ R95, -R147.reuse, R95 ;  /* 0x0000005f935f7221 */ /* 0x040fe20000010100 */
[----:B------:R-:W-:Y:S01]  /*4ce0*/  FADD.FTZ R97, -R147, R97 ;  /* 0x0000006193617221 */ /* 0x000fe20000010100 */
[----:B------:R-:W-:Y:S01]  /*4cf0*/  SHF.L.U32 R92, R5, 0x10, RZ ;  /* 0x00000010055c7819 */ /* 0x000fe200000006ff */
        /* <DEDUP_REMOVED lines=8> */
[----:B------:R-:W-:Y:S01]  /*4d80*/  SHF.L.U32 R154, R35, 0x10, RZ ;  /* 0x00000010239a7819 */ /* 0x000fe200000006ff */
[----:B------:R-:W-:Y:S01]  /*4d90*/  FADD.FTZ R117, -R147, R117 ;  /* 0x0000007593757221 */ /* 0x000fe20000010100 */
[C---:B0-----:R-:W-:Y:S01]  /*4da0*/  FMUL.FTZ R87, R140.reuse, R87 ;  /* 0x000000578c577220 */ /* 0x041fe20000410000 */
[C---:B------:R-:W-:Y:S01]  /*4db0*/  FMUL.FTZ R91, R140.reuse, R91 ;  /* 0x0000005b8c5b7220 */ /* 0x040fe20000410000 */
[C---:B------:R-:W-:Y:S01]  /*4dc0*/  FMUL.FTZ R95, R140.reuse, R95 ;  /* 0x0000005f8c5f7220 */ /* 0x040fe20000410000 */
[----:B------:R-:W-:Y:S01]  /*4dd0*/  FMUL.FTZ R99, R140, R99 ;  /* 0x000000638c637220 */ /* 0x000fe20000410000 */
[----:B------:R-:W-:Y:S01]  /*4de0*/  FFMA.FTZ R90, R87, R90, R148 ;  /* 0x0000005a575a7223 */ /* 0x000fe20000010094 */
[----:B------:R-:W-:Y:S01]  /*4df0*/  SHF.L.U32 R148, R2, 0x10, RZ ;  /* 0x0000001002947819 */ /* 0x000fe200000006ff */
[C---:B------:R-:W-:Y:S01]  /*4e00*/  FMUL.FTZ R87, R140.reuse, R151 ;  /* 0x000000978c577220 */ /* 0x040fe20000410000 */
[----:B------:R-:W-:Y:S01]  /*4e10*/  FADD.FTZ R151, -R147, R94 ;  /* 0x0000005e93977221 */ /* 0x000fe20000010100 */
[----:B------:R-:W-:Y:S01]  /*4e20*/  FFMA.FTZ R91, R91, R150, R152 ;  /* 0x000000965b5b7223 */ /* 0x000fe20000010098 */
[C---:B------:R-:W-:Y:S01]  /*4e30*/  FMUL.FTZ R150, R140.reuse, R97 ;  /* 0x000000618c967220 */ /* 0x040fe20000410000 */
[----:B------:R-:W-:Y:S01]  /*4e40*/  FFMA.FTZ R87, R87, R146, R148 ;  /* 0x0000009257577223 */ /* 0x000fe20000010094 */
[C---:B------:R-:W-:Y:S01]  /*4e50*/  FMUL.FTZ R94, R140.reuse, R151 ;  /* 0x000000978c5e7220 */ /* 0x040fe20000410000 */
[----:B------:R-:W-:Y:S01]  /*4e60*/  FMUL.FTZ R146, R140, R157 ;  /* 0x0000009d8c927220 */ /* 0x000fe20000410000 */
[----:B------:R-:W-:Y:S01]  /*4e70*/  SHF.L.U32 R151, R26, 0x10, RZ ;  /* 0x000000101a977819 */ /* 0x000fe200000006ff */
[----:B------:R-:W-:-:S02]  /*4e80*/  IMAD.U32 R157, R50, 0x10000, RZ ;  /* 0x00010000329d7824 */ /* 0x000fc400078e00ff */
[----:B------:R-:W-:Y:S01]  /*4e90*/  FFMA.FTZ R94, R94, R153, R155 ;  /* 0x000000995e5e7223 */ /* 0x000fe2000001009b */
[----:B------:R-:W-:Y:S01]  /*4ea0*/  SHF.L.U32 R148, R6, 0x10, RZ ;  /* 0x0000001006947819 */ /* 0x000fe200000006ff */
[----:B------:R-:W-:Y:S01]  /*4eb0*/  FMUL.FTZ R103, R140, R103 ;  /* 0x000000678c677220 */ /* 0x000fe20000410000 */
[----:B------:R-:W-:Y:S01]  /*4ec0*/  FFMA.FTZ R146, R146, R151, R157 ;  /* 0x0000009792927223 */ /* 0x000fe2000001009d */
[----:B------:R-:W-:Y:S01]  /*4ed0*/  SHF.L.U32 R151, R27, 0x10, RZ ;  /* 0x000000101b977819 */ /* 0x000fe200000006ff */
[----:B------:R-:W-:Y:S01]  /*4ee0*/  FMUL.FTZ R111, R140, R111 ;  /* 0x0000006f8c6f7220 */ /* 0x000fe20000410000 */
[----:B------:R-:W-:Y:S01]  /*4ef0*/  SHF.L.U32 R153, R51, 0x10, RZ ;  /* 0x0000001033997819 */ /* 0x000fe200000006ff */
[----:B------:R-:W-:Y:S01]  /*4f00*/  FFMA.FTZ R97, R95, R92, R148 ;  /* 0x0000005c5f617223 */ /* 0x000fe20000010094 */
[----:B------:R-:W-:Y:S01]  /*4f10*/  FADD.FTZ R95, -R147, R96 ;  /* 0x00000060935f7221 */ /* 0x000fe20000010100 */
[----:B------:R-:W-:Y:S01]  /*4f20*/  SHF.L.U32 R96, R8, 0x10, RZ ;  /* 0x0000001008607819 */ /* 0x000fe200000006ff */
[----:B------:R-:W-:-:S02]  /*4f30*/  IMAD.U32 R92, R7, 0x10000, RZ ;  /* 0x00010000075c7824 */ /* 0x000fc400078e00ff */
[----:B------:R-:W-:Y:S01]  /*4f40*/  FFMA.FTZ R148, R150, R151, R153 ;  /* 0x0000009796947223 */ /* 0x000fe20000010099 */
[----:B------:R-:W-:Y:S01]  /*4f50*/  FADD.FTZ R151, -R147, R98 ;  /* 0x0000006293977221 */ /* 0x000fe20000010100 */
[----:B------:R-:W-:Y:S01]  /*4f60*/  FMUL.FTZ R95, R140, R95 ;  /* 0x0000005f8c5f7220 */ /* 0x000fe20000410000 */
[----:B------:R-:W-:Y:S01]  /*4f70*/  SHF.L.U32 R153, R28, 0x10, RZ ;  /* 0x000000101c997819 */ /* 0x000fe200000006ff */
[----:B------:R-:W-:Y:S01]  /*4f80*/  FMUL.FTZ R123, R140, R123 ;  /* 0x0000007b8c7b7220 */ /* 0x000fe20000410000 */
[----:B------:R-:W-:Y:S01]  /*4f90*/  SHF.L.U32 R155, R52, 0x10, RZ ;  /* 0x00000010349b7819 */ /* 0x000fe200000006ff */
[----:B------:R-:W-:Y:S01]  /*4fa0*/  FMUL.FTZ R98, R140, R151 ;  /* 0x000000978c627220 */ /* 0x000fe20000410000 */
[----:B------:R-:W-:Y:S01]  /*4fb0*/  SHF.L.U32 R150, R29, 0x10, RZ ;  /* 0x000000101d967819 */ /* 0x000fe200000006ff */
[----:B------:R-:W-:Y:S01]  /*4fc0*/  FFMA.FTZ R151, R95, R92, R96 ;  /* 0x0000005c5f977223 */ /* 0x000fe20000010060 */
[----:B------:R-:W-:Y:S01]  /*4fd0*/  SHF.L.U32 R152, R53, 0x10, RZ ;  /* 0x0000001035987819 */ /* 0x000fe200000006ff */
[----:B------:R-:W-:Y:S01]  /*4fe0*/  FFMA.FTZ R92, R98, R153, R155 ;  /* 0x00000099625c7223 */ /* 0x000fe2000001009b */
[----:B------:R-:W-:Y:S01]  /*4ff0*/  SHF.L.U32 R96, R9, 0x10, RZ ;  /* 0x0000001009607819 */ /* 0x000fe200000006ff */
[----:B------:R-:W-:-:S02]  /*5000*/  IMAD.U32 R98, R10, 0x10000, RZ ;  /* 0x000100000a627824 */ /* 0x000fc400078e00ff */
[----:B------:R-:W-:Y:S01]  /*5010*/  FMUL.FTZ R95, R140, R113 ;  /* 0x000000718c5f7220 */ /* 0x000fe20000410000 */
[----:B------:R-:W-:Y:S01]  /*5020*/  FFMA.FTZ R113, R99, R150, R152 ;  /* 0x0000009663717223 */ /* 0x000fe20000010098 */
[----:B------:R-:W-:Y:S01]  /*5030*/  FADD.FTZ R99, -R147, R112 ;  /* 0x0000007093637221 */ /* 0x000fe20000010100 */
[----:B------:R-:W-:Y:S01]  /*5040*/  SHF.L.U32 R112, R11, 0x10, RZ ;  /* 0x000000100b707819 */ /* 0x000fe200000006ff */
[----:B------:R-:W-:Y:S01]  /*5050*/  FFMA.FTZ R95, R95, R96, R98 ;  /* 0x000000605f5f7223 */ /* 0x000fe20000010062 */
[----:B------:R-:W-:Y:S01]  /*5060*/  SHF.L.U32 R96, R12, 0x10, RZ ;  /* 0x000000100c607819 */ /* 0x000fe200000006ff */
[----:B------:R-:W-:Y:S01]  /*5070*/  FMUL.FTZ R99, R140, R99 ;  /* 0x000000638c637220 */ /* 0x000fe20000410000 */
[----:B------:R-:W-:Y:S01]  /*5080*/  FADD.FTZ R153, -R147, R100 ;  /* 0x0000006493997221 */ /* 0x000fe20000010100 */
[----:B------:R-:W-:Y:S01]  /*5090*/  SHF.L.U32 R155, R54, 0x10, RZ ;  /* 0x00000010369b7819 */ /* 0x000fe200000006ff */
[----:B------:R-:W-:Y:S02]  /*50a0*/  IMAD.U32 R100, R55, 0x10000, RZ ;  /* 0x0001000037647824 */ /* 0x000fe400078e00ff */
[----:B------:R-:W-:Y:S01]  /*50b0*/  FFMA.FTZ R112, R99, R112, R96 ;  /* 0x0000007063707223 */ /* 0x000fe20000010060 */
[----:B------:R-:W-:Y:S01]  /*50c0*/  FADD.FTZ R99, -R147, R102 ;  /* 0x0000006693637221 */ /* 0x000fe20000010100 */
[----:B------:R-:W-:Y:S01]  /*50d0*/  FMUL.FTZ R150, R140, R153 ;  /* 0x000000998c967220 */ /* 0x000fe20000410000 */
        /* <DEDUP_REMOVED lines=8> */
[----:B------:R-:W-:Y:S01]  /*5160*/  FADD.FTZ R99, -R147, R114 ;  /* 0x0000007293637221 */ /* 0x000fe20000010100 */
[----:B------:R-:W-:Y:S01]  /*5170*/  FFMA.FTZ R153, R103, R96, R98 ;  /* 0x0000006067997223 */ /* 0x000fe20000010062 */
[----:B------:R-:W-:Y:S01]  /*5180*/  SHF.L.U32 R96, R15, 0x10, RZ ;  /* 0x000000100f607819 */ /* 0x000fe200000006ff */
[----:B------:R-:W-:Y:S01]  /*5190*/  FMUL.FTZ R103, R140, R121 ;  /* 0x000000798c677220 */ /* 0x000fe20000410000 */
[----:B------:R-:W-:Y:S01]  /*51a0*/  SHF.L.U32 R98, R16, 0x10, RZ ;  /* 0x0000001010627819 */ /* 0x000fe200000006ff */
[----:B------:R-:W-:Y:S01]  /*51b0*/  FMUL.FTZ R99, R140, R99 ;  /* 0x000000638c637220 */ /* 0x000fe20000410000 */
[----:B------:R-:W-:Y:S01]  /*51c0*/  SHF.L.U32 R100, R32, 0x10, RZ ;  /* 0x0000001020647819 */ /* 0x000fe200000006ff */
[----:B------:R-:W-:Y:S01]  /*51d0*/  FADD.FTZ R139, -R147, R139 ;  /* 0x0000008b938b7221 */ /* 0x000fe20000010100 */
[----:B------:R-:W-:Y:S01]  /*51e0*/  SHF.L.U32 R114, R57, 0x10, RZ ;  /* 0x0000001039727819 */ /* 0x000fe200000006ff */
[----:B------:R-:W-:Y:S01]  /*51f0*/  FFMA.FTZ R155, R111, R96, R98 ;  /* 0x000000606f9b7223 */ /* 0x000fe20000010062 */
[----:B------:R-:W-:Y:S01]  /*5200*/  SHF.L.U32 R98, R18, 0x10, RZ ;  /* 0x0000001012627819 */ /* 0x000fe200000006ff */
[----:B------:R-:W-:Y:S01]  /*5210*/  FFMA.FTZ R100, R99, R100, R102 ;  /* 0x0000006463647223 */ /* 0x000fe20000010066 */
[----:B------:R-:W-:-:S02]  /*5220*/  IMAD.U32 R96, R17, 0x10000, RZ ;  /* 0x0001000011607824 */ /* 0x000fc400078e00ff */
[----:B------:R-:W-:Y:S01]  /*5230*/  FADD.FTZ R99, -R147, R120 ;  /* 0x0000007893637221 */ /* 0x000fe20000010100 */
[----:B------:R-:W-:Y:S01]  /*5240*/  FMUL.FTZ R111, R140, R115 ;  /* 0x000000738c6f7220 */ /* 0x000fe20000410000 */
[----:B------:R-:W-:Y:S01]  /*5250*/  SHF.L.U32 R102, R33, 0x10, RZ ;  /* 0x0000001021667819 */ /* 0x000fe200000006ff */
[----:B------:R-:W-:Y:S01]  /*5260*/  FADD.FTZ R115, -R147, R116 ;  /* 0x0000007493737221 */ /* 0x000fe20000010100 */
[----:B------:R-:W-:Y:S01]  /*5270*/  FFMA.FTZ R103, R103, R96, R98 ;  /* 0x0000006067677223 */ /* 0x000fe20000010062 */
[----:B------:R-:W-:Y:S01]  /*5280*/  SHF.L.U32 R116, R19, 0x10, RZ ;  /* 0x0000001013747819 */ /* 0x000fe200000006ff */
[----:B------:R-:W-:Y:S02]  /*5290*/  IMAD.U32 R96, R20, 0x10000, RZ ;  /* 0x0001000014607824 */ /* 0x000fe400078e00ff */
[----:B------:R-:W-:Y:S01]  /*52a0*/  FMUL.FTZ R99, R140, R99 ;  /* 0x000000638c637220 */ /* 0x000fe20000410000 */
[--C-:B------:R-:W-:Y:S01]  /*52b0*/  FFMA.FTZ R111, R111, R102, R114.reuse ;  /* 0x000000666f6f7223 */ /* 0x100fe20000010072 */
[----:B------:R-:W-:Y:S01]  /*52c0*/  PRMT R114, R38, 0x7632, R114 ;  /* 0x0000763226727816 */ /* 0x000fe20000000072 */
[----:B------:R-:W-:Y:S01]  /*52d0*/  FMUL.FTZ R115, R140, R115 ;  /* 0x000000738c737220 */ /* 0x000fe20000410000 */
[----:B------:R-:W-:Y:S01]  /*52e0*/  FFMA.FTZ R116, R99, R116, R96 ;  /* 0x0000007463747223 */ /* 0x000fe20000010060 */
[----:B------:R-:W-:Y:S01]  /*52f0*/  PRMT R102, R62, 0x7632, R102 ;  /* 0x000076323e667816 */ /* 0x000fe20000000066 */
[----:B------:R-:W-:Y:S01]  /*5300*/  FADD.FTZ R99, -R147, R128 ;  /* 0x0000008093637221 */ /* 0x000fe20000010100 */
[----:B------:R-:W-:Y:S01]  /*5310*/  SHF.L.U32 R120, R34, 0x10, RZ ;  /* 0x0000001022787819 */ /* 0x000fe200000006ff */
[----:B------:R-:W-:Y:S01]  /*5320*/  IMAD.U32 R96, R21, 0x10000, RZ ;  /* 0x0001000015607824 */ /* 0x000fe200078e00ff */
[----:B------:R-:W-:Y:S01]  /*5330*/  SHF.L.U32 R98, R58, 0x10, RZ ;  /* 0x000000103a627819 */ /* 0x000fe200000006ff */
[----:B------:R-:W-:Y:S01]  /*5340*/  FMUL.FTZ R99, R140, R99 ;  /* 0x000000638c637220 */ /* 0x000fe20000410000 */
[----:B------:R-:W-:Y:S01]  /*5350*/  SHF.L.U32 R114, R114, 0x10, RZ ;  /* 0x0000001072727819 */ /* 0x000fe200000006ff */
        /* <DEDUP_REMOVED lines=8> */
[----:B------:R-:W-:Y:S01]  /*53e0*/  FADD.FTZ R99, -R147, R118 ;  /* 0x0000007693637221 */ /* 0x000fe20000010100 */
[----:B------:R-:W-:Y:S01]  /*53f0*/  FFMA.FTZ R123, R123, R96, R98 ;  /* 0x000000607b7b7223 */ /* 0x000fe20000010062 */
[----:B------:R-:W-:Y:S01]  /*5400*/  SHF.L.U32 R115, R115, 0x10, RZ ;  /* 0x0000001073737819 */ /* 0x000fe200000006ff */
[----:B------:R-:W-:Y:S01]  /*5410*/  IMAD.U32 R96, R59, 0x10000, RZ ;  /* 0x000100003b607824 */ /* 0x000fe200078e00ff */
[----:B------:R-:W-:Y:S01]  /*5420*/  SHF.L.U32 R121, R121, 0x10, RZ ;  /* 0x0000001079797819 */ /* 0x000fe200000006ff */
[C---:B------:R-:W-:Y:S01]  /*5430*/  FMUL.FTZ R99, R140.reuse, R99 ;  /* 0x000000638c637220 */ /* 0x040fe20000410000 */
[----:B------:R-:W-:Y:S01]  /*5440*/  FMUL.FTZ R118, R140, R131 ;  /* 0x000000838c767220 */ /* 0x000fe20000410000 */
[----:B------:R-:W-:Y:S01]  /*5450*/  SHF.L.U32 R98, R104, 0x10, RZ ;  /* 0x0000001068627819 */ /* 0x000fe200000006ff */
[----:B------:R-:W-:Y:S01]  /*5460*/  FMUL.FTZ R102, R140, R139 ;  /* 0x0000008b8c667220 */ /* 0x000fe20000410000 */
[----:B------:R-:W-:Y:S01]  /*5470*/  FFMA.FTZ R154, R99, R154, R96 ;  /* 0x0000009a639a7223 */ /* 0x000fe20000010060 */
[----:B------:R-:W-:Y:S01]  /*5480*/  FFMA.FTZ R118, R118, R115, R121 ;  /* 0x0000007376767223 */ /* 0x000fe20000010079 */
[----:B------:R-:W-:Y:S01]  /*5490*/  PRMT R99, R40, 0x7632, R99 ;  /* 0x0000763228637816 */ /* 0x000fe20000000063 */
[----:B------:R-:W-:Y:S01]  /*54a0*/  FMUL.FTZ R127, R140, R127 ;  /* 0x0000007f8c7f7220 */ /* 0x000fe20000410000 */
[----:B------:R-:W-:Y:S01]  /*54b0*/  PRMT R115, R64, 0x7632, R115 ;  /* 0x0000763240737816 */ /* 0x000fe20000000073 */
[----:B------:R-:W-:Y:S01]  /*54c0*/  FADD.FTZ R135, -R147, R135 ;  /* 0x0000008793877221 */ /* 0x000fe20000010100 */
[----:B------:R-:W-:Y:S01]  /*54d0*/  SHF.L.U32 R96, R23, 0x10, RZ ;  /* 0x0000001017607819 */ /* 0x000fe200000006ff */
[----:B------:R-:W-:Y:S01]  /*54e0*/  FADD.FTZ R137, -R147, R137 ;  /* 0x0000008993897221 */ /* 0x000fe20000010100 */
[----:B------:R-:W-:Y:S01]  /*54f0*/  SHF.L.U32 R99, R99, 0x10, RZ ;  /* 0x0000001063637819 */ /* 0x000fe200000006ff */
[----:B------:R-:W-:Y:S01]  /*5500*/  FMUL.FTZ R121, R140, R135 ;  /* 0x000000878c797220 */ /* 0x000fe20000410000 */
[----:B------:R-:W-:Y:S01]  /*5510*/  SHF.L.U32 R115, R115, 0x10, RZ ;  /* 0x0000001073737819 */ /* 0x000fe200000006ff */
[--C-:B------:R-:W-:Y:S01]  /*5520*/  FFMA.FTZ R139, R117, R96, R98.reuse ;  /* 0x00000060758b7223 */ /* 0x100fe20000010062 */
[----:B------:R-:W-:Y:S01]  /*5530*/  PRMT R98, R41, 0x7632, R98 ;  /* 0x0000763229627816 */ /* 0x000fe20000000062 */
[----:B------:R-:W-:Y:S01]  /*5540*/  FADD.FTZ R143, -R147, R143 ;  /* 0x0000008f938f7221 */ /* 0x000fe20000010100 */
[----:B------:R-:W-:Y:S01]  /*5550*/  PRMT R128, R65, 0x7632, R128 ;  /* 0x0000763241807816 */ /* 0x000fe20000000080 */
[----:B------:R-:W-:Y:S01]  /*5560*/  FFMA.FTZ R102, R102, R99, R115 ;  /* 0x0000006366667223 */ /* 0x000fe20000010073 */
[C---:B------:R-:W-:Y:S01]  /*5570*/  FADD.FTZ R99, -R147.reuse, R122 ;  /* 0x0000007a93637221 */ /* 0x040fe20000010100 */
[C-C-:B------:R-:W-:Y:S01]  /*5580*/  FADD.FTZ R115, -R147.reuse, R138.reuse ;  /* 0x0000008a93737221 */ /* 0x140fe20000010100 */
[----:B------:R-:W-:Y:S01]  /*5590*/  SHF.L.U32 R128, R128, 0x10, RZ ;  /* 0x0000001080807819 */ /* 0x000fe200000006ff */
[----:B------:R-:W-:Y:S01]  /*55a0*/  IMAD.U32 R98, R98, 0x10000, RZ ;  /* 0x0001000062627824 */ /* 0x000fe200078e00ff */
[----:B------:R-:W-:Y:S01]  /*55b0*/  SHF.L.U32 R122, R36, 0x10, RZ ;  /* 0x00000010247a7819 */ /* 0x000fe200000006ff */
[----:B------:R-:W-:Y:S01]  /*55c0*/  FMUL.FTZ R99, R140, R99 ;  /* 0x000000638c637220 */ /* 0x000fe20000410000 */
[----:B------:R-:W-:Y:S01]  /*55d0*/  SHF.L.U32 R96, R60, 0x10, RZ ;  /* 0x000000103c607819 */ /* 0x000fe200000006ff */
[----:B------:R-:W-:Y:S01]  /*55e0*/  FMUL.FTZ R115, R140, R115 ;  /* 0x000000738c737220 */ /* 0x000fe20000410000 */
[----:B------:R-:W-:Y:S01]  /*55f0*/  PRMT R138, R66, 0x7632, R138 ;  /* 0x00007632428a7816 */ /* 0x000fe2000000008a */
[----:B------:R-:W-:Y:S01]  /*5600*/  FADD.FTZ R129, -R147, R129 ;  /* 0x0000008193817221 */ /* 0x000fe20000010100 */
[----:B------:R-:W-:Y:S01]  /*5610*/  PRMT R117, R43, 0x7632, R117 ;  /* 0x000076322b757816 */ /* 0x000fe20000000075 */
[----:B------:R-:W-:Y:S01]  /*5620*/  FFMA.FTZ R122, R99, R122, R96 ;  /* 0x0000007a637a7223 */ /* 0x000fe20000010060 */
[----:B------:R-:W-:Y:S01]  /*5630*/  FFMA.FTZ R115, R115, R98, R128 ;  /* 0x0000006273737223 */ /* 0x000fe20000010080 */
[----:B------:R-:W-:Y:S01]  /*5640*/  SHF.L.U32 R96, R105, 0x10, RZ ;  /* 0x0000001069607819 */ /* 0x000fe200000006ff */
[----:B------:R-:W-:Y:S01]  /*5650*/  FADD.FTZ R99, -R147, R124 ;  /* 0x0000007c93637221 */ /* 0x000fe20000010100 */
[----:B------:R-:W-:Y:S01]  /*5660*/  SHF.L.U32 R98, R106, 0x10, RZ ;  /* 0x000000106a627819 */ /* 0x000fe200000006ff */
[----:B------:R-:W-:Y:S01]  /*5670*/  IMAD.U32 R138, R138, 0x10000, RZ ;  /* 0x000100008a8a7824 */ /* 0x000fe200078e00ff */
[----:B------:R-:W-:Y:S01]  /*5680*/  PRMT R128, R42, 0x7632, R128 ;  /* 0x000076322a807816 */ /* 0x000fe20000000080 */
[----:B------:R-:W-:Y:S01]  /*5690*/  FMUL.FTZ R99, R140, R99 ;  /* 0x000000638c637220 */ /* 0x000fe20000410000 */
[----:B------:R-:W-:Y:S01]  /*56a0*/  PRMT R135, R67, 0x7632, R135 ;  /* 0x0000763243877816 */ /* 0x000fe20000000087 */
[----:B------:R-:W-:Y:S01]  /*56b0*/  FFMA.FTZ R127, R127, R96, R98 ;  /* 0x000000607f7f7223 */ /* 0x000fe20000010062 */
[----:B------:R-:W-:Y:S01]  /*56c0*/  SHF.L.U32 R128, R128, 0x10, RZ ;  /* 0x0000001080807819 */ /* 0x000fe200000006ff */
[----:B------:R-:W-:Y:S01]  /*56d0*/  IMAD.U32 R96, R37, 0x10000, RZ ;  /* 0x0001000025607824 */ /* 0x000fe200078e00ff */
[----:B------:R-:W-:Y:S01]  /*56e0*/  SHF.L.U32 R98, R61, 0x10, RZ ;  /* 0x000000103d627819 */ /* 0x000fe200000006ff */
[C---:B------:R-:W-:Y:S01]  /*56f0*/  FMUL.FTZ R129, R140.reuse, R129 ;  /* 0x000000818c817220 */ /* 0x040fe20000410000 */
[----:B------:R-:W-:Y:S01]  /*5700*/  SHF.L.U32 R117, R117, 0x10, RZ ;  /* 0x0000001075757819 */ /* 0x000fe200000006ff */
[----:B------:R-:W-:Y:S01]  /*5710*/  FFMA.FTZ R121, R121, R128, R138 ;  /* 0x0000008079797223 */ /* 0x000fe2000001008a */
[----:B------:R-:W-:Y:S01]  /*5720*/  SHF.L.U32 R135, R135, 0x10, RZ ;  /* 0x0000001087877819 */ /* 0x000fe200000006ff */
[--C-:B------:R-:W-:Y:S01]  /*5730*/  FFMA.FTZ R131, R99, R96, R98.reuse ;  /* 0x0000006063837223 */ /* 0x100fe20000010062 */
[----:B------:R-:W-:Y:S01]  /*5740*/  FMUL.FTZ R128, R140, R137 ;  /* 0x000000898c807220 */ /* 0x000fe20000410000 */
[----:B------:R-:W-:Y:S01]  /*5750*/  PRMT R98, R44, 0x7632, R98 ;  /* 0x000076322c627816 */ /* 0x000fe20000000062 */
[----:B------:R-:W-:Y:S01]  /*5760*/  IMAD.U32 R96, R108, 0x10000, RZ ;  /* 0x000100006c607824 */ /* 0x000fe200078e00ff */
[----:B------:R-:W-:Y:S01]  /*5770*/  PRMT R124, R68, 0x7632, R124 ;  /* 0x00007632447c7816 */ /* 0x000fe2000000007c */
[----:B------:R-:W-:Y:S01]  /*5780*/  FFMA.FTZ R128, R128, R117, R135 ;  /* 0x0000007580807223 */ /* 0x000fe20000010087 */
[----:B------:R-:W-:Y:S01]  /*5790*/  SHF.L.U32 R98, R98, 0x10, RZ ;  /* 0x0000001062627819 */ /* 0x000fe200000006ff */
[----:B------:R-:W-:Y:S01]  /*57a0*/  FMUL.FTZ R117, R140, R143 ;  /* 0x0000008f8c757220 */ /* 0x000fe20000410000 */
[----:B------:R-:W-:Y:S01]  /*57b0*/  SHF.L.U32 R124, R124, 0x10, RZ ;  /* 0x000000107c7c7819 */ /* 0x000fe200000006ff */
[----:B------:R-:W-:Y:S01]  /*57c0*/  FADD.FTZ R125, -R147, R125 ;  /* 0x0000007d937d7221 */ /* 0x000fe20000010100 */
[----:B------:R-:W-:Y:S01]  /*57d0*/  SHF.L.U32 R138, R107, 0x10, RZ ;  /* 0x000000106b8a7819 */ /* 0x000fe200000006ff */
[----:B------:R-:W-:Y:S01]  /*57e0*/  FADD.FTZ R99, -R147, R144 ;  /* 0x0000009093637221 */ /* 0x000fe20000010100 */
[----:B------:R-:W-:Y:S01]  /*57f0*/  PRMT R156, R69, 0x7632, R156 ;  /* 0x00007632459c7816 */ /* 0x000fe2000000009c */
[--C-:B------:R-:W-:Y:S01]  /*5800*/  FFMA.FTZ R117, R117, R98, R124.reuse ;  /* 0x0000006275757223 */ /* 0x100fe2000001007c */
[----:B------:R-:W-:Y:S01]  /*5810*/  PRMT R124, R45, 0x7632, R124 ;  /* 0x000076322d7c7816 */ /* 0x000fe2000000007c */
        /* <DEDUP_REMOVED lines=9> */
[----:B------:R-:W-:Y:S01]  /*58b0*/  PRMT R96, R46, 0x7632, R96 ;  /* 0x000076322e607816 */ /* 0x000fe20000000060 */
[----:B------:R-:W-:Y:S01]  /*58c0*/  FADD.FTZ R133, -R147, R133 ;  /* 0x0000008593857221 */ /* 0x000fe20000010100 */
[----:B------:R-:W-:Y:S01]  /*58d0*/  SHF.L.U32 R98, R63, 0x10, RZ ;  /* 0x000000103f627819 */ /* 0x000fe200000006ff */
[----:B------:R-:W-:Y:S01]  /*58e0*/  FFMA.FTZ R124, R99, R124, R156 ;  /* 0x0000007c637c7223 */ /* 0x000fe2000001009c */
[----:B------:R-:W-:Y:S01]  /*58f0*/  FADD.FTZ R99, -R147, R126 ;  /* 0x0000007e93637221 */ /* 0x000fe20000010100 */
[----:B------:R-:W-:Y:S01]  /*5900*/  IMAD.U32 R126, R96, 0x10000, RZ ;  /* 0x00010000607e7824 */ /* 0x000fe200078e00ff */
[----:B------:R-:W-:Y:S01]  /*5910*/  SHF.L.U32 R96, R39, 0x10, RZ ;  /* 0x0000001027607819 */ /* 0x000fe200000006ff */
[C---:B------:R-:W-:Y:S01]  /*5920*/  FMUL.FTZ R125, R140.reuse, R141 ;  /* 0x0000008d8c7d7220 */ /* 0x040fe20000410000 */
[----:B------:R-:W-:Y:S01]  /*5930*/  FMUL.FTZ R99, R140, R99 ;  /* 0x000000638c637220 */ /* 0x000fe20000410000 */
[----:B------:R-:W-:Y:S01]  /*5940*/  PRMT R144, R70, 0x7632, R144 ;  /* 0x0000763246907816 */ /* 0x000fe20000000090 */
[----:B------:R-:W-:Y:S01]  /*5950*/  FADD.FTZ R143, -R147, R134 ;  /* 0x00000086938f7221 */ /* 0x000fe20000010100 */
[----:B------:R-:W-:Y:S01]  /*5960*/  SHF.L.U32 R137, R65, 0x10, RZ ;  /* 0x0000001041897819 */ /* 0x000fe200000006ff */
[----:B------:R-:W-:Y:S01]  /*5970*/  FFMA.FTZ R141, R99, R96, R98 ;  /* 0x00000060638d7223 */ /* 0x000fe20000010062 */
[----:B------:R-:W-:Y:S01]  /*5980*/  FADD.FTZ R99, -R147, R132 ;  /* 0x0000008493637221 */ /* 0x000fe20000010100 */
[C---:B------:R-:W-:Y:S01]  /*5990*/  FMUL.FTZ R132, R140.reuse, R133 ;  /* 0x000000858c847220 */ /* 0x040fe20000410000 */
[----:B------:R-:W-:Y:S01]  /*59a0*/  SHF.L.U32 R133, R41, 0x10, RZ ;  /* 0x0000001029857819 */ /* 0x000fe200000006ff */
[----:B------:R-:W-:Y:S01]  /*59b0*/  FMUL.FTZ R134, R140, R143 ;  /* 0x0000008f8c867220 */ /* 0x000fe20000410000 */
[----:B------:R-:W-:Y:S01]  /*59c0*/  SHF.L.U32 R144, R144, 0x10, RZ ;  /* 0x0000001090907819 */ /* 0x000fe200000006ff */
[----:B------:R-:W-:Y:S01]  /*59d0*/  FMUL.FTZ R129, R140, R99 ;  /* 0x000000638c817220 */ /* 0x000fe20000410000 */
[----:B------:R-:W-:Y:S01]  /*59e0*/  SHF.L.U32 R96, R40, 0x10, RZ ;  /* 0x0000001028607819 */ /* 0x000fe200000006ff */
[----:B------:R-:W0:Y:S01]  /*59f0*/  @!P2 LDC.64 R98, c[0x0][0x3c0] ;  /* 0x0000f000ff62ab82 */ /* 0x000e220000000a00 */
[----:B------:R-:W-:Y:S01]  /*5a00*/  FFMA.FTZ R132, R132, R133, R137 ;  /* 0x0000008584847223 */ /* 0x000fe20000010089 */
[----:B------:R-:W-:Y:S01]  /*5a10*/  SHF.L.U32 R133, R42, 0x10, RZ ;  /* 0x000000102a857819 */ /* 0x000fe200000006ff */
[----:B------:R-:W-:Y:S01]  /*5a20*/  FFMA.FTZ R125, R125, R126, R144 ;  /* 0x0000007e7d7d7223 */ /* 0x000fe20000010090 */
[----:B------:R-:W-:Y:S01]  /*5a30*/  SHF.L.U32 R137, R66, 0x10, RZ ;  /* 0x0000001042897819 */ /* 0x000fe200000006ff */
[----:B------:R-:W-:-:S02]  /*5a40*/  IMAD.U32 R126, R64, 0x10000, RZ ;  /* 0x00010000407e7824 */ /* 0x000fc400078e00ff */
[C---:B------:R-:W-:Y:S01]  /*5a50*/  FADD.FTZ R85, -R147.reuse, R85 ;  /* 0x0000005593557221 */ /* 0x040fe20000010100 */
[C---:B------:R-:W-:Y:S01]  /*5a60*/  FADD.FTZ R145, -R147.reuse, R145 ;  /* 0x0000009193917221 */ /* 0x040fe20000010100 */
[----:B------:R-:W-:Y:S01]  /*5a70*/  SHF.L.U32 R143, R44, 0x10, RZ ;  /* 0x000000102c8f7819 */ /* 0x000fe200000006ff */
[----:B------:R-:W-:Y:S01]  /*5a80*/  FFMA.FTZ R134, R134, R133, R137 ;  /* 0x0000008586867223 */ /* 0x000fe20000010089 */
[----:B------:R-:W-:Y:S01]  /*5a90*/  FADD.FTZ R133, -R147, R136 ;  /* 0x0000008893857221 */ /* 0x000fe20000010100 */
[----:B------:R-:W-:Y:S01]  /*5aa0*/  FFMA.FTZ R129, R129, R96, R126 ;  /* 0x0000006081817223 */ /* 0x000fe2000001007e */
[----:B------:R-:W-:Y:S01]  /*5ab0*/  SHF.L.U32 R126, R67, 0x10, RZ ;  /* 0x00000010437e7819 */ /* 0x000fe200000006ff */
[----:B------:R-:W-:Y:S02]  /*5ac0*/  IMAD.U32 R96, R43, 0x10000, RZ ;  /* 0x000100002b607824 */ /* 0x000fe400078e00ff */
[----:B------:R-:W-:Y:S01]  /*5ad0*/  FMUL.FTZ R133, R140, R133 ;  /* 0x000000858c857220 */ /* 0x000fe20000410000 */
[----:B------:R-:W-:-:S02]  /*5ae0*/  IMAD.U32 R136, R69, 0x10000, RZ ;  /* 0x0001000045887824 */ /* 0x000fc400078e00ff */
[----:B------:R-:W-:Y:S01]  /*5af0*/  FMUL.FTZ R145, R140, R145 ;  /* 0x000000918c917220 */ /* 0x000fe20000410000 */
[----:B------:R-:W-:Y:S01]  /*5b00*/  SHF.L.U32 R157, R68, 0x10, RZ ;  /* 0x00000010449d7819 */ /* 0x000fe200000006ff */
[----:B------:R-:W-:Y:S01]  /*5b10*/  FFMA.FTZ R137, R133, R96, R126 ;  /* 0x0000006085897223 */ /* 0x000fe2000001007e */
[----:B------:R-:W-:Y:S01]  /*5b20*/  FADD.FTZ R133, -R147, R84 ;  /* 0x0000005493857221 */ /* 0x000fe20000010100 */
[----:B------:R-:W-:-:S03]  /*5b30*/  SHF.L.U32 R96, R45, 0x10, RZ ;  /* 0x000000102d607819 */ /* 0x000fc600000006ff */
[C---:B------:R-:W-:Y:S01]  /*5b40*/  FMUL.FTZ R126, R140.reuse, R133 ;  /* 0x000000858c7e7220 */ /* 0x040fe20000410000 */
[----:B------:R-:W-:Y:S01]  /*5b50*/  FMUL.FTZ R133, R140, R85 ;  /* 0x000000558c857220 */ /* 0x000fe20000410000 */
[----:B0-----:R-:W-:Y:S01]  /*5b60*/  @!P2 IMAD.WIDE R98, R109, 0x4, R98 ;  /* 0x000000046d62a825 */ /* 0x001fe200078e0262 */
[----:B------:R-:W0:Y:S03]  /*5b70*/  @!P2 LDC.64 R84, c[0x0][0x3c8] ;  /* 0x0000f200ff54ab82 */ /* 0x000e260000000a00 */
[----:B------:R-:W-:Y:S01]  /*5b80*/  FFMA.FTZ R126, R126, R143, R157 ;  /* 0x0000008f7e7e7223 */ /* 0x000fe2000001009d */
[----:B------:R-:W-:Y:S01]  /*5b90*/  FFMA.FTZ R133, R133, R96, R136 ;  /* 0x0000006085857223 */ /* 0x000fe20000010088 */
[----:B------:R-:W-:Y:S01]  /*5ba0*/  PRMT R96, R47, 0x7632, R96 ;  /* 0x000076322f607816 */ /* 0x000fe20000000060 */
[----:B------:R1:W-:Y:S01]  /*5bb0*/  @!P2 STG.E desc[UR6][R98.64], R149 ;  /* 0x000000956200a986 */ /* 0x0003e2000c101906 */
[----:B------:R-:W-:-:S02]  /*5bc0*/  SHF.L.U32 R136, R46, 0x10, RZ ;  /* 0x000000102e887819 */ /* 0x000fc400000006ff */
[----:B------:R-:W-:Y:S02]  /*5bd0*/  SHF.L.U32 R96, R96, 0x10, RZ ;  /* 0x0000001060607819 */ /* 0x000fe400000006ff */
[----:B-1----:R-:W-:Y:S01]  /*5be0*/  PRMT R98, R71, 0x7632, R98 ;  /* 0x0000763247627816 */ /* 0x002fe20000000062 */
[C---:B------:R-:W-:Y:S01]  /*5bf0*/  FADD.FTZ R99, -R147.reuse, R86 ;  /* 0x0000005693637221 */ /* 0x040fe20000010100 */
[----:B------:R-:W-:Y:S01]  /*5c00*/  FADD.FTZ R147, -R147, R142 ;  /* 0x0000008e93937221 */ /* 0x000fe20000010100 */
[----:B------:R-:W-:Y:S02]  /*5c10*/  SHF.L.U32 R86, R70, 0x10, RZ ;  /* 0x0000001046567819 */ /* 0x000fe400000006ff */
[----:B------:R-:W-:Y:S01]  /*5c20*/  SHF.L.U32 R98, R98, 0x10, RZ ;  /* 0x0000001062627819 */ /* 0x000fe200000006ff */
[C---:B------:R-:W-:Y:S01]  /*5c30*/  FMUL.FTZ R99, R140.reuse, R99 ;  /* 0x000000638c637220 */ /* 0x040fe20000410000 */
[----:B------:R-:W-:Y:S01]  /*5c40*/  FMUL.FTZ R143, R140, R147 ;  /* 0x000000938c8f7220 */ /* 0x000fe20000410000 */
[----:B0-----:R-:W-:-:S04]  /*5c50*/  @!P2 IMAD.WIDE R84, R109, 0x4, R84 ;  /* 0x000000046d54a825 */ /* 0x001fc800078e0254 */
[----:B------:R-:W-:Y:S01]  /*5c60*/  FFMA.FTZ R142, R145, R96, R98 ;  /* 0x00000060918e7223 */ /* 0x000fe20000010062 */
[----:B------:R-:W-:Y:S01]  /*5c70*/  FFMA.FTZ R136, R99, R136, R86 ;  /* 0x0000008863887223 */ /* 0x000fe20000010056 */
[----:B------:R-:W0:Y:S01]  /*5c80*/  LDC.64 R144, c[0x0][0x428] ;  /* 0x00010a00ff907b82 */ /* 0x000e220000000a00 */
[----:B------:R1:W-:Y:S01]  /*5c90*/  @!P2 STG.E desc[UR6][R84.64], R140 ;  /* 0x0000008c5400a986 */ /* 0x0003e2000c101906 */
[----:B------:R-:W-:Y:S01]  /*5ca0*/  SHF.L.U32 R96, R71, 0x10, RZ ;  /* 0x0000001047607819 */ /* 0x000fe200000006ff */
[----:B------:R-:W-:Y:S01]  /*5cb0*/  IMAD.U32 R86, R47, 0x10000, RZ ;  /* 0x000100002f567824 */ /* 0x000fe200078e00ff */
[----:B------:R-:W-:Y:S02]  /*5cc0*/  F2FP.BF16.F32.PACK_AB R98, R97, R146 ;  /* 0x000000926162723e */ /* 0x000fe400000010ff */
[----:B------:R-:W-:Y:S01]  /*5cd0*/  F2FP.BF16.F32.PACK_AB R99, R151, R148 ;  /* 0x000000949763723e */ /* 0x000fe200000010ff */
[----:B------:R-:W-:Y:S01]  /*5ce0*/  FFMA.FTZ R143, R143, R86, R96 ;  /* 0x000000568f8f7223 */ /* 0x000fe20000010060 */
[----:B------:R-:W-:-:S02]  /*5cf0*/  F2FP.BF16.F32.PACK_AB R97, R94, R91 ;  /* 0x0000005b5e61723e */ /* 0x000fc400000010ff */
[----:B------:R-:W-:Y:S02]  /*5d00*/  F2FP.BF16.F32.PACK_AB R96, R87, R90 ;  /* 0x0000005a5760723e */ /* 0x000fe400000010ff */
[----:B------:R-:W-:Y:S02]  /*5d10*/  F2FP.BF16.F32.PACK_AB R87, R155, R152 ;  /* 0x000000989b57723e */ /* 0x000fe400000010ff */
[----:B-1----:R-:W-:Y:S02]  /*5d20*/  F2FP.BF16.F32.PACK_AB R85, R112, R113 ;  /* 0x000000717055723e */ /* 0x002fe400000010ff */
[----:B------:R-:W1:Y:S01]  /*5d30*/  LDC.64 R112, c[0x0][0x380] ;  /* 0x0000e000ff707b82 */ /* 0x000e620000000a00 */
[----:B------:R-:W-:Y:S02]  /*5d40*/  F2FP.BF16.F32.PACK_AB R86, R153, R150 ;  /* 0x000000969956723e */ /* 0x000fe400000010ff */
[----:B------:R-:W-:Y:S02]  /*5d50*/  F2FP.BF16.F32.PACK_AB R84, R95, R92 ;  /* 0x0000005c5f54723e */ /* 0x000fe400000010ff */
[----:B------:R-:W-:-:S02]  /*5d60*/  F2FP.BF16.F32.PACK_AB R91, R139, R154 ;  /* 0x0000009a8b5b723e */ /* 0x000fc400000010ff */
[----:B------:R-:W-:Y:S01]  /*5d70*/  F2FP.BF16.F32.PACK_AB R90, R123, R120 ;  /* 0x000000787b5a723e */ /* 0x000fe200000010ff */
[--C-:B0-----:R-:W-:Y:S01]  /*5d80*/  IMAD.WIDE.U32 R160, R88, 0x10, R144.reuse ;  /* 0x0000001058a07825 */ /* 0x101fe200078e0090 */
[----:B------:R-:W-:Y:S02]  /*5d90*/  F2FP.BF16.F32.PACK_AB R88, R103, R100 ;  /* 0x000000646758723e */ /* 0x000fe400000010ff */
[----:B------:R-:W-:Y:S01]  /*5da0*/  F2FP.BF16.F32.PACK_AB R95, R118, R141 ;  /* 0x0000008d765f723e */ /* 0x000fe200000010ff */
[--C-:B------:R-:W-:Y:S01]  /*5db0*/  IMAD.WIDE.U32 R146, R89, 0x10, R144.reuse ;  /* 0x0000001059927825 */ /* 0x100fe200078e0090 */
[----:B------:R-:W-:Y:S01]  /*5dc0*/  F2FP.BF16.F32.PACK_AB R89, R116, R111 ;  /* 0x0000006f7459723e */ /* 0x000fe200000010ff */
[----:B------:R0:W-:Y:S01]  /*5dd0*/  STG.E.128 desc[UR6][R160.64], R96 ;  /* 0x00000060a0007986 */ /* 0x0001e2000c101d06 */
        /* <DEDUP_REMOVED lines=12> */
[----:B-1----:R-:W-:Y:S01]  /*5ea0*/  LEA R109, R112, R109, 0x2 ;  /* 0x0000006d706d7211 */ /* 0x002fe200078e10ff */
[----:B------:R-:W-:-:S03]  /*5eb0*/  IMAD.WIDE.U32 R144, R130, 0x10, R144 ;  /* 0x0000001082907825 */ /* 0x000fc600078e0090 */
[----:B------:R-:W-:Y:S02]  /*5ec0*/  ISETP.GE.AND P2, PT, R109, R113, PT ;  /* 0x000000716d00720c */ /* 0x000fe40003f46270 */
[----:B0-----:R-:W-:Y:S02]  /*5ed0*/  F2FP.BF16.F32.PACK_AB R99, R128, R137 ;  /* 0x000000898063723e */ /* 0x001fe400000010ff */
[----:B------:R-:W-:Y:S02]  /*5ee0*/  F2FP.BF16.F32.PACK_AB R98, R121, R134 ;  /* 0x000000867962723e */ /* 0x000fe400000010ff */
[----:B------:R-:W-:Y:S02]  /*5ef0*/  F2FP.BF16.F32.PACK_AB R97, R115, R132 ;  /* 0x000000847361723e */ /* 0x000fe400000010ff */
[----:B------:R-:W-:Y:S02]  /*5f00*/  F2FP.BF16.F32.PACK_AB R96, R102, R129 ;  /* 0x000000816660723e */ /* 0x000fe400000010ff */
[----:B------:R-:W-:-:S03]  /*5f10*/  F2FP.BF16.F32.PACK_AB R102, R125, R136 ;  /* 0x000000887d66723e */ /* 0x000fc600000010ff */
[----:B------:R2:W-:Y:S04]  /*5f20*/  STG.E.128 desc[UR6][R158.64], R96 ;  /* 0x000000609e007986 */ /* 0x0005e8000c101d06 */
[----:B------:R2:W-:Y:S01]  /*5f30*/  STG.E.128 desc[UR6][R144.64], R100 ;  /* 0x0000006490007986 */ /* 0x0005e2000c101d06 */
[----:B------:R-:W-:Y:S05]  /*5f40*/  @!P2 BRA `(.L_x_204) ;  /* 0xffffffa40094a947 */ /* 0x000fea000383ffff */
[----:B------:R-:W-:Y:S05]  /*5f50*/  EXIT ;  /* 0x000000000000794d */ /* 0x000fea0003800000 */
.L_x_203:
        /* <DEDUP_REMOVED lines=8> */
.L_x_206:
[----:B------:R-:W-:Y:S05]  /*5fe0*/  BSYNC B0 ;  /* 0x0000000000007941 */ /* 0x000fea0003800000 */
.L_x_205:
[----:B------:R-:W-:Y:S01]  /*5ff0*/  MOV R140, R152 ;  /* 0x00000098008c7202 */ /* 0x000fe20000000f00 */
[----:B------:R-:W-:Y:S02]  /*6000*/  HFMA2 R155, -RZ, RZ, 0, 1.1920928955078125e-07 ;  /* 0x00000002ff9b7431 */ /* 0x000fe400000001ff */
[----:B------:R-:W-:Y:S01]  /*6010*/  IMAD.MOV.U32 R156, RZ, RZ, 0x1f ;  /* 0x0000001fff9c7424 */ /* 0x000fe200078e00ff */
[----:B------:R-:W-:Y:S01]  /*6020*/  MOV R153, 0xffffffff ;  /* 0xffffffff00997802 */ /* 0x000fe20000000f00 */
[----:B------:R-:W-:-:S05]  /*6030*/  FADD.FTZ R147, R87, R140 ;  /* 0x0000008c57937221 */ /* 0x000fca0000010000 */
[----:B------:R-:W-:-:S07]  /*6040*/  MOV R154, R147 ;  /* 0x00000093009a7202 */ /* 0x000fce0000000f00 */
[----:B------:R-:W-:Y:S05]  /*6050*/  WARPSYNC.COLLECTIVE R153, `(.L_x_207) ;  /* 0x0000000099087348 */ /* 0x000fea0003c00000 */
[----:B------:R0:W1:Y:S02]  /*6060*/  SHFL.BFLY P3, R152, R154, R155, R156 ;  /* 0x0c00009b9a987389 */ /* 0x000064000006009c */
[----:B01----:R-:W-:Y:S05]  /*6070*/  ENDCOLLECTIVE ;  /* 0x000000000000791b */ /* 0x003fea0003800000 */
.L_x_207:
[----:B------:R-:W-:Y:S01]  /*6080*/  HFMA2 R155, -RZ, RZ, 0, 2.384185791015625e-07 ;  /* 0x00000004ff9b7431 */ /* 0x000fe200000001ff */
[----:B------:R-:W-:-:S05]  /*6090*/  MOV R140, R152 ;  /* 0x00000098008c7202 */ /* 0x000fca0000000f00 */
[----:B------:R-:W-:Y:S02]  /*60a0*/  FADD.FTZ R148, R147, R140 ;  /* 0x0000008c93947221 */ /* 0x000fe40000010000 */
[----:B------:R-:W0:Y:S03]  /*60b0*/  LDC R140, c[0x0][0x400] ;  /* 0x00010000ff8c7b82 */ /* 0x000e260000000800 */
[----:B------:R-:W-:-:S07]  /*60c0*/  MOV R154, R148 ;  /* 0x00000094009a7202 */ /* 0x000fce0000000f00 */
[----:B0-----:R-:W-:Y:S05]  /*60d0*/  WARPSYNC.COLLECTIVE R153, `(.L_x_208) ;  /* 0x0000000099087348 */ /* 0x001fea0003c00000 */
[----:B------:R1:W2:Y:S02]  /*60e0*/  SHFL.BFLY P3, R152, R154, R155, R156 ;  /* 0x0c00009b9a987389 */ /* 0x0002a4000006009c */
[----:B012---:R-:W-:Y:S05]  /*60f0*/  ENDCOLLECTIVE ;  /* 0x000000000000791b */ /* 0x007fea0003800000 */
.L_x_208:
[----:B------:R-:W-:Y:S02]  /*6100*/  HFMA2 R155, -RZ, RZ, 0, 4.76837158203125e-07 ;  /* 0x00000008ff9b7431 */ /* 0x000fe400000001ff */
[----:B------:R-:W-:-:S04]  /*6110*/  IMAD.MOV.U32 R149, RZ, RZ, R152 ;  /* 0x000000ffff957224 */ /* 0x000fc800078e0098 */
[----:B------:R-:W-:-:S05]  /*6120*/  FADD.FTZ R150, R148, R149 ;  /* 0x0000009594967221 */ /* 0x000fca0000010000 */
[----:B------:R-:W-:-:S07]  /*6130*/  MOV R154, R150 ;  /* 0x00000096009a7202 */ /* 0x000fce0000000f00 */
[----:B------:R-:W-:Y:S05]  /*6140*/  WARPSYNC.COLLECTIVE R153, `(.L_x_209) ;  /* 0x0000000099087348 */ /* 0x000fea0003c00000 */
[----:B------:R0:W1:Y:S02]  /*6150*/  SHFL.BFLY P3, R152, R154, R155, R156 ;  /* 0x0c00009b9a987389 */ /* 0x000064000006009c */
[----:B01----:R-:W-:Y:S05]  /*6160*/  ENDCOLLECTIVE ;  /* 0x000000000000791b */ /* 0x003fea0003800000 */
.L_x_209:
[----:B------:R-:W-:Y:S01]  /*6170*/  IMAD.MOV.U32 R155, RZ, RZ, 0x10 ;  /* 0x00000010ff9b7424 */ /* 0x000fe200078e00ff */
[----:B------:R-:W-:-:S05]  /*6180*/  MOV R149, R152 ;  /* 0x0000009800957202 */ /* 0x000fca0000000f00 */
[----:B------:R-:W-:-:S05]  /*6190*/  FADD.FTZ R151, R150, R149 ;  /* 0x0000009596977221 */ /* 0x000fca0000010000 */
[----:B------:R-:W-:-:S07]  /*61a0*/  MOV R154, R151 ;  /* 0x00000097009a7202 */ /* 0x000fce0000000f00 */
[----:B------:R-:W-:Y:S05]  /*61b0*/  WARPSYNC.COLLECTIVE R153, `(.L_x_210) ;  /* 0x0000000099087348 */ /* 0x000fea0003c00000 */
[----:B------:R0:W1:Y:S02]  /*61c0*/  SHFL.BFLY P3, R152, R154, R155, R156 ;  /* 0x0c00009b9a987389 */ /* 0x000064000006009c */
[----:B01----:R-:W-:Y:S05]  /*61d0*/  ENDCOLLECTIVE ;  /* 0x000000000000791b */ /* 0x003fea0003800000 */
.L_x_210:
[----:B------:R-:W-:Y:S02]  /*61e0*/  HFMA2 R155, -RZ, RZ, 0, 5.9604644775390625e-08 ;  /* 0x00000001ff9b7431 */ /* 0x000fe400000001ff */
[----:B------:R-:W-:-:S04]  /*61f0*/  FADD.FTZ R149, R151, R152 ;  /* 0x0000009897957221 */ /* 0x000fc80000010000 */
[----:B------:R-:W-:-:S04]  /*6200*/  FMUL.FTZ R149, R149, R140 ;  /* 0x0000008c95957220 */ /* 0x000fc80000410000 */
        /* <DEDUP_REMOVED lines=96> */
[----:B------:R-:W-:-:S07]  /*6810*/  MOV R154, R87 ;  /* 0x00000057009a7202 */ /* 0x000fce0000000f00 */
[----:B------:R-:W-:Y:S05]  /*6820*/  WARPSYNC.COLLECTIVE R153, `(.L_x_211) ;  /* 0x0000000099087348 */ /* 0x000fea0003c00000 */
[----:B------:R0:W1:Y:S02]  /*6830*/  SHFL.BFLY P3, R152, R154, R155, R156 ;  /* 0x0c00009b9a987389 */ /* 0x000064000006009c */
[----:B01----:R-:W-:Y:S05]  /*6840*/  ENDCOLLECTIVE ;  /* 0x000000000000791b */ /* 0x003fea0003800000 */
.L_x_211:
[----:B------:R-:W-:Y:S01]  /*6850*/  IMAD.MOV.U32 R155, RZ, RZ, 0x2 ;  /* 0x00000002ff9b7424 */ /* 0x000fe200078e00ff */
[----:B------:R-:W-:-:S05]  /*6860*/  MOV R148, R152 ;  /* 0x0000009800947202 */ /* 0x000fca0000000f00 */
[----:B------:R-:W-:-:S05]  /*6870*/  FADD.FTZ R148, R87, R148 ;  /* 0x0000009457947221 */ /* 0x000fca0000010000 */
[----:B------:R-:W-:-:S07]  /*6880*/  MOV R154, R148 ;  /* 0x00000094009a7202 */ /* 0x000fce0000000f00 */
[----:B------:R-:W-:Y:S05]  /*6890*/  WARPSYNC.COLLECTIVE R153, `(.L_x_212) ;  /* 0x0000000099087348 */ /* 0x000fea0003c00000 */
[----:B------:R0:W1:Y:S02]  /*68a0*/  SHFL.BFLY P3, R152, R154, R155, R156 ;  /* 0x0c00009b9a987389 */ /* 0x000064000006009c */
[----:B01----:R-:W-:Y:S05]  /*68b0*/  ENDCOLLECTIVE ;  /* 0x000000000000791b */ /* 0x003fea0003800000 */
.L_x_212:
[----:B------:R-:W-:Y:S01]  /*68c0*/  HFMA2 R155, -RZ, RZ, 0, 2.384185791015625e-07 ;  /* 0x00000004ff9b7431 */ /* 0x000fe200000001ff */
[----:B------:R-:W-:-:S05]  /*68d0*/  MOV R147, R152 ;  /* 0x0000009800937202 */ /* 0x000fca0000000f00 */
[----:B------:R-:W-:-:S05]  /*68e0*/  FADD.FTZ R147, R148, R147 ;  /* 0x0000009394937221 */ /* 0x000fca0000010000 */
[----:B------:R-:W-:-:S07]  /*68f0*/  MOV R154, R147 ;  /* 0x00000093009a7202 */ /* 0x000fce0000000f00 */
[----:B------:R-:W-:Y:S05]  /*6900*/  WARPSYNC.COLLECTIVE R153, `(.L_x_213) ;  /* 0x0000000099087348 */ /* 0x000fea0003c00000 */
[----:B------:R0:W1:Y:S02]  /*6910*/  SHFL.BFLY P3, R152, R154, R155, R156 ;  /* 0x0c00009b9a987389 */ /* 0x000064000006009c */
[----:B01----:R-:W-:Y:S05]  /*6920*/  ENDCOLLECTIVE ;  /* 0x000000000000791b */ /* 0x003fea0003800000 */
.L_x_213:
[----:B------:R-:W-:Y:S01]  /*6930*/  HFMA2 R155, -RZ, RZ, 0, 4.76837158203125e-07 ;  /* 0x00000008ff9b7431 */ /* 0x000fe200000001ff */
[----:B------:R-:W-:-:S05]  /*6940*/  MOV R150, R152 ;  /* 0x0000009800967202 */ /* 0x000fca0000000f00 */
[----:B------:R-:W-:-:S04]  /*6950*/  FADD.FTZ R150, R147, R150 ;  /* 0x0000009693967221 */ /* 0x000fc80000010000 */
[----:B------:R-:W-:-:S07]  /*6960*/  IMAD.MOV.U32 R154, RZ, RZ, R150 ;  /* 0x000000ffff9a7224 */ /* 0x000fce00078e0096 */
[----:B------:R-:W-:Y:S05]  /*6970*/  WARPSYNC.COLLECTIVE R153, `(.L_x_214) ;  /* 0x0000000099087348 */ /* 0x000fea0003c00000 */
[----:B------:R0:W1:Y:S02]  /*6980*/  SHFL.BFLY P3, R152, R154, R155, R156 ;  /* 0x0c00009b9a987389 */ /* 0x000064000006009c */
[----:B01----:R-:W-:Y:S05]  /*6990*/  ENDCOLLECTIVE ;  /* 0x000000000000791b */ /* 0x003fea0003800000 */
.L_x_214:
[----:B------:R-:W-:Y:S01]  /*69a0*/  HFMA2 R155, -RZ, RZ, 0, 9.5367431640625e-07 ;  /* 0x00000010ff9b7431 */ /* 0x000fe200000001ff */
[----:B------:R-:W-:-:S05]  /*69b0*/  MOV R151, R152 ;  /* 0x0000009800977202 */ /* 0x000fca0000000f00 */
[----:B------:R-:W-:-:S05]  /*69c0*/  FADD.FTZ R151, R150, R151 ;  /* 0x0000009796977221 */ /* 0x000fca0000010000 */
[----:B------:R-:W-:-:S07]  /*69d0*/  MOV R154, R151 ;  /* 0x00000097009a7202 */ /* 0x000fce0000000f00 */
[----:B------:R-:W-:Y:S05]  /*69e0*/  WARPSYNC.COLLECTIVE R153, `(.L_x_215) ;  /* 0x0000000099087348 */ /* 0x000fea0003c00000 */
[----:B------:R0:W1:Y:S02]  /*69f0*/  SHFL.BFLY P3, R152, R154, R155, R156 ;  /* 0x0c00009b9a987389 */ /* 0x000064000006009c */
[----:B01----:R-:W-:Y:S05]  /*6a00*/  ENDCOLLECTIVE ;  /* 0x000000000000791b */ /* 0x003fea0003800000 */
.L_x_215:
[----:B------:R-:W-:Y:S05]  /*6a10*/  BRA `(.L_x_216) ;  /* 0xffffffe000607947 */ /* 0x000fea000383ffff */
.L_x_217:
        /* <DEDUP_REMOVED lines=14> */
.L_x_33247:


//--------------------- .text._ZN10layer_norm31ln_parallel_residual_fwd_kernelINS_13Kernel_traitsI13__nv_bfloat16S2_S2_S2_fjLj1536ELj1ELj4ELj1ELj16ENS_18Kernel_traits_baseILj1536ES2_S2_S2_S2_fjLj128EEEEELb1ELb0ELb0EEEvNS_9FwdParamsE --------------------------
	.section	.text._ZN10layer_norm31ln_parallel_residual_fwd_kernelINS_13Kernel_traitsI13__nv_bfloat16S2_S2_S2_fjLj1536ELj1ELj4ELj1ELj16ENS_18Kernel_traits_baseILj1536ES2_S2_S2_S2_fjLj128EEEEELb1ELb0ELb0EEEvNS_9FwdParamsE,"ax",@progbits
	.align	128
        .global         _ZN10layer_norm31ln_parallel_residual_fwd_kernelINS_13Kernel_traitsI13__nv_bfloat16S2_S2_S2_fjLj1536ELj1ELj4ELj1ELj16ENS_18Kernel_traits_baseILj1536ES2_S2_S2_S2_fjLj128EEEEELb1ELb0ELb0EEEvNS_9FwdParamsE
        .type           _ZN10layer_norm31ln_parallel_residual_fwd_kernelINS_13Kernel_traitsI13__nv_bfloat16S2_S2_S2_fjLj1536ELj1ELj4ELj1ELj16ENS_18Kernel_traits_baseILj1536ES2_S2_S2_S2_fjLj128EEEEELb1ELb0ELb0EEEvNS_9FwdParamsE,@function
        .size           _ZN10layer_norm31ln_parallel_residual_fwd_kernelINS_13Kernel_traitsI13__nv_bfloat16S2_S2_S2_fjLj1536ELj1ELj4ELj1ELj16ENS_18Kernel_traits_baseILj1536ES2_S2_S2_S2_fjLj128EEEEELb1ELb0ELb0EEEvNS_9FwdParamsE,(.L_x_33248 - _ZN10layer_norm31ln_parallel_residual_fwd_kernelINS_13Kernel_traitsI13__nv_bfloat16S2_S2_S2_fjLj1536ELj1ELj4ELj1ELj16ENS_18Kernel_traits_baseILj1536ES2_S2_S2_S2_fjLj128EEEEELb1ELb0ELb0EEEvNS_9FwdParamsE)
        .other          _ZN10layer_norm31ln_parallel_residual_fwd_kernelINS_13Kernel_traitsI13__nv_bfloat16S2_S2_S2_fjLj1536ELj1ELj4ELj1ELj16ENS_18Kernel_traits_baseILj1536ES2_S2_S2_S2_fjLj128EEEEELb1ELb0ELb0EEEvNS_9FwdParamsE,@"STO_CUDA_ENTRY STV_DEFAULT"
_ZN10layer_norm31ln_parallel_residual_fwd_kernelINS_13Kernel_traitsI13__nv_bfloat16S2_S2_S2_fjLj1536ELj1ELj4ELj1ELj16ENS_18Kernel_traits_baseILj1536ES2_S2_S2_S2_fjLj128EEEEELb1ELb0ELb0EEEvNS_9FwdParamsE:
.text._ZN10layer_norm31ln_parallel_residual_fwd_kernelINS_13Kernel_traitsI13__nv_bfloat16S2_S2_S2_fjLj1536ELj1ELj4ELj1ELj16ENS_18Kernel_traits_baseILj1536ES2_S2_S2_S2_fjLj128EEEEELb1ELb0ELb0EEEvNS_9FwdParamsE:
[----:B------:R-:W0:Y:S01]  /*0000*/  LDC R1, c[0x0][0x37c] ;  /* 0x0000df00ff017b82 */ /* 0x000e220000000800 */
[----:B------:R-:W1:Y:S07]  /*0010*/  LDCU.U8 UR8, c[0x0][0x464] ;  /* 0x00008c80ff0877ac */ /* 0x000e6e0008000000 */
[----:B------:R-:W2:Y:S01]  /*0020*/  LDC R0, c[0x0][0x458] ;  /* 0x00011600ff007b82 */ /* 0x000ea20000000800 */
[----:B0-----:R-:W-:Y:S01]  /*0030*/  VIADD R1, R1, 0xffffff70 ;  /* 0xffffff7001017836 */ /* 0x001fe20000000000 */
[----:B------:R-:W0:Y:S01]  /*0040*/  LDCU.64 UR4, c[0x0][0x450] ;  /* 0x00008a00ff0477ac */ /* 0x000e220008000a00 */
[----:B------:R-:W3:Y:S05]  /*0050*/  LDCU.64 UR6, c[0x0][0x358] ;  /* 0x00006b00ff0677ac */ /* 0x000eea0008000a00 */
[----:B------:R-:W4:Y:S01]  /*0060*/  LDC R9, c[0x0][0x45c] ;  /* 0x00011700ff097b82 */ /* 0x000f220000000800 */
[----:B------:R-:W5:Y:S01]  /*0070*/  S2R R20, SR_TID.X ;  /* 0x0000000000147919 */ /* 0x000f620000002100 */
[----:B------:R-:W4:Y:S06]  /*0080*/  LDCU.64 UR10, c[0x0][0x438] ;  /* 0x00008700ff0a77ac */ /* 0x000f2c0008000a00 */
[----:B------:R-:W5:Y:S01]  /*0090*/  LDC R13, c[0x0][0x388] ;  /* 0x0000e200ff0d7b82 */ /* 0x000f620000000800 */
[----:B-1----:R-:W-:Y:S01]  /*00a0*/  ISETP.NE.AND P0, PT, RZ, UR8, PT ;  /* 0x00000008ff007c0c */ /* 0x002fe2000bf05270 */
[----:B0-----:R-:W-:-:S02]  /*00b0*/  IMAD.U32 R6, RZ, RZ, UR4 ;  /* 0x00000004ff067e24 */ /* 0x001fc4000f8e00ff */
[----:B------:R-:W-:-:S10]  /*00c0*/  IMAD.U32 R7, RZ, RZ, UR5 ;  /* 0x00000005ff077e24 */ /* 0x000fd4000f8e00ff */
[----:B--2---:R-:W-:Y:S01]  /*00d0*/  @P0 MOV R4, R0 ;  /* 0x0000000000040202 */ /* 0x004fe20000000f00 */
[----:B---3--:R-:W2:Y:S01]  /*00e0*/  @P0 LDG.E.64 R2, desc[UR6][R6.64] ;  /* 0x0000000606020981 */ /* 0x008ea2000c1e1b00 */
[----:B----4-:R-:W-:Y:S01]  /*00f0*/  @P0 IMAD.MOV.U32 R5, RZ, RZ, R9 ;  /* 0x000000ffff050224 */ /* 0x010fe200078e0009 */
[----:B------:R-:W0:Y:S05]  /*0100*/  @P0 LDC R11, c[0x0][0x460] ;  /* 0x00011800ff0b0b82 */ /* 0x000e2a0000000800 */
[----:B------:R-:W0:Y:S03]  /*0110*/  @P0 LDG.E.64 R4, desc[UR6][R4.64] ;  /* 0x0000000604040981 */ /* 0x000e26000c1e1b00 */
[----:B------:R-:W1:Y:S01]  /*0120*/  S2UR UR9, SR_CTAID.X ;  /* 0x00000000000979c3 */ /* 0x000e620000002500 */
[----:B------:R-:W-:Y:S01]  /*0130*/  UISETP.NE.U32.AND UP0, UPT, UR10, URZ, UPT ;  /* 0x000000ff0a00728c */ /* 0x000fe2000bf05070 */
[----:B-----5:R-:W-:-:S03]  /*0140*/  LOP3.LUT R10, R20, 0x1f, RZ, 0xc0, !PT ;  /* 0x0000001f140a7812 */ /* 0x020fc600078ec0ff */
[----:B------:R-:W-:Y:S01]  /*0150*/  UISETP.NE.AND.EX UP0, UPT, UR11, URZ, UPT, UP0 ;  /* 0x000000ff0b00728c */ /* 0x000fe2000bf05300 */
[----:B------:R-:W-:Y:S02]  /*0160*/  SHF.R.S32.HI R8, RZ, 0x1f, R13 ;  /* 0x0000001fff087819 */ /* 0x000fe4000001140d */
[----:B------:R-:W-:Y:S02]  /*0170*/  SHF.R.U32.HI R176, RZ, 0x5, R20 ;  /* 0x00000005ffb07819 */ /* 0x000fe40000011614 */
[----:B------:R-:W-:Y:S01]  /*0180*/  LEA.HI R8, R8, R13, RZ, 0x3 ;  /* 0x0000000d08087211 */ /* 0x000fe200078f18ff */
[----:B------:R-:W-:Y:S01]  /*0190*/  BSSY.RECONVERGENT B0, `(.L_x_218) ;  /* 0x0000184000007945 */ /* 0x000fe20003800200 */
[----:B-1----:R-:W-:-:S06]  /*01a0*/  USHF.L.U32 UR8, UR9, 0x2, URZ ;  /* 0x0000000209087899 */ /* 0x002fcc00080006ff */
[----:B------:R-:W-:Y:S02]  /*01b0*/  LOP3.LUT R176, R176, UR8, RZ, 0xfc, !PT ;  /* 0x00000008b0b07c12 */ /* 0x000fe4000f8efcff */
[----:B--2---:R-:W-:Y:S01]  /*01c0*/  @P0 R2UR UR4, R2 ;  /* 0x00000000020402ca */ /* 0x004fe200000e0000 */
[----:B------:R-:W-:Y:S01]  /*01d0*/  IMAD.MOV.U32 R2, RZ, RZ, R10 ;  /* 0x000000ffff027224 */ /* 0x000fe200078e000a */
[----:B------:R-:W-:Y:S02]  /*01e0*/  @P0 R2UR UR5, R3 ;  /* 0x00000000030502ca */ /* 0x000fe400000e0000 */
[----:B0-----:R-:W-:Y:S02]  /*01f0*/  @P0 IADD3 R0, P1, PT, R4, R11, RZ ;  /* 0x0000000b04000210 */ /* 0x001fe40007f3e0ff */
[----:B------:R-:W-:-:S03]  /*0200*/  LOP3.LUT R23, R2, 0x1f, RZ, 0x3c, !PT ;  /* 0x0000001f02177812 */ /* 0x000fc600078e3cff */
[----:B------:R-:W-:Y:S01]  /*0210*/  @P0 IMAD.X R9, RZ, RZ, R5, P1 ;  /* 0x000000ffff090224 */ /* 0x000fe200008e0605 */
[----:B------:R-:W-:-:S04]  /*0220*/  LEA.HI.SX32 R23, R8, R23, 0x1d ;  /* 0x0000001708177211 */ /* 0x000fc800078feaff */
[--C-:B------:R-:W-:Y:S02]  /*0230*/  SHF.R.U64 R22, R0, 0x2, R9.reuse ;  /* 0x0000000200167819 */ /* 0x100fe40000001209 */
[----:B------:R-:W-:Y:S01]  /*0240*/  SHF.R.U32.HI R16, RZ, 0x2, R9 ;  /* 0x00000002ff107819 */ /* 0x000fe20000011609 */
[----:B------:R-:W-:Y:S06]  /*0250*/  BRA.U UP0, `(.L_x_219) ;  /* 0x0000000d00207547 */ /* 0x000fec000b800000 */
        /* <DEDUP_REMOVED lines=10> */
[----:B------:R-:W-:Y:S02]  /*0300*/  ISETP.GE.U32.AND P3, PT, R23, 0xa0, PT ;  /* 0x000000a01700780c */ /* 0x000fe40003f66070 */
[----:B------:R-:W-:-:S05]  /*0310*/  LOP3.LUT R21, R21, 0xfffffdff, RZ, 0xc0, !PT ;  /* 0xfffffdff15157812 */ /* 0x000fca00078ec0ff */
[----:B------:R-:W2:Y:S08]  /*0320*/  LDC.64 R8, c[0x0][0x3d0] ;  /* 0x0000f400ff087b82 */ /* 0x000eb00000000a00 */
[----:B------:R-:W3:Y:S01]  /*0330*/  LDC.64 R10, c[0x0][0x3d8] ;  /* 0x0000f600ff0a7b82 */ /* 0x000ee20000000a00 */
[----:B0-----:R-:W-:-:S07]  /*0340*/  @P5 IMAD.WIDE.U32 R4, R2, 0x10, R4 ;  /* 0x0000001002045825 */ /* 0x001fce00078e0004 */
[----:B------:R-:W0:Y:S01]  /*0350*/  LDC.64 R12, c[0x0][0x3d0] ;  /* 0x0000f400ff0c7b82 */ /* 0x000e220000000a00 */
[C---:B-1----:R-:W-:Y:S01]  /*0360*/  @P5 IMAD.WIDE.U32 R6, R2.reuse, 0x10, R6 ;  /* 0x0000001002065825 */ /* 0x042fe200078e0006 */
[----:B------:R-:W-:Y:S01]  /*0370*/  @P5 LOP3.LUT R2, R2, 0x20, RZ, 0xfc, !PT ;  /* 0x0000002002025812 */ /* 0x000fe200078efcff */
[----:B------:R1:W5:Y:S05]  /*0380*/  @P5 LDG.E.128 R184, desc[UR6][R4.64] ;  /* 0x0000000604b85981 */ /* 0x00036a000c1e1d00 */
[----:B------:R-:W4:Y:S01]  /*0390*/  LDC.64 R14, c[0x0][0x3d8] ;  /* 0x0000f600ff0e7b82 */ /* 0x000f220000000a00 */
[C---:B--2---:R-:W-:Y:S01]  /*03a0*/  @P0 IMAD.WIDE.U32 R8, R2.reuse, 0x10, R8 ;  /* 0x0000001002080825 */ /* 0x044fe200078e0008 */
[----:B------:R1:W5:Y:S06]  /*03b0*/  @P5 LDG.E.128 R172, desc[UR6][R6.64] ;  /* 0x0000000606ac5981 */ /* 0x00036c000c1e1d00 */
[----:B------:R-:W2:Y:S01]  /*03c0*/  LDC.64 R18, c[0x0][0x3d0] ;  /* 0x0000f400ff127b82 */ /* 0x000ea20000000a00 */
[C---:B---3--:R-:W-:Y:S01]  /*03d0*/  @P0 IMAD.WIDE.U32 R10, R2.reuse, 0x10, R10 ;  /* 0x00000010020a0825 */ /* 0x048fe200078e000a */
[----:B------:R-:W-:Y:S01]  /*03e0*/  @P0 IADD3 R2, PT, PT, R2, 0x20, RZ ;  /* 0x0000002002020810 */ /* 0x000fe20007ffe0ff */
[----:B------:R1:W5:Y:S05]  /*03f0*/  @P0 LDG.E.128 R168, desc[UR6][R8.64] ;  /* 0x0000000608a80981 */ /* 0x00036a000c1e1d00 */
[----:B------:R-:W3:Y:S01]  /*0400*/  LDC.64 R24, c[0x0][0x3d8] ;  /* 0x0000f600ff187b82 */ /* 0x000ee20000000a00 */
[C---:B0-----:R-:W-:Y:S01]  /*0410*/  @P1 IMAD.WIDE.U32 R12, R2.reuse, 0x10, R12 ;  /* 0x00000010020c1825 */ /* 0x041fe200078e000c */
[----:B------:R1:W5:Y:S06]  /*0420*/  @P0 LDG.E.128 R128, desc[UR6][R10.64] ;  /* 0x000000060a800981 */ /* 0x00036c000c1e1d00 */
[----:B------:R-:W0:Y:S01]  /*0430*/  LDC.64 R26, c[0x0][0x3d0] ;  /* 0x0000f400ff1a7b82 */ /* 0x000e220000000a00 */
[C---:B----4-:R-:W-:Y:S01]  /*0440*/  @P1 IMAD.WIDE.U32 R14, R2.reuse, 0x10, R14 ;  /* 0x00000010020e1825 */ /* 0x050fe200078e000e */
[----:B------:R1:W5:Y:S06]  /*0450*/  @P1 LDG.E.128 R124, desc[UR6][R12.64] ;  /* 0x000000060c7c1981 */ /* 0x00036c000c1e1d00 */
[----:B------:R-:W4:Y:S01]  /*0460*/  LDC.64 R28, c[0x0][0x3d8] ;  /* 0x0000f600ff1c7b82 */ /* 0x000f220000000a00 */
[----:B------:R-:W-:Y:S01]  /*0470*/  @P1 VIADD R2, R2, 0x20 ;  /* 0x0000002002021836 */ /* 0x000fe20000000000 */
[----:B------:R1:W5:Y:S01]  /*0480*/  @P1 LDG.E.128 R120, desc[UR6][R14.64] ;  /* 0x000000060e781981 */ /* 0x000362000c1e1d00 */
[----:B------:R-:W-:-:S02]  /*0490*/  ISETP.GE.U32.AND P4, PT, R23, 0xc0, PT ;  /* 0x000000c01700780c */ /* 0x000fc40003f86070 */
[----:B--2---:R-:W-:-:S04]  /*04a0*/  @P2 IMAD.WIDE.U32 R18, R2, 0x10, R18 ;  /* 0x0000001002122825 */ /* 0x004fc800078e0012 */
[----:B------:R-:W-:Y:S01]  /*04b0*/  HFMA2 R98, -RZ, RZ, 0, 0 ;  /* 0x00000000ff627431 */ /* 0x000fe200000001ff */
[----:B------:R-:W-:Y:S01]  /*04c0*/  @P5 LOP3.LUT R21, R21, 0x200, RZ, 0xfc, !PT ;  /* 0x0000020015155812 */ /* 0x000fe200078efcff */
[C---:B---3--:R-:W-:Y:S01]  /*04d0*/  @P2 IMAD.WIDE.U32 R24, R2.reuse, 0x10, R24 ;  /* 0x0000001002182825 */ /* 0x048fe200078e0018 */
[----:B------:R1:W5:Y:S03]  /*04e0*/  @P2 LDG.E.128 R116, desc[UR6][R18.64] ;  /* 0x0000000612742981 */ /* 0x000366000c1e1d00 */
[----:B------:R-:W-:Y:S01]  /*04f0*/  @P2 VIADD R2, R2, 0x20 ;  /* 0x0000002002022836 */ /* 0x000fe20000000000 */
[----:B------:R1:W5:Y:S03]  /*0500*/  @P2 LDG.E.128 R112, desc[UR6][R24.64] ;  /* 0x0000000618702981 */ /* 0x000366000c1e1d00 */
[----:B0-----:R-:W-:-:S05]  /*0510*/  @P3 IMAD.WIDE.U32 R26, R2, 0x10, R26 ;  /* 0x00000010021a3825 */ /* 0x001fca00078e001a */
[----:B------:R1:W5:Y:S01]  /*0520*/  @P3 LDG.E.128 R108, desc[UR6][R26.64] ;  /* 0x000000061a6c3981 */ /* 0x000362000c1e1d00 */
[----:B----4-:R-:W-:-:S05]  /*0530*/  @P3 IMAD.WIDE.U32 R28, R2, 0x10, R28 ;  /* 0x00000010021c3825 */ /* 0x010fca00078e001c */
[----:B------:R1:W5:Y:S01]  /*0540*/  @P3 LDG.E.128 R104, desc[UR6][R28.64] ;  /* 0x000000061c683981 */ /* 0x000362000c1e1d00 */
[----:B------:R-:W-:Y:S01]  /*0550*/  IMAD.MOV.U32 R102, RZ, RZ, RZ ;  /* 0x000000ffff667224 */ /* 0x000fe200078e00ff */
[----:B------:R-:W-:Y:S02]  /*0560*/  CS2R R100, SRZ ;  /* 0x0000000000647805 */ /* 0x000fe4000001ff00 */
[----:B------:R-:W-:Y:S01]  /*0570*/  CS2R R96, SRZ ;  /* 0x0000000000607805 */ /* 0x000fe2000001ff00 */
[----:B------:R-:W-:Y:S01]  /*0580*/  IMAD.MOV.U32 R94, RZ, RZ, RZ ;  /* 0x000000ffff5e7224 */ /* 0x000fe200078e00ff */
[----:B------:R-:W-:Y:S01]  /*0590*/  CS2R R92, SRZ ;  /* 0x00000000005c7805 */ /* 0x000fe2000001ff00 */
[----:B------:R-:W-:Y:S01]  /*05a0*/  IMAD.MOV.U32 R90, RZ, RZ, RZ ;  /* 0x000000ffff5a7224 */ /* 0x000fe200078e00ff */
[----:B------:R-:W-:Y:S01]  /*05b0*/  CS2R R88, SRZ ;  /* 0x0000000000587805 */ /* 0x000fe2000001ff00 */
[----:B------:R-:W-:Y:S01]  /*05c0*/  IMAD.MOV.U32 R86, RZ, RZ, RZ ;  /* 0x000000ffff567224 */ /* 0x000fe200078e00ff */
        /* <DEDUP_REMOVED lines=11> */
[----:B------:R-:W-:Y:S01]  /*0680*/  @P5 MOV R87, RZ ;  /* 0x000000ff00575202 */ /* 0x000fe20000000f00 */
[----:B------:R-:W-:Y:S01]  /*0690*/  @P0 IMAD.MOV.U32 R91, RZ, RZ, RZ ;  /* 0x000000ffff5b0224 */ /* 0x000fe200078e00ff */
[----:B------:R-:W-:Y:S01]  /*06a0*/  @P3 MOV R103, RZ ;  /* 0x000000ff00673202 */ /* 0x000fe20000000f00 */
[----:B------:R-:W-:-:S02]  /*06b0*/  @P1 IMAD.MOV.U32 R95, RZ, RZ, RZ ;  /* 0x000000ffff5f1224 */ /* 0x000fc400078e00ff */
[----:B------:R-:W-:Y:S02]  /*06c0*/  @P2 IMAD.MOV.U32 R99, RZ, RZ, RZ ;  /* 0x000000ffff632224 */ /* 0x000fe400078e00ff */
[----:B------:R-:W-:Y:S01]  /*06d0*/  @P3 VIADD R2, R2, 0x20 ;  /* 0x0000002002023836 */ /* 0x000fe20000000000 */
[----:B-1----:R-:W-:Y:S06]  /*06e0*/  @!P4 BRA `(.L_x_221) ;  /* 0x0000001000b8c947 */ /* 0x002fec0003800000 */
[----:B------:R-:W0:Y:S08]  /*06f0*/  LDC.64 R60, c[0x0][0x3d8] ;  /* 0x0000f600ff3c7b82 */ /* 0x000e300000000a00 */
[----:B------:R-:W1:Y:S01]  /*0700*/  LDC.64 R56, c[0x0][0x3d0] ;  /* 0x0000f400ff387b82 */ /* 0x000e620000000a00 */
[----:B0-----:R-:W-:-:S06]  /*0710*/  IMAD.WIDE.U32 R60, R2, 0x10, R60 ;  /* 0x00000010023c7825 */ /* 0x001fcc00078e003c */
[----:B------:R-:W5:Y:S01]  /*0720*/  LDG.E.128 R60, desc[UR6][R60.64] ;  /* 0x000000063c3c7981 */ /* 0x000f62000c1e1d00 */
[----:B-1----:R-:W-:-:S06]  /*0730*/  IMAD.WIDE.U32 R56, R2, 0x10, R56 ;  /* 0x0000001002387825 */ /* 0x002fcc00078e0038 */
[----:B------:R-:W5:Y:S01]  /*0740*/  LDG.E.128 R56, desc[UR6][R56.64] ;  /* 0x0000000638387981 */ /* 0x000f62000c1e1d00 */
[----:B------:R-:W-:Y:S02]  /*0750*/  CS2R R54, SRZ ;  /* 0x0000000000367805 */ /* 0x000fe4000001ff00 */
[----:B------:R-:W-:Y:S01]  /*0760*/  CS2R R52, SRZ ;  /* 0x0000000000347805 */ /* 0x000fe2000001ff00 */
[----:B------:R-:W-:Y:S01]  /*0770*/  IMAD.MOV.U32 R102, RZ, RZ, RZ ;  /* 0x000000ffff667224 */ /* 0x000fe200078e00ff */
[----:B------:R-:W-:Y:S01]  /*0780*/  CS2R R100, SRZ ;  /* 0x0000000000647805 */ /* 0x000fe2000001ff00 */
[----:B------:R-:W-:Y:S01]  /*0790*/  IMAD.MOV.U32 R98, RZ, RZ, RZ ;  /* 0x000000ffff627224 */ /* 0x000fe200078e00ff */
[----:B------:R-:W-:Y:S02]  /*07a0*/  CS2R R96, SRZ ;  /* 0x0000000000607805 */ /* 0x000fe4000001ff00 */
[----:B------:R-:W-:Y:S02]  /*07b0*/  MOV R94, RZ ;  /* 0x000000ff005e7202 */ /* 0x000fe40000000f00 */
        /* <DEDUP_REMOVED lines=16> */
[----:B------:R-:W-:Y:S01]  /*08c0*/  CS2R R64, SRZ ;  /* 0x0000000000407805 */ /* 0x000fe2000001ff00 */
[----:B------:R-:W-:Y:S06]  /*08d0*/  BRA `(.L_x_221) ;  /* 0x00000010003c7947 */ /* 0x000fec0003800000 */
.L_x_220:
[C---:B------:R-:W-:Y:S01]  /*08e0*/  ISETP.GE.U32.AND P5, PT, R23.reuse, 0x20, PT ;  /* 0x000000201700780c */ /* 0x040fe20003fa6070 */
[----:B------:R-:W0:Y:S01]  /*08f0*/  LDC.64 R6, c[0x0][0x3d0] ;  /* 0x0000f400ff067b82 */ /* 0x000e220000000a00 */
[C---:B------:R-:W-:Y:S02]  /*0900*/  ISETP.GE.U32.AND P0, PT, R23.reuse, 0x40, PT ;  /* 0x000000401700780c */ /* 0x040fe40003f06070 */
[C---:B------:R-:W-:Y:S02]  /*0910*/  ISETP.GE.U32.AND P1, PT, R23.reuse, 0x60, PT ;  /* 0x000000601700780c */ /* 0x040fe40003f26070 */
[C---:B------:R-:W-:Y:S02]  /*0920*/  ISETP.GE.U32.AND P2, PT, R23.reuse, 0x80, PT ;  /* 0x000000801700780c */ /* 0x040fe40003f46070 */
[----:B------:R-:W-:Y:S01]  /*0930*/  ISETP.GE.U32.AND P3, PT, R23, 0xa0, PT ;  /* 0x000000a01700780c */ /* 0x000fe20003f66070 */
[----:B------:R-:W1:Y:S01]  /*0940*/  LDC.64 R8, c[0x0][0x3d8] ;  /* 0x0000f600ff087b82 */ /* 0x000e620000000a00 */
[----:B------:R-:W-:-:S07]  /*0950*/  LOP3.LUT R21, R21, 0xfffffdff, RZ, 0xc0, !PT ;  /* 0xfffffdff15157812 */ /* 0x000fce00078ec0ff */
[----:B------:R-:W2:Y:S08]  /*0960*/  LDC.64 R10, c[0x0][0x3d0] ;  /* 0x0000f400ff0a7b82 */ /* 0x000eb00000000a00 */
[----:B------:R-:W3:Y:S01]  /*0970*/  LDC.64 R12, c[0x0][0x3d8] ;  /* 0x0000f600ff0c7b82 */ /* 0x000ee20000000a00 */
[----:B0-----:R-:W-:-:S07]  /*0980*/  @P5 IMAD.WIDE.U32 R6, R2, 0x10, R6 ;  /* 0x0000001002065825 */ /* 0x001fce00078e0006 */
[----:B------:R-:W0:Y:S01]  /*0990*/  LDC.64 R18, c[0x0][0x3d0] ;  /* 0x0000f400ff127b82 */ /* 0x000e220000000a00 */
[----:B-1----:R-:W-:Y:S01]  /*09a0*/  @P5 IMAD.WIDE.U32 R8, R2, 0x10, R8 ;  /* 0x0000001002085825 */ /* 0x002fe200078e0008 */
[----:B------:R1:W5:Y:S06]  /*09b0*/  @P5 LDG.E.128 R184, desc[UR6][R6.64] ;  /* 0x0000000606b85981 */ /* 0x00036c000c1e1d00 */
[----:B------:R-:W4:Y:S01]  /*09c0*/  LDC.64 R24, c[0x0][0x3d8] ;  /* 0x0000f600ff187b82 */ /* 0x000f220000000a00 */
[----:B------:R1:W5:Y:S07]  /*09d0*/  @P5 LDG.E.128 R172, desc[UR6][R8.64] ;  /* 0x0000000608ac5981 */ /* 0x00036e000c1e1d00 */
[----:B------:R-:W1:Y:S08]  /*09e0*/  LDC.64 R28, c[0x0][0x3d0] ;  /* 0x0000f400ff1c7b82 */ /* 0x000e700000000a00 */
[----:B------:R-:W1:Y:S08]  /*09f0*/  LDC.64 R30, c[0x0][0x3d8] ;  /* 0x0000f600ff1e7b82 */ /* 0x000e700000000a00 */
[----:B------:R-:W1:Y:S08]  /*0a00*/  LDC.64 R34, c[0x0][0x3d0] ;  /* 0x0000f400ff227b82 */ /* 0x000e700000000a00 */
[----:B------:R-:W1:Y:S01]  /*0a10*/  LDC.64 R36, c[0x0][0x3d8] ;  /* 0x0000f600ff247b82 */ /* 0x000e620000000a00 */
[----:B------:R-:W-:-:S07]  /*0a20*/  ISETP.GE.U32.AND P4, PT, R23, 0xc0, PT ;  /* 0x000000c01700780c */ /* 0x000fce0003f86070 */
[----:B------:R-:W2:Y:S01]  /*0a30*/  @P5 LDC.64 R4, c[0x0][0x440] ;  /* 0x00011000ff045b82 */ /* 0x000ea20000000a00 */
[----:B------:R-:W-:Y:S01]  /*0a40*/  HFMA2 R94, -RZ, RZ, 0, 0 ;  /* 0x00000000ff5e7431 */ /* 0x000fe200000001ff */
[----:B------:R-:W-:-:S06]  /*0a50*/  @P5 LOP3.LUT R21, R21, 0x200, RZ, 0xfc, !PT ;  /* 0x0000020015155812 */ /* 0x000fcc00078efcff */
[----:B------:R-:W0:Y:S08]  /*0a60*/  @P0 LDC.64 R14, c[0x0][0x440] ;  /* 0x00011000ff0e0b82 */ /* 0x000e300000000a00 */
[----:B------:R-:W1:Y:S08]  /*0a70*/  @P1 LDC.64 R26, c[0x0][0x440] ;  /* 0x00011000ff1a1b82 */ /* 0x000e700000000a00 */
[----:B------:R-:W1:Y:S01]  /*0a80*/  @P2 LDC.64 R32, c[0x0][0x440] ;  /* 0x00011000ff202b82 */ /* 0x000e620000000a00 */
[C---:B--2---:R-:W-:Y:S01]  /*0a90*/  @P5 IMAD.WIDE.U32 R4, R2.reuse, 0x10, R4 ;  /* 0x0000001002045825 */ /* 0x044fe200078e0004 */
[----:B------:R-:W-:-:S04]  /*0aa0*/  @P5 LOP3.LUT R2, R2, 0x20, RZ, 0xfc, !PT ;  /* 0x0000002002025812 */ /* 0x000fc800078efcff */
[----:B------:R2:W5:Y:S01]  /*0ab0*/  @P5 LD.E.128 R64, desc[UR6][R4.64] ;  /* 0x0000000604405980 */ /* 0x000562000c101d00 */
[C---:B------:R-:W-:Y:S01]  /*0ac0*/  @P0 IMAD.WIDE.U32 R10, R2.reuse, 0x10, R10 ;  /* 0x00000010020a0825 */ /* 0x040fe200078e000a */
[----:B------:R-:W2:Y:S03]  /*0ad0*/  @P3 LDC.64 R38, c[0x0][0x440] ;  /* 0x00011000ff263b82 */ /* 0x000ea60000000a00 */
[C---:B---3--:R-:W-:Y:S01]  /*0ae0*/  @P0 IMAD.WIDE.U32 R12, R2.reuse, 0x10, R12 ;  /* 0x00000010020c0825 */ /* 0x048fe200078e000c */
[----:B------:R3:W5:Y:S03]  /*0af0*/  @P0 LDG.E.128 R168, desc[UR6][R10.64] ;  /* 0x000000060aa80981 */ /* 0x000766000c1e1d00 */
[C---:B0-----:R-:W-:Y:S01]  /*0b00*/  @P0 IMAD.WIDE.U32 R14, R2.reuse, 0x10, R14 ;  /* 0x00000010020e0825 */ /* 0x041fe200078e000e */
[----:B------:R3:W5:Y:S03]  /*0b10*/  @P0 LDG.E.128 R128, desc[UR6][R12.64] ;  /* 0x000000060c800981 */ /* 0x000766000c1e1d00 */
[----:B------:R-:W-:Y:S01]  /*0b20*/  @P0 VIADD R2, R2, 0x20 ;  /* 0x0000002002020836 */ /* 0x000fe20000000000 */
[----:B------:R3:W5:Y:S03]  /*0b30*/  @P0 LD.E.128 R68, desc[UR6][R14.64] ;  /* 0x000000060e440980 */ /* 0x000766000c101d00 */
[----:B------:R-:W-:-:S04]  /*0b40*/  @P1 IMAD.WIDE.U32 R18, R2, 0x10, R18 ;  /* 0x0000001002121825 */ /* 0x000fc800078e0012 */
[C---:B----4-:R-:W-:Y:S01]  /*0b50*/  @P1 IMAD.WIDE.U32 R24, R2.reuse, 0x10, R24 ;  /* 0x0000001002181825 */ /* 0x050fe200078e0018 */
[----:B------:R3:W5:Y:S03]  /*0b60*/  @P1 LDG.E.128 R124, desc[UR6][R18.64] ;  /* 0x00000006127c1981 */ /* 0x000766000c1e1d00 */
[C---:B-1----:R-:W-:Y:S01]  /*0b70*/  @P1 IMAD.WIDE.U32 R26, R2.reuse, 0x10, R26 ;  /* 0x00000010021a1825 */ /* 0x042fe200078e001a */
[----:B------:R-:W-:Y:S01]  /*0b80*/  @P1 IADD3 R2, PT, PT, R2, 0x20, RZ ;  /* 0x0000002002021810 */ /* 0x000fe20007ffe0ff */
[----:B------:R3:W5:Y:S04]  /*0b90*/  @P1 LDG.E.128 R120, desc[UR6][R24.64] ;  /* 0x0000000618781981 */ /* 0x000768000c1e1d00 */
[C---:B------:R-:W-:Y:S01]  /*0ba0*/  @P2 IMAD.WIDE.U32 R28, R2.reuse, 0x10, R28 ;  /* 0x00000010021c2825 */ /* 0x040fe200078e001c */
[----:B------:R3:W5:Y:S03]  /*0bb0*/  @P1 LD.E.128 R72, desc[UR6][R26.64] ;  /* 0x000000061a481980 */ /* 0x000766000c101d00 */
[C---:B------:R-:W-:Y:S01]  /*0bc0*/  @P2 IMAD.WIDE.U32 R30, R2.reuse, 0x10, R30 ;  /* 0x00000010021e2825 */ /* 0x040fe200078e001e */
        /* <DEDUP_REMOVED lines=8> */
[----:B--2---:R-:W-:Y:S01]  /*0c50*/  @P3 IMAD.WIDE.U32 R38, R2, 0x10, R38 ;  /* 0x0000001002263825 */ /* 0x004fe200078e0026 */
[----:B------:R3:W5:Y:S04]  /*0c60*/  @P3 LDG.E.128 R104, desc[UR6][R36.64] ;  /* 0x0000000624683981 */ /* 0x000768000c1e1d00 */
[----:B------:R3:W5:Y:S01]  /*0c70*/  @P3 LD.E.128 R80, desc[UR6][R38.64] ;  /* 0x0000000626503980 */ /* 0x000762000c101d00 */
[----:B------:R-:W-:Y:S01]  /*0c80*/  IMAD.MOV.U32 R102, RZ, RZ, RZ ;  /* 0x000000ffff667224 */ /* 0x000fe200078e00ff */
[----:B------:R-:W-:Y:S01]  /*0c90*/  CS2R R100, SRZ ;  /* 0x0000000000647805 */ /* 0x000fe2000001ff00 */
[----:B------:R-:W-:Y:S01]  /*0ca0*/  IMAD.MOV.U32 R98, RZ, RZ, RZ ;  /* 0x000000ffff627224 */ /* 0x000fe200078e00ff */
[----:B------:R-:W-:-:S02]  /*0cb0*/  CS2R R96, SRZ ;  /* 0x0000000000607805 */ /* 0x000fc4000001ff00 */
[----:B------:R-:W-:Y:S01]  /*0cc0*/  CS2R R92, SRZ ;  /* 0x00000000005c7805 */ /* 0x000fe2000001ff00 */
[----:B------:R-:W-:Y:S01]  /*0cd0*/  IMAD.MOV.U32 R90, RZ, RZ, RZ ;  /* 0x000000ffff5a7224 */ /* 0x000fe200078e00ff */
[----:B------:R-:W-:Y:S01]  /*0ce0*/  CS2R R88, SRZ ;  /* 0x0000000000587805 */ /* 0x000fe2000001ff00 */
[----:B------:R-:W-:Y:S01]  /*0cf0*/  IMAD.MOV.U32 R86, RZ, RZ, RZ ;  /* 0x000000ffff567224 */ /* 0x000fe200078e00ff */
[----:B------:R-:W-:Y:S01]  /*0d00*/  CS2R R84, SRZ ;  /* 0x0000000000547805 */ /* 0x000fe2000001ff00 */
[----:B------:R-:W-:Y:S01]  /*0d10*/  @P5 IMAD.MOV.U32 R87, RZ, RZ, RZ ;  /* 0x000000ffff575224 */ /* 0x000fe200078e00ff */
[----:B------:R-:W-:Y:S01]  /*0d20*/  @P0 MOV R91, RZ ;  /* 0x000000ff005b0202 */ /* 0x000fe20000000f00 */
[----:B------:R-:W-:Y:S01]  /*0d30*/  @P1 IMAD.MOV.U32 R95, RZ, RZ, RZ ;  /* 0x000000ffff5f1224 */ /* 0x000fe200078e00ff */
[----:B------:R-:W-:Y:S01]  /*0d40*/  @P3 IADD3 R2, PT, PT, R2, 0x20, RZ ;  /* 0x0000002002023810 */ /* 0x000fe20007ffe0ff */
[----:B------:R-:W-:Y:S02]  /*0d50*/  @P2 IMAD.MOV.U32 R99, RZ, RZ, RZ ;  /* 0x000000ffff632224 */ /* 0x000fe400078e00ff */
[----:B------:R-:W-:Y:S01]  /*0d60*/  @P3 IMAD.MOV.U32 R103, RZ, RZ, RZ ;  /* 0x000000ffff673224 */ /* 0x000fe200078e00ff */
[----:B---3--:R-:W-:Y:S06]  /*0d70*/  @!P4 BRA `(.L_x_221) ;  /* 0x0000000c0014c947 */ /* 0x008fec0003800000 */
        /* <DEDUP_REMOVED lines=12> */
[----:B------:R-:W-:Y:S01]  /*0e40*/  CS2R R100, SRZ ;  /* 0x0000000000647805 */ /* 0x000fe2000001ff00 */
[----:B------:R-:W-:Y:S01]  /*0e50*/  IMAD.MOV.U32 R98, RZ, RZ, RZ ;  /* 0x000000ffff627224 */ /* 0x000fe200078e00ff */
[----:B------:R-:W-:Y:S01]  /*0e60*/  CS2R R96, SRZ ;  /* 0x0000000000607805 */ /* 0x000fe2000001ff00 */
[----:B------:R-:W-:Y:S01]  /*0e70*/  IMAD.MOV.U32 R94, RZ, RZ, RZ ;  /* 0x000000ffff5e7224 */ /* 0x000fe200078e00ff */
[----:B------:R-:W-:Y:S02]  /*0e80*/  CS2R R92, SRZ ;  /* 0x00000000005c7805 */ /* 0x000fe4000001ff00 */
[----:B------:R-:W-:-:S02]  /*0e90*/  MOV R90, RZ ;  /* 0x000000ff005a7202 */ /* 0x000fc40000000f00 */
[----:B------:R-:W-:Y:S01]  /*0ea0*/  CS2R R88, SRZ ;  /* 0x0000000000587805 */ /* 0x000fe2000001ff00 */
[----:B------:R-:W-:Y:S01]  /*0eb0*/  IMAD.MOV.U32 R86, RZ, RZ, RZ ;  /* 0x000000ffff567224 */ /* 0x000fe200078e00ff */
[----:B------:R-:W-:Y:S01]  /*0ec0*/  CS2R R84, SRZ ;  /* 0x0000000000547805 */ /* 0x000fe2000001ff00 */
[----:B------:R-:W-:Y:S06]  /*0ed0*/  BRA `(.L_x_221) ;  /* 0x0000000800bc7947 */ /* 0x000fec0003800000 */
.L_x_219:
        /* <DEDUP_REMOVED lines=10> */
[----:B------:R-:W1:Y:S01]  /*0f80*/  LDC.64 R8, c[0x0][0x3d8] ;  /* 0x0000f600ff087b82 */ /* 0x000e620000000a00 */
[----:B------:R-:W-:-:S04]  /*0f90*/  LOP3.LUT R21, R21, 0xfffffdff, RZ, 0xc0, !PT ;  /* 0xfffffdff15157812 */ /* 0x000fc800078ec0ff */
[----:B------:R-:W-:-:S03]  /*0fa0*/  @P4 LOP3.LUT R21, R21, 0x200, RZ, 0xfc, !PT ;  /* 0x0000020015154812 */ /* 0x000fc600078efcff */
        /* <DEDUP_REMOVED lines=10> */
[----:B------:R-:W1:Y:S01]  /*1050*/  LDC.64 R18, c[0x0][0x3d8] ;  /* 0x0000f600ff127b82 */ /* 0x000e620000000a00 */
        /* <DEDUP_REMOVED lines=11> */
[----:B------:R-:W3:Y:S08]  /*1110*/  @P2 LDC.64 R40, c[0x0][0x440] ;  /* 0x00011000ff282b82 */ /* 0x000ef00000000a00 */
[----:B------:R-:W3:Y:S08]  /*1120*/  LDC.64 R42, c[0x0][0x3d0] ;  /* 0x0000f400ff2a7b82 */ /* 0x000ef00000000a00 */
[----:B0-----:R-:W0:Y:S08]  /*1130*/  @P3 LDC.64 R6, c[0x0][0x438] ;  /* 0x00010e00ff063b82 */ /* 0x001e300000000a00 */
[----:B--2---:R-:W2:Y:S08]  /*1140*/  LDC.64 R4, c[0x0][0x3d8] ;  /* 0x0000f600ff047b82 */ /* 0x004eb00000000a00 */
[----:B------:R-:W2:Y:S01]  /*1150*/  @P3 LDC.64 R8, c[0x0][0x440] ;  /* 0x00011000ff083b82 */ /* 0x000ea20000000a00 */
[----:B----4-:R-:W-:-:S04]  /*1160*/  @P0 IMAD.WIDE.U32 R12, R2, 0x10, R12 ;  /* 0x00000010020c0825 */ /* 0x010fc800078e000c */
[C---:B-1----:R-:W-:Y:S01]  /*1170*/  @P0 IMAD.WIDE.U32 R14, R2.reuse, 0x10, R14 ;  /* 0x00000010020e0825 */ /* 0x042fe200078e000e */
[----:B------:R1:W5:Y:S03]  /*1180*/  @P0 LDG.E.128 R168, desc[UR6][R12.64] ;  /* 0x000000060ca80981 */ /* 0x000366000c1e1d00 */
[C---:B------:R-:W-:Y:S01]  /*1190*/  @P0 IMAD.WIDE.U32 R18, R2.reuse, 0x10, R18 ;  /* 0x0000001002120825 */ /* 0x040fe200078e0012 */
[----:B------:R1:W5:Y:S03]  /*11a0*/  @P0 LD.E.128 R88, desc[UR6][R14.64] ;  /* 0x000000060e580980 */ /* 0x000366000c101d00 */
[C---:B---3--:R-:W-:Y:S01]  /*11b0*/  @P0 IMAD.WIDE.U32 R24, R2.reuse, 0x10, R24 ;  /* 0x0000001002180825 */ /* 0x048fe200078e0018 */
        /* <DEDUP_REMOVED lines=20> */
[C---:B------:R-:W-:Y:S01]  /*1300*/  @P3 IMAD.WIDE.U32 R42, R2.reuse, 0x10, R42 ;  /* 0x00000010022a3825 */ /* 0x040fe200078e002a */
[----:B------:R1:W5:Y:S03]  /*1310*/  @P2 LD.E.128 R76, desc[UR6][R40.64] ;  /* 0x00000006284c2980 */ /* 0x000366000c101d00 */
[C---:B0-----:R-:W-:Y:S01]  /*1320*/  @P3 IMAD.WIDE.U32 R6, R2.reuse, 0x10, R6 ;  /* 0x0000001002063825 */ /* 0x041fe200078e0006 */
[----:B------:R1:W5:Y:S03]  /*1330*/  @P3 LDG.E.128 R108, desc[UR6][R42.64] ;  /* 0x000000062a6c3981 */ /* 0x000366000c1e1d00 */
[C---:B--2---:R-:W-:Y:S01]  /*1340*/  @P3 IMAD.WIDE.U32 R4, R2.reuse, 0x10, R4 ;  /* 0x0000001002043825 */ /* 0x044fe200078e0004 */
[----:B------:R1:W5:Y:S03]  /*1350*/  @P3 LD.E.128 R100, desc[UR6][R6.64] ;  /* 0x0000000606643980 */ /* 0x000366000c101d00 */
[C---:B------:R-:W-:Y:S01]  /*1360*/  @P3 IMAD.WIDE.U32 R8, R2.reuse, 0x10, R8 ;  /* 0x0000001002083825 */ /* 0x040fe200078e0008 */
        /* <DEDUP_REMOVED lines=18> */
.L_x_222:
[C---:B------:R-:W-:Y:S01]  /*1490*/  ISETP.GE.U32.AND P5, PT, R23.reuse, 0x20, PT ;  /* 0x000000201700780c */ /* 0x040fe20003fa6070 */
[----:B------:R-:W0:Y:S01]  /*14a0*/  LDC.64 R10, c[0x0][0x3d8] ;  /* 0x0000f600ff0a7b82 */ /* 0x000e220000000a00 */
[C---:B------:R-:W-:Y:S02]  /*14b0*/  ISETP.GE.U32.AND P0, PT, R23.reuse, 0x40, PT ;  /* 0x000000401700780c */ /* 0x040fe40003f06070 */
[C---:B------:R-:W-:Y:S02]  /*14c0*/  ISETP.GE.U32.AND P1, PT, R23.reuse, 0x60, PT ;  /* 0x000000601700780c */ /* 0x040fe40003f26070 */
[C---:B------:R-:W-:Y:S02]  /*14d0*/  ISETP.GE.U32.AND P2, PT, R23.reuse, 0x80, PT ;  /* 0x000000801700780c */ /* 0x040fe40003f46070 */
[C---:B------:R-:W-:Y:S01]  /*14e0*/  ISETP.GE.U32.AND P3, PT, R23.reuse, 0xa0, PT ;  /* 0x000000a01700780c */ /* 0x040fe20003f66070 */
[----:B------:R-:W1:Y:S01]  /*14f0*/  LDC.64 R4, c[0x0][0x3d0] ;  /* 0x0000f400ff047b82 */ /* 0x000e620000000a00 */
[----:B------:R-:W-:-:S02]  /*1500*/  ISETP.GE.U32.AND P4, PT, R23, 0xc0, PT ;  /* 0x000000c01700780c */ /* 0x000fc40003f86070 */
[----:B------:R-:W-:-:S05]  /*1510*/  LOP3.LUT R21, R21, 0xfffffdff, RZ, 0xc0, !PT ;  /* 0xfffffdff15157812 */ /* 0x000fca00078ec0ff */
[----:B------:R-:W2:Y:S08]  /*1520*/  @P5 LDC.64 R6, c[0x0][0x438] ;  /* 0x00010e00ff065b82 */ /* 0x000eb00000000a00 */
[----:B------:R-:W3:Y:S01]  /*1530*/  LDC.64 R14, c[0x0][0x3d0] ;  /* 0x0000f400ff0e7b82 */ /* 0x000ee20000000a00 */
[----:B0-----:R-:W-:-:S07]  /*1540*/  @P5 IMAD.WIDE.U32 R12, R2, 0x10, R10 ;  /* 0x00000010020c5825 */ /* 0x001fce00078e000a */
[----:B------:R-:W0:Y:S01]  /*1550*/  LDC.64 R24, c[0x0][0x3d8] ;  /* 0x0000f600ff187b82 */ /* 0x000e220000000a00 */
[C---:B-1----:R-:W-:Y:S01]  /*1560*/  @P5 IMAD.WIDE.U32 R8, R2.reuse, 0x10, R4 ;  /* 0x0000001002085825 */ /* 0x042fe200078e0004 */
[----:B------:R1:W5:Y:S06]  /*1570*/  @P5 LDG.E.128 R172, desc[UR6][R12.64] ;  /* 0x000000060cac5981 */ /* 0x00036c000c1e1d00 */
[----:B------:R-:W4:Y:S01]  /*1580*/  LDC.64 R26, c[0x0][0x3d0] ;  /* 0x0000f400ff1a7b82 */ /* 0x000f220000000a00 */
[C---:B--2---:R-:W-:Y:S01]  /*1590*/  @P5 IMAD.WIDE.U32 R10, R2.reuse, 0x10, R6 ;  /* 0x00000010020a5825 */ /* 0x044fe200078e0006 */
[----:B------:R-:W-:Y:S01]  /*15a0*/  @P5 LOP3.LUT R2, R2, 0x20, RZ, 0xfc, !PT ;  /* 0x0000002002025812 */ /* 0x000fe200078efcff */
[----:B------:R1:W5:Y:S05]  /*15b0*/  @P5 LDG.E.128 R184, desc[UR6][R8.64] ;  /* 0x0000000608b85981 */ /* 0x00036a000c1e1d00 */
[----:B------:R-:W2:Y:S01]  /*15c0*/  LDC.64 R30, c[0x0][0x3d8] ;  /* 0x0000f600ff1e7b82 */ /* 0x000ea20000000a00 */
[C---:B---3--:R-:W-:Y:S01]  /*15d0*/  @P0 IMAD.WIDE.U32 R14, R2.reuse, 0x10, R14 ;  /* 0x00000010020e0825 */ /* 0x048fe200078e000e */
[----:B------:R1:W5:Y:S06]  /*15e0*/  @P5 LD.E.128 R84, desc[UR6][R10.64] ;  /* 0x000000060a545980 */ /* 0x00036c000c101d00 */
[----:B------:R-:W3:Y:S01]  /*15f0*/  LDC.64 R32, c[0x0][0x3d0] ;  /* 0x0000f400ff207b82 */ /* 0x000ee20000000a00 */
[----:B0-----:R-:W-:Y:S01]  /*1600*/  @P0 IMAD.WIDE.U32 R24, R2, 0x10, R24 ;  /* 0x0000001002180825 */ /* 0x001fe200078e0018 */
[----:B------:R1:W5:Y:S06]  /*1610*/  @P0 LDG.E.128 R168, desc[UR6][R14.64] ;  /* 0x000000060ea80981 */ /* 0x00036c000c1e1d00 */
[----:B------:R-:W0:Y:S01]  /*1620*/  LDC.64 R36, c[0x0][0x3d8] ;  /* 0x0000f600ff247b82 */ /* 0x000e220000000a00 */
[----:B------:R1:W5:Y:S07]  /*1630*/  @P0 LDG.E.128 R128, desc[UR6][R24.64] ;  /* 0x0000000618800981 */ /* 0x00036e000c1e1d00 */
[----:B------:R-:W1:Y:S08]  /*1640*/  LDC.64 R42, c[0x0][0x3d8] ;  /* 0x0000f600ff2a7b82 */ /* 0x000e700000000a00 */
[----:B------:R-:W1:Y:S08]  /*1650*/  LDC.64 R64, c[0x0][0x3d8] ;  /* 0x0000f600ff407b82 */ /* 0x000e700000000a00 */
[----:B------:R-:W1:Y:S01]  /*1660*/  LDC.64 R44, c[0x0][0x3d0] ;  /* 0x0000f400ff2c7b82 */ /* 0x000e620000000a00 */
[----:B------:R-:W-:Y:S01]  /*1670*/  HFMA2 R74, -RZ, RZ, 0, 0 ;  /* 0x00000000ff4a7431 */ /* 0x000fe200000001ff */
[----:B------:R-:W-:-:S06]  /*1680*/  @P5 LOP3.LUT R21, R21, 0x200, RZ, 0xfc, !PT ;  /* 0x0000020015155812 */ /* 0x000fcc00078efcff */
[----:B------:R-:W4:Y:S08]  /*1690*/  @P0 LDC.64 R18, c[0x0][0x438] ;  /* 0x00010e00ff120b82 */ /* 0x000f300000000a00 */
[----:B------:R-:W2:Y:S08]  /*16a0*/  @P1 LDC.64 R28, c[0x0][0x438] ;  /* 0x00010e00ff1c1b82 */ /* 0x000eb00000000a00 */
[----:B------:R-:W0:Y:S08]  /*16b0*/  @P2 LDC.64 R34, c[0x0][0x438] ;  /* 0x00010e00ff222b82 */ /* 0x000e300000000a00 */
[----:B------:R-:W1:Y:S01]  /*16c0*/  LDC.64 R4, c[0x0][0x3d0] ;  /* 0x0000f400ff047b82 */ /* 0x000e620000000a00 */
[----:B----4-:R-:W-:-:S04]  /*16d0*/  @P0 IMAD.WIDE.U32 R18, R2, 0x10, R18 ;  /* 0x0000001002120825 */ /* 0x010fc800078e0012 */
[----:B------:R-:W-:Y:S01]  /*16e0*/  @P0 VIADD R2, R2, 0x20 ;  /* 0x0000002002020836 */ /* 0x000fe20000000000 */
[----:B------:R4:W5:Y:S02]  /*16f0*/  @P0 LD.E.128 R88, desc[UR6][R18.64] ;  /* 0x0000000612580980 */ /* 0x000964000c101d00 */
[----:B------:R-:W4:Y:S01]  /*1700*/  @P3 LDC.64 R6, c[0x0][0x438] ;  /* 0x00010e00ff063b82 */ /* 0x000f220000000a00 */
[----:B------:R-:W-:-:S04]  /*1710*/  @P1 IMAD.WIDE.U32 R26, R2, 0x10, R26 ;  /* 0x00000010021a1825 */ /* 0x000fc800078e001a */
[C---:B--2---:R-:W-:Y:S01]  /*1720*/  @P1 IMAD.WIDE.U32 R28, R2.reuse, 0x10, R28 ;  /* 0x00000010021c1825 */ /* 0x044fe200078e001c */
[----:B------:R2:W5:Y:S02]  /*1730*/  @P1 LDG.E.128 R124, desc[UR6][R26.64] ;  /* 0x000000061a7c1981 */ /* 0x000564000c1e1d00 */
[----:B------:R-:W2:Y:S01]  /*1740*/  @P4 LDC.64 R46, c[0x0][0x438] ;  /* 0x00010e00ff2e4b82 */ /* 0x000ea20000000a00 */
[C---:B------:R-:W-:Y:S01]  /*1750*/  @P1 IMAD.WIDE.U32 R30, R2.reuse, 0x10, R30 ;  /* 0x00000010021e1825 */ /* 0x040fe200078e001e */
[----:B------:R0:W5:Y:S03]  /*1760*/  @P1 LD.E.128 R92, desc[UR6][R28.64] ;  /* 0x000000061c5c1980 */ /* 0x000166000c101d00 */
[----:B------:R-:W-:Y:S01]  /*1770*/  @P1 VIADD R2, R2, 0x20 ;  /* 0x0000002002021836 */ /* 0x000fe20000000000 */
[----:B------:R1:W5:Y:S03]  /*1780*/  @P1 LDG.E.128 R120, desc[UR6][R30.64] ;  /* 0x000000061e781981 */ /* 0x000366000c1e1d00 */
[----:B---3--:R-:W-:-:S04]  /*1790*/  @P2 IMAD.WIDE.U32 R32, R2, 0x10, R32 ;  /* 0x0000001002202825 */ /* 0x008fc800078e0020 */
[C---:B0-----:R-:W-:Y:S01]  /*17a0*/  @P2 IMAD.WIDE.U32 R34, R2.reuse, 0x10, R34 ;  /* 0x0000001002222825 */ /* 0x041fe200078e0022 */
[----:B------:R0:W5:Y:S03]  /*17b0*/  @P2 LDG.E.128 R116, desc[UR6][R32.64] ;  /* 0x0000000620742981 */ /* 0x000166000c1e1d00 */
[C---:B------:R-:W-:Y:S01]  /*17c0*/  @P2 IMAD.WIDE.U32 R36, R2.reuse, 0x10, R36 ;  /* 0x0000001002242825 */ /* 0x040fe200078e0024 */
[----:B------:R-:W-:Y:S01]  /*17d0*/  @P2 IADD3 R2, PT, PT, R2, 0x20, RZ ;  /* 0x0000002002022810 */ /* 0x000fe20007ffe0ff */
[----:B------:R0:W5:Y:S04]  /*17e0*/  @P2 LD.E.128 R96, desc[UR6][R34.64] ;  /* 0x0000000622602980 */ /* 0x000168000c101d00 */
[C---:B-1----:R-:W-:Y:S01]  /*17f0*/  @P3 IMAD.WIDE.U32 R38, R2.reuse, 0x10, R4 ;  /* 0x0000001002263825 */ /* 0x042fe200078e0004 */
[----:B------:R0:W5:Y:S03]  /*1800*/  @P2 LDG.E.128 R112, desc[UR6][R36.64] ;  /* 0x0000000624702981 */ /* 0x000166000c1e1d00 */
[C---:B----4-:R-:W-:Y:S01]  /*1810*/  @P3 IMAD.WIDE.U32 R40, R2.reuse, 0x10, R6 ;  /* 0x0000001002283825 */ /* 0x050fe200078e0006 */
[----:B------:R0:W5:Y:S03]  /*1820*/  @P3 LDG.E.128 R108, desc[UR6][R38.64] ;  /* 0x00000006266c3981 */ /* 0x000166000c1e1d00 */
[C---:B------:R-:W-:Y:S01]  /*1830*/  @P3 IMAD.WIDE.U32 R42, R2.reuse, 0x10, R42 ;  /* 0x00000010022a3825 */ /* 0x040fe200078e002a */
[----:B------:R0:W5:Y:S03]  /*1840*/  @P3 LD.E.128 R100, desc[UR6][R40.64] ;  /* 0x0000000628643980 */ /* 0x000166000c101d00 */
[----:B------:R-:W-:Y:S01]  /*1850*/  @P3 VIADD R2, R2, 0x20 ;  /* 0x0000002002023836 */ /* 0x000fe20000000000 */
[----:B------:R0:W5:Y:S03]  /*1860*/  @P3 LDG.E.128 R104, desc[UR6][R42.64] ;  /* 0x000000062a683981 */ /* 0x000166000c1e1d00 */
        /* <DEDUP_REMOVED lines=18> */
[----:B------:R-:W-:Y:S01]  /*1990*/  @P4 CS2R R50, SRZ ;  /* 0x0000000000324805 */ /* 0x000fe2000001ff00 */
[----:B------:R-:W-:Y:S01]  /*19a0*/  @P2 IMAD.MOV.U32 R79, RZ, RZ, RZ ;  /* 0x000000ffff4f2224 */ /* 0x000fe200078e00ff */
[----:B------:R-:W-:Y:S01]  /*19b0*/  @P4 CS2R R48, SRZ ;  /* 0x0000000000304805 */ /* 0x000fe2000001ff00 */
[----:B0-----:R-:W-:-:S07]  /*19c0*/  @P3 IMAD.MOV.U32 R83, RZ, RZ, RZ ;  /* 0x000000ffff533224 */ /* 0x001fce00078e00ff */
.L_x_221:
[----:B------:R-:W-:Y:S05]  /*19d0*/  BSYNC.RECONVERGENT B0 ;  /* 0x0000000000007941 */ /* 0x000fea0003800200 */
.L_x_218:
[----:B------:R-:W0:Y:S02]  /*19e0*/  LDCU UR8, c[0x0][0x384] ;  /* 0x00007080ff0877ac */ /* 0x000e240008000800 */
[----:B0-----:R-:W-:-:S13]  /*19f0*/  ISETP.GE.AND P0, PT, R176, UR8, PT ;  /* 0x00000008b0007c0c */ /* 0x001fda000bf06270 */
[----:B------:R-:W-:Y:S05]  /*1a00*/  @P0 EXIT ;  /* 0x000000000000094d */ /* 0x000fea0003800000 */
[----:B------:R-:W0:Y:S01]  /*1a10*/  LDC R3, c[0x0][0x360] ;  /* 0x0000d800ff037b82 */ /* 0x000e220000000800 */
[C---:B------:R-:W-:Y:S01]  /*1a20*/  IMAD.HI.U32 R2, R22.reuse, -0x2daee0ad, RZ ;  /* 0xd2511f5316027827 */ /* 0x040fe200078e00ff */
[----:B------:R-:W-:Y:S01]  /*1a30*/  UIADD3 UR8, UPT, UPT, UR4, -0x61c88647, URZ ;  /* 0x9e3779b904087890 */ /* 0x000fe2000fffe0ff */
[----:B-----5:R-:W-:Y:S01]  /*1a40*/  PRMT R45, R51, 0x7632, R45 ;  /* 0x00007632332d7816 */ /* 0x020fe2000000002d */
[----:B------:R-:W-:Y:S01]  /*1a50*/  UIADD3 UR11, UPT, UPT, UR4, -0x700cb87f, URZ ;  /* 0x8ff34781040b7890 */ /* 0x000fe2000fffe0ff */
[----:B------:R-:W-:Y:S01]  /*1a60*/  IMAD R7, R22, -0x2daee0ad, RZ ;  /* 0xd2511f5316077824 */ /* 0x000fe200078e02ff */
[----:B------:R-:W-:Y:S01]  /*1a70*/  LOP3.LUT R2, R2, UR5, RZ, 0x3c, !PT ;  /* 0x0000000502027c12 */ /* 0x000fe2000f8e3cff */
[----:B------:R-:W-:Y:S01]  /*1a80*/  UIADD3 UR10, UPT, UPT, UR5, -0x695add53, URZ ;  /* 0x96a522ad050a7890 */ /* 0x000fe2000fffe0ff */
[----:B------:R-:W-:Y:S01]  /*1a90*/  PRMT R44, R63, 0x7632, R44 ;  /* 0x000076323f2c7816 */ /* 0x000fe2000000002c */
[----:B------:R-:W-:Y:S01]  /*1aa0*/  STL.S16 [R1+0x88], R45 ;  /* 0x0000882d01007387 */ /* 0x000fe20000100600 */
[----:B------:R-:W-:Y:S01]  /*1ab0*/  PRMT R43, R55, 0x7632, R43 ;  /* 0x00007632372b7816 */ /* 0x000fe2000000002b */
[----:B------:R-:W-:Y:S01]  /*1ac0*/  IMAD.HI.U32 R4, R2, -0x326172a9, RZ ;  /* 0xcd9e8d5702047827 */ /* 0x000fe200078e00ff */
[----:B------:R-:W-:Y:S01]  /*1ad0*/  PRMT R42, R59, 0x7632, R42 ;  /* 0x000076323b2a7816 */ /* 0x000fe2000000002a */
[----:B------:R-:W-:Y:S01]  /*1ae0*/  STL.S16 [R1+0x84], R44 ;  /* 0x0000842c01007387 */ /* 0x000fe20000100600 */
[----:B------:R-:W-:Y:S01]  /*1af0*/  PRMT R41, R50, 0x7632, R41 ;  /* 0x0000763232297816 */ /* 0x000fe20000000029 */
[----:B------:R-:W1:Y:S01]  /*1b00*/  LDCU UR12, c[0x0][0x388] ;  /* 0x00007100ff0c77ac */ /* 0x000e620008000800 */
[----:B------:R-:W-:Y:S01]  /*1b10*/  PRMT R40, R62, 0x7632, R40 ;  /* 0x000076323e287816 */ /* 0x000fe20000000028 */
[----:B------:R-:W-:Y:S01]  /*1b20*/  STL.S16 [R1+0x80], R43 ;  /* 0x0000802b01007387 */ /* 0x000fe20000100600 */
[----:B------:R-:W-:Y:S01]  /*1b30*/  PRMT R39, R54, 0x7632, R39 ;  /* 0x0000763236277816 */ /* 0x000fe20000000027 */
[----:B------:R-:W2:Y:S01]  /*1b40*/  LDCU.U8 UR13, c[0x0][0x410] ;  /* 0x00008200ff0d77ac */ /* 0x000ea20008000000 */
[----:B------:R-:W-:Y:S01]  /*1b50*/  PRMT R38, R58, 0x7632, R38 ;  /* 0x000076323a267816 */ /* 0x000fe20000000026 */
[----:B------:R-:W-:Y:S01]  /*1b60*/  STL.S16 [R1+0x7c], R42 ;  /* 0x00007c2a01007387 */ /* 0x000fe20000100600 */
[----:B------:R-:W-:Y:S01]  /*1b70*/  PRMT R37, R49, 0x7632, R37 ;  /* 0x0000763231257816 */ /* 0x000fe20000000025 */
[----:B------:R-:W3:Y:S01]  /*1b80*/  LDCU UR14, c[0x0][0x448] ;  /* 0x00008900ff0e77ac */ /* 0x000ee20008000800 */
[----:B0-----:R-:W-:Y:S01]  /*1b90*/  IMAD R20, R3, UR9, R20 ;  /* 0x0000000903147c24 */ /* 0x001fe2000f8e0214 */
[----:B------:R-:W-:Y:S01]  /*1ba0*/  STL.S16 [R1+0x78], R41 ;  /* 0x0000782901007387 */ /* 0x000fe20000100600 */
[----:B------:R-:W-:Y:S01]  /*1bb0*/  PRMT R36, R61, 0x7632, R36 ;  /* 0x000076323d247816 */ /* 0x000fe20000000024 */
[----:B------:R-:W-:Y:S01]  /*1bc0*/  UIADD3 UR9, UPT, UPT, UR5, -0x4498517b, URZ ;  /* 0xbb67ae8505097890 */ /* 0x000fe2000fffe0ff */
[----:B------:R-:W-:Y:S01]  /*1bd0*/  IMAD.HI.U32 R3, R20, -0x326172a9, RZ ;  /* 0xcd9e8d5714037827 */ /* 0x000fe200078e00ff */
[----:B------:R-:W-:Y:S01]  /*1be0*/  STL.S16 [R1+0x74], R40 ;  /* 0x0000742801007387 */ /* 0x000fe20000100600 */
[----:B------:R-:W-:-:S02]  /*1bf0*/  PRMT R35, R53, 0x7632, R35 ;  /* 0x0000763235237816 */ /* 0x000fc40000000023 */
[----:B------:R-:W-:Y:S01]  /*1c00*/  IMAD R5, R20, -0x326172a9, RZ ;  /* 0xcd9e8d5714057824 */ /* 0x000fe200078e02ff */
[----:B------:R-:W-:Y:S01]  /*1c10*/  LOP3.LUT R3, R16, UR4, R3, 0x96, !PT ;  /* 0x0000000410037c12 */ /* 0x000fe2000f8e9603 */
[----:B------:R-:W-:Y:S01]  /*1c20*/  STL.S16 [R1+0x70], R39 ;  /* 0x0000702701007387 */ /* 0x000fe20000100600 */
[----:B------:R-:W-:Y:S02]  /*1c30*/  PRMT R34, R57, 0x7632, R34 ;  /* 0x0000763239227816 */ /* 0x000fe40000000022 */
[----:B------:R-:W-:Y:S01]  /*1c40*/  LOP3.LUT R4, R5, UR8, R4, 0x96, !PT ;  /* 0x0000000805047c12 */ /* 0x000fe2000f8e9604 */
[C---:B------:R-:W-:Y:S01]  /*1c50*/  IMAD.HI.U32 R6, R3.reuse, -0x2daee0ad, RZ ;  /* 0xd2511f5303067827 */ /* 0x040fe200078e00ff */
[----:B------:R-:W-:Y:S01]  /*1c60*/  UIADD3 UR8, UPT, UPT, UR4, 0x3c6ef372, URZ ;  /* 0x3c6ef37204087890 */ /* 0x000fe2000fffe0ff */
[----:B------:R-:W-:Y:S01]  /*1c70*/  STL.S16 [R1+0x6c], R38 ;  /* 0x00006c2601007387 */ /* 0x000fe20000100600 */
[----:B------:R-:W-:Y:S01]  /*1c80*/  PRMT R33, R48, 0x7632, R33 ;  /* 0x0000763230217816 */ /* 0x000fe20000000021 */
[----:B------:R-:W-:Y:S01]  /*1c90*/  IMAD R8, R3, -0x2daee0ad, RZ ;  /* 0xd2511f5303087824 */ /* 0x000fe200078e02ff */
[----:B------:R-:W-:Y:S01]  /*1ca0*/  LOP3.LUT R6, R7, UR9, R6, 0x96, !PT ;  /* 0x0000000907067c12 */ /* 0x000fe2000f8e9606 */
[----:B------:R-:W-:Y:S01]  /*1cb0*/  UIADD3 UR9, UPT, UPT, UR5, 0x76cf5d0a, URZ ;  /* 0x76cf5d0a05097890 */ /* 0x000fe2000fffe0ff */
[----:B------:R-:W-:Y:S01]  /*1cc0*/  IMAD.HI.U32 R5, R4, -0x2daee0ad, RZ ;  /* 0xd2511f5304057827 */ /* 0x000fe200078e00ff */
[----:B------:R-:W-:Y:S01]  /*1cd0*/  STL.S16 [R1+0x68], R37 ;  /* 0x0000682501007387 */ /* 0x000fe20000100600 */
[----:B------:R-:W-:-:S02]  /*1ce0*/  PRMT R32, R60, 0x7632, R32 ;  /* 0x000076323c207816 */ /* 0x000fc40000000020 */
[----:B------:R-:W-:Y:S01]  /*1cf0*/  IMAD R3, R2, -0x326172a9, RZ ;  /* 0xcd9e8d5702037824 */ /* 0x000fe200078e02ff */
[----:B------:R-:W-:Y:S01]  /*1d00*/  LOP3.LUT R5, R8, UR9, R5, 0x96, !PT ;  /* 0x0000000908057c12 */ /* 0x000fe2000f8e9605 */
[----:B------:R-:W-:Y:S01]  /*1d10*/  IMAD.HI.U32 R2, R6, -0x326172a9, RZ ;  /* 0xcd9e8d5706027827 */ /* 0x000fe200078e00ff */
[----:B------:R-:W-:Y:S01]  /*1d20*/  UIADD3 UR9, UPT, UPT, UR4, -0x255992d5, URZ ;  /* 0xdaa66d2b04097890 */ /* 0x000fe2000fffe0ff */
        /* <DEDUP_REMOVED lines=10> */
[C---:B------:R-:W-:Y:S01]  /*1dd0*/  IMAD.HI.U32 R4, R2.reuse, -0x2daee0ad, RZ ;  /* 0xd2511f5302047827 */ /* 0x040fe200078e00ff */
[----:B------:R-:W-:Y:S01]  /*1de0*/  UIADD3 UR9, UPT, UPT, UR4, 0x78dde6e4, URZ ;  /* 0x78dde6e404097890 */ /* 0x000fe2000fffe0ff */
[----:B------:R-:W-:Y:S01]  /*1df0*/  STL.S16 [R1+0x5c], R34 ;  /* 0x00005c2201007387 */ /* 0x000fe20000100600 */
[----:B------:R-:W-:Y:S01]  /*1e00*/  PRMT R29, R83, 0x7632, R29 ;  /* 0x00007632531d7816 */ /* 0x000fe2000000001d */
[----:B------:R-:W-:Y:S01]  /*1e10*/  IMAD.HI.U32 R6, R3, -0x2daee0ad, RZ ;  /* 0xd2511f5303067827 */ /* 0x000fe200078e00ff */
[----:B------:R-:W-:Y:S01]  /*1e20*/  LOP3.LUT R4, R7, UR8, R4, 0x96, !PT ;  /* 0x0000000807047c12 */ /* 0x000fe2000f8e9604 */
[----:B------:R-:W-:Y:S01]  /*1e30*/  UIADD3 UR8, UPT, UPT, UR5, -0x126145ec, URZ ;  /* 0xed9eba1405087890 */ /* 0x000fe2000fffe0ff */
[----:B------:R-:W-:Y:S01]  /*1e40*/  STL.S16 [R1+0x58], R33 ;  /* 0x0000582101007387 */ /* 0x000fe20000100600 */
[----:B------:R-:W-:Y:S01]  /*1e50*/  IMAD R7, R2, -0x2daee0ad, RZ ;  /* 0xd2511f5302077824 */ /* 0x000fe200078e02ff */
[----:B------:R-:W-:Y:S01]  /*1e60*/  PRMT R28, R107, 0x7632, R28 ;  /* 0x000076326b1c7816 */ /* 0x000fe2000000001c */
[----:B------:R-:W-:Y:S01]  /*1e70*/  IMAD R5, R5, -0x326172a9, RZ ;  /* 0xcd9e8d5705057824 */ /* 0x000fe200078e02ff */
[----:B------:R-:W-:Y:S01]  /*1e80*/  STL.S16 [R1+0x54], R32 ;  /* 0x0000542001007387 */ /* 0x000fe20000100600 */
[C---:B------:R-:W-:Y:S01]  /*1e90*/  IMAD.HI.U32 R2, R4.reuse, -0x326172a9, RZ ;  /* 0xcd9e8d5704027827 */ /* 0x040fe200078e00ff */
[----:B------:R-:W-:Y:S01]  /*1ea0*/  LOP3.LUT R6, R7, UR8, R6, 0x96, !PT ;  /* 0x0000000807067c12 */ /* 0x000fe2000f8e9606 */
[----:B------:R-:W-:Y:S01]  /*1eb0*/  UIADD3 UR8, UPT, UPT, UR4, 0x1715609d, URZ ;  /* 0x1715609d04087890 */ /* 0x000fe2000fffe0ff */
[----:B------:R-:W-:Y:S01]  /*1ec0*/  PRMT R27, R103, 0x7632, R27 ;  /* 0x00007632671b7816 */ /* 0x000fe2000000001b */
[----:B------:R-:W-:Y:S01]  /*1ed0*/  IMAD R8, R3, -0x2daee0ad, RZ ;  /* 0xd2511f5303087824 */ /* 0x000fe200078e02ff */
[----:B------:R-:W-:Y:S01]  /*1ee0*/  LOP3.LUT R2, R5, UR9, R2, 0x96, !PT ;  /* 0x0000000905027c12 */ /* 0x000fe2000f8e9602 */
[----:B------:R-:W-:Y:S01]  /*1ef0*/  IMAD R5, R4, -0x326172a9, RZ ;  /* 0xcd9e8d5704057824 */ /* 0x000fe200078e02ff */
[----:B------:R-:W-:Y:S01]  /*1f00*/  UIADD3 UR9, UPT, UPT, UR5, -0x56f99767, URZ ;  /* 0xa906689905097890 */ /* 0x000fe2000fffe0ff */
[----:B------:R-:W-:Y:S01]  /*1f10*/  IMAD.HI.U32 R4, R6, -0x326172a9, RZ ;  /* 0xcd9e8d5706047827 */ /* 0x000fe200078e00ff */
[----:B------:R-:W-:Y:S01]  /*1f20*/  STL.S16 [R1+0x50], R31 ;  /* 0x0000501f01007387 */ /* 0x000fe20000100600 */
[----:B------:R-:W-:-:S02]  /*1f30*/  PRMT R26, R111, 0x7632, R26 ;  /* 0x000076326f1a7816 */ /* 0x000fc4000000001a */
[----:B------:R-:W-:Y:S01]  /*1f40*/  IMAD.HI.U32 R3, R2, -0x2daee0ad, RZ ;  /* 0xd2511f5302037827 */ /* 0x000fe200078e00ff */
[----:B------:R-:W-:Y:S01]  /*1f50*/  LOP3.LUT R4, R5, UR8, R4, 0x96, !PT ;  /* 0x0000000805047c12 */ /* 0x000fe2000f8e9604 */
[----:B------:R-:W-:Y:S01]  /*1f60*/  UIADD3 UR8, UPT, UPT, UR4, -0x4ab325aa, URZ ;  /* 0xb54cda5604087890 */ /* 0x000fe2000fffe0ff */
[----:B------:R-:W-:Y:S01]  /*1f70*/  STL.S16 [R1+0x4c], R30 ;  /* 0x00004c1e01007387 */ /* 0x000fe20000100600 */
[----:B------:R-:W-:Y:S01]  /*1f80*/  IMAD R5, R6, -0x326172a9, RZ ;  /* 0xcd9e8d5706057824 */ /* 0x000fe200078e02ff */
[----:B------:R-:W-:Y:S01]  /*1f90*/  LOP3.LUT R3, R8, UR9, R3, 0x96, !PT ;  /* 0x0000000908037c12 */ /* 0x000fe2000f8e9603 */
[----:B------:R-:W-:Y:S01]  /*1fa0*/  UIADD3 UR9, UPT, UPT, UR5, 0x646e171e, URZ ;  /* 0x646e171e05097890 */ /* 0x000fe2000fffe0ff */
[----:B------:R-:W-:Y:S01]  /*1fb0*/  IMAD R8, R2, -0x2daee0ad, RZ ;  /* 0xd2511f5302087824 */ /* 0x000fe200078e02ff */
[----:B------:R-:W-:Y:S01]  /*1fc0*/  PRMT R25, R82, 0x7632, R25 ;  /* 0x0000763252197816 */ /* 0x000fe20000000019 */
[----:B------:R-:W-:Y:S01]  /*1fd0*/  IMAD.HI.U32 R7, R4, -0x2daee0ad, RZ ;  /* 0xd2511f5304077827 */ /* 0x000fe200078e00ff */
[----:B------:R-:W-:Y:S01]  /*1fe0*/  STL.S16 [R1+0x48], R29 ;  /* 0x0000481d01007387 */ /* 0x000fe20000100600 */
[----:B------:R-:W-:-:S02]  /*1ff0*/  PRMT R24, R106, 0x7632, R24 ;  /* 0x000076326a187816 */ /* 0x000fc40000000018 */
[C---:B------:R-:W-:Y:S01]  /*2000*/  IMAD.HI.U32 R2, R3.reuse, -0x326172a9, RZ ;  /* 0xcd9e8d5703027827 */ /* 0x040fe200078e00ff */
[----:B------:R-:W-:Y:S01]  /*2010*/  LOP3.LUT R7, R8, UR9, R7, 0x96, !PT ;  /* 0x0000000908077c12 */ /* 0x000fe2000f8e9607 */
[----:B------:R-:W-:Y:S01]  /*2020*/  UIADD3 UR9, UPT, UPT, UR4, 0x5384540f, URZ ;  /* 0x5384540f04097890 */ /* 0x000fe2000fffe0ff */
[----:B------:R-:W-:Y:S01]  /*2030*/  STL.S16 [R1+0x44], R28 ;  /* 0x0000441c01007387 */ /* 0x000fe20000100600 */
[----:B------:R-:W-:Y:S01]  /*2040*/  IMAD R6, R3, -0x326172a9, RZ ;  /* 0xcd9e8d5703067824 */ /* 0x000fe200078e02ff */
[----:B------:R-:W-:Y:S01]  /*2050*/  LOP3.LUT R2, R5, UR8, R2, 0x96, !PT ;  /* 0x0000000805027c12 */ /* 0x000fe2000f8e9602 */
[----:B------:R-:W-:Y:S01]  /*2060*/  UIADD3 UR8, UPT, UPT, UR5, 0x1fd5c5a3, URZ ;  /* 0x1fd5c5a305087890 */ /* 0x000fe2000fffe0ff */
[----:B------:R-:W-:Y:S01]  /*2070*/  IMAD.HI.U32 R3, R7, -0x326172a9, RZ ;  /* 0xcd9e8d5707037827 */ /* 0x000fe200078e00ff */
[----:B------:R-:W-:Y:S01]  /*2080*/  PRMT R15, R102, 0x7632, R15 ;  /* 0x00007632660f7816 */ /* 0x000fe2000000000f */
[----:B------:R-:W-:Y:S01]  /*2090*/  STL.S16 [R1+0x40], R27 ;  /* 0x0000401b01007387 */ /* 0x000fe20000100600 */
[----:B------:R-:W-:Y:S01]  /*20a0*/  PRMT R14, R110, 0x7632, R14 ;  /* 0x000076326e0e7816 */ /* 0x000fe2000000000e */
[----:B------:R-:W-:Y:S01]  /*20b0*/  IMAD R5, R4, -0x2daee0ad, RZ ;  /* 0xd2511f5304057824 */ /* 0x000fe200078e02ff */
[----:B------:R-:W-:Y:S01]  /*20c0*/  LOP3.LUT R3, R6, UR9, R3, 0x96, !PT ;  /* 0x0000000906037c12 */ /* 0x000fe2000f8e9603 */
[C---:B------:R-:W-:Y:S01]  /*20d0*/  IMAD.HI.U32 R4, R2.reuse, -0x2daee0ad, RZ ;  /* 0xd2511f5302047827 */ /* 0x040fe200078e00ff */
[----:B------:R-:W-:Y:S01]  /*20e0*/  UIADD3 UR9, UPT, UPT, UR4, -0xe443238, URZ ;  /* 0xf1bbcdc804097890 */ /* 0x000fe2000fffe0ff */
[----:B------:R-:W-:Y:S01]  /*20f0*/  STL.S16 [R1+0x3c], R26 ;  /* 0x00003c1a01007387 */ /* 0x000fe20000100600 */
[----:B------:R-:W-:Y:S01]  /*2100*/  PRMT R13, R81, 0x7632, R13 ;  /* 0x00007632510d7816 */ /* 0x000fe2000000000d */
[----:B------:R-:W-:Y:S01]  /*2110*/  IMAD R6, R2, -0x2daee0ad, RZ ;  /* 0xd2511f5302067824 */ /* 0x000fe200078e02ff */
[----:B------:R-:W-:Y:S01]  /*2120*/  LOP3.LUT R4, R5, UR8, R4, 0x96, !PT ;  /* 0x0000000805047c12 */ /* 0x000fe2000f8e9604 */
[----:B------:R-:W-:Y:S01]  /*2130*/  UIADD3 UR8, UPT, UPT, UR5, -0x24c28bd8, URZ ;  /* 0xdb3d742805087890 */ /* 0x000fe2000fffe0ff */
[----:B------:R-:W-:Y:S01]  /*2140*/  IMAD.HI.U32 R5, R3, -0x2daee0ad, RZ ;  /* 0xd2511f5303057827 */ /* 0x000fe200078e00ff */
[----:B------:R-:W-:Y:S01]  /*2150*/  STL.S16 [R1+0x38], R25 ;  /* 0x0000381901007387 */ /* 0x000fe20000100600 */
[----:B------:R-:W-:-:S02]  /*2160*/  PRMT R12, R105, 0x7632, R12 ;  /* 0x00007632690c7816 */ /* 0x000fc4000000000c */
[----:B------:R-:W-:Y:S01]  /*2170*/  IMAD R7, R7, -0x326172a9, RZ ;  /* 0xcd9e8d5707077824 */ /* 0x000fe200078e02ff */
[----:B------:R-:W-:Y:S01]  /*2180*/  LOP3.LUT R5, R6, UR8, R5, 0x96, !PT ;  /* 0x0000000806057c12 */ /* 0x000fe2000f8e9605 */
[C---:B------:R-:W-:Y:S01]  /*2190*/  IMAD.HI.U32 R2, R4.reuse, -0x326172a9, RZ ;  /* 0xcd9e8d5704027827 */ /* 0x040fe200078e00ff */
[----:B------:R-:W-:Y:S01]  /*21a0*/  STL.S16 [R1+0x34], R24 ;  /* 0x0000341801007387 */ /* 0x000fe20000100600 */
[----:B------:R-:W-:Y:S02]  /*21b0*/  PRMT R11, R101, 0x7632, R11 ;  /* 0x00007632650b7816 */ /* 0x000fe4000000000b */
[----:B------:R-:W-:Y:S01]  /*21c0*/  IMAD R4, R4, -0x326172a9, RZ ;  /* 0xcd9e8d5704047824 */ /* 0x000fe200078e02ff */
[----:B------:R-:W-:Y:S01]  /*21d0*/  LOP3.LUT R2, R7, UR9, R2, 0x96, !PT ;  /* 0x0000000907027c12 */ /* 0x000fe2000f8e9602 */
[----:B------:R-:W-:Y:S01]  /*21e0*/  IMAD.HI.U32 R19, R5, -0x326172a9, RZ ;  /* 0xcd9e8d5705137827 */ /* 0x000fe200078e00ff */
[----:B------:R0:W-:Y:S01]  /*21f0*/  STL.S16 [R1+0x30], R15 ;  /* 0x0000300f01007387 */ /* 0x0001e20000100600 */
[----:B------:R-:W-:Y:S01]  /*2200*/  PRMT R10, R109, 0x7632, R10 ;  /* 0x000076326d0a7816 */ /* 0x000fe2000000000a */
[----:B------:R-:W4:Y:S01]  /*2210*/  LDCU.64 UR8, c[0x0][0x398] ;  /* 0x00007300ff0877ac */ /* 0x000f220008000a00 */
[----:B------:R-:W-:Y:S01]  /*2220*/  IMAD R3, R3, -0x2daee0ad, RZ ;  /* 0xd2511f5303037824 */ /* 0x000fe200078e02ff */
[----:B------:R1:W-:Y:S01]  /*2230*/  STL.S16 [R1+0x2c], R14 ;  /* 0x00002c0e01007387 */ /* 0x0003e20000100600 */
[----:B------:R-:W-:Y:S01]  /*2240*/  IMAD.HI.U32 R18, R2, -0x2daee0ad, RZ ;  /* 0xd2511f5302127827 */ /* 0x000fe200078e00ff */
[----:B------:R-:W-:-:S02]  /*2250*/  PRMT R9, R80, 0x7632, R9 ;  /* 0x0000763250097816 */ /* 0x000fc40000000009 */
[----:B------:R2:W-:Y:S01]  /*2260*/  STL.S16 [R1+0x28], R13 ;  /* 0x0000280d01007387 */ /* 0x0005e20000100600 */
[----:B------:R-:W-:Y:S01]  /*2270*/  PRMT R8, R104, 0x7632, R8 ;  /* 0x0000763268087816 */ /* 0x000fe20000000008 */
[----:B0-----:R-:W-:Y:S01]  /*2280*/  HFMA2 R15, -RZ, RZ, 0, 0 ;  /* 0x00000000ff0f7431 */ /* 0x001fe200000001ff */
[----:B------:R-:W-:Y:S01]  /*2290*/  PRMT R7, R100, 0x7632, R7 ;  /* 0x0000763264077816 */ /* 0x000fe20000000007 */
[----:B------:R0:W-:Y:S01]  /*22a0*/  STL.S16 [R1+0x24], R12 ;  /* 0x0000240c01007387 */ /* 0x0001e20000100600 */
[----:B------:R-:W-:Y:S01]  /*22b0*/  LOP3.LUT R19, R4, UR11, R19, 0x96, !PT ;  /* 0x0000000b04137c12 */ /* 0x000fe2000f8e9613 */
[----:B-1----:R-:W-:Y:S01]  /*22c0*/  IMAD R14, R5, -0x326172a9, RZ ;  /* 0xcd9e8d57050e7824 */ /* 0x002fe200078e02ff */
[----:B------:R-:W-:Y:S01]  /*22d0*/  PRMT R6, R108, 0x7632, R6 ;  /* 0x000076326c067816 */ /* 0x000fe20000000006 */
[----:B------:R0:W-:Y:S01]  /*22e0*/  STL.S16 [R1+0x20], R11 ;  /* 0x0000200b01007387 */ /* 0x0001e20000100600 */
[----:B------:R-:W-:Y:S01]  /*22f0*/  LOP3.LUT R18, R3, UR10, R18, 0x96, !PT ;  /* 0x0000000a03127c12 */ /* 0x000fe2000f8e9612 */
[----:B------:R-:W-:Y:S01]  /*2300*/  IMAD R177, R2, -0x2daee0ad, RZ ;  /* 0xd2511f5302b17824 */ /* 0x000fe200078e02ff */
[----:B------:R-:W-:Y:S01]  /*2310*/  PRMT R4, R79, 0x7632, R4 ;  /* 0x000076324f047816 */ /* 0x000fe20000000004 */
[----:B------:R0:W-:Y:S01]  /*2320*/  STL.S16 [R1+0x1c], R10 ;  /* 0x00001c0a01007387 */ /* 0x0001e20000100600 */
[----:B------:R-:W-:Y:S01]  /*2330*/  LOP3.LUT R17, R0, 0x3, RZ, 0xc0, !PT ;  /* 0x0000000300117812 */ /* 0x000fe200078ec0ff */
[----:B------:R-:W1:Y:S01]  /*2340*/  LDCU.64 UR10, c[0x0][0x3a0] ;  /* 0x00007400ff0a77ac */ /* 0x000e620008000a00 */
        /* <DEDUP_REMOVED lines=69> */
[----:B01234-:R-:W-:-:S07]  /*27a0*/  PRMT R189, R184, 0x7632, R189 ;  /* 0x00007632b8bd7816 */ /* 0x01ffce00000000bd */
.L_x_985:
[----:B------:R-:W0:Y:S01]  /*27b0*/  S2R R133, SR_TID.X ;  /* 0x0000000000857919 */ /* 0x000e220000002100 */
[----:B------:R-:W-:Y:S01]  /*27c0*/  IMAD R13, R176, UR12, RZ ;  /* 0x0000000cb00d7c24 */ /* 0x000fe2000f8e02ff */
[----:B------:R-:W-:Y:S01]  /*27d0*/  LOP3.LUT P0, RZ, R21, 0x200, RZ, 0xc0, !PT ;  /* 0x0000020015ff7812 */ /* 0x000fe2000780c0ff */
[----:B------:R-:W-:Y:S03]  /*27e0*/  BSSY.RECONVERGENT B0, `(.L_x_223) ;  /* 0x00009be000007945 */ /* 0x000fe60003800200 */
[----:B------:R-:W-:-:S04]  /*27f0*/  SHF.R.S32.HI R132, RZ, 0x1f, R13 ;  /* 0x0000001fff847819 */ /* 0x000fc8000001140d */
[----:B------:R-:W-:Y:S02]  /*2800*/  LEA.HI R13, R132, R13, RZ, 0x3 ;  /* 0x0000000d840d7211 */ /* 0x000fe400078f18ff */
[----:B0-----:R-:W-:-:S04]  /*2810*/  LOP3.LUT R133, R133, 0x1f, RZ, 0xc0, !PT ;  /* 0x0000001f85857812 */ /* 0x001fc800078ec0ff */
[----:B------:R-:W-:-:S05]  /*2820*/  LEA.HI.SX32 R13, R13, R133, 0x1d ;  /* 0x000000850d0d7211 */ /* 0x000fca00078feaff */
[----:B------:R-:W-:Y:S01]  /*2830*/  IMAD.MOV.U32 R136, RZ, RZ, R13 ;  /* 0x000000ffff887224 */ /* 0x000fe200078e000d */
[----:B------:R-:W-:Y:S06]  /*2840*/  @!P0 BRA `(.L_x_224) ;  /* 0x0000009800dc8947 */ /* 0x000fec0003800000 */
[----:B------:R-:W-:Y:S02]  /*2850*/  ISETP.NE.U32.AND P0, PT, RZ, UR8, PT ;  /* 0x00000008ff007c0c */ /* 0x000fe4000bf05070 */
[----:B------:R-:W-:Y:S02]  /*2860*/  ISETP.NE.U32.AND P1, PT, RZ, UR10, PT ;  /* 0x0000000aff007c0c */ /* 0x000fe4000bf25070 */
[----:B------:R-:W-:Y:S02]  /*2870*/  ISETP.NE.AND.EX P0, PT, RZ, UR9, PT, P0 ;  /* 0x00000009ff007c0c */ /* 0x000fe4000bf05300 */
[----:B------:R-:W-:-:S11]  /*2880*/  ISETP.NE.AND.EX P1, PT, RZ, UR11, PT, P1 ;  /* 0x0000000bff007c0c */ /* 0x000fd6000bf25310 */
[----:B------:R-:W0:Y:S08]  /*2890*/  @P0 LDC.64 R34, c[0x0][0x398] ;  /* 0x0000e600ff220b82 */ /* 0x000e300000000a00 */
[----:B------:R-:W1:Y:S01]  /*28a0*/  @P1 LDC.64 R132, c[0x0][0x3a0] ;  /* 0x0000e800ff841b82 */ /* 0x000e620000000a00 */
[----:B0-----:R-:W-:-:S05]  /*28b0*/  @P0 IMAD.WIDE.U32 R34, R13, 0x10, R34 ;  /* 0x000000100d220825 */ /* 0x001fca00078e0022 */
[----:B------:R0:W5:Y:S01]  /*28c0*/  @P0 LDG.E.128 R44, desc[UR6][R34.64] ;  /* 0x00000006222c0981 */ /* 0x000162000c1e1d00 */
[----:B-1----:R-:W-:-:S05]  /*28d0*/  @P1 IMAD.WIDE.U32 R132, R13, 0x10, R132 ;  /* 0x000000100d841825 */ /* 0x002fca00078e0084 */
[----:B------:R1:W5:Y:S01]  /*28e0*/  @P1 LDG.E.128 R40, desc[UR6][R132.64] ;  /* 0x0000000684281981 */ /* 0x000362000c1e1d00 */
[----:B0-----:R-:W0:Y:S02]  /*28f0*/  LDC.64 R34, c[0x0][0x390] ;  /* 0x0000e400ff227b82 */ /* 0x001e240000000a00 */
[----:B0-----:R-:W-:-:S05]  /*2900*/  IMAD.WIDE.U32 R34, R13, 0x10, R34 ;  /* 0x000000100d227825 */ /* 0x001fca00078e0022 */
[----:B------:R1:W5:Y:S01]  /*2910*/  LDG.E.128 R132, desc[UR6][R34.64] ;  /* 0x0000000622847981 */ /* 0x000362000c1e1d00 */
[----:B------:R-:W-:-:S04]  /*2920*/  UISETP.NE.U32.AND UP0, UPT, UR8, URZ, UPT ;  /* 0x000000ff0800728c */ /* 0x000fc8000bf05070 */
[----:B------:R-:W-:-:S09]  /*2930*/  UISETP.NE.AND.EX UP0, UPT, UR9, URZ, UPT, UP0 ;  /* 0x000000ff0900728c */ /* 0x000fd2000bf05300 */
[----:B-1----:R-:W-:Y:S05]  /*2940*/  BRA.U UP0, `(.L_x_225) ;  /* 0x0000003100c87547 */ /* 0x002fea000b800000 */
[----:B------:R-:W-:Y:S01]  /*2950*/  ISETP.NE.AND P2, PT, R17, 0x1, PT ;  /* 0x000000011100780c */ /* 0x000fe20003f45270 */
[----:B------:R-:W-:Y:S01]  /*2960*/  BSSY.RECONVERGENT B1, `(.L_x_226) ;  /* 0x0000059000017945 */ /* 0x000fe20003800200 */
[----:B------:R-:W-:Y:S01]  /*2970*/  IMAD.MOV.U32 R35, RZ, RZ, 0x2 ;  /* 0x00000002ff237424 */ /* 0x000fe200078e00ff */
[----:B------:R-:W-:Y:S01]  /*2980*/  MOV R136, R177 ;  /* 0x000000b100887202 */ /* 0x000fe20000000f00 */
[----:B------:R-:W-:-:S09]  /*2990*/  IMAD.MOV.U32 R12, RZ, RZ, R14 ;  /* 0x000000ffff0c7224 */ /* 0x000fd200078e000e */
[----:B------:R-:W-:Y:S05]  /*29a0*/  @!P2 BRA `(.L_x_227) ;  /* 0x000000040050a947 */ /* 0x000fea0003800000 */
[----:B------:R-:W-:-:S13]  /*29b0*/  ISETP.NE.AND P2, PT, R17, 0x3, PT ;  /* 0x000000031100780c */ /* 0x000fda0003f45270 */
[----:B------:R-:W-:Y:S05]  /*29c0*/  @!P2 BRA `(.L_x_228) ;  /* 0x000000000020a947 */ /* 0x000fea0003800000 */
[----:B------:R-:W-:-:S13]  /*29d0*/  ISETP.NE.AND P2, PT, R17, 0x2, PT ;  /* 0x000000021100780c */ /* 0x000fda0003f45270 */
[----:B------:R-:W-:Y:S02]  /*29e0*/  @!P2 IMAD.MOV.U32 R35, RZ, RZ, 0x3 ;  /* 0x00000003ff23a424 */ /* 0x000fe400078e00ff */
[----:B------:R-:W-:Y:S01]  /*29f0*/  @!P2 IMAD.MOV.U32 R136, RZ, RZ, R177 ;  /* 0x000000ffff88a224 */ /* 0x000fe200078e00b1 */
[----:B------:R-:W-:Y:S01]  /*2a00*/  @P2 MOV R136, R177 ;  /* 0x000000b100882202 */ /* 0x000fe20000000f00 */
[----:B------:R-:W-:Y:S02]  /*2a10*/  @!P2 IMAD.MOV.U32 R12, RZ, RZ, R18 ;  /* 0x000000ffff0ca224 */ /* 0x000fe400078e0012 */
[----:B------:R-:W-:Y:S02]  /*2a20*/  @P2 VIADD R35, R17, 0x1 ;  /* 0x0000000111232836 */ /* 0x000fe40000000000 */
[----:B------:R-:W-:Y:S01]  /*2a30*/  @P2 IMAD.MOV.U32 R12, RZ, RZ, R19 ;  /* 0x000000ffff0c2224 */ /* 0x000fe200078e0013 */
[----:B------:R-:W-:Y:S06]  /*2a40*/  BRA `(.L_x_227) ;  /* 0x0000000400287947 */ /* 0x000fec0003800000 */
.L_x_228:
[----:B------:R-:W-:Y:S01]  /*2a50*/  VIADD R22, R22, 0x1 ;  /* 0x0000000116167836 */ /* 0x000fe20000000000 */
[----:B------:R-:W-:Y:S04]  /*2a60*/  BSSY.RECONVERGENT B2, `(.L_x_229) ;  /* 0x000000b000027945 */ /* 0x000fe80003800200 */
[----:B------:R-:W-:-:S13]  /*2a70*/  ISETP.NE.AND P2, PT, R22, RZ, PT ;  /* 0x000000ff1600720c */ /* 0x000fda0003f45270 */
[----:B------:R-:W-:Y:S05]  /*2a80*/  @P2 BRA `(.L_x_230) ;  /* 0x0000000000202947 */ /* 0x000fea0003800000 */
[----:B------:R-:W-:-:S04]  /*2a90*/  IADD3 R16, PT, PT, R16, 0x1, RZ ;  /* 0x0000000110107810 */ /* 0x000fc80007ffe0ff */
[----:B------:R-:W-:-:S13]  /*2aa0*/  ISETP.NE.AND P2, PT, R16, RZ, PT ;  /* 0x000000ff1000720c */ /* 0x000fda0003f45270 */
[----:B------:R-:W-:Y:S02]  /*2ab0*/  @!P2 VIADD R20, R20, 0x1 ;  /* 0x000000011414a836 */ /* 0x000fe40000000000 */
[----:B------:R-:W-:Y:S02]  /*2ac0*/  @!P2 VIADD R12, R15, 0x1 ;  /* 0x000000010f0ca836 */ /* 0x000fe40000000000 */
[----:B------:R-:W-:Y:S01]  /*2ad0*/  @!P2 IMAD.MOV.U32 R16, RZ, RZ, RZ ;  /* 0x000000ffff10a224 */ /* 0x000fe200078e00ff */
[----:B------:R-:W-:-:S13]  /*2ae0*/  ISETP.NE.AND P3, PT, R20, RZ, !P2 ;  /* 0x000000ff1400720c */ /* 0x000fda0005765270 */
[----:B------:R-:W-:-:S05]  /*2af0*/  @P3 IMAD.MOV R12, RZ, RZ, R15 ;  /* 0x000000ffff0c3224 */ /* 0x000fca00078e020f */
[----:B------:R-:W-:-:S07]  /*2b00*/  @!P2 MOV R15, R12 ;  /* 0x0000000c000fa202 */ /* 0x000fce0000000f00 */
.L_x_230:
[----:B------:R-:W-:Y:S05]  /*2b10*/  BSYNC.RECONVERGENT B2 ;  /* 0x0000000000027941 */ /* 0x000fea0003800200 */
.L_x_229:
[----:B------:R-:W-:Y:S01]  /*2b20*/  IMAD.WIDE.U32 R18, R22, -0x2daee0ad, RZ ;  /* 0xd2511f5316127825 */ /* 0x000fe200078e00ff */
[----:B------:R-:W-:-:S03]  /*2b30*/  UIADD3 UR15, UPT, UPT, UR4, -0x61c88647, URZ ;  /* 0x9e3779b9040f7890 */ /* 0x000fc6000fffe0ff */
[----:B------:R-:W-:Y:S01]  /*2b40*/  IMAD.WIDE.U32 R136, R20, -0x326172a9, RZ ;  /* 0xcd9e8d5714887825 */ /* 0x000fe200078e00ff */
[----:B------:R-:W-:-:S03]  /*2b50*/  LOP3.LUT R34, R15, UR5, R19, 0x96, !PT ;  /* 0x000000050f227c12 */ /* 0x000fc6000f8e9613 */
[----:B------:R-:W-:Y:S01]  /*2b60*/  IMAD.MOV.U32 R12, RZ, RZ, R177 ;  /* 0x000000ffff0c7224 */ /* 0x000fe200078e00b1 */
[----:B------:R-:W-:Y:S01]  /*2b70*/  LOP3.LUT R137, R16, UR4, R137, 0x96, !PT ;  /* 0x0000000410897c12 */ /* 0x000fe2000f8e9689 */
[----:B------:R-:W-:-:S05]  /*2b80*/  IMAD.WIDE.U32 R34, R34, -0x326172a9, RZ ;  /* 0xcd9e8d5722227825 */ /* 0x000fca00078e00ff */
[----:B------:R-:W-:Y:S01]  /*2b90*/  LOP3.LUT R19, R136, UR15, R35, 0x96, !PT ;  /* 0x0000000f88137c12 */ /* 0x000fe2000f8e9623 */
[----:B------:R-:W-:Y:S01]  /*2ba0*/  UIADD3 UR15, UPT, UPT, UR5, -0x4498517b, URZ ;  /* 0xbb67ae85050f7890 */ /* 0x000fe2000fffe0ff */
[----:B------:R-:W-:-:S05]  /*2bb0*/  IMAD.WIDE.U32 R136, R137, -0x2daee0ad, RZ ;  /* 0xd2511f5389887825 */ /* 0x000fca00078e00ff */
[----:B------:R-:W-:Y:S01]  /*2bc0*/  LOP3.LUT R137, R18, UR15, R137, 0x96, !PT ;  /* 0x0000000f12897c12 */ /* 0x000fe2000f8e9689 */
[----:B------:R-:W-:Y:S01]  /*2bd0*/  UIADD3 UR15, UPT, UPT, UR5, 0x76cf5d0a, URZ ;  /* 0x76cf5d0a050f7890 */ /* 0x000fe2000fffe0ff */
[----:B------:R-:W-:-:S05]  /*2be0*/  IMAD.WIDE.U32 R18, R19, -0x2daee0ad, RZ ;  /* 0xd2511f5313127825 */ /* 0x000fca00078e00ff */
[----:B------:R-:W-:Y:S01]  /*2bf0*/  LOP3.LUT R19, R136, UR15, R19, 0x96, !PT ;  /* 0x0000000f88137c12 */ /* 0x000fe2000f8e9613 */
[----:B------:R-:W-:Y:S01]  /*2c00*/  UIADD3 UR15, UPT, UPT, UR4, 0x3c6ef372, URZ ;  /* 0x3c6ef372040f7890 */ /* 0x000fe2000fffe0ff */
[----:B------:R-:W-:-:S05]  /*2c10*/  IMAD.WIDE.U32 R136, R137, -0x326172a9, RZ ;  /* 0xcd9e8d5789887825 */ /* 0x000fca00078e00ff */
[----:B------:R-:W-:Y:S01]  /*2c20*/  LOP3.LUT R34, R34, UR15, R137, 0x96, !PT ;  /* 0x0000000f22227c12 */ /* 0x000fe2000f8e9689 */
[----:B------:R-:W-:-:S04]  /*2c30*/  UIADD3 UR15, UPT, UPT, UR5, 0x32370b8f, URZ ;  /* 0x32370b8f050f7890 */ /* 0x000fc8000fffe0ff */
[----:B------:R-:W-:-:S05]  /*2c40*/  IMAD.WIDE.U32 R34, R34, -0x2daee0ad, RZ ;  /* 0xd2511f5322227825 */ /* 0x000fca00078e00ff */
[----:B------:R-:W-:Y:S01]  /*2c50*/  LOP3.LUT R35, R18, UR15, R35, 0x96, !PT ;  /* 0x0000000f12237c12 */ /* 0x000fe2000f8e9623 */
[----:B------:R-:W-:Y:S01]  /*2c60*/  UIADD3 UR15, UPT, UPT, UR4, -0x255992d5, URZ ;  /* 0xdaa66d2b040f7890 */ /* 0x000fe2000fffe0ff */
[----:B------:R-:W-:-:S05]  /*2c70*/  IMAD.WIDE.U32 R18, R19, -0x326172a9, RZ ;  /* 0xcd9e8d5713127825 */ /* 0x000fca00078e00ff */
[----:B------:R-:W-:Y:S01]  /*2c80*/  LOP3.LUT R136, R136, UR15, R19, 0x96, !PT ;  /* 0x0000000f88887c12 */ /* 0x000fe2000f8e9613 */
[----:B------:R-:W-:-:S04]  /*2c90*/  UIADD3 UR15, UPT, UPT, UR5, -0x126145ec, URZ ;  /* 0xed9eba14050f7890 */ /* 0x000fc8000fffe0ff */
[----:B------:R-:W-:-:S05]  /*2ca0*/  IMAD.WIDE.U32 R136, R136, -0x2daee0ad, RZ ;  /* 0xd2511f5388887825 */ /* 0x000fca00078e00ff */
[----:B------:R-:W-:Y:S01]  /*2cb0*/  LOP3.LUT R137, R34, UR15, R137, 0x96, !PT ;  /* 0x0000000f22897c12 */ /* 0x000fe2000f8e9689 */
[----:B------:R-:W-:Y:S01]  /*2cc0*/  UIADD3 UR15, UPT, UPT, UR4, 0x78dde6e4, URZ ;  /* 0x78dde6e4040f7890 */ /* 0x000fe2000fffe0ff */
        /* <DEDUP_REMOVED lines=14> */
[----:B------:R-:W-:-:S04]  /*2db0*/  UIADD3 UR15, UPT, UPT, UR5, 0x1fd5c5a3, URZ ;  /* 0x1fd5c5a3050f7890 */ /* 0x000fc8000fffe0ff */
[----:B------:R-:W-:-:S05]  /*2dc0*/  IMAD.WIDE.U32 R136, R136, -0x2daee0ad, RZ ;  /* 0xd2511f5388887825 */ /* 0x000fca00078e00ff */
[----:B------:R-:W-:Y:S01]  /*2dd0*/  LOP3.LUT R138, R34, UR15, R137, 0x96, !PT ;  /* 0x0000000f228a7c12 */ /* 0x000fe2000f8e9689 */
[----:B------:R-:W-:Y:S01]  /*2de0*/  UIADD3 UR15, UPT, UPT, UR4, 0x5384540f, URZ ;  /* 0x5384540f040f7890 */ /* 0x000fe2000fffe0ff */
[----:B------:R-:W-:-:S04]  /*2df0*/  IMAD.WIDE.U32 R34, R35, -0x326172a9, RZ ;  /* 0xcd9e8d5723227825 */ /* 0x000fc800078e00ff */
[----:B------:R-:W-:Y:S01]  /*2e00*/  IMAD.WIDE.U32 R138, R138, -0x326172a9, RZ ;  /* 0xcd9e8d578a8a7825 */ /* 0x000fe200078e00ff */
[----:B------:R-:W-:Y:S01]  /*2e10*/  LOP3.LUT R18, R18, UR15, R35, 0x96, !PT ;  /* 0x0000000f12127c12 */ /* 0x000fe2000f8e9623 */
[----:B------:R-:W-:-:S04]  /*2e20*/  UIADD3 UR15, UPT, UPT, UR5, -0x24c28bd8, URZ ;  /* 0xdb3d7428050f7890 */ /* 0x000fc8000fffe0ff */
[----:B------:R-:W-:-:S05]  /*2e30*/  IMAD.WIDE.U32 R18, R18, -0x2daee0ad, RZ ;  /* 0xd2511f5312127825 */ /* 0x000fca00078e00ff */
[----:B------:R-:W-:Y:S01]  /*2e40*/  LOP3.LUT R35, R136, UR15, R19, 0x96, !PT ;  /* 0x0000000f88237c12 */ /* 0x000fe2000f8e9613 */
[----:B------:R-:W-:-:S06]  /*2e50*/  UIADD3 UR15, UPT, UPT, UR4, -0xe443238, URZ ;  /* 0xf1bbcdc8040f7890 */ /* 0x000fcc000fffe0ff */
[----:B------:R-:W-:Y:S01]  /*2e60*/  LOP3.LUT R136, R34, UR15, R139, 0x96, !PT ;  /* 0x0000000f22887c12 */ /* 0x000fe2000f8e968b */
[----:B------:R-:W-:Y:S01]  /*2e70*/  UIADD3 UR15, UPT, UPT, UR5, -0x695add53, URZ ;  /* 0x96a522ad050f7890 */ /* 0x000fe2000fffe0ff */
[----:B------:R-:W-:-:S04]  /*2e80*/  IMAD.WIDE.U32 R34, R35, -0x326172a9, RZ ;  /* 0xcd9e8d5723227825 */ /* 0x000fc800078e00ff */
[----:B------:R-:W-:-:S04]  /*2e90*/  IMAD.WIDE.U32 R136, R136, -0x2daee0ad, RZ ;  /* 0xd2511f5388887825 */ /* 0x000fc800078e00ff */
[----:B------:R-:W-:Y:S01]  /*2ea0*/  IMAD.MOV.U32 R14, RZ, RZ, R34 ;  /* 0x000000ffff0e7224 */ /* 0x000fe200078e0022 */
[----:B------:R-:W-:Y:S01]  /*2eb0*/  LOP3.LUT R18, R18, UR15, R137, 0x96, !PT ;  /* 0x0000000f12127c12 */ /* 0x000fe2000f8e9689 */
[----:B------:R-:W-:-:S06]  /*2ec0*/  UIADD3 UR15, UPT, UPT, UR4, -0x700cb87f, URZ ;  /* 0x8ff34781040f7890 */ /* 0x000fcc000fffe0ff */
[----:B------:R-:W-:Y:S01]  /*2ed0*/  LOP3.LUT R19, R138, UR15, R35, 0x96, !PT ;  /* 0x0000000f8a137c12 */ /* 0x000fe2000f8e9623 */
[----:B------:R-:W-:-:S07]  /*2ee0*/  HFMA2 R35, -RZ, RZ, 0, 0 ;  /* 0x00000000ff237431 */ /* 0x000fce00000001ff */
.L_x_227:
[----:B------:R-:W-:Y:S05]  /*2ef0*/  BSYNC.RECONVERGENT B1 ;  /* 0x0000000000017941 */ /* 0x000fea0003800200 */
.L_x_226:
[----:B------:R-:W0:Y:S01]  /*2f00*/  LDC R177, c[0x0][0x404] ;  /* 0x00010100ffb17b82 */ /* 0x000e220000000800 */
[----:B------:R-:W-:Y:S01]  /*2f10*/  I2FP.F32.U32 R12, R12 ;  /* 0x0000000c000c7245 */ /* 0x000fe20000201000 */
[----:B------:R-:W-:Y:S01]  /*2f20*/  IMAD.MOV.U32 R182, RZ, RZ, 0x2f800000 ;  /* 0x2f800000ffb67424 */ /* 0x000fe200078e00ff */
[----:B------:R-:W-:Y:S01]  /*2f30*/  ISETP.NE.AND P3, PT, R35, 0x1, PT ;  /* 0x000000012300780c */ /* 0x000fe20003f65270 */
[----:B-----5:R-:W-:Y:S01]  /*2f40*/  @P1 IMAD.U32 R17, R40, 0x10000, RZ ;  /* 0x0001000028111824 */ /* 0x020fe200078e00ff */
[----:B------:R-:W-:Y:S01]  /*2f50*/  LOP3.LUT R21, R21, 0xffffffef, RZ, 0xc0, !PT ;  /* 0xffffffef15157812 */ /* 0x000fe200078ec0ff */
[----:B------:R-:W-:Y:S01]  /*2f60*/  FFMA.FTZ R12, R12, R182, 1.1641532182693481445e-10 ;  /* 0x2f0000000c0c7423 */ /* 0x000fe200000100b6 */
[----:B------:R-:W-:Y:S01]  /*2f70*/  BSSY.RECONVERGENT B1, `(.L_x_231) ;  /* 0x0000061000017945 */ /* 0x000fe20003800200 */
[----:B------:R-:W1:Y:S01]  /*2f80*/  LDC R162, c[0x0][0x408] ;  /* 0x00010200ffa27b82 */ /* 0x000e620000000800 */
[----:B------:R-:W-:Y:S02]  /*2f90*/  HFMA2 R34, -RZ, RZ, 0, 1.1920928955078125e-07 ;  /* 0x00000002ff227431 */ /* 0x000fe400000001ff */
[----:B0-----:R-:W-:Y:S01]  /*2fa0*/  FSETP.GTU.FTZ.AND P2, PT, R12, R177, PT ;  /* 0x000000b10c00720b */ /* 0x001fe20003f5c000 */
[C---:B------:R-:W-:Y:S01]  /*2fb0*/  IMAD.U32 R12, R132.reuse, 0x10000, RZ ;  /* 0x00010000840c7824 */ /* 0x040fe200078e00ff */
[----:B------:R-:W-:-:S03]  /*2fc0*/  PRMT R132, R132, 0x7632, R132 ;  /* 0x0000763284847816 */ /* 0x000fc60000000084 */
[----:B-1----:R-:W-:-:S05]  /*2fd0*/  FMUL.FTZ R12, R12, R162 ;  /* 0x000000a20c0c7220 */ /* 0x002fca0000410000 */
[----:B------:R-:W-:Y:S02]  /*2fe0*/  FSEL R12, R12, RZ, !P2 ;  /* 0x000000ff0c0c7208 */ /* 0x000fe40005000000 */
[----:B------:R-:W-:-:S03]  /*2ff0*/  PLOP3.LUT P2, PT, P2, PT, PT, 0x8, 0x80 ;  /* 0x000000000080781c */ /* 0x000fc6000174e170 */
[----:B------:R-:W-:Y:S01]  /*3000*/  @P1 FADD.FTZ R12, R17, R12 ;  /* 0x0000000c110c1221 */ /* 0x000fe20000010000 */
[----:B------:R-:W-:-:S04]  /*3010*/  IMAD.MOV.U32 R17, RZ, RZ, R14 ;  /* 0x000000ffff117224 */ /* 0x000fc800078e000e */
[----:B------:R-:W-:-:S05]  /*3020*/  F2FP.BF16.F32.PACK_AB R137, RZ, R12 ;  /* 0x0000000cff89723e */ /* 0x000fca00000010ff */
[----:B------:R-:W-:Y:S01]  /*3030*/  @P2 LOP3.LUT R21, R21, 0x10, RZ, 0xfc, !PT ;  /* 0x0000001015152812 */ /* 0x000fe200078efcff */
[----:B------:R-:W-:Y:S06]  /*3040*/  @!P3 BRA `(.L_x_232) ;  /* 0x00000004004cb947 */ /* 0x000fec0003800000 */
[----:B------:R-:W-:-:S13]  /*3050*/  ISETP.NE.AND P2, PT, R35, 0x3, PT ;  /* 0x000000032300780c */ /* 0x000fda0003f45270 */
[----:B------:R-:W-:Y:S05]  /*3060*/  @!P2 BRA `(.L_x_233) ;  /* 0x000000000018a947 */ /* 0x000fea0003800000 */
[----:B------:R-:W-:-:S13]  /*3070*/  ISETP.NE.AND P2, PT, R35, 0x2, PT ;  /* 0x000000022300780c */ /* 0x000fda0003f45270 */
[----:B------:R-:W-:Y:S01]  /*3080*/  @!P2 IMAD.MOV.U32 R34, RZ, RZ, 0x3 ;  /* 0x00000003ff22a424 */ /* 0x000fe200078e00ff */
[----:B------:R-:W-:Y:S01]  /*3090*/  @!P2 MOV R17, R18 ;  /* 0x000000120011a202 */ /* 0x000fe20000000f00 */
[----:B------:R-:W-:Y:S02]  /*30a0*/  @P2 VIADD R34, R35, 0x1 ;  /* 0x0000000123222836 */ /* 0x000fe40000000000 */
[----:B------:R-:W-:Y:S01]  /*30b0*/  @P2 IMAD.MOV.U32 R17, RZ, RZ, R19 ;  /* 0x000000ffff112224 */ /* 0x000fe200078e0013 */
[----:B------:R-:W-:Y:S06]  /*30c0*/  BRA `(.L_x_232) ;  /* 0x00000004002c7947 */ /* 0x000fec0003800000 */
.L_x_233:
[----:B------:R-:W-:Y:S01]  /*30d0*/  VIADD R22, R22, 0x1 ;  /* 0x0000000116167836 */ /* 0x000fe20000000000 */
[----:B------:R-:W-:Y:S04]  /*30e0*/  BSSY.RECONVERGENT B2, `(.L_x_234) ;  /* 0x000000b000027945 */ /* 0x000fe80003800200 */
[----:B------:R-:W-:-:S13]  /*30f0*/  ISETP.NE.AND P2, PT, R22, RZ, PT ;  /* 0x000000ff1600720c */ /* 0x000fda0003f45270 */
[----:B------:R-:W-:Y:S05]  /*3100*/  @P2 BRA `(.L_x_235) ;  /* 0x0000000000202947 */ /* 0x000fea0003800000 */
[----:B------:R-:W-:-:S05]  /*3110*/  VIADD R16, R16, 0x1 ;  /* 0x0000000110107836 */ /* 0x000fca0000000000 */
[----:B------:R-:W-:-:S13]  /*3120*/  ISETP.NE.AND P2, PT, R16, RZ, PT ;  /* 0x000000ff1000720c */ /* 0x000fda0003f45270 */
[----:B------:R-:W-:Y:S01]  /*3130*/  @!P2 IADD3 R20, PT, PT, R20, 0x1, RZ ;  /* 0x000000011414a810 */ /* 0x000fe20007ffe0ff */
[----:B------:R-:W-:Y:S01]  /*3140*/  @!P2 VIADD R14, R15, 0x1 ;  /* 0x000000010f0ea836 */ /* 0x000fe20000000000 */
[----:B------:R-:W-:Y:S02]  /*3150*/  @!P2 MOV R16, RZ ;  /* 0x000000ff0010a202 */ /* 0x000fe40000000f00 */
[----:B------:R-:W-:-:S13]  /*3160*/  ISETP.NE.AND P3, PT, R20, RZ, !P2 ;  /* 0x000000ff1400720c */ /* 0x000fda0005765270 */
[----:B------:R-:W-:-:S04]  /*3170*/  @P3 IMAD.MOV R14, RZ, RZ, R15 ;  /* 0x000000ffff0e3224 */ /* 0x000fc800078e020f */
[----:B------:R-:W-:-:S07]  /*3180*/  @!P2 IMAD.MOV.U32 R15, RZ, RZ, R14 ;  /* 0x000000ffff0fa224 */ /* 0x000fce00078e000e */
.L_x_235:
[----:B------:R-:W-:Y:S05]  /*3190*/  BSYNC.RECONVERGENT B2 ;  /* 0x0000000000027941 */ /* 0x000fea0003800200 */
.L_x_234:
        /* <DEDUP_REMOVED lines=50> */
[----:B------:R-:W-:Y:S01]  /*34c0*/  UIADD3 UR15, UPT, UPT, UR4, -0xe443238, URZ ;  /* 0xf1bbcdc8040f7890 */ /* 0x000fe2000fffe0ff */
[----:B------:R-:W-:-:S05]  /*34d0*/  IMAD.WIDE.U32 R138, R139, -0x326172a9, RZ ;  /* 0xcd9e8d578b8a7825 */ /* 0x000fca00078e00ff */
[----:B------:R-:W-:Y:S01]  /*34e0*/  LOP3.LUT R34, R34, UR15, R139, 0x96, !PT ;  /* 0x0000000f22227c12 */ /* 0x000fe2000f8e968b */
[----:B------:R-:W-:-:S04]  /*34f0*/  UIADD3 UR15, UPT, UPT, UR5, -0x695add53, URZ ;  /* 0x96a522ad050f7890 */ /* 0x000fc8000fffe0ff */
[----:B------:R-:W-:-:S04]  /*3500*/  IMAD.WIDE.U32 R34, R34, -0x2daee0ad, RZ ;  /* 0xd2511f5322227825 */ /* 0x000fc800078e00ff */
[----:B------:R-:W-:Y:S01]  /*3510*/  IMAD.MOV.U32 R136, RZ, RZ, R34 ;  /* 0x000000ffff887224 */ /* 0x000fe200078e0022 */
[----:B------:R-:W-:Y:S01]  /*3520*/  LOP3.LUT R18, R18, UR15, R35, 0x96, !PT ;  /* 0x0000000f12127c12 */ /* 0x000fe2000f8e9623 */
[----:B------:R-:W-:Y:S01]  /*3530*/  IMAD.WIDE.U32 R34, R14, -0x326172a9, RZ ;  /* 0xcd9e8d570e227825 */ /* 0x000fe200078e00ff */
[----:B------:R-:W-:-:S03]  /*3540*/  UIADD3 UR15, UPT, UPT, UR4, -0x700cb87f, URZ ;  /* 0x8ff34781040f7890 */ /* 0x000fc6000fffe0ff */
[----:B------:R-:W-:Y:S02]  /*3550*/  IMAD.MOV.U32 R14, RZ, RZ, R34 ;  /* 0x000000ffff0e7224 */ /* 0x000fe400078e0022 */
[----:B------:R-:W-:Y:S01]  /*3560*/  HFMA2 R34, -RZ, RZ, 0, 0 ;  /* 0x00000000ff227431 */ /* 0x000fe200000001ff */
[----:B------:R-:W-:-:S07]  /*3570*/  LOP3.LUT R19, R138, UR15, R35, 0x96, !PT ;  /* 0x0000000f8a137c12 */ /* 0x000fce000f8e9623 */
.L_x_232:
[----:B------:R-:W-:Y:S05]  /*3580*/  BSYNC.RECONVERGENT B1 ;  /* 0x0000000000017941 */ /* 0x000fea0003800200 */
.L_x_231:
[----:B------:R-:W-:Y:S01]  /*3590*/  I2FP.F32.U32 R17, R17 ;  /* 0x0000001100117245 */ /* 0x000fe20000201000 */
[----:B------:R-:W-:Y:S01]  /*35a0*/  IMAD.U32 R35, R132, 0x10000, RZ ;  /* 0x0001000084237824 */ /* 0x000fe200078e00ff */
[----:B------:R-:W-:Y:S01]  /*35b0*/  ISETP.NE.AND P3, PT, R34, 0x1, PT ;  /* 0x000000012200780c */ /* 0x000fe20003f65270 */
[----:B------:R-:W-:Y:S01]  /*35c0*/  BSSY.RECONVERGENT B1, `(.L_x_236) ;  /* 0x0000062000017945 */ /* 0x000fe20003800200 */
[----:B------:R-:W-:Y:S01]  /*35d0*/  LOP3.LUT R21, R21, 0xfffffff7, RZ, 0xc0, !PT ;  /* 0xfffffff715157812 */ /* 0x000fe200078ec0ff */
[----:B------:R-:W-:Y:S01]  /*35e0*/  FFMA.FTZ R17, R17, R182, 1.1641532182693481445e-10 ;  /* 0x2f00000011117423 */ /* 0x000fe200000100b6 */
[----:B------:R-:W-:Y:S01]  /*35f0*/  FMUL.FTZ R35, R35, R162 ;  /* 0x000000a223237220 */ /* 0x000fe20000410000 */
[----:B------:R-:W-:-:S03]  /*3600*/  IMAD.MOV.U32 R148, RZ, RZ, 0x2 ;  /* 0x00000002ff947424 */ /* 0x000fc600078e00ff */
[----:B------:R-:W-:Y:S02]  /*3610*/  FSETP.GTU.FTZ.AND P2, PT, R17, R177, PT ;  /* 0x000000b11100720b */ /* 0x000fe40003f5c000 */
[----:B------:R-:W-:Y:S02]  /*3620*/  @P1 PRMT R17, R40, 0x7632, R17 ;  /* 0x0000763228111816 */ /* 0x000fe40000000011 */
[----:B------:R-:W-:Y:S02]  /*3630*/  FSEL R35, R35, RZ, !P2 ;  /* 0x000000ff23237208 */ /* 0x000fe40005000000 */
[----:B------:R-:W-:Y:S01]  /*3640*/  PLOP3.LUT P2, PT, P2, PT, PT, 0x8, 0x80 ;  /* 0x000000000080781c */ /* 0x000fe2000174e170 */
[----:B------:R-:W-:-:S04]  /*3650*/  @P1 IMAD.U32 R17, R17, 0x10000, RZ ;  /* 0x0001000011111824 */ /* 0x000fc800078e00ff */
[----:B------:R-:W-:Y:S01]  /*3660*/  @P1 FADD.FTZ R35, R17, R35 ;  /* 0x0000002311231221 */ /* 0x000fe20000010000 */
[----:B------:R-:W-:-:S04]  /*3670*/  MOV R17, R14 ;  /* 0x0000000e00117202 */ /* 0x000fc80000000f00 */
[----:B------:R-:W-:-:S03]  /*3680*/  F2FP.BF16.F32.PACK_AB R132, RZ, R35 ;  /* 0x00000023ff84723e */ /* 0x000fc600000010ff */
[----:B------:R-:W-:Y:S01]  /*3690*/  @P2 LOP3.LUT R21, R21, 0x8, RZ, 0xfc, !PT ;  /* 0x0000000815152812 */ /* 0x000fe200078efcff */
[----:B------:R-:W-:Y:S06]  /*36a0*/  @!P3 BRA `(.L_x_237) ;  /* 0x00000004004cb947 */ /* 0x000fec0003800000 */
[----:B------:R-:W-:-:S13]  /*36b0*/  ISETP.NE.AND P2, PT, R34, 0x3, PT ;  /* 0x000000032200780c */ /* 0x000fda0003f45270 */
[----:B------:R-:W-:Y:S05]  /*36c0*/  @!P2 BRA `(.L_x_238) ;  /* 0x000000000018a947 */ /* 0x000fea0003800000 */
[----:B------:R-:W-:-:S13]  /*36d0*/  ISETP.NE.AND P2, PT, R34, 0x2, PT ;  /* 0x000000022200780c */ /* 0x000fda0003f45270 */
[----:B------:R-:W-:Y:S02]  /*36e0*/  @!P2 IMAD.MOV.U32 R148, RZ, RZ, 0x3 ;  /* 0x00000003ff94a424 */ /* 0x000fe400078e00ff */
[----:B------:R-:W-:Y:S01]  /*36f0*/  @!P2 IMAD.MOV.U32 R17, RZ, RZ, R18 ;  /* 0x000000ffff11a224 */ /* 0x000fe200078e0012 */
[----:B------:R-:W-:Y:S01]  /*3700*/  @P2 MOV R17, R19 ;  /* 0x0000001300112202 */ /* 0x000fe20000000f00 */
[----:B------:R-:W-:Y:S01]  /*3710*/  @P2 VIADD R148, R34, 0x1 ;  /* 0x0000000122942836 */ /* 0x000fe20000000000 */
[----:B------:R-:W-:Y:S06]  /*3720*/  BRA `(.L_x_237) ;  /* 0x00000004002c7947 */ /* 0x000fec0003800000 */
.L_x_238:
[----:B------:R-:W-:Y:S01]  /*3730*/  VIADD R22, R22, 0x1 ;  /* 0x0000000116167836 */ /* 0x000fe20000000000 */
[----:B------:R-:W-:Y:S04]  /*3740*/  BSSY.RECONVERGENT B2, `(.L_x_239) ;  /* 0x000000b000027945 */ /* 0x000fe80003800200 */
[----:B------:R-:W-:-:S13]  /*3750*/  ISETP.NE.AND P2, PT, R22, RZ, PT ;  /* 0x000000ff1600720c */ /* 0x000fda0003f45270 */
[----:B------:R-:W-:Y:S05]  /*3760*/  @P2 BRA `(.L_x_240) ;  /* 0x0000000000202947 */ /* 0x000fea0003800000 */
[----:B------:R-:W-:-:S05]  /*3770*/  VIADD R16, R16, 0x1 ;  /* 0x0000000110107836 */ /* 0x000fca0000000000 */
[----:B------:R-:W-:-:S13]  /*3780*/  ISETP.NE.AND P2, PT, R16, RZ, PT ;  /* 0x000000ff1000720c */ /* 0x000fda0003f45270 */
[----:B------:R-:W-:Y:S01]  /*3790*/  @!P2 VIADD R20, R20, 0x1 ;  /* 0x000000011414a836 */ /* 0x000fe20000000000 */
[----:B------:R-:W-:Y:S01]  /*37a0*/  @!P2 IADD3 R14, PT, PT, R15, 0x1, RZ ;  /* 0x000000010f0ea810 */ /* 0x000fe20007ffe0ff */
[----:B------:R-:W-:-:S03]  /*37b0*/  @!P2 IMAD.MOV.U32 R16, RZ, RZ, RZ ;  /* 0x000000ffff10a224 */ /* 0x000fc600078e00ff */
[----:B------:R-:W-:-:S13]  /*37c0*/  ISETP.NE.AND P3, PT, R20, RZ, !P2 ;  /* 0x000000ff1400720c */ /* 0x000fda0005765270 */
[----:B------:R-:W-:-:S04]  /*37d0*/  @P3 IMAD.MOV R14, RZ, RZ, R15 ;  /* 0x000000ffff0e3224 */ /* 0x000fc800078e020f */
[----:B------:R-:W-:-:S07]  /*37e0*/  @!P2 IMAD.MOV.U32 R15, RZ, RZ, R14 ;  /* 0x000000ffff0fa224 */ /* 0x000fce00078e000e */
.L_x_240:
[----:B------:R-:W-:Y:S05]  /*37f0*/  BSYNC.RECONVERGENT B2 ;  /* 0x0000000000027941 */ /* 0x000fea0003800200 */
.L_x_239:
[----:B------:R-:W-:Y:S01]  /*3800*/  IMAD.WIDE.U32 R18, R22, -0x2daee0ad, RZ ;  /* 0xd2511f5316127825 */ /* 0x000fe200078e00ff */
[----:B------:R-:W-:Y:S01]  /*3810*/  UIADD3 UR15, UPT, UPT, UR4, -0x61c88647, URZ ;  /* 0x9e3779b9040f7890 */ /* 0x000fe2000fffe0ff */
[----:B------:R-:W-:Y:S02]  /*3820*/  MOV R17, R136 ;  /* 0x0000008800117202 */ /* 0x000fe40000000f00 */
[----:B------:R-:W-:Y:S01]  /*3830*/  IMAD.WIDE.U32 R148, R20, -0x326172a9, RZ ;  /* 0xcd9e8d5714947825 */ /* 0x000fe200078e00ff */
[----:B------:R-:W-:-:S04]  /*3840*/  LOP3.LUT R138, R15, UR5, R19, 0x96, !PT ;  /* 0x000000050f8a7c12 */ /* 0x000fc8000f8e9613 */
        /* <DEDUP_REMOVED lines=52> */
[----:B------:R-:W-:Y:S01]  /*3b90*/  UIADD3 UR15, UPT, UPT, UR4, -0x700cb87f, URZ ;  /* 0x8ff34781040f7890 */ /* 0x000fe2000fffe0ff */
[----:B------:R-:W-:-:S04]  /*3ba0*/  IMAD.WIDE.U32 R138, R14, -0x326172a9, RZ ;  /* 0xcd9e8d570e8a7825 */ /* 0x000fc800078e00ff */
[----:B------:R-:W-:Y:S01]  /*3bb0*/  IMAD.MOV.U32 R14, RZ, RZ, R138 ;  /* 0x000000ffff0e7224 */ /* 0x000fe200078e008a */
[----:B------:R-:W-:Y:S01]  /*3bc0*/  LOP3.LUT R19, R148, UR15, R139, 0x96, !PT ;  /* 0x0000000f94137c12 */ /* 0x000fe2000f8e968b */
[----:B------:R-:W-:-:S07]  /*3bd0*/  IMAD.MOV.U32 R148, RZ, RZ, RZ ;  /* 0x000000ffff947224 */ /* 0x000fce00078e00ff */
.L_x_237:
[----:B------:R-:W-:Y:S05]  /*3be0*/  BSYNC.RECONVERGENT B1 ;  /* 0x0000000000017941 */ /* 0x000fea0003800200 */
.L_x_236:
[----:B------:R-:W-:Y:S01]  /*3bf0*/  I2FP.F32.U32 R17, R17 ;  /* 0x0000001100117245 */ /* 0x000fe20000201000 */
[----:B------:R-:W-:Y:S01]  /*3c00*/  BSSY.RECONVERGENT B1, `(.L_x_241) ;  /* 0x0000064000017945 */ /* 0x000fe20003800200 */
[----:B------:R-:W-:Y:S01]  /*3c10*/  ISETP.NE.AND P2, PT, R148, 0x1, PT ;  /* 0x000000019400780c */ /* 0x000fe20003f45270 */
[----:B------:R-:W-:Y:S01]  /*3c20*/  IMAD.MOV.U32 R139, RZ, RZ, 0x2 ;  /* 0x00000002ff8b7424 */ /* 0x000fe200078e00ff */
[----:B------:R-:W-:Y:S01]  /*3c30*/  LOP3.LUT R21, R21, 0xfffffffb, RZ, 0xc0, !PT ;  /* 0xfffffffb15157812 */ /* 0x000fe200078ec0ff */
[----:B------:R-:W-:-:S05]  /*3c40*/  FFMA.FTZ R17, R17, R182, 1.1641532182693481445e-10 ;  /* 0x2f00000011117423 */ /* 0x000fca00000100b6 */
[----:B------:R-:W-:Y:S02]  /*3c50*/  FSETP.GTU.FTZ.AND P3, PT, R17, R177, PT ;  /* 0x000000b11100720b */ /* 0x000fe40003f7c000 */
[C---:B------:R-:W-:Y:S02]  /*3c60*/  SHF.L.U32 R17, R133.reuse, 0x10, RZ ;  /* 0x0000001085117819 */ /* 0x040fe400000006ff */
[----:B------:R-:W-:-:S03]  /*3c70*/  PRMT R133, R133, 0x7632, R133 ;  /* 0x0000763285857816 */ /* 0x000fc60000000085 */
[----:B------:R-:W-:-:S05]  /*3c80*/  FMUL.FTZ R17, R17, R162 ;  /* 0x000000a211117220 */ /* 0x000fca0000410000 */
[----:B------:R-:W-:Y:S01]  /*3c90*/  FSEL R34, R17, RZ, !P3 ;  /* 0x000000ff11227208 */ /* 0x000fe20005800000 */
[----:B------:R-:W-:Y:S01]  /*3ca0*/  @P1 IMAD.U32 R17, R41, 0x10000, RZ ;  /* 0x0001000029111824 */ /* 0x000fe200078e00ff */
        /* <DEDUP_REMOVED lines=9> */
[----:B------:R-:W-:Y:S01]  /*3d40*/  @!P2 MOV R139, 0x3 ;  /* 0x00000003008ba802 */ /* 0x000fe20000000f00 */
[----:B------:R-:W-:Y:S02]  /*3d50*/  @!P2 IMAD.MOV.U32 R17, RZ, RZ, R18 ;  /* 0x000000ffff11a224 */ /* 0x000fe400078e0012 */
[----:B------:R-:W-:Y:S02]  /*3d60*/  @P2 VIADD R139, R148, 0x1 ;  /* 0x00000001948b2836 */ /* 0x000fe40000000000 */
[----:B------:R-:W-:Y:S01]  /*3d70*/  @P2 IMAD.MOV.U32 R17, RZ, RZ, R19 ;  /* 0x000000ffff112224 */ /* 0x000fe200078e0013 */
[----:B------:R-:W-:Y:S06]  /*3d80*/  BRA `(.L_x_242) ;  /* 0x00000004002c7947 */ /* 0x000fec0003800000 */
.L_x_243:
[----:B------:R-:W-:Y:S01]  /*3d90*/  IADD3 R22, PT, PT, R22, 0x1, RZ ;  /* 0x0000000116167810 */ /* 0x000fe20007ffe0ff */
[----:B------:R-:W-:Y:S03]  /*3da0*/  BSSY.RECONVERGENT B2, `(.L_x_244) ;  /* 0x000000b000027945 */ /* 0x000fe60003800200 */
[----:B------:R-:W-:-:S13]  /*3db0*/  ISETP.NE.AND P2, PT, R22, RZ, PT ;  /* 0x000000ff1600720c */ /* 0x000fda0003f45270 */
[----:B------:R-:W-:Y:S05]  /*3dc0*/  @P2 BRA `(.L_x_245) ;  /* 0x0000000000202947 */ /* 0x000fea0003800000 */
[----:B------:R-:W-:-:S05]  /*3dd0*/  VIADD R16, R16, 0x1 ;  /* 0x0000000110107836 */ /* 0x000fca0000000000 */
[----:B------:R-:W-:-:S13]  /*3de0*/  ISETP.NE.AND P2, PT, R16, RZ, PT ;  /* 0x000000ff1000720c */ /* 0x000fda0003f45270 */
[----:B------:R-:W-:Y:S02]  /*3df0*/  @!P2 VIADD R20, R20, 0x1 ;  /* 0x000000011414a836 */ /* 0x000fe40000000000 */
[----:B------:R-:W-:Y:S02]  /*3e00*/  @!P2 VIADD R14, R15, 0x1 ;  /* 0x000000010f0ea836 */ /* 0x000fe40000000000 */
[----:B------:R-:W-:Y:S01]  /*3e10*/  @!P2 IMAD.MOV.U32 R16, RZ, RZ, RZ ;  /* 0x000000ffff10a224 */ /* 0x000fe200078e00ff */
[----:B------:R-:W-:-:S13]  /*3e20*/  ISETP.NE.AND P3, PT, R20, RZ, !P2 ;  /* 0x000000ff1400720c */ /* 0x000fda0005765270 */
[----:B------:R-:W-:-:S05]  /*3e30*/  @P3 IADD3 R14, PT, PT, R15, RZ, RZ ;  /* 0x000000ff0f0e3210 */ /* 0x000fca0007ffe0ff */
[----:B------:R-:W-:-:S07]  /*3e40*/  @!P2 IMAD.MOV.U32 R15, RZ, RZ, R14 ;  /* 0x000000ffff0fa224 */ /* 0x000fce00078e000e */
.L_x_245:
[----:B------:R-:W-:Y:S05]  /*3e50*/  BSYNC.RECONVERGENT B2 ;  /* 0x0000000000027941 */ /* 0x000fea0003800200 */
.L_x_244:
[----:B------:R-:W-:Y:S01]  /*3e60*/  IMAD.WIDE.U32 R18, R22, -0x2daee0ad, RZ ;  /* 0xd2511f5316127825 */ /* 0x000fe200078e00ff */
[----:B------:R-:W-:-:S03]  /*3e70*/  UIADD3 UR15, UPT, UPT, UR4, -0x61c88647, URZ ;  /* 0x9e3779b9040f7890 */ /* 0x000fc6000fffe0ff */
[----:B------:R-:W-:Y:S01]  /*3e80*/  IMAD.WIDE.U32 R150, R20, -0x326172a9, RZ ;  /* 0xcd9e8d5714967825 */ /* 0x000fe200078e00ff */
[----:B------:R-:W-:-:S03]  /*3e90*/  LOP3.LUT R148, R15, UR5, R19, 0x96, !PT ;  /* 0x000000050f947c12 */ /* 0x000fc6000f8e9613 */
[----:B------:R-:W-:Y:S01]  /*3ea0*/  IMAD.MOV.U32 R17, RZ, RZ, R136 ;  /* 0x000000ffff117224 */ /* 0x000fe200078e0088 */
[----:B------:R-:W-:Y:S01]  /*3eb0*/  LOP3.LUT R151, R16, UR4, R151, 0x96, !PT ;  /* 0x0000000410977c12 */ /* 0x000fe2000f8e9697 */
[----:B------:R-:W-:-:S04]  /*3ec0*/  IMAD.WIDE.U32 R148, R148, -0x326172a9, RZ ;  /* 0xcd9e8d5794947825 */ /* 0x000fc800078e00ff */
[----:B------:R-:W-:Y:S01]  /*3ed0*/  IMAD.MOV.U32 R139, RZ, RZ, RZ ;  /* 0x000000ffff8b7224 */ /* 0x000fe200078e00ff */
        /* <DEDUP_REMOVED lines=49> */
[----:B------:R-:W-:Y:S01]  /*41f0*/  UIADD3 UR15, UPT, UPT, UR4, -0x700cb87f, URZ ;  /* 0x8ff34781040f7890 */ /* 0x000fe2000fffe0ff */
[----:B------:R-:W-:Y:S01]  /*4200*/  MOV R136, R148 ;  /* 0x0000009400887202 */ /* 0x000fe20000000f00 */
[----:B------:R-:W-:-:S04]  /*4210*/  IMAD.WIDE.U32 R148, R14, -0x326172a9, RZ ;  /* 0xcd9e8d570e947825 */ /* 0x000fc800078e00ff */
[----:B------:R-:W-:Y:S01]  /*4220*/  IMAD.MOV.U32 R14, RZ, RZ, R148 ;  /* 0x000000ffff0e7224 */ /* 0x000fe200078e0094 */
[----:B------:R-:W-:-:S07]  /*4230*/  LOP3.LUT R19, R150, UR15, R149, 0x96, !PT ;  /* 0x0000000f96137c12 */ /* 0x000fce000f8e9695 */
.L_x_242:
[----:B------:R-:W-:Y:S05]  /*4240*/  BSYNC.RECONVERGENT B1 ;  /* 0x0000000000017941 */ /* 0x000fea0003800200 */
.L_x_241:
[----:B------:R-:W-:Y:S01]  /*4250*/  I2FP.F32.U32 R17, R17 ;  /* 0x0000001100117245 */ /* 0x000fe20000201000 */
[----:B------:R-:W-:Y:S01]  /*4260*/  IMAD.U32 R133, R133, 0x10000, RZ ;  /* 0x0001000085857824 */ /* 0x000fe200078e00ff */
[----:B------:R-:W-:Y:S01]  /*4270*/  LOP3.LUT R21, R21, 0xfffffffd, RZ, 0xc0, !PT ;  /* 0xfffffffd15157812 */ /* 0x000fe200078ec0ff */
[----:B------:R-:W-:Y:S01]  /*4280*/  BSSY.RECONVERGENT B1, `(.L_x_246) ;  /* 0x0000062000017945 */ /* 0x000fe20003800200 */
[----:B------:R-:W-:Y:S02]  /*4290*/  IMAD.MOV.U32 R150, RZ, RZ, 0x2 ;  /* 0x00000002ff967424 */ /* 0x000fe400078e00ff */
[----:B------:R-:W-:Y:S01]  /*42a0*/  FFMA.FTZ R17, R17, R182, 1.1641532182693481445e-10 ;  /* 0x2f00000011117423 */ /* 0x000fe200000100b6 */
[----:B------:R-:W-:-:S04]  /*42b0*/  FMUL.FTZ R149, R133, R162 ;  /* 0x000000a285957220 */ /* 0x000fc80000410000 */
[----:B------:R-:W-:Y:S02]  /*42c0*/  FSETP.GTU.FTZ.AND P2, PT, R17, R177, PT ;  /* 0x000000b11100720b */ /* 0x000fe40003f5c000 */
[----:B------:R-:W-:Y:S02]  /*42d0*/  @P1 PRMT R17, R41, 0x7632, R17 ;  /* 0x0000763229111816 */ /* 0x000fe40000000011 */
[----:B------:R-:W-:Y:S02]  /*42e0*/  FSEL R149, R149, RZ, !P2 ;  /* 0x000000ff95957208 */ /* 0x000fe40005000000 */
[----:B------:R-:W-:Y:S02]  /*42f0*/  PLOP3.LUT P2, PT, P2, PT, PT, 0x8, 0x80 ;  /* 0x000000000080781c */ /* 0x000fe4000174e170 */
[----:B------:R-:W-:-:S05]  /*4300*/  @P1 SHF.L.U32 R17, R17, 0x10, RZ ;  /* 0x0000001011111819 */ /* 0x000fca00000006ff */
[----:B------:R-:W-:Y:S01]  /*4310*/  @P1 FADD.FTZ R149, R17, R149 ;  /* 0x0000009511951221 */ /* 0x000fe20000010000 */
[----:B------:R-:W-:-:S04]  /*4320*/  IMAD.MOV.U32 R17, RZ, RZ, R14 ;  /* 0x000000ffff117224 */ /* 0x000fc800078e000e */
[----:B------:R-:W-:Y:S02]  /*4330*/  F2FP.BF16.F32.PACK_AB R133, RZ, R149 ;  /* 0x00000095ff85723e */ /* 0x000fe400000010ff */
[----:B------:R-:W-:Y:S02]  /*4340*/  @P2 LOP3.LUT R21, R21, 0x2, RZ, 0xfc, !PT ;  /* 0x0000000215152812 */ /* 0x000fe400078efcff */
[----:B------:R-:W-:-:S13]  /*4350*/  ISETP.NE.AND P2, PT, R139, 0x1, PT ;  /* 0x000000018b00780c */ /* 0x000fda0003f45270 */
[----:B------:R-:W-:Y:S05]  /*4360*/  @!P2 BRA `(.L_x_247) ;  /* 0x00000004004ca947 */ /* 0x000fea0003800000 */
[----:B------:R-:W-:-:S13]  /*4370*/  ISETP.NE.AND P2, PT, R139, 0x3, PT ;  /* 0x000000038b00780c */ /* 0x000fda0003f45270 */
[----:B------:R-:W-:Y:S05]  /*4380*/  @!P2 BRA `(.L_x_248) ;  /* 0x000000000018a947 */ /* 0x000fea0003800000 */
[----:B------:R-:W-:-:S13]  /*4390*/  ISETP.NE.AND P2, PT, R139, 0x2, PT ;  /* 0x000000028b00780c */ /* 0x000fda0003f45270 */
[----:B------:R-:W-:Y:S01]  /*43a0*/  @!P2 IMAD.MOV.U32 R150, RZ, RZ, 0x3 ;  /* 0x00000003ff96a424 */ /* 0x000fe200078e00ff */
[----:B------:R-:W-:Y:S01]  /*43b0*/  @P2 IADD3 R150, PT, PT, R139, 0x1, RZ ;  /* 0x000000018b962810 */ /* 0x000fe20007ffe0ff */
[----:B------:R-:W-:Y:S02]  /*43c0*/  @!P2 IMAD.MOV.U32 R17, RZ, RZ, R18 ;  /* 0x000000ffff11a224 */ /* 0x000fe400078e0012 */
[----:B------:R-:W-:Y:S01]  /*43d0*/  @P2 IMAD.MOV.U32 R17, RZ, RZ, R19 ;  /* 0x000000ffff112224 */ /* 0x000fe200078e0013 */
[----:B------:R-:W-:Y:S06]  /*43e0*/  BRA `(.L_x_247) ;  /* 0x00000004002c7947 */ /* 0x000fec0003800000 */
.L_x_248:
        /* <DEDUP_REMOVED lines=12> */
.L_x_250:
[----:B------:R-:W-:Y:S05]  /*44b0*/  BSYNC.RECONVERGENT B2 ;  /* 0x0000000000027941 */ /* 0x000fea0003800200 */
.L_x_249:
        /* <DEDUP_REMOVED lines=58> */
[----:B------:R-:W-:-:S03]  /*4860*/  IMAD.WIDE.U32 R150, R14, -0x326172a9, RZ ;  /* 0xcd9e8d570e967825 */ /* 0x000fc600078e00ff */
[----:B------:R-:W-:Y:S01]  /*4870*/  MOV R14, R150 ;  /* 0x00000096000e7202 */ /* 0x000fe20000000f00 */
[----:B------:R-:W-:Y:S01]  /*4880*/  IMAD.MOV.U32 R150, RZ, RZ, RZ ;  /* 0x000000ffff967224 */ /* 0x000fe200078e00ff */
[----:B------:R-:W-:-:S07]  /*4890*/  LOP3.LUT R19, R178, UR15, R151, 0x96, !PT ;  /* 0x0000000fb2137c12 */ /* 0x000fce000f8e9697 */
.L_x_247:
[----:B------:R-:W-:Y:S05]  /*48a0*/  BSYNC.RECONVERGENT B1 ;  /* 0x0000000000017941 */ /* 0x000fea0003800200 */
.L_x_246:
[----:B------:R-:W-:Y:S01]  /*48b0*/  I2FP.F32.U32 R17, R17 ;  /* 0x0000001100117245 */ /* 0x000fe20000201000 */
[----:B------:R-:W-:Y:S01]  /*48c0*/  BSSY.RECONVERGENT B1, `(.L_x_251) ;  /* 0x0000062000017945 */ /* 0x000fe20003800200 */
[----:B------:R-:W-:Y:S01]  /*48d0*/  ISETP.NE.AND P3, PT, R150, 0x1, PT ;  /* 0x000000019600780c */ /* 0x000fe20003f65270 */
[----:B------:R-:W-:Y:S02]  /*48e0*/  HFMA2 R151, -RZ, RZ, 0, 1.1920928955078125e-07 ;  /* 0x00000002ff977431 */ /* 0x000fe400000001ff */
[----:B------:R-:W-:Y:S02]  /*48f0*/  IMAD.MOV.U32 R139, RZ, RZ, R14 ;  /* 0x000000ffff8b7224 */ /* 0x000fe400078e000e */
[----:B------:R-:W-:-:S05]  /*4900*/  FFMA.FTZ R17, R17, R182, 1.1641532182693481445e-10 ;  /* 0x2f00000011117423 */ /* 0x000fca00000100b6 */
[----:B------:R-:W-:Y:S01]  /*4910*/  FSETP.GTU.FTZ.AND P2, PT, R17, R177, PT ;  /* 0x000000b11100720b */ /* 0x000fe20003f5c000 */
[----:B------:R-:W-:-:S04]  /*4920*/  IMAD.U32 R17, R134, 0x10000, RZ ;  /* 0x0001000086117824 */ /* 0x000fc800078e00ff */
[----:B------:R-:W-:-:S05]  /*4930*/  FMUL.FTZ R17, R17, R162 ;  /* 0x000000a211117220 */ /* 0x000fca0000410000 */
[----:B------:R-:W-:Y:S01]  /*4940*/  FSEL R148, R17, RZ, !P2 ;  /* 0x000000ff11947208 */ /* 0x000fe20005000000 */
[----:B------:R-:W-:Y:S01]  /*4950*/  @P1 IMAD.U32 R17, R42, 0x10000, RZ ;  /* 0x000100002a111824 */ /* 0x000fe200078e00ff */
[----:B------:R-:W-:-:S03]  /*4960*/  PLOP3.LUT P2, PT, P2, PT, PT, 0x8, 0x80 ;  /* 0x000000000080781c */ /* 0x000fc6000174e170 */
[----:B------:R-:W-:Y:S01]  /*4970*/  @P1 FADD.FTZ R148, R17, R148 ;  /* 0x0000009411941221 */ /* 0x000fe20000010000 */
[----:B------:R-:W-:-:S04]  /*4980*/  PRMT R17, R134, 0x7632, R17 ;  /* 0x0000763286117816 */ /* 0x000fc80000000011 */
[----:B------:R-:W-:Y:S01]  /*4990*/  F2FP.BF16.F32.PACK_AB R134, RZ, R148 ;  /* 0x00000094ff86723e */ /* 0x000fe200000010ff */
        /* <DEDUP_REMOVED lines=9> */
.L_x_253:
        /* <DEDUP_REMOVED lines=12> */
.L_x_255:
[----:B------:R-:W-:Y:S05]  /*4af0*/  BSYNC.RECONVERGENT B2 ;  /* 0x0000000000027941 */ /* 0x000fea0003800200 */
.L_x_254:
        /* <DEDUP_REMOVED lines=61> */
[----:B------:R-:W-:-:S07]  /*4ed0*/  HFMA2 R151, -RZ, RZ, 0, 0 ;  /* 0x00000000ff977431 */ /* 0x000fce00000001ff */
.L_x_252:
[----:B------:R-:W-:Y:S05]  /*4ee0*/  BSYNC.RECONVERGENT B1 ;  /* 0x0000000000017941 */ /* 0x000fea0003800200 */
.L_x_251:
[----:B------:R-:W-:Y:S01]  /*4ef0*/  I2FP.F32.U32 R139, R139 ;  /* 0x0000008b008b7245 */ /* 0x000fe20000201000 */
[----:B------:R-:W-:Y:S01]  /*4f00*/  IMAD.U32 R17, R17, 0x10000, RZ ;  /* 0x0001000011117824 */ /* 0x000fe200078e00ff */
[----:B------:R-:W-:Y:S01]  /*4f10*/  ISETP.NE.AND P4, PT, R151, 0x1, PT ;  /* 0x000000019700780c */ /* 0x000fe20003f85270 */
[----:B------:R-:W-:Y:S01]  /*4f20*/  BSSY.RECONVERGENT B1, `(.L_x_256) ;  /* 0x0000060000017945 */ /* 0x000fe20003800200 */
[----:B------:R-:W-:Y:S02]  /*4f30*/  IMAD.MOV.U32 R178, RZ, RZ, 0x2 ;  /* 0x00000002ffb27424 */ /* 0x000fe400078e00ff */
[----:B------:R-:W-:Y:S01]  /*4f40*/  FFMA.FTZ R139, R139, R182, 1.1641532182693481445e-10 ;  /* 0x2f0000008b8b7423 */ /* 0x000fe200000100b6 */
[----:B------:R-:W-:Y:S01]  /*4f50*/  FMUL.FTZ R150, R17, R162 ;  /* 0x000000a211967220 */ /* 0x000fe20000410000 */
[----:B------:R-:W-:-:S03]  /*4f60*/  @P1 PRMT R17, R42, 0x7632, R17 ;  /* 0x000076322a111816 */ /* 0x000fc60000000011 */
[----:B------:R-:W-:Y:S02]  /*4f70*/  FSETP.GTU.FTZ.AND P3, PT, R139, R177, PT ;  /* 0x000000b18b00720b */ /* 0x000fe40003f7c000 */
[----:B------:R-:W-:Y:S02]  /*4f80*/  @P1 IMAD.U32 R17, R17, 0x10000, RZ ;  /* 0x0001000011111824 */ /* 0x000fe400078e00ff */
[----:B------:R-:W-:Y:S02]  /*4f90*/  FSEL R150, R150, RZ, !P3 ;  /* 0x000000ff96967208 */ /* 0x000fe40005800000 */
[----:B------:R-:W-:-:S03]  /*4fa0*/  PLOP3.LUT P3, PT, P3, PT, PT, 0x8, 0x80 ;  /* 0x000000000080781c */ /* 0x000fc60001f6e170 */
[----:B------:R-:W-:Y:S01]  /*4fb0*/  @P1 FADD.FTZ R150, R17, R150 ;  /* 0x0000009611961221 */ /* 0x000fe20000010000 */
[----:B------:R-:W-:-:S04]  /*4fc0*/  MOV R17, R14 ;  /* 0x0000000e00117202 */ /* 0x000fc80000000f00 */
[----:B------:R-:W-:Y:S01]  /*4fd0*/  F2FP.BF16.F32.PACK_AB R139, RZ, R150 ;  /* 0x00000096ff8b723e */ /* 0x000fe200000010ff */
        /* <DEDUP_REMOVED lines=9> */
.L_x_258:
        /* <DEDUP_REMOVED lines=12> */
.L_x_260:
[----:B------:R-:W-:Y:S05]  /*5130*/  BSYNC.RECONVERGENT B2 ;  /* 0x0000000000027941 */ /* 0x000fea0003800200 */
.L_x_259:
        /* <DEDUP_REMOVED lines=62> */
.L_x_257:
[----:B------:R-:W-:Y:S05]  /*5520*/  BSYNC.RECONVERGENT B1 ;  /* 0x0000000000017941 */ /* 0x000fea0003800200 */
.L_x_256:
[----:B------:R-:W-:Y:S01]  /*5530*/  I2FP.F32.U32 R17, R17 ;  /* 0x0000001100117245 */ /* 0x000fe20000201000 */
[----:B------:R-:W-:Y:S01]  /*5540*/  BSSY.RECONVERGENT B1, `(.L_x_261) ;  /* 0x0000062000017945 */ /* 0x000fe20003800200 */
[----:B------:R-:W-:Y:S01]  /*5550*/  ISETP.NE.AND P5, PT, R178, 0x1, PT ;  /* 0x00000001b200780c */ /* 0x000fe20003fa5270 */
[----:B------:R-:W-:Y:S01]  /*5560*/  IMAD.MOV.U32 R181, RZ, RZ, R14 ;  /* 0x000000ffffb57224 */ /* 0x000fe200078e000e */
[----:B------:R-:W-:Y:S01]  /*5570*/  PRMT R183, R135, 0x7632, R183 ;  /* 0x0000763287b77816 */ /* 0x000fe200000000b7 */
[----:B------:R-:W-:-:S05]  /*5580*/  FFMA.FTZ R17, R17, R182, 1.1641532182693481445e-10 ;  /* 0x2f00000011117423 */ /* 0x000fca00000100b6 */
[----:B------:R-:W-:Y:S02]  /*5590*/  FSETP.GTU.FTZ.AND P4, PT, R17, R177, PT ;  /* 0x000000b11100720b */ /* 0x000fe40003f9c000 */
[----:B------:R-:W-:-:S05]  /*55a0*/  SHF.L.U32 R17, R135, 0x10, RZ ;  /* 0x0000001087117819 */ /* 0x000fca00000006ff */
[----:B------:R-:W-:-:S05]  /*55b0*/  FMUL.FTZ R17, R17, R162 ;  /* 0x000000a211117220 */ /* 0x000fca0000410000 */
[----:B------:R-:W-:Y:S01]  /*55c0*/  FSEL R151, R17, RZ, !P4 ;  /* 0x000000ff11977208 */ /* 0x000fe20006000000 */
[----:B------:R-:W-:Y:S01]  /*55d0*/  @P1 IMAD.U32 R17, R43, 0x10000, RZ ;  /* 0x000100002b111824 */ /* 0x000fe200078e00ff */
[----:B------:R-:W-:-:S03]  /*55e0*/  PLOP3.LUT P4, PT, P4, PT, PT, 0x8, 0x80 ;  /* 0x000000000080781c */ /* 0x000fc6000278e170 */
[----:B------:R-:W-:Y:S01]  /*55f0*/  @P1 FADD.FTZ R151, R17, R151 ;  /* 0x0000009711971221 */ /* 0x000fe20000010000 */
[----:B------:R-:W-:-:S04]  /*5600*/  IMAD.MOV.U32 R17, RZ, RZ, 0x2 ;  /* 0x00000002ff117424 */ /* 0x000fc800078e00ff */
[----:B------:R-:W-:Y:S01]  /*5610*/  F2FP.BF16.F32.PACK_AB R135, RZ, R151 ;  /* 0x00000097ff87723e */ /* 0x000fe200000010ff */
        /* <DEDUP_REMOVED lines=9> */
.L_x_263:
        /* <DEDUP_REMOVED lines=12> */
.L_x_265:
[----:B------:R-:W-:Y:S05]  /*5770*/  BSYNC.RECONVERGENT B2 ;  /* 0x0000000000027941 */ /* 0x000fea0003800200 */
.L_x_264:
[----:B------:R-:W-:Y:S01]  /*5780*/  IMAD.WIDE.U32 R18, R22, -0x2daee0ad, RZ ;  /* 0xd2511f5316127825 */ /* 0x000fe200078e00ff */
[----:B------:R-:W-:-:S03]  /*5790*/  UIADD3 UR15, UPT, UPT, UR4, -0x61c88647, URZ ;  /* 0x9e3779b9040f7890 */ /* 0x000fc6000fffe0ff */
[----:B------:R-:W-:Y:S01]  /*57a0*/  IMAD.WIDE.U32 R180, R20, -0x326172a9, RZ ;  /* 0xcd9e8d5714b47825 */ /* 0x000fe200078e00ff */
[----:B------:R-:W-:-:S03]  /*57b0*/  LOP3.LUT R178, R15, UR5, R19, 0x96, !PT ;  /* 0x000000050fb27c12 */ /* 0x000fc6000f8e9613 */
[----:B------:R-:W-:Y:S01]  /*57c0*/  IMAD.MOV.U32 R17, RZ, RZ, RZ ;  /* 0x000000ffff117224 */ /* 0x000fe200078e00ff */
        /* <DEDUP_REMOVED lines=48> */
[----:B------:R-:W-:Y:S01]  /*5ad0*/  UIADD3 UR15, UPT, UPT, UR5, -0x695add53, URZ ;  /* 0x96a522ad050f7890 */ /* 0x000fe2000fffe0ff */
[----:B------:R-:W-:-:S03]  /*5ae0*/  IMAD.MOV.U32 R181, RZ, RZ, R136 ;  /* 0x000000ffffb57224 */ /* 0x000fc600078e0088 */
[----:B------:R-:W-:-:S05]  /*5af0*/  IMAD.WIDE.U32 R178, R178, -0x2daee0ad, RZ ;  /* 0xd2511f53b2b27825 */ /* 0x000fca00078e00ff */
[----:B------:R-:W-:Y:S01]  /*5b00*/  LOP3.LUT R18, R18, UR15, R179, 0x96, !PT ;  /* 0x0000000f12127c12 */ /* 0x000fe2000f8e96b3 */
[----:B------:R-:W-:Y:S01]  /*5b10*/  UIADD3 UR15, UPT, UPT, UR4, -0x700cb87f, URZ ;  /* 0x8ff34781040f7890 */ /* 0x000fe2000fffe0ff */
[----:B------:R-:W-:Y:S01]  /*5b20*/  MOV R136, R178 ;  /* 0x000000b200887202 */ /* 0x000fe20000000f00 */
[----:B------:R-:W-:-:S04]  /*5b30*/  IMAD.WIDE.U32 R178, R14, -0x326172a9, RZ ;  /* 0xcd9e8d570eb27825 */ /* 0x000fc800078e00ff */
[----:B------:R-:W-:Y:S01]  /*5b40*/  IMAD.MOV.U32 R14, RZ, RZ, R178 ;  /* 0x000000ffff0e7224 */ /* 0x000fe200078e00b2 */
[----:B------:R-:W-:-:S07]  /*5b50*/  LOP3.LUT R19, R180, UR15, R179, 0x96, !PT ;  /* 0x0000000fb4137c12 */ /* 0x000fce000f8e96b3 */
.L_x_262:
[----:B------:R-:W-:Y:S05]  /*5b60*/  BSYNC.RECONVERGENT B1 ;  /* 0x0000000000017941 */ /* 0x000fea0003800200 */
.L_x_261:
[----:B------:R-:W-:Y:S01]  /*5b70*/  I2FP.F32.U32 R178, R181 ;  /* 0x000000b500b27245 */ /* 0x000fe20000201000 */
[----:B------:R-:W-:Y:S01]  /*5b80*/  IMAD.U32 R183, R183, 0x10000, RZ ;  /* 0x00010000b7b77824 */ /* 0x000fe200078e00ff */
[----:B------:R-:W-:Y:S02]  /*5b90*/  PRMT R134, R134, 0x5410, R139 ;  /* 0x0000541086867816 */ /* 0x000fe4000000008b */
[----:B------:R-:W-:Y:S01]  /*5ba0*/  PRMT R133, R138, 0x5410, R133 ;  /* 0x000054108a857816 */ /* 0x000fe20000000085 */
[----:B------:R-:W-:Y:S01]  /*5bb0*/  FFMA.FTZ R178, R178, R182, 1.1641532182693481445e-10 ;  /* 0x2f000000b2b27423 */ /* 0x000fe200000100b6 */
[----:B------:R-:W-:Y:S01]  /*5bc0*/  FMUL.FTZ R162, R183, R162 ;  /* 0x000000a2b7a27220 */ /* 0x000fe20000410000 */
[----:B------:R-:W-:-:S03]  /*5bd0*/  PRMT R132, R137, 0x5410, R132 ;  /* 0x0000541089847816 */ /* 0x000fc60000000084 */
[----:B------:R-:W-:Y:S02]  /*5be0*/  FSETP.GTU.FTZ.AND P5, PT, R178, R177, PT ;  /* 0x000000b1b200720b */ /* 0x000fe40003fbc000 */
[----:B------:R-:W-:Y:S02]  /*5bf0*/  @P1 PRMT R177, R43, 0x7632, R177 ;  /* 0x000076322bb11816 */ /* 0x000fe400000000b1 */
[----:B------:R-:W-:Y:S02]  /*5c00*/  FSEL R162, R162, RZ, !P5 ;  /* 0x000000ffa2a27208 */ /* 0x000fe40006800000 */
[----:B------:R-:W-:Y:S02]  /*5c10*/  @P1 SHF.L.U32 R177, R177, 0x10, RZ ;  /* 0x00000010b1b11819 */ /* 0x000fe400000006ff */
[----:B------:R-:W-:-:S03]  /*5c20*/  PLOP3.LUT P5, PT, P5, PT, PT, 0x8, 0x80 ;  /* 0x000000000080781c */ /* 0x000fc60002fae170 */
[----:B------:R-:W-:-:S05]  /*5c30*/  @P1 FADD.FTZ R162, R177, R162 ;  /* 0x000000a2b1a21221 */ /* 0x000fca0000010000 */
[----:B------:R-:W-:-:S04]  /*5c40*/  F2FP.BF16.F32.PACK_AB R177, RZ, R162 ;  /* 0x000000a2ffb1723e */ /* 0x000fc800000010ff */
[----:B------:R-:W-:Y:S01]  /*5c50*/  PRMT R135, R135, 0x5410, R177 ;  /* 0x0000541087877816 */ /* 0x000fe200000000b1 */
[----:B------:R-:W-:Y:S06]  /*5c60*/  BRA `(.L_x_266) ;  /* 0x0000006400207947 */ /* 0x000fec0003800000 */
.L_x_225:
[----:B------:R-:W-:Y:S01]  /*5c70*/  ISETP.NE.AND P2, PT, R17, 0x1, PT ;  /* 0x000000011100780c */ /* 0x000fe20003f45270 */
[----:B------:R-:W-:Y:S01]  /*5c80*/  BSSY.RECONVERGENT B1, `(.L_x_267) ;  /* 0x0000059000017945 */ /* 0x000fe20003800200 */
[----:B------:R-:W-:Y:S02]  /*5c90*/  IMAD.MOV.U32 R6, RZ, RZ, 0x2 ;  /* 0x00000002ff067424 */ /* 0x000fe400078e00ff */
[----:B------:R-:W-:Y:S02]  /*5ca0*/  IMAD.MOV.U32 R4, RZ, RZ, R14 ;  /* 0x000000ffff047224 */ /* 0x000fe400078e000e */
[----:B------:R-:W-:-:S07]  /*5cb0*/  IMAD.MOV.U32 R136, RZ, RZ, R177 ;  /* 0x000000ffff887224 */ /* 0x000fce00078e00b1 */
[----:B------:R-:W-:Y:S05]  /*5cc0*/  @!P2 BRA `(.L_x_268) ;  /* 0x000000040050a947 */ /* 0x000fea0003800000 */
[----:B------:R-:W-:-:S13]  /*5cd0*/  ISETP.NE.AND P2, PT, R17, 0x3, PT ;  /* 0x000000031100780c */ /* 0x000fda0003f45270 */
[----:B------:R-:W-:Y:S05]  /*5ce0*/  @!P2 BRA `(.L_x_269) ;  /* 0x000000000020a947 */ /* 0x000fea0003800000 */
[----:B------:R-:W-:-:S13]  /*5cf0*/  ISETP.NE.AND P2, PT, R17, 0x2, PT ;  /* 0x000000021100780c */ /* 0x000fda0003f45270 */
[----:B------:R-:W-:Y:S01]  /*5d00*/  @!P2 MOV R6, 0x3 ;  /* 0x000000030006a802 */ /* 0x000fe20000000f00 */
[--C-:B------:R-:W-:Y:S01]  /*5d10*/  @!P2 IMAD.MOV.U32 R136, RZ, RZ, R177.reuse ;  /* 0x000000ffff88a224 */ /* 0x100fe200078e00b1 */
[----:B------:R-:W-:Y:S01]  /*5d20*/  @!P2 MOV R4, R18 ;  /* 0x000000120004a202 */ /* 0x000fe20000000f00 */
[----:B------:R-:W-:Y:S02]  /*5d30*/  @P2 VIADD R6, R17, 0x1 ;  /* 0x0000000111062836 */ /* 0x000fe40000000000 */
[----:B------:R-:W-:Y:S02]  /*5d40*/  @P2 IMAD.MOV.U32 R136, RZ, RZ, R177 ;  /* 0x000000ffff882224 */ /* 0x000fe400078e00b1 */
[----:B------:R-:W-:Y:S01]  /*5d50*/  @P2 IMAD.MOV.U32 R4, RZ, RZ, R19 ;  /* 0x000000ffff042224 */ /* 0x000fe200078e0013 */
[----:B------:R-:W-:Y:S06]  /*5d60*/  BRA `(.L_x_268) ;  /* 0x0000000400287947 */ /* 0x000fec0003800000 */
.L_x_269:
        /* <DEDUP_REMOVED lines=12> */
.L_x_271:
[----:B------:R-:W-:Y:S05]  /*5e30*/  BSYNC.RECONVERGENT B2 ;  /* 0x0000000000027941 */ /* 0x000fea0003800200 */
.L_x_270:
[----:B------:R-:W-:Y:S01]  /*5e40*/  IMAD.WIDE.U32 R8, R22, -0x2daee0ad, RZ ;  /* 0xd2511f5316087825 */ /* 0x000fe200078e00ff */
[----:B------:R-:W-:-:S03]  /*5e50*/  UIADD3 UR15, UPT, UPT, UR4, -0x61c88647, URZ ;  /* 0x9e3779b9040f7890 */ /* 0x000fc6000fffe0ff */
        /* <DEDUP_REMOVED lines=51> */
[----:B------:R-:W-:-:S04]  /*6190*/  IMAD.WIDE.U32 R4, R5, -0x326172a9, RZ ;  /* 0xcd9e8d5705047825 */ /* 0x000fc800078e00ff */
[----:B------:R-:W-:-:S04]  /*61a0*/  IMAD.WIDE.U32 R136, R136, -0x2daee0ad, RZ ;  /* 0xd2511f5388887825 */ /* 0x000fc800078e00ff */
[----:B------:R-:W-:Y:S01]  /*61b0*/  IMAD.MOV.U32 R14, RZ, RZ, R4 ;  /* 0x000000ffff0e7224 */ /* 0x000fe200078e0004 */
[----:B------:R-:W-:Y:S01]  /*61c0*/  LOP3.LUT R18, R18, UR15, R137, 0x96, !PT ;  /* 0x0000000f12127c12 */ /* 0x000fe2000f8e9689 */
[----:B------:R-:W-:Y:S01]  /*61d0*/  UIADD3 UR15, UPT, UPT, UR4, -0x700cb87f, URZ ;  /* 0x8ff34781040f7890 */ /* 0x000fe2000fffe0ff */
[----:B------:R-:W-:-:S05]  /*61e0*/  IMAD.MOV.U32 R4, RZ, RZ, R177 ;  /* 0x000000ffff047224 */ /* 0x000fca00078e00b1 */
[----:B------:R-:W-:Y:S01]  /*61f0*/  LOP3.LUT R19, R6, UR15, R5, 0x96, !PT ;  /* 0x0000000f06137c12 */ /* 0x000fe2000f8e9605 */
[----:B------:R-:W-:-:S07]  /*6200*/  IMAD.MOV.U32 R6, RZ, RZ, RZ ;  /* 0x000000ffff067224 */ /* 0x000fce00078e00ff */
.L_x_268:
[----:B------:R-:W-:Y:S05]  /*6210*/  BSYNC.RECONVERGENT B1 ;  /* 0x0000000000017941 */ /* 0x000fea0003800200 */
.L_x_267:
[----:B------:R-:W0:Y:S01]  /*6220*/  LDC R162, c[0x0][0x404] ;  /* 0x00010100ffa27b82 */ /* 0x000e220000000800 */
[----:B------:R-:W-:Y:S01]  /*6230*/  HFMA2 R177, -RZ, RZ, 0.1171875, 0 ;  /* 0x2f800000ffb17431 */ /* 0x000fe200000001ff */
[----:B------:R-:W-:Y:S01]  /*6240*/  I2FP.F32.U32 R4, R4 ;  /* 0x0000000400047245 */ /* 0x000fe20000201000 */
[----:B-----5:R-:W-:Y:S01]  /*6250*/  IMAD.U32 R12, R132, 0x10000, RZ ;  /* 0x00010000840c7824 */ /* 0x020fe200078e00ff */
[----:B------:R-:W-:Y:S01]  /*6260*/  ISETP.NE.AND P3, PT, R6, 0x1, PT ;  /* 0x000000010600780c */ /* 0x000fe20003f65270 */
[----:B------:R-:W-:Y:S01]  /*6270*/  BSSY.RECONVERGENT B1, `(.L_x_272) ;  /* 0x0000060000017945 */ /* 0x000fe20003800200 */
[----:B------:R-:W-:Y:S01]  /*6280*/  LOP3.LUT R21, R21, 0xffffffef, RZ, 0xc0, !PT ;  /* 0xffffffef15157812 */ /* 0x000fe200078ec0ff */
[----:B------:R-:W-:Y:S01]  /*6290*/  IMAD.MOV.U32 R7, RZ, RZ, 0x2 ;  /* 0x00000002ff077424 */ /* 0x000fe200078e00ff */
[----:B------:R-:W-:Y:S01]  /*62a0*/  PRMT R5, R132, 0x7632, R5 ;  /* 0x0000763284057816 */ /* 0x000fe20000000005 */
[----:B------:R-:W-:Y:S02]  /*62b0*/  IMAD.MOV.U32 R9, RZ, RZ, R14 ;  /* 0x000000ffff097224 */ /* 0x000fe400078e000e */
[----:B------:R-:W-:-:S05]  /*62c0*/  FFMA.FTZ R4, R4, R177, 1.1641532182693481445e-10 ;  /* 0x2f00000004047423 */ /* 0x000fca00000100b1 */
[----:B0-----:R-:W-:Y:S02]  /*62d0*/  FSETP.GTU.FTZ.AND P2, PT, R4, R162, PT ;  /* 0x000000a20400720b */ /* 0x001fe40003f5c000 */
[----:B------:R-:W0:Y:S02]  /*62e0*/  LDC R4, c[0x0][0x408] ;  /* 0x00010200ff047b82 */ /* 0x000e240000000800 */
[----:B------:R-:W-:-:S13]  /*62f0*/  PLOP3.LUT P4, PT, P2, PT, PT, 0x8, 0x80 ;  /* 0x000000000080781c */ /* 0x000fda000178e170 */
[----:B------:R-:W-:Y:S01]  /*6300*/  @P4 LOP3.LUT R21, R21, 0x10, RZ, 0xfc, !PT ;  /* 0x0000001015154812 */ /* 0x000fe200078efcff */
[----:B0-----:R-:W-:-:S05]  /*6310*/  FMUL.FTZ R12, R12, R4 ;  /* 0x000000040c0c7220 */ /* 0x001fca0000410000 */
[----:B------:R-:W-:Y:S01]  /*6320*/  FSEL R12, R12, RZ, !P2 ;  /* 0x000000ff0c0c7208 */ /* 0x000fe20005000000 */
        /* <DEDUP_REMOVED lines=9> */
.L_x_274:
        /* <DEDUP_REMOVED lines=12> */
.L_x_276:
[----:B------:R-:W-:Y:S05]  /*6480*/  BSYNC.RECONVERGENT B2 ;  /* 0x0000000000027941 */ /* 0x000fea0003800200 */
.L_x_275:
        /* <DEDUP_REMOVED lines=60> */
[----:B------:R-:W-:Y:S01]  /*6850*/  LOP3.LUT R19, R8, UR15, R7, 0x96, !PT ;  /* 0x0000000f08137c12 */ /* 0x000fe2000f8e9607 */
[----:B------:R-:W-:-:S07]  /*6860*/  IMAD.MOV.U32 R7, RZ, RZ, RZ ;  /* 0x000000ffff077224 */ /* 0x000fce00078e00ff */
.L_x_273:
[----:B------:R-:W-:Y:S05]  /*6870*/  BSYNC.RECONVERGENT B1 ;  /* 0x0000000000017941 */ /* 0x000fea0003800200 */
.L_x_272:
[----:B------:R-:W-:Y:S01]  /*6880*/  I2FP.F32.U32 R6, R9 ;  /* 0x0000000900067245 */ /* 0x000fe20000201000 */
[----:B------:R-:W-:Y:S01]  /*6890*/  BSSY.RECONVERGENT B1, `(.L_x_277) ;  /* 0x0000063000017945 */ /* 0x000fe20003800200 */
[----:B------:R-:W-:Y:S01]  /*68a0*/  ISETP.NE.AND P3, PT, R7, 0x1, PT ;  /* 0x000000010700780c */ /* 0x000fe20003f65270 */
[----:B------:R-:W-:Y:S02]  /*68b0*/  IMAD.MOV.U32 R9, RZ, RZ, R14 ;  /* 0x000000ffff097224 */ /* 0x000fe400078e000e */
[----:B------:R-:W-:-:S05]  /*68c0*/  FFMA.FTZ R6, R6, R177, 1.1641532182693481445e-10 ;  /* 0x2f00000006067423 */ /* 0x000fca00000100b1 */
[----:B------:R-:W-:Y:S01]  /*68d0*/  FSETP.GTU.FTZ.AND P2, PT, R6, R162, PT ;  /* 0x000000a20600720b */ /* 0x000fe20003f5c000 */
[----:B------:R-:W-:-:S03]  /*68e0*/  IMAD.U32 R6, R44, 0x10000, RZ ;  /* 0x000100002c067824 */ /* 0x000fc600078e00ff */
[----:B------:R-:W-:Y:S01]  /*68f0*/  SEL R11, RZ, 0x1, P2 ;  /* 0x00000001ff0b7807 */ /* 0x000fe20001000000 */
[----:B------:R-:W-:-:S05]  /*6900*/  FMUL.FTZ R6, R6, R4 ;  /* 0x0000000406067220 */ /* 0x000fca0000410000 */
[----:B------:R-:W-:-:S05]  /*6910*/  FSEL R6, R6, RZ, !P2 ;  /* 0x000000ff06067208 */ /* 0x000fca0005000000 */
[----:B------:R-:W-:Y:S01]  /*6920*/  FADD.FTZ R6, R12, R6 ;  /* 0x000000060c067221 */ /* 0x000fe20000010000 */
[----:B------:R-:W-:-:S05]  /*6930*/  @P1 SHF.L.U32 R12, R40, 0x10, RZ ;  /* 0x00000010280c1819 */ /* 0x000fca00000006ff */
[--C-:B------:R-:W-:Y:S01]  /*6940*/  @P1 FADD.FTZ R12, R12, R6.reuse ;  /* 0x000000060c0c1221 */ /* 0x100fe20000010000 */
[----:B------:R-:W-:Y:S02]  /*6950*/  @!P1 IMAD.MOV.U32 R12, RZ, RZ, R6 ;  /* 0x000000ffff0c9224 */ /* 0x000fe400078e0006 */
[----:B------:R-:W-:-:S03]  /*6960*/  IMAD.MOV.U32 R6, RZ, RZ, 0x2 ;  /* 0x00000002ff067424 */ /* 0x000fc600078e00ff */
        /* <DEDUP_REMOVED lines=10> */
.L_x_279:
        /* <DEDUP_REMOVED lines=12> */
.L_x_281:
[----:B------:R-:W-:Y:S05]  /*6ad0*/  BSYNC.RECONVERGENT B2 ;  /* 0x0000000000027941 */ /* 0x000fea0003800200 */
.L_x_280:
        /* <DEDUP_REMOVED lines=62> */
.L_x_278:
[----:B------:R-:W-:Y:S05]  /*6ec0*/  BSYNC.RECONVERGENT B1 ;  /* 0x0000000000017941 */ /* 0x000fea0003800200 */
.L_x_277:
[----:B------:R-:W-:Y:S01]  /*6ed0*/  I2FP.F32.U32 R7, R9 ;  /* 0x0000000900077245 */ /* 0x000fe20000201000 */
[----:B------:R-:W-:Y:S01]  /*6ee0*/  IMAD.U32 R5, R5, 0x10000, RZ ;  /* 0x0001000005057824 */ /* 0x000fe200078e00ff */
[----:B------:R-:W-:Y:S01]  /*6ef0*/  ISETP.NE.AND P3, PT, R6, 0x1, PT ;  /* 0x000000010600780c */ /* 0x000fe20003f65270 */
[----:B------:R-:W-:Y:S01]  /*6f00*/  BSSY.RECONVERGENT B1, `(.L_x_282) ;  /* 0x000005e000017945 */ /* 0x000fe20003800200 */
[----:B------:R-:W-:Y:S01]  /*6f10*/  LOP3.LUT R21, R21, 0xfffffff7, RZ, 0xc0, !PT ;  /* 0xfffffff715157812 */ /* 0x000fe200078ec0ff */
[----:B------:R-:W-:Y:S01]  /*6f20*/  FFMA.FTZ R7, R7, R177, 1.1641532182693481445e-10 ;  /* 0x2f00000007077423 */ /* 0x000fe200000100b1 */
[----:B------:R-:W-:Y:S01]  /*6f30*/  FMUL.FTZ R5, R5, R4 ;  /* 0x0000000405057220 */ /* 0x000fe20000410000 */
[----:B------:R-:W-:-:S03]  /*6f40*/  IMAD.MOV.U32 R9, RZ, RZ, R14 ;  /* 0x000000ffff097224 */ /* 0x000fc600078e000e */
[----:B------:R-:W-:Y:S01]  /*6f50*/  FSETP.GTU.FTZ.AND P2, PT, R7, R162, PT ;  /* 0x000000a20700720b */ /* 0x000fe20003f5c000 */
[----:B------:R-:W-:-:S03]  /*6f60*/  HFMA2 R7, -RZ, RZ, 0, 1.1920928955078125e-07 ;  /* 0x00000002ff077431 */ /* 0x000fc600000001ff */
[----:B------:R-:W-:Y:S02]  /*6f70*/  PLOP3.LUT P4, PT, P2, PT, PT, 0x8, 0x80 ;  /* 0x000000000080781c */ /* 0x000fe4000178e170 */
[----:B------:R-:W-:-:S11]  /*6f80*/  FSEL R5, R5, RZ, !P2 ;  /* 0x000000ff05057208 */ /* 0x000fd60005000000 */
        /* <DEDUP_REMOVED lines=10> */
.L_x_284:
        /* <DEDUP_REMOVED lines=12> */
.L_x_286:
[----:B------:R-:W-:Y:S05]  /*70f0*/  BSYNC.RECONVERGENT B2 ;  /* 0x0000000000027941 */ /* 0x000fea0003800200 */
.L_x_285:
        /* <DEDUP_REMOVED lines=62> */
.L_x_283:
[----:B------:R-:W-:Y:S05]  /*74e0*/  BSYNC.RECONVERGENT B1 ;  /* 0x0000000000017941 */ /* 0x000fea0003800200 */
.L_x_282:
[----:B------:R-:W-:Y:S01]  /*74f0*/  I2FP.F32.U32 R6, R9 ;  /* 0x0000000900067245 */ /* 0x000fe20000201000 */
[----:B------:R-:W-:Y:S01]  /*7500*/  BSSY.RECONVERGENT B1, `(.L_x_287) ;  /* 0x0000065000017945 */ /* 0x000fe20003800200 */
[----:B------:R-:W-:-:S03]  /*7510*/  ISETP.NE.AND P3, PT, R7, 0x1, PT ;  /* 0x000000010700780c */ /* 0x000fc60003f65270 */
[----:B------:R-:W-:-:S05]  /*7520*/  FFMA.FTZ R6, R6, R177, 1.1641532182693481445e-10 ;  /* 0x2f00000006067423 */ /* 0x000fca00000100b1 */
[----:B------:R-:W-:Y:S02]  /*7530*/  FSETP.GTU.FTZ.AND P2, PT, R6, R162, PT ;  /* 0x000000a20600720b */ /* 0x000fe40003f5c000 */
[----:B------:R-:W-:Y:S02]  /*7540*/  PRMT R6, R44, 0x7632, R6 ;  /* 0x000076322c067816 */ /* 0x000fe40000000006 */
[----:B------:R-:W-:-:S03]  /*7550*/  SEL R10, RZ, 0x1, P2 ;  /* 0x00000001ff0a7807 */ /* 0x000fc60001000000 */
[----:B------:R-:W-:-:S04]  /*7560*/  IMAD.U32 R6, R6, 0x10000, RZ ;  /* 0x0001000006067824 */ /* 0x000fc800078e00ff */
[----:B------:R-:W-:-:S05]  /*7570*/  FMUL.FTZ R6, R6, R4 ;  /* 0x0000000406067220 */ /* 0x000fca0000410000 */
[----:B------:R-:W-:-:S05]  /*7580*/  FSEL R6, R6, RZ, !P2 ;  /* 0x000000ff06067208 */ /* 0x000fca0005000000 */
[--C-:B------:R-:W-:Y:S01]  /*7590*/  FADD.FTZ R5, R5, R6.reuse ;  /* 0x0000000605057221 */ /* 0x100fe20000010000 */
[----:B------:R-:W-:-:S05]  /*75a0*/  @P1 PRMT R6, R40, 0x7632, R6 ;  /* 0x0000763228061816 */ /* 0x000fca0000000006 */
[----:B------:R-:W-:-:S04]  /*75b0*/  @P1 IMAD.U32 R6, R6, 0x10000, RZ ;  /* 0x0001000006061824 */ /* 0x000fc800078e00ff */
[----:B------:R-:W-:Y:S01]  /*75c0*/  @P1 FADD.FTZ R35, R5, R6 ;  /* 0x0000000605231221 */ /* 0x000fe20000010000 */
[----:B------:R-:W-:Y:S01]  /*75d0*/  @!P1 IMAD.MOV.U32 R35, RZ, RZ, R5 ;  /* 0x000000ffff239224 */ /* 0x000fe200078e0005 */
[----:B------:R-:W-:Y:S01]  /*75e0*/  MOV R6, 0x2 ;  /* 0x0000000200067802 */ /* 0x000fe20000000f00 */
[----:B------:R-:W-:-:S03]  /*75f0*/  IMAD.MOV.U32 R5, RZ, RZ, R14 ;  /* 0x000000ffff057224 */ /* 0x000fc600078e000e */
        /* <DEDUP_REMOVED lines=10> */
.L_x_289:
        /* <DEDUP_REMOVED lines=12> */
.L_x_291:
[----:B------:R-:W-:Y:S05]  /*7760*/  BSYNC.RECONVERGENT B2 ;  /* 0x0000000000027941 */ /* 0x000fea0003800200 */
.L_x_290:
        /* <DEDUP_REMOVED lines=62> */
.L_x_288:
[----:B------:R-:W-:Y:S05]  /*7b50*/  BSYNC.RECONVERGENT B1 ;  /* 0x0000000000017941 */ /* 0x000fea0003800200 */
.L_x_287:
[----:B------:R-:W-:Y:S01]  /*7b60*/  I2FP.F32.U32 R5, R5 ;  /* 0x0000000500057245 */ /* 0x000fe20000201000 */
[----:B------:R-:W-:Y:S01]  /*7b70*/  BSSY.RECONVERGENT B1, `(.L_x_292) ;  /* 0x0000061000017945 */ /* 0x000fe20003800200 */
[----:B------:R-:W-:Y:S01]  /*7b80*/  ISETP.NE.AND P2, PT, R6, 0x1, PT ;  /* 0x000000010600780c */ /* 0x000fe20003f45270 */
[----:B------:R-:W-:Y:S01]  /*7b90*/  IMAD.MOV.U32 R7, RZ, RZ, 0x2 ;  /* 0x00000002ff077424 */ /* 0x000fe200078e00ff */
[----:B------:R-:W-:Y:S01]  /*7ba0*/  LOP3.LUT R21, R21, 0xfffffffb, RZ, 0xc0, !PT ;  /* 0xfffffffb15157812 */ /* 0x000fe200078ec0ff */
[----:B------:R-:W-:Y:S01]  /*7bb0*/  FFMA.FTZ R5, R5, R177, 1.1641532182693481445e-10 ;  /* 0x2f00000005057423 */ /* 0x000fe200000100b1 */
[----:B------:R-:W-:-:S04]  /*7bc0*/  IMAD.MOV.U32 R9, RZ, RZ, R14 ;  /* 0x000000ffff097224 */ /* 0x000fc800078e000e */
[----:B------:R-:W-:Y:S01]  /*7bd0*/  FSETP.GTU.FTZ.AND P3, PT, R5, R162, PT ;  /* 0x000000a20500720b */ /* 0x000fe20003f7c000 */
[----:B------:R-:W-:-:S04]  /*7be0*/  IMAD.U32 R5, R133, 0x10000, RZ ;  /* 0x0001000085057824 */ /* 0x000fc800078e00ff */
[----:B------:R-:W-:-:S05]  /*7bf0*/  FMUL.FTZ R5, R5, R4 ;  /* 0x0000000405057220 */ /* 0x000fca0000410000 */
[----:B------:R-:W-:Y:S02]  /*7c00*/  FSEL R17, R5, RZ, !P3 ;  /* 0x000000ff05117208 */ /* 0x000fe40005800000 */
[----:B------:R-:W-:Y:S02]  /*7c10*/  PLOP3.LUT P3, PT, P3, PT, PT, 0x8, 0x80 ;  /* 0x000000000080781c */ /* 0x000fe40001f6e170 */
[----:B------:R-:W-:-:S11]  /*7c20*/  PRMT R5, R133, 0x7632, R5 ;  /* 0x0000763285057816 */ /* 0x000fd60000000005 */
        /* <DEDUP_REMOVED lines=10> */
.L_x_294:
        /* <DEDUP_REMOVED lines=12> */
.L_x_296:
[----:B------:R-:W-:Y:S05]  /*7d90*/  BSYNC.RECONVERGENT B2 ;  /* 0x0000000000027941 */ /* 0x000fea0003800200 */
.L_x_295:
        /* <DEDUP_REMOVED lines=62> */
.L_x_293:
[----:B------:R-:W-:Y:S05]  /*8180*/  BSYNC.RECONVERGENT B1 ;  /* 0x0000000000017941 */ /* 0x000fea0003800200 */
.L_x_292:
[----:B------:R-:W-:Y:S01]  /*8190*/  I2FP.F32.U32 R6, R9 ;  /* 0x0000000900067245 */ /* 0x000fe20000201000 */
[----:B------:R-:W-:Y:S01]  /*81a0*/  BSSY.RECONVERGENT B1, `(.L_x_297) ;  /* 0x0000063000017945 */ /* 0x000fe20003800200 */
[----:B------:R-:W-:Y:S01]  /*81b0*/  @P1 SHF.L.U32 R34, R41, 0x10, RZ ;  /* 0x0000001029221819 */ /* 0x000fe200000006ff */
[----:B------:R-:W-:Y:S02]  /*81c0*/  IMAD.MOV.U32 R8, RZ, RZ, R14 ;  /* 0x000000ffff087224 */ /* 0x000fe400078e000e */
[----:B------:R-:W-:-:S05]  /*81d0*/  FFMA.FTZ R6, R6, R177, 1.1641532182693481445e-10 ;  /* 0x2f00000006067423 */ /* 0x000fca00000100b1 */
[----:B------:R-:W-:Y:S01]  /*81e0*/  FSETP.GTU.FTZ.AND P2, PT, R6, R162, PT ;  /* 0x000000a20600720b */ /* 0x000fe20003f5c000 */
[----:B------:R-:W-:-:S03]  /*81f0*/  IMAD.U32 R6, R45, 0x10000, RZ ;  /* 0x000100002d067824 */ /* 0x000fc600078e00ff */
[----:B------:R-:W-:Y:S01]  /*8200*/  SEL R9, RZ, 0x1, P2 ;  /* 0x00000001ff097807 */ /* 0x000fe20001000000 */
[----:B------:R-:W-:-:S05]  /*8210*/  FMUL.FTZ R6, R6, R4 ;  /* 0x0000000406067220 */ /* 0x000fca0000410000 */
[----:B------:R-:W-:Y:S02]  /*8220*/  FSEL R6, R6, RZ, !P2 ;  /* 0x000000ff06067208 */ /* 0x000fe40005000000 */
[----:B------:R-:W-:-:S03]  /*8230*/  ISETP.NE.AND P2, PT, R7, 0x1, PT ;  /* 0x000000010700780c */ /* 0x000fc60003f45270 */
[----:B------:R-:W-:Y:S01]  /*8240*/  FADD.FTZ R17, R17, R6 ;  /* 0x0000000611117221 */ /* 0x000fe20000010000 */
[----:B------:R-:W-:-:S03]  /*8250*/  IMAD.MOV.U32 R6, RZ, RZ, 0x2 ;  /* 0x00000002ff067424 */ /* 0x000fc600078e00ff */
[--C-:B------:R-:W-:Y:S01]  /*8260*/  @P1 FADD.FTZ R34, R34, R17.reuse ;  /* 0x0000001122221221 */ /* 0x100fe20000010000 */
[----:B------:R-:W-:-:S05]  /*8270*/  @!P1 IMAD.MOV.U32 R34, RZ, RZ, R17 ;  /* 0x000000ffff229224 */ /* 0x000fca00078e0011 */
        /* <DEDUP_REMOVED lines=10> */
.L_x_299:
        /* <DEDUP_REMOVED lines=12> */
.L_x_301:
[----:B------:R-:W-:Y:S05]  /*83e0*/  BSYNC.RECONVERGENT B2 ;  /* 0x0000000000027941 */ /* 0x000fea0003800200 */
.L_x_300:
        /* <DEDUP_REMOVED lines=62> */
.L_x_298:
[----:B------:R-:W-:Y:S05]  /*87d0*/  BSYNC.RECONVERGENT B1 ;  /* 0x0000000000017941 */ /* 0x000fea0003800200 */
.L_x_297:
[----:B------:R-:W-:Y:S01]  /*87e0*/  I2FP.F32.U32 R7, R8 ;  /* 0x0000000800077245 */ /* 0x000fe20000201000 */
[----:B------:R-:W-:Y:S01]  /*87f0*/  IMAD.U32 R5, R5, 0x10000, RZ ;  /* 0x0001000005057824 */ /* 0x000fe200078e00ff */
[----:B------:R-:W-:Y:S01]  /*8800*/  LOP3.LUT R21, R21, 0xfffffffd, RZ, 0xc0, !PT ;  /* 0xfffffffd15157812 */ /* 0x000fe200078ec0ff */
[----:B------:R-:W-:Y:S01]  /*8810*/  BSSY.RECONVERGENT B1, `(.L_x_302) ;  /* 0x000005e000017945 */ /* 0x000fe20003800200 */
[----:B------:R-:W-:Y:S02]  /*8820*/  IMAD.MOV.U32 R8, RZ, RZ, R14 ;  /* 0x000000ffff087224 */ /* 0x000fe400078e000e */
[----:B------:R-:W-:Y:S01]  /*8830*/  FFMA.FTZ R7, R7, R177, 1.1641532182693481445e-10 ;  /* 0x2f00000007077423 */ /* 0x000fe200000100b1 */
[----:B------:R-:W-:-:S04]  /*8840*/  FMUL.FTZ R5, R5, R4 ;  /* 0x0000000405057220 */ /* 0x000fc80000410000 */
[----:B------:R-:W-:Y:S01]  /*8850*/  FSETP.GTU.FTZ.AND P2, PT, R7, R162, PT ;  /* 0x000000a20700720b */ /* 0x000fe20003f5c000 */
[----:B------:R-:W-:-:S03]  /*8860*/  HFMA2 R7, -RZ, RZ, 0, 1.1920928955078125e-07 ;  /* 0x00000002ff077431 */ /* 0x000fc600000001ff */
[----:B------:R-:W-:Y:S02]  /*8870*/  FSEL R5, R5, RZ, !P2 ;  /* 0x000000ff05057208 */ /* 0x000fe40005000000 */
[----:B------:R-:W-:-:S13]  /*8880*/  PLOP3.LUT P2, PT, P2, PT, PT, 0x8, 0x80 ;  /* 0x000000000080781c */ /* 0x000fda000174e170 */
[----:B------:R-:W-:Y:S02]  /*8890*/  @P2 LOP3.LUT R21, R21, 0x2, RZ, 0xfc, !PT ;  /* 0x0000000215152812 */ /* 0x000fe400078efcff */
[----:B------:R-:W-:-:S13]  /*88a0*/  ISETP.NE.AND P2, PT, R6, 0x1, PT ;  /* 0x000000010600780c */ /* 0x000fda0003f45270 */
[----:B------:R-:W-:Y:S05]  /*88b0*/  @!P2 BRA `(.L_x_303) ;  /* 0x00000004004ca947 */ /* 0x000fea0003800000 */
        /* <DEDUP_REMOVED lines=8> */
.L_x_304:
        /* <DEDUP_REMOVED lines=12> */
.L_x_306:
[----:B------:R-:W-:Y:S05]  /*8a00*/  BSYNC.RECONVERGENT B2 ;  /* 0x0000000000027941 */ /* 0x000fea0003800200 */
.L_x_305:
        /* <DEDUP_REMOVED lines=62> */
.L_x_303:
[----:B------:R-:W-:Y:S05]  /*8df0*/  BSYNC.RECONVERGENT B1 ;  /* 0x0000000000017941 */ /* 0x000fea0003800200 */
.L_x_302:
[----:B------:R-:W-:Y:S01]  /*8e00*/  I2FP.F32.U32 R6, R8 ;  /* 0x0000000800067245 */ /* 0x000fe20000201000 */
[----:B------:R-:W-:Y:S04]  /*8e10*/  BSSY.RECONVERGENT B1, `(.L_x_307) ;  /* 0x0000065000017945 */ /* 0x000fe80003800200 */
[----:B------:R-:W-:-:S05]  /*8e20*/  FFMA.FTZ R6, R6, R177, 1.1641532182693481445e-10 ;  /* 0x2f00000006067423 */ /* 0x000fca00000100b1 */
[----:B------:R-:W-:Y:S02]  /*8e30*/  FSETP.GTU.FTZ.AND P2, PT, R6, R162, PT ;  /* 0x000000a20600720b */ /* 0x000fe40003f5c000 */
[----:B------:R-:W-:Y:S02]  /*8e40*/  PRMT R6, R45, 0x7632, R6 ;  /* 0x000076322d067816 */ /* 0x000fe40000000006 */
[----:B------:R-:W-:-:S03]  /*8e50*/  SEL R8, RZ, 0x1, P2 ;  /* 0x00000001ff087807 */ /* 0x000fc60001000000 */
[----:B------:R-:W-:-:S04]  /*8e60*/  IMAD.U32 R6, R6, 0x10000, RZ ;  /* 0x0001000006067824 */ /* 0x000fc800078e00ff */
[----:B------:R-:W-:-:S05]  /*8e70*/  FMUL.FTZ R6, R6, R4 ;  /* 0x0000000406067220 */ /* 0x000fca0000410000 */
[----:B------:R-:W-:Y:S02]  /*8e80*/  FSEL R6, R6, RZ, !P2 ;  /* 0x000000ff06067208 */ /* 0x000fe40005000000 */
[----:B------:R-:W-:-:S03]  /*8e90*/  ISETP.NE.AND P2, PT, R7, 0x1, PT ;  /* 0x000000010700780c */ /* 0x000fc60003f45270 */
        /* <DEDUP_REMOVED lines=17> */
.L_x_309:
        /* <DEDUP_REMOVED lines=12> */
.L_x_311:
[----:B------:R-:W-:Y:S05]  /*9070*/  BSYNC.RECONVERGENT B2 ;  /* 0x0000000000027941 */ /* 0x000fea0003800200 */
.L_x_310:
        /* <DEDUP_REMOVED lines=62> */
.L_x_308:
[----:B------:R-:W-:Y:S05]  /*9460*/  BSYNC.RECONVERGENT B1 ;  /* 0x0000000000017941 */ /* 0x000fea0003800200 */
.L_x_307:
[----:B------:R-:W-:Y:S01]  /*9470*/  I2FP.F32.U32 R5, R5 ;  /* 0x0000000500057245 */ /* 0x000fe20000201000 */
[----:B------:R-:W-:Y:S01]  /*9480*/  IMAD.U32 R17, R134, 0x10000, RZ ;  /* 0x0001000086117824 */ /* 0x000fe200078e00ff */
[----:B------:R-:W-:Y:S01]  /*9490*/  ISETP.NE.AND P3, PT, R6, 0x1, PT ;  /* 0x000000010600780c */ /* 0x000fe20003f65270 */
[----:B------:R-:W-:Y:S01]  /*94a0*/  BSSY.RECONVERGENT B1, `(.L_x_312) ;  /* 0x000005d000017945 */ /* 0x000fe20003800200 */
[----:B------:R-:W-:Y:S02]  /*94b0*/  IMAD.MOV.U32 R150, RZ, RZ, 0x2 ;  /* 0x00000002ff967424 */ /* 0x000fe400078e00ff */
[----:B------:R-:W-:Y:S01]  /*94c0*/  FFMA.FTZ R5, R5, R177, 1.1641532182693481445e-10 ;  /* 0x2f00000005057423 */ /* 0x000fe200000100b1 */
[----:B------:R-:W-:-:S04]  /*94d0*/  FMUL.FTZ R17, R17, R4 ;  /* 0x0000000411117220 */ /* 0x000fc80000410000 */
[----:B------:R-:W-:Y:S02]  /*94e0*/  FSETP.GTU.FTZ.AND P2, PT, R5, R162, PT ;  /* 0x000000a20500720b */ /* 0x000fe40003f5c000 */
[----:B------:R-:W-:Y:S01]  /*94f0*/  PRMT R5, R134, 0x7632, R5 ;  /* 0x0000763286057816 */ /* 0x000fe20000000005 */
[----:B------:R-:W-:Y:S01]  /*9500*/  IMAD.MOV.U32 R134, RZ, RZ, R14 ;  /* 0x000000ffff867224 */ /* 0x000fe200078e000e */
[----:B------:R-:W-:Y:S02]  /*9510*/  FSEL R17, R17, RZ, !P2 ;  /* 0x000000ff11117208 */ /* 0x000fe40005000000 */
[----:B------:R-:W-:Y:S01]  /*9520*/  PLOP3.LUT P2, PT, P2, PT, PT, 0x8, 0x80 ;  /* 0x000000000080781c */ /* 0x000fe2000174e170 */
[----:B------:R-:W-:-:S12]  /*9530*/  @!P3 BRA `(.L_x_313) ;  /* 0x00000004004cb947 */ /* 0x000fd80003800000 */
        /* <DEDUP_REMOVED lines=8> */
.L_x_314:
        /* <DEDUP_REMOVED lines=12> */
.L_x_316:
[----:B------:R-:W-:Y:S05]  /*9680*/  BSYNC.RECONVERGENT B2 ;  /* 0x0000000000027941 */ /* 0x000fea0003800200 */
.L_x_315:
        /* <DEDUP_REMOVED lines=62> */
.L_x_313:
[----:B------:R-:W-:Y:S05]  /*9a70*/  BSYNC.RECONVERGENT B1 ;  /* 0x0000000000017941 */ /* 0x000fea0003800200 */
.L_x_312:
[----:B------:R-:W-:Y:S01]  /*9a80*/  I2FP.F32.U32 R6, R134 ;  /* 0x0000008600067245 */ /* 0x000fe20000201000 */
[----:B------:R-:W-:Y:S01]  /*9a90*/  BSSY.RECONVERGENT B1, `(.L_x_317) ;  /* 0x0000063000017945 */ /* 0x000fe20003800200 */
[----:B------:R-:W-:Y:S01]  /*9aa0*/  @P1 SHF.L.U32 R148, R42, 0x10, RZ ;  /* 0x000000102a941819 */ /* 0x000fe200000006ff */
[----:B------:R-:W-:Y:S02]  /*9ab0*/  IMAD.MOV.U32 R139, RZ, RZ, 0x2 ;  /* 0x00000002ff8b7424 */ /* 0x000fe400078e00ff */
        /* <DEDUP_REMOVED lines=8> */
[----:B------:R-:W-:-:S03]  /*9b40*/  IMAD.MOV.U32 R6, RZ, RZ, R14 ;  /* 0x000000ffff067224 */ /* 0x000fc600078e000e */
        /* <DEDUP_REMOVED lines=12> */
.L_x_319:
        /* <DEDUP_REMOVED lines=12> */
.L_x_321:
[----:B------:R-:W-:Y:S05]  /*9cd0*/  BSYNC.RECONVERGENT B2 ;  /* 0x0000000000027941 */ /* 0x000fea0003800200 */
.L_x_320:
        /* <DEDUP_REMOVED lines=62> */
.L_x_318:
[----:B------:R-:W-:Y:S05]  /*a0c0*/  BSYNC.RECONVERGENT B1 ;  /* 0x0000000000017941 */ /* 0x000fea0003800200 */
.L_x_317:
[----:B------:R-:W-:Y:S01]  /*a0d0*/  I2FP.F32.U32 R6, R6 ;  /* 0x0000000600067245 */ /* 0x000fe20000201000 */
[----:B------:R-:W-:Y:S01]  /*a0e0*/  IMAD.U32 R5, R5, 0x10000, RZ ;  /* 0x0001000005057824 */ /* 0x000fe200078e00ff */
[----:B------:R-:W-:Y:S01]  /*a0f0*/  ISETP.NE.AND P4, PT, R139, 0x1, PT ;  /* 0x000000018b00780c */ /* 0x000fe20003f85270 */
[----:B------:R-:W-:Y:S01]  /*a100*/  BSSY.RECONVERGENT B1, `(.L_x_322) ;  /* 0x000005c000017945 */ /* 0x000fe20003800200 */
[----:B------:R-:W-:Y:S02]  /*a110*/  HFMA2 R17, -RZ, RZ, 0, 1.1920928955078125e-07 ;  /* 0x00000002ff117431 */ /* 0x000fe400000001ff */
[----:B------:R-:W-:Y:S01]  /*a120*/  FFMA.FTZ R6, R6, R177, 1.1641532182693481445e-10 ;  /* 0x2f00000006067423 */ /* 0x000fe200000100b1 */
[----:B------:R-:W-:-:S04]  /*a130*/  FMUL.FTZ R5, R5, R4 ;  /* 0x0000000405057220 */ /* 0x000fc80000410000 */
[----:B------:R-:W-:Y:S01]  /*a140*/  FSETP.GTU.FTZ.AND P3, PT, R6, R162, PT ;  /* 0x000000a20600720b */ /* 0x000fe20003f7c000 */
[----:B------:R-:W-:-:S03]  /*a150*/  IMAD.MOV.U32 R6, RZ, RZ, R14 ;  /* 0x000000ffff067224 */ /* 0x000fc600078e000e */
[----:B------:R-:W-:Y:S02]  /*a160*/  FSEL R5, R5, RZ, !P3 ;  /* 0x000000ff05057208 */ /* 0x000fe40005800000 */
[----:B------:R-:W-:Y:S01]  /*a170*/  PLOP3.LUT P3, PT, P3, PT, PT, 0x8, 0x80 ;  /* 0x000000000080781c */ /* 0x000fe20001f6e170 */
[----:B------:R-:W-:-:S12]  /*a180*/  @!P4 BRA `(.L_x_323) ;  /* 0x00000004004cc947 */ /* 0x000fd80003800000 */
        /* <DEDUP_REMOVED lines=8> */
.L_x_324:
        /* <DEDUP_REMOVED lines=12> */
.L_x_326:
[----:B------:R-:W-:Y:S05]  /*a2d0*/  BSYNC.RECONVERGENT B2 ;  /* 0x0000000000027941 */ /* 0x000fea0003800200 */
.L_x_325:
[----:B------:R-:W-:Y:S01]  /*a2e0*/  IMAD.WIDE.U32 R18, R22, -0x2daee0ad, RZ ;  /* 0xd2511f5316127825 */ /* 0x000fe200078e00ff */
[----:B------:R-:W-:-:S03]  /*a2f0*/  UIADD3 UR15, UPT, UPT, UR4, -0x61c88647, URZ ;  /* 0x9e3779b9040f7890 */ /* 0x000fc6000fffe0ff */
[----:B------:R-:W-:Y:S02]  /*a300*/  HFMA2 R17, -RZ, RZ, 0, 0 ;  /* 0x00000000ff117431 */ /* 0x000fe400000001ff */
        /* <DEDUP_REMOVED lines=58> */
[----:B------:R-:W-:-:S07]  /*a6b0*/  LOP3.LUT R19, R178, UR15, R151, 0x96, !PT ;  /* 0x0000000fb2137c12 */ /* 0x000fce000f8e9697 */
.L_x_323:
[----:B------:R-:W-:Y:S05]  /*a6c0*/  BSYNC.RECONVERGENT B1 ;  /* 0x0000000000017941 */ /* 0x000fea0003800200 */
.L_x_322:
[----:B------:R-:W-:Y:S01]  /*a6d0*/  I2FP.F32.U32 R6, R6 ;  /* 0x0000000600067245 */ /* 0x000fe20000201000 */
[----:B------:R-:W-:Y:S01]  /*a6e0*/  BSSY.RECONVERGENT B1, `(.L_x_327) ;  /* 0x0000065000017945 */ /* 0x000fe20003800200 */
[----:B------:R-:W-:-:S03]  /*a6f0*/  MOV R151, 0x2 ;  /* 0x0000000200977802 */ /* 0x000fc60000000f00 */
[----:B------:R-:W-:-:S05]  /*a700*/  FFMA.FTZ R6, R6, R177, 1.1641532182693481445e-10 ;  /* 0x2f00000006067423 */ /* 0x000fca00000100b1 */
[----:B------:R-:W-:Y:S02]  /*a710*/  FSETP.GTU.FTZ.AND P4, PT, R6, R162, PT ;  /* 0x000000a20600720b */ /* 0x000fe40003f9c000 */
[----:B------:R-:W-:-:S05]  /*a720*/  PRMT R6, R46, 0x7632, R6 ;  /* 0x000076322e067816 */ /* 0x000fca0000000006 */
[----:B------:R-:W-:-:S04]  /*a730*/  IMAD.U32 R6, R6, 0x10000, RZ ;  /* 0x0001000006067824 */ /* 0x000fc800078e00ff */
[----:B------:R-:W-:-:S05]  /*a740*/  FMUL.FTZ R6, R6, R4 ;  /* 0x0000000406067220 */ /* 0x000fca0000410000 */
[----:B------:R-:W-:-:S05]  /*a750*/  FSEL R6, R6, RZ, !P4 ;  /* 0x000000ff06067208 */ /* 0x000fca0006000000 */
[--C-:B------:R-:W-:Y:S01]  /*a760*/  FADD.FTZ R5, R5, R6.reuse ;  /* 0x0000000605057221 */ /* 0x100fe20000010000 */
[----:B------:R-:W-:-:S05]  /*a770*/  @P1 PRMT R6, R42, 0x7632, R6 ;  /* 0x000076322a061816 */ /* 0x000fca0000000006 */
[----:B------:R-:W-:-:S04]  /*a780*/  @P1 IMAD.U32 R6, R6, 0x10000, RZ ;  /* 0x0001000006061824 */ /* 0x000fc800078e00ff */
[----:B------:R-:W-:Y:S01]  /*a790*/  @P1 FADD.FTZ R150, R5, R6 ;  /* 0x0000000605961221 */ /* 0x000fe20000010000 */
[----:B------:R-:W-:Y:S01]  /*a7a0*/  SEL R6, RZ, 0x1, P4 ;  /* 0x00000001ff067807 */ /* 0x000fe20002000000 */
[----:B------:R-:W-:Y:S01]  /*a7b0*/  @!P1 IMAD.MOV.U32 R150, RZ, RZ, R5 ;  /* 0x000000ffff969224 */ /* 0x000fe200078e0005 */
[----:B------:R-:W-:Y:S01]  /*a7c0*/  ISETP.NE.AND P4, PT, R17, 0x1, PT ;  /* 0x000000011100780c */ /* 0x000fe20003f85270 */
[----:B------:R-:W-:-:S03]  /*a7d0*/  IMAD.MOV.U32 R5, RZ, RZ, R14 ;  /* 0x000000ffff057224 */ /* 0x000fc600078e000e */
[----:B------:R-:W-:-:S09]  /*a7e0*/  F2FP.BF16.F32.PACK_AB R139, RZ, R150 ;  /* 0x00000096ff8b723e */ /* 0x000fd200000010ff */
        /* <DEDUP_REMOVED lines=9> */
.L_x_329:
        /* <DEDUP_REMOVED lines=12> */
.L_x_331:
[----:B------:R-:W-:Y:S05]  /*a940*/  BSYNC.RECONVERGENT B2 ;  /* 0x0000000000027941 */ /* 0x000fea0003800200 */
.L_x_330:
        /* <DEDUP_REMOVED lines=62> */
.L_x_328:
[----:B------:R-:W-:Y:S05]  /*ad30*/  BSYNC.RECONVERGENT B1 ;  /* 0x0000000000017941 */ /* 0x000fea0003800200 */
.L_x_327:
[----:B------:R-:W-:Y:S01]  /*ad40*/  I2FP.F32.U32 R5, R5 ;  /* 0x0000000500057245 */ /* 0x000fe20000201000 */
[----:B------:R-:W-:Y:S01]  /*ad50*/  BSSY.RECONVERGENT B1, `(.L_x_332) ;  /* 0x000005f000017945 */ /* 0x000fe20003800200 */
[----:B------:R-:W-:Y:S01]  /*ad60*/  ISETP.NE.AND P5, PT, R151, 0x1, PT ;  /* 0x000000019700780c */ /* 0x000fe20003fa5270 */
[----:B------:R-:W-:Y:S01]  /*ad70*/  IMAD.MOV.U32 R179, RZ, RZ, 0x2 ;  /* 0x00000002ffb37424 */ /* 0x000fe200078e00ff */
[----:B------:R-:W-:Y:S01]  /*ad80*/  PRMT R17, R135, 0x7632, R17 ;  /* 0x0000763287117816 */ /* 0x000fe20000000011 */
[----:B------:R-:W-:-:S05]  /*ad90*/  FFMA.FTZ R5, R5, R177, 1.1641532182693481445e-10 ;  /* 0x2f00000005057423 */ /* 0x000fca00000100b1 */
[----:B------:R-:W-:Y:S01]  /*ada0*/  FSETP.GTU.FTZ.AND P4, PT, R5, R162, PT ;  /* 0x000000a20500720b */ /* 0x000fe20003f9c000 */
[----:B------:R-:W-:Y:S02]  /*adb0*/  IMAD.U32 R5, R135, 0x10000, RZ ;  /* 0x0001000087057824 */ /* 0x000fe400078e00ff */
[----:B------:R-:W-:Y:S02]  /*adc0*/  IMAD.MOV.U32 R135, RZ, RZ, R14 ;  /* 0x000000ffff877224 */ /* 0x000fe400078e000e */
[----:B------:R-:W-:-:S05]  /*add0*/  FMUL.FTZ R5, R5, R4 ;  /* 0x0000000405057220 */ /* 0x000fca0000410000 */
        /* <DEDUP_REMOVED lines=11> */
.L_x_334:
        /* <DEDUP_REMOVED lines=12> */
.L_x_336:
[----:B------:R-:W-:Y:S05]  /*af50*/  BSYNC.RECONVERGENT B2 ;  /* 0x0000000000027941 */ /* 0x000fea0003800200 */
.L_x_335:
        /* <DEDUP_REMOVED lines=62> */
.L_x_333:
[----:B------:R-:W-:Y:S05]  /*b340*/  BSYNC.RECONVERGENT B1 ;  /* 0x0000000000017941 */ /* 0x000fea0003800200 */
.L_x_332:
[----:B------:R-:W-:Y:S01]  /*b350*/  I2FP.F32.U32 R135, R135 ;  /* 0x0000008700877245 */ /* 0x000fe20000201000 */
[----:B------:R-:W-:Y:S01]  /*b360*/  BSSY.RECONVERGENT B1, `(.L_x_337) ;  /* 0x0000063000017945 */ /* 0x000fe20003800200 */
[----:B------:R-:W-:Y:S01]  /*b370*/  @P1 SHF.L.U32 R151, R43, 0x10, RZ ;  /* 0x000000102b971819 */ /* 0x000fe200000006ff */
[----:B------:R-:W-:Y:S02]  /*b380*/  IMAD.MOV.U32 R178, RZ, RZ, 0x2 ;  /* 0x00000002ffb27424 */ /* 0x000fe400078e00ff */
[----:B------:R-:W-:Y:S01]  /*b390*/  FFMA.FTZ R135, R135, R177, 1.1641532182693481445e-10 ;  /* 0x2f00000087877423 */ /* 0x000fe200000100b1 */
[----:B------:R-:W-:-:S04]  /*b3a0*/  IMAD.MOV.U32 R181, RZ, RZ, R14 ;  /* 0x000000ffffb57224 */ /* 0x000fc800078e000e */
[----:B------:R-:W-:Y:S01]  /*b3b0*/  FSETP.GTU.FTZ.AND P5, PT, R135, R162, PT ;  /* 0x000000a28700720b */ /* 0x000fe20003fbc000 */
[----:B------:R-:W-:-:S04]  /*b3c0*/  IMAD.U32 R135, R47, 0x10000, RZ ;  /* 0x000100002f877824 */ /* 0x000fc800078e00ff */
[----:B------:R-:W-:-:S05]  /*b3d0*/  FMUL.FTZ R135, R135, R4 ;  /* 0x0000000487877220 */ /* 0x000fca0000410000 */
[----:B------:R-:W-:-:S05]  /*b3e0*/  FSEL R135, R135, RZ, !P5 ;  /* 0x000000ff87877208 */ /* 0x000fca0006800000 */
[----:B------:R-:W-:-:S04]  /*b3f0*/  FADD.FTZ R5, R5, R135 ;  /* 0x0000008705057221 */ /* 0x000fc80000010000 */
[--C-:B------:R-:W-:Y:S01]  /*b400*/  @P1 FADD.FTZ R151, R151, R5.reuse ;  /* 0x0000000597971221 */ /* 0x100fe20000010000 */
[----:B------:R-:W-:Y:S01]  /*b410*/  @!P1 IMAD.MOV.U32 R151, RZ, RZ, R5 ;  /* 0x000000ffff979224 */ /* 0x000fe200078e0005 */
[----:B------:R-:W-:Y:S02]  /*b420*/  SEL R5, RZ, 0x1, P5 ;  /* 0x00000001ff057807 */ /* 0x000fe40002800000 */
[----:B------:R-:W-:Y:S02]  /*b430*/  ISETP.NE.AND P5, PT, R179, 0x1, PT ;  /* 0x00000001b300780c */ /* 0x000fe40003fa5270 */
[----:B------:R-:W-:-:S11]  /*b440*/  F2FP.BF16.F32.PACK_AB R135, RZ, R151 ;  /* 0x00000097ff87723e */ /* 0x000fd600000010ff */
[----:B------:R-:W-:Y:S05]  /*b450*/  @!P5 BRA `(.L_x_338) ;  /* 0x00000004004cd947 */ /* 0x000fea0003800000 */
        /* <DEDUP_REMOVED lines=8> */
.L_x_339:
        /* <DEDUP_REMOVED lines=12> */
.L_x_341:
[----:B------:R-:W-:Y:S05]  /*b5a0*/  BSYNC.RECONVERGENT B2 ;  /* 0x0000000000027941 */ /* 0x000fea0003800200 */
.L_x_340:
        /* <DEDUP_REMOVED lines=62> */
.L_x_338:
[----:B------:R-:W-:Y:S05]  /*b990*/  BSYNC.RECONVERGENT B1 ;  /* 0x0000000000017941 */ /* 0x000fea0003800200 */
.L_x_337:
[----:B------:R-:W-:Y:S01]  /*b9a0*/  I2FP.F32.U32 R179, R181 ;  /* 0x000000b500b37245 */ /* 0x000fe20000201000 */
[----:B------:R-:W-:Y:S01]  /*b9b0*/  IMAD.U32 R17, R17, 0x10000, RZ ;  /* 0x0001000011117824 */ /* 0x000fe200078e00ff */
[----:B------:R-:W-:Y:S01]  /*b9c0*/  ISETP.NE.AND P6, PT, R178, 0x1, PT ;  /* 0x00000001b200780c */ /* 0x000fe20003fc5270 */
[----:B------:R-:W-:Y:S01]  /*b9d0*/  BSSY.RECONVERGENT B1, `(.L_x_342) ;  /* 0x000005f000017945 */ /* 0x000fe20003800200 */
[----:B------:R-:W-:Y:S02]  /*b9e0*/  IMAD.MOV.U32 R181, RZ, RZ, R14 ;  /* 0x000000ffffb57224 */ /* 0x000fe400078e000e */
[----:B------:R-:W-:Y:S01]  /*b9f0*/  FFMA.FTZ R179, R179, R177, 1.1641532182693481445e-10 ;  /* 0x2f000000b3b37423 */ /* 0x000fe200000100b1 */
[----:B------:R-:W-:-:S04]  /*ba00*/  FMUL.FTZ R17, R17, R4 ;  /* 0x0000000411117220 */ /* 0x000fc80000410000 */
[----:B------:R-:W-:-:S04]  /*ba10*/  FSETP.GTU.FTZ.AND P5, PT, R179, R162, PT ;  /* 0x000000a2b300720b */ /* 0x000fc80003fbc000 */
[----:B------:R-:W-:Y:S01]  /*ba20*/  FSEL R182, R17, RZ, !P5 ;  /* 0x000000ff11b67208 */ /* 0x000fe20006800000 */
[----:B------:R-:W-:Y:S01]  /*ba30*/  HFMA2 R17, -RZ, RZ, 0, 1.1920928955078125e-07 ;  /* 0x00000002ff117431 */ /* 0x000fe200000001ff */
        /* <DEDUP_REMOVED lines=10> */
.L_x_344:
[----:B------:R-:W-:Y:S01]  /*bae0*/  VIADD R22, R22, 0x1 ;  /* 0x0000000116167836 */ /* 0x000fe20000000000 */
[----:B------:R-:W-:Y:S04]  /*baf0*/  BSSY.RECONVERGENT B2, `(.L_x_345) ;  /* 0x000000e000027945 */ /* 0x000fe80003800200 */
[----:B------:R-:W-:-:S13]  /*bb00*/  ISETP.NE.AND P6, PT, R22, RZ, PT ;  /* 0x000000ff1600720c */ /* 0x000fda0003fc5270 */
[----:B------:R-:W-:Y:S05]  /*bb10*/  @P6 BRA `(.L_x_346) ;  /* 0x00000000002c6947 */ /* 0x000fea0003800000 */
[----:B------:R-:W-:Y:S01]  /*bb20*/  VIADD R16, R16, 0x1 ;  /* 0x0000000110107836 */ /* 0x000fe20000000000 */
[----:B------:R-:W-:-:S04]  /*bb30*/  LOP3.LUT R21, R21, 0xfffff7ff, RZ, 0xc0, !PT ;  /* 0xfffff7ff15157812 */ /* 0x000fc800078ec0ff */
[----:B------:R-:W-:Y:S02]  /*bb40*/  ISETP.NE.AND P6, PT, R16, RZ, PT ;  /* 0x000000ff1000720c */ /* 0x000fe40003fc5270 */
[----:B------:R-:W-:-:S11]  /*bb50*/  @P0 LOP3.LUT R21, R21, 0x800, RZ, 0xfc, !PT ;  /* 0x0000080015150812 */ /* 0x000fd600078efcff */
[----:B------:R-:W-:Y:S01]  /*bb60*/  @!P6 IADD3 R20, PT, PT, R20, 0x1, RZ ;  /* 0x000000011414e810 */ /* 0x000fe20007ffe0ff */
[----:B------:R-:W-:Y:S01]  /*bb70*/  @!P6 VIADD R14, R15, 0x1 ;  /* 0x000000010f0ee836 */ /* 0x000fe20000000000 */
[----:B------:R-:W-:Y:S02]  /*bb80*/  @!P6 MOV R16, RZ ;  /* 0x000000ff0010e202 */ /* 0x000fe40000000f00 */
[----:B------:R-:W-:-:S13]  /*bb90*/  ISETP.NE.AND P0, PT, R20, RZ, !P6 ;  /* 0x000000ff1400720c */ /* 0x000fda0007705270 */
[----:B------:R-:W-:Y:S01]  /*bba0*/  @P0 IMAD.MOV R14, RZ, RZ, R15 ;  /* 0x000000ffff0e0224 */ /* 0x000fe200078e020f */
[----:B------:R-:W-:-:S03]  /*bbb0*/  LOP3.LUT P0, RZ, R21, 0x800, RZ, 0xc0, !PT ;  /* 0x0000080015ff7812 */ /* 0x000fc6000780c0ff */
[----:B------:R-:W-:-:S10]  /*bbc0*/  @!P6 IMAD.MOV.U32 R15, RZ, RZ, R14 ;  /* 0x000000ffff0fe224 */ /* 0x000fd400078e000e */
.L_x_346:
[----:B------:R-:W-:Y:S05]  /*bbd0*/  BSYNC.RECONVERGENT B2 ;  /* 0x0000000000027941 */ /* 0x000fea0003800200 */
.L_x_345:
[----:B------:R-:W-:Y:S01]  /*bbe0*/  IMAD.WIDE.U32 R18, R22, -0x2daee0ad, RZ ;  /* 0xd2511f5316127825 */ /* 0x000fe200078e00ff */
[----:B------:R-:W-:-:S03]  /*bbf0*/  UIADD3 UR15, UPT, UPT, UR4, -0x61c88647, URZ ;  /* 0x9e3779b9040f7890 */ /* 0x000fc6000fffe0ff */
[----:B------:R-:W-:Y:S02]  /*bc00*/  HFMA2 R17, -RZ, RZ, 0, 0 ;  /* 0x00000000ff117431 */ /* 0x000fe400000001ff */
        /* <DEDUP_REMOVED lines=58> */
[----:B------:R-:W-:-:S07]  /*bfb0*/  LOP3.LUT R19, R180, UR15, R179, 0x96, !PT ;  /* 0x0000000fb4137c12 */ /* 0x000fce000f8e96b3 */
.L_x_343:
[----:B------:R-:W-:Y:S05]  /*bfc0*/  BSYNC.RECONVERGENT B1 ;  /* 0x0000000000017941 */ /* 0x000fea0003800200 */
.L_x_342:
[----:B------:R-:W-:Y:S02]  /*bfd0*/  I2FP.F32.U32 R178, R181 ;  /* 0x000000b500b27245 */ /* 0x000fe40000201000 */
[----:B------:R-:W-:Y:S02]  /*bfe0*/  PRMT R134, R134, 0x5410, R139 ;  /* 0x0000541086867816 */ /* 0x000fe4000000008b */
[----:B------:R-:W-:Y:S01]  /*bff0*/  PRMT R133, R133, 0x5410, R138 ;  /* 0x0000541085857816 */ /* 0x000fe2000000008a */
[----:B------:R-:W-:Y:S01]  /*c000*/  FFMA.FTZ R178, R178, R177, 1.1641532182693481445e-10 ;  /* 0x2f000000b2b27423 */ /* 0x000fe200000100b1 */
[----:B------:R-:W-:-:S04]  /*c010*/  PRMT R132, R132, 0x5410, R137 ;  /* 0x0000541084847816 */ /* 0x000fc80000000089 */
[----:B------:R-:W-:Y:S02]  /*c020*/  FSETP.GTU.FTZ.AND P6, PT, R178, R162, PT ;  /* 0x000000a2b200720b */ /* 0x000fe40003fdc000 */
[----:B------:R-:W-:-:S05]  /*c030*/  PRMT R162, R47, 0x7632, R162 ;  /* 0x000076322fa27816 */ /* 0x000fca00000000a2 */
[----:B------:R-:W-:-:S04]  /*c040*/  IMAD.U32 R162, R162, 0x10000, RZ ;  /* 0x00010000a2a27824 */ /* 0x000fc800078e00ff */
[----:B------:R-:W-:Y:S01]  /*c050*/  FMUL.FTZ R162, R162, R4 ;  /* 0x00000004a2a27220 */ /* 0x000fe20000410000 */
[----:B------:R-:W-:-:S04]  /*c060*/  @P1 PRMT R4, R43, 0x7632, R4 ;  /* 0x000076322b041816 */ /* 0x000fc80000000004 */
[----:B------:R-:W-:Y:S01]  /*c070*/  FSEL R162, R162, RZ, !P6 ;  /* 0x000000ffa2a27208 */ /* 0x000fe20007000000 */
[----:B------:R-:W-:-:S04]  /*c080*/  @P1 IMAD.U32 R4, R4, 0x10000, RZ ;  /* 0x0001000004041824 */ /* 0x000fc800078e00ff */
[----:B------:R-:W-:-:S04]  /*c090*/  FADD.FTZ R182, R182, R162 ;  /* 0x000000a2b6b67221 */ /* 0x000fc80000010000 */
[----:B------:R-:W-:Y:S01]  /*c0a0*/  @P1 FADD.FTZ R162, R182, R4 ;  /* 0x00000004b6a21221 */ /* 0x000fe20000010000 */
[----:B------:R-:W-:Y:S01]  /*c0b0*/  @!P1 IMAD.MOV.U32 R162, RZ, RZ, R182 ;  /* 0x000000ffffa29224 */ /* 0x000fe200078e00b6 */
[----:B------:R-:W-:-:S04]  /*c0c0*/  SEL R4, RZ, 0x1, P6 ;  /* 0x00000001ff047807 */ /* 0x000fc80003000000 */
[----:B------:R-:W-:-:S04]  /*c0d0*/  F2FP.BF16.F32.PACK_AB R177, RZ, R162 ;  /* 0x000000a2ffb1723e */ /* 0x000fc800000010ff */
[----:B------:R-:W-:-:S07]  /*c0e0*/  PRMT R135, R135, 0x5410, R177 ;  /* 0x0000541087877816 */ /* 0x000fce00000000b1 */
.L_x_266:
[----:B------:R-:W0:Y:S01]  /*c0f0*/  LDC.64 R138, c[0x0][0x3a8] ;  /* 0x0000ea00ff8a7b82 */ /* 0x000e220000000a00 */
[C---:B------:R-:W-:Y:S02]  /*c100*/  LOP3.LUT P6, RZ, R21.reuse, 0x8, RZ, 0xc0, !PT ;  /* 0x0000000815ff7812 */ /* 0x040fe400078cc0ff */
[----:B------:R-:W-:Y:S01]  /*c110*/  LOP3.LUT P1, RZ, R21, 0x10, RZ, 0xc0, !PT ;  /* 0x0000001015ff7812 */ /* 0x000fe2000782c0ff */
[----:B0-----:R-:W-:-:S05]  /*c120*/  IMAD.WIDE.U32 R138, R13, 0x10, R138 ;  /* 0x000000100d8a7825 */ /* 0x001fca00078e008a */
[----:B------:R0:W-:Y:S02]  /*c130*/  STG.E.128 desc[UR6][R138.64], R132 ;  /* 0x000000848a007986 */ /* 0x0001e4000c101d06 */
[----:B0-----:R-:W-:Y:S02]  /*c140*/  SEL R132, RZ, 0x1000000, !P5 ;  /* 0x01000000ff847807 */ /* 0x001fe40006800000 */
[----:B------:R-:W-:Y:S02]  /*c150*/  SEL R133, RZ, 0x10000, !P4 ;  /* 0x00010000ff857807 */ /* 0x000fe40006000000 */
[----:B------:R-:W-:Y:S02]  /*c160*/  SEL R134, RZ, 0x100, !P3 ;  /* 0x00000100ff867807 */ /* 0x000fe40005800000 */
[----:B------:R-:W-:Y:S02]  /*c170*/  LOP3.LUT P5, RZ, R21, 0x4, RZ, 0xc0, !PT ;  /* 0x0000000415ff7812 */ /* 0x000fe400078ac0ff */
[----:B------:R-:W-:-:S02]  /*c180*/  LOP3.LUT R132, R134, R132, R133, 0xfe, !PT ;  /* 0x0000008486847212 */ /* 0x000fc400078efe85 */
[----:B------:R-:W-:Y:S02]  /*c190*/  SEL R133, RZ, 0x1, !P2 ;  /* 0x00000001ff857807 */ /* 0x000fe40005000000 */
[----:B------:R-:W-:Y:S02]  /*c1a0*/  LOP3.LUT P4, RZ, R21, 0x2, RZ, 0xc0, !PT ;  /* 0x0000000215ff7812 */ /* 0x000fe4000788c0ff */
[----:B------:R-:W-:Y:S02]  /*c1b0*/  LOP3.LUT R133, R132, R133, RZ, 0xfc, !PT ;  /* 0x0000008584857212 */ /* 0x000fe400078efcff */
[----:B------:R-:W-:Y:S02]  /*c1c0*/  SEL R132, RZ, 0x1000000, !P4 ;  /* 0x01000000ff847807 */ /* 0x000fe40006000000 */
[----:B------:R-:W-:Y:S02]  /*c1d0*/  SEL R134, RZ, 0x10000, !P5 ;  /* 0x00010000ff867807 */ /* 0x000fe40006800000 */
[----:B------:R-:W-:-:S04]  /*c1e0*/  SEL R135, RZ, 0x100, !P6 ;  /* 0x00000100ff877807 */ /* 0x000fc80007000000 */
[----:B------:R-:W-:Y:S02]  /*c1f0*/  LOP3.LUT R132, R135, R132, R134, 0xfe, !PT ;  /* 0x0000008487847212 */ /* 0x000fe400078efe86 */
[----:B------:R-:W-:-:S04]  /*c200*/  SEL R134, RZ, 0x1, !P1 ;  /* 0x00000001ff867807 */ /* 0x000fc80004800000 */
[----:B------:R-:W-:Y:S02]  /*c210*/  LOP3.LUT R132, R132, R134, RZ, 0xfc, !PT ;  /* 0x0000008684847212 */ /* 0x000fe400078efcff */
[----:B------:R-:W0:Y:S02]  /*c220*/  LDC.64 R134, c[0x0][0x3b0] ;  /* 0x0000ec00ff867b82 */ /* 0x000e240000000a00 */
[----:B0-----:R-:W-:-:S05]  /*c230*/  IMAD.WIDE.U32 R134, R13, 0x8, R134 ;  /* 0x000000080d867825 */ /* 0x001fca00078e0086 */
[----:B------:R0:W-:Y:S01]  /*c240*/  STG.E.64 desc[UR6][R134.64], R132 ;  /* 0x0000008486007986 */ /* 0x0001e2000c101b06 */
[----:B------:R-:W-:Y:S05]  /*c250*/  @!P0 BRA `(.L_x_347) ;  /* 0x0000000000508947 */ /* 0x000fea0003800000 */
[----:B0-----:R-:W-:Y:S02]  /*c260*/  SHF.L.U32 R132, R5, 0x10, RZ ;  /* 0x0000001005847819 */ /* 0x001fe400000006ff */
[----:B------:R-:W-:Y:S02]  /*c270*/  LOP3.LUT R133, R4, 0xffff, RZ, 0xc0, !PT ;  /* 0x0000ffff04857812 */ /* 0x000fe400078ec0ff */
[----:B------:R-:W-:Y:S02]  /*c280*/  LOP3.LUT R132, R132, 0xff0000, RZ, 0xc0, !PT ;  /* 0x00ff000084847812 */ /* 0x000fe400078ec0ff */
[----:B------:R-:W-:Y:S02]  /*c290*/  PRMT R137, R6, 0x7104, RZ ;  /* 0x0000710406897816 */ /* 0x000fe400000000ff */
[----:B------:R-:W-:Y:S02]  /*c2a0*/  PRMT R132, R132, 0x4210, R133 ;  /* 0x0000421084847816 */ /* 0x000fe40000000085 */
[----:B------:R-:W-:-:S02]  /*c2b0*/  LOP3.LUT R134, R9, 0xff, RZ, 0xc0, !PT ;  /* 0x000000ff09867812 */ /* 0x000fc400078ec0ff */
[----:B------:R-:W-:Y:S02]  /*c2c0*/  LOP3.LUT R137, R132, 0xff00, R137, 0xf8, !PT ;  /* 0x0000ff0084897812 */ /* 0x000fe400078ef889 */
[----:B------:R-:W-:Y:S01]  /*c2d0*/  LOP3.LUT R132, R8, 0xff, RZ, 0xc0, !PT ;  /* 0x000000ff08847812 */ /* 0x000fe200078ec0ff */
[----:B------:R-:W-:Y:S01]  /*c2e0*/  IMAD.WIDE.U32 R134, R134, 0x10000, RZ ;  /* 0x0001000086867825 */ /* 0x000fe200078e00ff */
[----:B------:R-:W-:Y:S02]  /*c2f0*/  LOP3.LUT R138, R10, 0xff, RZ, 0xc0, !PT ;  /* 0x000000ff0a8a7812 */ /* 0x000fe400078ec0ff */
[----:B------:R-:W-:Y:S01]  /*c300*/  LOP3.LUT R137, R137, 0xff, R7, 0xf8, !PT ;  /* 0x000000ff89897812 */ /* 0x000fe200078ef807 */
[----:B------:R-:W-:-:S04]  /*c310*/  IMAD.WIDE.U32 R132, R132, 0x1000000, RZ ;  /* 0x0100000084847825 */ /* 0x000fc800078e00ff */
[----:B------:R-:W-:Y:S01]  /*c320*/  IMAD.WIDE.U32 R138, R138, 0x100, RZ ;  /* 0x000001008a8a7825 */ /* 0x000fe200078e00ff */
[----:B------:R-:W-:Y:S02]  /*c330*/  LOP3.LUT R133, R135, R137, R133, 0xfe, !PT ;  /* 0x0000008987857212 */ /* 0x000fe400078efe85 */
[----:B------:R-:W-:Y:S02]  /*c340*/  LOP3.LUT R134, R138, R132, R134, 0xfe, !PT ;  /* 0x000000848a867212 */ /* 0x000fe400078efe86 */
[----:B------:R-:W-:Y:S02]  /*c350*/  LOP3.LUT R139, R133, R139, RZ, 0xfc, !PT ;  /* 0x0000008b858b7212 */ /* 0x000fe400078efcff */
[----:B------:R-:W0:Y:S01]  /*c360*/  LDC.64 R132, c[0x0][0x3b8] ;  /* 0x0000ee00ff847b82 */ /* 0x000e220000000a00 */
[----:B------:R-:W-:Y:S01]  /*c370*/  LOP3.LUT R138, R134, 0xff, R11, 0xf8, !PT ;  /* 0x000000ff868a7812 */ /* 0x000fe200078ef80b */
[----:B0-----:R-:W-:-:S05]  /*c380*/  IMAD.WIDE.U32 R132, R13, 0x8, R132 ;  /* 0x000000080d847825 */ /* 0x001fca00078e0084 */
[----:B------:R1:W-:Y:S02]  /*c390*/  STG.E.64 desc[UR6][R132.64], R138 ;  /* 0x0000008a84007986 */ /* 0x0003e4000c101b06 */
.L_x_347:
[----:B------:R-:W-:Y:S02]  /*c3a0*/  IMAD.MOV.U32 R177, RZ, RZ, R136 ;  /* 0x000000ffffb17224 */ /* 0x000fe400078e0088 */
[----:B------:R-:W-:-:S07]  /*c3b0*/  VIADD R136, R13, 0x20 ;  /* 0x000000200d887836 */ /* 0x000fce0000000000 */
.L_x_224:
[----:B------:R-:W-:Y:S05]  /*c3c0*/  BSYNC.RECONVERGENT B0 ;  /* 0x0000000000007941 */ /* 0x000fea0003800200 */
.L_x_223:
[----:B------:R-:W-:Y:S01]  /*c3d0*/  ISETP.GE.U32.AND P0, PT, R23, 0x40, PT ;  /* 0x000000401700780c */ /* 0x000fe20003f06070 */
[----:B------:R-:W-:Y:S01]  /*c3e0*/  BSSY.RECONVERGENT B0, `(.L_x_348) ;  /* 0x00009bc000007945 */ /* 0x000fe20003800200 */
[----:B------:R-:W-:-:S11]  /*c3f0*/  LOP3.LUT R21, R21, 0xfffffbff, RZ, 0xc0, !PT ;  /* 0xfffffbff15157812 */ /* 0x000fd600078ec0ff */
[----:B------:R-:W-:Y:S01]  /*c400*/  @P0 LOP3.LUT R21, R21, 0x400, RZ, 0xfc, !PT ;  /* 0x0000040015150812 */ /* 0x000fe200078efcff */
[----:B------:R-:W-:Y:S06]  /*c410*/  @!P0 BRA `(.L_x_349) ;  /* 0x0000009800e08947 */ /* 0x000fec0003800000 */
[----:B------:R-:W-:Y:S02]  /*c420*/  ISETP.NE.U32.AND P0, PT, RZ, UR8, PT ;  /* 0x00000008ff007c0c */ /* 0x000fe4000bf05070 */
[----:B------:R-:W-:Y:S02]  /*c430*/  ISETP.NE.U32.AND P1, PT, RZ, UR10, PT ;  /* 0x0000000aff007c0c */ /* 0x000fe4000bf25070 */
[----:B------:R-:W-:Y:S02]  /*c440*/  ISETP.NE.AND.EX P0, PT, RZ, UR9, PT, P0 ;  /* 0x00000009ff007c0c */ /* 0x000fe4000bf05300 */
[----:B------:R-:W-:-:S11]  /*c450*/  ISETP.NE.AND.EX P1, PT, RZ, UR11, PT, P1 ;  /* 0x0000000bff007c0c */ /* 0x000fd6000bf25310 */
[----:B------:R-:W2:Y:S08]  /*c460*/  @P0 LDC.64 R32, c[0x0][0x398] ;  /* 0x0000e600ff200b82 */ /* 0x000eb00000000a00 */
[----:B01----:R-:W0:Y:S01]  /*c470*/  @P1 LDC.64 R132, c[0x0][0x3a0] ;  /* 0x0000e800ff841b82 */ /* 0x003e220000000a00 */
[----:B--2---:R-:W-:-:S05]  /*c480*/  @P0 IMAD.WIDE.U32 R32, R136, 0x10, R32 ;  /* 0x0000001088200825 */ /* 0x004fca00078e0020 */
[----:B------:R1:W5:Y:S01]  /*c490*/  @P0 LDG.E.128 R44, desc[UR6][R32.64] ;  /* 0x00000006202c0981 */ /* 0x000362000c1e1d00 */
[----:B0-----:R-:W-:-:S05]  /*c4a0*/  @P1 IMAD.WIDE.U32 R132, R136, 0x10, R132 ;  /* 0x0000001088841825 */ /* 0x001fca00078e0084 */
[----:B------:R0:W5:Y:S01]  /*c4b0*/  @P1 LDG.E.128 R40, desc[UR6][R132.64] ;  /* 0x0000000684281981 */ /* 0x000162000c1e1d00 */
[----:B-1----:R-:W1:Y:S02]  /*c4c0*/  LDC.64 R32, c[0x0][0x390] ;  /* 0x0000e400ff207b82 */ /* 0x002e640000000a00 */
[----:B-1----:R-:W-:-:S05]  /*c4d0*/  IMAD.WIDE.U32 R32, R136, 0x10, R32 ;  /* 0x0000001088207825 */ /* 0x002fca00078e0020 */
[----:B------:R0:W5:Y:S01]  /*c4e0*/  LDG.E.128 R132, desc[UR6][R32.64] ;  /* 0x0000000620847981 */ /* 0x000162000c1e1d00 */
[----:B------:R-:W-:Y:S05]  /*c4f0*/  @!P0 BRA `(.L_x_350) ;  /* 0x00000064002c8947 */ /* 0x000fea0003800000 */
        /* <DEDUP_REMOVED lines=9> */
[----:B------:R-:W-:Y:S01]  /*c590*/  @!P2 IMAD.MOV.U32 R4, RZ, RZ, 0x3 ;  /* 0x00000003ff04a424 */ /* 0x000fe200078e00ff */
[----:B------:R-:W-:Y:S01]  /*c5a0*/  @!P2 MOV R137, R177 ;  /* 0x000000b10089a202 */ /* 0x000fe20000000f00 */
[----:B------:R-:W-:Y:S02]  /*c5b0*/  @!P2 IMAD.MOV.U32 R3, RZ, RZ, R18 ;  /* 0x000000ffff03a224 */ /* 0x000fe400078e0012 */
[----:B------:R-:W-:Y:S02]  /*c5c0*/  @P2 VIADD R4, R17, 0x1 ;  /* 0x0000000111042836 */ /* 0x000fe40000000000 */
[----:B------:R-:W-:Y:S02]  /*c5d0*/  @P2 IMAD.MOV.U32 R137, RZ, RZ, R177 ;  /* 0x000000ffff892224 */ /* 0x000fe400078e00b1 */
[----:B------:R-:W-:Y:S01]  /*c5e0*/  @P2 IMAD.MOV.U32 R3, RZ, RZ, R19 ;  /* 0x000000ffff032224 */ /* 0x000fe200078e0013 */
[----:B------:R-:W-:Y:S06]  /*c5f0*/  BRA `(.L_x_352) ;  /* 0x00000004002c7947 */ /* 0x000fec0003800000 */
.L_x_353:
        /* <DEDUP_REMOVED lines=12> */
.L_x_355:
[----:B------:R-:W-:Y:S05]  /*c6c0*/  BSYNC.RECONVERGENT B2 ;  /* 0x0000000000027941 */ /* 0x000fea0003800200 */
.L_x_354:
        /* <DEDUP_REMOVED lines=59> */
[----:B------:R-:W-:Y:S01]  /*ca80*/  MOV R14, R4 ;  /* 0x00000004000e7202 */ /* 0x000fe20000000f00 */
[----:B------:R-:W-:Y:S01]  /*ca90*/  IMAD.MOV.U32 R4, RZ, RZ, RZ ;  /* 0x000000ffff047224 */ /* 0x000fe200078e00ff */
[----:B------:R-:W-:-:S07]  /*caa0*/  LOP3.LUT R19, R6, UR15, R5, 0x96, !PT ;  /* 0x0000000f06137c12 */ /* 0x000fce000f8e9605 */
.L_x_352:
[----:B------:R-:W-:Y:S05]  /*cab0*/  BSYNC.RECONVERGENT B1 ;  /* 0x0000000000017941 */ /* 0x000fea0003800200 */
.L_x_351:
[----:B------:R-:W1:Y:S01]  /*cac0*/  LDC R177, c[0x0][0x404] ;  /* 0x00010100ffb17b82 */ /* 0x000e620000000800 */
[----:B------:R-:W-:Y:S01]  /*cad0*/  I2FP.F32.U32 R3, R3 ;  /* 0x0000000300037245 */ /* 0x000fe20000201000 */
[----:B------:R-:W-:Y:S01]  /*cae0*/  IMAD.MOV.U32 R182, RZ, RZ, 0x2f800000 ;  /* 0x2f800000ffb67424 */ /* 0x000fe200078e00ff */
[----:B------:R-:W-:Y:S01]  /*caf0*/  ISETP.NE.AND P3, PT, R4, 0x1, PT ;  /* 0x000000010400780c */ /* 0x000fe20003f65270 */
[----:B------:R-:W-:Y:S01]  /*cb00*/  BSSY.RECONVERGENT B1, `(.L_x_356) ;  /* 0x0000061000017945 */ /* 0x000fe20003800200 */
[----:B------:R-:W-:Y:S01]  /*cb10*/  LOP3.LUT R21, R21, 0xffffffef, RZ, 0xc0, !PT ;  /* 0xffffffef15157812 */ /* 0x000fe200078ec0ff */
[----:B------:R-:W-:Y:S01]  /*cb20*/  FFMA.FTZ R3, R3, R182, 1.1641532182693481445e-10 ;  /* 0x2f00000003037423 */ /* 0x000fe200000100b6 */
[----:B-----5:R-:W-:Y:S01]  /*cb30*/  PRMT R10, R132, 0x7632, R10 ;  /* 0x00007632840a7816 */ /* 0x020fe2000000000a */
[----:B------:R-:W2:Y:S01]  /*cb40*/  LDC R163, c[0x0][0x408] ;  /* 0x00010200ffa37b82 */ /* 0x000ea20000000800 */
[----:B------:R-:W-:Y:S02]  /*cb50*/  IMAD.MOV.U32 R5, RZ, RZ, 0x2 ;  /* 0x00000002ff057424 */ /* 0x000fe400078e00ff */
[----:B------:R-:W-:Y:S01]  /*cb60*/  IMAD.MOV.U32 R7, RZ, RZ, R14 ;  /* 0x000000ffff077224 */ /* 0x000fe200078e000e */
[----:B-1----:R-:W-:-:S02]  /*cb70*/  FSETP.GTU.FTZ.AND P2, PT, R3, R177, PT ;  /* 0x000000b10300720b */ /* 0x002fc40003f5c000 */
[----:B------:R-:W-:Y:S02]  /*cb80*/  SHF.L.U32 R3, R132, 0x10, RZ ;  /* 0x0000001084037819 */ /* 0x000fe400000006ff */
[----:B------:R-:W-:-:S03]  /*cb90*/  PLOP3.LUT P4, PT, P2, PT, PT, 0x8, 0x80 ;  /* 0x000000000080781c */ /* 0x000fc6000178e170 */
[----:B--2---:R-:W-:-:S05]  /*cba0*/  FMUL.FTZ R3, R3, R163 ;  /* 0x000000a303037220 */ /* 0x004fca0000410000 */
[----:B------:R-:W-:-:S05]  /*cbb0*/  FSEL R3, R3, RZ, !P2 ;  /* 0x000000ff03037208 */ /* 0x000fca0005000000 */
[----:B------:R-:W-:Y:S01]  /*cbc0*/  @P4 LOP3.LUT R21, R21, 0x10, RZ, 0xfc, !PT ;  /* 0x0000001015154812 */ /* 0x000fe200078efcff */
[----:B------:R-:W-:Y:S06]  /*cbd0*/  @!P3 BRA `(.L_x_357) ;  /* 0x00000004004cb947 */ /* 0x000fec0003800000 */
        /* <DEDUP_REMOVED lines=8> */
.L_x_358:
        /* <DEDUP_REMOVED lines=12> */
.L_x_360:
[----:B------:R-:W-:Y:S05]  /*cd20*/  BSYNC.RECONVERGENT B2 ;  /* 0x0000000000027941 */ /* 0x000fea0003800200 */
.L_x_359:
        /* <DEDUP_REMOVED lines=58> */
[----:B------:R-:W-:-:S05]  /*d0d0*/  IMAD.WIDE.U32 R4, R8, -0x326172a9, RZ ;  /* 0xcd9e8d5708047825 */ /* 0x000fca00078e00ff */
[----:B------:R-:W-:Y:S01]  /*d0e0*/  LOP3.LUT R19, R6, UR15, R5, 0x96, !PT ;  /* 0x0000000f06137c12 */ /* 0x000fe2000f8e9605 */
[----:B------:R-:W-:Y:S01]  /*d0f0*/  IMAD.MOV.U32 R5, RZ, RZ, RZ ;  /* 0x000000ffff057224 */ /* 0x000fe200078e00ff */
[----:B------:R-:W-:-:S07]  /*d100*/  MOV R14, R4 ;  /* 0x00000004000e7202 */ /* 0x000fce0000000f00 */
.L_x_357:
[----:B------:R-:W-:Y:S05]  /*d110*/  BSYNC.RECONVERGENT B1 ;  /* 0x0000000000017941 */ /* 0x000fea0003800200 */
.L_x_356:
        /* <DEDUP_REMOVED lines=11> */
[----:B------:R-:W-:-:S04]  /*d1d0*/  @P1 IMAD.U32 R3, R40, 0x10000, RZ ;  /* 0x0001000028031824 */ /* 0x000fc800078e00ff */
[----:B------:R-:W-:Y:S01]  /*d1e0*/  @P1 FADD.FTZ R3, R3, R4 ;  /* 0x0000000403031221 */ /* 0x000fe20000010000 */
[----:B------:R-:W-:Y:S01]  /*d1f0*/  @!P1 MOV R3, R4 ;  /* 0x0000000400039202 */ /* 0x000fe20000000f00 */
[----:B------:R-:W-:-:S03]  /*d200*/  IMAD.MOV.U32 R4, RZ, RZ, 0x2 ;  /* 0x00000002ff047424 */ /* 0x000fc600078e00ff */
[----:B0-----:R-:W-:Y:S01]  /*d210*/  F2FP.BF16.F32.PACK_AB R132, RZ, R3 ;  /* 0x00000003ff84723e */ /* 0x001fe200000010ff */
        /* <DEDUP_REMOVED lines=9> */
.L_x_363:
        /* <DEDUP_REMOVED lines=12> */
.L_x_365:
[----:B------:R-:W-:Y:S05]  /*d370*/  BSYNC.RECONVERGENT B2 ;  /* 0x0000000000027941 */ /* 0x000fea0003800200 */
.L_x_364:
        /* <DEDUP_REMOVED lines=62> */
.L_x_362:
[----:B------:R-:W-:Y:S05]  /*d760*/  BSYNC.RECONVERGENT B1 ;  /* 0x0000000000017941 */ /* 0x000fea0003800200 */
.L_x_361:
[----:B------:R-:W-:Y:S01]  /*d770*/  I2FP.F32.U32 R5, R7 ;  /* 0x0000000700057245 */ /* 0x000fe20000201000 */
[----:B------:R-:W-:Y:S01]  /*d780*/  IMAD.U32 R10, R10, 0x10000, RZ ;  /* 0x000100000a0a7824 */ /* 0x000fe200078e00ff */
[----:B------:R-:W-:Y:S01]  /*d790*/  ISETP.NE.AND P2, PT, R4, 0x1, PT ;  /* 0x000000010400780c */ /* 0x000fe20003f45270 */
[----:B------:R-:W-:Y:S01]  /*d7a0*/  BSSY.RECONVERGENT B1, `(.L_x_366) ;  /* 0x000005e000017945 */ /* 0x000fe20003800200 */
[----:B------:R-:W-:Y:S01]  /*d7b0*/  LOP3.LUT R21, R21, 0xfffffff7, RZ, 0xc0, !PT ;  /* 0xfffffff715157812 */ /* 0x000fe200078ec0ff */
[----:B------:R-:W-:Y:S01]  /*d7c0*/  FFMA.FTZ R5, R5, R182, 1.1641532182693481445e-10 ;  /* 0x2f00000005057423 */ /* 0x000fe200000100b6 */
[----:B------:R-:W-:Y:S01]  /*d7d0*/  FMUL.FTZ R10, R10, R163 ;  /* 0x000000a30a0a7220 */ /* 0x000fe20000410000 */
[----:B------:R-:W-:-:S03]  /*d7e0*/  MOV R7, R14 ;  /* 0x0000000e00077202 */ /* 0x000fc60000000f00 */
[----:B------:R-:W-:Y:S01]  /*d7f0*/  FSETP.GTU.FTZ.AND P3, PT, R5, R177, PT ;  /* 0x000000b10500720b */ /* 0x000fe20003f7c000 */
[----:B------:R-:W-:-:S03]  /*d800*/  IMAD.MOV.U32 R5, RZ, RZ, 0x2 ;  /* 0x00000002ff057424 */ /* 0x000fc600078e00ff */
[----:B------:R-:W-:Y:S02]  /*d810*/  FSEL R10, R10, RZ, !P3 ;  /* 0x000000ff0a0a7208 */ /* 0x000fe40005800000 */
[----:B------:R-:W-:-:S13]  /*d820*/  PLOP3.LUT P3, PT, P3, PT, PT, 0x8, 0x80 ;  /* 0x000000000080781c */ /* 0x000fda0001f6e170 */
        /* <DEDUP_REMOVED lines=10> */
.L_x_368:
        /* <DEDUP_REMOVED lines=12> */
.L_x_370:
[----:B------:R-:W-:Y:S05]  /*d990*/  BSYNC.RECONVERGENT B2 ;  /* 0x0000000000027941 */ /* 0x000fea0003800200 */
.L_x_369:
        /* <DEDUP_REMOVED lines=53> */
[----:B------:R-:W-:-:S03]  /*dcf0*/  MOV R7, R137 ;  /* 0x0000008900077202 */ /* 0x000fc60000000f00 */
        /* <DEDUP_REMOVED lines=8> */
.L_x_367:
[----:B------:R-:W-:Y:S05]  /*dd80*/  BSYNC.RECONVERGENT B1 ;  /* 0x0000000000017941 */ /* 0x000fea0003800200 */
.L_x_366:
[----:B------:R-:W-:Y:S01]  /*dd90*/  I2FP.F32.U32 R4, R7 ;  /* 0x0000000700047245 */ /* 0x000fe20000201000 */
[----:B------:R-:W-:Y:S01]  /*dda0*/  BSSY.RECONVERGENT B1, `(.L_x_371) ;  /* 0x0000065000017945 */ /* 0x000fe20003800200 */
[----:B------:R-:W-:-:S03]  /*ddb0*/  MOV R7, R14 ;  /* 0x0000000e00077202 */ /* 0x000fc60000000f00 */
[----:B------:R-:W-:-:S05]  /*ddc0*/  FFMA.FTZ R4, R4, R182, 1.1641532182693481445e-10 ;  /* 0x2f00000004047423 */ /* 0x000fca00000100b6 */
[----:B------:R-:W-:Y:S02]  /*ddd0*/  FSETP.GTU.FTZ.AND P2, PT, R4, R177, PT ;  /* 0x000000b10400720b */ /* 0x000fe40003f5c000 */
[----:B------:R-:W-:-:S04]  /*dde0*/  PRMT R4, R44, 0x7632, R4 ;  /* 0x000076322c047816 */ /* 0x000fc80000000004 */
[----:B------:R-:W-:-:S05]  /*ddf0*/  SHF.L.U32 R4, R4, 0x10, RZ ;  /* 0x0000001004047819 */ /* 0x000fca00000006ff */
[----:B------:R-:W-:-:S05]  /*de00*/  FMUL.FTZ R4, R4, R163 ;  /* 0x000000a304047220 */ /* 0x000fca0000410000 */
[----:B------:R-:W-:-:S05]  /*de10*/  FSEL R4, R4, RZ, !P2 ;  /* 0x000000ff04047208 */ /* 0x000fca0005000000 */
[--C-:B------:R-:W-:Y:S01]  /*de20*/  FADD.FTZ R10, R10, R4.reuse ;  /* 0x000000040a0a7221 */ /* 0x100fe20000010000 */
[----:B------:R-:W-:-:S05]  /*de30*/  @P1 PRMT R4, R40, 0x7632, R4 ;  /* 0x0000763228041816 */ /* 0x000fca0000000004 */
[----:B------:R-:W-:-:S04]  /*de40*/  @P1 IMAD.U32 R4, R4, 0x10000, RZ ;  /* 0x0001000004041824 */ /* 0x000fc800078e00ff */
[----:B------:R-:W-:Y:S01]  /*de50*/  @P1 FADD.FTZ R33, R10, R4 ;  /* 0x000000040a211221 */ /* 0x000fe20000010000 */
[----:B------:R-:W-:Y:S01]  /*de60*/  @!P1 IMAD.MOV.U32 R33, RZ, RZ, R10 ;  /* 0x000000ffff219224 */ /* 0x000fe200078e000a */
[----:B------:R-:W-:Y:S01]  /*de70*/  SEL R10, RZ, 0x1, P2 ;  /* 0x00000001ff0a7807 */ /* 0x000fe20001000000 */
[----:B------:R-:W-:Y:S01]  /*de80*/  IMAD.MOV.U32 R4, RZ, RZ, 0x2 ;  /* 0x00000002ff047424 */ /* 0x000fe200078e00ff */
[----:B------:R-:W-:Y:S02]  /*de90*/  ISETP.NE.AND P2, PT, R5, 0x1, PT ;  /* 0x000000010500780c */ /* 0x000fe40003f45270 */
[----:B------:R-:W-:-:S11]  /*dea0*/  F2FP.BF16.F32.PACK_AB R138, RZ, R33 ;  /* 0x00000021ff8a723e */ /* 0x000fd600000010ff */
[----:B------:R-:W-:Y:S05]  /*deb0*/  @!P2 BRA `(.L_x_372) ;  /* 0x00000004004ca947 */ /* 0x000fea0003800000 */
        /* <DEDUP_REMOVED lines=8> */
.L_x_373:
        /* <DEDUP_REMOVED lines=12> */
.L_x_375:
[----:B------:R-:W-:Y:S05]  /*e000*/  BSYNC.RECONVERGENT B2 ;  /* 0x0000000000027941 */ /* 0x000fea0003800200 */
.L_x_374:
        /* <DEDUP_REMOVED lines=62> */
.L_x_372:
[----:B------:R-:W-:Y:S05]  /*e3f0*/  BSYNC.RECONVERGENT B1 ;  /* 0x0000000000017941 */ /* 0x000fea0003800200 */
.L_x_371:
[----:B------:R-:W-:Y:S01]  /*e400*/  I2FP.F32.U32 R5, R7 ;  /* 0x0000000700057245 */ /* 0x000fe20000201000 */
[----:B------:R-:W-:Y:S01]  /*e410*/  BSSY.RECONVERGENT B1, `(.L_x_376) ;  /* 0x0000061000017945 */ /* 0x000fe20003800200 */
[----:B------:R-:W-:Y:S01]  /*e420*/  SHF.L.U32 R17, R133, 0x10, RZ ;  /* 0x0000001085117819 */ /* 0x000fe200000006ff */
[----:B------:R-:W-:Y:S01]  /*e430*/  IMAD.MOV.U32 R8, RZ, RZ, 0x2 ;  /* 0x00000002ff087424 */ /* 0x000fe200078e00ff */
[----:B------:R-:W-:Y:S01]  /*e440*/  LOP3.LUT R21, R21, 0xfffffffb, RZ, 0xc0, !PT ;  /* 0xfffffffb15157812 */ /* 0x000fe200078ec0ff */
[----:B------:R-:W-:Y:S01]  /*e450*/  FFMA.FTZ R5, R5, R182, 1.1641532182693481445e-10 ;  /* 0x2f00000005057423 */ /* 0x000fe200000100b6 */
[----:B------:R-:W-:Y:S01]  /*e460*/  PRMT R133, R133, 0x7632, R133 ;  /* 0x0000763285857816 */ /* 0x000fe20000000085 */
[----:B------:R-:W-:Y:S01]  /*e470*/  FMUL.FTZ R17, R17, R163 ;  /* 0x000000a311117220 */ /* 0x000fe20000410000 */
[----:B------:R-:W-:Y:S02]  /*e480*/  IMAD.MOV.U32 R7, RZ, RZ, R14 ;  /* 0x000000ffff077224 */ /* 0x000fe400078e000e */
[----:B------:R-:W-:-:S04]  /*e490*/  FSETP.GTU.FTZ.AND P2, PT, R5, R177, PT ;  /* 0x000000b10500720b */ /* 0x000fc80003f5c000 */
        /* <DEDUP_REMOVED lines=13> */
.L_x_378:
        /* <DEDUP_REMOVED lines=12> */
.L_x_380:
[----:B------:R-:W-:Y:S05]  /*e630*/  BSYNC.RECONVERGENT B2 ;  /* 0x0000000000027941 */ /* 0x000fea0003800200 */
.L_x_379:
        /* <DEDUP_REMOVED lines=59> */
[----:B------:R-:W-:Y:S01]  /*e9f0*/  IMAD.MOV.U32 R8, RZ, RZ, RZ ;  /* 0x000000ffff087224 */ /* 0x000fe200078e00ff */
[----:B------:R-:W-:Y:S02]  /*ea00*/  LOP3.LUT R19, R6, UR15, R5, 0x96, !PT ;  /* 0x0000000f06137c12 */ /* 0x000fe4000f8e9605 */
[----:B------:R-:W-:-:S07]  /*ea10*/  MOV R14, R4 ;  /* 0x00000004000e7202 */ /* 0x000fce0000000f00 */
.L_x_377:
[----:B------:R-:W-:Y:S05]  /*ea20*/  BSYNC.RECONVERGENT B1 ;  /* 0x0000000000017941 */ /* 0x000fea0003800200 */
.L_x_376:
[----:B------:R-:W-:Y:S01]  /*ea30*/  I2FP.F32.U32 R4, R7 ;  /* 0x0000000700047245 */ /* 0x000fe20000201000 */
[----:B------:R-:W-:Y:S01]  /*ea40*/  @P1 IMAD.U32 R32, R41, 0x10000, RZ ;  /* 0x0001000029201824 */ /* 0x000fe200078e00ff */
[----:B------:R-:W-:Y:S01]  /*ea50*/  BSSY.RECONVERGENT B1, `(.L_x_381) ;  /* 0x0000062000017945 */ /* 0x000fe20003800200 */
[----:B------:R-:W-:Y:S02]  /*ea60*/  IMAD.MOV.U32 R6, RZ, RZ, 0x2 ;  /* 0x00000002ff067424 */ /* 0x000fe400078e00ff */
[----:B------:R-:W-:Y:S01]  /*ea70*/  FFMA.FTZ R4, R4, R182, 1.1641532182693481445e-10 ;  /* 0x2f00000004047423 */ /* 0x000fe200000100b6 */
[----:B------:R-:W-:-:S04]  /*ea80*/  IMAD.MOV.U32 R5, RZ, RZ, R14 ;  /* 0x000000ffff057224 */ /* 0x000fc800078e000e */
[----:B------:R-:W-:Y:S01]  /*ea90*/  FSETP.GTU.FTZ.AND P2, PT, R4, R177, PT ;  /* 0x000000b10400720b */ /* 0x000fe20003f5c000 */
[----:B------:R-:W-:-:S03]  /*eaa0*/  IMAD.U32 R4, R45, 0x10000, RZ ;  /* 0x000100002d047824 */ /* 0x000fc600078e00ff */
[----:B------:R-:W-:Y:S01]  /*eab0*/  SEL R9, RZ, 0x1, P2 ;  /* 0x00000001ff097807 */ /* 0x000fe20001000000 */
[----:B------:R-:W-:-:S05]  /*eac0*/  FMUL.FTZ R4, R4, R163 ;  /* 0x000000a304047220 */ /* 0x000fca0000410000 */
[----:B------:R-:W-:Y:S02]  /*ead0*/  FSEL R4, R4, RZ, !P2 ;  /* 0x000000ff04047208 */ /* 0x000fe40005000000 */
[----:B------:R-:W-:-:S03]  /*eae0*/  ISETP.NE.AND P2, PT, R8, 0x1, PT ;  /* 0x000000010800780c */ /* 0x000fc60003f45270 */
[----:B------:R-:W-:-:S04]  /*eaf0*/  FADD.FTZ R17, R17, R4 ;  /* 0x0000000411117221 */ /* 0x000fc80000010000 */
[----:B------:R-:W-:Y:S01]  /*eb00*/  @P1 FADD.FTZ R32, R32, R17 ;  /* 0x0000001120201221 */ /* 0x000fe20000010000 */
[----:B------:R-:W-:-:S04]  /*eb10*/  @!P1 MOV R32, R17 ;  /* 0x0000001100209202 */ /* 0x000fc80000000f00 */
[----:B------:R-:W-:Y:S01]  /*eb20*/  F2FP.BF16.F32.PACK_AB R4, RZ, R32 ;  /* 0x00000020ff04723e */ /* 0x000fe200000010ff */
        /* <DEDUP_REMOVED lines=9> */
.L_x_383:
        /* <DEDUP_REMOVED lines=12> */
.L_x_385:
[----:B------:R-:W-:Y:S05]  /*ec80*/  BSYNC.RECONVERGENT B2 ;  /* 0x0000000000027941 */ /* 0x000fea0003800200 */
.L_x_384:
        /* <DEDUP_REMOVED lines=62> */
.L_x_382:
[----:B------:R-:W-:Y:S05]  /*f070*/  BSYNC.RECONVERGENT B1 ;  /* 0x0000000000017941 */ /* 0x000fea0003800200 */
.L_x_381:
[----:B------:R-:W-:Y:S01]  /*f080*/  I2FP.F32.U32 R5, R5 ;  /* 0x0000000500057245 */ /* 0x000fe20000201000 */
[----:B------:R-:W-:Y:S01]  /*f090*/  IMAD.U32 R133, R133, 0x10000, RZ ;  /* 0x0001000085857824 */ /* 0x000fe200078e00ff */
[----:B------:R-:W-:Y:S01]  /*f0a0*/  LOP3.LUT R21, R21, 0xfffffffd, RZ, 0xc0, !PT ;  /* 0xfffffffd15157812 */ /* 0x000fe200078ec0ff */
[----:B------:R-:W-:Y:S01]  /*f0b0*/  BSSY.RECONVERGENT B1, `(.L_x_386) ;  /* 0x000005e000017945 */ /* 0x000fe20003800200 */
[----:B------:R-:W-:Y:S02]  /*f0c0*/  IMAD.MOV.U32 R7, RZ, RZ, 0x2 ;  /* 0x00000002ff077424 */ /* 0x000fe400078e00ff */
[----:B------:R-:W-:Y:S01]  /*f0d0*/  FFMA.FTZ R5, R5, R182, 1.1641532182693481445e-10 ;  /* 0x2f00000005057423 */ /* 0x000fe200000100b6 */
[----:B------:R-:W-:-:S04]  /*f0e0*/  MOV R8, R14 ;  /* 0x0000000e00087202 */ /* 0x000fc80000000f00 */
[----:B------:R-:W-:Y:S01]  /*f0f0*/  FSETP.GTU.FTZ.AND P2, PT, R5, R177, PT ;  /* 0x000000b10500720b */ /* 0x000fe20003f5c000 */
[----:B------:R-:W-:-:S05]  /*f100*/  FMUL.FTZ R5, R133, R163 ;  /* 0x000000a385057220 */ /* 0x000fca0000410000 */
        /* <DEDUP_REMOVED lines=13> */
.L_x_388:
        /* <DEDUP_REMOVED lines=12> */
.L_x_390:
[----:B------:R-:W-:Y:S05]  /*f2a0*/  BSYNC.RECONVERGENT B2 ;  /* 0x0000000000027941 */ /* 0x000fea0003800200 */
.L_x_389:
        /* <DEDUP_REMOVED lines=62> */
.L_x_387:
[----:B------:R-:W-:Y:S05]  /*f690*/  BSYNC.RECONVERGENT B1 ;  /* 0x0000000000017941 */ /* 0x000fea0003800200 */
.L_x_386:
[----:B------:R-:W-:Y:S01]  /*f6a0*/  I2FP.F32.U32 R6, R8 ;  /* 0x0000000800067245 */ /* 0x000fe20000201000 */
[----:B------:R-:W-:Y:S04]  /*f6b0*/  BSSY.RECONVERGENT B1, `(.L_x_391) ;  /* 0x0000065000017945 */ /* 0x000fe80003800200 */
[----:B------:R-:W-:-:S05]  /*f6c0*/  FFMA.FTZ R6, R6, R182, 1.1641532182693481445e-10 ;  /* 0x2f00000006067423 */ /* 0x000fca00000100b6 */
[----:B------:R-:W-:Y:S02]  /*f6d0*/  FSETP.GTU.FTZ.AND P2, PT, R6, R177, PT ;  /* 0x000000b10600720b */ /* 0x000fe40003f5c000 */
[----:B------:R-:W-:Y:S02]  /*f6e0*/  PRMT R6, R45, 0x7632, R6 ;  /* 0x000076322d067816 */ /* 0x000fe40000000006 */
[----:B------:R-:W-:Y:S02]  /*f6f0*/  SEL R8, RZ, 0x1, P2 ;  /* 0x00000001ff087807 */ /* 0x000fe40001000000 */
[----:B------:R-:W-:-:S05]  /*f700*/  SHF.L.U32 R6, R6, 0x10, RZ ;  /* 0x0000001006067819 */ /* 0x000fca00000006ff */
        /* <DEDUP_REMOVED lines=8> */
[----:B------:R-:W-:Y:S01]  /*f790*/  MOV R5, R14 ;  /* 0x0000000e00057202 */ /* 0x000fe20000000f00 */
[----:B------:R-:W-:-:S03]  /*f7a0*/  IMAD.MOV.U32 R6, RZ, RZ, 0x2 ;  /* 0x00000002ff067424 */ /* 0x000fc600078e00ff */
        /* <DEDUP_REMOVED lines=10> */
.L_x_393:
        /* <DEDUP_REMOVED lines=12> */
.L_x_395:
[----:B------:R-:W-:Y:S05]  /*f910*/  BSYNC.RECONVERGENT B2 ;  /* 0x0000000000027941 */ /* 0x000fea0003800200 */
.L_x_394:
        /* <DEDUP_REMOVED lines=62> */
.L_x_392:
[----:B------:R-:W-:Y:S05]  /*fd00*/  BSYNC.RECONVERGENT B1 ;  /* 0x0000000000017941 */ /* 0x000fea0003800200 */
.L_x_391:
[----:B------:R-:W-:Y:S01]  /*fd10*/  I2FP.F32.U32 R5, R5 ;  /* 0x0000000500057245 */ /* 0x000fe20000201000 */
[----:B------:R-:W-:Y:S01]  /*fd20*/  BSSY.RECONVERGENT B1, `(.L_x_396) ;  /* 0x000005f000017945 */ /* 0x000fe20003800200 */
[----:B------:R-:W-:Y:S01]  /*fd30*/  ISETP.NE.AND P3, PT, R6, 0x1, PT ;  /* 0x000000010600780c */ /* 0x000fe20003f65270 */
[----:B------:R-:W-:Y:S01]  /*fd40*/  IMAD.MOV.U32 R152, RZ, RZ, 0x2 ;  /* 0x00000002ff987424 */ /* 0x000fe200078e00ff */
[----:B------:R-:W-:Y:S01]  /*fd50*/  SHF.L.U32 R17, R134, 0x10, RZ ;  /* 0x0000001086117819 */ /* 0x000fe200000006ff */
[----:B------:R-:W-:-:S04]  /*fd60*/  FFMA.FTZ R5, R5, R182, 1.1641532182693481445e-10 ;  /* 0x2f00000005057423 */ /* 0x000fc800000100b6 */
[----:B------:R-:W-:Y:S01]  /*fd70*/  FMUL.FTZ R17, R17, R163 ;  /* 0x000000a311117220 */ /* 0x000fe20000410000 */
        /* <DEDUP_REMOVED lines=14> */
.L_x_398:
        /* <DEDUP_REMOVED lines=12> */
.L_x_400:
[----:B------:R-:W-:Y:S05]  /*ff20*/  BSYNC.RECONVERGENT B2 ;  /* 0x0000000000027941 */ /* 0x000fea0003800200 */
.L_x_399:
        /* <DEDUP_REMOVED lines=62> */
.L_x_397:
[----:B------:R-:W-:Y:S05]  /*10310*/  BSYNC.RECONVERGENT B1 ;  /* 0x0000000000017941 */ /* 0x000fea0003800200 */
.L_x_396:
[----:B------:R-:W-:Y:S01]  /*10320*/  I2FP.F32.U32 R6, R134 ;  /* 0x0000008600067245 */ /* 0x000fe20000201000 */
[----:B------:R-:W-:Y:S01]  /*10330*/  @P1 IMAD.U32 R146, R42, 0x10000, RZ ;  /* 0x000100002a921824 */ /* 0x000fe200078e00ff */
[----:B------:R-:W-:Y:S01]  /*10340*/  BSSY.RECONVERGENT B1, `(.L_x_401) ;  /* 0x0000062000017945 */ /* 0x000fe20003800200 */
        /* <DEDUP_REMOVED lines=22> */
.L_x_403:
        /* <DEDUP_REMOVED lines=12> */
.L_x_405:
[----:B------:R-:W-:Y:S05]  /*10570*/  BSYNC.RECONVERGENT B2 ;  /* 0x0000000000027941 */ /* 0x000fea0003800200 */
.L_x_404:
        /* <DEDUP_REMOVED lines=60> */
[----:B------:R-:W-:Y:S02]  /*10940*/  LOP3.LUT R19, R178, UR15, R153, 0x96, !PT ;  /* 0x0000000fb2137c12 */ /* 0x000fe4000f8e9699 */
[----:B------:R-:W-:-:S07]  /*10950*/  MOV R14, R152 ;  /* 0x00000098000e7202 */ /* 0x000fce0000000f00 */
.L_x_402:
[----:B------:R-:W-:Y:S05]  /*10960*/  BSYNC.RECONVERGENT B1 ;  /* 0x0000000000017941 */ /* 0x000fea0003800200 */
.L_x_401:
        /* <DEDUP_REMOVED lines=8> */
[----:B------:R-:W-:Y:S02]  /*109f0*/  MOV R6, R14 ;  /* 0x0000000e00067202 */ /* 0x000fe40000000f00 */
[----:B------:R-:W-:Y:S02]  /*10a00*/  FSEL R5, R5, RZ, !P3 ;  /* 0x000000ff05057208 */ /* 0x000fe40005800000 */
[----:B------:R-:W-:Y:S01]  /*10a10*/  PLOP3.LUT P3, PT, P3, PT, PT, 0x8, 0x80 ;  /* 0x000000000080781c */ /* 0x000fe20001f6e170 */
[----:B------:R-:W-:-:S12]  /*10a20*/  @!P4 BRA `(.L_x_407) ;  /* 0x00000004004cc947 */ /* 0x000fd80003800000 */
        /* <DEDUP_REMOVED lines=8> */
.L_x_408:
        /* <DEDUP_REMOVED lines=12> */
.L_x_410:
[----:B------:R-:W-:Y:S05]  /*10b70*/  BSYNC.RECONVERGENT B2 ;  /* 0x0000000000027941 */ /* 0x000fea0003800200 */
.L_x_409:
[----:B------:R-:W-:Y:S01]  /*10b80*/  IMAD.WIDE.U32 R18, R22, -0x2daee0ad, RZ ;  /* 0xd2511f5316127825 */ /* 0x000fe200078e00ff */
[----:B------:R-:W-:Y:S01]  /*10b90*/  UIADD3 UR15, UPT, UPT, UR4, -0x61c88647, URZ ;  /* 0x9e3779b9040f7890 */ /* 0x000fe2000fffe0ff */
[----:B------:R-:W-:Y:S02]  /*10ba0*/  MOV R6, R137 ;  /* 0x0000008900067202 */ /* 0x000fe40000000f00 */
        /* <DEDUP_REMOVED lines=59> */
.L_x_407:
[----:B------:R-:W-:Y:S05]  /*10f60*/  BSYNC.RECONVERGENT B1 ;  /* 0x0000000000017941 */ /* 0x000fea0003800200 */
.L_x_406:
[----:B------:R-:W-:Y:S01]  /*10f70*/  I2FP.F32.U32 R6, R6 ;  /* 0x0000000600067245 */ /* 0x000fe20000201000 */
[----:B------:R-:W-:Y:S01]  /*10f80*/  BSSY.RECONVERGENT B1, `(.L_x_411) ;  /* 0x0000065000017945 */ /* 0x000fe20003800200 */
[----:B------:R-:W-:-:S03]  /*10f90*/  IMAD.MOV.U32 R153, RZ, RZ, 0x2 ;  /* 0x00000002ff997424 */ /* 0x000fc600078e00ff */
        /* <DEDUP_REMOVED lines=12> */
[----:B------:R-:W-:Y:S02]  /*11060*/  ISETP.NE.AND P4, PT, R17, 0x1, PT ;  /* 0x000000011100780c */ /* 0x000fe40003f85270 */
[----:B------:R-:W-:Y:S02]  /*11070*/  MOV R5, R14 ;  /* 0x0000000e00057202 */ /* 0x000fe40000000f00 */
[----:B------:R-:W-:-:S09]  /*11080*/  F2FP.BF16.F32.PACK_AB R139, RZ, R152 ;  /* 0x00000098ff8b723e */ /* 0x000fd200000010ff */
        /* <DEDUP_REMOVED lines=9> */
.L_x_413:
        /* <DEDUP_REMOVED lines=12> */
.L_x_415:
[----:B------:R-:W-:Y:S05]  /*111e0*/  BSYNC.RECONVERGENT B2 ;  /* 0x0000000000027941 */ /* 0x000fea0003800200 */
.L_x_414:
        /* <DEDUP_REMOVED lines=62> */
.L_x_412:
[----:B------:R-:W-:Y:S05]  /*115d0*/  BSYNC.RECONVERGENT B1 ;  /* 0x0000000000017941 */ /* 0x000fea0003800200 */
.L_x_411:
[----:B------:R-:W-:Y:S01]  /*115e0*/  I2FP.F32.U32 R5, R5 ;  /* 0x0000000500057245 */ /* 0x000fe20000201000 */
[----:B------:R-:W-:Y:S01]  /*115f0*/  BSSY.RECONVERGENT B1, `(.L_x_416) ;  /* 0x000005f000017945 */ /* 0x000fe20003800200 */
[----:B------:R-:W-:Y:S01]  /*11600*/  ISETP.NE.AND P5, PT, R153, 0x1, PT ;  /* 0x000000019900780c */ /* 0x000fe20003fa5270 */
[----:B------:R-:W-:Y:S01]  /*11610*/  IMAD.MOV.U32 R179, RZ, RZ, 0x2 ;  /* 0x00000002ffb37424 */ /* 0x000fe200078e00ff */
[----:B------:R-:W-:Y:S01]  /*11620*/  PRMT R17, R135, 0x7632, R17 ;  /* 0x0000763287117816 */ /* 0x000fe20000000011 */
[----:B------:R-:W-:-:S05]  /*11630*/  FFMA.FTZ R5, R5, R182, 1.1641532182693481445e-10 ;  /* 0x2f00000005057423 */ /* 0x000fca00000100b6 */
[----:B------:R-:W-:Y:S02]  /*11640*/  FSETP.GTU.FTZ.AND P4, PT, R5, R177, PT ;  /* 0x000000b10500720b */ /* 0x000fe40003f9c000 */
[----:B------:R-:W-:Y:S01]  /*11650*/  SHF.L.U32 R5, R135, 0x10, RZ ;  /* 0x0000001087057819 */ /* 0x000fe200000006ff */
[----:B------:R-:W-:-:S04]  /*11660*/  IMAD.MOV.U32 R135, RZ, RZ, R14 ;  /* 0x000000ffff877224 */ /* 0x000fc800078e000e */
[----:B------:R-:W-:-:S05]  /*11670*/  FMUL.FTZ R5, R5, R163 ;  /* 0x000000a305057220 */ /* 0x000fca0000410000 */
        /* <DEDUP_REMOVED lines=11> */
.L_x_418:
        /* <DEDUP_REMOVED lines=12> */
.L_x_420:
[----:B------:R-:W-:Y:S05]  /*117f0*/  BSYNC.RECONVERGENT B2 ;  /* 0x0000000000027941 */ /* 0x000fea0003800200 */
.L_x_419:
        /* <DEDUP_REMOVED lines=62> */
.L_x_417:
[----:B------:R-:W-:Y:S05]  /*11be0*/  BSYNC.RECONVERGENT B1 ;  /* 0x0000000000017941 */ /* 0x000fea0003800200 */
.L_x_416:
[----:B------:R-:W-:Y:S01]  /*11bf0*/  I2FP.F32.U32 R135, R135 ;  /* 0x0000008700877245 */ /* 0x000fe20000201000 */
[----:B------:R-:W-:Y:S01]  /*11c00*/  @P1 IMAD.U32 R153, R43, 0x10000, RZ ;  /* 0x000100002b991824 */ /* 0x000fe200078e00ff */
[----:B------:R-:W-:Y:S01]  /*11c10*/  BSSY.RECONVERGENT B1, `(.L_x_421) ;  /* 0x0000062000017945 */ /* 0x000fe20003800200 */
        /* <DEDUP_REMOVED lines=8> */
[----:B------:R-:W-:Y:S01]  /*11ca0*/  @P1 FADD.FTZ R153, R153, R5 ;  /* 0x0000000599991221 */ /* 0x000fe20000010000 */
[----:B------:R-:W-:Y:S02]  /*11cb0*/  @!P1 MOV R153, R5 ;  /* 0x0000000500999202 */ /* 0x000fe40000000f00 */
[----:B------:R-:W-:Y:S02]  /*11cc0*/  SEL R5, RZ, 0x1, P5 ;  /* 0x00000001ff057807 */ /* 0x000fe40002800000 */
[----:B------:R-:W-:Y:S02]  /*11cd0*/  ISETP.NE.AND P5, PT, R179, 0x1, PT ;  /* 0x00000001b300780c */ /* 0x000fe40003fa5270 */
[----:B------:R-:W-:-:S11]  /*11ce0*/  F2FP.BF16.F32.PACK_AB R135, RZ, R153 ;  /* 0x00000099ff87723e */ /* 0x000fd600000010ff */
        /* <DEDUP_REMOVED lines=9> */
.L_x_423:
        /* <DEDUP_REMOVED lines=12> */
.L_x_425:
[----:B------:R-:W-:Y:S05]  /*11e40*/  BSYNC.RECONVERGENT B2 ;  /* 0x0000000000027941 */ /* 0x000fea0003800200 */
.L_x_424:
        /* <DEDUP_REMOVED lines=62> */
.L_x_422:
[----:B------:R-:W-:Y:S05]  /*12230*/  BSYNC.RECONVERGENT B1 ;  /* 0x0000000000017941 */ /* 0x000fea0003800200 */
.L_x_421:
[----:B------:R-:W-:Y:S01]  /*12240*/  I2FP.F32.U32 R179, R181 ;  /* 0x000000b500b37245 */ /* 0x000fe20000201000 */
[----:B------:R-:W-:Y:S01]  /*12250*/  IMAD.U32 R17, R17, 0x10000, RZ ;  /* 0x0001000011117824 */ /* 0x000fe200078e00ff */
[----:B------:R-:W-:Y:S01]  /*12260*/  ISETP.NE.AND P6, PT, R178, 0x1, PT ;  /* 0x00000001b200780c */ /* 0x000fe20003fc5270 */
[----:B------:R-:W-:Y:S01]  /*12270*/  BSSY.RECONVERGENT B1, `(.L_x_426) ;  /* 0x000005f000017945 */ /* 0x000fe20003800200 */
[----:B------:R-:W-:Y:S01]  /*12280*/  MOV R181, R14 ;  /* 0x0000000e00b57202 */ /* 0x000fe20000000f00 */
[----:B------:R-:W-:Y:S01]  /*12290*/  FFMA.FTZ R179, R179, R182, 1.1641532182693481445e-10 ;  /* 0x2f000000b3b37423 */ /* 0x000fe200000100b6 */
[----:B------:R-:W-:-:S04]  /*122a0*/  FMUL.FTZ R17, R17, R163 ;  /* 0x000000a311117220 */ /* 0x000fc80000410000 */
[----:B------:R-:W-:-:S04]  /*122b0*/  FSETP.GTU.FTZ.AND P5, PT, R179, R177, PT ;  /* 0x000000b1b300720b */ /* 0x000fc80003fbc000 */
[----:B------:R-:W-:Y:S01]  /*122c0*/  FSEL R183, R17, RZ, !P5 ;  /* 0x000000ff11b77208 */ /* 0x000fe20006800000 */
[----:B------:R-:W-:Y:S01]  /*122d0*/  IMAD.MOV.U32 R17, RZ, RZ, 0x2 ;  /* 0x00000002ff117424 */ /* 0x000fe200078e00ff */
        /* <DEDUP_REMOVED lines=10> */
.L_x_428:
        /* <DEDUP_REMOVED lines=8> */
[----:B------:R-:W-:Y:S01]  /*12400*/  @!P6 VIADD R20, R20, 0x1 ;  /* 0x000000011414e836 */ /* 0x000fe20000000000 */
[----:B------:R-:W-:Y:S01]  /*12410*/  @!P6 IADD3 R14, PT, PT, R15, 0x1, RZ ;  /* 0x000000010f0ee810 */ /* 0x000fe20007ffe0ff */
[----:B------:R-:W-:-:S03]  /*12420*/  @!P6 IMAD.MOV.U32 R16, RZ, RZ, RZ ;  /* 0x000000ffff10e224 */ /* 0x000fc600078e00ff */
[----:B------:R-:W-:-:S13]  /*12430*/  ISETP.NE.AND P0, PT, R20, RZ, !P6 ;  /* 0x000000ff1400720c */ /* 0x000fda0007705270 */
[----:B------:R-:W-:Y:S01]  /*12440*/  @P0 IMAD.MOV R14, RZ, RZ, R15 ;  /* 0x000000ffff0e0224 */ /* 0x000fe200078e020f */
[----:B------:R-:W-:-:S03]  /*12450*/  LOP3.LUT P0, RZ, R21, 0x800, RZ, 0xc0, !PT ;  /* 0x0000080015ff7812 */ /* 0x000fc6000780c0ff */
[----:B------:R-:W-:-:S10]  /*12460*/  @!P6 IMAD.MOV.U32 R15, RZ, RZ, R14 ;  /* 0x000000ffff0fe224 */ /* 0x000fd400078e000e */
.L_x_430:
[----:B------:R-:W-:Y:S05]  /*12470*/  BSYNC.RECONVERGENT B2 ;  /* 0x0000000000027941 */ /* 0x000fea0003800200 */
.L_x_429:
        /* <DEDUP_REMOVED lines=61> */
[----:B------:R-:W-:-:S07]  /*12850*/  LOP3.LUT R19, R180, UR15, R179, 0x96, !PT ;  /* 0x0000000fb4137c12 */ /* 0x000fce000f8e96b3 */
.L_x_427:
[----:B------:R-:W-:Y:S05]  /*12860*/  BSYNC.RECONVERGENT B1 ;  /* 0x0000000000017941 */ /* 0x000fea0003800200 */
.L_x_426:
[----:B------:R-:W-:Y:S02]  /*12870*/  I2FP.F32.U32 R178, R181 ;  /* 0x000000b500b27245 */ /* 0x000fe40000201000 */
[----:B------:R-:W-:Y:S02]  /*12880*/  PRMT R133, R4, 0x5410, R133 ;  /* 0x0000541004857816 */ /* 0x000fe40000000085 */
[----:B------:R-:W-:Y:S01]  /*12890*/  PRMT R134, R134, 0x5410, R139 ;  /* 0x0000541086867816 */ /* 0x000fe2000000008b */
[----:B------:R-:W-:Y:S01]  /*128a0*/  FFMA.FTZ R178, R178, R182, 1.1641532182693481445e-10 ;  /* 0x2f000000b2b27423 */ /* 0x000fe200000100b6 */
[----:B------:R-:W-:-:S04]  /*128b0*/  PRMT R132, R132, 0x5410, R138 ;  /* 0x0000541084847816 */ /* 0x000fc8000000008a */
[----:B------:R-:W-:Y:S02]  /*128c0*/  FSETP.GTU.FTZ.AND P6, PT, R178, R177, PT ;  /* 0x000000b1b200720b */ /* 0x000fe40003fdc000 */
[----:B------:R-:W-:Y:S02]  /*128d0*/  PRMT R177, R47, 0x7632, R177 ;  /* 0x000076322fb17816 */ /* 0x000fe400000000b1 */
[----:B------:R-:W-:Y:S02]  /*128e0*/  SEL R178, RZ, 0x1, P6 ;  /* 0x00000001ffb27807 */ /* 0x000fe40003000000 */
[----:B------:R-:W-:Y:S02]  /*128f0*/  SHF.L.U32 R177, R177, 0x10, RZ ;  /* 0x00000010b1b17819 */ /* 0x000fe400000006ff */
[----:B------:R-:W-:-:S03]  /*12900*/  PRMT R4, R178, 0x7610, R4 ;  /* 0x00007610b2047816 */ /* 0x000fc60000000004 */
[----:B------:R-:W-:Y:S01]  /*12910*/  FMUL.FTZ R177, R177, R163 ;  /* 0x000000a3b1b17220 */ /* 0x000fe20000410000 */
[----:B------:R-:W-:-:S04]  /*12920*/  @P1 PRMT R163, R43, 0x7632, R163 ;  /* 0x000076322ba31816 */ /* 0x000fc800000000a3 */
[----:B------:R-:W-:Y:S01]  /*12930*/  FSEL R177, R177, RZ, !P6 ;  /* 0x000000ffb1b17208 */ /* 0x000fe20007000000 */
[----:B------:R-:W-:-:S04]  /*12940*/  @P1 IMAD.U32 R163, R163, 0x10000, RZ ;  /* 0x00010000a3a31824 */ /* 0x000fc800078e00ff */
[----:B------:R-:W-:-:S04]  /*12950*/  FADD.FTZ R183, R183, R177 ;  /* 0x000000b1b7b77221 */ /* 0x000fc80000010000 */
[----:B------:R-:W-:Y:S01]  /*12960*/  @P1 FADD.FTZ R163, R183, R163 ;  /* 0x000000a3b7a31221 */ /* 0x000fe20000010000 */
[----:B------:R-:W-:-:S05]  /*12970*/  @!P1 IMAD.MOV.U32 R163, RZ, RZ, R183 ;  /* 0x000000ffffa39224 */ /* 0x000fca00078e00b7 */
[----:B------:R-:W-:-:S04]  /*12980*/  F2FP.BF16.F32.PACK_AB R177, RZ, R163 ;  /* 0x000000a3ffb1723e */ /* 0x000fc800000010ff */
[----:B------:R-:W-:Y:S01]  /*12990*/  PRMT R135, R135, 0x5410, R177 ;  /* 0x0000541087877816 */ /* 0x000fe200000000b1 */
[----:B------:R-:W-:Y:S06]  /*129a0*/  BRA `(.L_x_431) ;  /* 0x0000003000c87947 */ /* 0x000fec0003800000 */
.L_x_350:
[----:B------:R-:W-:Y:S01]  /*129b0*/  ISETP.NE.AND P2, PT, R17, 0x1, PT ;  /* 0x000000011100780c */ /* 0x000fe20003f45270 */
[----:B------:R-:W-:Y:S01]  /*129c0*/  BSSY.RECONVERGENT B1, `(.L_x_432) ;  /* 0x000005a000017945 */ /* 0x000fe20003800200 */
[----:B0-----:R-:W-:Y:S01]  /*129d0*/  IMAD.MOV.U32 R33, RZ, RZ, 0x2 ;  /* 0x00000002ff217424 */ /* 0x001fe200078e00ff */
        /* <DEDUP_REMOVED lines=13> */
.L_x_434:
        /* <DEDUP_REMOVED lines=12> */
.L_x_436:
[----:B------:R-:W-:Y:S05]  /*12b70*/  BSYNC.RECONVERGENT B2 ;  /* 0x0000000000027941 */ /* 0x000fea0003800200 */
.L_x_435:
        /* <DEDUP_REMOVED lines=60> */
[----:B------:R-:W-:Y:S01]  /*12f40*/  IMAD.MOV.U32 R33, RZ, RZ, RZ ;  /* 0x000000ffff217224 */ /* 0x000fe200078e00ff */
[----:B------:R-:W-:-:S07]  /*12f50*/  MOV R14, R32 ;  /* 0x00000020000e7202 */ /* 0x000fce0000000f00 */
.L_x_433:
[----:B------:R-:W-:Y:S05]  /*12f60*/  BSYNC.RECONVERGENT B1 ;  /* 0x0000000000017941 */ /* 0x000fea0003800200 */
.L_x_432:
        /* <DEDUP_REMOVED lines=9> */
[----:B------:R-:W-:Y:S02]  /*13000*/  IMAD.MOV.U32 R32, RZ, RZ, 0x2 ;  /* 0x00000002ff207424 */ /* 0x000fe400078e00ff */
[----:B0-----:R-:W-:-:S02]  /*13010*/  FSETP.GTU.FTZ.AND P2, PT, R3, R182, PT ;  /* 0x000000b60300720b */ /* 0x001fc40003f5c000 */
[C---:B------:R-:W-:Y:S02]  /*13020*/  SHF.L.U32 R3, R132.reuse, 0x10, RZ ;  /* 0x0000001084037819 */ /* 0x040fe400000006ff */
        /* <DEDUP_REMOVED lines=17> */
.L_x_439:
        /* <DEDUP_REMOVED lines=12> */
.L_x_441:
[----:B------:R-:W-:Y:S05]  /*13200*/  BSYNC.RECONVERGENT B2 ;  /* 0x0000000000027941 */ /* 0x000fea0003800200 */
.L_x_440:
        /* <DEDUP_REMOVED lines=62> */
.L_x_438:
[----:B------:R-:W-:Y:S05]  /*135f0*/  BSYNC.RECONVERGENT B1 ;  /* 0x0000000000017941 */ /* 0x000fea0003800200 */
.L_x_437:
        /* <DEDUP_REMOVED lines=26> */
.L_x_444:
        /* <DEDUP_REMOVED lines=12> */
.L_x_446:
[----:B------:R-:W-:Y:S05]  /*13860*/  BSYNC.RECONVERGENT B2 ;  /* 0x0000000000027941 */ /* 0x000fea0003800200 */
.L_x_445:
        /* <DEDUP_REMOVED lines=62> */
.L_x_443:
[----:B------:R-:W-:Y:S05]  /*13c50*/  BSYNC.RECONVERGENT B1 ;  /* 0x0000000000017941 */ /* 0x000fea0003800200 */
.L_x_442:
[----:B------:R-:W-:Y:S01]  /*13c60*/  I2FP.F32.U32 R17, R17 ;  /* 0x0000001100117245 */ /* 0x000fe20000201000 */
[----:B------:R-:W-:Y:S01]  /*13c70*/  BSSY.RECONVERGENT B1, `(.L_x_447) ;  /* 0x0000064000017945 */ /* 0x000fe20003800200 */
[----:B------:R-:W-:Y:S01]  /*13c80*/  LOP3.LUT R21, R21, 0xfffffffb, RZ, 0xc0, !PT ;  /* 0xfffffffb15157812 */ /* 0x000fe200078ec0ff */
        /* <DEDUP_REMOVED lines=11> */
[----:B------:R-:W-:-:S05]  /*13d40*/  F2FP.BF16.F32.PACK_AB R133, RZ, R32 ;  /* 0x00000020ff85723e */ /* 0x000fca00000010ff */
        /* <DEDUP_REMOVED lines=11> */
.L_x_449:
        /* <DEDUP_REMOVED lines=12> */
.L_x_451:
[----:B------:R-:W-:Y:S05]  /*13ec0*/  BSYNC.RECONVERGENT B2 ;  /* 0x0000000000027941 */ /* 0x000fea0003800200 */
.L_x_450:
        /* <DEDUP_REMOVED lines=62> */
.L_x_448:
[----:B------:R-:W-:Y:S05]  /*142b0*/  BSYNC.RECONVERGENT B1 ;  /* 0x0000000000017941 */ /* 0x000fea0003800200 */
.L_x_447:
[----:B------:R-:W-:Y:S01]  /*142c0*/  I2FP.F32.U32 R139, R139 ;  /* 0x0000008b008b7245 */ /* 0x000fe20000201000 */
[----:B------:R-:W-:Y:S01]  /*142d0*/  IMAD.U32 R17, R17, 0x10000, RZ ;  /* 0x0001000011117824 */ /* 0x000fe200078e00ff */
[----:B------:R-:W-:Y:S01]  /*142e0*/  LOP3.LUT R21, R21, 0xfffffffd, RZ, 0xc0, !PT ;  /* 0xfffffffd15157812 */ /* 0x000fe200078ec0ff */
        /* <DEDUP_REMOVED lines=11> */
[----:B------:R-:W-:-:S05]  /*143a0*/  F2FP.BF16.F32.PACK_AB R139, RZ, R147 ;  /* 0x00000093ff8b723e */ /* 0x000fca00000010ff */
        /* <DEDUP_REMOVED lines=11> */
.L_x_454:
        /* <DEDUP_REMOVED lines=12> */
.L_x_456:
[----:B------:R-:W-:Y:S05]  /*14520*/  BSYNC.RECONVERGENT B2 ;  /* 0x0000000000027941 */ /* 0x000fea0003800200 */
.L_x_455:
        /* <DEDUP_REMOVED lines=62> */
.L_x_453:
[----:B------:R-:W-:Y:S05]  /*14910*/  BSYNC.RECONVERGENT B1 ;  /* 0x0000000000017941 */ /* 0x000fea0003800200 */
.L_x_452:
[----:B------:R-:W-:Y:S01]  /*14920*/  I2FP.F32.U32 R17, R17 ;  /* 0x0000001100117245 */ /* 0x000fe20000201000 */
[----:B------:R-:W-:Y:S01]  /*14930*/  BSSY.RECONVERGENT B1, `(.L_x_457) ;  /* 0x0000062000017945 */ /* 0x000fe20003800200 */
[----:B------:R-:W-:Y:S01]  /*14940*/  ISETP.NE.AND P3, PT, R152, 0x1, PT ;  /* 0x000000019800780c */ /* 0x000fe20003f65270 */
[----:B------:R-:W-:Y:S02]  /*14950*/  IMAD.MOV.U32 R153, RZ, RZ, 0x2 ;  /* 0x00000002ff997424 */ /* 0x000fe400078e00ff */
[----:B------:R-:W-:Y:S01]  /*14960*/  FFMA.FTZ R17, R17, R183, 1.1641532182693481445e-10 ;  /* 0x2f00000011117423 */ /* 0x000fe200000100b7 */
[----:B------:R-:W-:-:S04]  /*14970*/  IMAD.MOV.U32 R177, RZ, RZ, R14 ;  /* 0x000000ffffb17224 */ /* 0x000fc800078e000e */
[----:B------:R-:W-:Y:S02]  /*14980*/  FSETP.GTU.FTZ.AND P2, PT, R17, R182, PT ;  /* 0x000000b61100720b */ /* 0x000fe40003f5c000 */
[----:B------:R-:W-:-:S05]  /*14990*/  SHF.L.U32 R17, R134, 0x10, RZ ;  /* 0x0000001086117819 */ /* 0x000fca00000006ff */
        /* <DEDUP_REMOVED lines=16> */
.L_x_459:
        /* <DEDUP_REMOVED lines=12> */
.L_x_461:
[----:B------:R-:W-:Y:S05]  /*14b60*/  BSYNC.RECONVERGENT B2 ;  /* 0x0000000000027941 */ /* 0x000fea0003800200 */
.L_x_460:
        /* <DEDUP_REMOVED lines=62> */
.L_x_458:
[----:B------:R-:W-:Y:S05]  /*14f50*/  BSYNC.RECONVERGENT B1 ;  /* 0x0000000000017941 */ /* 0x000fea0003800200 */
.L_x_457:
[----:B------:R-:W-:Y:S01]  /*14f60*/  I2FP.F32.U32 R152, R177 ;  /* 0x000000b100987245 */ /* 0x000fe20000201000 */
[----:B------:R-:W-:Y:S01]  /*14f70*/  IMAD.U32 R17, R17, 0x10000, RZ ;  /* 0x0001000011117824 */ /* 0x000fe200078e00ff */
[----:B------:R-:W-:Y:S01]  /*14f80*/  ISETP.NE.AND P4, PT, R153, 0x1, PT ;  /* 0x000000019900780c */ /* 0x000fe20003f85270 */
[----:B------:R-:W-:Y:S01]  /*14f90*/  BSSY.RECONVERGENT B1, `(.L_x_462) ;  /* 0x0000060000017945 */ /* 0x000fe20003800200 */
[----:B------:R-:W-:Y:S02]  /*14fa0*/  IMAD.MOV.U32 R178, RZ, RZ, 0x2 ;  /* 0x00000002ffb27424 */ /* 0x000fe400078e00ff */
[----:B------:R-:W-:-:S05]  /*14fb0*/  FFMA.FTZ R152, R152, R183, 1.1641532182693481445e-10 ;  /* 0x2f00000098987423 */ /* 0x000fca00000100b7 */
[----:B------:R-:W-:Y:S01]  /*14fc0*/  FSETP.GTU.FTZ.AND P3, PT, R152, R182, PT ;  /* 0x000000b69800720b */ /* 0x000fe20003f7c000 */
[----:B------:R-:W-:Y:S01]  /*14fd0*/  FMUL.FTZ R152, R17, R163 ;  /* 0x000000a311987220 */ /* 0x000fe20000410000 */
[----:B------:R-:W-:-:S04]  /*14fe0*/  @P1 PRMT R17, R42, 0x7632, R17 ;  /* 0x000076322a111816 */ /* 0x000fc80000000011 */
[----:B------:R-:W-:Y:S02]  /*14ff0*/  @P1 SHF.L.U32 R17, R17, 0x10, RZ ;  /* 0x0000001011111819 */ /* 0x000fe400000006ff */
[----:B------:R-:W-:Y:S02]  /*15000*/  FSEL R152, R152, RZ, !P3 ;  /* 0x000000ff98987208 */ /* 0x000fe40005800000 */
[----:B------:R-:W-:-:S03]  /*15010*/  PLOP3.LUT P3, PT, P3, PT, PT, 0x8, 0x80 ;  /* 0x000000000080781c */ /* 0x000fc60001f6e170 */
[----:B------:R-:W-:Y:S01]  /*15020*/  @P1 FADD.FTZ R152, R17, R152 ;  /* 0x0000009811981221 */ /* 0x000fe20000010000 */
[----:B------:R-:W-:-:S04]  /*15030*/  IMAD.MOV.U32 R17, RZ, RZ, R14 ;  /* 0x000000ffff117224 */ /* 0x000fc800078e000e */
        /* <DEDUP_REMOVED lines=10> */
.L_x_464:
        /* <DEDUP_REMOVED lines=12> */
.L_x_466:
[----:B------:R-:W-:Y:S05]  /*151a0*/  BSYNC.RECONVERGENT B2 ;  /* 0x0000000000027941 */ /* 0x000fea0003800200 */
.L_x_465:
        /* <DEDUP_REMOVED lines=62> */
.L_x_463:
[----:B------:R-:W-:Y:S05]  /*15590*/  BSYNC.RECONVERGENT B1 ;  /* 0x0000000000017941 */ /* 0x000fea0003800200 */
.L_x_462:
[----:B------:R-:W-:Y:S01]  /*155a0*/  I2FP.F32.U32 R17, R17 ;  /* 0x0000001100117245 */ /* 0x000fe20000201000 */
[----:B------:R-:W-:Y:S01]  /*155b0*/  BSSY.RECONVERGENT B1, `(.L_x_467) ;  /* 0x0000062000017945 */ /* 0x000fe20003800200 */
[----:B------:R-:W-:Y:S01]  /*155c0*/  ISETP.NE.AND P5, PT, R178, 0x1, PT ;  /* 0x00000001b200780c */ /* 0x000fe20003fa5270 */
[----:B------:R-:W-:Y:S01]  /*155d0*/  IMAD.MOV.U32 R181, RZ, RZ, R14 ;  /* 0x000000ffffb57224 */ /* 0x000fe200078e000e */
[----:B------:R-:W-:Y:S01]  /*155e0*/  PRMT R188, R135, 0x7632, R188 ;  /* 0x0000763287bc7816 */ /* 0x000fe200000000bc */
        /* <DEDUP_REMOVED lines=8> */
[----:B------:R-:W-:-:S04]  /*15670*/  HFMA2 R17, -RZ, RZ, 0, 1.1920928955078125e-07 ;  /* 0x00000002ff117431 */ /* 0x000fc800000001ff */
        /* <DEDUP_REMOVED lines=10> */
.L_x_469:
        /* <DEDUP_REMOVED lines=12> */
.L_x_471:
[----:B------:R-:W-:Y:S05]  /*157e0*/  BSYNC.RECONVERGENT B2 ;  /* 0x0000000000027941 */ /* 0x000fea0003800200 */
.L_x_470:
        /* <DEDUP_REMOVED lines=62> */
.L_x_468:
[----:B------:R-:W-:Y:S05]  /*15bd0*/  BSYNC.RECONVERGENT B1 ;  /* 0x0000000000017941 */ /* 0x000fea0003800200 */
.L_x_467:
        /* <DEDUP_REMOVED lines=10> */
[----:B------:R-:W-:Y:S01]  /*15c80*/  PLOP3.LUT P5, PT, P5, PT, PT, 0x8, 0x80 ;  /* 0x000000000080781c */ /* 0x000fe20002fae170 */
[----:B------:R-:W-:-:S04]  /*15c90*/  @P1 IMAD.U32 R178, R178, 0x10000, RZ ;  /* 0x00010000b2b21824 */ /* 0x000fc800078e00ff */
[----:B------:R-:W-:-:S05]  /*15ca0*/  @P1 FADD.FTZ R163, R178, R163 ;  /* 0x000000a3b2a31221 */ /* 0x000fca0000010000 */
[----:B------:R-:W-:-:S04]  /*15cb0*/  F2FP.BF16.F32.PACK_AB R178, RZ, R163 ;  /* 0x000000a3ffb2723e */ /* 0x000fc800000010ff */
[----:B------:R-:W-:-:S07]  /*15cc0*/  PRMT R135, R135, 0x5410, R178 ;  /* 0x0000541087877816 */ /* 0x000fce00000000b2 */
.L_x_431:
        /* <DEDUP_REMOVED lines=23> */
[----:B0-----:R-:W-:Y:S01]  /*15e40*/  IMAD.U32 R132, R5, 0x10000, RZ ;  /* 0x0001000005847824 */ /* 0x001fe200078e00ff */
[----:B------:R-:W-:Y:S02]  /*15e50*/  LOP3.LUT R133, R4, 0xffff, RZ, 0xc0, !PT ;  /* 0x0000ffff04857812 */ /* 0x000fe400078ec0ff */
[----:B------:R-:W-:Y:S02]  /*15e60*/  PRMT R177, R6, 0x7104, RZ ;  /* 0x0000710406b17816 */ /* 0x000fe400000000ff */
[----:B------:R-:W-:Y:S02]  /*15e70*/  LOP3.LUT R132, R132, 0xff0000, RZ, 0xc0, !PT ;  /* 0x00ff000084847812 */ /* 0x000fe400078ec0ff */
[----:B------:R-:W-:Y:S02]  /*15e80*/  LOP3.LUT R134, R9, 0xff, RZ, 0xc0, !PT ;  /* 0x000000ff09867812 */ /* 0x000fe400078ec0ff */
[----:B------:R-:W-:Y:S02]  /*15e90*/  PRMT R132, R132, 0x4210, R133 ;  /* 0x0000421084847816 */ /* 0x000fe40000000085 */
[----:B------:R-:W-:Y:S01]  /*15ea0*/  LOP3.LUT R138, R10, 0xff, RZ, 0xc0, !PT ;  /* 0x000000ff0a8a7812 */ /* 0x000fe200078ec0ff */
[----:B------:R-:W-:Y:S01]  /*15eb0*/  IMAD.WIDE.U32 R134, R134, 0x10000, RZ ;  /* 0x0001000086867825 */ /* 0x000fe200078e00ff */
[----:B------:R-:W-:-:S02]  /*15ec0*/  LOP3.LUT R177, R132, 0xff00, R177, 0xf8, !PT ;  /* 0x0000ff0084b17812 */ /* 0x000fc400078ef8b1 */
[----:B------:R-:W-:Y:S01]  /*15ed0*/  LOP3.LUT R132, R8, 0xff, RZ, 0xc0, !PT ;  /* 0x000000ff08847812 */ /* 0x000fe200078ec0ff */
[----:B------:R-:W-:Y:S01]  /*15ee0*/  IMAD.WIDE.U32 R138, R138, 0x100, RZ ;  /* 0x000001008a8a7825 */ /* 0x000fe200078e00ff */
[----:B------:R-:W-:-:S03]  /*15ef0*/  LOP3.LUT R177, R177, 0xff, R7, 0xf8, !PT ;  /* 0x000000ffb1b17812 */ /* 0x000fc600078ef807 */
[----:B------:R-:W-:-:S05]  /*15f00*/  IMAD.WIDE.U32 R132, R132, 0x1000000, RZ ;  /* 0x0100000084847825 */ /* 0x000fca00078e00ff */
[----:B------:R-:W-:Y:S02]  /*15f10*/  LOP3.LUT R133, R135, R177, R133, 0xfe, !PT ;  /* 0x000000b187857212 */ /* 0x000fe400078efe85 */
[----:B------:R-:W-:Y:S02]  /*15f20*/  LOP3.LUT R134, R138, R132, R134, 0xfe, !PT ;  /* 0x000000848a867212 */ /* 0x000fe400078efe86 */
[----:B------:R-:W-:Y:S02]  /*15f30*/  LOP3.LUT R139, R133, R139, RZ, 0xfc, !PT ;  /* 0x0000008b858b7212 */ /* 0x000fe400078efcff */
[----:B------:R-:W0:Y:S01]  /*15f40*/  LDC.64 R132, c[0x0][0x3b8] ;  /* 0x0000ee00ff847b82 */ /* 0x000e220000000a00 */
[----:B------:R-:W-:Y:S01]  /*15f50*/  LOP3.LUT R138, R134, 0xff, R11, 0xf8, !PT ;  /* 0x000000ff868a7812 */ /* 0x000fe200078ef80b */
[----:B0-----:R-:W-:-:S05]  /*15f60*/  IMAD.WIDE.U32 R132, R136, 0x8, R132 ;  /* 0x0000000888847825 */ /* 0x001fca00078e0084 */
[----:B------:R1:W-:Y:S02]  /*15f70*/  STG.E.64 desc[UR6][R132.64], R138 ;  /* 0x0000008a84007986 */ /* 0x0003e4000c101b06 */
.L_x_472:
[----:B------:R-:W-:Y:S01]  /*15f80*/  MOV R177, R137 ;  /* 0x0000008900b17202 */ /* 0x000fe20000000f00 */
[----:B------:R-:W-:-:S07]  /*15f90*/  VIADD R136, R136, 0x20 ;  /* 0x0000002088887836 */ /* 0x000fce0000000000 */
.L_x_349:
[----:B------:R-:W-:Y:S05]  /*15fa0*/  BSYNC.RECONVERGENT B0 ;  /* 0x0000000000007941 */ /* 0x000fea0003800200 */
.L_x_348:
        /* <DEDUP_REMOVED lines=35> */
.L_x_478:
        /* <DEDUP_REMOVED lines=12> */
.L_x_480:
[----:B------:R-:W-:Y:S05]  /*162a0*/  BSYNC.RECONVERGENT B2 ;  /* 0x0000000000027941 */ /* 0x000fea0003800200 */
.L_x_479:
        /* <DEDUP_REMOVED lines=57> */
[----:B------:R-:W-:Y:S01]  /*16640*/  IMAD.WIDE.U32 R4, R2, -0x326172a9, RZ ;  /* 0xcd9e8d5702047825 */ /* 0x000fe200078e00ff */
[----:B------:R-:W-:-:S03]  /*16650*/  MOV R2, R177 ;  /* 0x000000b100027202 */ /* 0x000fc60000000f00 */
[----:B------:R-:W-:Y:S01]  /*16660*/  IMAD.MOV.U32 R14, RZ, RZ, R4 ;  /* 0x000000ffff0e7224 */ /* 0x000fe200078e0004 */
[----:B------:R-:W-:Y:S01]  /*16670*/  LOP3.LUT R19, R6, UR15, R5, 0x96, !PT ;  /* 0x0000000f06137c12 */ /* 0x000fe2000f8e9605 */
[----:B------:R-:W-:-:S07]  /*16680*/  IMAD.MOV.U32 R4, RZ, RZ, RZ ;  /* 0x000000ffff047224 */ /* 0x000fce00078e00ff */
.L_x_477:
[----:B------:R-:W-:Y:S05]  /*16690*/  BSYNC.RECONVERGENT B1 ;  /* 0x0000000000017941 */ /* 0x000fea0003800200 */
.L_x_476:
[----:B------:R-:W1:Y:S01]  /*166a0*/  LDC R177, c[0x0][0x404] ;  /* 0x00010100ffb17b82 */ /* 0x000e620000000800 */
[----:B------:R-:W-:Y:S01]  /*166b0*/  I2FP.F32.U32 R2, R2 ;  /* 0x0000000200027245 */ /* 0x000fe20000201000 */
[----:B------:R-:W-:Y:S01]  /*166c0*/  IMAD.MOV.U32 R182, RZ, RZ, 0x2f800000 ;  /* 0x2f800000ffb67424 */ /* 0x000fe200078e00ff */
[----:B------:R-:W-:Y:S01]  /*166d0*/  ISETP.NE.AND P2, PT, R4, 0x1, PT ;  /* 0x000000010400780c */ /* 0x000fe20003f45270 */
[----:B------:R-:W-:Y:S01]  /*166e0*/  BSSY.RECONVERGENT B1, `(.L_x_481) ;  /* 0x0000061000017945 */ /* 0x000fe20003800200 */
[----:B------:R-:W-:Y:S01]  /*166f0*/  LOP3.LUT R21, R21, 0xffffffef, RZ, 0xc0, !PT ;  /* 0xffffffef15157812 */ /* 0x000fe200078ec0ff */
[----:B------:R-:W-:Y:S01]  /*16700*/  FFMA.FTZ R2, R2, R182, 1.1641532182693481445e-10 ;  /* 0x2f00000002027423 */ /* 0x000fe200000100b6 */
[----:B------:R-:W-:Y:S01]  /*16710*/  HFMA2 R5, -RZ, RZ, 0, 1.1920928955078125e-07 ;  /* 0x00000002ff057431 */ /* 0x000fe200000001ff */
[----:B------:R-:W2:Y:S01]  /*16720*/  LDC R164, c[0x0][0x408] ;  /* 0x00010200ffa47b82 */ /* 0x000ea20000000800 */
[----:B-----5:R-:W-:Y:S01]  /*16730*/  PRMT R10, R132, 0x7632, R10 ;  /* 0x00007632840a7816 */ /* 0x020fe2000000000a */
[----:B------:R-:W-:Y:S01]  /*16740*/  IMAD.MOV.U32 R7, RZ, RZ, R14 ;  /* 0x000000ffff077224 */ /* 0x000fe200078e000e */
[----:B-1----:R-:W-:Y:S01]  /*16750*/  FSETP.GTU.FTZ.AND P3, PT, R2, R177, PT ;  /* 0x000000b10200720b */ /* 0x002fe20003f7c000 */
[----:B------:R-:W-:-:S04]  /*16760*/  IMAD.U32 R2, R132, 0x10000, RZ ;  /* 0x0001000084027824 */ /* 0x000fc800078e00ff */
[----:B--2---:R-:W-:-:S05]  /*16770*/  FMUL.FTZ R2, R2, R164 ;  /* 0x000000a402027220 */ /* 0x004fca0000410000 */
[----:B------:R-:W-:Y:S02]  /*16780*/  FSEL R2, R2, RZ, !P3 ;  /* 0x000000ff02027208 */ /* 0x000fe40005800000 */
[----:B------:R-:W-:-:S13]  /*16790*/  PLOP3.LUT P3, PT, P3, PT, PT, 0x8, 0x80 ;  /* 0x000000000080781c */ /* 0x000fda0001f6e170 */
        /* <DEDUP_REMOVED lines=10> */
.L_x_483:
        /* <DEDUP_REMOVED lines=12> */
.L_x_485:
[----:B------:R-:W-:Y:S05]  /*16900*/  BSYNC.RECONVERGENT B2 ;  /* 0x0000000000027941 */ /* 0x000fea0003800200 */
.L_x_484:
        /* <DEDUP_REMOVED lines=62> */
.L_x_482:
[----:B------:R-:W-:Y:S05]  /*16cf0*/  BSYNC.RECONVERGENT B1 ;  /* 0x0000000000017941 */ /* 0x000fea0003800200 */
.L_x_481:
[----:B------:R-:W-:Y:S01]  /*16d00*/  I2FP.F32.U32 R4, R7 ;  /* 0x0000000700047245 */ /* 0x000fe20000201000 */
[----:B------:R-:W-:Y:S01]  /*16d10*/  BSSY.RECONVERGENT B1, `(.L_x_486) ;  /* 0x0000063000017945 */ /* 0x000fe20003800200 */
[----:B------:R-:W-:-:S03]  /*16d20*/  IMAD.MOV.U32 R7, RZ, RZ, R14 ;  /* 0x000000ffff077224 */ /* 0x000fc600078e000e */
        /* <DEDUP_REMOVED lines=8> */
[----:B------:R-:W-:-:S04]  /*16db0*/  @P1 IMAD.U32 R2, R40, 0x10000, RZ ;  /* 0x0001000028021824 */ /* 0x000fc800078e00ff */
[--C-:B------:R-:W-:Y:S01]  /*16dc0*/  @P1 FADD.FTZ R2, R2, R4.reuse ;  /* 0x0000000402021221 */ /* 0x100fe20000010000 */
[----:B------:R-:W-:Y:S01]  /*16dd0*/  @!P1 IMAD.MOV.U32 R2, RZ, RZ, R4 ;  /* 0x000000ffff029224 */ /* 0x000fe200078e0004 */
[----:B------:R-:W-:-:S04]  /*16de0*/  MOV R4, 0x2 ;  /* 0x0000000200047802 */ /* 0x000fc80000000f00 */
[----:B0-----:R-:W-:Y:S01]  /*16df0*/  F2FP.BF16.F32.PACK_AB R132, RZ, R2 ;  /* 0x00000002ff84723e */ /* 0x001fe200000010ff */
        /* <DEDUP_REMOVED lines=9> */
.L_x_488:
        /* <DEDUP_REMOVED lines=12> */
.L_x_490:
[----:B------:R-:W-:Y:S05]  /*16f50*/  BSYNC.RECONVERGENT B2 ;  /* 0x0000000000027941 */ /* 0x000fea0003800200 */
.L_x_489:
        /* <DEDUP_REMOVED lines=62> */
.L_x_487:
[----:B------:R-:W-:Y:S05]  /*17340*/  BSYNC.RECONVERGENT B1 ;  /* 0x0000000000017941 */ /* 0x000fea0003800200 */
.L_x_486:
        /* <DEDUP_REMOVED lines=8> */
[----:B------:R-:W-:-:S03]  /*173d0*/  IMAD.MOV.U32 R5, RZ, RZ, 0x2 ;  /* 0x00000002ff057424 */ /* 0x000fc600078e00ff */
        /* <DEDUP_REMOVED lines=13> */
.L_x_493:
        /* <DEDUP_REMOVED lines=12> */
.L_x_495:
[----:B------:R-:W-:Y:S05]  /*17570*/  BSYNC.RECONVERGENT B2 ;  /* 0x0000000000027941 */ /* 0x000fea0003800200 */
.L_x_494:
        /* <DEDUP_REMOVED lines=62> */
.L_x_492:
[----:B------:R-:W-:Y:S05]  /*17960*/  BSYNC.RECONVERGENT B1 ;  /* 0x0000000000017941 */ /* 0x000fea0003800200 */
.L_x_491:
[----:B------:R-:W-:Y:S01]  /*17970*/  I2FP.F32.U32 R4, R7 ;  /* 0x0000000700047245 */ /* 0x000fe20000201000 */
[----:B------:R-:W-:Y:S01]  /*17980*/  BSSY.RECONVERGENT B1, `(.L_x_496) ;  /* 0x0000065000017945 */ /* 0x000fe20003800200 */
[----:B------:R-:W-:-:S03]  /*17990*/  IMAD.MOV.U32 R7, RZ, RZ, R14 ;  /* 0x000000ffff077224 */ /* 0x000fc600078e000e */
[----:B------:R-:W-:-:S05]  /*179a0*/  FFMA.FTZ R4, R4, R182, 1.1641532182693481445e-10 ;  /* 0x2f00000004047423 */ /* 0x000fca00000100b6 */
[----:B------:R-:W-:Y:S02]  /*179b0*/  FSETP.GTU.FTZ.AND P2, PT, R4, R177, PT ;  /* 0x000000b10400720b */ /* 0x000fe40003f5c000 */
[----:B------:R-:W-:-:S05]  /*179c0*/  PRMT R4, R44, 0x7632, R4 ;  /* 0x000076322c047816 */ /* 0x000fca0000000004 */
[----:B------:R-:W-:-:S04]  /*179d0*/  IMAD.U32 R4, R4, 0x10000, RZ ;  /* 0x0001000004047824 */ /* 0x000fc800078e00ff */
[----:B------:R-:W-:-:S05]  /*179e0*/  FMUL.FTZ R4, R4, R164 ;  /* 0x000000a404047220 */ /* 0x000fca0000410000 */
[----:B------:R-:W-:-:S05]  /*179f0*/  FSEL R4, R4, RZ, !P2 ;  /* 0x000000ff04047208 */ /* 0x000fca0005000000 */
[--C-:B------:R-:W-:Y:S01]  /*17a00*/  FADD.FTZ R10, R10, R4.reuse ;  /* 0x000000040a0a7221 */ /* 0x100fe20000010000 */
[----:B------:R-:W-:-:S04]  /*17a10*/  @P1 PRMT R4, R40, 0x7632, R4 ;  /* 0x0000763228041816 */ /* 0x000fc80000000004 */
[----:B------:R-:W-:-:S05]  /*17a20*/  @P1 SHF.L.U32 R4, R4, 0x10, RZ ;  /* 0x0000001004041819 */ /* 0x000fca00000006ff */
        /* <DEDUP_REMOVED lines=15> */
.L_x_498:
        /* <DEDUP_REMOVED lines=12> */
.L_x_500:
[----:B------:R-:W-:Y:S05]  /*17be0*/  BSYNC.RECONVERGENT B2 ;  /* 0x0000000000027941 */ /* 0x000fea0003800200 */
.L_x_499:
        /* <DEDUP_REMOVED lines=62> */
.L_x_497:
[----:B------:R-:W-:Y:S05]  /*17fd0*/  BSYNC.RECONVERGENT B1 ;  /* 0x0000000000017941 */ /* 0x000fea0003800200 */
.L_x_496:
[----:B------:R-:W-:Y:S01]  /*17fe0*/  I2FP.F32.U32 R5, R7 ;  /* 0x0000000700057245 */ /* 0x000fe20000201000 */
[----:B------:R-:W-:Y:S01]  /*17ff0*/  IMAD.U32 R17, R133, 0x10000, RZ ;  /* 0x0001000085117824 */ /* 0x000fe200078e00ff */
[----:B------:R-:W-:Y:S01]  /*18000*/  LOP3.LUT R21, R21, 0xfffffffb, RZ, 0xc0, !PT ;  /* 0xfffffffb15157812 */ /* 0x000fe200078ec0ff */
[----:B------:R-:W-:Y:S01]  /*18010*/  BSSY.RECONVERGENT B1, `(.L_x_501) ;  /* 0x000005f000017945 */ /* 0x000fe20003800200 */
[----:B------:R-:W-:Y:S02]  /*18020*/  HFMA2 R8, -RZ, RZ, 0, 1.1920928955078125e-07 ;  /* 0x00000002ff087431 */ /* 0x000fe400000001ff */
[----:B------:R-:W-:Y:S01]  /*18030*/  FFMA.FTZ R5, R5, R182, 1.1641532182693481445e-10 ;  /* 0x2f00000005057423 */ /* 0x000fe200000100b6 */
[----:B------:R-:W-:Y:S01]  /*18040*/  FMUL.FTZ R17, R17, R164 ;  /* 0x000000a411117220 */ /* 0x000fe20000410000 */
[----:B------:R-:W-:Y:S01]  /*18050*/  PRMT R133, R133, 0x7632, R133 ;  /* 0x0000763285857816 */ /* 0x000fe20000000085 */
        /* <DEDUP_REMOVED lines=15> */
.L_x_503:
        /* <DEDUP_REMOVED lines=12> */
.L_x_505:
[----:B------:R-:W-:Y:S05]  /*18210*/  BSYNC.RECONVERGENT B2 ;  /* 0x0000000000027941 */ /* 0x000fea0003800200 */
.L_x_504:
        /* <DEDUP_REMOVED lines=59> */
[----:B------:R-:W-:Y:S02]  /*185d0*/  HFMA2 R8, -RZ, RZ, 0, 0 ;  /* 0x00000000ff087431 */ /* 0x000fe400000001ff */
[----:B------:R-:W-:Y:S01]  /*185e0*/  IMAD.MOV.U32 R14, RZ, RZ, R4 ;  /* 0x000000ffff0e7224 */ /* 0x000fe200078e0004 */
[----:B------:R-:W-:-:S07]  /*185f0*/  LOP3.LUT R19, R6, UR15, R5, 0x96, !PT ;  /* 0x0000000f06137c12 */ /* 0x000fce000f8e9605 */
.L_x_502:
[----:B------:R-:W-:Y:S05]  /*18600*/  BSYNC.RECONVERGENT B1 ;  /* 0x0000000000017941 */ /* 0x000fea0003800200 */
.L_x_501:
[----:B------:R-:W-:Y:S01]  /*18610*/  I2FP.F32.U32 R4, R7 ;  /* 0x0000000700047245 */ /* 0x000fe20000201000 */
[----:B------:R-:W-:Y:S01]  /*18620*/  @P1 IMAD.U32 R30, R41, 0x10000, RZ ;  /* 0x00010000291e1824 */ /* 0x000fe200078e00ff */
[----:B------:R-:W-:Y:S01]  /*18630*/  BSSY.RECONVERGENT B1, `(.L_x_506) ;  /* 0x0000062000017945 */ /* 0x000fe20003800200 */
[----:B------:R-:W-:Y:S01]  /*18640*/  MOV R6, 0x2 ;  /* 0x0000000200067802 */ /* 0x000fe20000000f00 */
        /* <DEDUP_REMOVED lines=8> */
[----:B------:R-:W-:-:S04]  /*186d0*/  FADD.FTZ R17, R17, R4 ;  /* 0x0000000411117221 */ /* 0x000fc80000010000 */
[--C-:B------:R-:W-:Y:S01]  /*186e0*/  @P1 FADD.FTZ R30, R30, R17.reuse ;  /* 0x000000111e1e1221 */ /* 0x100fe20000010000 */
[----:B------:R-:W-:-:S05]  /*186f0*/  @!P1 IMAD.MOV.U32 R30, RZ, RZ, R17 ;  /* 0x000000ffff1e9224 */ /* 0x000fca00078e0011 */
        /* <DEDUP_REMOVED lines=10> */
.L_x_508:
        /* <DEDUP_REMOVED lines=12> */
.L_x_510:
[----:B------:R-:W-:Y:S05]  /*18860*/  BSYNC.RECONVERGENT B2 ;  /* 0x0000000000027941 */ /* 0x000fea0003800200 */
.L_x_509:
        /* <DEDUP_REMOVED lines=62> */
.L_x_507:
[----:B------:R-:W-:Y:S05]  /*18c50*/  BSYNC.RECONVERGENT B1 ;  /* 0x0000000000017941 */ /* 0x000fea0003800200 */
.L_x_506:
[----:B------:R-:W-:Y:S01]  /*18c60*/  I2FP.F32.U32 R5, R5 ;  /* 0x0000000500057245 */ /* 0x000fe20000201000 */
[----:B------:R-:W-:Y:S01]  /*18c70*/  IMAD.U32 R133, R133, 0x10000, RZ ;  /* 0x0001000085857824 */ /* 0x000fe200078e00ff */
[----:B------:R-:W-:Y:S01]  /*18c80*/  LOP3.LUT R21, R21, 0xfffffffd, RZ, 0xc0, !PT ;  /* 0xfffffffd15157812 */ /* 0x000fe200078ec0ff */
[----:B------:R-:W-:Y:S01]  /*18c90*/  BSSY.RECONVERGENT B1, `(.L_x_511) ;  /* 0x000005e000017945 */ /* 0x000fe20003800200 */
[----:B------:R-:W-:Y:S02]  /*18ca0*/  IMAD.MOV.U32 R7, RZ, RZ, 0x2 ;  /* 0x00000002ff077424 */ /* 0x000fe400078e00ff */
[----:B------:R-:W-:Y:S01]  /*18cb0*/  FFMA.FTZ R5, R5, R182, 1.1641532182693481445e-10 ;  /* 0x2f00000005057423 */ /* 0x000fe200000100b6 */
[----:B------:R-:W-:-:S04]  /*18cc0*/  IMAD.MOV.U32 R8, RZ, RZ, R14 ;  /* 0x000000ffff087224 */ /* 0x000fc800078e000e */
        /* <DEDUP_REMOVED lines=15> */
.L_x_513:
        /* <DEDUP_REMOVED lines=12> */
.L_x_515:
[----:B------:R-:W-:Y:S05]  /*18e80*/  BSYNC.RECONVERGENT B2 ;  /* 0x0000000000027941 */ /* 0x000fea0003800200 */
.L_x_514:
        /* <DEDUP_REMOVED lines=62> */
.L_x_512:
[----:B------:R-:W-:Y:S05]  /*19270*/  BSYNC.RECONVERGENT B1 ;  /* 0x0000000000017941 */ /* 0x000fea0003800200 */
.L_x_511:
        /* <DEDUP_REMOVED lines=11> */
[----:B------:R-:W-:-:S04]  /*19330*/  @P1 PRMT R6, R41, 0x7632, R6 ;  /* 0x0000763229061816 */ /* 0x000fc80000000006 */
[----:B------:R-:W-:-:S05]  /*19340*/  @P1 SHF.L.U32 R6, R6, 0x10, RZ ;  /* 0x0000001006061819 */ /* 0x000fca00000006ff */
[----:B------:R-:W-:Y:S01]  /*19350*/  @P1 FADD.FTZ R145, R5, R6 ;  /* 0x0000000605911221 */ /* 0x000fe20000010000 */
[----:B------:R-:W-:Y:S02]  /*19360*/  @!P1 IMAD.MOV.U32 R145, RZ, RZ, R5 ;  /* 0x000000ffff919224 */ /* 0x000fe400078e0005 */
[----:B------:R-:W-:Y:S02]  /*19370*/  IMAD.MOV.U32 R6, RZ, RZ, 0x2 ;  /* 0x00000002ff067424 */ /* 0x000fe400078e00ff */
[----:B------:R-:W-:Y:S01]  /*19380*/  IMAD.MOV.U32 R5, RZ, RZ, R14 ;  /* 0x000000ffff057224 */ /* 0x000fe200078e000e */
        /* <DEDUP_REMOVED lines=10> */
.L_x_518:
        /* <DEDUP_REMOVED lines=12> */
.L_x_520:
[----:B------:R-:W-:Y:S05]  /*194f0*/  BSYNC.RECONVERGENT B2 ;  /* 0x0000000000027941 */ /* 0x000fea0003800200 */
.L_x_519:
        /* <DEDUP_REMOVED lines=62> */
.L_x_517:
[----:B------:R-:W-:Y:S05]  /*198e0*/  BSYNC.RECONVERGENT B1 ;  /* 0x0000000000017941 */ /* 0x000fea0003800200 */
.L_x_516:
[----:B------:R-:W-:Y:S01]  /*198f0*/  I2FP.F32.U32 R5, R5 ;  /* 0x0000000500057245 */ /* 0x000fe20000201000 */
[----:B------:R-:W-:Y:S01]  /*19900*/  IMAD.U32 R17, R134, 0x10000, RZ ;  /* 0x0001000086117824 */ /* 0x000fe200078e00ff */
[----:B------:R-:W-:Y:S01]  /*19910*/  ISETP.NE.AND P3, PT, R6, 0x1, PT ;  /* 0x000000010600780c */ /* 0x000fe20003f65270 */
[----:B------:R-:W-:Y:S01]  /*19920*/  BSSY.RECONVERGENT B1, `(.L_x_521) ;  /* 0x000005d000017945 */ /* 0x000fe20003800200 */
[----:B------:R-:W-:Y:S02]  /*19930*/  HFMA2 R154, -RZ, RZ, 0, 1.1920928955078125e-07 ;  /* 0x00000002ff9a7431 */ /* 0x000fe400000001ff */
        /* <DEDUP_REMOVED lines=16> */
.L_x_523:
        /* <DEDUP_REMOVED lines=12> */
.L_x_525:
[----:B------:R-:W-:Y:S05]  /*19b00*/  BSYNC.RECONVERGENT B2 ;  /* 0x0000000000027941 */ /* 0x000fea0003800200 */
.L_x_524:
        /* <DEDUP_REMOVED lines=62> */
.L_x_522:
[----:B------:R-:W-:Y:S05]  /*19ef0*/  BSYNC.RECONVERGENT B1 ;  /* 0x0000000000017941 */ /* 0x000fea0003800200 */
.L_x_521:
[----:B------:R-:W-:Y:S01]  /*19f00*/  I2FP.F32.U32 R6, R134 ;  /* 0x0000008600067245 */ /* 0x000fe20000201000 */
[----:B------:R-:W-:Y:S01]  /*19f10*/  @P1 IMAD.U32 R144, R42, 0x10000, RZ ;  /* 0x000100002a901824 */ /* 0x000fe200078e00ff */
[----:B------:R-:W-:Y:S01]  /*19f20*/  BSSY.RECONVERGENT B1, `(.L_x_526) ;  /* 0x0000062000017945 */ /* 0x000fe20003800200 */
[----:B------:R-:W-:Y:S02]  /*19f30*/  MOV R139, 0x2 ;  /* 0x00000002008b7802 */ /* 0x000fe40000000f00 */
        /* <DEDUP_REMOVED lines=21> */
.L_x_528:
        /* <DEDUP_REMOVED lines=12> */
.L_x_530:
[----:B------:R-:W-:Y:S05]  /*1a150*/  BSYNC.RECONVERGENT B2 ;  /* 0x0000000000027941 */ /* 0x000fea0003800200 */
.L_x_529:
        /* <DEDUP_REMOVED lines=62> */
.L_x_527:
[----:B------:R-:W-:Y:S05]  /*1a540*/  BSYNC.RECONVERGENT B1 ;  /* 0x0000000000017941 */ /* 0x000fea0003800200 */
.L_x_526:
[----:B------:R-:W-:Y:S01]  /*1a550*/  I2FP.F32.U32 R6, R6 ;  /* 0x0000000600067245 */ /* 0x000fe20000201000 */
[----:B------:R-:W-:Y:S01]  /*1a560*/  IMAD.U32 R5, R5, 0x10000, RZ ;  /* 0x0001000005057824 */ /* 0x000fe200078e00ff */
[----:B------:R-:W-:Y:S01]  /*1a570*/  ISETP.NE.AND P4, PT, R139, 0x1, PT ;  /* 0x000000018b00780c */ /* 0x000fe20003f85270 */
[----:B------:R-:W-:Y:S01]  /*1a580*/  BSSY.RECONVERGENT B1, `(.L_x_531) ;  /* 0x000005c000017945 */ /* 0x000fe20003800200 */
[----:B------:R-:W-:Y:S02]  /*1a590*/  IMAD.MOV.U32 R17, RZ, RZ, 0x2 ;  /* 0x00000002ff117424 */ /* 0x000fe400078e00ff */
        /* <DEDUP_REMOVED lines=15> */
.L_x_533:
        /* <DEDUP_REMOVED lines=12> */
.L_x_535:
[----:B------:R-:W-:Y:S05]  /*1a750*/  BSYNC.RECONVERGENT B2 ;  /* 0x0000000000027941 */ /* 0x000fea0003800200 */
.L_x_534:
        /* <DEDUP_REMOVED lines=62> */
.L_x_532:
[----:B------:R-:W-:Y:S05]  /*1ab40*/  BSYNC.RECONVERGENT B1 ;  /* 0x0000000000017941 */ /* 0x000fea0003800200 */
.L_x_531:
[----:B------:R-:W-:Y:S01]  /*1ab50*/  I2FP.F32.U32 R6, R6 ;  /* 0x0000000600067245 */ /* 0x000fe20000201000 */
[----:B------:R-:W-:Y:S01]  /*1ab60*/  BSSY.RECONVERGENT B1, `(.L_x_536) ;  /* 0x0000065000017945 */ /* 0x000fe20003800200 */
[----:B------:R-:W-:-:S03]  /*1ab70*/  IMAD.MOV.U32 R155, RZ, RZ, 0x2 ;  /* 0x00000002ff9b7424 */ /* 0x000fc600078e00ff */
        /* <DEDUP_REMOVED lines=24> */
.L_x_538:
        /* <DEDUP_REMOVED lines=12> */
.L_x_540:
[----:B------:R-:W-:Y:S05]  /*1adc0*/  BSYNC.RECONVERGENT B2 ;  /* 0x0000000000027941 */ /* 0x000fea0003800200 */
.L_x_539:
        /* <DEDUP_REMOVED lines=62> */
.L_x_537:
[----:B------:R-:W-:Y:S05]  /*1b1b0*/  BSYNC.RECONVERGENT B1 ;  /* 0x0000000000017941 */ /* 0x000fea0003800200 */
.L_x_536:
[----:B------:R-:W-:Y:S01]  /*1b1c0*/  I2FP.F32.U32 R5, R5 ;  /* 0x0000000500057245 */ /* 0x000fe20000201000 */
[----:B------:R-:W-:Y:S01]  /*1b1d0*/  BSSY.RECONVERGENT B1, `(.L_x_541) ;  /* 0x000005f000017945 */ /* 0x000fe20003800200 */
[----:B------:R-:W-:Y:S01]  /*1b1e0*/  ISETP.NE.AND P5, PT, R155, 0x1, PT ;  /* 0x000000019b00780c */ /* 0x000fe20003fa5270 */
[----:B------:R-:W-:Y:S01]  /*1b1f0*/  HFMA2 R179, -RZ, RZ, 0, 1.1920928955078125e-07 ;  /* 0x00000002ffb37431 */ /* 0x000fe200000001ff */
        /* <DEDUP_REMOVED lines=17> */
.L_x_543:
        /* <DEDUP_REMOVED lines=12> */
.L_x_545:
[----:B------:R-:W-:Y:S05]  /*1b3d0*/  BSYNC.RECONVERGENT B2 ;  /* 0x0000000000027941 */ /* 0x000fea0003800200 */
.L_x_544:
        /* <DEDUP_REMOVED lines=62> */
.L_x_542:
[----:B------:R-:W-:Y:S05]  /*1b7c0*/  BSYNC.RECONVERGENT B1 ;  /* 0x0000000000017941 */ /* 0x000fea0003800200 */
.L_x_541:
[----:B------:R-:W-:Y:S01]  /*1b7d0*/  I2FP.F32.U32 R135, R135 ;  /* 0x0000008700877245 */ /* 0x000fe20000201000 */
[----:B------:R-:W-:Y:S01]  /*1b7e0*/  @P1 IMAD.U32 R155, R43, 0x10000, RZ ;  /* 0x000100002b9b1824 */ /* 0x000fe200078e00ff */
[----:B------:R-:W-:Y:S01]  /*1b7f0*/  BSSY.RECONVERGENT B1, `(.L_x_546) ;  /* 0x0000062000017945 */ /* 0x000fe20003800200 */
[----:B------:R-:W-:Y:S01]  /*1b800*/  MOV R178, 0x2 ;  /* 0x0000000200b27802 */ /* 0x000fe20000000f00 */
[----:B------:R-:W-:Y:S02]  /*1b810*/  IMAD.MOV.U32 R181, RZ, RZ, R14 ;  /* 0x000000ffffb57224 */ /* 0x000fe400078e000e */
[----:B------:R-:W-:-:S05]  /*1b820*/  FFMA.FTZ R135, R135, R182, 1.1641532182693481445e-10 ;  /* 0x2f00000087877423 */ /* 0x000fca00000100b6 */
        /* <DEDUP_REMOVED lines=19> */
.L_x_548:
        /* <DEDUP_REMOVED lines=12> */
.L_x_550:
[----:B------:R-:W-:Y:S05]  /*1ba20*/  BSYNC.RECONVERGENT B2 ;  /* 0x0000000000027941 */ /* 0x000fea0003800200 */
.L_x_549:
        /* <DEDUP_REMOVED lines=62> */
.L_x_547:
[----:B------:R-:W-:Y:S05]  /*1be10*/  BSYNC.RECONVERGENT B1 ;  /* 0x0000000000017941 */ /* 0x000fea0003800200 */
.L_x_546:
        /* <DEDUP_REMOVED lines=20> */
.L_x_553:
[----:B------:R-:W-:Y:S01]  /*1bf60*/  IADD3 R22, PT, PT, R22, 0x1, RZ ;  /* 0x0000000116167810 */ /* 0x000fe20007ffe0ff */
[----:B------:R-:W-:Y:S03]  /*1bf70*/  BSSY.RECONVERGENT B2, `(.L_x_554) ;  /* 0x000000e000027945 */ /* 0x000fe60003800200 */
[----:B------:R-:W-:-:S13]  /*1bf80*/  ISETP.NE.AND P6, PT, R22, RZ, PT ;  /* 0x000000ff1600720c */ /* 0x000fda0003fc5270 */
[----:B------:R-:W-:Y:S05]  /*1bf90*/  @P6 BRA `(.L_x_555) ;  /* 0x00000000002c6947 */ /* 0x000fea0003800000 */
[----:B------:R-:W-:Y:S01]  /*1bfa0*/  VIADD R16, R16, 0x1 ;  /* 0x0000000110107836 */ /* 0x000fe20000000000 */
[----:B------:R-:W-:-:S04]  /*1bfb0*/  LOP3.LUT R21, R21, 0xfffff7ff, RZ, 0xc0, !PT ;  /* 0xfffff7ff15157812 */ /* 0x000fc800078ec0ff */
[----:B------:R-:W-:Y:S02]  /*1bfc0*/  ISETP.NE.AND P6, PT, R16, RZ, PT ;  /* 0x000000ff1000720c */ /* 0x000fe40003fc5270 */
[----:B------:R-:W-:-:S11]  /*1bfd0*/  @P0 LOP3.LUT R21, R21, 0x800, RZ, 0xfc, !PT ;  /* 0x0000080015150812 */ /* 0x000fd600078efcff */
[----:B------:R-:W-:Y:S02]  /*1bfe0*/  @!P6 VIADD R20, R20, 0x1 ;  /* 0x000000011414e836 */ /* 0x000fe40000000000 */
[----:B------:R-:W-:Y:S02]  /*1bff0*/  @!P6 VIADD R14, R15, 0x1 ;  /* 0x000000010f0ee836 */ /* 0x000fe40000000000 */
[----:B------:R-:W-:Y:S01]  /*1c000*/  @!P6 IMAD.MOV.U32 R16, RZ, RZ, RZ ;  /* 0x000000ffff10e224 */ /* 0x000fe200078e00ff */
[----:B------:R-:W-:-:S13]  /*1c010*/  ISETP.NE.AND P0, PT, R20, RZ, !P6 ;  /* 0x000000ff1400720c */ /* 0x000fda0007705270 */
[----:B------:R-:W-:Y:S02]  /*1c020*/  @P0 IADD3 R14, PT, PT, R15, RZ, RZ ;  /* 0x000000ff0f0e0210 */ /* 0x000fe40007ffe0ff */
[----:B------:R-:W-:-:S03]  /*1c030*/  LOP3.LUT P0, RZ, R21, 0x800, RZ, 0xc0, !PT ;  /* 0x0000080015ff7812 */ /* 0x000fc6000780c0ff */
[----:B------:R-:W-:-:S10]  /*1c040*/  @!P6 IMAD.MOV.U32 R15, RZ, RZ, R14 ;  /* 0x000000ffff0fe224 */ /* 0x000fd400078e000e */
.L_x_555:
[----:B------:R-:W-:Y:S05]  /*1c050*/  BSYNC.RECONVERGENT B2 ;  /* 0x0000000000027941 */ /* 0x000fea0003800200 */
.L_x_554:
        /* <DEDUP_REMOVED lines=62> */
.L_x_552:
[----:B------:R-:W-:Y:S05]  /*1c440*/  BSYNC.RECONVERGENT B1 ;  /* 0x0000000000017941 */ /* 0x000fea0003800200 */
.L_x_551:
[----:B------:R-:W-:Y:S02]  /*1c450*/  I2FP.F32.U32 R178, R181 ;  /* 0x000000b500b27245 */ /* 0x000fe40000201000 */
[----:B------:R-:W-:Y:S02]  /*1c460*/  PRMT R133, R4, 0x5410, R133 ;  /* 0x0000541004857816 */ /* 0x000fe40000000085 */
[----:B------:R-:W-:Y:S01]  /*1c470*/  PRMT R134, R134, 0x5410, R139 ;  /* 0x0000541086867816 */ /* 0x000fe2000000008b */
[----:B------:R-:W-:Y:S01]  /*1c480*/  FFMA.FTZ R178, R178, R182, 1.1641532182693481445e-10 ;  /* 0x2f000000b2b27423 */ /* 0x000fe200000100b6 */
[----:B------:R-:W-:-:S04]  /*1c490*/  PRMT R132, R132, 0x5410, R138 ;  /* 0x0000541084847816 */ /* 0x000fc8000000008a */
[----:B------:R-:W-:Y:S02]  /*1c4a0*/  FSETP.GTU.FTZ.AND P6, PT, R178, R177, PT ;  /* 0x000000b1b200720b */ /* 0x000fe40003fdc000 */
[----:B------:R-:W-:Y:S02]  /*1c4b0*/  PRMT R177, R47, 0x7632, R177 ;  /* 0x000076322fb17816 */ /* 0x000fe400000000b1 */
[----:B------:R-:W-:-:S03]  /*1c4c0*/  SEL R178, RZ, 0x1, P6 ;  /* 0x00000001ffb27807 */ /* 0x000fc60003000000 */
[----:B------:R-:W-:Y:S01]  /*1c4d0*/  IMAD.U32 R177, R177, 0x10000, RZ ;  /* 0x00010000b1b17824 */ /* 0x000fe200078e00ff */
[----:B------:R-:W-:-:S03]  /*1c4e0*/  PRMT R4, R178, 0x7610, R4 ;  /* 0x00007610b2047816 */ /* 0x000fc60000000004 */
[----:B------:R-:W-:Y:S01]  /*1c4f0*/  FMUL.FTZ R177, R177, R164 ;  /* 0x000000a4b1b17220 */ /* 0x000fe20000410000 */
[----:B------:R-:W-:-:S04]  /*1c500*/  @P1 PRMT R164, R43, 0x7632, R164 ;  /* 0x000076322ba41816 */ /* 0x000fc800000000a4 */
[----:B------:R-:W-:Y:S02]  /*1c510*/  FSEL R177, R177, RZ, !P6 ;  /* 0x000000ffb1b17208 */ /* 0x000fe40007000000 */
[----:B------:R-:W-:-:S03]  /*1c520*/  @P1 SHF.L.U32 R164, R164, 0x10, RZ ;  /* 0x00000010a4a41819 */ /* 0x000fc600000006ff */
[----:B------:R-:W-:-:S04]  /*1c530*/  FADD.FTZ R183, R183, R177 ;  /* 0x000000b1b7b77221 */ /* 0x000fc80000010000 */
[----:B------:R-:W-:Y:S01]  /*1c540*/  @P1 FADD.FTZ R164, R183, R164 ;  /* 0x000000a4b7a41221 */ /* 0x000fe20000010000 */
[----:B------:R-:W-:-:S05]  /*1c550*/  @!P1 IMAD.MOV.U32 R164, RZ, RZ, R183 ;  /* 0x000000ffffa49224 */ /* 0x000fca00078e00b7 */
[----:B------:R-:W-:-:S04]  /*1c560*/  F2FP.BF16.F32.PACK_AB R177, RZ, R164 ;  /* 0x000000a4ffb1723e */ /* 0x000fc800000010ff */
[----:B------:R-:W-:Y:S01]  /*1c570*/  PRMT R135, R135, 0x5410, R177 ;  /* 0x0000541087877816 */ /* 0x000fe200000000b1 */
[----:B------:R-:W-:Y:S06]  /*1c580*/  BRA `(.L_x_556) ;  /* 0x0000003000c87947 */ /* 0x000fec0003800000 */
.L_x_475:
        /* <DEDUP_REMOVED lines=16> */
.L_x_559:
        /* <DEDUP_REMOVED lines=12> */
.L_x_561:
[----:B------:R-:W-:Y:S05]  /*1c750*/  BSYNC.RECONVERGENT B2 ;  /* 0x0000000000027941 */ /* 0x000fea0003800200 */
.L_x_560:
        /* <DEDUP_REMOVED lines=62> */
.L_x_558:
[----:B------:R-:W-:Y:S05]  /*1cb40*/  BSYNC.RECONVERGENT B1 ;  /* 0x0000000000017941 */ /* 0x000fea0003800200 */
.L_x_557:
[----:B------:R-:W0:Y:S01]  /*1cb50*/  LDC R182, c[0x0][0x404] ;  /* 0x00010100ffb67b82 */ /* 0x000e220000000800 */
[----:B------:R-:W-:Y:S01]  /*1cb60*/  I2FP.F32.U32 R2, R2 ;  /* 0x0000000200027245 */ /* 0x000fe20000201000 */
[----:B------:R-:W-:Y:S01]  /*1cb70*/  IMAD.MOV.U32 R183, RZ, RZ, 0x2f800000 ;  /* 0x2f800000ffb77424 */ /* 0x000fe200078e00ff */
[----:B------:R-:W-:Y:S01]  /*1cb80*/  ISETP.NE.AND P2, PT, R31, 0x1, PT ;  /* 0x000000011f00780c */ /* 0x000fe20003f45270 */
[----:B------:R-:W-:Y:S01]  /*1cb90*/  BSSY.RECONVERGENT B1, `(.L_x_562) ;  /* 0x0000064000017945 */ /* 0x000fe20003800200 */
[----:B-----5:R-:W-:Y:S01]  /*1cba0*/  @P1 SHF.L.U32 R17, R40, 0x10, RZ ;  /* 0x0000001028111819 */ /* 0x020fe200000006ff */
[----:B------:R-:W-:Y:S01]  /*1cbb0*/  FFMA.FTZ R2, R2, R183, 1.1641532182693481445e-10 ;  /* 0x2f00000002027423 */ /* 0x000fe200000100b7 */
[----:B------:R-:W-:Y:S01]  /*1cbc0*/  LOP3.LUT R21, R21, 0xffffffef, RZ, 0xc0, !PT ;  /* 0xffffffef15157812 */ /* 0x000fe200078ec0ff */
[----:B------:R-:W1:Y:S01]  /*1cbd0*/  LDC R164, c[0x0][0x408] ;  /* 0x00010200ffa47b82 */ /* 0x000e620000000800 */
[----:B------:R-:W-:Y:S02]  /*1cbe0*/  IMAD.MOV.U32 R30, RZ, RZ, 0x2 ;  /* 0x00000002ff1e7424 */ /* 0x000fe400078e00ff */
        /* <DEDUP_REMOVED lines=19> */
.L_x_564:
        /* <DEDUP_REMOVED lines=12> */
.L_x_566:
[----:B------:R-:W-:Y:S05]  /*1cde0*/  BSYNC.RECONVERGENT B2 ;  /* 0x0000000000027941 */ /* 0x000fea0003800200 */
.L_x_565:
        /* <DEDUP_REMOVED lines=62> */
.L_x_563:
[----:B------:R-:W-:Y:S05]  /*1d1d0*/  BSYNC.RECONVERGENT B1 ;  /* 0x0000000000017941 */ /* 0x000fea0003800200 */
.L_x_562:
[----:B------:R-:W-:Y:S01]  /*1d1e0*/  I2FP.F32.U32 R17, R17 ;  /* 0x0000001100117245 */ /* 0x000fe20000201000 */
[----:B------:R-:W-:Y:S01]  /*1d1f0*/  IMAD.U32 R31, R132, 0x10000, RZ ;  /* 0x00010000841f7824 */ /* 0x000fe200078e00ff */
[----:B------:R-:W-:Y:S01]  /*1d200*/  LOP3.LUT R21, R21, 0xfffffff7, RZ, 0xc0, !PT ;  /* 0xfffffff715157812 */ /* 0x000fe200078ec0ff */
[----:B------:R-:W-:Y:S01]  /*1d210*/  BSSY.RECONVERGENT B1, `(.L_x_567) ;  /* 0x0000062000017945 */ /* 0x000fe20003800200 */
[----:B------:R-:W-:Y:S02]  /*1d220*/  HFMA2 R145, -RZ, RZ, 0, 1.1920928955078125e-07 ;  /* 0x00000002ff917431 */ /* 0x000fe400000001ff */
[----:B------:R-:W-:Y:S01]  /*1d230*/  FFMA.FTZ R17, R17, R183, 1.1641532182693481445e-10 ;  /* 0x2f00000011117423 */ /* 0x000fe200000100b7 */
[----:B------:R-:W-:-:S04]  /*1d240*/  FMUL.FTZ R31, R31, R164 ;  /* 0x000000a41f1f7220 */ /* 0x000fc80000410000 */
[----:B------:R-:W-:Y:S02]  /*1d250*/  FSETP.GTU.FTZ.AND P2, PT, R17, R182, PT ;  /* 0x000000b61100720b */ /* 0x000fe40003f5c000 */
[----:B------:R-:W-:Y:S02]  /*1d260*/  @P1 PRMT R17, R40, 0x7632, R17 ;  /* 0x0000763228111816 */ /* 0x000fe40000000011 */
[----:B------:R-:W-:Y:S02]  /*1d270*/  FSEL R31, R31, RZ, !P2 ;  /* 0x000000ff1f1f7208 */ /* 0x000fe40005000000 */
[----:B------:R-:W-:Y:S01]  /*1d280*/  PLOP3.LUT P2, PT, P2, PT, PT, 0x8, 0x80 ;  /* 0x000000000080781c */ /* 0x000fe2000174e170 */
[----:B------:R-:W-:-:S04]  /*1d290*/  @P1 IMAD.U32 R17, R17, 0x10000, RZ ;  /* 0x0001000011111824 */ /* 0x000fc800078e00ff */
[----:B------:R-:W-:Y:S01]  /*1d2a0*/  @P1 FADD.FTZ R31, R17, R31 ;  /* 0x0000001f111f1221 */ /* 0x000fe20000010000 */
[----:B------:R-:W-:-:S04]  /*1d2b0*/  IMAD.MOV.U32 R17, RZ, RZ, R14 ;  /* 0x000000ffff117224 */ /* 0x000fc800078e000e */
[----:B------:R-:W-:-:S03]  /*1d2c0*/  F2FP.BF16.F32.PACK_AB R132, RZ, R31 ;  /* 0x0000001fff84723e */ /* 0x000fc600000010ff */
        /* <DEDUP_REMOVED lines=11> */
.L_x_569:
[----:B------:R-:W-:Y:S01]  /*1d380*/  VIADD R22, R22, 0x1 ;  /* 0x0000000116167836 */ /* 0x000fe20000000000 */
[----:B------:R-:W-:Y:S04]  /*1d390*/  BSSY.RECONVERGENT B2, `(.L_x_570) ;  /* 0x000000b000027945 */ /* 0x000fe80003800200 */
[----:B------:R-:W-:-:S13]  /*1d3a0*/  ISETP.NE.AND P2, PT, R22, RZ, PT ;  /* 0x000000ff1600720c */ /* 0x000fda0003f45270 */
[----:B------:R-:W-:Y:S05]  /*1d3b0*/  @P2 BRA `(.L_x_571) ;  /* 0x0000000000202947 */ /* 0x000fea0003800000 */
[----:B------:R-:W-:-:S05]  /*1d3c0*/  VIADD R16, R16, 0x1 ;  /* 0x0000000110107836 */ /* 0x000fca0000000000 */
[----:B------:R-:W-:-:S13]  /*1d3d0*/  ISETP.NE.AND P2, PT, R16, RZ, PT ;  /* 0x000000ff1000720c */ /* 0x000fda0003f45270 */
[----:B------:R-:W-:Y:S01]  /*1d3e0*/  @!P2 IADD3 R20, PT, PT, R20, 0x1, RZ ;  /* 0x000000011414a810 */ /* 0x000fe20007ffe0ff */
[----:B------:R-:W-:Y:S02]  /*1d3f0*/  @!P2 VIADD R14, R15, 0x1 ;  /* 0x000000010f0ea836 */ /* 0x000fe40000000000 */
[----:B------:R-:W-:Y:S01]  /*1d400*/  @!P2 IMAD.MOV.U32 R16, RZ, RZ, RZ ;  /* 0x000000ffff10a224 */ /* 0x000fe200078e00ff */
[----:B------:R-:W-:-:S13]  /*1d410*/  ISETP.NE.AND P3, PT, R20, RZ, !P2 ;  /* 0x000000ff1400720c */ /* 0x000fda0005765270 */
[----:B------:R-:W-:-:S05]  /*1d420*/  @P3 IMAD.MOV R14, RZ, RZ, R15 ;  /* 0x000000ffff0e3224 */ /* 0x000fca00078e020f */
[----:B------:R-:W-:-:S07]  /*1d430*/  @!P2 MOV R15, R14 ;  /* 0x0000000e000fa202 */ /* 0x000fce0000000f00 */
.L_x_571:
[----:B------:R-:W-:Y:S05]  /*1d440*/  BSYNC.RECONVERGENT B2 ;  /* 0x0000000000027941 */ /* 0x000fea0003800200 */
.L_x_570:
        /* <DEDUP_REMOVED lines=62> */
.L_x_568:
[----:B------:R-:W-:Y:S05]  /*1d830*/  BSYNC.RECONVERGENT B1 ;  /* 0x0000000000017941 */ /* 0x000fea0003800200 */
.L_x_567:
[----:B------:R-:W-:Y:S01]  /*1d840*/  I2FP.F32.U32 R17, R17 ;  /* 0x0000001100117245 */ /* 0x000fe20000201000 */
[----:B------:R-:W-:Y:S01]  /*1d850*/  BSSY.RECONVERGENT B1, `(.L_x_572) ;  /* 0x0000064000017945 */ /* 0x000fe20003800200 */
[----:B------:R-:W-:Y:S01]  /*1d860*/  LOP3.LUT R21, R21, 0xfffffffb, RZ, 0xc0, !PT ;  /* 0xfffffffb15157812 */ /* 0x000fe200078ec0ff */
[----:B------:R-:W-:Y:S01]  /*1d870*/  IMAD.MOV.U32 R144, RZ, RZ, 0x2 ;  /* 0x00000002ff907424 */ /* 0x000fe200078e00ff */
[----:B------:R-:W-:Y:S01]  /*1d880*/  MOV R139, R14 ;  /* 0x0000000e008b7202 */ /* 0x000fe20000000f00 */
        /* <DEDUP_REMOVED lines=21> */
.L_x_574:
        /* <DEDUP_REMOVED lines=10> */
[----:B------:R-:W-:-:S05]  /*1da80*/  @P3 IADD3 R14, PT, PT, R15, RZ, RZ ;  /* 0x000000ff0f0e3210 */ /* 0x000fca0007ffe0ff */
[----:B------:R-:W-:-:S07]  /*1da90*/  @!P2 IMAD.MOV.U32 R15, RZ, RZ, R14 ;  /* 0x000000ffff0fa224 */ /* 0x000fce00078e000e */
.L_x_576:
[----:B------:R-:W-:Y:S05]  /*1daa0*/  BSYNC.RECONVERGENT B2 ;  /* 0x0000000000027941 */ /* 0x000fea0003800200 */
.L_x_575:
        /* <DEDUP_REMOVED lines=62> */
.L_x_573:
[----:B------:R-:W-:Y:S05]  /*1de90*/  BSYNC.RECONVERGENT B1 ;  /* 0x0000000000017941 */ /* 0x000fea0003800200 */
.L_x_572:
[----:B------:R-:W-:Y:S01]  /*1dea0*/  I2FP.F32.U32 R139, R139 ;  /* 0x0000008b008b7245 */ /* 0x000fe20000201000 */
[----:B------:R-:W-:Y:S01]  /*1deb0*/  IMAD.U32 R17, R17, 0x10000, RZ ;  /* 0x0001000011117824 */ /* 0x000fe200078e00ff */
[----:B------:R-:W-:Y:S01]  /*1dec0*/  LOP3.LUT R21, R21, 0xfffffffd, RZ, 0xc0, !PT ;  /* 0xfffffffd15157812 */ /* 0x000fe200078ec0ff */
[----:B------:R-:W-:Y:S01]  /*1ded0*/  BSSY.RECONVERGENT B1, `(.L_x_577) ;  /* 0x0000062000017945 */ /* 0x000fe20003800200 */
[----:B------:R-:W-:Y:S02]  /*1dee0*/  HFMA2 R154, -RZ, RZ, 0, 1.1920928955078125e-07 ;  /* 0x00000002ff9a7431 */ /* 0x000fe400000001ff */
        /* <DEDUP_REMOVED lines=8> */
[----:B------:R-:W-:-:S04]  /*1df70*/  IMAD.MOV.U32 R17, RZ, RZ, R14 ;  /* 0x000000ffff117224 */ /* 0x000fc800078e000e */
        /* <DEDUP_REMOVED lines=12> */
.L_x_579:
[----:B------:R-:W-:Y:S01]  /*1e040*/  IADD3 R22, PT, PT, R22, 0x1, RZ ;  /* 0x0000000116167810 */ /* 0x000fe20007ffe0ff */
[----:B------:R-:W-:Y:S03]  /*1e050*/  BSSY.RECONVERGENT B2, `(.L_x_580) ;  /* 0x000000b000027945 */ /* 0x000fe60003800200 */
[----:B------:R-:W-:-:S13]  /*1e060*/  ISETP.NE.AND P2, PT, R22, RZ, PT ;  /* 0x000000ff1600720c */ /* 0x000fda0003f45270 */
[----:B------:R-:W-:Y:S05]  /*1e070*/  @P2 BRA `(.L_x_581) ;  /* 0x0000000000202947 */ /* 0x000fea0003800000 */
[----:B------:R-:W-:-:S05]  /*1e080*/  VIADD R16, R16, 0x1 ;  /* 0x0000000110107836 */ /* 0x000fca0000000000 */
[----:B------:R-:W-:-:S13]  /*1e090*/  ISETP.NE.AND P2, PT, R16, RZ, PT ;  /* 0x000000ff1000720c */ /* 0x000fda0003f45270 */
[----:B------:R-:W-:Y:S01]  /*1e0a0*/  @!P2 VIADD R20, R20, 0x1 ;  /* 0x000000011414a836 */ /* 0x000fe20000000000 */
[----:B------:R-:W-:Y:S02]  /*1e0b0*/  @!P2 IADD3 R14, PT, PT, R15, 0x1, RZ ;  /* 0x000000010f0ea810 */ /* 0x000fe40007ffe0ff */
[----:B------:R-:W-:Y:S02]  /*1e0c0*/  @!P2 MOV R16, RZ ;  /* 0x000000ff0010a202 */ /* 0x000fe40000000f00 */
[----:B------:R-:W-:-:S13]  /*1e0d0*/  ISETP.NE.AND P3, PT, R20, RZ, !P2 ;  /* 0x000000ff1400720c */ /* 0x000fda0005765270 */
[----:B------:R-:W-:-:S04]  /*1e0e0*/  @P3 IMAD.MOV R14, RZ, RZ, R15 ;  /* 0x000000ffff0e3224 */ /* 0x000fc800078e020f */
[----:B------:R-:W-:-:S07]  /*1e0f0*/  @!P2 IMAD.MOV.U32 R15, RZ, RZ, R14 ;  /* 0x000000ffff0fa224 */ /* 0x000fce00078e000e */
.L_x_581:
[----:B------:R-:W-:Y:S05]  /*1e100*/  BSYNC.RECONVERGENT B2 ;  /* 0x0000000000027941 */ /* 0x000fea0003800200 */
.L_x_580:
        /* <DEDUP_REMOVED lines=62> */
.L_x_578:
[----:B------:R-:W-:Y:S05]  /*1e4f0*/  BSYNC.RECONVERGENT B1 ;  /* 0x0000000000017941 */ /* 0x000fea0003800200 */
.L_x_577:
[----:B------:R-:W-:Y:S01]  /*1e500*/  I2FP.F32.U32 R17, R17 ;  /* 0x0000001100117245 */ /* 0x000fe20000201000 */
[----:B------:R-:W-:Y:S01]  /*1e510*/  BSSY.RECONVERGENT B1, `(.L_x_582) ;  /* 0x0000062000017945 */ /* 0x000fe20003800200 */
[----:B------:R-:W-:Y:S01]  /*1e520*/  ISETP.NE.AND P3, PT, R154, 0x1, PT ;  /* 0x000000019a00780c */ /* 0x000fe20003f65270 */
[----:B------:R-:W-:Y:S02]  /*1e530*/  IMAD.MOV.U32 R155, RZ, RZ, 0x2 ;  /* 0x00000002ff9b7424 */ /* 0x000fe400078e00ff */
[----:B------:R-:W-:Y:S01]  /*1e540*/  FFMA.FTZ R17, R17, R183, 1.1641532182693481445e-10 ;  /* 0x2f00000011117423 */ /* 0x000fe200000100b7 */
[----:B------:R-:W-:-:S04]  /*1e550*/  IMAD.MOV.U32 R177, RZ, RZ, R14 ;  /* 0x000000ffffb17224 */ /* 0x000fc800078e000e */
[----:B------:R-:W-:Y:S01]  /*1e560*/  FSETP.GTU.FTZ.AND P2, PT, R17, R182, PT ;  /* 0x000000b61100720b */ /* 0x000fe20003f5c000 */
[----:B------:R-:W-:-:S04]  /*1e570*/  IMAD.U32 R17, R134, 0x10000, RZ ;  /* 0x0001000086117824 */ /* 0x000fc800078e00ff */
[----:B------:R-:W-:-:S05]  /*1e580*/  FMUL.FTZ R17, R17, R164 ;  /* 0x000000a411117220 */ /* 0x000fca0000410000 */
[----:B------:R-:W-:Y:S02]  /*1e590*/  FSEL R144, R17, RZ, !P2 ;  /* 0x000000ff11907208 */ /* 0x000fe40005000000 */
[----:B------:R-:W-:Y:S02]  /*1e5a0*/  @P1 SHF.L.U32 R17, R42, 0x10, RZ ;  /* 0x000000102a111819 */ /* 0x000fe400000006ff */
        /* <DEDUP_REMOVED lines=9> */
[----:B------:R-:W-:Y:S01]  /*1e640*/  @!P3 IMAD.MOV.U32 R177, RZ, RZ, R18 ;  /* 0x000000ffffb1b224 */ /* 0x000fe200078e0012 */
[----:B------:R-:W-:Y:S01]  /*1e650*/  @P3 MOV R177, R19 ;  /* 0x0000001300b13202 */ /* 0x000fe20000000f00 */
[----:B------:R-:W-:Y:S01]  /*1e660*/  @P3 VIADD R155, R154, 0x1 ;  /* 0x000000019a9b3836 */ /* 0x000fe20000000000 */
[----:B------:R-:W-:Y:S06]  /*1e670*/  BRA `(.L_x_583) ;  /* 0x00000004002c7947 */ /* 0x000fec0003800000 */
.L_x_584:
        /* <DEDUP_REMOVED lines=12> */
.L_x_586:
[----:B------:R-:W-:Y:S05]  /*1e740*/  BSYNC.RECONVERGENT B2 ;  /* 0x0000000000027941 */ /* 0x000fea0003800200 */
.L_x_585:
        /* <DEDUP_REMOVED lines=62> */
.L_x_583:
[----:B------:R-:W-:Y:S05]  /*1eb30*/  BSYNC.RECONVERGENT B1 ;  /* 0x0000000000017941 */ /* 0x000fea0003800200 */
.L_x_582:
[----:B------:R-:W-:Y:S01]  /*1eb40*/  I2FP.F32.U32 R154, R177 ;  /* 0x000000b1009a7245 */ /* 0x000fe20000201000 */
[----:B------:R-:W-:Y:S01]  /*1eb50*/  BSSY.RECONVERGENT B1, `(.L_x_587) ;  /* 0x0000062000017945 */ /* 0x000fe20003800200 */
[----:B------:R-:W-:Y:S01]  /*1eb60*/  SHF.L.U32 R17, R17, 0x10, RZ ;  /* 0x0000001011117819 */ /* 0x000fe200000006ff */
[----:B------:R-:W-:Y:S01]  /*1eb70*/  IMAD.MOV.U32 R178, RZ, RZ, 0x2 ;  /* 0x00000002ffb27424 */ /* 0x000fe200078e00ff */
[----:B------:R-:W-:Y:S01]  /*1eb80*/  ISETP.NE.AND P4, PT, R155, 0x1, PT ;  /* 0x000000019b00780c */ /* 0x000fe20003f85270 */
[----:B------:R-:W-:-:S05]  /*1eb90*/  FFMA.FTZ R154, R154, R183, 1.1641532182693481445e-10 ;  /* 0x2f0000009a9a7423 */ /* 0x000fca00000100b7 */
[----:B------:R-:W-:Y:S01]  /*1eba0*/  FSETP.GTU.FTZ.AND P3, PT, R154, R182, PT ;  /* 0x000000b69a00720b */ /* 0x000fe20003f7c000 */
[----:B------:R-:W-:Y:S01]  /*1ebb0*/  FMUL.FTZ R154, R17, R164 ;  /* 0x000000a4119a7220 */ /* 0x000fe20000410000 */
[----:B------:R-:W-:-:S04]  /*1ebc0*/  @P1 PRMT R17, R42, 0x7632, R17 ;  /* 0x000076322a111816 */ /* 0x000fc80000000011 */
[----:B------:R-:W-:Y:S01]  /*1ebd0*/  FSEL R154, R154, RZ, !P3 ;  /* 0x000000ff9a9a7208 */ /* 0x000fe20005800000 */
[----:B------:R-:W-:Y:S01]  /*1ebe0*/  @P1 IMAD.U32 R17, R17, 0x10000, RZ ;  /* 0x0001000011111824 */ /* 0x000fe200078e00ff */
        /* <DEDUP_REMOVED lines=13> */
.L_x_589:
        /* <DEDUP_REMOVED lines=12> */
.L_x_591:
[----:B------:R-:W-:Y:S05]  /*1ed80*/  BSYNC.RECONVERGENT B2 ;  /* 0x0000000000027941 */ /* 0x000fea0003800200 */
.L_x_590:
        /* <DEDUP_REMOVED lines=62> */
.L_x_588:
[----:B------:R-:W-:Y:S05]  /*1f170*/  BSYNC.RECONVERGENT B1 ;  /* 0x0000000000017941 */ /* 0x000fea0003800200 */
.L_x_587:
        /* <DEDUP_REMOVED lines=24> */
.L_x_594:
        /* <DEDUP_REMOVED lines=12> */
.L_x_596:
[----:B------:R-:W-:Y:S05]  /*1f3c0*/  BSYNC.RECONVERGENT B2 ;  /* 0x0000000000027941 */ /* 0x000fea0003800200 */
.L_x_595:
        /* <DEDUP_REMOVED lines=60> */
[----:B------:R-:W-:Y:S02]  /*1f790*/  LOP3.LUT R19, R180, UR15, R179, 0x96, !PT ;  /* 0x0000000fb4137c12 */ /* 0x000fe4000f8e96b3 */
[----:B------:R-:W-:-:S07]  /*1f7a0*/  MOV R14, R178 ;  /* 0x000000b2000e7202 */ /* 0x000fce0000000f00 */
.L_x_593:
[----:B------:R-:W-:Y:S05]  /*1f7b0*/  BSYNC.RECONVERGENT B1 ;  /* 0x0000000000017941 */ /* 0x000fea0003800200 */
.L_x_592:
        /* <DEDUP_REMOVED lines=14> */
[----:B------:R-:W-:-:S07]  /*1f8a0*/  PRMT R135, R135, 0x5410, R178 ;  /* 0x0000541087877816 */ /* 0x000fce00000000b2 */
.L_x_556:
        /* <DEDUP_REMOVED lines=43> */
.L_x_597:
[----:B------:R-:W-:Y:S01]  /*1fb60*/  IMAD.MOV.U32 R177, RZ, RZ, R137 ;  /* 0x000000ffffb17224 */ /* 0x000fe200078e0089 */
[----:B------:R-:W-:-:S07]  /*1fb70*/  IADD3 R136, PT, PT, R136, 0x20, RZ ;  /* 0x0000002088887810 */ /* 0x000fce0007ffe0ff */
.L_x_474:
[----:B------:R-:W-:Y:S05]  /*1fb80*/  BSYNC.RECONVERGENT B0 ;  /* 0x0000000000007941 */ /* 0x000fea0003800200 */
.L_x_473:
        /* <DEDUP_REMOVED lines=30> */
[----:B------:R-:W-:Y:S01]  /*1fd70*/  @!P2 IMAD.MOV.U32 R137, RZ, RZ, R177 ;  /* 0x000000ffff89a224 */ /* 0x000fe200078e00b1 */
[----:B------:R-:W-:Y:S01]  /*1fd80*/  @P2 MOV R137, R177 ;  /* 0x000000b100892202 */ /* 0x000fe20000000f00 */
[----:B------:R-:W-:Y:S02]  /*1fd90*/  @P2 VIADD R4, R17, 0x1 ;  /* 0x0000000111042836 */ /* 0x000fe40000000000 */
[----:B------:R-:W-:Y:S01]  /*1fda0*/  @P2 IMAD.MOV.U32 R0, RZ, RZ, R19 ;  /* 0x000000ffff002224 */ /* 0x000fe200078e0013 */
[----:B------:R-:W-:Y:S06]  /*1fdb0*/  BRA `(.L_x_602) ;  /* 0x00000004002c7947 */ /* 0x000fec0003800000 */
.L_x_603:
        /* <DEDUP_REMOVED lines=12> */
.L_x_605:
[----:B------:R-:W-:Y:S05]  /*1fe80*/  BSYNC.RECONVERGENT B2 ;  /* 0x0000000000027941 */ /* 0x000fea0003800200 */
.L_x_604:
        /* <DEDUP_REMOVED lines=62> */
.L_x_602:
[----:B------:R-:W-:Y:S05]  /*20270*/  BSYNC.RECONVERGENT B1 ;  /* 0x0000000000017941 */ /* 0x000fea0003800200 */
.L_x_601:
[----:B------:R-:W1:Y:S01]  /*20280*/  LDC R177, c[0x0][0x404] ;  /* 0x00010100ffb17b82 */ /* 0x000e620000000800 */
[----:B------:R-:W-:Y:S01]  /*20290*/  HFMA2 R182, -RZ, RZ, 0.1171875, 0 ;  /* 0x2f800000ffb67431 */ /* 0x000fe200000001ff */
[----:B------:R-:W-:Y:S01]  /*202a0*/  I2FP.F32.U32 R0, R0 ;  /* 0x0000000000007245 */ /* 0x000fe20000201000 */
[----:B------:R-:W-:Y:S01]  /*202b0*/  BSSY.RECONVERGENT B1, `(.L_x_606) ;  /* 0x0000062000017945 */ /* 0x000fe20003800200 */
[----:B------:R-:W-:Y:S01]  /*202c0*/  LOP3.LUT R21, R21, 0xffffffef, RZ, 0xc0, !PT ;  /* 0xffffffef15157812 */ /* 0x000fe200078ec0ff */
[----:B------:R-:W-:Y:S01]  /*202d0*/  IMAD.MOV.U32 R5, RZ, RZ, 0x2 ;  /* 0x00000002ff057424 */ /* 0x000fe200078e00ff */
[----:B-----5:R-:W-:Y:S02]  /*202e0*/  PRMT R10, R132, 0x7632, R10 ;  /* 0x00007632840a7816 */ /* 0x020fe4000000000a */
[----:B------:R-:W2:Y:S01]  /*202f0*/  LDC R165, c[0x0][0x408] ;  /* 0x00010200ffa57b82 */ /* 0x000ea20000000800 */
[----:B------:R-:W-:Y:S01]  /*20300*/  MOV R7, R14 ;  /* 0x0000000e00077202 */ /* 0x000fe20000000f00 */
[----:B------:R-:W-:-:S05]  /*20310*/  FFMA.FTZ R0, R0, R182, 1.1641532182693481445e-10 ;  /* 0x2f00000000007423 */ /* 0x000fca00000100b6 */
[----:B-1----:R-:W-:Y:S01]  /*20320*/  FSETP.GTU.FTZ.AND P2, PT, R0, R177, PT ;  /* 0x000000b10000720b */ /* 0x002fe20003f5c000 */
[----:B------:R-:W-:-:S04]  /*20330*/  IMAD.U32 R0, R132, 0x10000, RZ ;  /* 0x0001000084007824 */ /* 0x000fc800078e00ff */
[----:B--2---:R-:W-:-:S05]  /*20340*/  FMUL.FTZ R0, R0, R165 ;  /* 0x000000a500007220 */ /* 0x004fca0000410000 */
        /* <DEDUP_REMOVED lines=13> */
.L_x_608:
        /* <DEDUP_REMOVED lines=12> */
.L_x_610:
[----:B------:R-:W-:Y:S05]  /*204e0*/  BSYNC.RECONVERGENT B2 ;  /* 0x0000000000027941 */ /* 0x000fea0003800200 */
.L_x_609:
        /* <DEDUP_REMOVED lines=62> */
.L_x_607:
[----:B------:R-:W-:Y:S05]  /*208d0*/  BSYNC.RECONVERGENT B1 ;  /* 0x0000000000017941 */ /* 0x000fea0003800200 */
.L_x_606:
        /* <DEDUP_REMOVED lines=25> */
.L_x_613:
        /* <DEDUP_REMOVED lines=12> */
.L_x_615:
[----:B------:R-:W-:Y:S05]  /*20b30*/  BSYNC.RECONVERGENT B2 ;  /* 0x0000000000027941 */ /* 0x000fea0003800200 */
.L_x_614:
        /* <DEDUP_REMOVED lines=62> */
.L_x_612:
[----:B------:R-:W-:Y:S05]  /*20f20*/  BSYNC.RECONVERGENT B1 ;  /* 0x0000000000017941 */ /* 0x000fea0003800200 */
.L_x_611:
[----:B------:R-:W-:Y:S01]  /*20f30*/  I2FP.F32.U32 R5, R7 ;  /* 0x0000000700057245 */ /* 0x000fe20000201000 */
[----:B------:R-:W-:Y:S01]  /*20f40*/  BSSY.RECONVERGENT B1, `(.L_x_616) ;  /* 0x0000060000017945 */ /* 0x000fe20003800200 */
[----:B------:R-:W-:Y:S01]  /*20f50*/  SHF.L.U32 R10, R10, 0x10, RZ ;  /* 0x000000100a0a7819 */ /* 0x000fe200000006ff */
[----:B------:R-:W-:Y:S01]  /*20f60*/  IMAD.MOV.U32 R7, RZ, RZ, R14 ;  /* 0x000000ffff077224 */ /* 0x000fe200078e000e */
[----:B------:R-:W-:Y:S01]  /*20f70*/  LOP3.LUT R21, R21, 0xfffffff7, RZ, 0xc0, !PT ;  /* 0xfffffff715157812 */ /* 0x000fe200078ec0ff */
[----:B------:R-:W-:Y:S02]  /*20f80*/  FFMA.FTZ R5, R5, R182, 1.1641532182693481445e-10 ;  /* 0x2f00000005057423 */ /* 0x000fe400000100b6 */
[----:B------:R-:W-:-:S03]  /*20f90*/  FMUL.FTZ R10, R10, R165 ;  /* 0x000000a50a0a7220 */ /* 0x000fc60000410000 */
        /* <DEDUP_REMOVED lines=15> */
.L_x_618:
        /* <DEDUP_REMOVED lines=12> */
.L_x_620:
[----:B------:R-:W-:Y:S05]  /*21150*/  BSYNC.RECONVERGENT B2 ;  /* 0x0000000000027941 */ /* 0x000fea0003800200 */
.L_x_619:
        /* <DEDUP_REMOVED lines=62> */
.L_x_617:
[----:B------:R-:W-:Y:S05]  /*21540*/  BSYNC.RECONVERGENT B1 ;  /* 0x0000000000017941 */ /* 0x000fea0003800200 */
.L_x_616:
[----:B------:R-:W-:Y:S01]  /*21550*/  I2FP.F32.U32 R4, R7 ;  /* 0x0000000700047245 */ /* 0x000fe20000201000 */
[----:B------:R-:W-:Y:S01]  /*21560*/  BSSY.RECONVERGENT B1, `(.L_x_621) ;  /* 0x0000065000017945 */ /* 0x000fe20003800200 */
[----:B------:R-:W-:-:S03]  /*21570*/  IMAD.MOV.U32 R7, RZ, RZ, R14 ;  /* 0x000000ffff077224 */ /* 0x000fc600078e000e */
        /* <DEDUP_REMOVED lines=12> */
[----:B------:R-:W-:Y:S01]  /*21640*/  HFMA2 R4, -RZ, RZ, 0, 1.1920928955078125e-07 ;  /* 0x00000002ff047431 */ /* 0x000fe200000001ff */
        /* <DEDUP_REMOVED lines=11> */
.L_x_623:
        /* <DEDUP_REMOVED lines=12> */
.L_x_625:
[----:B------:R-:W-:Y:S05]  /*217c0*/  BSYNC.RECONVERGENT B2 ;  /* 0x0000000000027941 */ /* 0x000fea0003800200 */
.L_x_624:
        /* <DEDUP_REMOVED lines=62> */
.L_x_622:
[----:B------:R-:W-:Y:S05]  /*21bb0*/  BSYNC.RECONVERGENT B1 ;  /* 0x0000000000017941 */ /* 0x000fea0003800200 */
.L_x_621:
        /* <DEDUP_REMOVED lines=23> */
.L_x_628:
        /* <DEDUP_REMOVED lines=12> */
.L_x_630:
[----:B------:R-:W-:Y:S05]  /*21df0*/  BSYNC.RECONVERGENT B2 ;  /* 0x0000000000027941 */ /* 0x000fea0003800200 */
.L_x_629:
        /* <DEDUP_REMOVED lines=62> */
.L_x_627:
[----:B------:R-:W-:Y:S05]  /*221e0*/  BSYNC.RECONVERGENT B1 ;  /* 0x0000000000017941 */ /* 0x000fea0003800200 */
.L_x_626:
[----:B------:R-:W-:Y:S01]  /*221f0*/  I2FP.F32.U32 R4, R7 ;  /* 0x0000000700047245 */ /* 0x000fe20000201000 */
[----:B------:R-:W-:Y:S01]  /*22200*/  BSSY.RECONVERGENT B1, `(.L_x_631) ;  /* 0x0000063000017945 */ /* 0x000fe20003800200 */
[----:B------:R-:W-:Y:S01]  /*22210*/  @P1 SHF.L.U32 R28, R41, 0x10, RZ ;  /* 0x00000010291c1819 */ /* 0x000fe200000006ff */
[----:B------:R-:W-:Y:S01]  /*22220*/  IMAD.MOV.U32 R6, RZ, RZ, 0x2 ;  /* 0x00000002ff067424 */ /* 0x000fe200078e00ff */
[----:B------:R-:W-:Y:S01]  /*22230*/  MOV R5, R14 ;  /* 0x0000000e00057202 */ /* 0x000fe20000000f00 */
        /* <DEDUP_REMOVED lines=20> */
.L_x_633:
        /* <DEDUP_REMOVED lines=12> */
.L_x_635:
[----:B------:R-:W-:Y:S05]  /*22440*/  BSYNC.RECONVERGENT B2 ;  /* 0x0000000000027941 */ /* 0x000fea0003800200 */
.L_x_634:
        /* <DEDUP_REMOVED lines=62> */
.L_x_632:
[----:B------:R-:W-:Y:S05]  /*22830*/  BSYNC.RECONVERGENT B1 ;  /* 0x0000000000017941 */ /* 0x000fea0003800200 */
.L_x_631:
        /* <DEDUP_REMOVED lines=22> */
.L_x_638:
        /* <DEDUP_REMOVED lines=12> */
.L_x_640:
[----:B------:R-:W-:Y:S05]  /*22a60*/  BSYNC.RECONVERGENT B2 ;  /* 0x0000000000027941 */ /* 0x000fea0003800200 */
.L_x_639:
        /* <DEDUP_REMOVED lines=62> */
.L_x_637:
[----:B------:R-:W-:Y:S05]  /*22e50*/  BSYNC.RECONVERGENT B1 ;  /* 0x0000000000017941 */ /* 0x000fea0003800200 */
.L_x_636:
        /* <DEDUP_REMOVED lines=14> */
[----:B------:R-:W-:Y:S01]  /*22f40*/  @!P1 MOV R143, R5 ;  /* 0x00000005008f9202 */ /* 0x000fe20000000f00 */
        /* <DEDUP_REMOVED lines=12> */
.L_x_643:
        /* <DEDUP_REMOVED lines=12> */
.L_x_645:
[----:B------:R-:W-:Y:S05]  /*230d0*/  BSYNC.RECONVERGENT B2 ;  /* 0x0000000000027941 */ /* 0x000fea0003800200 */
.L_x_644:
        /* <DEDUP_REMOVED lines=62> */
.L_x_642:
[----:B------:R-:W-:Y:S05]  /*234c0*/  BSYNC.RECONVERGENT B1 ;  /* 0x0000000000017941 */ /* 0x000fea0003800200 */
.L_x_641:
        /* <DEDUP_REMOVED lines=21> */
.L_x_648:
        /* <DEDUP_REMOVED lines=12> */
.L_x_650:
[----:B------:R-:W-:Y:S05]  /*236e0*/  BSYNC.RECONVERGENT B2 ;  /* 0x0000000000027941 */ /* 0x000fea0003800200 */
.L_x_649:
        /* <DEDUP_REMOVED lines=62> */
.L_x_647:
[----:B------:R-:W-:Y:S05]  /*23ad0*/  BSYNC.RECONVERGENT B1 ;  /* 0x0000000000017941 */ /* 0x000fea0003800200 */
.L_x_646:
[----:B------:R-:W-:Y:S01]  /*23ae0*/  I2FP.F32.U32 R6, R134 ;  /* 0x0000008600067245 */ /* 0x000fe20000201000 */
[----:B------:R-:W-:Y:S01]  /*23af0*/  @P1 IMAD.U32 R142, R42, 0x10000, RZ ;  /* 0x000100002a8e1824 */ /* 0x000fe200078e00ff */
[----:B------:R-:W-:Y:S01]  /*23b00*/  BSSY.RECONVERGENT B1, `(.L_x_651) ;  /* 0x0000062000017945 */ /* 0x000fe20003800200 */
[----:B------:R-:W-:Y:S02]  /*23b10*/  HFMA2 R139, -RZ, RZ, 0, 1.1920928955078125e-07 ;  /* 0x00000002ff8b7431 */ /* 0x000fe400000001ff */
[----:B------:R-:W-:-:S05]  /*23b20*/  FFMA.FTZ R6, R6, R182, 1.1641532182693481445e-10 ;  /* 0x2f00000006067423 */ /* 0x000fca00000100b6 */
[----:B------:R-:W-:Y:S02]  /*23b30*/  FSETP.GTU.FTZ.AND P3, PT, R6, R177, PT ;  /* 0x000000b10600720b */ /* 0x000fe40003f7c000 */
[----:B------:R-:W-:Y:S02]  /*23b40*/  SHF.L.U32 R6, R46, 0x10, RZ ;  /* 0x000000102e067819 */ /* 0x000fe400000006ff */
[----:B------:R-:W-:-:S03]  /*23b50*/  SEL R7, RZ, 0x1, P3 ;  /* 0x00000001ff077807 */ /* 0x000fc60001800000 */
        /* <DEDUP_REMOVED lines=17> */
.L_x_653:
        /* <DEDUP_REMOVED lines=12> */
.L_x_655:
[----:B------:R-:W-:Y:S05]  /*23d30*/  BSYNC.RECONVERGENT B2 ;  /* 0x0000000000027941 */ /* 0x000fea0003800200 */
.L_x_654:
        /* <DEDUP_REMOVED lines=62> */
.L_x_652:
[----:B------:R-:W-:Y:S05]  /*24120*/  BSYNC.RECONVERGENT B1 ;  /* 0x0000000000017941 */ /* 0x000fea0003800200 */
.L_x_651:
        /* <DEDUP_REMOVED lines=20> */
.L_x_658:
        /* <DEDUP_REMOVED lines=12> */
.L_x_660:
[----:B------:R-:W-:Y:S05]  /*24330*/  BSYNC.RECONVERGENT B2 ;  /* 0x0000000000027941 */ /* 0x000fea0003800200 */
.L_x_659:
        /* <DEDUP_REMOVED lines=62> */
.L_x_657:
[----:B------:R-:W-:Y:S05]  /*24720*/  BSYNC.RECONVERGENT B1 ;  /* 0x0000000000017941 */ /* 0x000fea0003800200 */
.L_x_656:
        /* <DEDUP_REMOVED lines=27> */
.L_x_663:
        /* <DEDUP_REMOVED lines=12> */
.L_x_665:
[----:B------:R-:W-:Y:S05]  /*249a0*/  BSYNC.RECONVERGENT B2 ;  /* 0x0000000000027941 */ /* 0x000fea0003800200 */
.L_x_664:
[----:B------:R-:W-:Y:S01]  /*249b0*/  IMAD.WIDE.U32 R18, R22, -0x2daee0ad, RZ ;  /* 0xd2511f5316127825 */ /* 0x000fe200078e00ff */
[----:B------:R-:W-:Y:S01]  /*249c0*/  UIADD3 UR15, UPT, UPT, UR4, -0x61c88647, URZ ;  /* 0x9e3779b9040f7890 */ /* 0x000fe2000fffe0ff */
[----:B------:R-:W-:Y:S02]  /*249d0*/  MOV R5, R137 ;  /* 0x0000008900057202 */ /* 0x000fe40000000f00 */
        /* <DEDUP_REMOVED lines=59> */
.L_x_662:
[----:B------:R-:W-:Y:S05]  /*24d90*/  BSYNC.RECONVERGENT B1 ;  /* 0x0000000000017941 */ /* 0x000fea0003800200 */
.L_x_661:
[----:B------:R-:W-:Y:S01]  /*24da0*/  I2FP.F32.U32 R5, R5 ;  /* 0x0000000500057245 */ /* 0x000fe20000201000 */
[----:B------:R-:W-:Y:S01]  /*24db0*/  BSSY.RECONVERGENT B1, `(.L_x_666) ;  /* 0x000005f000017945 */ /* 0x000fe20003800200 */
[----:B------:R-:W-:Y:S01]  /*24dc0*/  ISETP.NE.AND P5, PT, R157, 0x1, PT ;  /* 0x000000019d00780c */ /* 0x000fe20003fa5270 */
[----:B------:R-:W-:Y:S01]  /*24dd0*/  IMAD.MOV.U32 R179, RZ, RZ, 0x2 ;  /* 0x00000002ffb37424 */ /* 0x000fe200078e00ff */
[----:B------:R-:W-:Y:S01]  /*24de0*/  PRMT R17, R135, 0x7632, R17 ;  /* 0x0000763287117816 */ /* 0x000fe20000000011 */
[----:B------:R-:W-:-:S05]  /*24df0*/  FFMA.FTZ R5, R5, R182, 1.1641532182693481445e-10 ;  /* 0x2f00000005057423 */ /* 0x000fca00000100b6 */
[----:B------:R-:W-:Y:S01]  /*24e00*/  FSETP.GTU.FTZ.AND P4, PT, R5, R177, PT ;  /* 0x000000b10500720b */ /* 0x000fe20003f9c000 */
[----:B------:R-:W-:Y:S01]  /*24e10*/  IMAD.U32 R5, R135, 0x10000, RZ ;  /* 0x0001000087057824 */ /* 0x000fe200078e00ff */
[----:B------:R-:W-:-:S03]  /*24e20*/  MOV R135, R14 ;  /* 0x0000000e00877202 */ /* 0x000fc60000000f00 */
        /* <DEDUP_REMOVED lines=12> */
.L_x_668:
        /* <DEDUP_REMOVED lines=12> */
.L_x_670:
[----:B------:R-:W-:Y:S05]  /*24fb0*/  BSYNC.RECONVERGENT B2 ;  /* 0x0000000000027941 */ /* 0x000fea0003800200 */
.L_x_669:
        /* <DEDUP_REMOVED lines=62> */
.L_x_667:
[----:B------:R-:W-:Y:S05]  /*253a0*/  BSYNC.RECONVERGENT B1 ;  /* 0x0000000000017941 */ /* 0x000fea0003800200 */
.L_x_666:
        /* <DEDUP_REMOVED lines=25> */
.L_x_673:
        /* <DEDUP_REMOVED lines=12> */
.L_x_675:
[----:B------:R-:W-:Y:S05]  /*25600*/  BSYNC.RECONVERGENT B2 ;  /* 0x0000000000027941 */ /* 0x000fea0003800200 */
.L_x_674:
        /* <DEDUP_REMOVED lines=62> */
.L_x_672:
[----:B------:R-:W-:Y:S05]  /*259f0*/  BSYNC.RECONVERGENT B1 ;  /* 0x0000000000017941 */ /* 0x000fea0003800200 */
.L_x_671:
[----:B------:R-:W-:Y:S01]  /*25a00*/  I2FP.F32.U32 R179, R181 ;  /* 0x000000b500b37245 */ /* 0x000fe20000201000 */
[----:B------:R-:W-:Y:S01]  /*25a10*/  BSSY.RECONVERGENT B1, `(.L_x_676) ;  /* 0x0000061000017945 */ /* 0x000fe20003800200 */
[----:B------:R-:W-:Y:S01]  /*25a20*/  ISETP.NE.AND P6, PT, R178, 0x1, PT ;  /* 0x00000001b200780c */ /* 0x000fe20003fc5270 */
[----:B------:R-:W-:Y:S01]  /*25a30*/  IMAD.MOV.U32 R181, RZ, RZ, R14 ;  /* 0x000000ffffb57224 */ /* 0x000fe200078e000e */
[----:B------:R-:W-:Y:S01]  /*25a40*/  SHF.L.U32 R17, R17, 0x10, RZ ;  /* 0x0000001011117819 */ /* 0x000fe200000006ff */
[----:B------:R-:W-:-:S04]  /*25a50*/  FFMA.FTZ R179, R179, R182, 1.1641532182693481445e-10 ;  /* 0x2f000000b3b37423 */ /* 0x000fc800000100b6 */
[----:B------:R-:W-:Y:S01]  /*25a60*/  FMUL.FTZ R17, R17, R165 ;  /* 0x000000a511117220 */ /* 0x000fe20000410000 */
        /* <DEDUP_REMOVED lines=13> */
.L_x_678:
        /* <DEDUP_REMOVED lines=9> */
[----:B------:R-:W-:Y:S02]  /*25bd0*/  @!P6 VIADD R14, R15, 0x1 ;  /* 0x000000010f0ee836 */ /* 0x000fe40000000000 */
[----:B------:R-:W-:Y:S01]  /*25be0*/  @!P6 IMAD.MOV.U32 R16, RZ, RZ, RZ ;  /* 0x000000ffff10e224 */ /* 0x000fe200078e00ff */
[----:B------:R-:W-:-:S13]  /*25bf0*/  ISETP.NE.AND P0, PT, R20, RZ, !P6 ;  /* 0x000000ff1400720c */ /* 0x000fda0007705270 */
[----:B------:R-:W-:Y:S01]  /*25c00*/  @P0 IMAD.MOV R14, RZ, RZ, R15 ;  /* 0x000000ffff0e0224 */ /* 0x000fe200078e020f */
[----:B------:R-:W-:-:S04]  /*25c10*/  LOP3.LUT P0, RZ, R21, 0x800, RZ, 0xc0, !PT ;  /* 0x0000080015ff7812 */ /* 0x000fc8000780c0ff */
[----:B------:R-:W-:-:S09]  /*25c20*/  @!P6 MOV R15, R14 ;  /* 0x0000000e000fe202 */ /* 0x000fd20000000f00 */
.L_x_680:
[----:B------:R-:W-:Y:S05]  /*25c30*/  BSYNC.RECONVERGENT B2 ;  /* 0x0000000000027941 */ /* 0x000fea0003800200 */
.L_x_679:
        /* <DEDUP_REMOVED lines=62> */
.L_x_677:
[----:B------:R-:W-:Y:S05]  /*26020*/  BSYNC.RECONVERGENT B1 ;  /* 0x0000000000017941 */ /* 0x000fea0003800200 */
.L_x_676:
        /* <DEDUP_REMOVED lines=20> */
.L_x_600:
[----:B------:R-:W-:Y:S01]  /*26170*/  ISETP.NE.AND P2, PT, R17, 0x1, PT ;  /* 0x000000011100780c */ /* 0x000fe20003f45270 */
[----:B------:R-:W-:Y:S01]  /*26180*/  BSSY.RECONVERGENT B1, `(.L_x_682) ;  /* 0x000005a000017945 */ /* 0x000fe20003800200 */
[----:B0-----:R-:W-:Y:S02]  /*26190*/  HFMA2 R29, -RZ, RZ, 0, 1.1920928955078125e-07 ;  /* 0x00000002ff1d7431 */ /* 0x001fe400000001ff */
[----:B------:R-:W-:Y:S02]  /*261a0*/  IMAD.MOV.U32 R0, RZ, RZ, R14 ;  /* 0x000000ffff007224 */ /* 0x000fe400078e000e */
[----:B------:R-:W-:-:S07]  /*261b0*/  IMAD.MOV.U32 R137, RZ, RZ, R177 ;  /* 0x000000ffff897224 */ /* 0x000fce00078e00b1 */
[----:B------:R-:W-:Y:S05]  /*261c0*/  @!P2 BRA `(.L_x_683) ;  /* 0x000000040054a947 */ /* 0x000fea0003800000 */
[----:B------:R-:W-:-:S13]  /*261d0*/  ISETP.NE.AND P2, PT, R17, 0x3, PT ;  /* 0x000000031100780c */ /* 0x000fda0003f45270 */
[----:B------:R-:W-:Y:S05]  /*261e0*/  @!P2 BRA `(.L_x_684) ;  /* 0x000000000020a947 */ /* 0x000fea0003800000 */
[----:B------:R-:W-:-:S13]  /*261f0*/  ISETP.NE.AND P2, PT, R17, 0x2, PT ;  /* 0x000000021100780c */ /* 0x000fda0003f45270 */
[----:B------:R-:W-:Y:S01]  /*26200*/  @!P2 MOV R29, 0x3 ;  /* 0x00000003001da802 */ /* 0x000fe20000000f00 */
[----:B------:R-:W-:Y:S01]  /*26210*/  @!P2 IMAD.MOV.U32 R0, RZ, RZ, R18 ;  /* 0x000000ffff00a224 */ /* 0x000fe200078e0012 */
[----:B------:R-:W-:Y:S01]  /*26220*/  @!P2 MOV R137, R177 ;  /* 0x000000b10089a202 */ /* 0x000fe20000000f00 */
[----:B------:R-:W-:Y:S02]  /*26230*/  @P2 VIADD R29, R17, 0x1 ;  /* 0x00000001111d2836 */ /* 0x000fe40000000000 */
[----:B------:R-:W-:Y:S02]  /*26240*/  @P2 IMAD.MOV.U32 R0, RZ, RZ, R19 ;  /* 0x000000ffff002224 */ /* 0x000fe400078e0013 */
[----:B------:R-:W-:Y:S01]  /*26250*/  @P2 IMAD.MOV.U32 R137, RZ, RZ, R177 ;  /* 0x000000ffff892224 */ /* 0x000fe200078e00b1 */
[----:B------:R-:W-:Y:S06]  /*26260*/  BRA `(.L_x_683) ;  /* 0x00000004002c7947 */ /* 0x000fec0003800000 */
.L_x_684:
        /* <DEDUP_REMOVED lines=12> */
.L_x_686:
[----:B------:R-:W-:Y:S05]  /*26330*/  BSYNC.RECONVERGENT B2 ;  /* 0x0000000000027941 */ /* 0x000fea0003800200 */
.L_x_685:
        /* <DEDUP_REMOVED lines=62> */
.L_x_683:
[----:B------:R-:W-:Y:S05]  /*26720*/  BSYNC.RECONVERGENT B1 ;  /* 0x0000000000017941 */ /* 0x000fea0003800200 */
.L_x_682:
[----:B------:R-:W0:Y:S01]  /*26730*/  LDC R182, c[0x0][0x404] ;  /* 0x00010100ffb67b82 */ /* 0x000e220000000800 */
[----:B------:R-:W-:Y:S01]  /*26740*/  I2FP.F32.U32 R0, R0 ;  /* 0x0000000000007245 */ /* 0x000fe20000201000 */
[----:B------:R-:W-:Y:S01]  /*26750*/  IMAD.MOV.U32 R183, RZ, RZ, 0x2f800000 ;  /* 0x2f800000ffb77424 */ /* 0x000fe200078e00ff */
[----:B------:R-:W-:Y:S01]  /*26760*/  LOP3.LUT R21, R21, 0xffffffef, RZ, 0xc0, !PT ;  /* 0xffffffef15157812 */ /* 0x000fe200078ec0ff */
[----:B-----5:R-:W-:Y:S01]  /*26770*/  @P1 IMAD.U32 R17, R40, 0x10000, RZ ;  /* 0x0001000028111824 */ /* 0x020fe200078e00ff */
[----:B------:R-:W-:Y:S01]  /*26780*/  BSSY.RECONVERGENT B1, `(.L_x_687) ;  /* 0x0000063000017945 */ /* 0x000fe20003800200 */
[----:B------:R-:W-:Y:S01]  /*26790*/  FFMA.FTZ R0, R0, R183, 1.1641532182693481445e-10 ;  /* 0x2f00000000007423 */ /* 0x000fe200000100b7 */
[----:B------:R-:W-:Y:S01]  /*267a0*/  IMAD.MOV.U32 R28, RZ, RZ, 0x2 ;  /* 0x00000002ff1c7424 */ /* 0x000fe200078e00ff */
[----:B------:R-:W1:Y:S01]  /*267b0*/  LDC R165, c[0x0][0x408] ;  /* 0x00010200ffa57b82 */ /* 0x000e620000000800 */
[----:B------:R-:W-:Y:S02]  /*267c0*/  MOV R139, R14 ;  /* 0x0000000e008b7202 */ /* 0x000fe40000000f00 */
[----:B0-----:R-:W-:-:S02]  /*267d0*/  FSETP.GTU.FTZ.AND P2, PT, R0, R182, PT ;  /* 0x000000b60000720b */ /* 0x001fc40003f5c000 */
[----:B------:R-:W-:-:S05]  /*267e0*/  SHF.L.U32 R0, R132, 0x10, RZ ;  /* 0x0000001084007819 */ /* 0x000fca00000006ff */
[----:B-1----:R-:W-:-:S05]  /*267f0*/  FMUL.FTZ R0, R0, R165 ;  /* 0x000000a500007220 */ /* 0x002fca0000410000 */
[----:B------:R-:W-:Y:S02]  /*26800*/  FSEL R0, R0, RZ, !P2 ;  /* 0x000000ff00007208 */ /* 0x000fe40005000000 */
        /* <DEDUP_REMOVED lines=15> */
.L_x_689:
        /* <DEDUP_REMOVED lines=12> */
.L_x_691:
[----:B------:R-:W-:Y:S05]  /*269c0*/  BSYNC.RECONVERGENT B2 ;  /* 0x0000000000027941 */ /* 0x000fea0003800200 */
.L_x_690:
        /* <DEDUP_REMOVED lines=62> */
.L_x_688:
[----:B------:R-:W-:Y:S05]  /*26db0*/  BSYNC.RECONVERGENT B1 ;  /* 0x0000000000017941 */ /* 0x000fea0003800200 */
.L_x_687:
[----:B------:R-:W-:Y:S01]  /*26dc0*/  I2FP.F32.U32 R29, R139 ;  /* 0x0000008b001d7245 */ /* 0x000fe20000201000 */
[----:B------:R-:W-:Y:S01]  /*26dd0*/  IMAD.U32 R17, R17, 0x10000, RZ ;  /* 0x0001000011117824 */ /* 0x000fe200078e00ff */
[----:B------:R-:W-:Y:S01]  /*26de0*/  LOP3.LUT R21, R21, 0xfffffff7, RZ, 0xc0, !PT ;  /* 0xfffffff715157812 */ /* 0x000fe200078ec0ff */
[----:B------:R-:W-:Y:S01]  /*26df0*/  BSSY.RECONVERGENT B1, `(.L_x_692) ;  /* 0x0000062000017945 */ /* 0x000fe20003800200 */
[----:B------:R-:W-:Y:S02]  /*26e00*/  HFMA2 R143, -RZ, RZ, 0, 1.1920928955078125e-07 ;  /* 0x00000002ff8f7431 */ /* 0x000fe400000001ff */
        /* <DEDUP_REMOVED lines=21> */
.L_x_694:
        /* <DEDUP_REMOVED lines=12> */
.L_x_696:
[----:B------:R-:W-:Y:S05]  /*27020*/  BSYNC.RECONVERGENT B2 ;  /* 0x0000000000027941 */ /* 0x000fea0003800200 */
.L_x_695:
        /* <DEDUP_REMOVED lines=62> */
.L_x_693:
[----:B------:R-:W-:Y:S05]  /*27410*/  BSYNC.RECONVERGENT B1 ;  /* 0x0000000000017941 */ /* 0x000fea0003800200 */
.L_x_692:
[----:B------:R-:W-:Y:S01]  /*27420*/  I2FP.F32.U32 R17, R17 ;  /* 0x0000001100117245 */ /* 0x000fe20000201000 */
[----:B------:R-:W-:Y:S01]  /*27430*/  BSSY.RECONVERGENT B1, `(.L_x_697) ;  /* 0x0000064000017945 */ /* 0x000fe20003800200 */
[----:B------:R-:W-:Y:S01]  /*27440*/  LOP3.LUT R21, R21, 0xfffffffb, RZ, 0xc0, !PT ;  /* 0xfffffffb15157812 */ /* 0x000fe200078ec0ff */
[----:B------:R-:W-:Y:S02]  /*27450*/  IMAD.MOV.U32 R142, RZ, RZ, 0x2 ;  /* 0x00000002ff8e7424 */ /* 0x000fe400078e00ff */
[----:B------:R-:W-:Y:S01]  /*27460*/  FFMA.FTZ R17, R17, R183, 1.1641532182693481445e-10 ;  /* 0x2f00000011117423 */ /* 0x000fe200000100b7 */
[----:B------:R-:W-:-:S04]  /*27470*/  IMAD.MOV.U32 R139, RZ, RZ, R14 ;  /* 0x000000ffff8b7224 */ /* 0x000fc800078e000e */
[----:B------:R-:W-:Y:S01]  /*27480*/  FSETP.GTU.FTZ.AND P2, PT, R17, R182, PT ;  /* 0x000000b61100720b */ /* 0x000fe20003f5c000 */
[----:B------:R-:W-:-:S04]  /*27490*/  IMAD.U32 R17, R133, 0x10000, RZ ;  /* 0x0001000085117824 */ /* 0x000fc800078e00ff */
[----:B------:R-:W-:-:S05]  /*274a0*/  FMUL.FTZ R17, R17, R165 ;  /* 0x000000a511117220 */ /* 0x000fca0000410000 */
[----:B------:R-:W-:Y:S02]  /*274b0*/  FSEL R28, R17, RZ, !P2 ;  /* 0x000000ff111c7208 */ /* 0x000fe40005000000 */
[----:B------:R-:W-:Y:S02]  /*274c0*/  PLOP3.LUT P2, PT, P2, PT, PT, 0x8, 0x80 ;  /* 0x000000000080781c */ /* 0x000fe4000174e170 */
[----:B------:R-:W-:-:S05]  /*274d0*/  @P1 SHF.L.U32 R17, R41, 0x10, RZ ;  /* 0x0000001029111819 */ /* 0x000fca00000006ff */
[----:B------:R-:W-:Y:S01]  /*274e0*/  @P1 FADD.FTZ R28, R17, R28 ;  /* 0x0000001c111c1221 */ /* 0x000fe20000010000 */
[----:B------:R-:W-:-:S04]  /*274f0*/  PRMT R17, R133, 0x7632, R17 ;  /* 0x0000763285117816 */ /* 0x000fc80000000011 */
[----:B------:R-:W-:Y:S02]  /*27500*/  F2FP.BF16.F32.PACK_AB R133, RZ, R28 ;  /* 0x0000001cff85723e */ /* 0x000fe400000010ff */
        /* <DEDUP_REMOVED lines=11> */
.L_x_699:
        /* <DEDUP_REMOVED lines=12> */
.L_x_701:
[----:B------:R-:W-:Y:S05]  /*27680*/  BSYNC.RECONVERGENT B2 ;  /* 0x0000000000027941 */ /* 0x000fea0003800200 */
.L_x_700:
        /* <DEDUP_REMOVED lines=62> */
.L_x_698:
[----:B------:R-:W-:Y:S05]  /*27a70*/  BSYNC.RECONVERGENT B1 ;  /* 0x0000000000017941 */ /* 0x000fea0003800200 */
.L_x_697:
[----:B------:R-:W-:Y:S01]  /*27a80*/  I2FP.F32.U32 R139, R139 ;  /* 0x0000008b008b7245 */ /* 0x000fe20000201000 */
[----:B------:R-:W-:Y:S01]  /*27a90*/  BSSY.RECONVERGENT B1, `(.L_x_702) ;  /* 0x0000064000017945 */ /* 0x000fe20003800200 */
[----:B------:R-:W-:Y:S01]  /*27aa0*/  SHF.L.U32 R17, R17, 0x10, RZ ;  /* 0x0000001011117819 */ /* 0x000fe200000006ff */
[----:B------:R-:W-:Y:S01]  /*27ab0*/  IMAD.MOV.U32 R156, RZ, RZ, 0x2 ;  /* 0x00000002ff9c7424 */ /* 0x000fe200078e00ff */
[----:B------:R-:W-:Y:S01]  /*27ac0*/  LOP3.LUT R21, R21, 0xfffffffd, RZ, 0xc0, !PT ;  /* 0xfffffffd15157812 */ /* 0x000fe200078ec0ff */
[----:B------:R-:W-:Y:S02]  /*27ad0*/  FFMA.FTZ R139, R139, R183, 1.1641532182693481445e-10 ;  /* 0x2f0000008b8b7423 */ /* 0x000fe400000100b7 */
[----:B------:R-:W-:Y:S01]  /*27ae0*/  FMUL.FTZ R143, R17, R165 ;  /* 0x000000a5118f7220 */ /* 0x000fe20000410000 */
[----:B------:R-:W-:Y:S02]  /*27af0*/  @P1 PRMT R17, R41, 0x7632, R17 ;  /* 0x0000763229111816 */ /* 0x000fe40000000011 */
[----:B------:R-:W-:-:S03]  /*27b00*/  FSETP.GTU.FTZ.AND P2, PT, R139, R182, PT ;  /* 0x000000b68b00720b */ /* 0x000fc60003f5c000 */
[----:B------:R-:W-:Y:S01]  /*27b10*/  @P1 IMAD.U32 R17, R17, 0x10000, RZ ;  /* 0x0001000011111824 */ /* 0x000fe200078e00ff */
        /* <DEDUP_REMOVED lines=16> */
.L_x_704:
        /* <DEDUP_REMOVED lines=12> */
.L_x_706:
[----:B------:R-:W-:Y:S05]  /*27ce0*/  BSYNC.RECONVERGENT B2 ;  /* 0x0000000000027941 */ /* 0x000fea0003800200 */
.L_x_705:
        /* <DEDUP_REMOVED lines=62> */
.L_x_703:
[----:B------:R-:W-:Y:S05]  /*280d0*/  BSYNC.RECONVERGENT B1 ;  /* 0x0000000000017941 */ /* 0x000fea0003800200 */
.L_x_702:
        /* <DEDUP_REMOVED lines=24> */
.L_x_709:
        /* <DEDUP_REMOVED lines=12> */
.L_x_711:
[----:B------:R-:W-:Y:S05]  /*28320*/  BSYNC.RECONVERGENT B2 ;  /* 0x0000000000027941 */ /* 0x000fea0003800200 */
.L_x_710:
        /* <DEDUP_REMOVED lines=62> */
.L_x_708:
[----:B------:R-:W-:Y:S05]  /*28710*/  BSYNC.RECONVERGENT B1 ;  /* 0x0000000000017941 */ /* 0x000fea0003800200 */
.L_x_707:
        /* <DEDUP_REMOVED lines=24> */
.L_x_714:
        /* <DEDUP_REMOVED lines=12> */
.L_x_716:
[----:B------:R-:W-:Y:S05]  /*28960*/  BSYNC.RECONVERGENT B2 ;  /* 0x0000000000027941 */ /* 0x000fea0003800200 */
.L_x_715:
        /* <DEDUP_REMOVED lines=62> */
.L_x_713:
[----:B------:R-:W-:Y:S05]  /*28d50*/  BSYNC.RECONVERGENT B1 ;  /* 0x0000000000017941 */ /* 0x000fea0003800200 */
.L_x_712:
[----:B------:R-:W-:Y:S01]  /*28d60*/  I2FP.F32.U32 R17, R17 ;  /* 0x0000001100117245 */ /* 0x000fe20000201000 */
[----:B------:R-:W-:Y:S01]  /*28d70*/  BSSY.RECONVERGENT B1, `(.L_x_717) ;  /* 0x0000062000017945 */ /* 0x000fe20003800200 */
[----:B------:R-:W-:Y:S02]  /*28d80*/  ISETP.NE.AND P5, PT, R178, 0x1, PT ;  /* 0x00000001b200780c */ /* 0x000fe40003fa5270 */
[----:B------:R-:W-:Y:S01]  /*28d90*/  PRMT R188, R135, 0x7632, R188 ;  /* 0x0000763287bc7816 */ /* 0x000fe200000000bc */
[----:B------:R-:W-:Y:S01]  /*28da0*/  FFMA.FTZ R17, R17, R183, 1.1641532182693481445e-10 ;  /* 0x2f00000011117423 */ /* 0x000fe200000100b7 */
[----:B------:R-:W-:-:S04]  /*28db0*/  MOV R181, R14 ;  /* 0x0000000e00b57202 */ /* 0x000fc80000000f00 */
        /* <DEDUP_REMOVED lines=18> */
.L_x_719:
        /* <DEDUP_REMOVED lines=12> */
.L_x_721:
[----:B------:R-:W-:Y:S05]  /*28fa0*/  BSYNC.RECONVERGENT B2 ;  /* 0x0000000000027941 */ /* 0x000fea0003800200 */
.L_x_720:
        /* <DEDUP_REMOVED lines=62> */
.L_x_718:
[----:B------:R-:W-:Y:S05]  /*29390*/  BSYNC.RECONVERGENT B1 ;  /* 0x0000000000017941 */ /* 0x000fea0003800200 */
.L_x_717:
        /* <DEDUP_REMOVED lines=15> */
.L_x_681:
        /* <DEDUP_REMOVED lines=43> */
.L_x_722:
[----:B------:R-:W-:Y:S02]  /*29740*/  IMAD.MOV.U32 R177, RZ, RZ, R137 ;  /* 0x000000ffffb17224 */ /* 0x000fe400078e0089 */
[----:B------:R-:W-:-:S07]  /*29750*/  VIADD R136, R136, 0x20 ;  /* 0x0000002088887836 */ /* 0x000fce0000000000 */
.L_x_599:
[----:B------:R-:W-:Y:S05]  /*29760*/  BSYNC.RECONVERGENT B0 ;  /* 0x0000000000007941 */ /* 0x000fea0003800200 */
.L_x_598:
        /* <DEDUP_REMOVED lines=21> */
[----:B------:R-:W-:Y:S02]  /*298c0*/  HFMA2 R4, -RZ, RZ, 0, 1.1920928955078125e-07 ;  /* 0x00000002ff047431 */ /* 0x000fe400000001ff */
        /* <DEDUP_REMOVED lines=8> */
[----:B------:R-:W-:Y:S01]  /*29950*/  @P2 MOV R137, R177 ;  /* 0x000000b100892202 */ /* 0x000fe20000000f00 */
[----:B------:R-:W-:Y:S02]  /*29960*/  @!P2 IMAD.MOV.U32 R5, RZ, RZ, R18 ;  /* 0x000000ffff05a224 */ /* 0x000fe400078e0012 */
[----:B------:R-:W-:Y:S02]  /*29970*/  @P2 VIADD R4, R17, 0x1 ;  /* 0x0000000111042836 */ /* 0x000fe40000000000 */
[----:B------:R-:W-:Y:S01]  /*29980*/  @P2 IMAD.MOV.U32 R5, RZ, RZ, R19 ;  /* 0x000000ffff052224 */ /* 0x000fe200078e0013 */
[----:B------:R-:W-:Y:S06]  /*29990*/  BRA `(.L_x_727) ;  /* 0x00000004002c7947 */ /* 0x000fec0003800000 */
.L_x_728:
        /* <DEDUP_REMOVED lines=12> */
.L_x_730:
[----:B------:R-:W-:Y:S05]  /*29a60*/  BSYNC.RECONVERGENT B2 ;  /* 0x0000000000027941 */ /* 0x000fea0003800200 */
.L_x_729:
        /* <DEDUP_REMOVED lines=62> */
.L_x_727:
[----:B------:R-:W-:Y:S05]  /*29e50*/  BSYNC.RECONVERGENT B1 ;  /* 0x0000000000017941 */ /* 0x000fea0003800200 */
.L_x_726:
[----:B------:R-:W1:Y:S01]  /*29e60*/  LDC R166, c[0x0][0x408] ;  /* 0x00010200ffa67b82 */ /* 0x000e620000000800 */
[----:B------:R-:W-:Y:S01]  /*29e70*/  I2FP.F32.U32 R5, R5 ;  /* 0x0000000500057245 */ /* 0x000fe20000201000 */
[----:B------:R-:W-:Y:S01]  /*29e80*/  IMAD.MOV.U32 R182, RZ, RZ, 0x2f800000 ;  /* 0x2f800000ffb67424 */ /* 0x000fe200078e00ff */
[C---:B-----5:R-:W-:Y:S01]  /*29e90*/  SHF.L.U32 R6, R132.reuse, 0x10, RZ ;  /* 0x0000001084067819 */ /* 0x060fe200000006ff */
[----:B------:R-:W-:Y:S01]  /*29ea0*/  BSSY.RECONVERGENT B1, `(.L_x_731) ;  /* 0x0000061000017945 */ /* 0x000fe20003800200 */
[----:B------:R-:W-:Y:S01]  /*29eb0*/  LOP3.LUT R21, R21, 0xffffffef, RZ, 0xc0, !PT ;  /* 0xffffffef15157812 */ /* 0x000fe200078ec0ff */
[----:B------:R-:W-:Y:S01]  /*29ec0*/  FFMA.FTZ R5, R5, R182, 1.1641532182693481445e-10 ;  /* 0x2f00000005057423 */ /* 0x000fe200000100b6 */
[----:B------:R-:W-:Y:S01]  /*29ed0*/  PRMT R10, R132, 0x7632, R10 ;  /* 0x00007632840a7816 */ /* 0x000fe2000000000a */
[----:B------:R-:W2:Y:S01]  /*29ee0*/  LDC R177, c[0x0][0x404] ;  /* 0x00010100ffb17b82 */ /* 0x000ea20000000800 */
[----:B------:R-:W-:Y:S02]  /*29ef0*/  IMAD.MOV.U32 R7, RZ, RZ, R14 ;  /* 0x000000ffff077224 */ /* 0x000fe400078e000e */
[----:B-1----:R-:W-:Y:S01]  /*29f00*/  FMUL.FTZ R6, R6, R166 ;  /* 0x000000a606067220 */ /* 0x002fe20000410000 */
[----:B--2---:R-:W-:Y:S01]  /*29f10*/  FSETP.GTU.FTZ.AND P2, PT, R5, R177, PT ;  /* 0x000000b10500720b */ /* 0x004fe20003f5c000 */
        /* <DEDUP_REMOVED lines=14> */
.L_x_733:
        /* <DEDUP_REMOVED lines=12> */
.L_x_735:
[----:B------:R-:W-:Y:S05]  /*2a0c0*/  BSYNC.RECONVERGENT B2 ;  /* 0x0000000000027941 */ /* 0x000fea0003800200 */
.L_x_734:
        /* <DEDUP_REMOVED lines=62> */
.L_x_732:
[----:B------:R-:W-:Y:S05]  /*2a4b0*/  BSYNC.RECONVERGENT B1 ;  /* 0x0000000000017941 */ /* 0x000fea0003800200 */
.L_x_731:
[----:B------:R-:W-:Y:S01]  /*2a4c0*/  I2FP.F32.U32 R4, R7 ;  /* 0x0000000700047245 */ /* 0x000fe20000201000 */
[----:B------:R-:W-:Y:S01]  /*2a4d0*/  @P1 IMAD.U32 R24, R40, 0x10000, RZ ;  /* 0x0001000028181824 */ /* 0x000fe200078e00ff */
[----:B------:R-:W-:Y:S01]  /*2a4e0*/  BSSY.RECONVERGENT B1, `(.L_x_736) ;  /* 0x0000062000017945 */ /* 0x000fe20003800200 */
[----:B------:R-:W-:Y:S02]  /*2a4f0*/  IMAD.MOV.U32 R7, RZ, RZ, R14 ;  /* 0x000000ffff077224 */ /* 0x000fe400078e000e */
[----:B------:R-:W-:-:S05]  /*2a500*/  FFMA.FTZ R4, R4, R182, 1.1641532182693481445e-10 ;  /* 0x2f00000004047423 */ /* 0x000fca00000100b6 */
[----:B------:R-:W-:Y:S02]  /*2a510*/  FSETP.GTU.FTZ.AND P2, PT, R4, R177, PT ;  /* 0x000000b10400720b */ /* 0x000fe40003f5c000 */
[----:B------:R-:W-:-:S05]  /*2a520*/  SHF.L.U32 R4, R44, 0x10, RZ ;  /* 0x000000102c047819 */ /* 0x000fca00000006ff */
[----:B------:R-:W-:-:S05]  /*2a530*/  FMUL.FTZ R4, R4, R166 ;  /* 0x000000a604047220 */ /* 0x000fca0000410000 */
[----:B------:R-:W-:-:S05]  /*2a540*/  FSEL R4, R4, RZ, !P2 ;  /* 0x000000ff04047208 */ /* 0x000fca0005000000 */
[----:B------:R-:W-:Y:S01]  /*2a550*/  FADD.FTZ R11, R11, R4 ;  /* 0x000000040b0b7221 */ /* 0x000fe20000010000 */
[----:B------:R-:W-:-:S03]  /*2a560*/  HFMA2 R4, -RZ, RZ, 0, 1.1920928955078125e-07 ;  /* 0x00000002ff047431 */ /* 0x000fc600000001ff */
[--C-:B------:R-:W-:Y:S01]  /*2a570*/  @P1 FADD.FTZ R24, R24, R11.reuse ;  /* 0x0000000b18181221 */ /* 0x100fe20000010000 */
[----:B------:R-:W-:Y:S01]  /*2a580*/  @!P1 IMAD.MOV.U32 R24, RZ, RZ, R11 ;  /* 0x000000ffff189224 */ /* 0x000fe200078e000b */
[----:B------:R-:W-:Y:S02]  /*2a590*/  SEL R11, RZ, 0x1, P2 ;  /* 0x00000001ff0b7807 */ /* 0x000fe40001000000 */
[----:B------:R-:W-:Y:S02]  /*2a5a0*/  ISETP.NE.AND P2, PT, R5, 0x1, PT ;  /* 0x000000010500780c */ /* 0x000fe40003f45270 */
[----:B0-----:R-:W-:-:S11]  /*2a5b0*/  F2FP.BF16.F32.PACK_AB R132, RZ, R24 ;  /* 0x00000018ff84723e */ /* 0x001fd600000010ff */
        /* <DEDUP_REMOVED lines=9> */
.L_x_738:
        /* <DEDUP_REMOVED lines=12> */
.L_x_740:
[----:B------:R-:W-:Y:S05]  /*2a710*/  BSYNC.RECONVERGENT B2 ;  /* 0x0000000000027941 */ /* 0x000fea0003800200 */
.L_x_739:
        /* <DEDUP_REMOVED lines=62> */
.L_x_737:
[----:B------:R-:W-:Y:S05]  /*2ab00*/  BSYNC.RECONVERGENT B1 ;  /* 0x0000000000017941 */ /* 0x000fea0003800200 */
.L_x_736:
        /* <DEDUP_REMOVED lines=22> */
.L_x_743:
        /* <DEDUP_REMOVED lines=12> */
.L_x_745:
[----:B------:R-:W-:Y:S05]  /*2ad30*/  BSYNC.RECONVERGENT B2 ;  /* 0x0000000000027941 */ /* 0x000fea0003800200 */
.L_x_744:
        /* <DEDUP_REMOVED lines=62> */
.L_x_742:
[----:B------:R-:W-:Y:S05]  /*2b120*/  BSYNC.RECONVERGENT B1 ;  /* 0x0000000000017941 */ /* 0x000fea0003800200 */
.L_x_741:
[----:B------:R-:W-:Y:S01]  /*2b130*/  I2FP.F32.U32 R4, R7 ;  /* 0x0000000700047245 */ /* 0x000fe20000201000 */
[----:B------:R-:W-:Y:S01]  /*2b140*/  BSSY.RECONVERGENT B1, `(.L_x_746) ;  /* 0x0000065000017945 */ /* 0x000fe20003800200 */
[----:B------:R-:W-:-:S03]  /*2b150*/  MOV R7, R14 ;  /* 0x0000000e00077202 */ /* 0x000fc60000000f00 */
        /* <DEDUP_REMOVED lines=24> */
.L_x_748:
        /* <DEDUP_REMOVED lines=12> */
.L_x_750:
[----:B------:R-:W-:Y:S05]  /*2b3a0*/  BSYNC.RECONVERGENT B2 ;  /* 0x0000000000027941 */ /* 0x000fea0003800200 */
.L_x_749:
        /* <DEDUP_REMOVED lines=62> */
.L_x_747:
[----:B------:R-:W-:Y:S05]  /*2b790*/  BSYNC.RECONVERGENT B1 ;  /* 0x0000000000017941 */ /* 0x000fea0003800200 */
.L_x_746:
[----:B------:R-:W-:Y:S01]  /*2b7a0*/  I2FP.F32.U32 R5, R7 ;  /* 0x0000000700057245 */ /* 0x000fe20000201000 */
[----:B------:R-:W-:Y:S01]  /*2b7b0*/  IMAD.U32 R17, R133, 0x10000, RZ ;  /* 0x0001000085117824 */ /* 0x000fe200078e00ff */
[----:B------:R-:W-:Y:S01]  /*2b7c0*/  LOP3.LUT R21, R21, 0xfffffffb, RZ, 0xc0, !PT ;  /* 0xfffffffb15157812 */ /* 0x000fe200078ec0ff */
[----:B------:R-:W-:Y:S01]  /*2b7d0*/  BSSY.RECONVERGENT B1, `(.L_x_751) ;  /* 0x000005f000017945 */ /* 0x000fe20003800200 */
[----:B------:R-:W-:Y:S01]  /*2b7e0*/  PRMT R133, R133, 0x7632, R133 ;  /* 0x0000763285857816 */ /* 0x000fe20000000085 */
[----:B------:R-:W-:Y:S01]  /*2b7f0*/  FFMA.FTZ R5, R5, R182, 1.1641532182693481445e-10 ;  /* 0x2f00000005057423 */ /* 0x000fe200000100b6 */
[----:B------:R-:W-:Y:S01]  /*2b800*/  FMUL.FTZ R17, R17, R166 ;  /* 0x000000a611117220 */ /* 0x000fe20000410000 */
[----:B------:R-:W-:Y:S01]  /*2b810*/  IMAD.MOV.U32 R8, RZ, RZ, 0x2 ;  /* 0x00000002ff087424 */ /* 0x000fe200078e00ff */
[----:B------:R-:W-:Y:S02]  /*2b820*/  MOV R7, R14 ;  /* 0x0000000e00077202 */ /* 0x000fe40000000f00 */
        /* <DEDUP_REMOVED lines=14> */
.L_x_753:
        /* <DEDUP_REMOVED lines=12> */
.L_x_755:
[----:B------:R-:W-:Y:S05]  /*2b9d0*/  BSYNC.RECONVERGENT B2 ;  /* 0x0000000000027941 */ /* 0x000fea0003800200 */
.L_x_754:
        /* <DEDUP_REMOVED lines=62> */
.L_x_752:
[----:B------:R-:W-:Y:S05]  /*2bdc0*/  BSYNC.RECONVERGENT B1 ;  /* 0x0000000000017941 */ /* 0x000fea0003800200 */
.L_x_751:
        /* <DEDUP_REMOVED lines=25> */
.L_x_758:
        /* <DEDUP_REMOVED lines=12> */
.L_x_760:
[----:B------:R-:W-:Y:S05]  /*2c020*/  BSYNC.RECONVERGENT B2 ;  /* 0x0000000000027941 */ /* 0x000fea0003800200 */
.L_x_759:
        /* <DEDUP_REMOVED lines=62> */
.L_x_757:
[----:B------:R-:W-:Y:S05]  /*2c410*/  BSYNC.RECONVERGENT B1 ;  /* 0x0000000000017941 */ /* 0x000fea0003800200 */
.L_x_756:
[----:B------:R-:W-:Y:S01]  /*2c420*/  I2FP.F32.U32 R5, R5 ;  /* 0x0000000500057245 */ /* 0x000fe20000201000 */
[----:B------:R-:W-:Y:S01]  /*2c430*/  BSSY.RECONVERGENT B1, `(.L_x_761) ;  /* 0x0000060000017945 */ /* 0x000fe20003800200 */
[----:B------:R-:W-:Y:S01]  /*2c440*/  SHF.L.U32 R133, R133, 0x10, RZ ;  /* 0x0000001085857819 */ /* 0x000fe200000006ff */
[----:B------:R-:W-:Y:S01]  /*2c450*/  IMAD.MOV.U32 R7, RZ, RZ, 0x2 ;  /* 0x00000002ff077424 */ /* 0x000fe200078e00ff */
[----:B------:R-:W-:Y:S01]  /*2c460*/  LOP3.LUT R21, R21, 0xfffffffd, RZ, 0xc0, !PT ;  /* 0xfffffffd15157812 */ /* 0x000fe200078ec0ff */
        /* <DEDUP_REMOVED lines=17> */
.L_x_763:
        /* <DEDUP_REMOVED lines=12> */
.L_x_765:
[----:B------:R-:W-:Y:S05]  /*2c640*/  BSYNC.RECONVERGENT B2 ;  /* 0x0000000000027941 */ /* 0x000fea0003800200 */
.L_x_764:
        /* <DEDUP_REMOVED lines=62> */
.L_x_762:
[----:B------:R-:W-:Y:S05]  /*2ca30*/  BSYNC.RECONVERGENT B1 ;  /* 0x0000000000017941 */ /* 0x000fea0003800200 */
.L_x_761:
        /* <DEDUP_REMOVED lines=14> */
[----:B------:R-:W-:Y:S02]  /*2cb20*/  @!P1 IMAD.MOV.U32 R141, RZ, RZ, R5 ;  /* 0x000000ffff8d9224 */ /* 0x000fe400078e0005 */
[----:B------:R-:W-:Y:S02]  /*2cb30*/  HFMA2 R6, -RZ, RZ, 0, 1.1920928955078125e-07 ;  /* 0x00000002ff067431 */ /* 0x000fe400000001ff */
[----:B------:R-:W-:Y:S01]  /*2cb40*/  IMAD.MOV.U32 R5, RZ, RZ, R14 ;  /* 0x000000ffff057224 */ /* 0x000fe200078e000e */
        /* <DEDUP_REMOVED lines=10> */
.L_x_768:
        /* <DEDUP_REMOVED lines=12> */
.L_x_770:
[----:B------:R-:W-:Y:S05]  /*2ccb0*/  BSYNC.RECONVERGENT B2 ;  /* 0x0000000000027941 */ /* 0x000fea0003800200 */
.L_x_769:
        /* <DEDUP_REMOVED lines=62> */
.L_x_767:
[----:B------:R-:W-:Y:S05]  /*2d0a0*/  BSYNC.RECONVERGENT B1 ;  /* 0x0000000000017941 */ /* 0x000fea0003800200 */
.L_x_766:
        /* <DEDUP_REMOVED lines=21> */
.L_x_773:
        /* <DEDUP_REMOVED lines=12> */
.L_x_775:
[----:B------:R-:W-:Y:S05]  /*2d2c0*/  BSYNC.RECONVERGENT B2 ;  /* 0x0000000000027941 */ /* 0x000fea0003800200 */
.L_x_774:
        /* <DEDUP_REMOVED lines=62> */
.L_x_772:
[----:B------:R-:W-:Y:S05]  /*2d6b0*/  BSYNC.RECONVERGENT B1 ;  /* 0x0000000000017941 */ /* 0x000fea0003800200 */
.L_x_771:
        /* <DEDUP_REMOVED lines=12> */
[----:B------:R-:W-:-:S03]  /*2d780*/  MOV R6, R14 ;  /* 0x0000000e00067202 */ /* 0x000fc60000000f00 */
        /* <DEDUP_REMOVED lines=12> */
.L_x_778:
        /* <DEDUP_REMOVED lines=12> */
.L_x_780:
[----:B------:R-:W-:Y:S05]  /*2d910*/  BSYNC.RECONVERGENT B2 ;  /* 0x0000000000027941 */ /* 0x000fea0003800200 */
.L_x_779:
        /* <DEDUP_REMOVED lines=62> */
.L_x_777:
[----:B------:R-:W-:Y:S05]  /*2dd00*/  BSYNC.RECONVERGENT B1 ;  /* 0x0000000000017941 */ /* 0x000fea0003800200 */
.L_x_776:
        /* <DEDUP_REMOVED lines=20> */
.L_x_783:
        /* <DEDUP_REMOVED lines=12> */
.L_x_785:
[----:B------:R-:W-:Y:S05]  /*2df10*/  BSYNC.RECONVERGENT B2 ;  /* 0x0000000000027941 */ /* 0x000fea0003800200 */
.L_x_784:
        /* <DEDUP_REMOVED lines=62> */
.L_x_782:
[----:B------:R-:W-:Y:S05]  /*2e300*/  BSYNC.RECONVERGENT B1 ;  /* 0x0000000000017941 */ /* 0x000fea0003800200 */
.L_x_781:
        /* <DEDUP_REMOVED lines=13> */
[----:B------:R-:W-:Y:S02]  /*2e3e0*/  SEL R6, RZ, 0x1, P4 ;  /* 0x00000001ff067807 */ /* 0x000fe40002000000 */
[----:B------:R-:W-:Y:S02]  /*2e3f0*/  ISETP.NE.AND P4, PT, R17, 0x1, PT ;  /* 0x000000011100780c */ /* 0x000fe40003f85270 */
[----:B------:R-:W-:Y:S01]  /*2e400*/  @!P1 MOV R158, R5 ;  /* 0x00000005009e9202 */ /* 0x000fe20000000f00 */
[----:B------:R-:W-:-:S03]  /*2e410*/  IMAD.MOV.U32 R5, RZ, RZ, R14 ;  /* 0x000000ffff057224 */ /* 0x000fc600078e000e */
[----:B------:R-:W-:-:S07]  /*2e420*/  F2FP.BF16.F32.PACK_AB R139, RZ, R158 ;  /* 0x0000009eff8b723e */ /* 0x000fce00000010ff */
        /* <DEDUP_REMOVED lines=9> */
.L_x_788:
        /* <DEDUP_REMOVED lines=12> */
.L_x_790:
[----:B------:R-:W-:Y:S05]  /*2e580*/  BSYNC.RECONVERGENT B2 ;  /* 0x0000000000027941 */ /* 0x000fea0003800200 */
.L_x_789:
        /* <DEDUP_REMOVED lines=62> */
.L_x_787:
[----:B------:R-:W-:Y:S05]  /*2e970*/  BSYNC.RECONVERGENT B1 ;  /* 0x0000000000017941 */ /* 0x000fea0003800200 */
.L_x_786:
        /* <DEDUP_REMOVED lines=21> */
.L_x_793:
        /* <DEDUP_REMOVED lines=12> */
.L_x_795:
[----:B------:R-:W-:Y:S05]  /*2eb90*/  BSYNC.RECONVERGENT B2 ;  /* 0x0000000000027941 */ /* 0x000fea0003800200 */
.L_x_794:
        /* <DEDUP_REMOVED lines=62> */
.L_x_792:
[----:B------:R-:W-:Y:S05]  /*2ef80*/  BSYNC.RECONVERGENT B1 ;  /* 0x0000000000017941 */ /* 0x000fea0003800200 */
.L_x_791:
[----:B------:R-:W-:Y:S01]  /*2ef90*/  I2FP.F32.U32 R135, R135 ;  /* 0x0000008700877245 */ /* 0x000fe20000201000 */
[----:B------:R-:W-:Y:S01]  /*2efa0*/  @P1 IMAD.U32 R159, R43, 0x10000, RZ ;  /* 0x000100002b9f1824 */ /* 0x000fe200078e00ff */
[----:B------:R-:W-:Y:S01]  /*2efb0*/  BSSY.RECONVERGENT B1, `(.L_x_796) ;  /* 0x0000062000017945 */ /* 0x000fe20003800200 */
[----:B------:R-:W-:Y:S02]  /*2efc0*/  HFMA2 R178, -RZ, RZ, 0, 1.1920928955078125e-07 ;  /* 0x00000002ffb27431 */ /* 0x000fe400000001ff */
[----:B------:R-:W-:Y:S02]  /*2efd0*/  IMAD.MOV.U32 R181, RZ, RZ, R14 ;  /* 0x000000ffffb57224 */ /* 0x000fe400078e000e */
[----:B------:R-:W-:-:S05]  /*2efe0*/  FFMA.FTZ R135, R135, R182, 1.1641532182693481445e-10 ;  /* 0x2f00000087877423 */ /* 0x000fca00000100b6 */
[----:B------:R-:W-:Y:S02]  /*2eff0*/  FSETP.GTU.FTZ.AND P5, PT, R135, R177, PT ;  /* 0x000000b18700720b */ /* 0x000fe40003fbc000 */
[----:B------:R-:W-:-:S05]  /*2f000*/  SHF.L.U32 R135, R47, 0x10, RZ ;  /* 0x000000102f877819 */ /* 0x000fca00000006ff */
        /* <DEDUP_REMOVED lines=17> */
.L_x_798:
        /* <DEDUP_REMOVED lines=12> */
.L_x_800:
[----:B------:R-:W-:Y:S05]  /*2f1e0*/  BSYNC.RECONVERGENT B2 ;  /* 0x0000000000027941 */ /* 0x000fea0003800200 */
.L_x_799:
        /* <DEDUP_REMOVED lines=62> */
.L_x_797:
[----:B------:R-:W-:Y:S05]  /*2f5d0*/  BSYNC.RECONVERGENT B1 ;  /* 0x0000000000017941 */ /* 0x000fea0003800200 */
.L_x_796:
        /* <DEDUP_REMOVED lines=20> */
.L_x_803:
        /* <DEDUP_REMOVED lines=8> */
[----:B------:R-:W-:Y:S01]  /*2f7a0*/  @!P6 VIADD R20, R20, 0x1 ;  /* 0x000000011414e836 */ /* 0x000fe20000000000 */
[----:B------:R-:W-:Y:S02]  /*2f7b0*/  @!P6 IADD3 R14, PT, PT, R15, 0x1, RZ ;  /* 0x000000010f0ee810 */ /* 0x000fe40007ffe0ff */
[----:B------:R-:W-:Y:S02]  /*2f7c0*/  @!P6 MOV R16, RZ ;  /* 0x000000ff0010e202 */ /* 0x000fe40000000f00 */
[----:B------:R-:W-:-:S13]  /*2f7d0*/  ISETP.NE.AND P0, PT, R20, RZ, !P6 ;  /* 0x000000ff1400720c */ /* 0x000fda0007705270 */
[----:B------:R-:W-:Y:S01]  /*2f7e0*/  @P0 IMAD.MOV R14, RZ, RZ, R15 ;  /* 0x000000ffff0e0224 */ /* 0x000fe200078e020f */
[----:B------:R-:W-:-:S03]  /*2f7f0*/  LOP3.LUT P0, RZ, R21, 0x800, RZ, 0xc0, !PT ;  /* 0x0000080015ff7812 */ /* 0x000fc6000780c0ff */
[----:B------:R-:W-:-:S10]  /*2f800*/  @!P6 IMAD.MOV.U32 R15, RZ, RZ, R14 ;  /* 0x000000ffff0fe224 */ /* 0x000fd400078e000e */
.L_x_805:
[----:B------:R-:W-:Y:S05]  /*2f810*/  BSYNC.RECONVERGENT B2 ;  /* 0x0000000000027941 */ /* 0x000fea0003800200 */
.L_x_804:
        /* <DEDUP_REMOVED lines=62> */
.L_x_802:
[----:B------:R-:W-:Y:S05]  /*2fc00*/  BSYNC.RECONVERGENT B1 ;  /* 0x0000000000017941 */ /* 0x000fea0003800200 */
.L_x_801:
        /* <DEDUP_REMOVED lines=20> */
.L_x_725:
        /* <DEDUP_REMOVED lines=11> */
[--C-:B------:R-:W-:Y:S01]  /*2fe00*/  @!P2 IMAD.MOV.U32 R137, RZ, RZ, R177.reuse ;  /* 0x000000ffff89a224 */ /* 0x100fe200078e00b1 */
[----:B------:R-:W-:Y:S01]  /*2fe10*/  @P2 IADD3 R27, PT, PT, R17, 0x1, RZ ;  /* 0x00000001111b2810 */ /* 0x000fe20007ffe0ff */
[----:B------:R-:W-:Y:S02]  /*2fe20*/  @P2 IMAD.MOV.U32 R137, RZ, RZ, R177 ;  /* 0x000000ffff892224 */ /* 0x000fe400078e00b1 */
[----:B------:R-:W-:Y:S01]  /*2fe30*/  @P2 IMAD.MOV.U32 R24, RZ, RZ, R19 ;  /* 0x000000ffff182224 */ /* 0x000fe200078e0013 */
[----:B------:R-:W-:Y:S06]  /*2fe40*/  BRA `(.L_x_808) ;  /* 0x00000004002c7947 */ /* 0x000fec0003800000 */
.L_x_809:
        /* <DEDUP_REMOVED lines=12> */
.L_x_811:
[----:B------:R-:W-:Y:S05]  /*2ff10*/  BSYNC.RECONVERGENT B2 ;  /* 0x0000000000027941 */ /* 0x000fea0003800200 */
.L_x_810:
        /* <DEDUP_REMOVED lines=61> */
[----:B------:R-:W-:-:S07]  /*302f0*/  HFMA2 R27, -RZ, RZ, 0, 0 ;  /* 0x00000000ff1b7431 */ /* 0x000fce00000001ff */
.L_x_808:
[----:B------:R-:W-:Y:S05]  /*30300*/  BSYNC.RECONVERGENT B1 ;  /* 0x0000000000017941 */ /* 0x000fea0003800200 */
.L_x_807:
[----:B------:R-:W0:Y:S01]  /*30310*/  LDC R166, c[0x0][0x408] ;  /* 0x00010200ffa67b82 */ /* 0x000e220000000800 */
[----:B------:R-:W-:Y:S01]  /*30320*/  I2FP.F32.U32 R17, R24 ;  /* 0x0000001800117245 */ /* 0x000fe20000201000 */
[----:B------:R-:W-:Y:S01]  /*30330*/  IMAD.MOV.U32 R183, RZ, RZ, 0x2f800000 ;  /* 0x2f800000ffb77424 */ /* 0x000fe200078e00ff */
[----:B------:R-:W-:Y:S01]  /*30340*/  LOP3.LUT R21, R21, 0xffffffef, RZ, 0xc0, !PT ;  /* 0xffffffef15157812 */ /* 0x000fe200078ec0ff */
[----:B-----5:R-:W-:Y:S01]  /*30350*/  IMAD.U32 R24, R132, 0x10000, RZ ;  /* 0x0001000084187824 */ /* 0x020fe200078e00ff */
[----:B------:R-:W-:Y:S01]  /*30360*/  BSSY.RECONVERGENT B1, `(.L_x_812) ;  /* 0x0000063000017945 */ /* 0x000fe20003800200 */
[----:B------:R-:W-:Y:S01]  /*30370*/  FFMA.FTZ R17, R17, R183, 1.1641532182693481445e-10 ;  /* 0x2f00000011117423 */ /* 0x000fe200000100b7 */
[----:B------:R-:W-:Y:S01]  /*30380*/  IMAD.MOV.U32 R26, RZ, RZ, 0x2 ;  /* 0x00000002ff1a7424 */ /* 0x000fe200078e00ff */
[----:B------:R-:W1:Y:S01]  /*30390*/  LDC R182, c[0x0][0x404] ;  /* 0x00010100ffb67b82 */ /* 0x000e620000000800 */
[----:B------:R-:W-:Y:S02]  /*303a0*/  IMAD.MOV.U32 R139, RZ, RZ, R14 ;  /* 0x000000ffff8b7224 */ /* 0x000fe400078e000e */
[----:B0-----:R-:W-:Y:S01]  /*303b0*/  FMUL.FTZ R24, R24, R166 ;  /* 0x000000a618187220 */ /* 0x001fe20000410000 */
[----:B-1----:R-:W-:-:S02]  /*303c0*/  FSETP.GTU.FTZ.AND P2, PT, R17, R182, PT ;  /* 0x000000b61100720b */ /* 0x002fc40003f5c000 */
[----:B------:R-:W-:Y:S02]  /*303d0*/  @P1 SHF.L.U32 R17, R40, 0x10, RZ ;  /* 0x0000001028111819 */ /* 0x000fe400000006ff */
        /* <DEDUP_REMOVED lines=16> */
.L_x_814:
        /* <DEDUP_REMOVED lines=12> */
.L_x_816:
[----:B------:R-:W-:Y:S05]  /*305a0*/  BSYNC.RECONVERGENT B2 ;  /* 0x0000000000027941 */ /* 0x000fea0003800200 */
.L_x_815:
        /* <DEDUP_REMOVED lines=62> */
.L_x_813:
[----:B------:R-:W-:Y:S05]  /*30990*/  BSYNC.RECONVERGENT B1 ;  /* 0x0000000000017941 */ /* 0x000fea0003800200 */
.L_x_812:
[----:B------:R-:W-:Y:S01]  /*309a0*/  I2FP.F32.U32 R27, R139 ;  /* 0x0000008b001b7245 */ /* 0x000fe20000201000 */
[----:B------:R-:W-:Y:S01]  /*309b0*/  BSSY.RECONVERGENT B1, `(.L_x_817) ;  /* 0x0000064000017945 */ /* 0x000fe20003800200 */
[----:B------:R-:W-:Y:S01]  /*309c0*/  SHF.L.U32 R17, R17, 0x10, RZ ;  /* 0x0000001011117819 */ /* 0x000fe200000006ff */
[----:B------:R-:W-:Y:S01]  /*309d0*/  IMAD.MOV.U32 R141, RZ, RZ, 0x2 ;  /* 0x00000002ff8d7424 */ /* 0x000fe200078e00ff */
[----:B------:R-:W-:Y:S01]  /*309e0*/  LOP3.LUT R21, R21, 0xfffffff7, RZ, 0xc0, !PT ;  /* 0xfffffff715157812 */ /* 0x000fe200078ec0ff */
        /* <DEDUP_REMOVED lines=21> */
.L_x_819:
        /* <DEDUP_REMOVED lines=12> */
.L_x_821:
[----:B------:R-:W-:Y:S05]  /*30c00*/  BSYNC.RECONVERGENT B2 ;  /* 0x0000000000027941 */ /* 0x000fea0003800200 */
.L_x_820:
        /* <DEDUP_REMOVED lines=62> */
.L_x_818:
[----:B------:R-:W-:Y:S05]  /*30ff0*/  BSYNC.RECONVERGENT B1 ;  /* 0x0000000000017941 */ /* 0x000fea0003800200 */
.L_x_817:
        /* <DEDUP_REMOVED lines=26> */
.L_x_824:
        /* <DEDUP_REMOVED lines=12> */
.L_x_826:
[----:B------:R-:W-:Y:S05]  /*31260*/  BSYNC.RECONVERGENT B2 ;  /* 0x0000000000027941 */ /* 0x000fea0003800200 */
.L_x_825:
        /* <DEDUP_REMOVED lines=62> */
.L_x_823:
[----:B------:R-:W-:Y:S05]  /*31650*/  BSYNC.RECONVERGENT B1 ;  /* 0x0000000000017941 */ /* 0x000fea0003800200 */
.L_x_822:
        /* <DEDUP_REMOVED lines=9> */
[----:B------:R-:W-:Y:S02]  /*316f0*/  @P1 SHF.L.U32 R17, R17, 0x10, RZ ;  /* 0x0000001011111819 */ /* 0x000fe400000006ff */
        /* <DEDUP_REMOVED lines=16> */
.L_x_829:
        /* <DEDUP_REMOVED lines=12> */
.L_x_831:
[----:B------:R-:W-:Y:S05]  /*318c0*/  BSYNC.RECONVERGENT B2 ;  /* 0x0000000000027941 */ /* 0x000fea0003800200 */
.L_x_830:
        /* <DEDUP_REMOVED lines=62> */
.L_x_828:
[----:B------:R-:W-:Y:S05]  /*31cb0*/  BSYNC.RECONVERGENT B1 ;  /* 0x0000000000017941 */ /* 0x000fea0003800200 */
.L_x_827:
[----:B------:R-:W-:Y:S01]  /*31cc0*/  I2FP.F32.U32 R17, R17 ;  /* 0x0000001100117245 */ /* 0x000fe20000201000 */
[----:B------:R-:W-:Y:S01]  /*31cd0*/  BSSY.RECONVERGENT B1, `(.L_x_832) ;  /* 0x0000062000017945 */ /* 0x000fe20003800200 */
[----:B------:R-:W-:Y:S01]  /*31ce0*/  ISETP.NE.AND P3, PT, R158, 0x1, PT ;  /* 0x000000019e00780c */ /* 0x000fe20003f65270 */
        /* <DEDUP_REMOVED lines=21> */
.L_x_834:
        /* <DEDUP_REMOVED lines=12> */
.L_x_836:
[----:B------:R-:W-:Y:S05]  /*31f00*/  BSYNC.RECONVERGENT B2 ;  /* 0x0000000000027941 */ /* 0x000fea0003800200 */
.L_x_835:
        /* <DEDUP_REMOVED lines=62> */
.L_x_833:
[----:B------:R-:W-:Y:S05]  /*322f0*/  BSYNC.RECONVERGENT B1 ;  /* 0x0000000000017941 */ /* 0x000fea0003800200 */
.L_x_832:
[----:B------:R-:W-:Y:S01]  /*32300*/  I2FP.F32.U32 R158, R177 ;  /* 0x000000b1009e7245 */ /* 0x000fe20000201000 */
[----:B------:R-:W-:Y:S01]  /*32310*/  IMAD.U32 R17, R17, 0x10000, RZ ;  /* 0x0001000011117824 */ /* 0x000fe200078e00ff */
[----:B------:R-:W-:Y:S01]  /*32320*/  ISETP.NE.AND P4, PT, R159, 0x1, PT ;  /* 0x000000019f00780c */ /* 0x000fe20003f85270 */
        /* <DEDUP_REMOVED lines=21> */
.L_x_839:
        /* <DEDUP_REMOVED lines=12> */
.L_x_841:
[----:B------:R-:W-:Y:S05]  /*32540*/  BSYNC.RECONVERGENT B2 ;  /* 0x0000000000027941 */ /* 0x000fea0003800200 */
.L_x_840:
        /* <DEDUP_REMOVED lines=62> */
.L_x_838:
[----:B------:R-:W-:Y:S05]  /*32930*/  BSYNC.RECONVERGENT B1 ;  /* 0x0000000000017941 */ /* 0x000fea0003800200 */
.L_x_837:
        /* <DEDUP_REMOVED lines=9> */
[----:B------:R-:W-:Y:S02]  /*329d0*/  FSEL R159, R17, RZ, !P4 ;  /* 0x000000ff119f7208 */ /* 0x000fe40006000000 */
[----:B------:R-:W-:Y:S02]  /*329e0*/  @P1 SHF.L.U32 R17, R43, 0x10, RZ ;  /* 0x000000102b111819 */ /* 0x000fe400000006ff */
        /* <DEDUP_REMOVED lines=13> */
.L_x_844:
        /* <DEDUP_REMOVED lines=12> */
.L_x_846:
[----:B------:R-:W-:Y:S05]  /*32b80*/  BSYNC.RECONVERGENT B2 ;  /* 0x0000000000027941 */ /* 0x000fea0003800200 */
.L_x_845:
        /* <DEDUP_REMOVED lines=62> */
.L_x_843:
[----:B------:R-:W-:Y:S05]  /*32f70*/  BSYNC.RECONVERGENT B1 ;  /* 0x0000000000017941 */ /* 0x000fea0003800200 */
.L_x_842:
[----:B------:R-:W-:Y:S02]  /*32f80*/  I2FP.F32.U32 R178, R181 ;  /* 0x000000b500b27245 */ /* 0x000fe40000201000 */
[----:B------:R-:W-:Y:S02]  /*32f90*/  SHF.L.U32 R188, R188, 0x10, RZ ;  /* 0x00000010bcbc7819 */ /* 0x000fe400000006ff */
[----:B------:R-:W-:Y:S01]  /*32fa0*/  PRMT R134, R134, 0x5410, R177 ;  /* 0x0000541086867816 */ /* 0x000fe200000000b1 */
[----:B------:R-:W-:Y:S01]  /*32fb0*/  FFMA.FTZ R178, R178, R183, 1.1641532182693481445e-10 ;  /* 0x2f000000b2b27423 */ /* 0x000fe200000100b7 */
[----:B------:R-:W-:Y:S01]  /*32fc0*/  PRMT R133, R133, 0x5410, R139 ;  /* 0x0000541085857816 */ /* 0x000fe2000000008b */
[----:B------:R-:W-:Y:S01]  /*32fd0*/  FMUL.FTZ R166, R188, R166 ;  /* 0x000000a6bca67220 */ /* 0x000fe20000410000 */
[----:B------:R-:W-:Y:S02]  /*32fe0*/  PRMT R132, R132, 0x5410, R138 ;  /* 0x0000541084847816 */ /* 0x000fe4000000008a */
[----:B------:R-:W-:-:S02]  /*32ff0*/  FSETP.GTU.FTZ.AND P5, PT, R178, R182, PT ;  /* 0x000000b6b200720b */ /* 0x000fc40003fbc000 */
[----:B------:R-:W-:Y:S02]  /*33000*/  @P1 PRMT R178, R43, 0x7632, R178 ;  /* 0x000076322bb21816 */ /* 0x000fe400000000b2 */
[----:B------:R-:W-:Y:S02]  /*33010*/  FSEL R166, R166, RZ, !P5 ;  /* 0x000000ffa6a67208 */ /* 0x000fe40006800000 */
[----:B------:R-:W-:Y:S01]  /*33020*/  PLOP3.LUT P5, PT, P5, PT, PT, 0x8, 0x80 ;  /* 0x000000000080781c */ /* 0x000fe20002fae170 */
[----:B------:R-:W-:-:S04]  /*33030*/  @P1 IMAD.U32 R178, R178, 0x10000, RZ ;  /* 0x00010000b2b21824 */ /* 0x000fc800078e00ff */
[----:B------:R-:W-:-:S05]  /*33040*/  @P1 FADD.FTZ R166, R178, R166 ;  /* 0x000000a6b2a61221 */ /* 0x000fca0000010000 */
[----:B------:R-:W-:-:S04]  /*33050*/  F2FP.BF16.F32.PACK_AB R178, RZ, R166 ;  /* 0x000000a6ffb2723e */ /* 0x000fc800000010ff */
[----:B------:R-:W-:-:S07]  /*33060*/  PRMT R135, R135, 0x5410, R178 ;  /* 0x0000541087877816 */ /* 0x000fce00000000b2 */
.L_x_806:
        /* <DEDUP_REMOVED lines=43> */
.L_x_847:
[----:B------:R-:W-:Y:S01]  /*33320*/  MOV R177, R137 ;  /* 0x0000008900b17202 */ /* 0x000fe20000000f00 */
[----:B------:R-:W-:-:S07]  /*33330*/  VIADD R136, R136, 0x20 ;  /* 0x0000002088887836 */ /* 0x000fce0000000000 */
.L_x_724:
[----:B------:R-:W-:Y:S05]  /*33340*/  BSYNC.RECONVERGENT B0 ;  /* 0x0000000000007941 */ /* 0x000fea0003800200 */
.L_x_723:
        /* <DEDUP_REMOVED lines=10> */
[----:B------:R-:W3:Y:S01]  /*333f0*/  @P1 LDC.64 R38, c[0x0][0x3a0] ;  /* 0x0000e800ff261b82 */ /* 0x000ee20000000a00 */
[----:B--2---:R-:W-:-:S05]  /*33400*/  @P0 IMAD.WIDE.U32 R36, R136, 0x10, R36 ;  /* 0x0000001088240825 */ /* 0x004fca00078e0024 */
[----:B------:R2:W5:Y:S01]  /*33410*/  @P0 LDG.E.128 R44, desc[UR6][R36.64] ;  /* 0x00000006242c0981 */ /* 0x000562000c1e1d00 */
[----:B---3--:R-:W-:-:S05]  /*33420*/  @P1 IMAD.WIDE.U32 R38, R136, 0x10, R38 ;  /* 0x0000001088261825 */ /* 0x008fca00078e0026 */
[----:B------:R3:W5:Y:S01]  /*33430*/  @P1 LDG.E.128 R40, desc[UR6][R38.64] ;  /* 0x0000000626281981 */ /* 0x000762000c1e1d00 */
[----:B--2---:R-:W2:Y:S02]  /*33440*/  LDC.64 R36, c[0x0][0x390] ;  /* 0x0000e400ff247b82 */ /* 0x004ea40000000a00 */
[----:B--2---:R-:W-:-:S05]  /*33450*/  IMAD.WIDE.U32 R36, R136, 0x10, R36 ;  /* 0x0000001088247825 */ /* 0x004fca00078e0024 */
[----:B01----:R3:W5:Y:S01]  /*33460*/  LDG.E.128 R132, desc[UR6][R36.64] ;  /* 0x0000000624847981 */ /* 0x003762000c1e1d00 */
        /* <DEDUP_REMOVED lines=17> */
.L_x_853:
        /* <DEDUP_REMOVED lines=12> */
.L_x_855:
[----:B------:R-:W-:Y:S05]  /*33640*/  BSYNC.RECONVERGENT B2 ;  /* 0x0000000000027941 */ /* 0x000fea0003800200 */
.L_x_854:
        /* <DEDUP_REMOVED lines=46> */
[----:B------:R-:W-:Y:S01]  /*33930*/  UIADD3 UR15, UPT, UPT, UR5, -0x24c28bd8, URZ ;  /* 0xdb3d7428050f7890 */ /* 0x000fe2000fffe0ff */
[----:B------:R-:W-:-:S04]  /*33940*/  IMAD.WIDE.U32 R8, R9, -0x326172a9, RZ ;  /* 0xcd9e8d5709087825 */ /* 0x000fc800078e00ff */
[----:B------:R-:W-:-:S05]  /*33950*/  IMAD.WIDE.U32 R18, R18, -0x2daee0ad, RZ ;  /* 0xd2511f5312127825 */ /* 0x000fca00078e00ff */
[----:B------:R-:W-:Y:S01]  /*33960*/  LOP3.LUT R6, R6, UR15, R19, 0x96, !PT ;  /* 0x0000000f06067c12 */ /* 0x000fe2000f8e9613 */
[----:B------:R-:W-:-:S04]  /*33970*/  UIADD3 UR15, UPT, UPT, UR4, -0xe443238, URZ ;  /* 0xf1bbcdc8040f7890 */ /* 0x000fc8000fffe0ff */
[----:B------:R-:W-:Y:S02]  /*33980*/  IMAD.WIDE.U32 R6, R6, -0x326172a9, RZ ;  /* 0xcd9e8d5706067825 */ /* 0x000fe400078e00ff */
[----:B------:R-:W-:Y:S01]  /*33990*/  LOP3.LUT R4, R4, UR15, R9, 0x96, !PT ;  /* 0x0000000f04047c12 */ /* 0x000fe2000f8e9609 */
[----:B------:R-:W-:Y:S01]  /*339a0*/  UIADD3 UR15, UPT, UPT, UR5, -0x695add53, URZ ;  /* 0x96a522ad050f7890 */ /* 0x000fe2000fffe0ff */
[----:B------:R-:W-:Y:S01]  /*339b0*/  MOV R14, R6 ;  /* 0x00000006000e7202 */ /* 0x000fe20000000f00 */
[----:B------:R-:W-:Y:S02]  /*339c0*/  IMAD.MOV.U32 R6, RZ, RZ, RZ ;  /* 0x000000ffff067224 */ /* 0x000fe400078e00ff */
[----:B------:R-:W-:-:S05]  /*339d0*/  IMAD.WIDE.U32 R4, R4, -0x2daee0ad, RZ ;  /* 0xd2511f5304047825 */ /* 0x000fca00078e00ff */
[----:B------:R-:W-:Y:S01]  /*339e0*/  LOP3.LUT R18, R18, UR15, R5, 0x96, !PT ;  /* 0x0000000f12127c12 */ /* 0x000fe2000f8e9605 */
[----:B------:R-:W-:Y:S01]  /*339f0*/  UIADD3 UR15, UPT, UPT, UR4, -0x700cb87f, URZ ;  /* 0x8ff34781040f7890 */ /* 0x000fe2000fffe0ff */
[----:B------:R-:W-:-:S05]  /*33a00*/  IMAD.MOV.U32 R5, RZ, RZ, R177 ;  /* 0x000000ffff057224 */ /* 0x000fca00078e00b1 */
[----:B------:R-:W-:-:S07]  /*33a10*/  LOP3.LUT R19, R8, UR15, R7, 0x96, !PT ;  /* 0x0000000f08137c12 */ /* 0x000fce000f8e9607 */
.L_x_852:
[----:B------:R-:W-:Y:S05]  /*33a20*/  BSYNC.RECONVERGENT B1 ;  /* 0x0000000000017941 */ /* 0x000fea0003800200 */
.L_x_851:
[----:B------:R-:W0:Y:S01]  /*33a30*/  LDC R167, c[0x0][0x408] ;  /* 0x00010200ffa77b82 */ /* 0x000e220000000800 */
[----:B------:R-:W-:Y:S01]  /*33a40*/  HFMA2 R182, -RZ, RZ, 0.1171875, 0 ;  /* 0x2f800000ffb67431 */ /* 0x000fe200000001ff */
[----:B------:R-:W-:Y:S01]  /*33a50*/  I2FP.F32.U32 R5, R5 ;  /* 0x0000000500057245 */ /* 0x000fe20000201000 */
[----:B-----5:R-:W-:Y:S01]  /*33a60*/  IMAD.U32 R7, R132, 0x10000, RZ ;  /* 0x0001000084077824 */ /* 0x020fe200078e00ff */
[----:B------:R-:W-:Y:S01]  /*33a70*/  LOP3.LUT R21, R21, 0xffffffef, RZ, 0xc0, !PT ;  /* 0xffffffef15157812 */ /* 0x000fe200078ec0ff */
[----:B------:R-:W-:Y:S01]  /*33a80*/  BSSY.RECONVERGENT B1, `(.L_x_856) ;  /* 0x0000060000017945 */ /* 0x000fe20003800200 */
[----:B------:R-:W-:Y:S02]  /*33a90*/  MOV R9, R14 ;  /* 0x0000000e00097202 */ /* 0x000fe40000000f00 */
[----:B------:R-:W1:Y:S01]  /*33aa0*/  LDC R177, c[0x0][0x404] ;  /* 0x00010100ffb17b82 */ /* 0x000e620000000800 */
[----:B------:R-:W-:Y:S01]  /*33ab0*/  FFMA.FTZ R5, R5, R182, 1.1641532182693481445e-10 ;  /* 0x2f00000005057423 */ /* 0x000fe200000100b6 */
[----:B0-----:R-:W-:-:S04]  /*33ac0*/  FMUL.FTZ R7, R7, R167 ;  /* 0x000000a707077220 */ /* 0x001fc80000410000 */
[----:B-1----:R-:W-:Y:S02]  /*33ad0*/  FSETP.GTU.FTZ.AND P2, PT, R5, R177, PT ;  /* 0x000000b10500720b */ /* 0x002fe40003f5c000 */
[----:B------:R-:W-:Y:S02]  /*33ae0*/  PRMT R5, R132, 0x7632, R5 ;  /* 0x0000763284057816 */ /* 0x000fe40000000005 */
[----:B------:R-:W-:Y:S01]  /*33af0*/  FSEL R17, R7, RZ, !P2 ;  /* 0x000000ff07117208 */ /* 0x000fe20005000000 */
[----:B------:R-:W-:Y:S01]  /*33b00*/  IMAD.MOV.U32 R7, RZ, RZ, 0x2 ;  /* 0x00000002ff077424 */ /* 0x000fe200078e00ff */
        /* <DEDUP_REMOVED lines=12> */
.L_x_858:
        /* <DEDUP_REMOVED lines=12> */
.L_x_860:
[----:B------:R-:W-:Y:S05]  /*33c90*/  BSYNC.RECONVERGENT B2 ;  /* 0x0000000000027941 */ /* 0x000fea0003800200 */
.L_x_859:
        /* <DEDUP_REMOVED lines=62> */
.L_x_857:
[----:B------:R-:W-:Y:S05]  /*34080*/  BSYNC.RECONVERGENT B1 ;  /* 0x0000000000017941 */ /* 0x000fea0003800200 */
.L_x_856:
[----:B------:R-:W-:Y:S01]  /*34090*/  I2FP.F32.U32 R6, R9 ;  /* 0x0000000900067245 */ /* 0x000fe20000201000 */
[----:B------:R-:W-:Y:S01]  /*340a0*/  @P1 IMAD.U32 R25, R40, 0x10000, RZ ;  /* 0x0001000028191824 */ /* 0x000fe200078e00ff */
[----:B------:R-:W-:Y:S01]  /*340b0*/  BSSY.RECONVERGENT B1, `(.L_x_861) ;  /* 0x0000062000017945 */ /* 0x000fe20003800200 */
        /* <DEDUP_REMOVED lines=22> */
.L_x_863:
        /* <DEDUP_REMOVED lines=12> */
.L_x_865:
[----:B------:R-:W-:Y:S05]  /*342e0*/  BSYNC.RECONVERGENT B2 ;  /* 0x0000000000027941 */ /* 0x000fea0003800200 */
.L_x_864:
        /* <DEDUP_REMOVED lines=62> */
.L_x_862:
[----:B------:R-:W-:Y:S05]  /*346d0*/  BSYNC.RECONVERGENT B1 ;  /* 0x0000000000017941 */ /* 0x000fea0003800200 */
.L_x_861:
        /* <DEDUP_REMOVED lines=22> */
.L_x_868:
        /* <DEDUP_REMOVED lines=12> */
.L_x_870:
[----:B------:R-:W-:Y:S05]  /*34900*/  BSYNC.RECONVERGENT B2 ;  /* 0x0000000000027941 */ /* 0x000fea0003800200 */
.L_x_869:
        /* <DEDUP_REMOVED lines=62> */
.L_x_867:
[----:B------:R-:W-:Y:S05]  /*34cf0*/  BSYNC.RECONVERGENT B1 ;  /* 0x0000000000017941 */ /* 0x000fea0003800200 */
.L_x_866:
        /* <DEDUP_REMOVED lines=13> */
[----:B---3--:R-:W-:Y:S01]  /*34dd0*/  @P1 FADD.FTZ R36, R5, R6 ;  /* 0x0000000605241221 */ /* 0x008fe20000010000 */
        /* <DEDUP_REMOVED lines=13> */
.L_x_873:
        /* <DEDUP_REMOVED lines=12> */
.L_x_875:
[----:B------:R-:W-:Y:S05]  /*34f70*/  BSYNC.RECONVERGENT B2 ;  /* 0x0000000000027941 */ /* 0x000fea0003800200 */
.L_x_874:
        /* <DEDUP_REMOVED lines=62> */
.L_x_872:
[----:B------:R-:W-:Y:S05]  /*35360*/  BSYNC.RECONVERGENT B1 ;  /* 0x0000000000017941 */ /* 0x000fea0003800200 */
.L_x_871:
[----:B------:R-:W-:Y:S01]  /*35370*/  I2FP.F32.U32 R5, R5 ;  /* 0x0000000500057245 */ /* 0x000fe20000201000 */
[----:B------:R-:W-:Y:S01]  /*35380*/  IMAD.U32 R17, R133, 0x10000, RZ ;  /* 0x0001000085117824 */ /* 0x000fe200078e00ff */
[----:B------:R-:W-:Y:S01]  /*35390*/  LOP3.LUT R21, R21, 0xfffffffb, RZ, 0xc0, !PT ;  /* 0xfffffffb15157812 */ /* 0x000fe200078ec0ff */
[----:B------:R-:W-:Y:S01]  /*353a0*/  BSSY.RECONVERGENT B1, `(.L_x_876) ;  /* 0x000005f000017945 */ /* 0x000fe20003800200 */
[----:B------:R-:W-:Y:S02]  /*353b0*/  HFMA2 R7, -RZ, RZ, 0, 1.1920928955078125e-07 ;  /* 0x00000002ff077431 */ /* 0x000fe400000001ff */
[----:B------:R-:W-:Y:S01]  /*353c0*/  FFMA.FTZ R5, R5, R182, 1.1641532182693481445e-10 ;  /* 0x2f00000005057423 */ /* 0x000fe200000100b6 */
[----:B------:R-:W-:Y:S01]  /*353d0*/  FMUL.FTZ R17, R17, R167 ;  /* 0x000000a711117220 */ /* 0x000fe20000410000 */
[----:B------:R-:W-:-:S03]  /*353e0*/  IMAD.MOV.U32 R9, RZ, RZ, R14 ;  /* 0x000000ffff097224 */ /* 0x000fc600078e000e */
[----:B------:R-:W-:Y:S02]  /*353f0*/  FSETP.GTU.FTZ.AND P2, PT, R5, R177, PT ;  /* 0x000000b10500720b */ /* 0x000fe40003f5c000 */
[----:B------:R-:W-:Y:S02]  /*35400*/  PRMT R5, R133, 0x7632, R5 ;  /* 0x0000763285057816 */ /* 0x000fe40000000005 */
        /* <DEDUP_REMOVED lines=13> */
.L_x_878:
        /* <DEDUP_REMOVED lines=12> */
.L_x_880:
[----:B------:R-:W-:Y:S05]  /*355a0*/  BSYNC.RECONVERGENT B2 ;  /* 0x0000000000027941 */ /* 0x000fea0003800200 */
.L_x_879:
        /* <DEDUP_REMOVED lines=62> */
.L_x_877:
[----:B------:R-:W-:Y:S05]  /*35990*/  BSYNC.RECONVERGENT B1 ;  /* 0x0000000000017941 */ /* 0x000fea0003800200 */
.L_x_876:
[----:B------:R-:W-:Y:S01]  /*359a0*/  I2FP.F32.U32 R6, R9 ;  /* 0x0000000900067245 */ /* 0x000fe20000201000 */
[----:B------:R-:W-:Y:S01]  /*359b0*/  BSSY.RECONVERGENT B1, `(.L_x_881) ;  /* 0x0000063000017945 */ /* 0x000fe20003800200 */
[----:B------:R-:W-:Y:S02]  /*359c0*/  @P1 SHF.L.U32 R37, R41, 0x10, RZ ;  /* 0x0000001029251819 */ /* 0x000fe400000006ff */
        /* <DEDUP_REMOVED lines=22> */
.L_x_883:
        /* <DEDUP_REMOVED lines=12> */
.L_x_885:
[----:B------:R-:W-:Y:S05]  /*35bf0*/  BSYNC.RECONVERGENT B2 ;  /* 0x0000000000027941 */ /* 0x000fea0003800200 */
.L_x_884:
        /* <DEDUP_REMOVED lines=62> */
.L_x_882:
[----:B------:R-:W-:Y:S05]  /*35fe0*/  BSYNC.RECONVERGENT B1 ;  /* 0x0000000000017941 */ /* 0x000fea0003800200 */
.L_x_881:
[----:B------:R-:W-:Y:S01]  /*35ff0*/  I2FP.F32.U32 R7, R8 ;  /* 0x0000000800077245 */ /* 0x000fe20000201000 */
[----:B------:R-:W-:Y:S01]  /*36000*/  IMAD.U32 R5, R5, 0x10000, RZ ;  /* 0x0001000005057824 */ /* 0x000fe200078e00ff */
[----:B------:R-:W-:Y:S01]  /*36010*/  LOP3.LUT R21, R21, 0xfffffffd, RZ, 0xc0, !PT ;  /* 0xfffffffd15157812 */ /* 0x000fe200078ec0ff */
[----:B------:R-:W-:Y:S01]  /*36020*/  BSSY.RECONVERGENT B1, `(.L_x_886) ;  /* 0x000005e000017945 */ /* 0x000fe20003800200 */
[----:B------:R-:W-:Y:S01]  /*36030*/  MOV R8, R14 ;  /* 0x0000000e00087202 */ /* 0x000fe20000000f00 */
        /* <DEDUP_REMOVED lines=17> */
.L_x_888:
        /* <DEDUP_REMOVED lines=12> */
.L_x_890:
[----:B------:R-:W-:Y:S05]  /*36210*/  BSYNC.RECONVERGENT B2 ;  /* 0x0000000000027941 */ /* 0x000fea0003800200 */
.L_x_889:
        /* <DEDUP_REMOVED lines=62> */
.L_x_887:
[----:B------:R-:W-:Y:S05]  /*36600*/  BSYNC.RECONVERGENT B1 ;  /* 0x0000000000017941 */ /* 0x000fea0003800200 */
.L_x_886:
        /* <DEDUP_REMOVED lines=27> */
.L_x_893:
        /* <DEDUP_REMOVED lines=12> */
.L_x_895:
[----:B------:R-:W-:Y:S05]  /*36880*/  BSYNC.RECONVERGENT B2 ;  /* 0x0000000000027941 */ /* 0x000fea0003800200 */
.L_x_894:
        /* <DEDUP_REMOVED lines=62> */
.L_x_892:
[----:B------:R-:W-:Y:S05]  /*36c70*/  BSYNC.RECONVERGENT B1 ;  /* 0x0000000000017941 */ /* 0x000fea0003800200 */
.L_x_891:
[----:B------:R-:W-:Y:S01]  /*36c80*/  I2FP.F32.U32 R5, R5 ;  /* 0x0000000500057245 */ /* 0x000fe20000201000 */
[----:B------:R-:W-:Y:S01]  /*36c90*/  BSSY.RECONVERGENT B1, `(.L_x_896) ;  /* 0x000005f000017945 */ /* 0x000fe20003800200 */
[----:B------:R-:W-:Y:S01]  /*36ca0*/  ISETP.NE.AND P3, PT, R6, 0x1, PT ;  /* 0x000000010600780c */ /* 0x000fe20003f65270 */
[----:B------:R-:W-:Y:S01]  /*36cb0*/  IMAD.MOV.U32 R160, RZ, RZ, 0x2 ;  /* 0x00000002ffa07424 */ /* 0x000fe200078e00ff */
[----:B------:R-:W-:Y:S01]  /*36cc0*/  SHF.L.U32 R17, R134, 0x10, RZ ;  /* 0x0000001086117819 */ /* 0x000fe200000006ff */
[----:B------:R-:W-:Y:S01]  /*36cd0*/  FFMA.FTZ R5, R5, R182, 1.1641532182693481445e-10 ;  /* 0x2f00000005057423 */ /* 0x000fe200000100b6 */
[----:B------:R-:W-:-:S03]  /*36ce0*/  IMAD.MOV.U32 R38, RZ, RZ, R14 ;  /* 0x000000ffff267224 */ /* 0x000fc600078e000e */
[----:B------:R-:W-:Y:S01]  /*36cf0*/  FMUL.FTZ R17, R17, R167 ;  /* 0x000000a711117220 */ /* 0x000fe20000410000 */
[----:B------:R-:W-:Y:S02]  /*36d00*/  FSETP.GTU.FTZ.AND P2, PT, R5, R177, PT ;  /* 0x000000b10500720b */ /* 0x000fe40003f5c000 */
[----:B------:R-:W-:Y:S02]  /*36d10*/  PRMT R5, R134, 0x7632, R5 ;  /* 0x0000763286057816 */ /* 0x000fe40000000005 */
        /* <DEDUP_REMOVED lines=11> */
.L_x_898:
        /* <DEDUP_REMOVED lines=12> */
.L_x_900:
[----:B------:R-:W-:Y:S05]  /*36e90*/  BSYNC.RECONVERGENT B2 ;  /* 0x0000000000027941 */ /* 0x000fea0003800200 */
.L_x_899:
        /* <DEDUP_REMOVED lines=62> */
.L_x_897:
[----:B------:R-:W-:Y:S05]  /*37280*/  BSYNC.RECONVERGENT B1 ;  /* 0x0000000000017941 */ /* 0x000fea0003800200 */
.L_x_896:
        /* <DEDUP_REMOVED lines=25> */
.L_x_903:
        /* <DEDUP_REMOVED lines=12> */
.L_x_905:
[----:B------:R-:W-:Y:S05]  /*374e0*/  BSYNC.RECONVERGENT B2 ;  /* 0x0000000000027941 */ /* 0x000fea0003800200 */
.L_x_904:
        /* <DEDUP_REMOVED lines=62> */
.L_x_902:
[----:B------:R-:W-:Y:S05]  /*378d0*/  BSYNC.RECONVERGENT B1 ;  /* 0x0000000000017941 */ /* 0x000fea0003800200 */
.L_x_901:
        /* <DEDUP_REMOVED lines=20> */
.L_x_908:
        /* <DEDUP_REMOVED lines=12> */
.L_x_910:
[----:B------:R-:W-:Y:S05]  /*37ae0*/  BSYNC.RECONVERGENT B2 ;  /* 0x0000000000027941 */ /* 0x000fea0003800200 */
.L_x_909:
        /* <DEDUP_REMOVED lines=62> */
.L_x_907:
[----:B------:R-:W-:Y:S05]  /*37ed0*/  BSYNC.RECONVERGENT B1 ;  /* 0x0000000000017941 */ /* 0x000fea0003800200 */
.L_x_906:
        /* <DEDUP_REMOVED lines=27> */
.L_x_913:
        /* <DEDUP_REMOVED lines=12> */
.L_x_915:
[----:B------:R-:W-:Y:S05]  /*38150*/  BSYNC.RECONVERGENT B2 ;  /* 0x0000000000027941 */ /* 0x000fea0003800200 */
.L_x_914:
        /* <DEDUP_REMOVED lines=62> */
.L_x_912:
[----:B------:R-:W-:Y:S05]  /*38540*/  BSYNC.RECONVERGENT B1 ;  /* 0x0000000000017941 */ /* 0x000fea0003800200 */
.L_x_911:
        /* <DEDUP_REMOVED lines=21> */
.L_x_918:
        /* <DEDUP_REMOVED lines=12> */
.L_x_920:
[----:B------:R-:W-:Y:S05]  /*38760*/  BSYNC.RECONVERGENT B2 ;  /* 0x0000000000027941 */ /* 0x000fea0003800200 */
.L_x_919:
        /* <DEDUP_REMOVED lines=62> */
.L_x_917:
[----:B------:R-:W-:Y:S05]  /*38b50*/  BSYNC.RECONVERGENT B1 ;  /* 0x0000000000017941 */ /* 0x000fea0003800200 */
.L_x_916:
        /* <DEDUP_REMOVED lines=25> */
.L_x_923:
        /* <DEDUP_REMOVED lines=12> */
.L_x_925:
[----:B------:R-:W-:Y:S05]  /*38db0*/  BSYNC.RECONVERGENT B2 ;  /* 0x0000000000027941 */ /* 0x000fea0003800200 */
.L_x_924:
        /* <DEDUP_REMOVED lines=62> */
.L_x_922:
[----:B------:R-:W-:Y:S05]  /*391a0*/  BSYNC.RECONVERGENT B1 ;  /* 0x0000000000017941 */ /* 0x000fea0003800200 */
.L_x_921:
        /* <DEDUP_REMOVED lines=20> */
.L_x_928:
        /* <DEDUP_REMOVED lines=15> */
.L_x_930:
[----:B------:R-:W-:Y:S05]  /*393e0*/  BSYNC.RECONVERGENT B2 ;  /* 0x0000000000027941 */ /* 0x000fea0003800200 */
.L_x_929:
        /* <DEDUP_REMOVED lines=62> */
.L_x_927:
[----:B------:R-:W-:Y:S05]  /*397d0*/  BSYNC.RECONVERGENT B1 ;  /* 0x0000000000017941 */ /* 0x000fea0003800200 */
.L_x_926:
        /* <DEDUP_REMOVED lines=8> */
[----:B------:R-:W-:-:S05]  /*39860*/  SHF.L.U32 R177, R177, 0x10, RZ ;  /* 0x00000010b1b17819 */ /* 0x000fca00000006ff */
[----:B------:R-:W-:Y:S01]  /*39870*/  FMUL.FTZ R177, R177, R167 ;  /* 0x000000a7b1b17220 */ /* 0x000fe20000410000 */
[----:B------:R-:W-:-:S04]  /*39880*/  @P1 PRMT R167, R43, 0x7632, R167 ;  /* 0x000076322ba71816 */ /* 0x000fc800000000a7 */
[----:B------:R-:W-:Y:S01]  /*39890*/  FSEL R177, R177, RZ, !P6 ;  /* 0x000000ffb1b17208 */ /* 0x000fe20007000000 */
[----:B------:R-:W-:-:S04]  /*398a0*/  @P1 IMAD.U32 R167, R167, 0x10000, RZ ;  /* 0x00010000a7a71824 */ /* 0x000fc800078e00ff */
[----:B------:R-:W-:Y:S01]  /*398b0*/  FADD.FTZ R183, R183, R177 ;  /* 0x000000b1b7b77221 */ /* 0x000fe20000010000 */
[----:B------:R-:W-:Y:S02]  /*398c0*/  MOV R177, R4 ;  /* 0x0000000400b17202 */ /* 0x000fe40000000f00 */
[----:B------:R-:W-:Y:S01]  /*398d0*/  PRMT R4, R179, 0x7610, R4 ;  /* 0x00007610b3047816 */ /* 0x000fe20000000004 */
[----:B------:R-:W-:Y:S01]  /*398e0*/  @P1 FADD.FTZ R167, R183, R167 ;  /* 0x000000a7b7a71221 */ /* 0x000fe20000010000 */
[----:B------:R-:W-:-:S05]  /*398f0*/  @!P1 IMAD.MOV.U32 R167, RZ, RZ, R183 ;  /* 0x000000ffffa79224 */ /* 0x000fca00078e00b7 */
[----:B------:R-:W-:-:S04]  /*39900*/  F2FP.BF16.F32.PACK_AB R178, RZ, R167 ;  /* 0x000000a7ffb2723e */ /* 0x000fc800000010ff */
[----:B------:R-:W-:Y:S01]  /*39910*/  PRMT R135, R135, 0x5410, R178 ;  /* 0x0000541087877816 */ /* 0x000fe200000000b2 */
[----:B------:R-:W-:Y:S06]  /*39920*/  BRA `(.L_x_931) ;  /* 0x0000003000c87947 */ /* 0x000fec0003800000 */
.L_x_850:
[----:B------:R-:W-:Y:S01]  /*39930*/  ISETP.NE.AND P2, PT, R17, 0x1, PT ;  /* 0x000000011100780c */ /* 0x000fe20003f45270 */
[----:B------:R-:W-:Y:S01]  /*39940*/  BSSY.RECONVERGENT B1, `(.L_x_932) ;  /* 0x0000059000017945 */ /* 0x000fe20003800200 */
[----:B---3--:R-:W-:Y:S01]  /*39950*/  IMAD.MOV.U32 R36, RZ, RZ, 0x2 ;  /* 0x00000002ff247424 */ /* 0x008fe200078e00ff */
        /* <DEDUP_REMOVED lines=13> */
.L_x_934:
        /* <DEDUP_REMOVED lines=12> */
.L_x_936:
[----:B------:R-:W-:Y:S05]  /*39af0*/  BSYNC.RECONVERGENT B2 ;  /* 0x0000000000027941 */ /* 0x000fea0003800200 */
.L_x_935:
        /* <DEDUP_REMOVED lines=59> */
[----:B------:R-:W-:-:S05]  /*39eb0*/  IMAD.MOV.U32 R36, RZ, RZ, RZ ;  /* 0x000000ffff247224 */ /* 0x000fca00078e00ff */
[----:B------:R-:W-:-:S07]  /*39ec0*/  LOP3.LUT R19, R38, UR15, R37, 0x96, !PT ;  /* 0x0000000f26137c12 */ /* 0x000fce000f8e9625 */
.L_x_933:
[----:B------:R-:W-:Y:S05]  /*39ed0*/  BSYNC.RECONVERGENT B1 ;  /* 0x0000000000017941 */ /* 0x000fea0003800200 */
.L_x_932:
[----:B------:R-:W0:Y:S01]  /*39ee0*/  LDC R167, c[0x0][0x408] ;  /* 0x00010200ffa77b82 */ /* 0x000e220000000800 */
[----:B------:R-:W-:Y:S01]  /*39ef0*/  I2FP.F32.U32 R17, R25 ;  /* 0x0000001900117245 */ /* 0x000fe20000201000 */
[----:B------:R-:W-:Y:S01]  /*39f00*/  IMAD.MOV.U32 R188, RZ, RZ, 0x2f800000 ;  /* 0x2f800000ffbc7424 */ /* 0x000fe200078e00ff */
[----:B-----5:R-:W-:Y:S01]  /*39f10*/  SHF.L.U32 R25, R132, 0x10, RZ ;  /* 0x0000001084197819 */ /* 0x020fe200000006ff */
[----:B------:R-:W-:Y:S01]  /*39f20*/  BSSY.RECONVERGENT B1, `(.L_x_937) ;  /* 0x0000064000017945 */ /* 0x000fe20003800200 */
[----:B------:R-:W-:Y:S01]  /*39f30*/  LOP3.LUT R21, R21, 0xffffffef, RZ, 0xc0, !PT ;  /* 0xffffffef15157812 */ /* 0x000fe200078ec0ff */
[----:B------:R-:W-:Y:S01]  /*39f40*/  FFMA.FTZ R17, R17, R188, 1.1641532182693481445e-10 ;  /* 0x2f00000011117423 */ /* 0x000fe200000100bc */
[----:B------:R-:W-:Y:S01]  /*39f50*/  IMAD.MOV.U32 R37, RZ, RZ, 0x2 ;  /* 0x00000002ff257424 */ /* 0x000fe200078e00ff */
[----:B------:R-:W1:Y:S01]  /*39f60*/  LDC R177, c[0x0][0x404] ;  /* 0x00010100ffb17b82 */ /* 0x000e620000000800 */
[----:B------:R-:W-:Y:S01]  /*39f70*/  MOV R39, R14 ;  /* 0x0000000e00277202 */ /* 0x000fe20000000f00 */
[----:B0-----:R-:W-:Y:S01]  /*39f80*/  FMUL.FTZ R25, R25, R167 ;  /* 0x000000a719197220 */ /* 0x001fe20000410000 */
[----:B-1----:R-:W-:Y:S01]  /*39f90*/  FSETP.GTU.FTZ.AND P2, PT, R17, R177, PT ;  /* 0x000000b11100720b */ /* 0x002fe20003f5c000 */
[----:B------:R-:W-:-:S03]  /*39fa0*/  @P1 IMAD.U32 R17, R40, 0x10000, RZ ;  /* 0x0001000028111824 */ /* 0x000fc600078e00ff */
        /* <DEDUP_REMOVED lines=16> */
.L_x_939:
        /* <DEDUP_REMOVED lines=12> */
.L_x_941:
[----:B------:R-:W-:Y:S05]  /*3a170*/  BSYNC.RECONVERGENT B2 ;  /* 0x0000000000027941 */ /* 0x000fea0003800200 */
.L_x_940:
        /* <DEDUP_REMOVED lines=62> */
.L_x_938:
[----:B------:R-:W-:Y:S05]  /*3a560*/  BSYNC.RECONVERGENT B1 ;  /* 0x0000000000017941 */ /* 0x000fea0003800200 */
.L_x_937:
        /* <DEDUP_REMOVED lines=26> */
.L_x_944:
        /* <DEDUP_REMOVED lines=12> */
.L_x_946:
[----:B------:R-:W-:Y:S05]  /*3a7d0*/  BSYNC.RECONVERGENT B2 ;  /* 0x0000000000027941 */ /* 0x000fea0003800200 */
.L_x_945:
        /* <DEDUP_REMOVED lines=62> */
.L_x_943:
[----:B------:R-:W-:Y:S05]  /*3abc0*/  BSYNC.RECONVERGENT B1 ;  /* 0x0000000000017941 */ /* 0x000fea0003800200 */
.L_x_942:
        /* <DEDUP_REMOVED lines=26> */
.L_x_949:
        /* <DEDUP_REMOVED lines=12> */
.L_x_951:
[----:B------:R-:W-:Y:S05]  /*3ae30*/  BSYNC.RECONVERGENT B2 ;  /* 0x0000000000027941 */ /* 0x000fea0003800200 */
.L_x_950:
        /* <DEDUP_REMOVED lines=62> */
.L_x_948:
[----:B------:R-:W-:Y:S05]  /*3b220*/  BSYNC.RECONVERGENT B1 ;  /* 0x0000000000017941 */ /* 0x000fea0003800200 */
.L_x_947:
        /* <DEDUP_REMOVED lines=26> */
.L_x_954:
        /* <DEDUP_REMOVED lines=12> */
.L_x_956:
[----:B------:R-:W-:Y:S05]  /*3b490*/  BSYNC.RECONVERGENT B2 ;  /* 0x0000000000027941 */ /* 0x000fea0003800200 */
.L_x_955:
        /* <DEDUP_REMOVED lines=62> */
.L_x_953:
[----:B------:R-:W-:Y:S05]  /*3b880*/  BSYNC.RECONVERGENT B1 ;  /* 0x0000000000017941 */ /* 0x000fea0003800200 */
.L_x_952:
        /* <DEDUP_REMOVED lines=24> */
.L_x_959:
        /* <DEDUP_REMOVED lines=12> */
.L_x_961:
[----:B------:R-:W-:Y:S05]  /*3bad0*/  BSYNC.RECONVERGENT B2 ;  /* 0x0000000000027941 */ /* 0x000fea0003800200 */
.L_x_960:
        /* <DEDUP_REMOVED lines=62> */
.L_x_958:
[----:B------:R-:W-:Y:S05]  /*3bec0*/  BSYNC.RECONVERGENT B1 ;  /* 0x0000000000017941 */ /* 0x000fea0003800200 */
.L_x_957:
        /* <DEDUP_REMOVED lines=24> */
.L_x_964:
        /* <DEDUP_REMOVED lines=12> */
.L_x_966:
[----:B------:R-:W-:Y:S05]  /*3c110*/  BSYNC.RECONVERGENT B2 ;  /* 0x0000000000027941 */ /* 0x000fea0003800200 */
.L_x_965:
        /* <DEDUP_REMOVED lines=62> */
.L_x_963:
[----:B------:R-:W-:Y:S05]  /*3c500*/  BSYNC.RECONVERGENT B1 ;  /* 0x0000000000017941 */ /* 0x000fea0003800200 */
.L_x_962:
        /* <DEDUP_REMOVED lines=24> */
.L_x_969:
        /* <DEDUP_REMOVED lines=12> */
.L_x_971:
[----:B------:R-:W-:Y:S05]  /*3c750*/  BSYNC.RECONVERGENT B2 ;  /* 0x0000000000027941 */ /* 0x000fea0003800200 */
.L_x_970:
        /* <DEDUP_REMOVED lines=62> */
.L_x_968:
[----:B------:R-:W-:Y:S05]  /*3cb40*/  BSYNC.RECONVERGENT B1 ;  /* 0x0000000000017941 */ /* 0x000fea0003800200 */
.L_x_967:
        /* <DEDUP_REMOVED lines=12> */
[----:B------:R-:W-:Y:S01]  /*3cc10*/  @P1 FADD.FTZ R167, R177, R167 ;  /* 0x000000a7b1a71221 */ /* 0x000fe20000010000 */
[----:B------:R-:W-:-:S04]  /*3cc20*/  MOV R177, R138 ;  /* 0x0000008a00b17202 */ /* 0x000fc80000000f00 */
[----:B------:R-:W-:-:S04]  /*3cc30*/  F2FP.BF16.F32.PACK_AB R179, RZ, R167 ;  /* 0x000000a7ffb3723e */ /* 0x000fc800000010ff */
[----:B------:R-:W-:-:S07]  /*3cc40*/  PRMT R135, R135, 0x5410, R179 ;  /* 0x0000541087877816 */ /* 0x000fce00000000b3 */
.L_x_931:
        /* <DEDUP_REMOVED lines=23> */
[----:B--2---:R-:W-:Y:S01]  /*3cdc0*/  IMAD.U32 R132, R5, 0x10000, RZ ;  /* 0x0001000005847824 */ /* 0x004fe200078e00ff */
        /* <DEDUP_REMOVED lines=19> */
.L_x_849:
[----:B------:R-:W-:Y:S05]  /*3cf00*/  BSYNC.RECONVERGENT B0 ;  /* 0x0000000000007941 */ /* 0x000fea0003800200 */
.L_x_848:
[----:B------:R-:W4:Y:S01]  /*3cf10*/  S2R R137, SR_TID.X ;  /* 0x0000000000897919 */ /* 0x000f220000002100 */
[----:B0123--:R-:W-:Y:S01]  /*3cf20*/  FADD.FTZ R132, RZ, R12 ;  /* 0x0000000cff847221 */ /* 0x00ffe20000010000 */
[----:B------:R-:W-:Y:S01]  /*3cf30*/  LOP3.LUT R21, R21, 0xfffffffe, RZ, 0xc0, !PT ;  /* 0xfffffffe15157812 */ /* 0x000fe200078ec0ff */
[----:B------:R-:W-:Y:S01]  /*3cf40*/  UMOV UR15, 0xffffffff ;  /* 0xffffffff000f7882 */ /* 0x000fe20000000000 */
[----:B------:R-:W-:Y:S01]  /*3cf50*/  ISETP.GT.U32.AND P1, PT, R23, 0x3f, PT ;  /* 0x0000003f1700780c */ /* 0x000fe20003f24070 */
        /* <DEDUP_REMOVED lines=11> */
[----:B----4-:R-:W-:-:S13]  /*3d010*/  LOP3.LUT P0, RZ, R137, 0x1f, RZ, 0xc0, !PT ;  /* 0x0000001f89ff7812 */ /* 0x010fda000780c0ff */
        /* <DEDUP_REMOVED lines=53> */
[----:B0-----:R-:W-:Y:S02]  /*3d370*/  FADD.FTZ R133, R132, R133 ;  /* 0x0000008584857221 */ /* 0x001fe40000010000 */
[----:B------:R-:W0:Y:S02]  /*3d380*/  LDC R132, c[0x0][0x400] ;  /* 0x00010000ff847b82 */ /* 0x000e240000000800 */
[----:B0-----:R-:W-:-:S04]  /*3d390*/  FMUL.FTZ R135, R133, R132 ;  /* 0x0000008485877220 */ /* 0x001fc80000410000 */
        /* <DEDUP_REMOVED lines=106> */
.L_x_997:
        /* <DEDUP_REMOVED lines=19> */
[----:B------:R-:W-:Y:S02]  /*3db70*/  IMAD.U32 R137, R187, 0x10000, RZ ;  /* 0x00010000bb897824 */ /* 0x000fe400078e00ff */
[----:B------:R-:W-:Y:S01]  /*3db80*/  FADD.FTZ R248, R162, -R179 ;  /* 0x800000b3a2f87221 */ /* 0x000fe20000010000 */
[C---:B------:R-:W-:Y:S01]  /*3db90*/  FMUL.FTZ R139, R178.reuse, R139 ;  /* 0x0000008bb28b7220 */ /* 0x040fe20000410000 */
[----:B-1----:R-:W-:Y:S01]  /*3dba0*/  IMAD.U32 R132, R175, 0x10000, RZ ;  /* 0x00010000af847824 */ /* 0x002fe200078e00ff */
[----:B------:R-:W-:Y:S01]  /*3dbb0*/  SHF.L.U32 R135, R201, 0x10, RZ ;  /* 0x00000010c9877819 */ /* 0x000fe200000006ff */
[----:B------:R-:W-:Y:S02]  /*3dbc0*/  IMAD.U32 R133, R67, 0x10000, RZ ;  /* 0x0001000043857824 */ /* 0x000fe400078e00ff */
[----:B------:R-:W-:Y:S01]  /*3dbd0*/  FFMA.FTZ R137, R139, R137, R134 ;  /* 0x000000898b897223 */ /* 0x000fe20000010086 */
[----:B------:R-:W-:Y:S01]  /*3dbe0*/  FMUL.FTZ R248, R178, R248 ;  /* 0x000000f8b2f87220 */ /* 0x000fe20000410000 */
[----:B------:R-:W-:-:S02]  /*3dbf0*/  IMAD.U32 R134, R202, 0x10000, RZ ;  /* 0x00010000ca867824 */ /* 0x000fc400078e00ff */
[----:B------:R-:W-:Y:S01]  /*3dc00*/  FFMA.FTZ R139, R139, R132, R133 ;  /* 0x000000848b8b7223 */ /* 0x000fe20000010085 */
[----:B------:R-:W-:Y:S01]  /*3dc10*/  SHF.L.U32 R133, R204, 0x10, RZ ;  /* 0x00000010cc857819 */ /* 0x000fe200000006ff */
[----:B------:R-:W-:Y:S02]  /*3dc20*/  IMAD.U32 R132, R203, 0x10000, RZ ;  /* 0x00010000cb847824 */ /* 0x000fe400078e00ff */
[----:B0-----:R-:W-:Y:S01]  /*3dc30*/  FADD.FTZ R138, R148, -R179 ;  /* 0x800000b3948a7221 */ /* 0x001fe20000010000 */
[----:B------:R-:W-:Y:S01]  /*3dc40*/  FFMA.FTZ R135, R248, R135, R134 ;  /* 0x00000087f8877223 */ /* 0x000fe20000010086 */
[----:B------:R-:W-:Y:S02]  /*3dc50*/  IMAD.U32 R136, R186, 0x10000, RZ ;  /* 0x00010000ba887824 */ /* 0x000fe400078e00ff */
[----:B------:R-:W-:Y:S01]  /*3dc60*/  FFMA.FTZ R248, R248, R132, R133 ;  /* 0x00000084f8f87223 */ /* 0x000fe20000010085 */
[----:B------:R-:W-:Y:S01]  /*3dc70*/  FMUL.FTZ R138, R178, R138 ;  /* 0x0000008ab28a7220 */ /* 0x000fe20000410000 */
[----:B------:R-:W-:Y:S01]  /*3dc80*/  IMAD.U32 R134, R86, 0x10000, RZ ;  /* 0x0001000056867824 */ /* 0x000fe200078e00ff */
[----:B------:R-:W-:Y:S01]  /*3dc90*/  SHF.L.U32 R132, R174, 0x10, RZ ;  /* 0x00000010ae847819 */ /* 0x000fe200000006ff */
[----:B------:R-:W-:-:S02]  /*3dca0*/  IMAD.U32 R133, R66, 0x10000, RZ ;  /* 0x0001000042857824 */ /* 0x000fc400078e00ff */
[----:B------:R-:W-:Y:S01]  /*3dcb0*/  FADD.FTZ R188, R150, -R179 ;  /* 0x800000b396bc7221 */ /* 0x000fe20000010000 */
[----:B------:R-:W-:Y:S01]  /*3dcc0*/  FFMA.FTZ R136, R138, R136, R134 ;  /* 0x000000888a887223 */ /* 0x000fe20000010086 */
[----:B------:R-:W-:Y:S01]  /*3dcd0*/  SHF.L.U32 R180, R198, 0x10, RZ ;  /* 0x00000010c6b47819 */ /* 0x000fe200000006ff */
[----:B------:R-:W-:Y:S01]  /*3dce0*/  FFMA.FTZ R138, R138, R132, R133 ;  /* 0x000000848a8a7223 */ /* 0x000fe20000010085 */
[----:B------:R-:W-:Y:S01]  /*3dcf0*/  FMUL.FTZ R188, R178, R188 ;  /* 0x000000bcb2bc7220 */ /* 0x000fe20000410000 */
[----:B------:R-:W-:Y:S02]  /*3dd00*/  IMAD.U32 R134, R197, 0x10000, RZ ;  /* 0x00010000c5867824 */ /* 0x000fe400078e00ff */
[--C-:B------:R-:W-:Y:S01]  /*3dd10*/  FADD.FTZ R182, R34, -R179.reuse ;  /* 0x800000b322b67221 */ /* 0x100fe20000010000 */
[----:B------:R-:W-:Y:S02]  /*3dd20*/  IMAD.U32 R132, R199, 0x10000, RZ ;  /* 0x00010000c7847824 */ /* 0x000fe400078e00ff */
[----:B------:R-:W-:Y:S01]  /*3dd30*/  FADD.FTZ R183, R149, -R179 ;  /* 0x800000b395b77221 */ /* 0x000fe20000010000 */
[----:B------:R-:W-:-:S02]  /*3dd40*/  IMAD.U32 R133, R200, 0x10000, RZ ;  /* 0x00010000c8857824 */ /* 0x000fc400078e00ff */
[----:B------:R-:W-:Y:S01]  /*3dd50*/  FFMA.FTZ R134, R188, R134, R180 ;  /* 0x00000086bc867223 */ /* 0x000fe200000100b4 */
[----:B------:R-:W-:Y:S01]  /*3dd60*/  FMUL.FTZ R182, R178, R182 ;  /* 0x000000b6b2b67220 */ /* 0x000fe20000410000 */
[----:B------:R-:W-:Y:S01]  /*3dd70*/  SHF.L.U32 R180, R65, 0x10, RZ ;  /* 0x0000001041b47819 */ /* 0x000fe200000006ff */
[----:B------:R-:W-:Y:S01]  /*3dd80*/  FFMA.FTZ R188, R188, R132, R133 ;  /* 0x00000084bcbc7223 */ /* 0x000fe20000010085 */
[----:B------:R-:W-:Y:S01]  /*3dd90*/  SHF.L.U32 R133, R185, 0x10, RZ ;  /* 0x00000010b9857819 */ /* 0x000fe200000006ff */
[----:B------:R-:W-:Y:S02]  /*3dda0*/  IMAD.U32 R132, R85, 0x10000, RZ ;  /* 0x0001000055847824 */ /* 0x000fe400078e00ff */
[----:B------:R-:W-:Y:S01]  /*3ddb0*/  FMUL.FTZ R183, R178, R183 ;  /* 0x000000b7b2b77220 */ /* 0x000fe20000410000 */
[----:B------:R-:W-:Y:S01]  /*3ddc0*/  IMAD.U32 R181, R196, 0x10000, RZ ;  /* 0x00010000c4b57824 */ /* 0x000fe200078e00ff */
[----:B------:R-:W-:Y:S01]  /*3ddd0*/  F2FP.BF16.F32.PACK_AB R134, R134, R136 ;  /* 0x000000888686723e */ /* 0x000fe200000010ff */
[----:B------:R-:W-:Y:S01]  /*3dde0*/  FFMA.FTZ R133, R182, R133, R132 ;  /* 0x00000085b6857223 */ /* 0x000fe20000010084 */
[----:B------:R-:W-:Y:S01]  /*3ddf0*/  IMAD.U32 R132, R173, 0x10000, RZ ;  /* 0x00010000ad847824 */ /* 0x000fe200078e00ff */
[----:B------:R-:W-:Y:S01]  /*3de00*/  F2FP.BF16.F32.PACK_AB R135, R135, R137 ;  /* 0x000000898787723e */ /* 0x000fe200000010ff */
[----:B------:R-:W-:Y:S01]  /*3de10*/  IMAD.U32 R136, R184, 0x10000, RZ ;  /* 0x00010000b8887824 */ /* 0x000fe200078e00ff */
[----:B------:R-:W-:Y:S01]  /*3de20*/  SHF.L.U32 R251, R192, 0x10, RZ ;  /* 0x00000010c0fb7819 */ /* 0x000fe200000006ff */
[----:B------:R-:W-:Y:S01]  /*3de30*/  FFMA.FTZ R182, R182, R132, R180 ;  /* 0x00000084b6b67223 */ /* 0x000fe200000100b4 */
[----:B------:R-:W-:Y:S01]  /*3de40*/  IMAD.U32 R132, R193, 0x10000, RZ ;  /* 0x00010000c1847824 */ /* 0x000fe200078e00ff */
[----:B------:R-:W-:Y:S01]  /*3de50*/  F2FP.BF16.F32.PACK_AB R139, R248, R139 ;  /* 0x0000008bf88b723e */ /* 0x000fe200000010ff */
[----:B------:R-:W-:Y:S01]  /*3de60*/  IMAD.U32 R180, R194, 0x10000, RZ ;  /* 0x00010000c2b47824 */ /* 0x000fe200078e00ff */
[----:B------:R-:W-:Y:S01]  /*3de70*/  F2FP.BF16.F32.PACK_AB R138, R188, R138 ;  /* 0x0000008abc8a723e */ /* 0x000fe200000010ff */
[----:B------:R-:W-:-:S02]  /*3de80*/  IMAD.U32 R137, R64, 0x10000, RZ ;  /* 0x0001000040897824 */ /* 0x000fc400078e00ff */
[----:B------:R-:W-:Y:S01]  /*3de90*/  FFMA.FTZ R132, R183, R132, R180 ;  /* 0x00000084b7847223 */ /* 0x000fe200000100b4 */
[----:B------:R-:W-:-:S04]  /*3dea0*/  SHF.L.U32 R180, R195, 0x10, RZ ;  /* 0x00000010c3b47819 */ /* 0x000fc800000006ff */
[----:B------:R-:W-:Y:S01]  /*3deb0*/  F2FP.BF16.F32.PACK_AB R133, R132, R133 ;  /* 0x000000858485723e */ /* 0x000fe200000010ff */
[----:B------:R-:W-:Y:S01]  /*3dec0*/  FFMA.FTZ R183, R183, R180, R181 ;  /* 0x000000b4b7b77223 */ /* 0x000fe200000100b5 */
[--C-:B------:R-:W-:Y:S01]  /*3ded0*/  FADD.FTZ R180, R12, -R179.reuse ;  /* 0x800000b30cb47221 */ /* 0x100fe20000010000 */
[----:B------:R-:W-:Y:S01]  /*3dee0*/  SHF.L.U32 R132, R84, 0x10, RZ ;  /* 0x0000001054847819 */ /* 0x000fe200000006ff */
[----:B------:R-:W-:Y:S02]  /*3def0*/  FADD.FTZ R181, R35, -R179 ;  /* 0x800000b323b57221 */ /* 0x000fe40000010000 */
[C---:B------:R-:W-:Y:S02]  /*3df00*/  FMUL.FTZ R180, R178.reuse, R180 ;  /* 0x000000b4b2b47220 */ /* 0x040fe40000410000 */
[----:B------:R-:W-:Y:S02]  /*3df10*/  FMUL.FTZ R181, R178, R181 ;  /* 0x000000b5b2b57220 */ /* 0x000fe40000410000 */
[----:B------:R-:W-:Y:S01]  /*3df20*/  FFMA.FTZ R136, R180, R136, R132 ;  /* 0x00000088b4887223 */ /* 0x000fe20000010084 */
[----:B------:R-:W-:-:S04]  /*3df30*/  IMAD.U32 R132, R172, 0x10000, RZ ;  /* 0x00010000ac847824 */ /* 0x000fc800078e00ff */
[----:B------:R-:W-:Y:S01]  /*3df40*/  FFMA.FTZ R180, R180, R132, R137 ;  /* 0x00000084b4b47223 */ /* 0x000fe20000010089 */
[----:B------:R-:W-:Y:S01]  /*3df50*/  SHF.L.U32 R132, R189, 0x10, RZ ;  /* 0x00000010bd847819 */ /* 0x000fe200000006ff */
[----:B------:R-:W-:-:S04]  /*3df60*/  IMAD.U32 R137, R190, 0x10000, RZ ;  /* 0x00010000be897824 */ /* 0x000fc800078e00ff */
        /* <DEDUP_REMOVED lines=10> */
[----:B0-----:R-:W-:-:S04]  /*3e010*/  IMAD.WIDE.U32 R132, R13, 0x10, R132 ;  /* 0x000000100d847825 */ /* 0x001fc800078e0084 */
[----:B------:R-:W-:Y:S01]  /*3e020*/  VIADD R13, R13, 0x20 ;  /* 0x000000200d0d7836 */ /* 0x000fe20000000000 */
[----:B------:R2:W-:Y:S06]  /*3e030*/  STG.E.128 desc[UR6][R132.64], R136 ;  /* 0x0000008884007986 */ /* 0x0005ec000c101d06 */
.L_x_974:
[----:B------:R-:W-:Y:S05]  /*3e040*/  BSYNC.RECONVERGENT B0 ;  /* 0x0000000000007941 */ /* 0x000fea0003800200 */
.L_x_973:
[----:B------:R-:W-:Y:S01]  /*3e050*/  LOP3.LUT P0, RZ, R21, 0x400, RZ, 0xc0, !PT ;  /* 0x0000040015ff7812 */ /* 0x000fe2000780c0ff */
[----:B------:R-:W-:-:S12]  /*3e060*/  BSSY.RECONVERGENT B0, `(.L_x_975) ;  /* 0x0000051000007945 */ /* 0x000fd80003800200 */
[----:B------:R-:W-:Y:S05]  /*3e070*/  @!P0 BRA `(.L_x_976) ;  /* 0x00000004003c8947 */ /* 0x000fea0003800000 */
[--C-:B--2---:R-:W-:Y:S01]  /*3e080*/  FADD.FTZ R139, R153, -R179.reuse ;  /* 0x800000b3998b7221 */ /* 0x104fe20000010000 */
        /* <DEDUP_REMOVED lines=78> */
.L_x_976:
[----:B------:R-:W-:Y:S05]  /*3e570*/  BSYNC.RECONVERGENT B0 ;  /* 0x0000000000007941 */ /* 0x000fea0003800200 */
.L_x_975:
[----:B------:R-:W-:Y:S01]  /*3e580*/  LOP3.LUT P0, RZ, R21, 0x100, RZ, 0xc0, !PT ;  /* 0x0000010015ff7812 */ /* 0x000fe2000780c0ff */
[----:B------:R-:W-:-:S12]  /*3e590*/  BSSY.RECONVERGENT B0, `(.L_x_977) ;  /* 0x0000051000007945 */ /* 0x000fd80003800200 */
[----:B------:R-:W-:Y:S05]  /*3e5a0*/  @!P0 BRA `(.L_x_978) ;  /* 0x00000004003c8947 */ /* 0x000fea0003800000 */
[--C-:B--23--:R-:W-:Y:S01]  /*3e5b0*/  FADD.FTZ R139, R155, -R179.reuse ;  /* 0x800000b39b8b7221 */ /* 0x10cfe20000010000 */
        /* <DEDUP_REMOVED lines=78> */
.L_x_978:
[----:B------:R-:W-:Y:S05]  /*3eaa0*/  BSYNC.RECONVERGENT B0 ;  /* 0x0000000000007941 */ /* 0x000fea0003800200 */
.L_x_977:
[----:B------:R-:W-:Y:S01]  /*3eab0*/  LOP3.LUT P0, RZ, R21, 0x80, RZ, 0xc0, !PT ;  /* 0x0000008015ff7812 */ /* 0x000fe2000780c0ff */
[----:B------:R-:W-:-:S12]  /*3eac0*/  BSSY.RECONVERGENT B0, `(.L_x_979) ;  /* 0x0000054000007945 */ /* 0x000fd80003800200 */
[----:B------:R-:W-:Y:S05]  /*3ead0*/  @!P0 BRA `(.L_x_980) ;  /* 0x0000000400488947 */ /* 0x000fea0003800000 */
[----:B------:R-:W5:Y:S04]  /*3eae0*/  LDL R180, [R1] ;  /* 0x0000000001b47983 */ /* 0x000f680000100800 */
[----:B--234-:R-:W2:Y:S04]  /*3eaf0*/  LDL R136, [R1+0x8] ;  /* 0x0000080001887983 */ /* 0x01cea80000100800 */
[----:B0-----:R-:W3:Y:S01]  /*3eb00*/  LDL R138, [R1+0x4] ;  /* 0x00000400018a7983 */ /* 0x001ee20000100800 */
[----:B------:R-:W-:Y:S01]  /*3eb10*/  FADD.FTZ R139, R157, -R179 ;  /* 0x800000b39d8b7221 */ /* 0x000fe20000010000 */
[----:B------:R-:W-:Y:S01]  /*3eb20*/  SHF.L.U32 R134, R99, 0x10, RZ ;  /* 0x0000001063867819 */ /* 0x000fe200000006ff */
[----:B------:R-:W-:-:S02]  /*3eb30*/  IMAD.U32 R137, R119, 0x10000, RZ ;  /* 0x0001000077897824 */ /* 0x000fc400078e00ff */
[----:B------:R-:W-:Y:S01]  /*3eb40*/  FMUL.FTZ R139, R178, R139 ;  /* 0x0000008bb28b7220 */ /* 0x000fe20000410000 */
[----:B-1----:R-:W-:Y:S02]  /*3eb50*/  IMAD.U32 R132, R115, 0x10000, RZ ;  /* 0x0001000073847824 */ /* 0x002fe400078e00ff */
[----:B------:R-:W-:Y:S01]  /*3eb60*/  FADD.FTZ R248, R165, -R179 ;  /* 0x800000b3a5f87221 */ /* 0x000fe20000010000 */
[----:B------:R-:W-:Y:S02]  /*3eb70*/  IMAD.U32 R133, R79, 0x10000, RZ ;  /* 0x000100004f857824 */ /* 0x000fe400078e00ff */
[C---:B------:R-:W-:Y:S01]  /*3eb80*/  FFMA.FTZ R137, R139.reuse, R137, R134 ;  /* 0x000000898b897223 */ /* 0x040fe20000010086 */
[----:B------:R-:W-:Y:S01]  /*3eb90*/  SHF.L.U32 R135, R250, 0x10, RZ ;  /* 0x00000010fa877819 */ /* 0x000fe200000006ff */
[----:B------:R-:W-:Y:S01]  /*3eba0*/  FMUL.FTZ R248, R178, R248 ;  /* 0x000000f8b2f87220 */ /* 0x000fe20000410000 */
[----:B------:R-:W-:Y:S01]  /*3ebb0*/  FFMA.FTZ R139, R139, R132, R133 ;  /* 0x000000848b8b7223 */ /* 0x000fe20000010085 */
[--C-:B------:R-:W-:Y:S01]  /*3ebc0*/  FADD.FTZ R188, R156, -R179.reuse ;  /* 0x800000b39cbc7221 */ /* 0x100fe20000010000 */
[----:B------:R-:W-:-:S03]  /*3ebd0*/  FADD.FTZ R182, R28, -R179 ;  /* 0x800000b31cb67221 */ /* 0x000fc60000010000 */
[C---:B------:R-:W-:Y:S01]  /*3ebe0*/  FMUL.FTZ R188, R178.reuse, R188 ;  /* 0x000000bcb2bc7220 */ /* 0x040fe20000410000 */
[----:B------:R-:W-:Y:S01]  /*3ebf0*/  FMUL.FTZ R182, R178, R182 ;  /* 0x000000b6b2b67220 */ /* 0x000fe20000410000 */
[----:B------:R-:W-:-:S04]  /*3ec00*/  FADD.FTZ R183, R143, -R179 ;  /* 0x800000b38fb77221 */ /* 0x000fc80000010000 */
[----:B------:R-:W-:Y:S01]  /*3ec10*/  FMUL.FTZ R183, R178, R183 ;  /* 0x000000b7b2b77220 */ /* 0x000fe20000410000 */
[----:B------:R-:W-:Y:S01]  /*3ec20*/  IMAD.U32 R181, R244, 0x10000, RZ ;  /* 0x00010000f4b57824 */ /* 0x000fe200078e00ff */
[----:B------:R-:W-:Y:S01]  /*3ec30*/  SHF.L.U32 R251, R240, 0x10, RZ ;  /* 0x00000010f0fb7819 */ /* 0x000fe200000006ff */
[----:B-----5:R-:W-:Y:S01]  /*3ec40*/  IMAD.U32 R134, R180, 0x10000, RZ ;  /* 0x00010000b4867824 */ /* 0x020fe200078e00ff */
[----:B--2---:R-:W-:-:S03]  /*3ec50*/  SHF.L.U32 R133, R136, 0x10, RZ ;  /* 0x0000001088857819 */ /* 0x004fc600000006ff */
[----:B------:R-:W-:Y:S01]  /*3ec60*/  FFMA.FTZ R135, R248, R135, R134 ;  /* 0x00000087f8877223 */ /* 0x000fe20000010086 */
[----:B---3--:R-:W-:Y:S02]  /*3ec70*/  IMAD.U32 R132, R138, 0x10000, RZ ;  /* 0x000100008a847824 */ /* 0x008fe400078e00ff */
[----:B------:R-:W-:Y:S01]  /*3ec80*/  FADD.FTZ R138, R142, -R179 ;  /* 0x800000b38e8a7221 */ /* 0x000fe20000010000 */
[----:B------:R-:W-:Y:S02]  /*3ec90*/  IMAD.U32 R136, R118, 0x10000, RZ ;  /* 0x0001000076887824 */ /* 0x000fe400078e00ff */
[----:B------:R-:W-:Y:S01]  /*3eca0*/  FFMA.FTZ R248, R248, R132, R133 ;  /* 0x00000084f8f87223 */ /* 0x000fe20000010085 */
[----:B------:R-:W-:Y:S01]  /*3ecb0*/  FMUL.FTZ R138, R178, R138 ;  /* 0x0000008ab28a7220 */ /* 0x000fe20000410000 */
[----:B------:R-:W-:Y:S01]  /*3ecc0*/  IMAD.U32 R134, R98, 0x10000, RZ ;  /* 0x0001000062867824 */ /* 0x000fe200078e00ff */
[----:B------:R-:W-:Y:S01]  /*3ecd0*/  SHF.L.U32 R132, R114, 0x10, RZ ;  /* 0x0000001072847819 */ /* 0x000fe200000006ff */
[----:B------:R-:W-:Y:S01]  /*3ece0*/  IMAD.U32 R133, R78, 0x10000, RZ ;  /* 0x000100004e857824 */ /* 0x000fe200078e00ff */
[----:B------:R-:W-:Y:S01]  /*3ecf0*/  SHF.L.U32 R180, R246, 0x10, RZ ;  /* 0x00000010f6b47819 */ /* 0x000fe200000006ff */
[----:B------:R-:W-:Y:S01]  /*3ed00*/  FFMA.FTZ R136, R138, R136, R134 ;  /* 0x000000888a887223 */ /* 0x000fe20000010086 */
[----:B------:R-:W-:-:S02]  /*3ed10*/  IMAD.U32 R134, R245, 0x10000, RZ ;  /* 0x00010000f5867824 */ /* 0x000fc400078e00ff */
[----:B------:R-:W-:Y:S01]  /*3ed20*/  FFMA.FTZ R138, R138, R132, R133 ;  /* 0x000000848a8a7223 */ /* 0x000fe20000010085 */
[----:B------:R-:W-:Y:S02]  /*3ed30*/  IMAD.U32 R132, R247, 0x10000, RZ ;  /* 0x00010000f7847824 */ /* 0x000fe400078e00ff */
[----:B------:R-:W-:Y:S02]  /*3ed40*/  IMAD.U32 R133, R249, 0x10000, RZ ;  /* 0x00010000f9857824 */ /* 0x000fe400078e00ff */
[C---:B------:R-:W-:Y:S02]  /*3ed50*/  FFMA.FTZ R134, R188.reuse, R134, R180 ;  /* 0x00000086bc867223 */ /* 0x040fe400000100b4 */
[----:B------:R-:W-:Y:S01]  /*3ed60*/  FFMA.FTZ R188, R188, R132, R133 ;  /* 0x00000084bcbc7223 */ /* 0x000fe20000010085 */
[----:B------:R-:W-:Y:S01]  /*3ed70*/  SHF.L.U32 R133, R117, 0x10, RZ ;  /* 0x0000001075857819 */ /* 0x000fe200000006ff */
[----:B------:R-:W-:Y:S01]  /*3ed80*/  IMAD.U32 R132, R97, 0x10000, RZ ;  /* 0x0001000061847824 */ /* 0x000fe200078e00ff */
[----:B------:R-:W-:-:S03]  /*3ed90*/  SHF.L.U32 R180, R77, 0x10, RZ ;  /* 0x000000104db47819 */ /* 0x000fc600000006ff */
[----:B------:R-:W-:Y:S01]  /*3eda0*/  FFMA.FTZ R133, R182, R133, R132 ;  /* 0x00000085b6857223 */ /* 0x000fe20000010084 */
[----:B------:R-:W-:-:S04]  /*3edb0*/  IMAD.U32 R132, R113, 0x10000, RZ ;  /* 0x0001000071847824 */ /* 0x000fc800078e00ff */
[----:B------:R-:W-:Y:S01]  /*3edc0*/  FFMA.FTZ R182, R182, R132, R180 ;  /* 0x00000084b6b67223 */ /* 0x000fe200000100b4 */
[----:B------:R-:W-:Y:S02]  /*3edd0*/  IMAD.U32 R132, R241, 0x10000, RZ ;  /* 0x00010000f1847824 */ /* 0x000fe400078e00ff */
[----:B------:R-:W-:-:S04]  /*3ede0*/  IMAD.U32 R180, R242, 0x10000, RZ ;  /* 0x00010000f2b47824 */ /* 0x000fc800078e00ff */
[----:B------:R-:W-:Y:S01]  /*3edf0*/  FFMA.FTZ R132, R183, R132, R180 ;  /* 0x00000084b7847223 */ /* 0x000fe200000100b4 */
[----:B------:R-:W-:-:S05]  /*3ee00*/  SHF.L.U32 R180, R243, 0x10, RZ ;  /* 0x00000010f3b47819 */ /* 0x000fca00000006ff */
[----:B------:R-:W-:Y:S01]  /*3ee10*/  FFMA.FTZ R183, R183, R180, R181 ;  /* 0x000000b4b7b77223 */ /* 0x000fe200000100b5 */
[----:B------:R-:W-:Y:S01]  /*3ee20*/  FADD.FTZ R180, R0, -R179 ;  /* 0x800000b300b47221 */ /* 0x000fe20000010000 */
        /* <DEDUP_REMOVED lines=8> */
[----:B------:R-:W-:-:S02]  /*3eeb0*/  IMAD.U32 R132, R112, 0x10000, RZ ;  /* 0x0001000070847824 */ /* 0x000fc400078e00ff */
[----:B------:R-:W-:Y:S02]  /*3eec0*/  FADD.FTZ R181, R29, -R179 ;  /* 0x800000b31db57221 */ /* 0x000fe40000010000 */
[----:B------:R-:W-:Y:S01]  /*3eed0*/  FFMA.FTZ R180, R180, R132, R137 ;  /* 0x00000084b4b47223 */ /* 0x000fe20000010089 */
[----:B------:R-:W-:Y:S01]  /*3eee0*/  SHF.L.U32 R132, R237, 0x10, RZ ;  /* 0x00000010ed847819 */ /* 0x000fe200000006ff */
[----:B------:R-:W-:Y:S01]  /*3eef0*/  FMUL.FTZ R181, R178, R181 ;  /* 0x000000b5b2b57220 */ /* 0x000fe20000410000 */
        /* <DEDUP_REMOVED lines=15> */
[----:B------:R-:W-:-:S07]  /*3eff0*/  VIADD R13, R13, 0x20 ;  /* 0x000000200d0d7836 */ /* 0x000fce0000000000 */
.L_x_980:
[----:B------:R-:W-:Y:S05]  /*3f000*/  BSYNC.RECONVERGENT B0 ;  /* 0x0000000000007941 */ /* 0x000fea0003800200 */
.L_x_979:
[----:B------:R-:W-:Y:S01]  /*3f010*/  LOP3.LUT P0, RZ, R21, 0x40, RZ, 0xc0, !PT ;  /* 0x0000004015ff7812 */ /* 0x000fe2000780c0ff */
[----:B------:R-:W-:-:S12]  /*3f020*/  BSSY.RECONVERGENT B0, `(.L_x_981) ;  /* 0x0000061000007945 */ /* 0x000fd80003800200 */
[----:B------:R-:W-:Y:S05]  /*3f030*/  @!P0 BRA `(.L_x_982) ;  /* 0x00000004007c8947 */ /* 0x000fea0003800000 */
[----:B------:R-:W5:Y:S01]  /*3f040*/  LDL R180, [R1+0x40] ;  /* 0x0000400001b47983 */ /* 0x000f620000100800 */
[----:B0-234-:R-:W-:-:S03]  /*3f050*/  FADD.FTZ R139, R159, -R179 ;  /* 0x800000b39f8b7221 */ /* 0x01dfc60000010000 */
[----:B------:R-:W2:Y:S01]  /*3f060*/  LDL R135, [R1+0x3c] ;  /* 0x00003c0001877983 */ /* 0x000ea20000100800 */
[----:B------:R-:W-:-:S03]  /*3f070*/  SHF.L.U32 R134, R103, 0x10, RZ ;  /* 0x0000001067867819 */ /* 0x000fc600000006ff */
[----:B------:R-:W3:Y:S01]  /*3f080*/  LDL R136, [R1+0x48] ;  /* 0x0000480001887983 */ /* 0x000ee20000100800 */
[----:B------:R-:W-:-:S03]  /*3f090*/  FMUL.FTZ R139, R178, R139 ;  /* 0x0000008bb28b7220 */ /* 0x000fc60000410000 */
[----:B------:R-:W4:Y:S01]  /*3f0a0*/  LDL R138, [R1+0x44] ;  /* 0x00004400018a7983 */ /* 0x000f220000100800 */
[----:B------:R-:W-:-:S03]  /*3f0b0*/  IMAD.U32 R137, R111, 0x10000, RZ ;  /* 0x000100006f897824 */ /* 0x000fc600078e00ff */
[----:B------:R-:W4:Y:S01]  /*3f0c0*/  LDL R183, [R1+0x2c] ;  /* 0x00002c0001b77983 */ /* 0x000f220000100800 */
[----:B------:R-:W-:-:S03]  /*3f0d0*/  FFMA.FTZ R137, R139, R137, R134 ;  /* 0x000000898b897223 */ /* 0x000fc60000010086 */
[----:B------:R-:W4:Y:S04]  /*3f0e0*/  LDL R182, [R1+0x34] ;  /* 0x0000340001b67983 */ /* 0x000f280000100800 */
[----:B------:R-:W4:Y:S01]  /*3f0f0*/  LDL R181, [R1+0x38] ;  /* 0x0000380001b57983 */ /* 0x000f220000100800 */
[----:B-1----:R-:W-:Y:S02]  /*3f100*/  IMAD.U32 R132, R107, 0x10000, RZ ;  /* 0x000100006b847824 */ /* 0x002fe400078e00ff */
[--C-:B------:R-:W-:Y:S01]  /*3f110*/  FADD.FTZ R248, R166, -R179.reuse ;  /* 0x800000b3a6f87221 */ /* 0x100fe20000010000 */
[----:B------:R-:W-:Y:S02]  /*3f120*/  IMAD.U32 R133, R83, 0x10000, RZ ;  /* 0x0001000053857824 */ /* 0x000fe400078e00ff */
[----:B------:R-:W-:Y:S01]  /*3f130*/  FADD.FTZ R188, R158, -R179 ;  /* 0x800000b39ebc7221 */ /* 0x000fe20000010000 */
[----:B------:R-:W4:Y:S04]  /*3f140*/  LDL R252, [R1+0x20] ;  /* 0x0000200001fc7983 */ /* 0x000f280000100800 */
[----:B------:R-:W4:Y:S01]  /*3f150*/  LDL R251, [R1+0x24] ;  /* 0x0000240001fb7983 */ /* 0x000f220000100800 */
[----:B-----5:R-:W-:-:S03]  /*3f160*/  IMAD.U32 R134, R180, 0x10000, RZ ;  /* 0x00010000b4867824 */ /* 0x020fc600078e00ff */
[----:B------:R-:W5:Y:S01]  /*3f170*/  LDL R180, [R1+0x30] ;  /* 0x0000300001b47983 */ /* 0x000f620000100800 */
[----:B------:R-:W-:Y:S01]  /*3f180*/  FFMA.FTZ R139, R139, R132, R133 ;  /* 0x000000848b8b7223 */ /* 0x000fe20000010085 */
[----:B--2---:R-:W-:Y:S01]  /*3f190*/  SHF.L.U32 R135, R135, 0x10, RZ ;  /* 0x0000001087877819 */ /* 0x004fe200000006ff */
[----:B------:R-:W-:Y:S01]  /*3f1a0*/  FMUL.FTZ R248, R178, R248 ;  /* 0x000000f8b2f87220 */ /* 0x000fe20000410000 */
[----:B---3--:R-:W-:-:S03]  /*3f1b0*/  SHF.L.U32 R133, R136, 0x10, RZ ;  /* 0x0000001088857819 */ /* 0x008fc600000006ff */
[----:B------:R-:W-:Y:S01]  /*3f1c0*/  FFMA.FTZ R135, R248, R135, R134 ;  /* 0x00000087f8877223 */ /* 0x000fe20000010086 */
[----:B----4-:R-:W-:Y:S02]  /*3f1d0*/  IMAD.U32 R132, R138, 0x10000, RZ ;  /* 0x000100008a847824 */ /* 0x010fe400078e00ff */
[----:B------:R-:W-:Y:S01]  /*3f1e0*/  FADD.FTZ R138, R140, -R179 ;  /* 0x800000b38c8a7221 */ /* 0x000fe20000010000 */
[----:B------:R-:W-:Y:S02]  /*3f1f0*/  IMAD.U32 R136, R110, 0x10000, RZ ;  /* 0x000100006e887824 */ /* 0x000fe400078e00ff */
[----:B------:R-:W-:Y:S01]  /*3f200*/  FFMA.FTZ R248, R248, R132, R133 ;  /* 0x00000084f8f87223 */ /* 0x000fe20000010085 */
[----:B------:R-:W-:Y:S01]  /*3f210*/  FMUL.FTZ R138, R178, R138 ;  /* 0x0000008ab28a7220 */ /* 0x000fe20000410000 */
[----:B------:R-:W-:Y:S01]  /*3f220*/  IMAD.U32 R134, R102, 0x10000, RZ ;  /* 0x0001000066867824 */ /* 0x000fe200078e00ff */
[----:B------:R-:W-:Y:S01]  /*3f230*/  SHF.L.U32 R132, R106, 0x10, RZ ;  /* 0x000000106a847819 */ /* 0x000fe200000006ff */
[----:B------:R-:W-:-:S02]  /*3f240*/  IMAD.U32 R133, R82, 0x10000, RZ ;  /* 0x0001000052857824 */ /* 0x000fc400078e00ff */
[----:B------:R-:W-:Y:S01]  /*3f250*/  FMUL.FTZ R188, R178, R188 ;  /* 0x000000bcb2bc7220 */ /* 0x000fe20000410000 */
[C---:B------:R-:W-:Y:S01]  /*3f260*/  FFMA.FTZ R136, R138.reuse, R136, R134 ;  /* 0x000000888a887223 */ /* 0x040fe20000010086 */
[----:B------:R-:W-:Y:S02]  /*3f270*/  IMAD.U32 R134, R183, 0x10000, RZ ;  /* 0x00010000b7867824 */ /* 0x000fe400078e00ff */
[----:B------:R-:W-:Y:S01]  /*3f280*/  FFMA.FTZ R138, R138, R132, R133 ;  /* 0x000000848a8a7223 */ /* 0x000fe20000010085 */
[----:B------:R-:W-:Y:S02]  /*3f290*/  IMAD.U32 R132, R182, 0x10000, RZ ;  /* 0x00010000b6847824 */ /* 0x000fe400078e00ff */
[----:B------:R-:W-:Y:S02]  /*3f2a0*/  IMAD.U32 R133, R181, 0x10000, RZ ;  /* 0x00010000b5857824 */ /* 0x000fe400078e00ff */
[----:B------:R-:W-:Y:S01]  /*3f2b0*/  FADD.FTZ R182, R26, -R179 ;  /* 0x800000b31ab67221 */ /* 0x000fe20000010000 */
[----:B------:R-:W2:Y:S03]  /*3f2c0*/  LDL R181, [R1+0x28] ;  /* 0x0000280001b57983 */ /* 0x000ea60000100800 */
[----:B------:R-:W-:Y:S01]  /*3f2d0*/  FMUL.FTZ R182, R178, R182 ;  /* 0x000000b6b2b67220 */ /* 0x000fe20000410000 */
[----:B-----5:R-:W-:-:S05]  /*3f2e0*/  SHF.L.U32 R180, R180, 0x10, RZ ;  /* 0x00000010b4b47819 */ /* 0x020fca00000006ff */
[C---:B------:R-:W-:Y:S01]  /*3f2f0*/  FFMA.FTZ R134, R188.reuse, R134, R180 ;  /* 0x00000086bc867223 */ /* 0x040fe200000100b4 */
[----:B------:R-:W-:Y:S01]  /*3f300*/  FFMA.FTZ R188, R188, R132, R133 ;  /* 0x00000084bcbc7223 */ /* 0x000fe20000010085 */
[----:B------:R-:W-:Y:S01]  /*3f310*/  SHF.L.U32 R133, R109, 0x10, RZ ;  /* 0x000000106d857819 */ /* 0x000fe200000006ff */
[----:B------:R-:W-:Y:S01]  /*3f320*/  IMAD.U32 R132, R101, 0x10000, RZ ;  /* 0x0001000065847824 */ /* 0x000fe200078e00ff */
[----:B------:R-:W-:-:S03]  /*3f330*/  SHF.L.U32 R180, R81, 0x10, RZ ;  /* 0x0000001051b47819 */ /* 0x000fc600000006ff */
[----:B------:R-:W-:Y:S01]  /*3f340*/  FFMA.FTZ R133, R182, R133, R132 ;  /* 0x00000085b6857223 */ /* 0x000fe20000010084 */
[----:B------:R-:W-:-:S04]  /*3f350*/  IMAD.U32 R132, R105, 0x10000, RZ ;  /* 0x0001000069847824 */ /* 0x000fc800078e00ff */
[----:B------:R-:W-:Y:S02]  /*3f360*/  FFMA.FTZ R182, R182, R132, R180 ;  /* 0x00000084b6b67223 */ /* 0x000fe400000100b4 */
[----:B------:R-:W3:Y:S01]  /*3f370*/  LDL R180, [R1+0x1c] ;  /* 0x00001c0001b47983 */ /* 0x000ee20000100800 */
[----:B------:R-:W-:-:S04]  /*3f380*/  FADD.FTZ R183, R141, -R179 ;  /* 0x800000b38db77221 */ /* 0x000fc80000010000 */
[----:B------:R-:W-:Y:S01]  /*3f390*/  FMUL.FTZ R183, R178, R183 ;  /* 0x000000b7b2b77220 */ /* 0x000fe20000410000 */
[----:B--2---:R-:W-:Y:S01]  /*3f3a0*/  IMAD.U32 R181, R181, 0x10000, RZ ;  /* 0x00010000b5b57824 */ /* 0x004fe200078e00ff */
[----:B------:R-:W-:Y:S01]  /*3f3b0*/  F2FP.BF16.F32.PACK_AB R134, R134, R136 ;  /* 0x000000888686723e */ /* 0x000fe200000010ff */
[----:B------:R-:W-:Y:S01]  /*3f3c0*/  IMAD.U32 R136, R108, 0x10000, RZ ;  /* 0x000100006c887824 */ /* 0x000fe200078e00ff */
[----:B------:R-:W-:Y:S01]  /*3f3d0*/  F2FP.BF16.F32.PACK_AB R135, R135, R137 ;  /* 0x000000898787723e */ /* 0x000fe200000010ff */
[----:B------:R-:W-:Y:S02]  /*3f3e0*/  IMAD.U32 R137, R80, 0x10000, RZ ;  /* 0x0001000050897824 */ /* 0x000fe400078e00ff */
[----:B---3--:R-:W-:Y:S02]  /*3f3f0*/  IMAD.U32 R132, R180, 0x10000, RZ ;  /* 0x00010000b4847824 */ /* 0x008fe400078e00ff */
[----:B------:R-:W-:Y:S02]  /*3f400*/  IMAD.U32 R180, R252, 0x10000, RZ ;  /* 0x00010000fcb47824 */ /* 0x000fe400078e00ff */
[----:B------:R-:W2:Y:S02]  /*3f410*/  LDL R252, [R1+0x14] ;  /* 0x0000140001fc7983 */ /* 0x000ea40000100800 */
[----:B------:R-:W-:Y:S01]  /*3f420*/  FFMA.FTZ R132, R183, R132, R180 ;  /* 0x00000084b7847223 */ /* 0x000fe200000100b4 */
[----:B------:R-:W-:-:S02]  /*3f430*/  SHF.L.U32 R180, R251, 0x10, RZ ;  /* 0x00000010fbb47819 */ /* 0x000fc400000006ff */
[----:B------:R-:W3:Y:S03]  /*3f440*/  LDL R251, [R1+0x18] ;  /* 0x0000180001fb7983 */ /* 0x000ee60000100800 */
[----:B------:R-:W-:Y:S01]  /*3f450*/  FFMA.FTZ R183, R183, R180, R181 ;  /* 0x000000b4b7b77223 */ /* 0x000fe200000100b5 */
[----:B------:R-:W-:Y:S01]  /*3f460*/  FADD.FTZ R180, R24, -R179 ;  /* 0x800000b318b47221 */ /* 0x000fe20000010000 */
[----:B------:R-:W-:Y:S02]  /*3f470*/  F2FP.BF16.F32.PACK_AB R133, R132, R133 ;  /* 0x000000858485723e */ /* 0x000fe400000010ff */
[----:B------:R-:W-:Y:S01]  /*3f480*/  SHF.L.U32 R132, R100, 0x10, RZ ;  /* 0x0000001064847819 */ /* 0x000fe200000006ff */
[----:B------:R-:W-:-:S04]  /*3f490*/  FMUL.FTZ R180, R178, R180 ;  /* 0x000000b4b2b47220 */ /* 0x000fc80000410000 */
[----:B------:R-:W-:Y:S01]  /*3f4a0*/  FFMA.FTZ R136, R180, R136, R132 ;  /* 0x00000088b4887223 */ /* 0x000fe20000010084 */
[----:B------:R-:W-:-:S04]  /*3f4b0*/  IMAD.U32 R132, R104, 0x10000, RZ ;  /* 0x0001000068847824 */ /* 0x000fc800078e00ff */
[----:B------:R-:W-:Y:S02]  /*3f4c0*/  FFMA.FTZ R180, R180, R132, R137 ;  /* 0x00000084b4b47223 */ /* 0x000fe40000010089 */
[----:B------:R-:W4:Y:S04]  /*3f4d0*/  LDL R132, [R1+0xc] ;  /* 0x00000c0001847983 */ /* 0x000f280000100800 */
[----:B------:R-:W5:Y:S01]  /*3f4e0*/  LDL R137, [R1+0x10] ;  /* 0x0000100001897983 */ /* 0x000f620000100800 */
[----:B------:R-:W-:-:S04]  /*3f4f0*/  FADD.FTZ R181, R27, -R179 ;  /* 0x800000b31bb57221 */ /* 0x000fc80000010000 */
[----:B------:R-:W-:Y:S01]  /*3f500*/  FMUL.FTZ R181, R178, R181 ;  /* 0x000000b5b2b57220 */ /* 0x000fe20000410000 */
[----:B------:R-:W-:Y:S02]  /*3f510*/  F2FP.BF16.F32.PACK_AB R139, R248, R139 ;  /* 0x0000008bf88b723e */ /* 0x000fe400000010ff */
[----:B------:R-:W-:Y:S02]  /*3f520*/  F2FP.BF16.F32.PACK_AB R138, R188, R138 ;  /* 0x0000008abc8a723e */ /* 0x000fe400000010ff */
[----:B---3--:R-:W-:Y:S02]  /*3f530*/  SHF.L.U32 R251, R251, 0x10, RZ ;  /* 0x00000010fbfb7819 */ /* 0x008fe400000006ff */
[----:B----4-:R-:W-:Y:S01]  /*3f540*/  SHF.L.U32 R132, R132, 0x10, RZ ;  /* 0x0000001084847819 */ /* 0x010fe200000006ff */
[----:B-----5:R-:W-:-:S04]  /*3f550*/  IMAD.U32 R137, R137, 0x10000, RZ ;  /* 0x0001000089897824 */ /* 0x020fc800078e00ff */
[----:B------:R-:W-:Y:S01]  /*3f560*/  FFMA.FTZ R132, R181, R132, R137 ;  /* 0x00000084b5847223 */ /* 0x000fe20000010089 */
[----:B--2---:R-:W-:-:S04]  /*3f570*/  IMAD.U32 R137, R252, 0x10000, RZ ;  /* 0x00010000fc897824 */ /* 0x004fc800078e00ff */
        /* <DEDUP_REMOVED lines=8> */
[----:B0-----:R-:W-:-:S05]  /*3f600*/  IMAD.WIDE.U32 R132, R13, 0x10, R132 ;  /* 0x000000100d847825 */ /* 0x001fca00078e0084 */
[----:B------:R0:W-:Y:S01]  /*3f610*/  STG.E.128 desc[UR6][R132.64], R136 ;  /* 0x0000008884007986 */ /* 0x0001e2000c101d06 */
[----:B------:R-:W-:-:S07]  /*3f620*/  VIADD R13, R13, 0x20 ;  /* 0x000000200d0d7836 */ /* 0x000fce0000000000 */
.L_x_982:
[----:B------:R-:W-:Y:S05]  /*3f630*/  BSYNC.RECONVERGENT B0 ;  /* 0x0000000000007941 */ /* 0x000fea0003800200 */
.L_x_981:
[----:B------:R-:W-:Y:S01]  /*3f640*/  LOP3.LUT P0, RZ, R21, 0x20, RZ, 0xc0, !PT ;  /* 0x0000002015ff7812 */ /* 0x000fe2000780c0ff */
[----:B------:R-:W-:-:S12]  /*3f650*/  BSSY.RECONVERGENT B0, `(.L_x_983) ;  /* 0x0000060000007945 */ /* 0x000fd80003800200 */
[----:B------:R-:W-:Y:S05]  /*3f660*/  @!P0 BRA `(.L_x_984) ;  /* 0x0000000400788947 */ /* 0x000fea0003800000 */
[----:B0-234-:R-:W2:Y:S04]  /*3f670*/  LDL R138, [R1+0x4c] ;  /* 0x00004c00018a7983 */ /* 0x01dea80000100800 */
[----:B------:R-:W3:Y:S01]  /*3f680*/  LDL R139, [R1+0x54] ;  /* 0x00005400018b7983 */ /* 0x000ee20000100800 */
[----:B------:R-:W-:-:S03]  /*3f690*/  FADD.FTZ R181, R25, -R179 ;  /* 0x800000b319b57221 */ /* 0x000fc60000010000 */
[----:B------:R-:W4:Y:S01]  /*3f6a0*/  LDL R135, [R1+0x50] ;  /* 0x0000500001877983 */ /* 0x000f220000100800 */
[----:B------:R-:W-:-:S03]  /*3f6b0*/  SHF.L.U32 R134, R52, 0x10, RZ ;  /* 0x0000001034867819 */ /* 0x000fc600000006ff */
[----:B------:R-:W5:Y:S01]  /*3f6c0*/  LDL R137, [R1+0x58] ;  /* 0x0000580001897983 */ /* 0x000f620000100800 */
[----:B------:R-:W-:Y:S01]  /*3f6d0*/  FMUL.FTZ R181, R178, R181 ;  /* 0x000000b5b2b57220 */ /* 0x000fe20000410000 */
[----:B------:R-:W-:Y:S02]  /*3f6e0*/  IMAD.U32 R136, R56, 0x10000, RZ ;  /* 0x0001000038887824 */ /* 0x000fe400078e00ff */
[----:B-1----:R-:W-:Y:S01]  /*3f6f0*/  IMAD.U32 R132, R60, 0x10000, RZ ;  /* 0x000100003c847824 */ /* 0x002fe200078e00ff */
[----:B------:R-:W5:Y:S01]  /*3f700*/  LDL R248, [R1+0x5c] ;  /* 0x00005c0001f87983 */ /* 0x000f620000100800 */
[----:B------:R-:W-:Y:S02]  /*3f710*/  IMAD.U32 R133, R48, 0x10000, RZ ;  /* 0x0001000030857824 */ /* 0x000fe400078e00ff */
[C---:B------:R-:W-:Y:S01]  /*3f720*/  FFMA.FTZ R136, R181.reuse, R136, R134 ;  /* 0x00000088b5887223 */ /* 0x040fe20000010086 */
[----:B------:R-:W5:Y:S01]  /*3f730*/  LDL R188, [R1+0x64] ;  /* 0x0000640001bc7983 */ /* 0x000f620000100800 */
[----:B------:R-:W-:Y:S01]  /*3f740*/  FFMA.FTZ R181, R181, R132, R133 ;  /* 0x00000084b5b57223 */ /* 0x000fe20000010085 */
        /* <DEDUP_REMOVED lines=10> */
[----:B----4-:R-:W-:Y:S01]  /*3f7f0*/  IMAD.U32 R135, R135, 0x10000, RZ ;  /* 0x0001000087877824 */ /* 0x010fe200078e00ff */
[----:B-----5:R-:W-:-:S03]  /*3f800*/  SHF.L.U32 R134, R137, 0x10, RZ ;  /* 0x0000001089867819 */ /* 0x020fc600000006ff */
[----:B------:R-:W-:Y:S01]  /*3f810*/  FFMA.FTZ R132, R180, R132, R135 ;  /* 0x00000084b4847223 */ /* 0x000fe20000010087 */
[----:B------:R-:W-:Y:S01]  /*3f820*/  FMUL.FTZ R183, R178, R183 ;  /* 0x000000b7b2b77220 */ /* 0x000fe20000410000 */
[----:B------:R-:W-:Y:S02]  /*3f830*/  IMAD.U32 R137, R57, 0x10000, RZ ;  /* 0x0001000039897824 */ /* 0x000fe400078e00ff */
[----:B------:R-:W-:Y:S01]  /*3f840*/  FFMA.FTZ R180, R180, R133, R134 ;  /* 0x00000085b4b47223 */ /* 0x000fe20000010086 */
[----:B------:R-:W-:Y:S01]  /*3f850*/  IMAD.U32 R135, R53, 0x10000, RZ ;  /* 0x0001000035877824 */ /* 0x000fe200078e00ff */
[----:B------:R-:W-:Y:S01]  /*3f860*/  SHF.L.U32 R133, R61, 0x10, RZ ;  /* 0x000000103d857819 */ /* 0x000fe200000006ff */
[----:B------:R-:W-:Y:S02]  /*3f870*/  IMAD.U32 R134, R49, 0x10000, RZ ;  /* 0x0001000031867824 */ /* 0x000fe400078e00ff */
[C---:B------:R-:W-:Y:S01]  /*3f880*/  FFMA.FTZ R137, R183.reuse, R137, R135 ;  /* 0x00000089b7897223 */ /* 0x040fe20000010087 */
[----:B------:R-:W-:Y:S01]  /*3f890*/  FMUL.FTZ R182, R178, R182 ;  /* 0x000000b6b2b67220 */ /* 0x000fe20000410000 */
[----:B------:R-:W-:Y:S01]  /*3f8a0*/  FFMA.FTZ R183, R183, R133, R134 ;  /* 0x00000085b7b77223 */ /* 0x000fe20000010086 */
[----:B------:R-:W-:-:S02]  /*3f8b0*/  IMAD.U32 R133, R248, 0x10000, RZ ;  /* 0x00010000f8857824 */ /* 0x000fc400078e00ff */
[----:B------:R-:W-:Y:S02]  /*3f8c0*/  IMAD.U32 R134, R188, 0x10000, RZ ;  /* 0x00010000bc867824 */ /* 0x000fe400078e00ff */
[----:B------:R-:W-:Y:S01]  /*3f8d0*/  FADD.FTZ R188, R38, -R179 ;  /* 0x800000b326bc7221 */ /* 0x000fe20000010000 */
[----:B------:R-:W-:-:S03]  /*3f8e0*/  SHF.L.U32 R248, R58, 0x10, RZ ;  /* 0x000000103af87819 */ /* 0x000fc600000006ff */
[----:B------:R-:W-:Y:S01]  /*3f8f0*/  FMUL.FTZ R188, R178, R188 ;  /* 0x000000bcb2bc7220 */ /* 0x000fe20000410000 */
[----:B--2---:R-:W-:Y:S01]  /*3f900*/  SHF.L.U32 R138, R138, 0x10, RZ ;  /* 0x000000108a8a7819 */ /* 0x004fe200000006ff */
[----:B---3--:R-:W-:-:S04]  /*3f910*/  IMAD.U32 R135, R139, 0x10000, RZ ;  /* 0x000100008b877824 */ /* 0x008fc800078e00ff */
[----:B------:R-:W-:Y:S01]  /*3f920*/  FFMA.FTZ R133, R182, R133, R138 ;  /* 0x00000085b6857223 */ /* 0x000fe2000001008a */
[----:B------:R-:W-:Y:S01]  /*3f930*/  IMAD.U32 R138, R54, 0x10000, RZ ;  /* 0x00010000368a7824 */ /* 0x000fe200078e00ff */
[----:B------:R-:W2:Y:S01]  /*3f940*/  LDL R139, [R1+0x78] ;  /* 0x00007800018b7983 */ /* 0x000ea20000100800 */
[----:B------:R-:W-:Y:S01]  /*3f950*/  FFMA.FTZ R182, R182, R134, R135 ;  /* 0x00000086b6b67223 */ /* 0x000fe20000010087 */
[----:B------:R-:W-:Y:S01]  /*3f960*/  SHF.L.U32 R135, R50, 0x10, RZ ;  /* 0x0000001032877819 */ /* 0x000fe200000006ff */
[----:B------:R-:W-:Y:S02]  /*3f970*/  IMAD.U32 R134, R62, 0x10000, RZ ;  /* 0x000100003e867824 */ /* 0x000fe400078e00ff */
[C---:B------:R-:W-:Y:S02]  /*3f980*/  FFMA.FTZ R248, R188.reuse, R248, R138 ;  /* 0x000000f8bcf87223 */ /* 0x040fe4000001008a */
[----:B------:R-:W-:Y:S02]  /*3f990*/  FFMA.FTZ R188, R188, R134, R135 ;  /* 0x00000086bcbc7223 */ /* 0x000fe40000010087 */
[----:B------:R-:W3:Y:S01]  /*3f9a0*/  LDL R135, [R1+0x6c] ;  /* 0x00006c0001877983 */ /* 0x000ee20000100800 */
[----:B------:R-:W-:-:S04]  /*3f9b0*/  FADD.FTZ R138, R160, -R179 ;  /* 0x800000b3a08a7221 */ /* 0x000fc80000010000 */
[----:B------:R-:W-:Y:S01]  /*3f9c0*/  FMUL.FTZ R138, R178, R138 ;  /* 0x0000008ab28a7220 */ /* 0x000fe20000410000 */
[----:B--2---:R-:W-:Y:S02]  /*3f9d0*/  IMAD.U32 R139, R139, 0x10000, RZ ;  /* 0x000100008b8b7824 */ /* 0x004fe400078e00ff */
[----:B---3--:R-:W-:Y:S02]  /*3f9e0*/  IMAD.U32 R134, R135, 0x10000, RZ ;  /* 0x0001000087867824 */ /* 0x008fe400078e00ff */
[----:B------:R-:W-:-:S04]  /*3f9f0*/  IMAD.U32 R135, R252, 0x10000, RZ ;  /* 0x00010000fc877824 */ /* 0x000fc800078e00ff */
        /* <DEDUP_REMOVED lines=14> */
[----:B------:R-:W-:-:S04]  /*3fae0*/  IMAD.U32 R251, R63, 0x10000, RZ ;  /* 0x000100003ffb7824 */ /* 0x000fc800078e00ff */
[----:B------:R-:W-:Y:S02]  /*3faf0*/  FFMA.FTZ R139, R139, R251, R252 ;  /* 0x000000fb8b8b7223 */ /* 0x000fe400000100fc */
[----:B------:R-:W4:Y:S04]  /*3fb00*/  LDL R251, [R1+0x84] ;  /* 0x0000840001fb7983 */ /* 0x000f280000100800 */
[----:B------:R-:W5:Y:S01]  /*3fb10*/  LDL R252, [R1+0x88] ;  /* 0x0000880001fc7983 */ /* 0x000f620000100800 */
[----:B------:R-:W-:Y:S02]  /*3fb20*/  F2FP.BF16.F32.PACK_AB R133, R133, R137 ;  /* 0x000000898585723e */ /* 0x000fe400000010ff */
[----:B------:R-:W-:Y:S02]  /*3fb30*/  F2FP.BF16.F32.PACK_AB R132, R132, R136 ;  /* 0x000000888484723e */ /* 0x000fe400000010ff */
[----:B------:R-:W0:Y:S02]  /*3fb40*/  LDC.64 R136, c[0x0][0x428] ;  /* 0x00010a00ff887b82 */ /* 0x000e240000000a00 */
[----:B0-----:R-:W-:Y:S01]  /*3fb50*/  IMAD.WIDE.U32 R136, R13, 0x10, R136 ;  /* 0x000000100d887825 */ /* 0x001fe200078e0088 */
[----:B------:R-:W-:-:S03]  /*3fb60*/  F2FP.BF16.F32.PACK_AB R138, R138, R188 ;  /* 0x000000bc8a8a723e */ /* 0x000fc600000010ff */
[----:B--2---:R-:W-:Y:S01]  /*3fb70*/  IMAD.U32 R248, R248, 0x10000, RZ ;  /* 0x00010000f8f87824 */ /* 0x004fe200078e00ff */
        /* <DEDUP_REMOVED lines=13> */
.L_x_984:
[----:B------:R-:W-:Y:S05]  /*3fc50*/  BSYNC.RECONVERGENT B0 ;  /* 0x0000000000007941 */ /* 0x000fea0003800200 */
.L_x_983:
[----:B01234-:R-:W0:Y:S02]  /*3fc60*/  LDC.64 R132, c[0x0][0x380] ;  /* 0x0000e000ff847b82 */ /* 0x01fe240000000a00 */
[----:B0-----:R-:W-:-:S05]  /*3fc70*/  IMAD R176, R132, 0x4, R176 ;  /* 0x0000000484b07824 */ /* 0x001fca00078e02b0 */
[----:B------:R-:W-:-:S13]  /*3fc80*/  ISETP.GE.AND P0, PT, R176, R133, PT ;  /* 0x00000085b000720c */ /* 0x000fda0003f06270 */
[----:B------:R-:W-:Y:S05]  /*3fc90*/  @!P0 BRA `(.L_x_985) ;  /* 0xfffffc2800c48947 */ /* 0x000fea000383ffff */
[----:B------:R-:W-:Y:S05]  /*3fca0*/  EXIT ;  /* 0x000000000000794d */ /* 0x000fea0003800000 */
.L_x_972:
[----:B------:R-:W-:Y:S01]  /*3fcb0*/  HFMA2 R136, -RZ, RZ, 0, 5.9604644775390625e-08 ;  /* 0x00000001ff887431 */ /* 0x000fe200000001ff */
[----:B------:R-:W-:Y:S01]  /*3fcc0*/  BSSY B0, `(.L_x_986) ;  /* 0x0000007000007945 */ /* 0x000fe20003800000 */
[----:B------:R-:W-:Y:S02]  /*3fcd0*/  IMAD.MOV.U32 R139, RZ, RZ, R132 ;  /* 0x000000ffff8b7224 */ /* 0x000fe400078e0084 */
[----:B------:R-:W-:Y:S02]  /*3fce0*/  IMAD.MOV.U32 R134, RZ, RZ, 0x1f ;  /* 0x0000001fff867424 */ /* 0x000fe400078e00ff */
[----:B------:R-:W-:-:S07]  /*3fcf0*/  IMAD.MOV.U32 R133, RZ, RZ, -0x1 ;  /* 0xffffffffff857424 */ /* 0x000fce00078e00ff */
[----:B------:R-:W-:Y:S05]  /*3fd00*/  WARPSYNC.COLLECTIVE R133, `(.L_x_987) ;  /* 0x0000000085087348 */ /* 0x000fea0003c00000 */
[----:B------:R0:W1:Y:S02]  /*3fd10*/  SHFL.BFLY P6, R133, R139, R136, R134 ;  /* 0x0c0000888b857389 */ /* 0x00006400000c0086 */
[----:B01----:R-:W-:Y:S05]  /*3fd20*/  ENDCOLLECTIVE ;  /* 0x000000000000791b */ /* 0x003fea0003800000 */
.L_x_987:
[----:B------:R-:W-:Y:S05]  /*3fd30*/  BSYNC B0 ;  /* 0x0000000000007941 */ /* 0x000fea0003800000 */
.L_x_986:
[----:B------:R-:W-:Y:S01]  /*3fd40*/  FADD.FTZ R132, R132, R133 ;  /* 0x0000008584847221 */ /* 0x000fe20000010000 */
[----:B------:R-:W-:Y:S01]  /*3fd50*/  MOV R133, 0xffffffff ;  /* 0xffffffff00857802 */ /* 0x000fe20000000f00 */
[----:B------:R-:W-:Y:S02]  /*3fd60*/  IMAD.MOV.U32 R136, RZ, RZ, 0x2 ;  /* 0x00000002ff887424 */ /* 0x000fe400078e00ff */
[----:B------:R-:W-:Y:S01]  /*3fd70*/  IMAD.MOV.U32 R134, RZ, RZ, 0x1f ;  /* 0x0000001fff867424 */ /* 0x000fe200078e00ff */
[----:B------:R-:W-:-:S07]  /*3fd80*/  MOV R139, R132 ;  /* 0x00000084008b7202 */ /* 0x000fce0000000f00 */
[----:B------:R-:W-:Y:S05]  /*3fd90*/  WARPSYNC.COLLECTIVE R133, `(.L_x_988) ;  /* 0x0000000085087348 */ /* 0x000fea0003c00000 */
[----:B------:R0:W1:Y:S02]  /*3fda0*/  SHFL.BFLY P6, R133, R139, R136, R134 ;  /* 0x0c0000888b857389 */ /* 0x00006400000c0086 */
[----:B01----:R-:W-:Y:S05]  /*3fdb0*/  ENDCOLLECTIVE ;  /* 0x000000000000791b */ /* 0x003fea0003800000 */
.L_x_988:
[----:B------:R-:W-:Y:S02]  /*3fdc0*/  IMAD.MOV.U32 R136, RZ, RZ, 0x4 ;  /* 0x00000004ff887424 */ /* 0x000fe400078e00ff */
[----:B------:R-:W-:Y:S01]  /*3fdd0*/  FADD.FTZ R132, R132, R133 ;  /* 0x0000008584847221 */ /* 0x000fe20000010000 */
[----:B------:R-:W-:-:S03]  /*3fde0*/  MOV R133, 0xffffffff ;  /* 0xffffffff00857802 */ /* 0x000fc60000000f00 */
[----:B------:R-:W-:-:S07]  /*3fdf0*/  IMAD.MOV.U32 R139, RZ, RZ, R132 ;  /* 0x000000ffff8b7224 */ /* 0x000fce00078e0084 */
[----:B------:R-:W-:Y:S05]  /*3fe00*/  WARPSYNC.COLLECTIVE R133, `(.L_x_989) ;  /* 0x0000000085087348 */ /* 0x000fea0003c00000 */
[----:B------:R0:W1:Y:S02]  /*3fe10*/  SHFL.BFLY P6, R133, R139, R136, R134 ;  /* 0x0c0000888b857389 */ /* 0x00006400000c0086 */
[----:B01----:R-:W-:Y:S05]  /*3fe20*/  ENDCOLLECTIVE ;  /* 0x000000000000791b */ /* 0x003fea0003800000 */
.L_x_989:
[----:B------:R-:W-:Y:S02]  /*3fe30*/  IMAD.MOV.U32 R136, RZ, RZ, 0x8 ;  /* 0x00000008ff887424 */ /* 0x000fe400078e00ff */
[----:B------:R-:W-:Y:S01]  /*3fe40*/  FADD.FTZ R132, R132, R133 ;  /* 0x0000008584847221 */ /* 0x000fe20000010000 */
[----:B------:R-:W-:-:S03]  /*3fe50*/  MOV R133, 0xffffffff ;  /* 0xffffffff00857802 */ /* 0x000fc60000000f00 */
[----:B------:R-:W-:-:S07]  /*3fe60*/  IMAD.MOV.U32 R139, RZ, RZ, R132 ;  /* 0x000000ffff8b7224 */ /* 0x000fce00078e0084 */
[----:B------:R-:W-:Y:S05]  /*3fe70*/  WARPSYNC.COLLECTIVE R133, `(.L_x_990) ;  /* 0x0000000085087348 */ /* 0x000fea0003c00000 */
[----:B------:R0:W1:Y:S02]  /*3fe80*/  SHFL.BFLY P6, R133, R139, R136, R134 ;  /* 0x0c0000888b857389 */ /* 0x00006400000c0086 */
[----:B01----:R-:W-:Y:S05]  /*3fe90*/  ENDCOLLECTIVE ;  /* 0x000000000000791b */ /* 0x003fea0003800000 */
.L_x_990:
[----:B------:R-:W-:Y:S02]  /*3fea0*/  IMAD.MOV.U32 R136, RZ, RZ, 0x10 ;  /* 0x00000010ff887424 */ /* 0x000fe400078e00ff */
[----:B------:R-:W-:Y:S01]  /*3feb0*/  FADD.FTZ R132, R132, R133 ;  /* 0x0000008584847221 */ /* 0x000fe20000010000 */
[----:B------:R-:W-:-:S03]  /*3fec0*/  MOV R133, 0xffffffff ;  /* 0xffffffff00857802 */ /* 0x000fc60000000f00 */
[----:B------:R-:W-:-:S07]  /*3fed0*/  IMAD.MOV.U32 R139, RZ, RZ, R132 ;  /* 0x000000ffff8b7224 */ /* 0x000fce00078e0084 */
[----:B------:R-:W-:Y:S05]  /*3fee0*/  WARPSYNC.COLLECTIVE R133, `(.L_x_991) ;  /* 0x0000000085087348 */ /* 0x000fea0003c00000 */
[----:B------:R0:W1:Y:S02]  /*3fef0*/  SHFL.BFLY P6, R133, R139, R136, R134 ;  /* 0x0c0000888b857389 */ /* 0x00006400000c0086 */
[----:B01----:R-:W-:Y:S05]  /*3ff00*/  ENDCOLLECTIVE ;  /* 0x000000000000791b */ /* 0x003fea0003800000 */
.L_x_991:
[----:B------:R-:W-:Y:S02]  /*3ff10*/  IMAD.MOV.U32 R136, RZ, RZ, 0x1 ;  /* 0x00000001ff887424 */ /* 0x000fe400078e00ff */
[----:B------:R-:W-:Y:S02]  /*3ff20*/  FADD.FTZ R133, R132, R133 ;  /* 0x0000008584857221 */ /* 0x000fe40000010000 */
        /* <DEDUP_REMOVED lines=99> */
[----:B------:R-:W-:Y:S02]  /*40560*/  HFMA2 R134, -RZ, RZ, 0, 1.847743988037109375e-06 ;  /* 0x0000001fff867431 */ /* 0x000fe400000001ff */
[----:B------:R-:W-:Y:S02]  /*40570*/  IMAD.MOV.U32 R133, RZ, RZ, -0x1 ;  /* 0xffffffffff857424 */ /* 0x000fe400078e00ff */
[----:B------:R-:W-:-:S07]  /*40580*/  IMAD.MOV.U32 R139, RZ, RZ, R138 ;  /* 0x000000ffff8b7224 */ /* 0x000fce00078e008a */
[----:B------:R-:W-:Y:S05]  /*40590*/  WARPSYNC.COLLECTIVE R133, `(.L_x_992) ;  /* 0x0000000085087348 */ /* 0x000fea0003c00000 */
[----:B------:R0:W1:Y:S02]  /*405a0*/  SHFL.BFLY P6, R133, R139, R136, R134 ;  /* 0x0c0000888b857389 */ /* 0x00006400000c0086 */
[----:B01----:R-:W-:Y:S05]  /*405b0*/  ENDCOLLECTIVE ;  /* 0x000000000000791b */ /* 0x003fea0003800000 */
.L_x_992:
[----:B------:R-:W-:Y:S01]  /*405c0*/  MOV R136, 0x2 ;  /* 0x0000000200887802 */ /* 0x000fe20000000f00 */
[----:B------:R-:W-:Y:S01]  /*405d0*/  FADD.FTZ R138, R138, R133 ;  /* 0x000000858a8a7221 */ /* 0x000fe20000010000 */
[----:B------:R-:W-:-:S03]  /*405e0*/  IMAD.MOV.U32 R133, RZ, RZ, -0x1 ;  /* 0xffffffffff857424 */ /* 0x000fc600078e00ff */
[----:B------:R-:W-:-:S07]  /*405f0*/  IMAD.MOV.U32 R139, RZ, RZ, R138 ;  /* 0x000000ffff8b7224 */ /* 0x000fce00078e008a */
[----:B------:R-:W-:Y:S05]  /*40600*/  WARPSYNC.COLLECTIVE R133, `(.L_x_993) ;  /* 0x0000000085087348 */ /* 0x000fea0003c00000 */
[----:B------:R0:W1:Y:S02]  /*40610*/  SHFL.BFLY P6, R133, R139, R136, R134 ;  /* 0x0c0000888b857389 */ /* 0x00006400000c0086 */
[----:B01----:R-:W-:Y:S05]  /*40620*/  ENDCOLLECTIVE ;  /* 0x000000000000791b */ /* 0x003fea0003800000 */
.L_x_993:
[----:B------:R-:W-:Y:S02]  /*40630*/  HFMA2 R136, -RZ, RZ, 0, 2.384185791015625e-07 ;  /* 0x00000004ff887431 */ /* 0x000fe400000001ff */
[----:B------:R-:W-:Y:S01]  /*40640*/  FADD.FTZ R138, R138, R133 ;  /* 0x000000858a8a7221 */ /* 0x000fe20000010000 */
[----:B------:R-:W-:-:S03]  /*40650*/  IMAD.MOV.U32 R133, RZ, RZ, -0x1 ;  /* 0xffffffffff857424 */ /* 0x000fc600078e00ff */
[----:B------:R-:W-:-:S07]  /*40660*/  IMAD.MOV.U32 R139, RZ, RZ, R138 ;  /* 0x000000ffff8b7224 */ /* 0x000fce00078e008a */
[----:B------:R-:W-:Y:S05]  /*40670*/  WARPSYNC.COLLECTIVE R133, `(.L_x_994) ;  /* 0x0000000085087348 */ /* 0x000fea0003c00000 */
[----:B------:R0:W1:Y:S02]  /*40680*/  SHFL.BFLY P6, R133, R139, R136, R134 ;  /* 0x0c0000888b857389 */ /* 0x00006400000c0086 */
[----:B01----:R-:W-:Y:S05]  /*40690*/  ENDCOLLECTIVE ;  /* 0x000000000000791b */ /* 0x003fea0003800000 */
.L_x_994:
[----:B------:R-:W-:Y:S01]  /*406a0*/  MOV R136, 0x8 ;  /* 0x0000000800887802 */ /* 0x000fe20000000f00 */
[----:B------:R-:W-:Y:S01]  /*406b0*/  FADD.FTZ R138, R138, R133 ;  /* 0x000000858a8a7221 */ /* 0x000fe20000010000 */
[----:B------:R-:W-:-:S03]  /*406c0*/  IMAD.MOV.U32 R133, RZ, RZ, -0x1 ;  /* 0xffffffffff857424 */ /* 0x000fc600078e00ff */
[----:B------:R-:W-:-:S07]  /*406d0*/  IMAD.MOV.U32 R139, RZ, RZ, R138 ;  /* 0x000000ffff8b7224 */ /* 0x000fce00078e008a */
[----:B------:R-:W-:Y:S05]  /*406e0*/  WARPSYNC.COLLECTIVE R133, `(.L_x_995) ;  /* 0x0000000085087348 */ /* 0x000fea0003c00000 */
[----:B------:R0:W1:Y:S02]  /*406f0*/  SHFL.BFLY P6, R133, R139, R136, R134 ;  /* 0x0c0000888b857389 */ /* 0x00006400000c0086 */
[----:B01----:R-:W-:Y:S05]  /*40700*/  ENDCOLLECTIVE ;  /* 0x000000000000791b */ /* 0x003fea0003800000 */
.L_x_995:
[----:B------:R-:W-:Y:S02]  /*40710*/  HFMA2 R136, -RZ, RZ, 0, 9.5367431640625e-07 ;  /* 0x00000010ff887431 */ /* 0x000fe400000001ff */
[----:B------:R-:W-:Y:S01]  /*40720*/  FADD.FTZ R138, R138, R133 ;  /* 0x000000858a8a7221 */ /* 0x000fe20000010000 */
[----:B------:R-:W-:-:S03]  /*40730*/  IMAD.MOV.U32 R133, RZ, RZ, -0x1 ;  /* 0xffffffffff857424 */ /* 0x000fc600078e00ff */
[----:B------:R-:W-:-:S07]  /*40740*/  IMAD.MOV.U32 R139, RZ, RZ, R138 ;  /* 0x000000ffff8b7224 */ /* 0x000fce00078e008a */
[----:B------:R-:W-:Y:S05]  /*40750*/  WARPSYNC.COLLECTIVE R133, `(.L_x_996) ;  /* 0x0000000085087348 */ /* 0x000fea0003c00000 */
[----:B------:R0:W1:Y:S02]  /*40760*/  SHFL.BFLY P6, R133, R139, R136, R134 ;  /* 0x0c0000888b857389 */ /* 0x00006400000c0086 */
[----:B01----:R-:W-:Y:S05]  /*40770*/  ENDCOLLECTIVE ;  /* 0x000000000000791b */ /* 0x003fea0003800000 */
.L_x_996:
[----:B------:R-:W-:Y:S05]  /*40780*/  BRA `(.L_x_997) ;  /* 0xffffffd000ac7947 */ /* 0x000fea000383ffff */
.L_x_998:
        /* <DEDUP_REMOVED lines=15> */
.L_x_33248:


//--------------------- .text._ZN10layer_norm31ln_parallel_residual_fwd_kernelINS_13Kernel_traitsI13__nv_bfloat16S2_S2_S2_fjLj1536ELj1ELj4ELj1ELj16ENS_18Kernel_traits_baseILj1536ES2_S2_S2_S2_fjLj128EEEEELb1ELb0ELb1EEEvNS_9FwdParamsE --------------------------
	.section	.text._ZN10layer_norm31ln_parallel_residual_fwd_kernelINS_13Kernel_traitsI13__nv_bfloat16S2_S2_S2_fjLj1536ELj1ELj4ELj1ELj16ENS_18Kernel_traits_baseILj1536ES2_S2_S2_S2_fjLj128EEEEELb1ELb0ELb1EEEvNS_9FwdParamsE,"ax",@progbits
	.align	128
        .global         _ZN10layer_norm31ln_parallel_residual_fwd_kernelINS_13Kernel_traitsI13__nv_bfloat16S2_S2_S2_fjLj1536ELj1ELj4ELj1ELj16ENS_18Kernel_traits_baseILj1536ES2_S2_S2_S2_fjLj128EEEEELb1ELb0ELb1EEEvNS_9FwdParamsE
        .type           _ZN10layer_norm31ln_parallel_residual_fwd_kernelINS_13Kernel_traitsI13__nv_bfloat16S2_S2_S2_fjLj1536ELj1ELj4ELj1ELj16ENS_18Kernel_traits_baseILj1536ES2_S2_S2_S2_fjLj128EEEEELb1ELb0ELb1EEEvNS_9FwdParamsE,@function
        .size           _ZN10layer_norm31ln_parallel_residual_fwd_kernelINS_13Kernel_traitsI13__nv_bfloat16S2_S2_S2_fjLj1536ELj1ELj4ELj1ELj16ENS_18Kernel_traits_baseILj1536ES2_S2_S2_S2_fjLj128EEEEELb1ELb0ELb1EEEvNS_9FwdParamsE,(.L_x_33249 - _ZN10layer_norm31ln_parallel_residual_fwd_kernelINS_13Kernel_traitsI13__nv_bfloat16S2_S2_S2_fjLj1536ELj1ELj4ELj1ELj16ENS_18Kernel_traits_baseILj1536ES2_S2_S2_S2_fjLj128EEEEELb1ELb0ELb1EEEvNS_9FwdParamsE)
        .other          _ZN10layer_norm31ln_parallel_residual_fwd_kernelINS_13Kernel_traitsI13__nv_bfloat16S2_S2_S2_fjLj1536ELj1ELj4ELj1ELj16ENS_18Kernel_traits_baseILj1536ES2_S2_S2_S2_fjLj128EEEEELb1ELb0ELb1EEEvNS_9FwdParamsE,@"STO_CUDA_ENTRY STV_DEFAULT"
_ZN10layer_norm31ln_parallel_residual_fwd_kernelINS_13Kernel_traitsI13__nv_bfloat16S2_S2_S2_fjLj1536ELj1ELj4ELj1ELj16ENS_18Kernel_traits_baseILj1536ES2_S2_S2_S2_fjLj128EEEEELb1ELb0ELb1EEEvNS_9FwdParamsE:
.text._ZN10layer_norm31ln_parallel_residual_fwd_kernelINS_13Kernel_traitsI13__nv_bfloat16S2_S2_S2_fjLj1536ELj1ELj4ELj1ELj16ENS_18Kernel_traits_baseILj1536ES2_S2_S2_S2_fjLj128EEEEELb1ELb0ELb1EEEvNS_9FwdParamsE:
        /* <DEDUP_REMOVED lines=8> */
[----:B------:R-:W5:Y:S01]  /*0080*/  LDCU.64 UR10, c[0x0][0x438] ;  /* 0x00008700ff0a77ac */ /* 0x000f620008000a00 */
        /* <DEDUP_REMOVED lines=8> */
[----:B------:R-:W1:Y:S08]  /*0110*/  S2UR UR9, SR_CTAID.X ;  /* 0x00000000000979c3 */ /* 0x000e700000002500 */
[----:B------:R-:W3:Y:S01]  /*0120*/  LDC R7, c[0x0][0x360] ;  /* 0x0000d800ff077b82 */ /* 0x000ee20000000800 */
[----:B-----5:R-:W-:-:S04]  /*0130*/  UISETP.NE.U32.AND UP0, UPT, UR10, URZ, UPT ;  /* 0x000000ff0a00728c */ /* 0x020fc8000bf05070 */
[----:B------:R-:W-:Y:S01]  /*0140*/  UISETP.NE.AND.EX UP0, UPT, UR11, URZ, UPT, UP0 ;  /* 0x000000ff0b00728c */ /* 0x000fe2000bf05300 */
[----:B------:R-:W-:Y:S01]  /*0150*/  LOP3.LUT R12, R6, 0x1f, RZ, 0xc0, !PT ;  /* 0x0000001f060c7812 */ /* 0x000fe200078ec0ff */
[----:B-1----:R-:W-:Y:S02]  /*0160*/  USHF.L.U32 UR8, UR9, 0x2, URZ ;  /* 0x0000000209087899 */ /* 0x002fe400080006ff */
[--C-:B---3--:R-:W-:Y:S01]  /*0170*/  IMAD R0, R7, UR9, R6.reuse ;  /* 0x0000000907007c24 */ /* 0x108fe2000f8e0206 */
[----:B--2---:R-:W-:Y:S02]  /*0180*/  @P0 R2UR UR4, R2 ;  /* 0x00000000020402ca */ /* 0x004fe400000e0000 */
[----:B0-----:R-:W-:Y:S02]  /*0190*/  @P0 IADD3 R181, P1, PT, R4, R9, RZ ;  /* 0x0000000904b50210 */ /* 0x001fe40007f3e0ff */
[----:B------:R-:W-:-:S03]  /*01a0*/  SHF.R.U32.HI R2, RZ, 0x5, R6 ;  /* 0x00000005ff027819 */ /* 0x000fc60000011606 */
[----:B------:R-:W-:Y:S01]  /*01b0*/  @P0 IMAD.X R8, RZ, RZ, R5, P1 ;  /* 0x000000ffff080224 */ /* 0x000fe200008e0605 */
[----:B------:R-:W-:Y:S02]  /*01c0*/  @P0 R2UR UR5, R3 ;  /* 0x00000000030502ca */ /* 0x000fe400000e0000 */
[----:B------:R-:W-:Y:S02]  /*01d0*/  LOP3.LUT R2, R2, UR8, RZ, 0xfc, !PT ;  /* 0x0000000802027c12 */ /* 0x000fe4000f8efcff */
[--C-:B------:R-:W-:Y:S02]  /*01e0*/  SHF.R.U64 R3, R181, 0x2, R8.reuse ;  /* 0x00000002b5037819 */ /* 0x100fe40000001208 */
[----:B------:R-:W-:Y:S01]  /*01f0*/  SHF.R.U32.HI R13, RZ, 0x2, R8 ;  /* 0x00000002ff0d7819 */ /* 0x000fe20000011608 */
[----:B------:R-:W-:Y:S08]  /*0200*/  BRA.U UP0, `(.L_x_999) ;  /* 0x0000000500487547 */ /* 0x000ff0000b800000 */
        /* <DEDUP_REMOVED lines=45> */
.L_x_1000:
        /* <DEDUP_REMOVED lines=37> */
.L_x_999:
        /* <DEDUP_REMOVED lines=37> */
.L_x_1002:
        /* <DEDUP_REMOVED lines=36> */
.L_x_1001:
[----:B------:R-:W1:Y:S02]  /*0bc0*/  LDCU UR8, c[0x0][0x384] ;  /* 0x00007080ff0877ac */ /* 0x000e640008000800 */
[----:B-1----:R-:W-:-:S13]  /*0bd0*/  ISETP.GE.AND P0, PT, R2, UR8, PT ;  /* 0x0000000802007c0c */ /* 0x002fda000bf06270 */
[----:B------:R-:W-:Y:S05]  /*0be0*/  @P0 EXIT ;  /* 0x000000000000094d */ /* 0x000fea0003800000 */
[----:B0-----:R-:W-:Y:S01]  /*0bf0*/  IMAD.HI.U32 R5, R3, -0x2daee0ad, RZ ;  /* 0xd2511f5303057827 */ /* 0x001fe200078e00ff */
[----:B------:R-:W-:Y:S01]  /*0c00*/  UIADD3 UR8, UPT, UPT, UR4, -0x61c88647, URZ ;  /* 0x9e3779b904087890 */ /* 0x000fe2000fffe0ff */
[----:B------:R-:W-:Y:S01]  /*0c10*/  LOP3.LUT R181, R181, 0x3, RZ, 0xc0, !PT ;  /* 0x00000003b5b57812 */ /* 0x000fe200078ec0ff */
[----:B------:R-:W-:Y:S01]  /*0c20*/  UIADD3 UR9, UPT, UPT, UR5, -0x4498517b, URZ ;  /* 0xbb67ae8505097890 */ /* 0x000fe2000fffe0ff */
[----:B------:R-:W-:Y:S01]  /*0c30*/  IMAD.HI.U32 R4, R0, -0x326172a9, RZ ;  /* 0xcd9e8d5700047827 */ /* 0x000fe200078e00ff */
[----:B------:R-:W-:Y:S01]  /*0c40*/  LOP3.LUT R5, R5, UR5, RZ, 0x3c, !PT ;  /* 0x0000000505057c12 */ /* 0x000fe2000f8e3cff */
[----:B------:R-:W-:Y:S01]  /*0c50*/  UIADD3 UR11, UPT, UPT, UR5, 0x76cf5d0a, URZ ;  /* 0x76cf5d0a050b7890 */ /* 0x000fe2000fffe0ff */
[----:B-----5:R-:W-:Y:S01]  /*0c60*/  PRMT R252, R58, 0x7632, R252 ;  /* 0x000076323afc7816 */ /* 0x020fe200000000fc */
[----:B------:R-:W-:Y:S01]  /*0c70*/  IMAD R7, R0, -0x326172a9, RZ ;  /* 0xcd9e8d5700077824 */ /* 0x000fe200078e02ff */
[----:B------:R-:W-:Y:S01]  /*0c80*/  LOP3.LUT R4, R13, UR4, R4, 0x96, !PT ;  /* 0x000000040d047c12 */ /* 0x000fe2000f8e9604 */
[----:B------:R-:W-:Y:S01]  /*0c90*/  IMAD.HI.U32 R6, R5, -0x326172a9, RZ ;  /* 0xcd9e8d5705067827 */ /* 0x000fe200078e00ff */
[----:B------:R-:W-:Y:S01]  /*0ca0*/  UIADD3 UR10, UPT, UPT, UR4, 0x3c6ef372, URZ ;  /* 0x3c6ef372040a7890 */ /* 0x000fe2000fffe0ff */
[----:B------:R-:W-:Y:S01]  /*0cb0*/  PRMT R251, R102, 0x7632, R251 ;  /* 0x0000763266fb7816 */ /* 0x000fe200000000fb */
[----:B------:R-:W0:Y:S01]  /*0cc0*/  LDCU.64 UR12, c[0x0][0x398] ;  /* 0x00007300ff0c77ac */ /* 0x000e220008000a00 */
[----:B------:R-:W-:Y:S01]  /*0cd0*/  IMAD R9, R3, -0x2daee0ad, RZ ;  /* 0xd2511f5303097824 */ /* 0x000fe200078e02ff */
[----:B------:R-:W-:Y:S01]  /*0ce0*/  LOP3.LUT R6, R7, UR8, R6, 0x96, !PT ;  /* 0x0000000807067c12 */ /* 0x000fe2000f8e9606 */
[----:B------:R-:W-:Y:S01]  /*0cf0*/  IMAD.HI.U32 R8, R4, -0x2daee0ad, RZ ;  /* 0xd2511f5304087827 */ /* 0x000fe200078e00ff */
[----:B------:R-:W-:Y:S01]  /*0d00*/  UIADD3 UR8, UPT, UPT, UR4, -0x255992d5, URZ ;  /* 0xdaa66d2b04087890 */ /* 0x000fe2000fffe0ff */
[----:B------:R-:W-:Y:S01]  /*0d10*/  PRMT R250, R82, 0x7632, R250 ;  /* 0x0000763252fa7816 */ /* 0x000fe200000000fa */
[----:B------:R-:W-:Y:S01]  /*0d20*/  UIADD3 UR15, UPT, UPT, UR4, -0x700cb87f, URZ ;  /* 0x8ff34781040f7890 */ /* 0x000fe2000fffe0ff */
[----:B------:R-:W-:Y:S01]  /*0d30*/  IMAD R7, R4, -0x2daee0ad, RZ ;  /* 0xd2511f5304077824 */ /* 0x000fe200078e02ff */
[----:B------:R-:W-:Y:S01]  /*0d40*/  LOP3.LUT R8, R9, UR9, R8, 0x96, !PT ;  /* 0x0000000909087c12 */ /* 0x000fe2000f8e9608 */
[----:B------:R-:W-:Y:S01]  /*0d50*/  IMAD.HI.U32 R4, R6, -0x2daee0ad, RZ ;  /* 0xd2511f5306047827 */ /* 0x000fe200078e00ff */
[----:B------:R-:W-:Y:S01]  /*0d60*/  UIADD3 UR9, UPT, UPT, UR5, 0x32370b8f, URZ ;  /* 0x32370b8f05097890 */ /* 0x000fe2000fffe0ff */
[----:B------:R-:W-:Y:S01]  /*0d70*/  PRMT R249, R126, 0x7632, R249 ;  /* 0x000076327ef97816 */ /* 0x000fe200000000f9 */
[----:B------:R-:W-:Y:S01]  /*0d80*/  UIADD3 UR14, UPT, UPT, UR5, -0x695add53, URZ ;  /* 0x96a522ad050e7890 */ /* 0x000fe2000fffe0ff */
[----:B------:R-:W-:Y:S01]  /*0d90*/  IMAD R10, R5, -0x326172a9, RZ ;  /* 0xcd9e8d57050a7824 */ /* 0x000fe200078e02ff */
[----:B------:R-:W-:Y:S01]  /*0da0*/  LOP3.LUT R4, R7, UR11, R4, 0x96, !PT ;  /* 0x0000000b07047c12 */ /* 0x000fe2000f8e9604 */
[C---:B------:R-:W-:Y:S01]  /*0db0*/  IMAD.HI.U32 R5, R8.reuse, -0x326172a9, RZ ;  /* 0xcd9e8d5708057827 */ /* 0x040fe200078e00ff */
[----:B------:R-:W-:Y:S01]  /*0dc0*/  UIADD3 UR11, UPT, UPT, UR5, 0x1fd5c5a3, URZ ;  /* 0x1fd5c5a3050b7890 */ /* 0x000fe2000fffe0ff */
[----:B------:R-:W-:Y:S01]  /*0dd0*/  PRMT R248, R57, 0x7632, R248 ;  /* 0x0000763239f87816 */ /* 0x000fe200000000f8 */
[----:B0-----:R-:W-:Y:S01]  /*0de0*/  UISETP.NE.U32.AND UP0, UPT, UR12, URZ, UPT ;  /* 0x000000ff0c00728c */ /* 0x001fe2000bf05070 */
[----:B------:R-:W-:Y:S01]  /*0df0*/  IMAD R7, R8, -0x326172a9, RZ ;  /* 0xcd9e8d5708077824 */ /* 0x000fe200078e02ff */
[----:B------:R-:W-:Y:S01]  /*0e00*/  LOP3.LUT R5, R10, UR10, R5, 0x96, !PT ;  /* 0x0000000a0a057c12 */ /* 0x000fe2000f8e9605 */
[----:B------:R-:W-:Y:S01]  /*0e10*/  IMAD R10, R6, -0x2daee0ad, RZ ;  /* 0xd2511f53060a7824 */ /* 0x000fe200078e02ff */
[----:B------:R-:W-:Y:S01]  /*0e20*/  UIADD3 UR10, UPT, UPT, UR4, 0x78dde6e4, URZ ;  /* 0x78dde6e4040a7890 */ /* 0x000fe2000fffe0ff */
[----:B------:R-:W-:Y:S01]  /*0e30*/  IMAD.HI.U32 R6, R4, -0x326172a9, RZ ;  /* 0xcd9e8d5704067827 */ /* 0x000fe200078e00ff */
[----:B------:R-:W-:Y:S01]  /*0e40*/  UIADD3 UR12, UPT, UPT, UR4, -0xe443238, URZ ;  /* 0xf1bbcdc8040c7890 */ /* 0x000fe2000fffe0ff */
[----:B------:R-:W-:Y:S01]  /*0e50*/  PRMT R246, R101, 0x7632, R246 ;  /* 0x0000763265f67816 */ /* 0x000fe200000000f6 */
[----:B------:R-:W-:Y:S01]  /*0e60*/  UISETP.NE.AND.EX UP0, UPT, UR13, URZ, UPT, UP0 ;  /* 0x000000ff0d00728c */ /* 0x000fe2000bf05300 */
[----:B------:R-:W-:Y:S01]  /*0e70*/  IMAD.HI.U32 R9, R5, -0x2daee0ad, RZ ;  /* 0xd2511f5305097827 */ /* 0x000fe200078e00ff */
[----:B------:R-:W-:Y:S01]  /*0e80*/  LOP3.LUT R6, R7, UR8, R6, 0x96, !PT ;  /* 0x0000000807067c12 */ /* 0x000fe2000f8e9606 */
[----:B------:R-:W-:Y:S01]  /*0e90*/  UIADD3 UR8, UPT, UPT, UR4, 0x1715609d, URZ ;  /* 0x1715609d04087890 */ /* 0x000fe2000fffe0ff */
[----:B------:R-:W-:Y:S01]  /*0ea0*/  PRMT R245, R81, 0x7632, R245 ;  /* 0x0000763251f57816 */ /* 0x000fe200000000f5 */
[----:B------:R-:W-:Y:S01]  /*0eb0*/  IMAD R8, R5, -0x2daee0ad, RZ ;  /* 0xd2511f5305087824 */ /* 0x000fe200078e02ff */
[----:B------:R-:W-:Y:S01]  /*0ec0*/  LOP3.LUT R9, R10, UR9, R9, 0x96, !PT ;  /* 0x000000090a097c12 */ /* 0x000fe2000f8e9609 */
[----:B------:R-:W-:Y:S01]  /*0ed0*/  UIADD3 UR9, UPT, UPT, UR5, -0x126145ec, URZ ;  /* 0xed9eba1405097890 */ /* 0x000fe2000fffe0ff */
[----:B------:R-:W-:Y:S01]  /*0ee0*/  IMAD.HI.U32 R5, R6, -0x2daee0ad, RZ ;  /* 0xd2511f5306057827 */ /* 0x000fe200078e00ff */
[----:B------:R-:W-:Y:S01]  /*0ef0*/  PRMT R244, R125, 0x7632, R244 ;  /* 0x000076327df47816 */ /* 0x000fe200000000f4 */
[----:B------:R-:W0:Y:S01]  /*0f00*/  LDCU.U8 UR13, c[0x0][0x410] ;  /* 0x00008200ff0d77ac */ /* 0x000e220008000000 */
[----:B------:R-:W-:Y:S01]  /*0f10*/  PRMT R243, R56, 0x7632, R243 ;  /* 0x0000763238f37816 */ /* 0x000fe200000000f3 */
[----:B------:R-:W-:Y:S01]  /*0f20*/  IMAD R7, R4, -0x326172a9, RZ ;  /* 0xcd9e8d5704077824 */ /* 0x000fe200078e02ff */
[----:B------:R-:W-:Y:S01]  /*0f30*/  LOP3.LUT R5, R8, UR9, R5, 0x96, !PT ;  /* 0x0000000908057c12 */ /* 0x000fe2000f8e9605 */
[----:B------:R-:W-:Y:S01]  /*0f40*/  IMAD.HI.U32 R4, R9, -0x326172a9, RZ ;  /* 0xcd9e8d5709047827 */ /* 0x000fe200078e00ff */
[----:B------:R-:W-:Y:S01]  /*0f50*/  UIADD3 UR9, UPT, UPT, UR5, -0x56f99767, URZ ;  /* 0xa906689905097890 */ /* 0x000fe2000fffe0ff */
[----:B------:R-:W-:-:S02]  /*0f60*/  PRMT R242, R100, 0x7632, R242 ;  /* 0x0000763264f27816 */ /* 0x000fc400000000f2 */
[----:B------:R-:W-:Y:S01]  /*0f70*/  IMAD R8, R6, -0x2daee0ad, RZ ;  /* 0xd2511f5306087824 */ /* 0x000fe200078e02ff */
[----:B------:R-:W-:Y:S01]  /*0f80*/  LOP3.LUT R4, R7, UR10, R4, 0x96, !PT ;  /* 0x0000000a07047c12 */ /* 0x000fe2000f8e9604 */
[----:B------:R-:W-:Y:S01]  /*0f90*/  IMAD R9, R9, -0x326172a9, RZ ;  /* 0xcd9e8d5709097824 */ /* 0x000fe200078e02ff */
[----:B------:R-:W-:Y:S01]  /*0fa0*/  UIADD3 UR10, UPT, UPT, UR4, -0x4ab325aa, URZ ;  /* 0xb54cda56040a7890 */ /* 0x000fe2000fffe0ff */
[----:B------:R-:W-:Y:S01]  /*0fb0*/  IMAD.HI.U32 R6, R5, -0x326172a9, RZ ;  /* 0xcd9e8d5705067827 */ /* 0x000fe200078e00ff */
[----:B------:R-:W-:Y:S02]  /*0fc0*/  PRMT R241, R80, 0x7632, R241 ;  /* 0x0000763250f17816 */ /* 0x000fe400000000f1 */
[----:B------:R-:W-:Y:S01]  /*0fd0*/  PRMT R240, R124, 0x7632, R240 ;  /* 0x000076327cf07816 */ /* 0x000fe200000000f0 */
[C---:B------:R-:W-:Y:S01]  /*0fe0*/  IMAD.HI.U32 R7, R4.reuse, -0x2daee0ad, RZ ;  /* 0xd2511f5304077827 */ /* 0x040fe200078e00ff */
[----:B------:R-:W-:Y:S01]  /*0ff0*/  LOP3.LUT R6, R9, UR8, R6, 0x96, !PT ;  /* 0x0000000809067c12 */ /* 0x000fe2000f8e9606 */
[----:B------:R-:W-:Y:S01]  /*1000*/  UIADD3 UR8, UPT, UPT, UR4, 0x5384540f, URZ ;  /* 0x5384540f04087890 */ /* 0x000fe2000fffe0ff */
[----:B------:R-:W-:Y:S01]  /*1010*/  PRMT R239, R55, 0x7632, R239 ;  /* 0x0000763237ef7816 */ /* 0x000fe200000000ef */
[----:B------:R-:W-:Y:S01]  /*1020*/  IMAD R9, R4, -0x2daee0ad, RZ ;  /* 0xd2511f5304097824 */ /* 0x000fe200078e02ff */
[----:B------:R-:W-:Y:S01]  /*1030*/  LOP3.LUT R7, R8, UR9, R7, 0x96, !PT ;  /* 0x0000000908077c12 */ /* 0x000fe2000f8e9607 */
[----:B------:R-:W-:Y:S01]  /*1040*/  UIADD3 UR9, UPT, UPT, UR5, 0x646e171e, URZ ;  /* 0x646e171e05097890 */ /* 0x000fe2000fffe0ff */
[----:B------:R-:W-:Y:S01]  /*1050*/  IMAD.HI.U32 R4, R6, -0x2daee0ad, RZ ;  /* 0xd2511f5306047827 */ /* 0x000fe200078e00ff */
[----:B------:R-:W-:-:S02]  /*1060*/  PRMT R238, R107, 0x7632, R238 ;  /* 0x000076326bee7816 */ /* 0x000fc400000000ee */
[----:B------:R-:W-:Y:S01]  /*1070*/  PRMT R237, R79, 0x7632, R237 ;  /* 0x000076324fed7816 */ /* 0x000fe200000000ed */
[----:B------:R-:W-:Y:S01]  /*1080*/  IMAD R8, R5, -0x326172a9, RZ ;  /* 0xcd9e8d5705087824 */ /* 0x000fe200078e02ff */
[----:B------:R-:W-:Y:S01]  /*1090*/  LOP3.LUT R4, R9, UR9, R4, 0x96, !PT ;  /* 0x0000000909047c12 */ /* 0x000fe2000f8e9604 */
[----:B------:R-:W-:Y:S01]  /*10a0*/  IMAD.HI.U32 R5, R7, -0x326172a9, RZ ;  /* 0xcd9e8d5707057827 */ /* 0x000fe200078e00ff */
[----:B------:R-:W-:Y:S01]  /*10b0*/  UIADD3 UR9, UPT, UPT, UR5, -0x24c28bd8, URZ ;  /* 0xdb3d742805097890 */ /* 0x000fe2000fffe0ff */
[----:B------:R-:W-:Y:S02]  /*10c0*/  PRMT R236, R131, 0x7632, R236 ;  /* 0x0000763283ec7816 */ /* 0x000fe400000000ec */
[----:B------:R-:W-:Y:S01]  /*10d0*/  IMAD R9, R6, -0x2daee0ad, RZ ;  /* 0xd2511f5306097824 */ /* 0x000fe200078e02ff */
[----:B------:R-:W-:Y:S01]  /*10e0*/  LOP3.LUT R5, R8, UR10, R5, 0x96, !PT ;  /* 0x0000000a08057c12 */ /* 0x000fe2000f8e9605 */
[----:B------:R-:W-:Y:S01]  /*10f0*/  IMAD R7, R7, -0x326172a9, RZ ;  /* 0xcd9e8d5707077824 */ /* 0x000fe200078e02ff */
[----:B------:R-:W-:Y:S01]  /*1100*/  PRMT R235, R54, 0x7632, R235 ;  /* 0x0000763236eb7816 */ /* 0x000fe200000000eb */
[----:B------:R-:W-:Y:S01]  /*1110*/  IMAD.HI.U32 R6, R4, -0x326172a9, RZ ;  /* 0xcd9e8d5704067827 */ /* 0x000fe200078e00ff */
[----:B------:R-:W-:Y:S01]  /*1120*/  PRMT R234, R106, 0x7632, R234 ;  /* 0x000076326aea7816 */ /* 0x000fe200000000ea */
[----:B------:R-:W1:Y:S01]  /*1130*/  LDCU UR10, c[0x0][0x404] ;  /* 0x00008080ff0a77ac */ /* 0x000e620008000800 */
[----:B------:R-:W-:Y:S01]  /*1140*/  PRMT R233, R78, 0x7632, R233 ;  /* 0x000076324ee97816 */ /* 0x000fe200000000e9 */
[----:B------:R-:W-:Y:S01]  /*1150*/  IMAD.HI.U32 R8, R5, -0x2daee0ad, RZ ;  /* 0xd2511f5305087827 */ /* 0x000fe200078e00ff */
[----:B------:R-:W-:-:S02]  /*1160*/  LOP3.LUT R6, R7, UR8, R6, 0x96, !PT ;  /* 0x0000000807067c12 */ /* 0x000fc4000f8e9606 */
[----:B------:R-:W-:Y:S01]  /*1170*/  PRMT R232, R130, 0x7632, R232 ;  /* 0x0000763282e87816 */ /* 0x000fe200000000e8 */
[----:B------:R-:W-:Y:S01]  /*1180*/  IMAD R10, R5, -0x2daee0ad, RZ ;  /* 0xd2511f53050a7824 */ /* 0x000fe200078e02ff */
[----:B------:R-:W-:Y:S01]  /*1190*/  LOP3.LUT R8, R9, UR11, R8, 0x96, !PT ;  /* 0x0000000b09087c12 */ /* 0x000fe2000f8e9608 */
[----:B------:R-:W-:Y:S01]  /*11a0*/  IMAD.HI.U32 R5, R6, -0x2daee0ad, RZ ;  /* 0xd2511f5306057827 */ /* 0x000fe200078e00ff */
[----:B------:R-:W-:Y:S01]  /*11b0*/  PRMT R9, R59, 0x7632, R9 ;  /* 0x000076323b097816 */ /* 0x000fe20000000009 */
[----:B------:R-:W2:Y:S01]  /*11c0*/  LDCU UR11, c[0x0][0x408] ;  /* 0x00008100ff0b77ac */ /* 0x000ea20008000800 */
[----:B------:R-:W-:Y:S01]  /*11d0*/  PRMT R231, R53, 0x7632, R231 ;  /* 0x0000763235e77816 */ /* 0x000fe200000000e7 */
[----:B------:R-:W-:Y:S01]  /*11e0*/  IMAD R7, R4, -0x326172a9, RZ ;  /* 0xcd9e8d5704077824 */ /* 0x000fe200078e02ff */
[----:B------:R-:W-:Y:S01]  /*11f0*/  LOP3.LUT R10, R10, UR9, R5, 0x96, !PT ;  /* 0x000000090a0a7c12 */ /* 0x000fe2000f8e9605 */
[C---:B------:R-:W-:Y:S01]  /*1200*/  IMAD.HI.U32 R4, R8.reuse, -0x326172a9, RZ ;  /* 0xcd9e8d5708047827 */ /* 0x040fe200078e00ff */
[----:B------:R-:W-:Y:S01]  /*1210*/  STL.S16 [R1+0xc], R9 ;  /* 0x00000c0901007387 */ /* 0x000fe20000100600 */
[----:B------:R-:W-:Y:S01]  /*1220*/  PRMT R230, R105, 0x7632, R230 ;  /* 0x0000763269e67816 */ /* 0x000fe200000000e6 */
[----:B------:R-:W3:Y:S01]  /*1230*/  LDCU.64 UR8, c[0x0][0x3a0] ;  /* 0x00007400ff0877ac */ /* 0x000ee20008000a00 */
[----:B------:R-:W-:Y:S01]  /*1240*/  IMAD R8, R8, -0x326172a9, RZ ;  /* 0xcd9e8d5708087824 */ /* 0x000fe200078e02ff */
[----:B------:R-:W-:Y:S01]  /*1250*/  LOP3.LUT R7, R7, UR12, R4, 0x96, !PT ;  /* 0x0000000c07077c12 */ /* 0x000fe2000f8e9604 */
[----:B------:R-:W-:Y:S01]  /*1260*/  IMAD.HI.U32 R179, R10, -0x326172a9, RZ ;  /* 0xcd9e8d570ab37827 */ /* 0x000fe200078e00ff */
[----:B------:R-:W-:Y:S01]  /*1270*/  PRMT R229, R77, 0x7632, R229 ;  /* 0x000076324de57816 */ /* 0x000fe200000000e5 */
[----:B------:R-:W4:Y:S01]  /*1280*/  LDCU UR12, c[0x0][0x388] ;  /* 0x00007100ff0c77ac */ /* 0x000f220008000800 */
[----:B------:R-:W-:Y:S01]  /*1290*/  PRMT R228, R129, 0x7632, R228 ;  /* 0x0000763281e47816 */ /* 0x000fe200000000e4 */
[----:B------:R-:W-:Y:S01]  /*12a0*/  IMAD R5, R6, -0x2daee0ad, RZ ;  /* 0xd2511f5306057824 */ /* 0x000fe200078e02ff */
[----:B------:R-:W-:Y:S01]  /*12b0*/  LOP3.LUT R179, R8, UR15, R179, 0x96, !PT ;  /* 0x0000000f08b37c12 */ /* 0x000fe2000f8e96b3 */
[----:B------:R-:W-:Y:S01]  /*12c0*/  IMAD.HI.U32 R180, R7, -0x2daee0ad, RZ ;  /* 0xd2511f5307b47827 */ /* 0x000fe200078e00ff */
[----:B------:R-:W-:-:S02]  /*12d0*/  PRMT R8, R103, 0x7632, R8 ;  /* 0x0000763267087816 */ /* 0x000fc40000000008 */
[----:B------:R-:W-:Y:S01]  /*12e0*/  PRMT R6, R83, 0x7632, R6 ;  /* 0x0000763253067816 */ /* 0x000fe20000000006 */
[----:B------:R-:W-:Y:S01]  /*12f0*/  IMAD.MOV.U32 R4, RZ, RZ, R13 ;  /* 0x000000ffff047224 */ /* 0x000fe200078e000d */
[----:B------:R-:W-:Y:S01]  /*1300*/  LOP3.LUT R180, R5, UR14, R180, 0x96, !PT ;  /* 0x0000000e05b47c12 */ /* 0x000fe2000f8e96b4 */
[----:B------:R-:W-:Y:S01]  /*1310*/  STL.S16 [R1+0x8], R8 ;  /* 0x0000080801007387 */ /* 0x000fe20000100600 */
[----:B------:R-:W-:Y:S01]  /*1320*/  PRMT R5, R127, 0x7632, R5 ;  /* 0x000076327f057816 */ /* 0x000fe20000000005 */
[----:B------:R-:W-:Y:S01]  /*1330*/  IMAD R171, R7, -0x2daee0ad, RZ ;  /* 0xd2511f5307ab7824 */ /* 0x000fe200078e02ff */
[----:B------:R-:W-:Y:S01]  /*1340*/  PRMT R227, R52, 0x7632, R227 ;  /* 0x0000763234e37816 */ /* 0x000fe200000000e3 */
[----:B------:R-:W-:Y:S01]  /*1350*/  STL.S16 [R1+0x4], R6 ;  /* 0x0000040601007387 */ /* 0x000fe20000100600 */
[----:B------:R-:W-:Y:S01]  /*1360*/  PRMT R226, R104, 0x7632, R226 ;  /* 0x0000763268e27816 */ /* 0x000fe200000000e2 */
[----:B------:R-:W-:Y:S01]  /*1370*/  IMAD R178, R10, -0x326172a9, RZ ;  /* 0xcd9e8d570ab27824 */ /* 0x000fe200078e02ff */
[----:B------:R-:W-:Y:S01]  /*1380*/  PRMT R225, R76, 0x7632, R225 ;  /* 0x000076324ce17816 */ /* 0x000fe200000000e1 */
[----:B------:R0:W-:Y:S01]  /*1390*/  STL.S16 [R1], R5 ;  /* 0x0000000501007387 */ /* 0x0001e20000100600 */
[----:B------:R-:W-:Y:S01]  /*13a0*/  PRMT R224, R128, 0x7632, R224 ;  /* 0x0000763280e07816 */ /* 0x000fe200000000e0 */
[----:B------:R-:W1:Y:S01]  /*13b0*/  LDCU UR14, c[0x0][0x448] ;  /* 0x00008900ff0e77ac */ /* 0x000e620008000800 */
[----:B------:R-:W-:-:S02]  /*13c0*/  PRMT R223, R51, 0x7632, R223 ;  /* 0x0000763233df7816 */ /* 0x000fc400000000df */
[----:B------:R-:W-:Y:S02]  /*13d0*/  PRMT R222, R111, 0x7632, R222 ;  /* 0x000076326fde7816 */ /* 0x000fe400000000de */
[----:B------:R-:W-:Y:S02]  /*13e0*/  PRMT R221, R75, 0x7632, R221 ;  /* 0x000076324bdd7816 */ /* 0x000fe400000000dd */
[----:B------:R-:W-:Y:S01]  /*13f0*/  PRMT R220, R135, 0x7632, R220 ;  /* 0x0000763287dc7816 */ /* 0x000fe200000000dc */
[----:B0-----:R-:W-:Y:S01]  /*1400*/  HFMA2 R5, -RZ, RZ, 0, 0 ;  /* 0x00000000ff057431 */ /* 0x001fe200000001ff */
        /* <DEDUP_REMOVED lines=25> */
[----:B------:R-:W-:Y:S02]  /*15a0*/  PLOP3.LUT P0, PT, PT, PT, UP0, 0x80, 0x8 ;  /* 0x000000000008781c */ /* 0x000fe40003f0f008 */
[----:B------:R-:W-:-:S02]  /*15b0*/  PRMT R193, R112, 0x7632, R193 ;  /* 0x0000763270c17816 */ /* 0x000fc400000000c1 */
[----:B------:R-:W-:Y:S02]  /*15c0*/  PRMT R192, R68, 0x7632, R192 ;  /* 0x0000763244c07816 */ /* 0x000fe400000000c0 */
[----:B-1234-:R-:W-:-:S07]  /*15d0*/  PRMT R191, R136, 0x7632, R191 ;  /* 0x0000763288bf7816 */ /* 0x01efce00000000bf */
.L_x_1742:
[----:B------:R-:W-:Y:S01]  /*15e0*/  ISETP.NE.U32.AND P1, PT, RZ, UR8, PT ;  /* 0x00000008ff007c0c */ /* 0x000fe2000bf25070 */
[----:B-1----:R-:W0:Y:S01]  /*15f0*/  S2R R16, SR_TID.X ;  /* 0x0000000000107919 */ /* 0x002e220000002100 */
[----:B------:R-:W1:Y:S01]  /*1600*/  LDC.64 R182, c[0x0][0x390] ;  /* 0x0000e400ffb67b82 */ /* 0x000e620000000a00 */
[----:B------:R-:W-:Y:S01]  /*1610*/  IMAD R14, R2, UR12, RZ ;  /* 0x0000000c020e7c24 */ /* 0x000fe2000f8e02ff */
[----:B------:R-:W-:-:S04]  /*1620*/  ISETP.NE.AND.EX P1, PT, RZ, UR9, PT, P1 ;  /* 0x00000009ff007c0c */ /* 0x000fc8000bf25310 */
[----:B------:R-:W-:Y:S02]  /*1630*/  SHF.R.S32.HI R17, RZ, 0x1f, R14 ;  /* 0x0000001fff117819 */ /* 0x000fe4000001140e */
[----:B------:R-:W2:Y:S02]  /*1640*/  @P0 LDC.64 R18, c[0x0][0x398] ;  /* 0x0000e600ff120b82 */ /* 0x000ea40000000a00 */
[----:B------:R-:W-:-:S06]  /*1650*/  LEA.HI R17, R17, R14, RZ, 0x3 ;  /* 0x0000000e11117211 */ /* 0x000fcc00078f18ff */
[----:B------:R-:W3:Y:S08]  /*1660*/  @P1 LDC.64 R20, c[0x0][0x3a0] ;  /* 0x0000e800ff141b82 */ /* 0x000ef00000000a00 */
[----:B------:R-:W4:Y:S01]  /*1670*/  LDC.64 R140, c[0x0][0x398] ;  /* 0x0000e600ff8c7b82 */ /* 0x000f220000000a00 */
[----:B0-----:R-:W-:-:S04]  /*1680*/  LOP3.LUT R16, R16, 0x1f, RZ, 0xc0, !PT ;  /* 0x0000001f10107812 */ /* 0x001fc800078ec0ff */
[----:B------:R-:W-:-:S05]  /*1690*/  LEA.HI.SX32 R17, R17, R16, 0x1d ;  /* 0x0000001011117211 */ /* 0x000fca00078feaff */
[----:B---3--:R-:W-:-:S04]  /*16a0*/  @P1 IMAD.WIDE.U32 R20, R17, 0x10, R20 ;  /* 0x0000001011141825 */ /* 0x008fc800078e0014 */
[C---:B-1----:R-:W-:Y:S01]  /*16b0*/  IMAD.WIDE.U32 R22, R17.reuse, 0x10, R182 ;  /* 0x0000001011167825 */ /* 0x042fe200078e00b6 */
[----:B------:R0:W5:Y:S03]  /*16c0*/  @P1 LDG.E.128 R36, desc[UR6][R20.64] ;  /* 0x0000000614241981 */ /* 0x000166000c1e1d00 */
[----:B--2---:R-:W-:-:S05]  /*16d0*/  @P0 IMAD.WIDE.U32 R18, R17, 0x10, R18 ;  /* 0x0000001011120825 */ /* 0x004fca00078e0012 */
[----:B------:R0:W5:Y:S04]  /*16e0*/  @P0 LDG.E.128 R40, desc[UR6][R18.64] ;  /* 0x0000000612280981 */ /* 0x000168000c1e1d00 */
[----:B------:R-:W5:Y:S01]  /*16f0*/  LDG.E.128 R20, desc[UR6][R22.64] ;  /* 0x0000000616147981 */ /* 0x000f62000c1e1d00 */
[----:B----4-:R-:W-:-:S04]  /*1700*/  ISETP.NE.U32.AND P0, PT, R140, RZ, PT ;  /* 0x000000ff8c00720c */ /* 0x010fc80003f05070 */
[----:B------:R-:W-:Y:S01]  /*1710*/  ISETP.NE.AND.EX P0, PT, R141, RZ, PT, P0 ;  /* 0x000000ff8d00720c */ /* 0x000fe20003f05300 */
[----:B------:R-:W-:-:S12]  /*1720*/  IMAD.MOV.U32 R34, RZ, RZ, 0x2f800000 ;  /* 0x2f800000ff227424 */ /* 0x000fd800078e00ff */
[----:B0-----:R-:W-:Y:S05]  /*1730*/  @P0 BRA `(.L_x_1003) ;  /* 0x0000003000940947 */ /* 0x001fea0003800000 */
        /* <DEDUP_REMOVED lines=10> */
[----:B------:R-:W-:Y:S01]  /*17e0*/  @P0 IADD3 R18, PT, PT, R181, 0x1, RZ ;  /* 0x00000001b5120810 */ /* 0x000fe20007ffe0ff */
[--C-:B------:R-:W-:Y:S02]  /*17f0*/  @!P0 IMAD.MOV.U32 R14, RZ, RZ, R171.reuse ;  /* 0x000000ffff0e8224 */ /* 0x100fe400078e00ab */
[----:B------:R-:W-:Y:S02]  /*1800*/  @!P0 IMAD.MOV.U32 R16, RZ, RZ, R180 ;  /* 0x000000ffff108224 */ /* 0x000fe400078e00b4 */
[----:B------:R-:W-:Y:S02]  /*1810*/  @P0 IMAD.MOV.U32 R14, RZ, RZ, R171 ;  /* 0x000000ffff0e0224 */ /* 0x000fe400078e00ab */
[----:B------:R-:W-:Y:S01]  /*1820*/  @P0 IMAD.MOV.U32 R16, RZ, RZ, R179 ;  /* 0x000000ffff100224 */ /* 0x000fe200078e00b3 */
[----:B------:R-:W-:Y:S06]  /*1830*/  BRA `(.L_x_1005) ;  /* 0x0000000400287947 */ /* 0x000fec0003800000 */
.L_x_1006:
[----:B------:R-:W-:Y:S01]  /*1840*/  VIADD R3, R3, 0x1 ;  /* 0x0000000103037836 */ /* 0x000fe20000000000 */
[----:B------:R-:W-:Y:S03]  /*1850*/  BSSY.RECONVERGENT B1, `(.L_x_1007) ;  /* 0x000000c000017945 */ /* 0x000fe60003800200 */
[C---:B------:R-:W-:Y:S01]  /*1860*/  IMAD.WIDE.U32 R24, R3.reuse, -0x2daee0ad, RZ ;  /* 0xd2511f5303187825 */ /* 0x040fe200078e00ff */
[----:B------:R-:W-:-:S13]  /*1870*/  ISETP.NE.AND P0, PT, R3, RZ, PT ;  /* 0x000000ff0300720c */ /* 0x000fda0003f05270 */
[----:B------:R-:W-:Y:S05]  /*1880*/  @P0 BRA `(.L_x_1008) ;  /* 0x0000000000200947 */ /* 0x000fea0003800000 */
[----:B------:R-:W-:-:S04]  /*1890*/  IADD3 R4, PT, PT, R4, 0x1, RZ ;  /* 0x0000000104047810 */ /* 0x000fc80007ffe0ff */
[----:B------:R-:W-:-:S13]  /*18a0*/  ISETP.NE.AND P0, PT, R4, RZ, PT ;  /* 0x000000ff0400720c */ /* 0x000fda0003f05270 */
[----:B------:R-:W-:Y:S01]  /*18b0*/  @!P0 VIADD R0, R0, 0x1 ;  /* 0x0000000100008836 */ /* 0x000fe20000000000 */
[----:B------:R-:W-:Y:S01]  /*18c0*/  @!P0 MOV R4, RZ ;  /* 0x000000ff00048202 */ /* 0x000fe20000000f00 */
[----:B------:R-:W-:-:S03]  /*18d0*/  @!P0 VIADD R14, R5, 0x1 ;  /* 0x00000001050e8836 */ /* 0x000fc60000000000 */
[----:B------:R-:W-:-:S13]  /*18e0*/  ISETP.NE.AND P2, PT, R0, RZ, !P0 ;  /* 0x000000ff0000720c */ /* 0x000fda0004745270 */
[----:B------:R-:W-:-:S04]  /*18f0*/  @P2 IMAD.MOV R14, RZ, RZ, R5 ;  /* 0x000000ffff0e2224 */ /* 0x000fc800078e0205 */
[----:B------:R-:W-:-:S07]  /*1900*/  @!P0 IMAD.MOV.U32 R5, RZ, RZ, R14 ;  /* 0x000000ffff058224 */ /* 0x000fce00078e000e */
.L_x_1008:
[----:B------:R-:W-:Y:S05]  /*1910*/  BSYNC.RECONVERGENT B1 ;  /* 0x0000000000017941 */ /* 0x000fea0003800200 */
.L_x_1007:
[----:B------:R-:W-:Y:S01]  /*1920*/  IMAD.WIDE.U32 R28, R0, -0x326172a9, RZ ;  /* 0xcd9e8d57001c7825 */ /* 0x000fe200078e00ff */
[----:B------:R-:W-:Y:S01]  /*1930*/  LOP3.LUT R18, R5, UR5, R25, 0x96, !PT ;  /* 0x0000000505127c12 */ /* 0x000fe2000f8e9619 */
[----:B------:R-:W-:Y:S02]  /*1940*/  UIADD3 UR15, UPT, UPT, UR4, -0x61c88647, URZ ;  /* 0x9e3779b9040f7890 */ /* 0x000fe4000fffe0ff */
[----:B------:R-:W-:Y:S01]  /*1950*/  UIADD3 UR16, UPT, UPT, UR5, -0x4498517b, URZ ;  /* 0xbb67ae8505107890 */ /* 0x000fe2000fffe0ff */
[----:B------:R-:W-:Y:S01]  /*1960*/  LOP3.LUT R26, R4, UR4, R29, 0x96, !PT ;  /* 0x00000004041a7c12 */ /* 0x000fe2000f8e961d */
[----:B------:R-:W-:-:S04]  /*1970*/  IMAD.WIDE.U32 R18, R18, -0x326172a9, RZ ;  /* 0xcd9e8d5712127825 */ /* 0x000fc800078e00ff */
[----:B------:R-:W-:Y:S01]  /*1980*/  IMAD.WIDE.U32 R26, R26, -0x2daee0ad, RZ ;  /* 0xd2511f531a1a7825 */ /* 0x000fe200078e00ff */
[----:B------:R-:W-:Y:S01]  /*1990*/  LOP3.LUT R25, R28, UR15, R19, 0x96, !PT ;  /* 0x0000000f1c197c12 */ /* 0x000fe2000f8e9613 */
[----:B------:R-:W-:Y:S02]  /*19a0*/  UIADD3 UR15, UPT, UPT, UR4, 0x3c6ef372, URZ ;  /* 0x3c6ef372040f7890 */ /* 0x000fe4000fffe0ff */
[----:B------:R-:W-:Y:S01]  /*19b0*/  IMAD.MOV.U32 R16, RZ, RZ, R171 ;  /* 0x000000ffff107224 */ /* 0x000fe200078e00ab */
[----:B------:R-:W-:Y:S01]  /*19c0*/  LOP3.LUT R28, R24, UR16, R27, 0x96, !PT ;  /* 0x00000010181c7c12 */ /* 0x000fe2000f8e961b */
[----:B------:R-:W-:Y:S01]  /*19d0*/  UIADD3 UR16, UPT, UPT, UR5, 0x76cf5d0a, URZ ;  /* 0x76cf5d0a05107890 */ /* 0x000fe2000fffe0ff */
[----:B------:R-:W-:-:S04]  /*19e0*/  IMAD.WIDE.U32 R24, R25, -0x2daee0ad, RZ ;  /* 0xd2511f5319187825 */ /* 0x000fc800078e00ff */
[----:B------:R-:W-:Y:S01]  /*19f0*/  IMAD.WIDE.U32 R28, R28, -0x326172a9, RZ ;  /* 0xcd9e8d571c1c7825 */ /* 0x000fe200078e00ff */
[----:B------:R-:W-:Y:S01]  /*1a00*/  LOP3.LUT R19, R26, UR16, R25, 0x96, !PT ;  /* 0x000000101a137c12 */ /* 0x000fe2000f8e9619 */
[----:B------:R-:W-:-:S03]  /*1a10*/  UIADD3 UR16, UPT, UPT, UR5, 0x32370b8f, URZ ;  /* 0x32370b8f05107890 */ /* 0x000fc6000fffe0ff */
[----:B------:R-:W-:Y:S01]  /*1a20*/  LOP3.LUT R26, R18, UR15, R29, 0x96, !PT ;  /* 0x0000000f121a7c12 */ /* 0x000fe2000f8e961d */
[----:B------:R-:W-:Y:S01]  /*1a30*/  UIADD3 UR15, UPT, UPT, UR4, -0x255992d5, URZ ;  /* 0xdaa66d2b040f7890 */ /* 0x000fe2000fffe0ff */
        /* <DEDUP_REMOVED lines=9> */
[----:B------:R-:W-:-:S03]  /*1ad0*/  UIADD3 UR16, UPT, UPT, UR5, -0x56f99767, URZ ;  /* 0xa906689905107890 */ /* 0x000fc6000fffe0ff */
[----:B------:R-:W-:Y:S01]  /*1ae0*/  LOP3.LUT R26, R18, UR15, R29, 0x96, !PT ;  /* 0x0000000f121a7c12 */ /* 0x000fe2000f8e961d */
[----:B------:R-:W-:Y:S01]  /*1af0*/  UIADD3 UR15, UPT, UPT, UR4, 0x1715609d, URZ ;  /* 0x1715609d040f7890 */ /* 0x000fe2000fffe0ff */
        /* <DEDUP_REMOVED lines=9> */
[----:B------:R-:W-:-:S03]  /*1b90*/  UIADD3 UR16, UPT, UPT, UR5, 0x1fd5c5a3, URZ ;  /* 0x1fd5c5a305107890 */ /* 0x000fc6000fffe0ff */
[----:B------:R-:W-:Y:S01]  /*1ba0*/  LOP3.LUT R26, R18, UR15, R29, 0x96, !PT ;  /* 0x0000000f121a7c12 */ /* 0x000fe2000f8e961d */
[----:B------:R-:W-:Y:S01]  /*1bb0*/  UIADD3 UR15, UPT, UPT, UR4, 0x5384540f, URZ ;  /* 0x5384540f040f7890 */ /* 0x000fe2000fffe0ff */
[----:B------:R-:W-:-:S04]  /*1bc0*/  IMAD.WIDE.U32 R18, R19, -0x326172a9, RZ ;  /* 0xcd9e8d5713127825 */ /* 0x000fc800078e00ff */
[----:B------:R-:W-:Y:S01]  /*1bd0*/  IMAD.WIDE.U32 R26, R26, -0x2daee0ad, RZ ;  /* 0xd2511f531a1a7825 */ /* 0x000fe200078e00ff */
[----:B------:R-:W-:Y:S01]  /*1be0*/  LOP3.LUT R180, R28, UR15, R19, 0x96, !PT ;  /* 0x0000000f1cb47c12 */ /* 0x000fe2000f8e9613 */
[----:B------:R-:W-:-:S03]  /*1bf0*/  UIADD3 UR15, UPT, UPT, UR4, -0xe443238, URZ ;  /* 0xf1bbcdc8040f7890 */ /* 0x000fc6000fffe0ff */
[----:B------:R-:W-:Y:S01]  /*1c00*/  LOP3.LUT R24, R24, UR16, R27, 0x96, !PT ;  /* 0x0000001018187c12 */ /* 0x000fe2000f8e961b */
[----:B------:R-:W-:Y:S01]  /*1c10*/  UIADD3 UR16, UPT, UPT, UR5, -0x24c28bd8, URZ ;  /* 0xdb3d742805107890 */ /* 0x000fe2000fffe0ff */
        /* <DEDUP_REMOVED lines=8> */
[----:B------:R-:W-:-:S03]  /*1ca0*/  LOP3.LUT R179, R24, UR15, R179, 0x96, !PT ;  /* 0x0000000f18b37c12 */ /* 0x000fc6000f8e96b3 */
[----:B------:R-:W-:Y:S02]  /*1cb0*/  IMAD.MOV.U32 R14, RZ, RZ, R18 ;  /* 0x000000ffff0e7224 */ /* 0x000fe400078e0012 */
[----:B------:R-:W-:Y:S01]  /*1cc0*/  HFMA2 R18, -RZ, RZ, 0, 0 ;  /* 0x00000000ff127431 */ /* 0x000fe200000001ff */
[----:B------:R-:W-:-:S07]  /*1cd0*/  LOP3.LUT R180, R180, UR16, R19, 0x96, !PT ;  /* 0x00000010b4b47c12 */ /* 0x000fce000f8e9613 */
.L_x_1005:
[----:B------:R-:W-:Y:S05]  /*1ce0*/  BSYNC.RECONVERGENT B0 ;  /* 0x0000000000007941 */ /* 0x000fea0003800200 */
.L_x_1004:
[----:B------:R-:W-:Y:S01]  /*1cf0*/  I2FP.F32.U32 R19, R16 ;  /* 0x0000001000137245 */ /* 0x000fe20000201000 */
[----:B-----5:R-:W-:Y:S01]  /*1d00*/  IMAD.U32 R16, R20, 0x10000, RZ ;  /* 0x0001000014107824 */ /* 0x020fe200078e00ff */
[----:B------:R-:W-:Y:S01]  /*1d10*/  ISETP.NE.AND P2, PT, R18, 0x1, PT ;  /* 0x000000011200780c */ /* 0x000fe20003f45270 */
[----:B------:R-:W-:Y:S01]  /*1d20*/  IMAD.U32 R35, RZ, RZ, UR11 ;  /* 0x0000000bff237e24 */ /* 0x000fe2000f8e00ff */
[----:B------:R-:W-:Y:S01]  /*1d30*/  BSSY.RECONVERGENT B0, `(.L_x_1009) ;  /* 0x0000061000007945 */ /* 0x000fe20003800200 */
[----:B------:R-:W-:Y:S01]  /*1d40*/  FFMA.FTZ R19, R19, R34, 1.1641532182693481445e-10 ;  /* 0x2f00000013137423 */ /* 0x000fe20000010022 */
[----:B------:R-:W-:Y:S02]  /*1d50*/  IMAD.U32 R144, RZ, RZ, UR10 ;  /* 0x0000000aff907e24 */ /* 0x000fe4000f8e00ff */
[----:B------:R-:W-:Y:S01]  /*1d60*/  FMUL.FTZ R16, R16, R35 ;  /* 0x0000002310107220 */ /* 0x000fe20000410000 */
[----:B------:R-:W-:Y:S01]  /*1d70*/  PRMT R20, R20, 0x7632, R20 ;  /* 0x0000763214147816 */ /* 0x000fe20000000014 */
[----:B------:R-:W-:Y:S01]  /*1d80*/  IMAD.MOV.U32 R25, RZ, RZ, 0x2 ;  /* 0x00000002ff197424 */ /* 0x000fe200078e00ff */
[----:B------:R-:W-:-:S02]  /*1d90*/  FSETP.GTU.FTZ.AND P0, PT, R19, R144, PT ;  /* 0x000000901300720b */ /* 0x000fc40003f1c000 */
[----:B------:R-:W-:Y:S02]  /*1da0*/  @P1 SHF.L.U32 R19, R36, 0x10, RZ ;  /* 0x0000001024131819 */ /* 0x000fe400000006ff */
[----:B------:R-:W-:Y:S02]  /*1db0*/  FSEL R26, R16, RZ, !P0 ;  /* 0x000000ff101a7208 */ /* 0x000fe40004000000 */
[----:B------:R-:W-:-:S03]  /*1dc0*/  PLOP3.LUT P0, PT, P0, PT, PT, 0x8, 0x80 ;  /* 0x000000000080781c */ /* 0x000fc6000070e170 */
[----:B------:R-:W-:Y:S01]  /*1dd0*/  @P1 FADD.FTZ R26, R26, R19 ;  /* 0x000000131a1a1221 */ /* 0x000fe20000010000 */
[----:B------:R-:W-:Y:S01]  /*1de0*/  P2R R16, PR, RZ, 0x1 ;  /* 0x00000001ff107803 */ /* 0x000fe20000000000 */
        /* <DEDUP_REMOVED lines=11> */
.L_x_1011:
        /* <DEDUP_REMOVED lines=13> */
.L_x_1013:
[----:B------:R-:W-:Y:S05]  /*1f70*/  BSYNC.RECONVERGENT B1 ;  /* 0x0000000000017941 */ /* 0x000fea0003800200 */
.L_x_1012:
[----:B------:R-:W-:Y:S01]  /*1f80*/  IMAD.WIDE.U32 R32, R0, -0x326172a9, RZ ;  /* 0xcd9e8d5700207825 */ /* 0x000fe200078e00ff */
[----:B------:R-:W-:Y:S01]  /*1f90*/  LOP3.LUT R18, R5, UR5, R29, 0x96, !PT ;  /* 0x0000000505127c12 */ /* 0x000fe2000f8e961d */
[----:B------:R-:W-:Y:S02]  /*1fa0*/  UIADD3 UR15, UPT, UPT, UR4, -0x61c88647, URZ ;  /* 0x9e3779b9040f7890 */ /* 0x000fe4000fffe0ff */
[----:B------:R-:W-:Y:S01]  /*1fb0*/  HFMA2 R25, -RZ, RZ, 0, 0 ;  /* 0x00000000ff197431 */ /* 0x000fe200000001ff */
[----:B------:R-:W-:Y:S01]  /*1fc0*/  UIADD3 UR16, UPT, UPT, UR5, -0x4498517b, URZ ;  /* 0xbb67ae8505107890 */ /* 0x000fe2000fffe0ff */
[----:B------:R-:W-:Y:S01]  /*1fd0*/  LOP3.LUT R30, R4, UR4, R33, 0x96, !PT ;  /* 0x00000004041e7c12 */ /* 0x000fe2000f8e9621 */
        /* <DEDUP_REMOVED lines=50> */
[----:B------:R-:W-:-:S04]  /*2300*/  LOP3.LUT R179, R28, UR15, R179, 0x96, !PT ;  /* 0x0000000f1cb37c12 */ /* 0x000fc8000f8e96b3 */
[----:B------:R-:W-:Y:S01]  /*2310*/  LOP3.LUT R180, R180, UR16, R19, 0x96, !PT ;  /* 0x00000010b4b47c12 */ /* 0x000fe2000f8e9613 */
[----:B------:R-:W-:Y:S02]  /*2320*/  IMAD.MOV.U32 R19, RZ, RZ, R14 ;  /* 0x000000ffff137224 */ /* 0x000fe400078e000e */
[----:B------:R-:W-:-:S07]  /*2330*/  IMAD.MOV.U32 R14, RZ, RZ, R18 ;  /* 0x000000ffff0e7224 */ /* 0x000fce00078e0012 */
.L_x_1010:
[----:B------:R-:W-:Y:S05]  /*2340*/  BSYNC.RECONVERGENT B0 ;  /* 0x0000000000007941 */ /* 0x000fea0003800200 */
.L_x_1009:
[----:B------:R-:W-:Y:S01]  /*2350*/  I2FP.F32.U32 R19, R19 ;  /* 0x0000001300137245 */ /* 0x000fe20000201000 */
[----:B------:R-:W-:Y:S01]  /*2360*/  IMAD.U32 R20, R20, 0x10000, RZ ;  /* 0x0001000014147824 */ /* 0x000fe200078e00ff */
[----:B------:R-:W-:Y:S01]  /*2370*/  ISETP.NE.AND P2, PT, R25, 0x1, PT ;  /* 0x000000011900780c */ /* 0x000fe20003f45270 */
[----:B------:R-:W-:Y:S01]  /*2380*/  BSSY.RECONVERGENT B0, `(.L_x_1014) ;  /* 0x0000060000007945 */ /* 0x000fe20003800200 */
[----:B------:R-:W-:Y:S01]  /*2390*/  @P1 PRMT R18, R36, 0x7632, R18 ;  /* 0x0000763224121816 */ /* 0x000fe20000000012 */
[----:B------:R-:W-:Y:S01]  /*23a0*/  FFMA.FTZ R19, R19, R34, 1.1641532182693481445e-10 ;  /* 0x2f00000013137423 */ /* 0x000fe20000010022 */
[----:B------:R-:W-:Y:S01]  /*23b0*/  FMUL.FTZ R20, R20, R35 ;  /* 0x0000002314147220 */ /* 0x000fe20000410000 */
[----:B------:R-:W-:Y:S02]  /*23c0*/  IMAD.MOV.U32 R30, RZ, RZ, 0x2 ;  /* 0x00000002ff1e7424 */ /* 0x000fe400078e00ff */
[----:B------:R-:W-:Y:S01]  /*23d0*/  @P1 IMAD.U32 R18, R18, 0x10000, RZ ;  /* 0x0001000012121824 */ /* 0x000fe200078e00ff */
[----:B------:R-:W-:-:S02]  /*23e0*/  FSETP.GTU.FTZ.AND P0, PT, R19, R144, PT ;  /* 0x000000901300720b */ /* 0x000fc40003f1c000 */
[----:B------:R-:W-:Y:S02]  /*23f0*/  MOV R19, R178 ;  /* 0x000000b200137202 */ /* 0x000fe40000000f00 */
[----:B------:R-:W-:Y:S02]  /*2400*/  FSEL R27, R20, RZ, !P0 ;  /* 0x000000ff141b7208 */ /* 0x000fe40004000000 */
[----:B------:R-:W-:-:S03]  /*2410*/  PLOP3.LUT P0, PT, P0, PT, PT, 0x8, 0x80 ;  /* 0x000000000080781c */ /* 0x000fc6000070e170 */
[----:B------:R-:W-:Y:S01]  /*2420*/  @P1 FADD.FTZ R27, R27, R18 ;  /* 0x000000121b1b1221 */ /* 0x000fe20000010000 */
[----:B------:R-:W-:-:S04]  /*2430*/  P2R R18, PR, RZ, 0x1 ;  /* 0x00000001ff127803 */ /* 0x000fc80000000000 */
        /* <DEDUP_REMOVED lines=10> */
.L_x_1016:
[----:B------:R-:W-:Y:S01]  /*24e0*/  VIADD R3, R3, 0x1 ;  /* 0x0000000103037836 */ /* 0x000fe20000000000 */
[----:B------:R-:W-:Y:S03]  /*24f0*/  BSSY.RECONVERGENT B1, `(.L_x_1017) ;  /* 0x000000c000017945 */ /* 0x000fe60003800200 */
[C---:B------:R-:W-:Y:S01]  /*2500*/  IMAD.WIDE.U32 R30, R3.reuse, -0x2daee0ad, RZ ;  /* 0xd2511f53031e7825 */ /* 0x040fe200078e00ff */
        /* <DEDUP_REMOVED lines=10> */
.L_x_1018:
[----:B------:R-:W-:Y:S05]  /*25b0*/  BSYNC.RECONVERGENT B1 ;  /* 0x0000000000017941 */ /* 0x000fea0003800200 */
.L_x_1017:
[----:B------:R-:W-:Y:S01]  /*25c0*/  IMAD.WIDE.U32 R142, R0, -0x326172a9, RZ ;  /* 0xcd9e8d57008e7825 */ /* 0x000fe200078e00ff */
[----:B------:R-:W-:Y:S01]  /*25d0*/  LOP3.LUT R28, R5, UR5, R31, 0x96, !PT ;  /* 0x00000005051c7c12 */ /* 0x000fe2000f8e961f */
[----:B------:R-:W-:Y:S01]  /*25e0*/  UIADD3 UR15, UPT, UPT, UR4, -0x61c88647, URZ ;  /* 0x9e3779b9040f7890 */ /* 0x000fe2000fffe0ff */
[----:B------:R-:W-:Y:S01]  /*25f0*/  MOV R19, R14 ;  /* 0x0000000e00137202 */ /* 0x000fe20000000f00 */
        /* <DEDUP_REMOVED lines=53> */
[----:B------:R-:W-:Y:S01]  /*2950*/  IMAD.MOV.U32 R14, RZ, RZ, R28 ;  /* 0x000000ffff0e7224 */ /* 0x000fe200078e001c */
[----:B------:R-:W-:Y:S01]  /*2960*/  LOP3.LUT R180, R180, UR16, R29, 0x96, !PT ;  /* 0x00000010b4b47c12 */ /* 0x000fe2000f8e961d */
[----:B------:R-:W-:-:S07]  /*2970*/  IMAD.MOV.U32 R30, RZ, RZ, RZ ;  /* 0x000000ffff1e7224 */ /* 0x000fce00078e00ff */
.L_x_1015:
[----:B------:R-:W-:Y:S05]  /*2980*/  BSYNC.RECONVERGENT B0 ;  /* 0x0000000000007941 */ /* 0x000fea0003800200 */
.L_x_1014:
[----:B------:R-:W-:Y:S01]  /*2990*/  I2FP.F32.U32 R19, R19 ;  /* 0x0000001300137245 */ /* 0x000fe20000201000 */
[C---:B------:R-:W-:Y:S01]  /*29a0*/  IMAD.U32 R28, R21.reuse, 0x10000, RZ ;  /* 0x00010000151c7824 */ /* 0x040fe200078e00ff */
[----:B------:R-:W-:Y:S01]  /*29b0*/  ISETP.NE.AND P2, PT, R30, 0x1, PT ;  /* 0x000000011e00780c */ /* 0x000fe20003f45270 */
[----:B------:R-:W-:Y:S01]  /*29c0*/  BSSY.RECONVERGENT B0, `(.L_x_1019) ;  /* 0x0000060000007945 */ /* 0x000fe20003800200 */
[----:B------:R-:W-:Y:S01]  /*29d0*/  PRMT R21, R21, 0x7632, R21 ;  /* 0x0000763215157816 */ /* 0x000fe20000000015 */
[----:B------:R-:W-:Y:S01]  /*29e0*/  FFMA.FTZ R19, R19, R34, 1.1641532182693481445e-10 ;  /* 0x2f00000013137423 */ /* 0x000fe20000010022 */
[----:B------:R-:W-:Y:S01]  /*29f0*/  FMUL.FTZ R28, R28, R35 ;  /* 0x000000231c1c7220 */ /* 0x000fe20000410000 */
[----:B------:R-:W-:Y:S02]  /*2a00*/  IMAD.MOV.U32 R33, RZ, RZ, 0x2 ;  /* 0x00000002ff217424 */ /* 0x000fe400078e00ff */
[----:B------:R-:W-:Y:S01]  /*2a10*/  IMAD.MOV.U32 R29, RZ, RZ, R178 ;  /* 0x000000ffff1d7224 */ /* 0x000fe200078e00b2 */
[----:B------:R-:W-:-:S02]  /*2a20*/  FSETP.GTU.FTZ.AND P0, PT, R19, R144, PT ;  /* 0x000000901300720b */ /* 0x000fc40003f1c000 */
[----:B------:R-:W-:Y:S02]  /*2a30*/  @P1 SHF.L.U32 R19, R37, 0x10, RZ ;  /* 0x0000001025131819 */ /* 0x000fe400000006ff */
        /* <DEDUP_REMOVED lines=14> */
.L_x_1021:
        /* <DEDUP_REMOVED lines=13> */
.L_x_1023:
[----:B------:R-:W-:Y:S05]  /*2bf0*/  BSYNC.RECONVERGENT B1 ;  /* 0x0000000000017941 */ /* 0x000fea0003800200 */
.L_x_1022:
        /* <DEDUP_REMOVED lines=55> */
[----:B------:R-:W-:Y:S02]  /*2f70*/  HFMA2 R33, -RZ, RZ, 0, 0 ;  /* 0x00000000ff217431 */ /* 0x000fe400000001ff */
[----:B------:R-:W-:Y:S01]  /*2f80*/  IMAD.WIDE.U32 R30, R30, -0x2daee0ad, RZ ;  /* 0xd2511f531e1e7825 */ /* 0x000fe200078e00ff */
[----:B------:R-:W-:-:S03]  /*2f90*/  LOP3.LUT R179, R32, UR15, R179, 0x96, !PT ;  /* 0x0000000f20b37c12 */ /* 0x000fc6000f8e96b3 */
[----:B------:R-:W-:Y:S01]  /*2fa0*/  IMAD.MOV.U32 R14, RZ, RZ, R30 ;  /* 0x000000ffff0e7224 */ /* 0x000fe200078e001e */
[----:B------:R-:W-:-:S07]  /*2fb0*/  LOP3.LUT R180, R180, UR16, R31, 0x96, !PT ;  /* 0x00000010b4b47c12 */ /* 0x000fce000f8e961f */
.L_x_1020:
[----:B------:R-:W-:Y:S05]  /*2fc0*/  BSYNC.RECONVERGENT B0 ;  /* 0x0000000000007941 */ /* 0x000fea0003800200 */
.L_x_1019:
[----:B------:R-:W-:Y:S01]  /*2fd0*/  I2FP.F32.U32 R29, R29 ;  /* 0x0000001d001d7245 */ /* 0x000fe20000201000 */
[----:B------:R-:W-:Y:S01]  /*2fe0*/  IMAD.U32 R30, R21, 0x10000, RZ ;  /* 0x00010000151e7824 */ /* 0x000fe200078e00ff */
[----:B------:R-:W-:Y:S01]  /*2ff0*/  ISETP.NE.AND P0, PT, R33, 0x1, PT ;  /* 0x000000012100780c */ /* 0x000fe20003f05270 */
[----:B------:R-:W-:Y:S01]  /*3000*/  BSSY.RECONVERGENT B0, `(.L_x_1024) ;  /* 0x000005f000007945 */ /* 0x000fe20003800200 */
[----:B------:R-:W-:Y:S01]  /*3010*/  @P1 PRMT R21, R37, 0x7632, R21 ;  /* 0x0000763225151816 */ /* 0x000fe20000000015 */
[----:B------:R-:W-:Y:S01]  /*3020*/  FFMA.FTZ R29, R29, R34, 1.1641532182693481445e-10 ;  /* 0x2f0000001d1d7423 */ /* 0x000fe20000010022 */
[----:B------:R-:W-:Y:S01]  /*3030*/  FMUL.FTZ R30, R30, R35 ;  /* 0x000000231e1e7220 */ /* 0x000fe20000410000 */
[----:B------:R-:W-:Y:S02]  /*3040*/  MOV R31, R178 ;  /* 0x000000b2001f7202 */ /* 0x000fe40000000f00 */
[----:B------:R-:W-:Y:S01]  /*3050*/  @P1 IMAD.U32 R32, R21, 0x10000, RZ ;  /* 0x0001000015201824 */ /* 0x000fe200078e00ff */
[----:B------:R-:W-:-:S04]  /*3060*/  FSETP.GTU.FTZ.AND P2, PT, R29, R144, PT ;  /* 0x000000901d00720b */ /* 0x000fc80003f5c000 */
[----:B------:R-:W-:Y:S02]  /*3070*/  FSEL R29, R30, RZ, !P2 ;  /* 0x000000ff1e1d7208 */ /* 0x000fe40005000000 */
        /* <DEDUP_REMOVED lines=13> */
.L_x_1026:
        /* <DEDUP_REMOVED lines=13> */
.L_x_1028:
[----:B------:R-:W-:Y:S05]  /*3220*/  BSYNC.RECONVERGENT B1 ;  /* 0x0000000000017941 */ /* 0x000fea0003800200 */
.L_x_1027:
        /* <DEDUP_REMOVED lines=56> */
[----:B------:R-:W-:Y:S01]  /*35b0*/  IMAD.MOV.U32 R32, RZ, RZ, RZ ;  /* 0x000000ffff207224 */ /* 0x000fe200078e00ff */
[----:B------:R-:W-:Y:S02]  /*35c0*/  LOP3.LUT R180, R180, UR16, R31, 0x96, !PT ;  /* 0x00000010b4b47c12 */ /* 0x000fe4000f8e961f */
[----:B------:R-:W-:Y:S01]  /*35d0*/  MOV R31, R14 ;  /* 0x0000000e001f7202 */ /* 0x000fe20000000f00 */
[----:B------:R-:W-:-:S07]  /*35e0*/  IMAD.MOV.U32 R14, RZ, RZ, R30 ;  /* 0x000000ffff0e7224 */ /* 0x000fce00078e001e */
.L_x_1025:
[----:B------:R-:W-:Y:S05]  /*35f0*/  BSYNC.RECONVERGENT B0 ;  /* 0x0000000000007941 */ /* 0x000fea0003800200 */
.L_x_1024:
[----:B------:R-:W-:Y:S01]  /*3600*/  I2FP.F32.U32 R31, R31 ;  /* 0x0000001f001f7245 */ /* 0x000fe20000201000 */
[----:B------:R-:W-:Y:S01]  /*3610*/  IMAD.U32 R30, R22, 0x10000, RZ ;  /* 0x00010000161e7824 */ /* 0x000fe200078e00ff */
[----:B------:R-:W-:Y:S01]  /*3620*/  ISETP.NE.AND P0, PT, R32, 0x1, PT ;  /* 0x000000012000780c */ /* 0x000fe20003f05270 */
[----:B------:R-:W-:Y:S01]  /*3630*/  BSSY.RECONVERGENT B0, `(.L_x_1029) ;  /* 0x000005f000007945 */ /* 0x000fe20003800200 */
[----:B------:R-:W-:Y:S01]  /*3640*/  PRMT R22, R22, 0x7632, R22 ;  /* 0x0000763216167816 */ /* 0x000fe20000000016 */
[----:B------:R-:W-:Y:S01]  /*3650*/  FFMA.FTZ R31, R31, R34, 1.1641532182693481445e-10 ;  /* 0x2f0000001f1f7423 */ /* 0x000fe20000010022 */
[----:B------:R-:W-:Y:S01]  /*3660*/  FMUL.FTZ R30, R30, R35 ;  /* 0x000000231e1e7220 */ /* 0x000fe20000410000 */
[----:B------:R-:W-:-:S03]  /*3670*/  IMAD.MOV.U32 R143, RZ, RZ, 0x2 ;  /* 0x00000002ff8f7424 */ /* 0x000fc600078e00ff */
[----:B------:R-:W-:Y:S02]  /*3680*/  FSETP.GTU.FTZ.AND P3, PT, R31, R144, PT ;  /* 0x000000901f00720b */ /* 0x000fe40003f7c000 */
        /* <DEDUP_REMOVED lines=15> */
.L_x_1031:
[----:B------:R-:W-:Y:S01]  /*3780*/  VIADD R3, R3, 0x1 ;  /* 0x0000000103037836 */ /* 0x000fe20000000000 */
[----:B------:R-:W-:Y:S03]  /*3790*/  BSSY.RECONVERGENT B1, `(.L_x_1032) ;  /* 0x000000c000017945 */ /* 0x000fe60003800200 */
[C---:B------:R-:W-:Y:S01]  /*37a0*/  IMAD.WIDE.U32 R146, R3.reuse, -0x2daee0ad, RZ ;  /* 0xd2511f5303927825 */ /* 0x040fe200078e00ff */
        /* <DEDUP_REMOVED lines=10> */
.L_x_1033:
[----:B------:R-:W-:Y:S05]  /*3850*/  BSYNC.RECONVERGENT B1 ;  /* 0x0000000000017941 */ /* 0x000fea0003800200 */
.L_x_1032:
        /* <DEDUP_REMOVED lines=59> */
[----:B------:R-:W-:-:S07]  /*3c10*/  LOP3.LUT R180, R180, UR16, R33, 0x96, !PT ;  /* 0x00000010b4b47c12 */ /* 0x000fce000f8e9621 */
.L_x_1030:
[----:B------:R-:W-:Y:S05]  /*3c20*/  BSYNC.RECONVERGENT B0 ;  /* 0x0000000000007941 */ /* 0x000fea0003800200 */
.L_x_1029:
[----:B------:R-:W-:Y:S01]  /*3c30*/  I2FP.F32.U32 R31, R31 ;  /* 0x0000001f001f7245 */ /* 0x000fe20000201000 */
[----:B------:R-:W-:Y:S01]  /*3c40*/  IMAD.U32 R22, R22, 0x10000, RZ ;  /* 0x0001000016167824 */ /* 0x000fe200078e00ff */
[----:B------:R-:W-:Y:S01]  /*3c50*/  ISETP.NE.AND P4, PT, R143, 0x1, PT ;  /* 0x000000018f00780c */ /* 0x000fe20003f85270 */
[----:B------:R-:W-:Y:S01]  /*3c60*/  BSSY.RECONVERGENT B0, `(.L_x_1034) ;  /* 0x000005f000007945 */ /* 0x000fe20003800200 */
[----:B------:R-:W-:Y:S01]  /*3c70*/  @P1 PRMT R32, R38, 0x7632, R32 ;  /* 0x0000763226201816 */ /* 0x000fe20000000020 */
[----:B------:R-:W-:Y:S01]  /*3c80*/  FFMA.FTZ R31, R31, R34, 1.1641532182693481445e-10 ;  /* 0x2f0000001f1f7423 */ /* 0x000fe20000010022 */
[----:B------:R-:W-:Y:S01]  /*3c90*/  FMUL.FTZ R22, R22, R35 ;  /* 0x0000002316167220 */ /* 0x000fe20000410000 */
[----:B------:R-:W-:Y:S01]  /*3ca0*/  IMAD.MOV.U32 R145, RZ, RZ, 0x2 ;  /* 0x00000002ff917424 */ /* 0x000fe200078e00ff */
[----:B------:R-:W-:Y:S01]  /*3cb0*/  MOV R33, R178 ;  /* 0x000000b200217202 */ /* 0x000fe20000000f00 */
[----:B------:R-:W-:Y:S01]  /*3cc0*/  @P1 IMAD.U32 R32, R32, 0x10000, RZ ;  /* 0x0001000020201824 */ /* 0x000fe200078e00ff */
[----:B------:R-:W-:-:S04]  /*3cd0*/  FSETP.GTU.FTZ.AND P0, PT, R31, R144, PT ;  /* 0x000000901f00720b */ /* 0x000fc80003f1c000 */
[----:B------:R-:W-:Y:S02]  /*3ce0*/  FSEL R31, R22, RZ, !P0 ;  /* 0x000000ff161f7208 */ /* 0x000fe40004000000 */
[----:B------:R-:W-:-:S03]  /*3cf0*/  PLOP3.LUT P0, PT, P0, PT, PT, 0x8, 0x80 ;  /* 0x000000000080781c */ /* 0x000fc6000070e170 */
[----:B------:R-:W-:-:S05]  /*3d00*/  @P1 FADD.FTZ R31, R31, R32 ;  /* 0x000000201f1f1221 */ /* 0x000fca0000010000 */
        /* <DEDUP_REMOVED lines=10> */
.L_x_1036:
        /* <DEDUP_REMOVED lines=13> */
.L_x_1038:
[----:B------:R-:W-:Y:S05]  /*3e80*/  BSYNC.RECONVERGENT B1 ;  /* 0x0000000000017941 */ /* 0x000fea0003800200 */
.L_x_1037:
        /* <DEDUP_REMOVED lines=9> */
[----:B------:R-:W-:Y:S01]  /*3f20*/  IMAD.MOV.U32 R145, RZ, RZ, RZ ;  /* 0x000000ffff917224 */ /* 0x000fe200078e00ff */
        /* <DEDUP_REMOVED lines=47> */
[----:B------:R-:W-:Y:S02]  /*4220*/  LOP3.LUT R180, R180, UR16, R33, 0x96, !PT ;  /* 0x00000010b4b47c12 */ /* 0x000fe4000f8e9621 */
[----:B------:R-:W-:Y:S01]  /*4230*/  MOV R33, R14 ;  /* 0x0000000e00217202 */ /* 0x000fe20000000f00 */
[----:B------:R-:W-:-:S07]  /*4240*/  IMAD.MOV.U32 R14, RZ, RZ, R32 ;  /* 0x000000ffff0e7224 */ /* 0x000fce00078e0020 */
.L_x_1035:
[----:B------:R-:W-:Y:S05]  /*4250*/  BSYNC.RECONVERGENT B0 ;  /* 0x0000000000007941 */ /* 0x000fea0003800200 */
.L_x_1034:
[----:B------:R-:W-:Y:S01]  /*4260*/  I2FP.F32.U32 R33, R33 ;  /* 0x0000002100217245 */ /* 0x000fe20000201000 */
[----:B------:R-:W-:Y:S01]  /*4270*/  IMAD.U32 R32, R23, 0x10000, RZ ;  /* 0x0001000017207824 */ /* 0x000fe200078e00ff */
[----:B------:R-:W-:Y:S01]  /*4280*/  ISETP.NE.AND P5, PT, R145, 0x1, PT ;  /* 0x000000019100780c */ /* 0x000fe20003fa5270 */
[----:B------:R-:W-:Y:S01]  /*4290*/  BSSY.RECONVERGENT B0, `(.L_x_1039) ;  /* 0x000005f000007945 */ /* 0x000fe20003800200 */
[----:B------:R-:W-:Y:S01]  /*42a0*/  @P1 SHF.L.U32 R143, R39, 0x10, RZ ;  /* 0x00000010278f1819 */ /* 0x000fe200000006ff */
[----:B------:R-:W-:Y:S01]  /*42b0*/  FFMA.FTZ R33, R33, R34, 1.1641532182693481445e-10 ;  /* 0x2f00000021217423 */ /* 0x000fe20000010022 */
[----:B------:R-:W-:Y:S01]  /*42c0*/  FMUL.FTZ R32, R32, R35 ;  /* 0x0000002320207220 */ /* 0x000fe20000410000 */
[----:B------:R-:W-:-:S03]  /*42d0*/  IMAD.MOV.U32 R148, RZ, RZ, 0x2 ;  /* 0x00000002ff947424 */ /* 0x000fc600078e00ff */
[----:B------:R-:W-:Y:S02]  /*42e0*/  FSETP.GTU.FTZ.AND P4, PT, R33, R144, PT ;  /* 0x000000902100720b */ /* 0x000fe40003f9c000 */
[----:B------:R-:W-:Y:S02]  /*42f0*/  PRMT R33, R23, 0x7632, R33 ;  /* 0x0000763217217816 */ /* 0x000fe40000000021 */
        /* <DEDUP_REMOVED lines=14> */
.L_x_1041:
        /* <DEDUP_REMOVED lines=13> */
.L_x_1043:
[----:B------:R-:W-:Y:S05]  /*44b0*/  BSYNC.RECONVERGENT B1 ;  /* 0x0000000000017941 */ /* 0x000fea0003800200 */
.L_x_1042:
        /* <DEDUP_REMOVED lines=57> */
[----:B------:R-:W-:Y:S02]  /*4850*/  HFMA2 R148, -RZ, RZ, 0, 0 ;  /* 0x00000000ff947431 */ /* 0x000fe400000001ff */
[----:B------:R-:W-:Y:S01]  /*4860*/  IMAD.MOV.U32 R14, RZ, RZ, R146 ;  /* 0x000000ffff0e7224 */ /* 0x000fe200078e0092 */
[----:B------:R-:W-:-:S07]  /*4870*/  LOP3.LUT R180, R180, UR16, R147, 0x96, !PT ;  /* 0x00000010b4b47c12 */ /* 0x000fce000f8e9693 */
.L_x_1040:
[----:B------:R-:W-:Y:S05]  /*4880*/  BSYNC.RECONVERGENT B0 ;  /* 0x0000000000007941 */ /* 0x000fea0003800200 */
.L_x_1039:
[----:B------:R-:W-:Y:S01]  /*4890*/  I2FP.F32.U32 R143, R143 ;  /* 0x0000008f008f7245 */ /* 0x000fe20000201000 */
[----:B------:R-:W-:Y:S01]  /*48a0*/  IMAD.U32 R146, R33, 0x10000, RZ ;  /* 0x0001000021927824 */ /* 0x000fe200078e00ff */
[----:B------:R-:W-:Y:S02]  /*48b0*/  @P1 PRMT R33, R39, 0x7632, R33 ;  /* 0x0000763227211816 */ /* 0x000fe40000000021 */
[----:B------:R-:W-:Y:S01]  /*48c0*/  PRMT R22, R142, 0x5410, R22 ;  /* 0x000054108e167816 */ /* 0x000fe20000000016 */
[----:B------:R-:W-:Y:S01]  /*48d0*/  FFMA.FTZ R143, R143, R34, 1.1641532182693481445e-10 ;  /* 0x2f0000008f8f7423 */ /* 0x000fe20000010022 */
[----:B------:R-:W-:Y:S01]  /*48e0*/  FMUL.FTZ R146, R146, R35 ;  /* 0x0000002392927220 */ /* 0x000fe20000410000 */
[----:B------:R-:W-:Y:S01]  /*48f0*/  @P1 IMAD.U32 R150, R33, 0x10000, RZ ;  /* 0x0001000021961824 */ /* 0x000fe200078e00ff */
[----:B------:R-:W-:Y:S02]  /*4900*/  PRMT R21, R25, 0x5410, R21 ;  /* 0x0000541019157816 */ /* 0x000fe40000000015 */
[----:B------:R-:W-:-:S02]  /*4910*/  FSETP.GTU.FTZ.AND P5, PT, R143, R144, PT ;  /* 0x000000908f00720b */ /* 0x000fc40003fbc000 */
[----:B------:R-:W-:Y:S02]  /*4920*/  PRMT R20, R24, 0x5410, R20 ;  /* 0x0000541018147816 */ /* 0x000fe40000000014 */
[----:B------:R-:W-:Y:S02]  /*4930*/  FSEL R33, R146, RZ, !P5 ;  /* 0x000000ff92217208 */ /* 0x000fe40006800000 */
[----:B------:R-:W-:-:S03]  /*4940*/  PLOP3.LUT P5, PT, P5, PT, PT, 0x8, 0x80 ;  /* 0x000000000080781c */ /* 0x000fc60002fae170 */
[----:B------:R-:W-:-:S05]  /*4950*/  @P1 FADD.FTZ R33, R33, R150 ;  /* 0x0000009621211221 */ /* 0x000fca0000010000 */
[----:B------:R-:W-:-:S04]  /*4960*/  F2FP.BF16.F32.PACK_AB R143, RZ, R33 ;  /* 0x00000021ff8f723e */ /* 0x000fc800000010ff */
[----:B------:R-:W-:Y:S01]  /*4970*/  PRMT R23, R23, 0x5410, R143 ;  /* 0x0000541017177816 */ /* 0x000fe2000000008f */
[----:B------:R-:W-:Y:S06]  /*4980*/  BRA `(.L_x_1044) ;  /* 0x0000005c00b87947 */ /* 0x000fec0003800000 */
.L_x_1003:
[----:B------:R-:W-:Y:S01]  /*4990*/  ISETP.NE.AND P0, PT, R181, 0x1, PT ;  /* 0x00000001b500780c */ /* 0x000fe20003f05270 */
[----:B------:R-:W-:Y:S01]  /*49a0*/  IMAD.U32 R13, RZ, RZ, UR5 ;  /* 0x00000005ff0d7e24 */ /* 0x000fe2000f8e00ff */
[----:B------:R-:W-:Y:S01]  /*49b0*/  MOV R25, UR4 ;  /* 0x0000000400197c02 */ /* 0x000fe20008000f00 */
[----:B------:R-:W-:Y:S01]  /*49c0*/  IMAD.U32 R154, RZ, RZ, UR5 ;  /* 0x00000005ff9a7e24 */ /* 0x000fe2000f8e00ff */
[----:B------:R-:W-:Y:S01]  /*49d0*/  BSSY.RECONVERGENT B0, `(.L_x_1045) ;  /* 0x000005b000007945 */ /* 0x000fe20003800200 */
[----:B------:R-:W-:Y:S02]  /*49e0*/  IMAD.U32 R33, RZ, RZ, UR4 ;  /* 0x00000004ff217e24 */ /* 0x000fe4000f8e00ff */
[----:B------:R-:W-:Y:S02]  /*49f0*/  HFMA2 R8, -RZ, RZ, 0, 1.1920928955078125e-07 ;  /* 0x00000002ff087431 */ /* 0x000fe400000001ff */
[----:B------:R-:W-:Y:S01]  /*4a00*/  IMAD.U32 R142, RZ, RZ, UR4 ;  /* 0x00000004ff8e7e24 */ /* 0x000fe2000f8e00ff */
[----:B------:R-:W-:Y:S01]  /*4a10*/  IADD3 R25, PT, PT, R25, -0x4ab325aa, RZ ;  /* 0xb54cda5619197810 */ /* 0x000fe20007ffe0ff */
[----:B------:R-:W-:-:S02]  /*4a20*/  IMAD.MOV.U32 R6, RZ, RZ, R178 ;  /* 0x000000ffff067224 */ /* 0x000fc400078e00b2 */
[----:B------:R-:W-:Y:S02]  /*4a30*/  IMAD.MOV.U32 R14, RZ, RZ, R171 ;  /* 0x000000ffff0e7224 */ /* 0x000fe400078e00ab */
[----:B------:R-:W-:Y:S02]  /*4a40*/  VIADD R13, R13, 0x1fd5c5a3 ;  /* 0x1fd5c5a30d0d7836 */ /* 0x000fe40000000000 */
[----:B------:R-:W-:Y:S02]  /*4a50*/  VIADD R154, R154, 0xbb67ae85 ;  /* 0xbb67ae859a9a7836 */ /* 0x000fe40000000000 */
[----:B------:R-:W-:Y:S02]  /*4a60*/  VIADD R33, R33, 0x3c6ef372 ;  /* 0x3c6ef37221217836 */ /* 0x000fe40000000000 */
[----:B------:R-:W-:Y:S01]  /*4a70*/  VIADD R142, R142, 0x5384540f ;  /* 0x5384540f8e8e7836 */ /* 0x000fe20000000000 */
[----:B------:R-:W-:Y:S06]  /*4a80*/  @!P0 BRA `(.L_x_1046) ;  /* 0x00000004003c8947 */ /* 0x000fec0003800000 */
        /* <DEDUP_REMOVED lines=10> */
.L_x_1047:
[----:B------:R-:W-:Y:S01]  /*4b30*/  VIADD R3, R3, 0x1 ;  /* 0x0000000103037836 */ /* 0x000fe20000000000 */
[----:B------:R-:W-:Y:S03]  /*4b40*/  BSSY.RECONVERGENT B1, `(.L_x_1048) ;  /* 0x000000c000017945 */ /* 0x000fe60003800200 */
[C---:B------:R-:W-:Y:S01]  /*4b50*/  IMAD.WIDE.U32 R8, R3.reuse, -0x2daee0ad, RZ ;  /* 0xd2511f5303087825 */ /* 0x040fe200078e00ff */
        /* <DEDUP_REMOVED lines=10> */
.L_x_1049:
[----:B------:R-:W-:Y:S05]  /*4c00*/  BSYNC.RECONVERGENT B1 ;  /* 0x0000000000017941 */ /* 0x000fea0003800200 */
.L_x_1048:
[----:B------:R-:W-:Y:S01]  /*4c10*/  IMAD.WIDE.U32 R18, R0, -0x326172a9, RZ ;  /* 0xcd9e8d5700127825 */ /* 0x000fe200078e00ff */
[----:B------:R-:W-:Y:S01]  /*4c20*/  LOP3.LUT R6, R5, UR5, R9, 0x96, !PT ;  /* 0x0000000505067c12 */ /* 0x000fe2000f8e9609 */
[----:B------:R-:W-:Y:S02]  /*4c30*/  UIADD3 UR15, UPT, UPT, UR4, -0x61c88647, URZ ;  /* 0x9e3779b9040f7890 */ /* 0x000fe4000fffe0ff */
[----:B------:R-:W-:Y:S01]  /*4c40*/  UIADD3 UR16, UPT, UPT, UR5, 0x32370b8f, URZ ;  /* 0x32370b8f05107890 */ /* 0x000fe2000fffe0ff */
[----:B------:R-:W-:Y:S01]  /*4c50*/  LOP3.LUT R10, R4, UR4, R19, 0x96, !PT ;  /* 0x00000004040a7c12 */ /* 0x000fe2000f8e9613 */
[----:B------:R-:W-:-:S04]  /*4c60*/  IMAD.WIDE.U32 R6, R6, -0x326172a9, RZ ;  /* 0xcd9e8d5706067825 */ /* 0x000fc800078e00ff */
[----:B------:R-:W-:Y:S01]  /*4c70*/  IMAD.WIDE.U32 R10, R10, -0x2daee0ad, RZ ;  /* 0xd2511f530a0a7825 */ /* 0x000fe200078e00ff */
[----:B------:R-:W-:Y:S01]  /*4c80*/  LOP3.LUT R9, R18, UR15, R7, 0x96, !PT ;  /* 0x0000000f12097c12 */ /* 0x000fe2000f8e9607 */
[----:B------:R-:W-:-:S03]  /*4c90*/  UIADD3 UR15, UPT, UPT, UR5, 0x76cf5d0a, URZ ;  /* 0x76cf5d0a050f7890 */ /* 0x000fc6000fffe0ff */
[----:B------:R-:W-:Y:S01]  /*4ca0*/  LOP3.LUT R18, R154, R8, R11, 0x96, !PT ;  /* 0x000000089a127212 */ /* 0x000fe200078e960b */
[----:B------:R-:W-:-:S04]  /*4cb0*/  IMAD.WIDE.U32 R8, R9, -0x2daee0ad, RZ ;  /* 0xd2511f5309087825 */ /* 0x000fc800078e00ff */
[----:B------:R-:W-:Y:S01]  /*4cc0*/  IMAD.WIDE.U32 R18, R18, -0x326172a9, RZ ;  /* 0xcd9e8d5712127825 */ /* 0x000fe200078e00ff */
[----:B------:R-:W-:Y:S01]  /*4cd0*/  LOP3.LUT R7, R10, UR15, R9, 0x96, !PT ;  /* 0x0000000f0a077c12 */ /* 0x000fe2000f8e9609 */
[----:B------:R-:W-:-:S03]  /*4ce0*/  UIADD3 UR15, UPT, UPT, UR4, -0x255992d5, URZ ;  /* 0xdaa66d2b040f7890 */ /* 0x000fc6000fffe0ff */
[----:B------:R-:W-:Y:S01]  /*4cf0*/  LOP3.LUT R10, R33, R6, R19, 0x96, !PT ;  /* 0x00000006210a7212 */ /* 0x000fe200078e9613 */
        /* <DEDUP_REMOVED lines=17> */
[----:B------:R-:W-:Y:S01]  /*4e10*/  IMAD.WIDE.U32 R8, R9, -0x2daee0ad, RZ ;  /* 0xd2511f5309087825 */ /* 0x000fe200078e00ff */
[----:B------:R-:W-:-:S03]  /*4e20*/  UIADD3 UR16, UPT, UPT, UR5, -0x24c28bd8, URZ ;  /* 0xdb3d742805107890 */ /* 0x000fc6000fffe0ff */
[----:B------:R-:W-:Y:S01]  /*4e30*/  IMAD.WIDE.U32 R18, R18, -0x326172a9, RZ ;  /* 0xcd9e8d5712127825 */ /* 0x000fe200078e00ff */
[----:B------:R-:W-:Y:S01]  /*4e40*/  LOP3.LUT R7, R10, UR15, R9, 0x96, !PT ;  /* 0x0000000f0a077c12 */ /* 0x000fe2000f8e9609 */
[----:B------:R-:W-:-:S03]  /*4e50*/  UIADD3 UR15, UPT, UPT, UR4, -0xe443238, URZ ;  /* 0xf1bbcdc8040f7890 */ /* 0x000fc6000fffe0ff */
[----:B------:R-:W-:Y:S01]  /*4e60*/  LOP3.LUT R10, R25, R6, R19, 0x96, !PT ;  /* 0x00000006190a7212 */ /* 0x000fe200078e9613 */
[----:B------:R-:W-:-:S04]  /*4e70*/  IMAD.WIDE.U32 R6, R7, -0x326172a9, RZ ;  /* 0xcd9e8d5707067825 */ /* 0x000fc800078e00ff */
[----:B------:R-:W-:Y:S01]  /*4e80*/  IMAD.WIDE.U32 R10, R10, -0x2daee0ad, RZ ;  /* 0xd2511f530a0a7825 */ /* 0x000fe200078e00ff */
[----:B------:R-:W-:-:S04]  /*4e90*/  LOP3.LUT R180, R142, R18, R7, 0x96, !PT ;  /* 0x000000128eb47212 */ /* 0x000fc800078e9607 */
[----:B------:R-:W-:Y:S01]  /*4ea0*/  LOP3.LUT R8, R13, R8, R11, 0x96, !PT ;  /* 0x000000080d087212 */ /* 0x000fe200078e960b */
        /* <DEDUP_REMOVED lines=11> */
[----:B------:R-:W-:Y:S02]  /*4f60*/  IMAD.MOV.U32 R6, RZ, RZ, R171 ;  /* 0x000000ffff067224 */ /* 0x000fe400078e00ab */
[----:B------:R-:W-:-:S07]  /*4f70*/  IMAD.MOV.U32 R8, RZ, RZ, RZ ;  /* 0x000000ffff087224 */ /* 0x000fce00078e00ff */
.L_x_1046:
[----:B------:R-:W-:Y:S05]  /*4f80*/  BSYNC.RECONVERGENT B0 ;  /* 0x0000000000007941 */ /* 0x000fea0003800200 */
.L_x_1045:
[----:B------:R-:W-:Y:S01]  /*4f90*/  I2FP.F32.U32 R7, R6 ;  /* 0x0000000600077245 */ /* 0x000fe20000201000 */
[----:B-----5:R-:W-:Y:S01]  /*4fa0*/  IMAD.U32 R6, R20, 0x10000, RZ ;  /* 0x0001000014067824 */ /* 0x020fe200078e00ff */
[----:B------:R-:W-:Y:S01]  /*4fb0*/  ISETP.NE.AND P2, PT, R8, 0x1, PT ;  /* 0x000000010800780c */ /* 0x000fe20003f45270 */
[----:B------:R-:W-:Y:S01]  /*4fc0*/  IMAD.U32 R35, RZ, RZ, UR11 ;  /* 0x0000000bff237e24 */ /* 0x000fe2000f8e00ff */
[----:B------:R-:W-:Y:S01]  /*4fd0*/  MOV R144, UR10 ;  /* 0x0000000a00907c02 */ /* 0x000fe20008000f00 */
[----:B------:R-:W-:Y:S01]  /*4fe0*/  FFMA.FTZ R7, R7, R34, 1.1641532182693481445e-10 ;  /* 0x2f00000007077423 */ /* 0x000fe20000010022 */
[----:B------:R-:W-:Y:S01]  /*4ff0*/  BSSY.RECONVERGENT B0, `(.L_x_1050) ;  /* 0x0000057000007945 */ /* 0x000fe20003800200 */
[----:B------:R-:W-:Y:S01]  /*5000*/  FMUL.FTZ R6, R6, R35 ;  /* 0x0000002306067220 */ /* 0x000fe20000410000 */
[----:B------:R-:W-:Y:S01]  /*5010*/  IMAD.MOV.U32 R10, RZ, RZ, 0x2 ;  /* 0x00000002ff0a7424 */ /* 0x000fe200078e00ff */
[----:B------:R-:W-:Y:S02]  /*5020*/  MOV R9, R178 ;  /* 0x000000b200097202 */ /* 0x000fe40000000f00 */
[----:B------:R-:W-:-:S02]  /*5030*/  FSETP.GTU.FTZ.AND P0, PT, R7, R144, PT ;  /* 0x000000900700720b */ /* 0x000fc40003f1c000 */
[----:B------:R-:W-:Y:S02]  /*5040*/  PRMT R7, R20, 0x7632, R7 ;  /* 0x0000763214077816 */ /* 0x000fe40000000007 */
[----:B------:R-:W-:Y:S02]  /*5050*/  PLOP3.LUT P3, PT, P0, PT, PT, 0x8, 0x80 ;  /* 0x000000000080781c */ /* 0x000fe4000076e170 */
[----:B------:R-:W-:Y:S02]  /*5060*/  FSEL R6, R6, RZ, !P0 ;  /* 0x000000ff06067208 */ /* 0x000fe40004000000 */
[----:B------:R-:W-:Y:S01]  /*5070*/  P2R R16, PR, RZ, 0x8 ;  /* 0x00000008ff107803 */ /* 0x000fe20000000000 */
[----:B------:R-:W-:Y:S08]  /*5080*/  @!P2 BRA `(.L_x_1051) ;  /* 0x000000040034a947 */ /* 0x000ff00003800000 */
        /* <DEDUP_REMOVED lines=8> */
.L_x_1052:
        /* <DEDUP_REMOVED lines=13> */
.L_x_1054:
[----:B------:R-:W-:Y:S05]  /*51e0*/  BSYNC.RECONVERGENT B1 ;  /* 0x0000000000017941 */ /* 0x000fea0003800200 */
.L_x_1053:
        /* <DEDUP_REMOVED lines=55> */
.L_x_1051:
[----:B------:R-:W-:Y:S05]  /*5560*/  BSYNC.RECONVERGENT B0 ;  /* 0x0000000000007941 */ /* 0x000fea0003800200 */
.L_x_1050:
[----:B------:R-:W-:Y:S01]  /*5570*/  I2FP.F32.U32 R9, R9 ;  /* 0x0000000900097245 */ /* 0x000fe20000201000 */
[----:B------:R-:W-:Y:S01]  /*5580*/  IMAD.U32 R8, R40, 0x10000, RZ ;  /* 0x0001000028087824 */ /* 0x000fe200078e00ff */
[----:B------:R-:W-:Y:S01]  /*5590*/  ISETP.NE.AND P2, PT, R10, 0x1, PT ;  /* 0x000000010a00780c */ /* 0x000fe20003f45270 */
[----:B------:R-:W-:Y:S01]  /*55a0*/  BSSY.RECONVERGENT B0, `(.L_x_1055) ;  /* 0x000005b000007945 */ /* 0x000fe20003800200 */
[----:B------:R-:W-:Y:S01]  /*55b0*/  @P1 SHF.L.U32 R11, R36, 0x10, RZ ;  /* 0x00000010240b1819 */ /* 0x000fe200000006ff */
[----:B------:R-:W-:Y:S01]  /*55c0*/  FFMA.FTZ R9, R9, R34, 1.1641532182693481445e-10 ;  /* 0x2f00000009097423 */ /* 0x000fe20000010022 */
[----:B------:R-:W-:-:S04]  /*55d0*/  FMUL.FTZ R8, R8, R35 ;  /* 0x0000002308087220 */ /* 0x000fc80000410000 */
[----:B------:R-:W-:-:S04]  /*55e0*/  FSETP.GTU.FTZ.AND P0, PT, R9, R144, PT ;  /* 0x000000900900720b */ /* 0x000fc80003f1c000 */
[----:B------:R-:W-:-:S05]  /*55f0*/  FSEL R9, R8, RZ, !P0 ;  /* 0x000000ff08097208 */ /* 0x000fca0004000000 */
[----:B------:R-:W-:Y:S01]  /*5600*/  FADD.FTZ R6, R6, R9 ;  /* 0x0000000906067221 */ /* 0x000fe20000010000 */
[----:B------:R-:W-:-:S03]  /*5610*/  IMAD.MOV.U32 R9, RZ, RZ, R178 ;  /* 0x000000ffff097224 */ /* 0x000fc600078e00b2 */
[--C-:B------:R-:W-:Y:S01]  /*5620*/  @P1 FADD.FTZ R26, R11, R6.reuse ;  /* 0x000000060b1a1221 */ /* 0x100fe20000010000 */
[----:B------:R-:W-:Y:S01]  /*5630*/  @!P1 IMAD.MOV.U32 R26, RZ, RZ, R6 ;  /* 0x000000ffff1a9224 */ /* 0x000fe200078e0006 */
[----:B------:R-:W-:Y:S01]  /*5640*/  SEL R6, RZ, 0x1, P0 ;  /* 0x00000001ff067807 */ /* 0x000fe20000000000 */
        /* <DEDUP_REMOVED lines=11> */
.L_x_1057:
[----:B------:R-:W-:Y:S01]  /*5700*/  IADD3 R3, PT, PT, R3, 0x1, RZ ;  /* 0x0000000103037810 */ /* 0x000fe20007ffe0ff */
[----:B------:R-:W-:Y:S03]  /*5710*/  BSSY.RECONVERGENT B1, `(.L_x_1058) ;  /* 0x000000c000017945 */ /* 0x000fe60003800200 */
[C---:B------:R-:W-:Y:S01]  /*5720*/  ISETP.NE.AND P0, PT, R3.reuse, RZ, PT ;  /* 0x000000ff0300720c */ /* 0x040fe20003f05270 */
[----:B------:R-:W-:-:S12]  /*5730*/  IMAD.WIDE.U32 R10, R3, -0x2daee0ad, RZ ;  /* 0xd2511f53030a7825 */ /* 0x000fd800078e00ff */
        /* <DEDUP_REMOVED lines=9> */
.L_x_1059:
[----:B------:R-:W-:Y:S05]  /*57d0*/  BSYNC.RECONVERGENT B1 ;  /* 0x0000000000017941 */ /* 0x000fea0003800200 */
.L_x_1058:
        /* <DEDUP_REMOVED lines=52> */
[----:B------:R-:W-:Y:S01]  /*5b20*/  LOP3.LUT R180, R180, UR16, R9, 0x96, !PT ;  /* 0x00000010b4b47c12 */ /* 0x000fe2000f8e9609 */
[----:B------:R-:W-:Y:S01]  /*5b30*/  IMAD.MOV.U32 R9, RZ, RZ, R14 ;  /* 0x000000ffff097224 */ /* 0x000fe200078e000e */
[----:B------:R-:W-:-:S07]  /*5b40*/  MOV R14, R8 ;  /* 0x00000008000e7202 */ /* 0x000fce0000000f00 */
.L_x_1056:
[----:B------:R-:W-:Y:S05]  /*5b50*/  BSYNC.RECONVERGENT B0 ;  /* 0x0000000000007941 */ /* 0x000fea0003800200 */
.L_x_1055:
        /* <DEDUP_REMOVED lines=21> */
.L_x_1062:
        /* <DEDUP_REMOVED lines=13> */
.L_x_1064:
[----:B------:R-:W-:Y:S05]  /*5d80*/  BSYNC.RECONVERGENT B1 ;  /* 0x0000000000017941 */ /* 0x000fea0003800200 */
.L_x_1063:
        /* <DEDUP_REMOVED lines=8> */
[----:B------:R-:W-:Y:S02]  /*5e10*/  UIADD3 UR15, UPT, UPT, UR5, 0x76cf5d0a, URZ ;  /* 0x76cf5d0a050f7890 */ /* 0x000fe4000fffe0ff */
[----:B------:R-:W-:Y:S01]  /*5e20*/  IMAD.MOV.U32 R12, RZ, RZ, RZ ;  /* 0x000000ffff0c7224 */ /* 0x000fe200078e00ff */
        /* <DEDUP_REMOVED lines=45> */
.L_x_1061:
[----:B------:R-:W-:Y:S05]  /*6100*/  BSYNC.RECONVERGENT B0 ;  /* 0x0000000000007941 */ /* 0x000fea0003800200 */
.L_x_1060:
[----:B------:R-:W-:Y:S01]  /*6110*/  I2FP.F32.U32 R9, R9 ;  /* 0x0000000900097245 */ /* 0x000fe20000201000 */
[----:B------:R-:W-:Y:S01]  /*6120*/  BSSY.RECONVERGENT B0, `(.L_x_1065) ;  /* 0x000005f000007945 */ /* 0x000fe20003800200 */
[----:B------:R-:W-:Y:S02]  /*6130*/  PRMT R8, R40, 0x7632, R8 ;  /* 0x0000763228087816 */ /* 0x000fe40000000008 */
[----:B------:R-:W-:Y:S01]  /*6140*/  ISETP.NE.AND P2, PT, R12, 0x1, PT ;  /* 0x000000010c00780c */ /* 0x000fe20003f45270 */
[----:B------:R-:W-:Y:S02]  /*6150*/  FFMA.FTZ R9, R9, R34, 1.1641532182693481445e-10 ;  /* 0x2f00000009097423 */ /* 0x000fe40000010022 */
[----:B------:R-:W-:-:S03]  /*6160*/  IMAD.U32 R8, R8, 0x10000, RZ ;  /* 0x0001000008087824 */ /* 0x000fc600078e00ff */
[----:B------:R-:W-:Y:S01]  /*6170*/  FSETP.GTU.FTZ.AND P0, PT, R9, R144, PT ;  /* 0x000000900900720b */ /* 0x000fe20003f1c000 */
[----:B------:R-:W-:Y:S01]  /*6180*/  FMUL.FTZ R8, R8, R35 ;  /* 0x0000002308087220 */ /* 0x000fe20000410000 */
[----:B------:R-:W-:-:S04]  /*6190*/  @P1 PRMT R9, R36, 0x7632, R9 ;  /* 0x0000763224091816 */ /* 0x000fc80000000009 */
[----:B------:R-:W-:Y:S02]  /*61a0*/  FSEL R10, R8, RZ, !P0 ;  /* 0x000000ff080a7208 */ /* 0x000fe40004000000 */
[----:B------:R-:W-:Y:S01]  /*61b0*/  @P1 SHF.L.U32 R8, R9, 0x10, RZ ;  /* 0x0000001009081819 */ /* 0x000fe200000006ff */
[----:B------:R-:W-:Y:S02]  /*61c0*/  IMAD.MOV.U32 R9, RZ, RZ, R178 ;  /* 0x000000ffff097224 */ /* 0x000fe400078e00b2 */
[----:B------:R-:W-:Y:S01]  /*61d0*/  FADD.FTZ R7, R7, R10 ;  /* 0x0000000a07077221 */ /* 0x000fe20000010000 */
[----:B------:R-:W-:-:S03]  /*61e0*/  IMAD.MOV.U32 R10, RZ, RZ, 0x2 ;  /* 0x00000002ff0a7424 */ /* 0x000fc600078e00ff */
[----:B------:R-:W-:Y:S01]  /*61f0*/  @P1 FADD.FTZ R27, R7, R8 ;  /* 0x00000008071b1221 */ /* 0x000fe20000010000 */
[----:B------:R-:W-:Y:S01]  /*6200*/  @!P1 IMAD.MOV.U32 R27, RZ, RZ, R7 ;  /* 0x000000ffff1b9224 */ /* 0x000fe200078e0007 */
[----:B------:R-:W-:-:S04]  /*6210*/  SEL R7, RZ, 0x1, P0 ;  /* 0x00000001ff077807 */ /* 0x000fc80000000000 */
        /* <DEDUP_REMOVED lines=10> */
.L_x_1067:
        /* <DEDUP_REMOVED lines=13> */
.L_x_1069:
[----:B------:R-:W-:Y:S05]  /*6390*/  BSYNC.RECONVERGENT B1 ;  /* 0x0000000000017941 */ /* 0x000fea0003800200 */
.L_x_1068:
        /* <DEDUP_REMOVED lines=55> */
.L_x_1066:
[----:B------:R-:W-:Y:S05]  /*6710*/  BSYNC.RECONVERGENT B0 ;  /* 0x0000000000007941 */ /* 0x000fea0003800200 */
.L_x_1065:
[----:B------:R-:W-:Y:S01]  /*6720*/  I2FP.F32.U32 R9, R9 ;  /* 0x0000000900097245 */ /* 0x000fe20000201000 */
[----:B------:R-:W-:Y:S01]  /*6730*/  IMAD.U32 R8, R21, 0x10000, RZ ;  /* 0x0001000015087824 */ /* 0x000fe200078e00ff */
[----:B------:R-:W-:Y:S01]  /*6740*/  ISETP.NE.AND P2, PT, R10, 0x1, PT ;  /* 0x000000010a00780c */ /* 0x000fe20003f45270 */
[----:B------:R-:W-:Y:S01]  /*6750*/  BSSY.RECONVERGENT B0, `(.L_x_1070) ;  /* 0x0000058000007945 */ /* 0x000fe20003800200 */
[----:B------:R-:W-:Y:S02]  /*6760*/  IMAD.MOV.U32 R12, RZ, RZ, 0x2 ;  /* 0x00000002ff0c7424 */ /* 0x000fe400078e00ff */
[----:B------:R-:W-:Y:S01]  /*6770*/  FFMA.FTZ R9, R9, R34, 1.1641532182693481445e-10 ;  /* 0x2f00000009097423 */ /* 0x000fe20000010022 */
[----:B------:R-:W-:Y:S01]  /*6780*/  FMUL.FTZ R8, R8, R35 ;  /* 0x0000002308087220 */ /* 0x000fe20000410000 */
[----:B------:R-:W-:-:S03]  /*6790*/  MOV R11, R178 ;  /* 0x000000b2000b7202 */ /* 0x000fc60000000f00 */
[----:B------:R-:W-:Y:S02]  /*67a0*/  FSETP.GTU.FTZ.AND P0, PT, R9, R144, PT ;  /* 0x000000900900720b */ /* 0x000fe40003f1c000 */
        /* <DEDUP_REMOVED lines=13> */
.L_x_1072:
        /* <DEDUP_REMOVED lines=13> */
.L_x_1074:
[----:B------:R-:W-:Y:S05]  /*6950*/  BSYNC.RECONVERGENT B1 ;  /* 0x0000000000017941 */ /* 0x000fea0003800200 */
.L_x_1073:
        /* <DEDUP_REMOVED lines=55> */
.L_x_1071:
[----:B------:R-:W-:Y:S05]  /*6cd0*/  BSYNC.RECONVERGENT B0 ;  /* 0x0000000000007941 */ /* 0x000fea0003800200 */
.L_x_1070:
        /* <DEDUP_REMOVED lines=8> */
[----:B------:R-:W-:-:S04]  /*6d60*/  FSETP.GTU.FTZ.AND P0, PT, R11, R144, PT ;  /* 0x000000900b00720b */ /* 0x000fc80003f1c000 */
[----:B------:R-:W-:-:S05]  /*6d70*/  FSEL R11, R10, RZ, !P0 ;  /* 0x000000ff0a0b7208 */ /* 0x000fca0004000000 */
[----:B------:R-:W-:Y:S01]  /*6d80*/  FADD.FTZ R8, R8, R11 ;  /* 0x0000000b08087221 */ /* 0x000fe20000010000 */
[----:B------:R-:W-:-:S03]  /*6d90*/  IMAD.MOV.U32 R11, RZ, RZ, R178 ;  /* 0x000000ffff0b7224 */ /* 0x000fc600078e00b2 */
[--C-:B------:R-:W-:Y:S01]  /*6da0*/  @P1 FADD.FTZ R28, R21, R8.reuse ;  /* 0x00000008151c1221 */ /* 0x100fe20000010000 */
        /* <DEDUP_REMOVED lines=12> */
.L_x_1077:
        /* <DEDUP_REMOVED lines=13> */
.L_x_1079:
[----:B------:R-:W-:Y:S05]  /*6f40*/  BSYNC.RECONVERGENT B1 ;  /* 0x0000000000017941 */ /* 0x000fea0003800200 */
.L_x_1078:
        /* <DEDUP_REMOVED lines=53> */
[----:B------:R-:W-:Y:S01]  /*72a0*/  IMAD.MOV.U32 R11, RZ, RZ, R14 ;  /* 0x000000ffff0b7224 */ /* 0x000fe200078e000e */
[----:B------:R-:W-:-:S07]  /*72b0*/  MOV R14, R10 ;  /* 0x0000000a000e7202 */ /* 0x000fce0000000f00 */
.L_x_1076:
[----:B------:R-:W-:Y:S05]  /*72c0*/  BSYNC.RECONVERGENT B0 ;  /* 0x0000000000007941 */ /* 0x000fea0003800200 */
.L_x_1075:
[----:B------:R-:W-:Y:S01]  /*72d0*/  ISETP.NE.AND P3, PT, R29, 0x1, PT ;  /* 0x000000011d00780c */ /* 0x000fe20003f65270 */
[----:B------:R-:W-:Y:S01]  /*72e0*/  IMAD.U32 R10, R9, 0x10000, RZ ;  /* 0x00010000090a7824 */ /* 0x000fe200078e00ff */
[----:B------:R-:W-:Y:S01]  /*72f0*/  I2FP.F32.U32 R11, R11 ;  /* 0x0000000b000b7245 */ /* 0x000fe20000201000 */
[----:B------:R-:W-:Y:S01]  /*7300*/  BSSY.RECONVERGENT B0, `(.L_x_1080) ;  /* 0x0000056000007945 */ /* 0x000fe20003800200 */
[----:B------:R-:W-:Y:S02]  /*7310*/  IMAD.MOV.U32 R30, RZ, RZ, 0x2 ;  /* 0x00000002ff1e7424 */ /* 0x000fe400078e00ff */
[----:B------:R-:W-:Y:S01]  /*7320*/  FMUL.FTZ R9, R10, R35 ;  /* 0x000000230a097220 */ /* 0x000fe20000410000 */
[----:B------:R-:W-:-:S05]  /*7330*/  FFMA.FTZ R11, R11, R34, 1.1641532182693481445e-10 ;  /* 0x2f0000000b0b7423 */ /* 0x000fca0000010022 */
[----:B------:R-:W-:Y:S02]  /*7340*/  FSETP.GTU.FTZ.AND P0, PT, R11, R144, PT ;  /* 0x000000900b00720b */ /* 0x000fe40003f1c000 */
[----:B------:R-:W-:Y:S02]  /*7350*/  MOV R11, R178 ;  /* 0x000000b2000b7202 */ /* 0x000fe40000000f00 */
[----:B------:R-:W-:Y:S02]  /*7360*/  PLOP3.LUT P2, PT, P0, PT, PT, 0x8, 0x80 ;  /* 0x000000000080781c */ /* 0x000fe4000074e170 */
[----:B------:R-:W-:Y:S01]  /*7370*/  FSEL R9, R9, RZ, !P0 ;  /* 0x000000ff09097208 */ /* 0x000fe20004000000 */
[----:B------:R-:W-:Y:S10]  /*7380*/  @!P3 BRA `(.L_x_1081) ;  /* 0x000000040034b947 */ /* 0x000ff40003800000 */
        /* <DEDUP_REMOVED lines=8> */
.L_x_1082:
        /* <DEDUP_REMOVED lines=13> */
.L_x_1084:
[----:B------:R-:W-:Y:S05]  /*74e0*/  BSYNC.RECONVERGENT B1 ;  /* 0x0000000000017941 */ /* 0x000fea0003800200 */
.L_x_1083:
        /* <DEDUP_REMOVED lines=55> */
.L_x_1081:
[----:B------:R-:W-:Y:S05]  /*7860*/  BSYNC.RECONVERGENT B0 ;  /* 0x0000000000007941 */ /* 0x000fea0003800200 */
.L_x_1080:
[----:B------:R-:W-:Y:S01]  /*7870*/  I2FP.F32.U32 R11, R11 ;  /* 0x0000000b000b7245 */ /* 0x000fe20000201000 */
[----:B------:R-:W-:Y:S01]  /*7880*/  BSSY.RECONVERGENT B0, `(.L_x_1085) ;  /* 0x000005f000007945 */ /* 0x000fe20003800200 */
[----:B------:R-:W-:Y:S01]  /*7890*/  PRMT R10, R41, 0x7632, R10 ;  /* 0x00007632290a7816 */ /* 0x000fe2000000000a */
[----:B------:R-:W-:Y:S01]  /*78a0*/  IMAD.MOV.U32 R31, RZ, RZ, 0x2 ;  /* 0x00000002ff1f7424 */ /* 0x000fe200078e00ff */
        /* <DEDUP_REMOVED lines=9> */
[----:B------:R-:W-:-:S04]  /*7940*/  FADD.FTZ R9, R9, R12 ;  /* 0x0000000c09097221 */ /* 0x000fc80000010000 */
        /* <DEDUP_REMOVED lines=13> */
.L_x_1087:
        /* <DEDUP_REMOVED lines=13> */
.L_x_1089:
[----:B------:R-:W-:Y:S05]  /*7af0*/  BSYNC.RECONVERGENT B1 ;  /* 0x0000000000017941 */ /* 0x000fea0003800200 */
.L_x_1088:
        /* <DEDUP_REMOVED lines=55> */
.L_x_1086:
[----:B------:R-:W-:Y:S05]  /*7e70*/  BSYNC.RECONVERGENT B0 ;  /* 0x0000000000007941 */ /* 0x000fea0003800200 */
.L_x_1085:
        /* <DEDUP_REMOVED lines=21> */
.L_x_1092:
        /* <DEDUP_REMOVED lines=13> */
.L_x_1094:
[----:B------:R-:W-:Y:S05]  /*80a0*/  BSYNC.RECONVERGENT B1 ;  /* 0x0000000000017941 */ /* 0x000fea0003800200 */
.L_x_1093:
[----:B------:R-:W-:Y:S01]  /*80b0*/  IMAD.WIDE.U32 R150, R0, -0x326172a9, RZ ;  /* 0xcd9e8d5700967825 */ /* 0x000fe200078e00ff */
[----:B------:R-:W-:Y:S01]  /*80c0*/  LOP3.LUT R30, R5, UR5, R147, 0x96, !PT ;  /* 0x00000005051e7c12 */ /* 0x000fe2000f8e9693 */
[----:B------:R-:W-:Y:S01]  /*80d0*/  UIADD3 UR15, UPT, UPT, UR4, -0x61c88647, URZ ;  /* 0x9e3779b9040f7890 */ /* 0x000fe2000fffe0ff */
[----:B------:R-:W-:Y:S01]  /*80e0*/  MOV R12, R14 ;  /* 0x0000000e000c7202 */ /* 0x000fe20000000f00 */
        /* <DEDUP_REMOVED lines=51> */
.L_x_1091:
[----:B------:R-:W-:Y:S05]  /*8420*/  BSYNC.RECONVERGENT B0 ;  /* 0x0000000000007941 */ /* 0x000fea0003800200 */
.L_x_1090:
[----:B------:R-:W-:Y:S01]  /*8430*/  I2FP.F32.U32 R31, R12 ;  /* 0x0000000c001f7245 */ /* 0x000fe20000201000 */
[----:B------:R-:W-:Y:S01]  /*8440*/  IMAD.U32 R12, R42, 0x10000, RZ ;  /* 0x000100002a0c7824 */ /* 0x000fe200078e00ff */
[----:B------:R-:W-:Y:S01]  /*8450*/  @P1 SHF.L.U32 R145, R38, 0x10, RZ ;  /* 0x0000001026911819 */ /* 0x000fe200000006ff */
[----:B------:R-:W-:Y:S02]  /*8460*/  BSSY.RECONVERGENT B0, `(.L_x_1095) ;  /* 0x000005b000007945 */ /* 0x000fe40003800200 */
[----:B------:R-:W-:Y:S01]  /*8470*/  FFMA.FTZ R31, R31, R34, 1.1641532182693481445e-10 ;  /* 0x2f0000001f1f7423 */ /* 0x000fe20000010022 */
[----:B------:R-:W-:-:S04]  /*8480*/  FMUL.FTZ R12, R12, R35 ;  /* 0x000000230c0c7220 */ /* 0x000fc80000410000 */
[----:B------:R-:W-:-:S04]  /*8490*/  FSETP.GTU.FTZ.AND P0, PT, R31, R144, PT ;  /* 0x000000901f00720b */ /* 0x000fc80003f1c000 */
[----:B------:R-:W-:-:S05]  /*84a0*/  FSEL R31, R12, RZ, !P0 ;  /* 0x000000ff0c1f7208 */ /* 0x000fca0004000000 */
[----:B------:R-:W-:Y:S01]  /*84b0*/  FADD.FTZ R12, R10, R31 ;  /* 0x0000001f0a0c7221 */ /* 0x000fe20000010000 */
[----:B------:R-:W-:Y:S02]  /*84c0*/  SEL R10, RZ, 0x1, P0 ;  /* 0x00000001ff0a7807 */ /* 0x000fe40000000000 */
[----:B------:R-:W-:Y:S01]  /*84d0*/  ISETP.NE.AND P0, PT, R32, 0x1, PT ;  /* 0x000000012000780c */ /* 0x000fe20003f05270 */
[--C-:B------:R-:W-:Y:S01]  /*84e0*/  @P1 FADD.FTZ R30, R145, R12.reuse ;  /* 0x0000000c911e1221 */ /* 0x100fe20000010000 */
[----:B------:R-:W-:Y:S02]  /*84f0*/  @!P1 IMAD.MOV.U32 R30, RZ, RZ, R12 ;  /* 0x000000ffff1e9224 */ /* 0x000fe400078e000c */
[----:B------:R-:W-:Y:S02]  /*8500*/  IMAD.MOV.U32 R145, RZ, RZ, 0x2 ;  /* 0x00000002ff917424 */ /* 0x000fe400078e00ff */
[----:B------:R-:W-:Y:S01]  /*8510*/  IMAD.MOV.U32 R12, RZ, RZ, R178 ;  /* 0x000000ffff0c7224 */ /* 0x000fe200078e00b2 */
[----:B------:R-:W-:-:S06]  /*8520*/  F2FP.BF16.F32.PACK_AB R22, RZ, R30 ;  /* 0x0000001eff16723e */ /* 0x000fcc00000010ff */
        /* <DEDUP_REMOVED lines=9> */
.L_x_1097:
        /* <DEDUP_REMOVED lines=13> */
.L_x_1099:
[----:B------:R-:W-:Y:S05]  /*8690*/  BSYNC.RECONVERGENT B1 ;  /* 0x0000000000017941 */ /* 0x000fea0003800200 */
.L_x_1098:
        /* <DEDUP_REMOVED lines=9> */
[----:B------:R-:W-:Y:S01]  /*8730*/  IMAD.MOV.U32 R12, RZ, RZ, R14 ;  /* 0x000000ffff0c7224 */ /* 0x000fe200078e000e */
[----:B------:R-:W-:Y:S01]  /*8740*/  LOP3.LUT R152, R154, R148, R151, 0x96, !PT ;  /* 0x000000949a987212 */ /* 0x000fe200078e9697 */
[----:B------:R-:W-:-:S04]  /*8750*/  IMAD.WIDE.U32 R148, R149, -0x2daee0ad, RZ ;  /* 0xd2511f5395947825 */ /* 0x000fc800078e00ff */
[----:B------:R-:W-:Y:S01]  /*8760*/  IMAD.WIDE.U32 R152, R152, -0x326172a9, RZ ;  /* 0xcd9e8d5798987825 */ /* 0x000fe200078e00ff */
[----:B------:R-:W-:Y:S01]  /*8770*/  LOP3.LUT R147, R150, UR15, R149, 0x96, !PT ;  /* 0x0000000f96937c12 */ /* 0x000fe2000f8e9695 */
[----:B------:R-:W-:Y:S02]  /*8780*/  UIADD3 UR15, UPT, UPT, UR4, -0x255992d5, URZ ;  /* 0xdaa66d2b040f7890 */ /* 0x000fe4000fffe0ff */
[----:B------:R-:W-:Y:S01]  /*8790*/  IMAD.MOV.U32 R145, RZ, RZ, RZ ;  /* 0x000000ffff917224 */ /* 0x000fe200078e00ff */
        /* <DEDUP_REMOVED lines=38> */
[----:B------:R-:W-:-:S07]  /*8a00*/  MOV R14, R146 ;  /* 0x00000092000e7202 */ /* 0x000fce0000000f00 */
.L_x_1096:
[----:B------:R-:W-:Y:S05]  /*8a10*/  BSYNC.RECONVERGENT B0 ;  /* 0x0000000000007941 */ /* 0x000fea0003800200 */
.L_x_1095:
        /* <DEDUP_REMOVED lines=8> */
[----:B------:R-:W-:-:S04]  /*8aa0*/  FSETP.GTU.FTZ.AND P0, PT, R31, R144, PT ;  /* 0x000000901f00720b */ /* 0x000fc80003f1c000 */
        /* <DEDUP_REMOVED lines=11> */
.L_x_1102:
        /* <DEDUP_REMOVED lines=13> */
.L_x_1104:
[----:B------:R-:W-:Y:S05]  /*8c30*/  BSYNC.RECONVERGENT B1 ;  /* 0x0000000000017941 */ /* 0x000fea0003800200 */
.L_x_1103:
        /* <DEDUP_REMOVED lines=55> */
.L_x_1101:
[----:B------:R-:W-:Y:S05]  /*8fb0*/  BSYNC.RECONVERGENT B0 ;  /* 0x0000000000007941 */ /* 0x000fea0003800200 */
.L_x_1100:
[----:B------:R-:W-:Y:S01]  /*8fc0*/  I2FP.F32.U32 R31, R12 ;  /* 0x0000000c001f7245 */ /* 0x000fe20000201000 */
[----:B------:R-:W-:Y:S01]  /*8fd0*/  BSSY.RECONVERGENT B0, `(.L_x_1105) ;  /* 0x0000060000007945 */ /* 0x000fe20003800200 */
[----:B------:R-:W-:-:S03]  /*8fe0*/  PRMT R12, R42, 0x7632, R12 ;  /* 0x000076322a0c7816 */ /* 0x000fc6000000000c */
[----:B------:R-:W-:Y:S02]  /*8ff0*/  FFMA.FTZ R31, R31, R34, 1.1641532182693481445e-10 ;  /* 0x2f0000001f1f7423 */ /* 0x000fe40000010022 */
[----:B------:R-:W-:-:S03]  /*9000*/  IMAD.U32 R12, R12, 0x10000, RZ ;  /* 0x000100000c0c7824 */ /* 0x000fc600078e00ff */
[----:B------:R-:W-:Y:S01]  /*9010*/  FSETP.GTU.FTZ.AND P4, PT, R31, R144, PT ;  /* 0x000000901f00720b */ /* 0x000fe20003f9c000 */
[----:B------:R-:W-:Y:S01]  /*9020*/  FMUL.FTZ R12, R12, R35 ;  /* 0x000000230c0c7220 */ /* 0x000fe20000410000 */
[----:B------:R-:W-:-:S04]  /*9030*/  @P1 PRMT R31, R38, 0x7632, R31 ;  /* 0x00007632261f1816 */ /* 0x000fc8000000001f */
[----:B------:R-:W-:Y:S02]  /*9040*/  FSEL R146, R12, RZ, !P4 ;  /* 0x000000ff0c927208 */ /* 0x000fe40006000000 */
[----:B------:R-:W-:Y:S02]  /*9050*/  SEL R12, RZ, 0x1, P4 ;  /* 0x00000001ff0c7807 */ /* 0x000fe40002000000 */
[----:B------:R-:W-:Y:S01]  /*9060*/  ISETP.NE.AND P4, PT, R147, 0x1, PT ;  /* 0x000000019300780c */ /* 0x000fe20003f85270 */
[----:B------:R-:W-:Y:S01]  /*9070*/  FADD.FTZ R11, R11, R146 ;  /* 0x000000920b0b7221 */ /* 0x000fe20000010000 */
[----:B------:R-:W-:Y:S01]  /*9080*/  @P1 SHF.L.U32 R32, R31, 0x10, RZ ;  /* 0x000000101f201819 */ /* 0x000fe200000006ff */
[----:B------:R-:W-:-:S04]  /*9090*/  IMAD.MOV.U32 R146, RZ, RZ, 0x2 ;  /* 0x00000002ff927424 */ /* 0x000fc800078e00ff */
[----:B------:R-:W-:Y:S01]  /*90a0*/  @P1 FADD.FTZ R31, R11, R32 ;  /* 0x000000200b1f1221 */ /* 0x000fe20000010000 */
[--C-:B------:R-:W-:Y:S01]  /*90b0*/  @!P1 IMAD.MOV.U32 R31, RZ, RZ, R11.reuse ;  /* 0x000000ffff1f9224 */ /* 0x100fe200078e000b */
[----:B------:R-:W-:Y:S01]  /*90c0*/  PRMT R11, R12, 0x7610, R11 ;  /* 0x000076100c0b7816 */ /* 0x000fe2000000000b */
[----:B------:R-:W-:-:S03]  /*90d0*/  IMAD.MOV.U32 R32, RZ, RZ, R178 ;  /* 0x000000ffff207224 */ /* 0x000fc600078e00b2 */
        /* <DEDUP_REMOVED lines=10> */
.L_x_1107:
        /* <DEDUP_REMOVED lines=13> */
.L_x_1109:
[----:B------:R-:W-:Y:S05]  /*9250*/  BSYNC.RECONVERGENT B1 ;  /* 0x0000000000017941 */ /* 0x000fea0003800200 */
.L_x_1108:
        /* <DEDUP_REMOVED lines=51> */
[----:B------:R-:W-:Y:S02]  /*9590*/  LOP3.LUT R179, R148, UR15, R179, 0x96, !PT ;  /* 0x0000000f94b37c12 */ /* 0x000fe4000f8e96b3 */
[----:B------:R-:W-:Y:S01]  /*95a0*/  MOV R14, R146 ;  /* 0x00000092000e7202 */ /* 0x000fe20000000f00 */
[----:B------:R-:W-:Y:S01]  /*95b0*/  IMAD.MOV.U32 R146, RZ, RZ, RZ ;  /* 0x000000ffff927224 */ /* 0x000fe200078e00ff */
[----:B------:R-:W-:-:S07]  /*95c0*/  LOP3.LUT R180, R180, UR16, R147, 0x96, !PT ;  /* 0x00000010b4b47c12 */ /* 0x000fce000f8e9693 */
.L_x_1106:
[----:B------:R-:W-:Y:S05]  /*95d0*/  BSYNC.RECONVERGENT B0 ;  /* 0x0000000000007941 */ /* 0x000fea0003800200 */
.L_x_1105:
[----:B------:R-:W-:Y:S01]  /*95e0*/  I2FP.F32.U32 R147, R32 ;  /* 0x0000002000937245 */ /* 0x000fe20000201000 */
[C---:B------:R-:W-:Y:S01]  /*95f0*/  IMAD.U32 R12, R23.reuse, 0x10000, RZ ;  /* 0x00010000170c7824 */ /* 0x040fe200078e00ff */
[----:B------:R-:W-:Y:S01]  /*9600*/  ISETP.NE.AND P5, PT, R146, 0x1, PT ;  /* 0x000000019200780c */ /* 0x000fe20003fa5270 */
        /* <DEDUP_REMOVED lines=18> */
.L_x_1112:
        /* <DEDUP_REMOVED lines=13> */
.L_x_1114:
[----:B------:R-:W-:Y:S05]  /*9800*/  BSYNC.RECONVERGENT B1 ;  /* 0x0000000000017941 */ /* 0x000fea0003800200 */
.L_x_1113:
        /* <DEDUP_REMOVED lines=55> */
.L_x_1111:
[----:B------:R-:W-:Y:S05]  /*9b80*/  BSYNC.RECONVERGENT B0 ;  /* 0x0000000000007941 */ /* 0x000fea0003800200 */
.L_x_1110:
[----:B------:R-:W-:Y:S01]  /*9b90*/  I2FP.F32.U32 R23, R23 ;  /* 0x0000001700177245 */ /* 0x000fe20000201000 */
[----:B------:R-:W-:Y:S01]  /*9ba0*/  IMAD.U32 R32, R43, 0x10000, RZ ;  /* 0x000100002b207824 */ /* 0x000fe200078e00ff */
[----:B------:R-:W-:Y:S01]  /*9bb0*/  @P1 SHF.L.U32 R147, R39, 0x10, RZ ;  /* 0x0000001027931819 */ /* 0x000fe200000006ff */
[----:B------:R-:W-:Y:S01]  /*9bc0*/  BSSY.RECONVERGENT B0, `(.L_x_1115) ;  /* 0x000005c000007945 */ /* 0x000fe20003800200 */
[----:B------:R-:W-:Y:S02]  /*9bd0*/  IMAD.MOV.U32 R150, RZ, RZ, 0x2 ;  /* 0x00000002ff967424 */ /* 0x000fe400078e00ff */
[----:B------:R-:W-:Y:S01]  /*9be0*/  FFMA.FTZ R23, R23, R34, 1.1641532182693481445e-10 ;  /* 0x2f00000017177423 */ /* 0x000fe20000010022 */
[----:B------:R-:W-:-:S04]  /*9bf0*/  FMUL.FTZ R32, R32, R35 ;  /* 0x0000002320207220 */ /* 0x000fc80000410000 */
[----:B------:R-:W-:-:S04]  /*9c00*/  FSETP.GTU.FTZ.AND P5, PT, R23, R144, PT ;  /* 0x000000901700720b */ /* 0x000fc80003fbc000 */
[----:B------:R-:W-:Y:S02]  /*9c10*/  FSEL R23, R32, RZ, !P5 ;  /* 0x000000ff20177208 */ /* 0x000fe40006800000 */
[----:B------:R-:W-:Y:S02]  /*9c20*/  SEL R146, RZ, 0x1, P5 ;  /* 0x00000001ff927807 */ /* 0x000fe40002800000 */
[----:B------:R-:W-:Y:S01]  /*9c30*/  ISETP.NE.AND P5, PT, R148, 0x1, PT ;  /* 0x000000019400780c */ /* 0x000fe20003fa5270 */
[----:B------:R-:W-:-:S04]  /*9c40*/  FADD.FTZ R12, R12, R23 ;  /* 0x000000170c0c7221 */ /* 0x000fc80000010000 */
[--C-:B------:R-:W-:Y:S01]  /*9c50*/  @P1 FADD.FTZ R32, R147, R12.reuse ;  /* 0x0000000c93201221 */ /* 0x100fe20000010000 */
[--C-:B------:R-:W-:Y:S01]  /*9c60*/  @!P1 IMAD.MOV.U32 R32, RZ, RZ, R12.reuse ;  /* 0x000000ffff209224 */ /* 0x100fe200078e000c */
[----:B------:R-:W-:Y:S01]  /*9c70*/  PRMT R12, R146, 0x7610, R12 ;  /* 0x00007610920c7816 */ /* 0x000fe2000000000c */
[----:B------:R-:W-:-:S03]  /*9c80*/  IMAD.MOV.U32 R147, RZ, RZ, R178 ;  /* 0x000000ffff937224 */ /* 0x000fc600078e00b2 */
[----:B------:R-:W-:Y:S02]  /*9c90*/  F2FP.BF16.F32.PACK_AB R23, RZ, R32 ;  /* 0x00000020ff17723e */ /* 0x000fe400000010ff */
        /* <DEDUP_REMOVED lines=9> */
.L_x_1117:
        /* <DEDUP_REMOVED lines=13> */
.L_x_1119:
[----:B------:R-:W-:Y:S05]  /*9e00*/  BSYNC.RECONVERGENT B1 ;  /* 0x0000000000017941 */ /* 0x000fea0003800200 */
.L_x_1118:
        /* <DEDUP_REMOVED lines=45> */
[----:B------:R-:W-:Y:S02]  /*a0e0*/  UIADD3 UR16, UPT, UPT, UR5, -0x695add53, URZ ;  /* 0x96a522ad05107890 */ /* 0x000fe4000fffe0ff */
[----:B------:R-:W-:Y:S01]  /*a0f0*/  IMAD.MOV.U32 R150, RZ, RZ, RZ ;  /* 0x000000ffff967224 */ /* 0x000fe200078e00ff */
        /* <DEDUP_REMOVED lines=8> */
.L_x_1116:
[----:B------:R-:W-:Y:S05]  /*a180*/  BSYNC.RECONVERGENT B0 ;  /* 0x0000000000007941 */ /* 0x000fea0003800200 */
.L_x_1115:
        /* <DEDUP_REMOVED lines=20> */
.L_x_1122:
[----:B------:R-:W-:Y:S01]  /*a2d0*/  VIADD R3, R3, 0x1 ;  /* 0x0000000103037836 */ /* 0x000fe20000000000 */
[----:B------:R-:W-:Y:S03]  /*a2e0*/  BSSY.RECONVERGENT B1, `(.L_x_1123) ;  /* 0x000000e000017945 */ /* 0x000fe60003800200 */
[C---:B------:R-:W-:Y:S01]  /*a2f0*/  IMAD.WIDE.U32 R150, R3.reuse, -0x2daee0ad, RZ ;  /* 0xd2511f5303967825 */ /* 0x040fe200078e00ff */
[----:B------:R-:W-:-:S13]  /*a300*/  ISETP.NE.AND P6, PT, R3, RZ, PT ;  /* 0x000000ff0300720c */ /* 0x000fda0003fc5270 */
[----:B------:R-:W-:Y:S05]  /*a310*/  @P6 BRA `(.L_x_1124) ;  /* 0x0000000000286947 */ /* 0x000fea0003800000 */
[----:B------:R-:W-:Y:S01]  /*a320*/  VIADD R4, R4, 0x1 ;  /* 0x0000000104047836 */ /* 0x000fe20000000000 */
[----:B------:R-:W-:-:S04]  /*a330*/  P2R R146, PR, RZ, 0x1 ;  /* 0x00000001ff927803 */ /* 0x000fc80000000000 */
[----:B------:R-:W-:-:S13]  /*a340*/  ISETP.NE.AND P6, PT, R4, RZ, PT ;  /* 0x000000ff0400720c */ /* 0x000fda0003fc5270 */
[----:B------:R-:W-:Y:S01]  /*a350*/  @!P6 VIADD R0, R0, 0x1 ;  /* 0x000000010000e836 */ /* 0x000fe20000000000 */
[----:B------:R-:W-:Y:S01]  /*a360*/  @!P6 IADD3 R147, PT, PT, R5, 0x1, RZ ;  /* 0x000000010593e810 */ /* 0x000fe20007ffe0ff */
[----:B------:R-:W-:-:S03]  /*a370*/  @!P6 IMAD.MOV.U32 R4, RZ, RZ, RZ ;  /* 0x000000ffff04e224 */ /* 0x000fc600078e00ff */
[----:B------:R-:W-:-:S13]  /*a380*/  ISETP.NE.AND P0, PT, R0, RZ, !P6 ;  /* 0x000000ff0000720c */ /* 0x000fda0007705270 */
[----:B------:R-:W-:Y:S01]  /*a390*/  @P0 IMAD.MOV R147, RZ, RZ, R5 ;  /* 0x000000ffff930224 */ /* 0x000fe200078e0205 */
[----:B------:R-:W-:-:S03]  /*a3a0*/  ISETP.NE.AND P0, PT, R146, RZ, PT ;  /* 0x000000ff9200720c */ /* 0x000fc60003f05270 */
[----:B------:R-:W-:-:S10]  /*a3b0*/  @!P6 IMAD.MOV.U32 R5, RZ, RZ, R147 ;  /* 0x000000ffff05e224 */ /* 0x000fd400078e0093 */
.L_x_1124:
[----:B------:R-:W-:Y:S05]  /*a3c0*/  BSYNC.RECONVERGENT B1 ;  /* 0x0000000000017941 */ /* 0x000fea0003800200 */
.L_x_1123:
        /* <DEDUP_REMOVED lines=42> */
[----:B------:R-:W-:Y:S01]  /*a670*/  IMAD.WIDE.U32 R180, R180, -0x2daee0ad, RZ ;  /* 0xd2511f53b4b47825 */ /* 0x000fe200078e00ff */
[----:B------:R-:W-:-:S03]  /*a680*/  MOV R149, R14 ;  /* 0x0000000e00957202 */ /* 0x000fc60000000f00 */
        /* <DEDUP_REMOVED lines=8> */
[----:B------:R-:W-:-:S03]  /*a710*/  LOP3.LUT R179, R150, UR15, R179, 0x96, !PT ;  /* 0x0000000f96b37c12 */ /* 0x000fc6000f8e96b3 */
[----:B------:R-:W-:Y:S01]  /*a720*/  IMAD.MOV.U32 R14, RZ, RZ, R146 ;  /* 0x000000ffff0e7224 */ /* 0x000fe200078e0092 */
[----:B------:R-:W-:-:S07]  /*a730*/  LOP3.LUT R180, R180, UR16, R147, 0x96, !PT ;  /* 0x00000010b4b47c12 */ /* 0x000fce000f8e9693 */
.L_x_1121:
[----:B------:R-:W-:Y:S05]  /*a740*/  BSYNC.RECONVERGENT B0 ;  /* 0x0000000000007941 */ /* 0x000fea0003800200 */
.L_x_1120:
[----:B------:R-:W-:Y:S02]  /*a750*/  I2FP.F32.U32 R13, R149 ;  /* 0x00000095000d7245 */ /* 0x000fe40000201000 */
[----:B------:R-:W-:Y:S02]  /*a760*/  PRMT R25, R43, 0x7632, R25 ;  /* 0x000076322b197816 */ /* 0x000fe40000000019 */
[----:B------:R-:W-:Y:S01]  /*a770*/  PRMT R22, R22, 0x5410, R145 ;  /* 0x0000541016167816 */ /* 0x000fe20000000091 */
[----:B------:R-:W-:Y:S01]  /*a780*/  FFMA.FTZ R13, R13, R34, 1.1641532182693481445e-10 ;  /* 0x2f0000000d0d7423 */ /* 0x000fe20000010022 */
[----:B------:R-:W-:Y:S01]  /*a790*/  PRMT R21, R21, 0x5410, R143 ;  /* 0x0000541015157816 */ /* 0x000fe2000000008f */
[----:B------:R-:W-:Y:S01]  /*a7a0*/  IMAD.U32 R142, R25, 0x10000, RZ ;  /* 0x00010000198e7824 */ /* 0x000fe200078e00ff */
[----:B------:R-:W-:Y:S02]  /*a7b0*/  @P1 PRMT R25, R39, 0x7632, R25 ;  /* 0x0000763227191816 */ /* 0x000fe40000000019 */
[----:B------:R-:W-:Y:S01]  /*a7c0*/  FSETP.GTU.FTZ.AND P6, PT, R13, R144, PT ;  /* 0x000000900d00720b */ /* 0x000fe20003fdc000 */
[----:B------:R-:W-:Y:S01]  /*a7d0*/  FMUL.FTZ R142, R142, R35 ;  /* 0x000000238e8e7220 */ /* 0x000fe20000410000 */
[----:B------:R-:W-:-:S02]  /*a7e0*/  PRMT R20, R20, 0x5410, R24 ;  /* 0x0000541014147816 */ /* 0x000fc40000000018 */
[----:B------:R-:W-:Y:S02]  /*a7f0*/  SEL R13, RZ, 0x1, P6 ;  /* 0x00000001ff0d7807 */ /* 0x000fe40003000000 */
[----:B------:R-:W-:Y:S02]  /*a800*/  FSEL R146, R142, RZ, !P6 ;  /* 0x000000ff8e927208 */ /* 0x000fe40007000000 */
[----:B------:R-:W-:-:S03]  /*a810*/  @P1 SHF.L.U32 R142, R25, 0x10, RZ ;  /* 0x00000010198e1819 */ /* 0x000fc600000006ff */
[----:B------:R-:W-:-:S04]  /*a820*/  FADD.FTZ R155, R155, R146 ;  /* 0x000000929b9b7221 */ /* 0x000fc80000010000 */
[----:B------:R-:W-:Y:S01]  /*a830*/  @P1 FADD.FTZ R33, R155, R142 ;  /* 0x0000008e9b211221 */ /* 0x000fe20000010000 */
[----:B------:R-:W-:-:S05]  /*a840*/  @!P1 IMAD.MOV.U32 R33, RZ, RZ, R155 ;  /* 0x000000ffff219224 */ /* 0x000fca00078e009b */
[----:B------:R-:W-:-:S04]  /*a850*/  F2FP.BF16.F32.PACK_AB R25, RZ, R33 ;  /* 0x00000021ff19723e */ /* 0x000fc800000010ff */
[----:B------:R-:W-:-:S07]  /*a860*/  PRMT R23, R23, 0x5410, R25 ;  /* 0x0000541017177816 */ /* 0x000fce0000000019 */
.L_x_1044:
[----:B------:R-:W0:Y:S01]  /*a870*/  LDC.64 R186, c[0x0][0x3a8] ;  /* 0x0000ea00ffba7b82 */ /* 0x000e220000000a00 */
[----:B------:R-:W-:Y:S02]  /*a880*/  SEL R146, RZ, 0x100, !P0 ;  /* 0x00000100ff927807 */ /* 0x000fe40004000000 */
[----:B------:R-:W-:Y:S02]  /*a890*/  ISETP.NE.U32.AND P0, PT, R140, RZ, PT ;  /* 0x000000ff8c00720c */ /* 0x000fe40003f05070 */
[----:B------:R-:W-:Y:S02]  /*a8a0*/  SEL R142, RZ, 0x1000000, !P5 ;  /* 0x01000000ff8e7807 */ /* 0x000fe40006800000 */
[----:B------:R-:W-:Y:S01]  /*a8b0*/  SEL R143, RZ, 0x10000, !P4 ;  /* 0x00010000ff8f7807 */ /* 0x000fe20006000000 */
[----:B------:R-:W1:Y:S01]  /*a8c0*/  LDC.64 R184, c[0x0][0x3b0] ;  /* 0x0000ec00ffb87b82 */ /* 0x000e620000000a00 */
[----:B------:R-:W-:Y:S02]  /*a8d0*/  ISETP.NE.AND P5, PT, R18, RZ, PT ;  /* 0x000000ff1200720c */ /* 0x000fe40003fa5270 */
[----:B------:R-:W-:-:S02]  /*a8e0*/  ISETP.NE.AND P4, PT, R19, RZ, PT ;  /* 0x000000ff1300720c */ /* 0x000fc40003f85270 */
[----:B------:R-:W-:Y:S02]  /*a8f0*/  ISETP.NE.AND.EX P0, PT, R141, RZ, PT, P0 ;  /* 0x000000ff8d00720c */ /* 0x000fe40003f05300 */
[----:B------:R-:W-:Y:S01]  /*a900*/  ISETP.NE.AND P6, PT, R16, RZ, PT ;  /* 0x000000ff1000720c */ /* 0x000fe20003fc5270 */
[----:B------:R-:W2:Y:S01]  /*a910*/  @P1 LDC.64 R140, c[0x0][0x3a0] ;  /* 0x0000e800ff8c1b82 */ /* 0x000ea20000000a00 */
[----:B------:R-:W-:Y:S02]  /*a920*/  SEL R16, RZ, 0x1000000, !P2 ;  /* 0x01000000ff107807 */ /* 0x000fe40005000000 */
[----:B------:R-:W-:Y:S02]  /*a930*/  SEL R25, RZ, 0x10000, !P4 ;  /* 0x00010000ff197807 */ /* 0x000fe40006000000 */
[----:B------:R-:W-:Y:S02]  /*a940*/  SEL R24, RZ, 0x100, !P5 ;  /* 0x00000100ff187807 */ /* 0x000fe40006800000 */
[----:B------:R-:W-:Y:S01]  /*a950*/  LOP3.LUT R146, R146, R142, R143, 0xfe, !PT ;  /* 0x0000008e92927212 */ /* 0x000fe200078efe8f */
[C---:B0-----:R-:W-:Y:S01]  /*a960*/  IMAD.WIDE.U32 R142, R17.reuse, 0x10, R186 ;  /* 0x00000010118e7825 */ /* 0x041fe200078e00ba */
[----:B------:R-:W-:Y:S01]  /*a970*/  LOP3.LUT R24, R24, R16, R25, 0xfe, !PT ;  /* 0x0000001018187212 */ /* 0x000fe200078efe19 */
[----:B------:R-:W0:Y:S01]  /*a980*/  @P0 LDC.64 R18, c[0x0][0x398] ;  /* 0x0000e600ff120b82 */ /* 0x000e220000000a00 */
[----:B------:R-:W-:Y:S01]  /*a990*/  SEL R25, RZ, 0x1, !P3 ;  /* 0x00000001ff197807 */ /* 0x000fe20005800000 */
[----:B------:R-:W-:Y:S01]  /*a9a0*/  VIADD R16, R17, 0x20 ;  /* 0x0000002011107836 */ /* 0x000fe20000000000 */
[----:B------:R-:W-:Y:S01]  /*a9b0*/  SEL R145, RZ, 0x1, !P6 ;  /* 0x00000001ff917807 */ /* 0x000fe20007000000 */
[----:B------:R1:W-:Y:S01]  /*a9c0*/  STG.E.128 desc[UR6][R142.64], R20 ;  /* 0x000000148e007986 */ /* 0x0003e2000c101d06 */
[----:B------:R-:W-:-:S02]  /*a9d0*/  LOP3.LUT R25, R146, R25, RZ, 0xfc, !PT ;  /* 0x0000001992197212 */ /* 0x000fc400078efcff */
[----:B------:R-:W-:Y:S01]  /*a9e0*/  LOP3.LUT R24, R24, R145, RZ, 0xfc, !PT ;  /* 0x0000009118187212 */ /* 0x000fe200078efcff */
[----:B--2---:R-:W-:-:S04]  /*a9f0*/  @P1 IMAD.WIDE.U32 R140, R16, 0x10, R140 ;  /* 0x00000010108c1825 */ /* 0x004fc800078e008c */
[----:B-1----:R-:W-:-:S04]  /*aa00*/  IMAD.WIDE.U32 R20, R17, 0x8, R184 ;  /* 0x0000000811147825 */ /* 0x002fc800078e00b8 */
[C---:B------:R-:W-:Y:S01]  /*aa10*/  IMAD.WIDE.U32 R142, R16.reuse, 0x10, R182 ;  /* 0x00000010108e7825 */ /* 0x040fe200078e00b6 */
[----:B------:R1:W-:Y:S03]  /*aa20*/  STG.E.64 desc[UR6][R20.64], R24 ;  /* 0x0000001814007986 */ /* 0x0003e6000c101b06 */
[----:B0-----:R-:W-:Y:S01]  /*aa30*/  @P0 IMAD.WIDE.U32 R18, R16, 0x10, R18 ;  /* 0x0000001010120825 */ /* 0x001fe200078e0012 */
[----:B-1----:R-:W-:Y:S06]  /*aa40*/  @!P0 BRA `(.L_x_1125) ;  /* 0x0000000000508947 */ /* 0x002fec0003800000 */
[----:B------:R-:W-:Y:S01]  /*aa50*/  IMAD.U32 R23, R12, 0x10000, RZ ;  /* 0x000100000c177824 */ /* 0x000fe200078e00ff */
[----:B------:R-:W0:Y:S01]  /*aa60*/  LDC.64 R20, c[0x0][0x3b8] ;  /* 0x0000ee00ff147b82 */ /* 0x000e220000000a00 */
[----:B------:R-:W-:Y:S02]  /*aa70*/  LOP3.LUT R22, R13, 0xffff, RZ, 0xc0, !PT ;  /* 0x0000ffff0d167812 */ /* 0x000fe400078ec0ff */
[----:B------:R-:W-:Y:S02]  /*aa80*/  LOP3.LUT R24, R8, 0xff, RZ, 0xc0, !PT ;  /* 0x000000ff08187812 */ /* 0x000fe400078ec0ff */
[----:B------:R-:W-:Y:S02]  /*aa90*/  LOP3.LUT R25, R23, 0xff0000, RZ, 0xc0, !PT ;  /* 0x00ff000017197812 */ /* 0x000fe400078ec0ff */
[----:B------:R-:W-:Y:S02]  /*aaa0*/  PRMT R23, R11, 0x7104, RZ ;  /* 0x000071040b177816 */ /* 0x000fe400000000ff */
[----:B------:R-:W-:Y:S01]  /*aab0*/  PRMT R150, R25, 0x4210, R22 ;  /* 0x0000421019967816 */ /* 0x000fe20000000016 */
[----:B------:R-:W-:Y:S01]  /*aac0*/  IMAD.WIDE.U32 R24, R24, 0x10000, RZ ;  /* 0x0001000018187825 */ /* 0x000fe200078e00ff */
[----:B------:R-:W-:-:S02]  /*aad0*/  LOP3.LUT R22, R9, 0xff, RZ, 0xc0, !PT ;  /* 0x000000ff09167812 */ /* 0x000fc400078ec0ff */
[----:B------:R-:W-:Y:S02]  /*aae0*/  LOP3.LUT R146, R7, 0xff, RZ, 0xc0, !PT ;  /* 0x000000ff07927812 */ /* 0x000fe400078ec0ff */
[----:B------:R-:W-:Y:S01]  /*aaf0*/  LOP3.LUT R149, R150, 0xff00, R23, 0xf8, !PT ;  /* 0x0000ff0096957812 */ /* 0x000fe200078ef817 */
[----:B------:R-:W-:-:S03]  /*ab00*/  IMAD.WIDE.U32 R22, R22, 0x1000000, RZ ;  /* 0x0100000016167825 */ /* 0x000fc600078e00ff */
[----:B------:R-:W-:Y:S01]  /*ab10*/  LOP3.LUT R149, R149, 0xff, R10, 0xf8, !PT ;  /* 0x000000ff95957812 */ /* 0x000fe200078ef80a */
[----:B------:R-:W-:-:S03]  /*ab20*/  IMAD.WIDE.U32 R146, R146, 0x100, RZ ;  /* 0x0000010092927825 */ /* 0x000fc600078e00ff */
[----:B------:R-:W-:Y:S01]  /*ab30*/  LOP3.LUT R23, R25, R149, R23, 0xfe, !PT ;  /* 0x0000009519177212 */ /* 0x000fe200078efe17 */
[----:B0-----:R-:W-:Y:S01]  /*ab40*/  IMAD.WIDE.U32 R20, R17, 0x8, R20 ;  /* 0x0000000811147825 */ /* 0x001fe200078e0014 */
[----:B------:R-:W-:Y:S02]  /*ab50*/  LOP3.LUT R145, R146, R22, R24, 0xfe, !PT ;  /* 0x0000001692917212 */ /* 0x000fe400078efe18 */
[----:B------:R-:W-:Y:S02]  /*ab60*/  LOP3.LUT R23, R23, R147, RZ, 0xfc, !PT ;  /* 0x0000009317177212 */ /* 0x000fe400078efcff */
[----:B------:R-:W-:-:S05]  /*ab70*/  LOP3.LUT R22, R145, 0xff, R6, 0xf8, !PT ;  /* 0x000000ff91167812 */ /* 0x000fca00078ef806 */
[----:B------:R0:W-:Y:S02]  /*ab80*/  STG.E.64 desc[UR6][R20.64], R22 ;  /* 0x0000001614007986 */ /* 0x0001e4000c101b06 */
.L_x_1125:
[----:B------:R1:W5:Y:S04]  /*ab90*/  @P1 LDG.E.128 R36, desc[UR6][R140.64] ;  /* 0x000000068c241981 */ /* 0x000368000c1e1d00 */
[----:B------:R1:W5:Y:S04]  /*aba0*/  @P0 LDG.E.128 R40, desc[UR6][R18.64] ;  /* 0x0000000612280981 */ /* 0x000368000c1e1d00 */
[----:B------:R-:W5:Y:S01]  /*abb0*/  LDG.E.128 R140, desc[UR6][R142.64] ;  /* 0x000000068e8c7981 */ /* 0x000f62000c1e1d00 */
        /* <DEDUP_REMOVED lines=17> */
.L_x_1129:
        /* <DEDUP_REMOVED lines=13> */
.L_x_1131:
[----:B------:R-:W-:Y:S05]  /*ada0*/  BSYNC.RECONVERGENT B1 ;  /* 0x0000000000017941 */ /* 0x000fea0003800200 */
.L_x_1130:
        /* <DEDUP_REMOVED lines=57> */
[----:B------:R-:W-:Y:S01]  /*b140*/  MOV R145, R6 ;  /* 0x0000000600917202 */ /* 0x000fe20000000f00 */
[----:B------:R-:W-:Y:S01]  /*b150*/  IMAD.MOV.U32 R6, RZ, RZ, R14 ;  /* 0x000000ffff067224 */ /* 0x000fe200078e000e */
[----:B------:R-:W-:-:S07]  /*b160*/  LOP3.LUT R180, R180, UR16, R7, 0x96, !PT ;  /* 0x00000010b4b47c12 */ /* 0x000fce000f8e9607 */
.L_x_1128:
[----:B------:R-:W-:Y:S05]  /*b170*/  BSYNC.RECONVERGENT B0 ;  /* 0x0000000000007941 */ /* 0x000fea0003800200 */
.L_x_1127:
[----:B------:R-:W-:Y:S01]  /*b180*/  I2FP.F32.U32 R7, R6 ;  /* 0x0000000600077245 */ /* 0x000fe20000201000 */
[----:B-----5:R-:W-:Y:S01]  /*b190*/  IMAD.U32 R6, R140, 0x10000, RZ ;  /* 0x000100008c067824 */ /* 0x020fe200078e00ff */
[----:B------:R-:W-:Y:S01]  /*b1a0*/  ISETP.NE.AND P3, PT, R8, 0x1, PT ;  /* 0x000000010800780c */ /* 0x000fe20003f65270 */
[----:B------:R-:W-:Y:S01]  /*b1b0*/  BSSY.RECONVERGENT B0, `(.L_x_1132) ;  /* 0x000005d000007945 */ /* 0x000fe20003800200 */
[----:B------:R-:W-:Y:S02]  /*b1c0*/  HFMA2 R10, -RZ, RZ, 0, 1.1920928955078125e-07 ;  /* 0x00000002ff0a7431 */ /* 0x000fe400000001ff */
[----:B------:R-:W-:Y:S01]  /*b1d0*/  FFMA.FTZ R7, R7, R34, 1.1641532182693481445e-10 ;  /* 0x2f00000007077423 */ /* 0x000fe20000010022 */
[----:B------:R-:W-:Y:S01]  /*b1e0*/  FMUL.FTZ R6, R6, R35 ;  /* 0x0000002306067220 */ /* 0x000fe20000410000 */
[----:B------:R-:W-:-:S03]  /*b1f0*/  IMAD.MOV.U32 R9, RZ, RZ, R178 ;  /* 0x000000ffff097224 */ /* 0x000fc600078e00b2 */
        /* <DEDUP_REMOVED lines=14> */
.L_x_1134:
        /* <DEDUP_REMOVED lines=13> */
.L_x_1136:
[----:B------:R-:W-:Y:S05]  /*b3b0*/  BSYNC.RECONVERGENT B1 ;  /* 0x0000000000017941 */ /* 0x000fea0003800200 */
.L_x_1135:
[----:B-1----:R-:W-:Y:S01]  /*b3c0*/  IMAD.WIDE.U32 R18, R0, -0x326172a9, RZ ;  /* 0xcd9e8d5700127825 */ /* 0x002fe200078e00ff */
        /* <DEDUP_REMOVED lines=57> */
[----:B------:R-:W-:Y:S02]  /*b760*/  IMAD.MOV.U32 R9, RZ, RZ, R145 ;  /* 0x000000ffff097224 */ /* 0x000fe400078e0091 */
[----:B------:R-:W-:-:S07]  /*b770*/  IMAD.MOV.U32 R145, RZ, RZ, R8 ;  /* 0x000000ffff917224 */ /* 0x000fce00078e0008 */
.L_x_1133:
[----:B------:R-:W-:Y:S05]  /*b780*/  BSYNC.RECONVERGENT B0 ;  /* 0x0000000000007941 */ /* 0x000fea0003800200 */
.L_x_1132:
[----:B------:R-:W-:Y:S01]  /*b790*/  I2FP.F32.U32 R9, R9 ;  /* 0x0000000900097245 */ /* 0x000fe20000201000 */
[----:B------:R-:W-:Y:S01]  /*b7a0*/  @P1 IMAD.U32 R11, R36, 0x10000, RZ ;  /* 0x00010000240b1824 */ /* 0x000fe200078e00ff */
[----:B------:R-:W-:Y:S01]  /*b7b0*/  SHF.L.U32 R8, R40, 0x10, RZ ;  /* 0x0000001028087819 */ /* 0x000fe200000006ff */
[----:B------:R-:W-:Y:S01]  /*b7c0*/  BSSY.RECONVERGENT B0, `(.L_x_1137) ;  /* 0x0000060000007945 */ /* 0x000fe20003800200 */
[----:B------:R-:W-:Y:S01]  /*b7d0*/  ISETP.NE.AND P3, PT, R10, 0x1, PT ;  /* 0x000000010a00780c */ /* 0x000fe20003f65270 */
[----:B------:R-:W-:Y:S02]  /*b7e0*/  FFMA.FTZ R9, R9, R34, 1.1641532182693481445e-10 ;  /* 0x2f00000009097423 */ /* 0x000fe40000010022 */
[----:B------:R-:W-:-:S03]  /*b7f0*/  FMUL.FTZ R8, R8, R35 ;  /* 0x0000002308087220 */ /* 0x000fc60000410000 */
[----:B------:R-:W-:-:S04]  /*b800*/  FSETP.GTU.FTZ.AND P2, PT, R9, R144, PT ;  /* 0x000000900900720b */ /* 0x000fc80003f5c000 */
[----:B------:R-:W-:-:S05]  /*b810*/  FSEL R9, R8, RZ, !P2 ;  /* 0x000000ff08097208 */ /* 0x000fca0005000000 */
[----:B------:R-:W-:Y:S01]  /*b820*/  FADD.FTZ R6, R6, R9 ;  /* 0x0000000906067221 */ /* 0x000fe20000010000 */
[----:B------:R-:W-:-:S03]  /*b830*/  MOV R9, R178 ;  /* 0x000000b200097202 */ /* 0x000fc60000000f00 */
[--C-:B-1----:R-:W-:Y:S01]  /*b840*/  @P1 FADD.FTZ R18, R11, R6.reuse ;  /* 0x000000060b121221 */ /* 0x102fe20000010000 */
        /* <DEDUP_REMOVED lines=13> */
.L_x_1139:
        /* <DEDUP_REMOVED lines=13> */
.L_x_1141:
[----:B------:R-:W-:Y:S05]  /*b9f0*/  BSYNC.RECONVERGENT B1 ;  /* 0x0000000000017941 */ /* 0x000fea0003800200 */
.L_x_1140:
[----:B0-----:R-:W-:Y:S01]  /*ba00*/  IMAD.WIDE.U32 R20, R0, -0x326172a9, RZ ;  /* 0xcd9e8d5700147825 */ /* 0x001fe200078e00ff */
        /* <DEDUP_REMOVED lines=59> */
.L_x_1138:
[----:B------:R-:W-:Y:S05]  /*bdc0*/  BSYNC.RECONVERGENT B0 ;  /* 0x0000000000007941 */ /* 0x000fea0003800200 */
.L_x_1137:
        /* <DEDUP_REMOVED lines=21> */
.L_x_1144:
        /* <DEDUP_REMOVED lines=13> */
.L_x_1146:
[----:B------:R-:W-:Y:S05]  /*bff0*/  BSYNC.RECONVERGENT B1 ;  /* 0x0000000000017941 */ /* 0x000fea0003800200 */
.L_x_1145:
        /* <DEDUP_REMOVED lines=60> */
.L_x_1143:
[----:B------:R-:W-:Y:S05]  /*c3c0*/  BSYNC.RECONVERGENT B0 ;  /* 0x0000000000007941 */ /* 0x000fea0003800200 */
.L_x_1142:
[----:B------:R-:W-:Y:S01]  /*c3d0*/  I2FP.F32.U32 R9, R9 ;  /* 0x0000000900097245 */ /* 0x000fe20000201000 */
[----:B------:R-:W-:Y:S01]  /*c3e0*/  BSSY.RECONVERGENT B0, `(.L_x_1147) ;  /* 0x0000064000007945 */ /* 0x000fe20003800200 */
[----:B------:R-:W-:Y:S02]  /*c3f0*/  PRMT R8, R40, 0x7632, R8 ;  /* 0x0000763228087816 */ /* 0x000fe40000000008 */
[----:B------:R-:W-:Y:S01]  /*c400*/  ISETP.NE.AND P3, PT, R12, 0x1, PT ;  /* 0x000000010c00780c */ /* 0x000fe20003f65270 */
[----:B------:R-:W-:Y:S01]  /*c410*/  FFMA.FTZ R9, R9, R34, 1.1641532182693481445e-10 ;  /* 0x2f00000009097423 */ /* 0x000fe20000010022 */
[----:B------:R-:W-:-:S04]  /*c420*/  SHF.L.U32 R8, R8, 0x10, RZ ;  /* 0x0000001008087819 */ /* 0x000fc800000006ff */
[----:B------:R-:W-:Y:S01]  /*c430*/  FSETP.GTU.FTZ.AND P2, PT, R9, R144, PT ;  /* 0x000000900900720b */ /* 0x000fe20003f5c000 */
[----:B------:R-:W-:Y:S01]  /*c440*/  FMUL.FTZ R8, R8, R35 ;  /* 0x0000002308087220 */ /* 0x000fe20000410000 */
[----:B------:R-:W-:-:S04]  /*c450*/  @P1 PRMT R9, R36, 0x7632, R9 ;  /* 0x0000763224091816 */ /* 0x000fc80000000009 */
[----:B------:R-:W-:Y:S01]  /*c460*/  FSEL R10, R8, RZ, !P2 ;  /* 0x000000ff080a7208 */ /* 0x000fe20005000000 */
[----:B------:R-:W-:Y:S01]  /*c470*/  @P1 IMAD.U32 R8, R9, 0x10000, RZ ;  /* 0x0001000009081824 */ /* 0x000fe200078e00ff */
[----:B------:R-:W-:-:S03]  /*c480*/  MOV R9, R178 ;  /* 0x000000b200097202 */ /* 0x000fc60000000f00 */
        /* <DEDUP_REMOVED lines=15> */
.L_x_1149:
        /* <DEDUP_REMOVED lines=13> */
.L_x_1151:
[----:B------:R-:W-:Y:S05]  /*c650*/  BSYNC.RECONVERGENT B1 ;  /* 0x0000000000017941 */ /* 0x000fea0003800200 */
.L_x_1150:
        /* <DEDUP_REMOVED lines=60> */
.L_x_1148:
[----:B------:R-:W-:Y:S05]  /*ca20*/  BSYNC.RECONVERGENT B0 ;  /* 0x0000000000007941 */ /* 0x000fea0003800200 */
.L_x_1147:
[----:B------:R-:W-:Y:S01]  /*ca30*/  I2FP.F32.U32 R9, R9 ;  /* 0x0000000900097245 */ /* 0x000fe20000201000 */
[----:B------:R-:W-:Y:S01]  /*ca40*/  IMAD.U32 R8, R141, 0x10000, RZ ;  /* 0x000100008d087824 */ /* 0x000fe200078e00ff */
        /* <DEDUP_REMOVED lines=20> */
.L_x_1154:
        /* <DEDUP_REMOVED lines=13> */
.L_x_1156:
[----:B------:R-:W-:Y:S05]  /*cc60*/  BSYNC.RECONVERGENT B1 ;  /* 0x0000000000017941 */ /* 0x000fea0003800200 */
.L_x_1155:
        /* <DEDUP_REMOVED lines=60> */
.L_x_1153:
[----:B------:R-:W-:Y:S05]  /*d030*/  BSYNC.RECONVERGENT B0 ;  /* 0x0000000000007941 */ /* 0x000fea0003800200 */
.L_x_1152:
        /* <DEDUP_REMOVED lines=11> */
[--C-:B0-----:R-:W-:Y:S01]  /*d0f0*/  @P1 FADD.FTZ R20, R13, R8.reuse ;  /* 0x000000080d141221 */ /* 0x101fe20000010000 */
        /* <DEDUP_REMOVED lines=13> */
.L_x_1159:
        /* <DEDUP_REMOVED lines=13> */
.L_x_1161:
[----:B------:R-:W-:Y:S05]  /*d2a0*/  BSYNC.RECONVERGENT B1 ;  /* 0x0000000000017941 */ /* 0x000fea0003800200 */
.L_x_1160:
        /* <DEDUP_REMOVED lines=60> */
.L_x_1158:
[----:B------:R-:W-:Y:S05]  /*d670*/  BSYNC.RECONVERGENT B0 ;  /* 0x0000000000007941 */ /* 0x000fea0003800200 */
.L_x_1157:
        /* <DEDUP_REMOVED lines=10> */
[----:B------:R-:W-:-:S04]  /*d720*/  PLOP3.LUT P3, PT, P3, PT, PT, 0x8, 0x80 ;  /* 0x000000000080781c */ /* 0x000fc80001f6e170 */
        /* <DEDUP_REMOVED lines=10> */
.L_x_1164:
        /* <DEDUP_REMOVED lines=13> */
.L_x_1166:
[----:B------:R-:W-:Y:S05]  /*d8a0*/  BSYNC.RECONVERGENT B1 ;  /* 0x0000000000017941 */ /* 0x000fea0003800200 */
.L_x_1165:
        /* <DEDUP_REMOVED lines=60> */
.L_x_1163:
[----:B------:R-:W-:Y:S05]  /*dc70*/  BSYNC.RECONVERGENT B0 ;  /* 0x0000000000007941 */ /* 0x000fea0003800200 */
.L_x_1162:
[----:B------:R-:W-:Y:S01]  /*dc80*/  I2FP.F32.U32 R11, R11 ;  /* 0x0000000b000b7245 */ /* 0x000fe20000201000 */
[----:B------:R-:W-:Y:S01]  /*dc90*/  BSSY.RECONVERGENT B0, `(.L_x_1167) ;  /* 0x0000064000007945 */ /* 0x000fe20003800200 */
[----:B------:R-:W-:Y:S01]  /*dca0*/  PRMT R10, R41, 0x7632, R10 ;  /* 0x00007632290a7816 */ /* 0x000fe2000000000a */
[----:B------:R-:W-:Y:S02]  /*dcb0*/  IMAD.MOV.U32 R22, RZ, RZ, 0x2 ;  /* 0x00000002ff167424 */ /* 0x000fe400078e00ff */
[----:B------:R-:W-:Y:S01]  /*dcc0*/  FFMA.FTZ R11, R11, R34, 1.1641532182693481445e-10 ;  /* 0x2f0000000b0b7423 */ /* 0x000fe20000010022 */
[----:B------:R-:W-:-:S04]  /*dcd0*/  SHF.L.U32 R10, R10, 0x10, RZ ;  /* 0x000000100a0a7819 */ /* 0x000fc800000006ff */
[----:B------:R-:W-:Y:S01]  /*dce0*/  FSETP.GTU.FTZ.AND P2, PT, R11, R144, PT ;  /* 0x000000900b00720b */ /* 0x000fe20003f5c000 */
[----:B------:R-:W-:Y:S01]  /*dcf0*/  FMUL.FTZ R10, R10, R35 ;  /* 0x000000230a0a7220 */ /* 0x000fe20000410000 */
[----:B------:R-:W-:-:S04]  /*dd00*/  @P1 PRMT R11, R37, 0x7632, R11 ;  /* 0x00007632250b1816 */ /* 0x000fc8000000000b */
[----:B------:R-:W-:Y:S01]  /*dd10*/  FSEL R10, R10, RZ, !P2 ;  /* 0x000000ff0a0a7208 */ /* 0x000fe20005000000 */
[----:B------:R-:W-:-:S04]  /*dd20*/  @P1 IMAD.U32 R11, R11, 0x10000, RZ ;  /* 0x000100000b0b1824 */ /* 0x000fc800078e00ff */
[----:B------:R-:W-:Y:S01]  /*dd30*/  FADD.FTZ R10, R9, R10 ;  /* 0x0000000a090a7221 */ /* 0x000fe20000010000 */
[----:B------:R-:W-:Y:S02]  /*dd40*/  SEL R9, RZ, 0x1, P2 ;  /* 0x00000001ff097807 */ /* 0x000fe40001000000 */
[----:B------:R-:W-:Y:S01]  /*dd50*/  ISETP.NE.AND P2, PT, R12, 0x1, PT ;  /* 0x000000010c00780c */ /* 0x000fe20003f45270 */
[----:B------:R-:W-:Y:S01]  /*dd60*/  @P1 FADD.FTZ R21, R10, R11 ;  /* 0x0000000b0a151221 */ /* 0x000fe20000010000 */
[----:B------:R-:W-:Y:S01]  /*dd70*/  @!P1 IMAD.MOV.U32 R21, RZ, RZ, R10 ;  /* 0x000000ffff159224 */ /* 0x000fe200078e000a */
[----:B------:R-:W-:-:S04]  /*dd80*/  MOV R11, R178 ;  /* 0x000000b2000b7202 */ /* 0x000fc80000000f00 */
[----:B------:R-:W-:-:S06]  /*dd90*/  F2FP.BF16.F32.PACK_AB R13, RZ, R21 ;  /* 0x00000015ff0d723e */ /* 0x000fcc00000010ff */
        /* <DEDUP_REMOVED lines=9> */
.L_x_1169:
        /* <DEDUP_REMOVED lines=13> */
.L_x_1171:
[----:B------:R-:W-:Y:S05]  /*df00*/  BSYNC.RECONVERGENT B1 ;  /* 0x0000000000017941 */ /* 0x000fea0003800200 */
.L_x_1170:
        /* <DEDUP_REMOVED lines=60> */
.L_x_1168:
[----:B------:R-:W-:Y:S05]  /*e2d0*/  BSYNC.RECONVERGENT B0 ;  /* 0x0000000000007941 */ /* 0x000fea0003800200 */
.L_x_1167:
[----:B------:R-:W-:Y:S01]  /*e2e0*/  I2FP.F32.U32 R11, R11 ;  /* 0x0000000b000b7245 */ /* 0x000fe20000201000 */
[----:B------:R-:W-:Y:S01]  /*e2f0*/  IMAD.U32 R10, R142, 0x10000, RZ ;  /* 0x000100008e0a7824 */ /* 0x000fe200078e00ff */
[----:B------:R-:W-:Y:S01]  /*e300*/  ISETP.NE.AND P3, PT, R22, 0x1, PT ;  /* 0x000000011600780c */ /* 0x000fe20003f65270 */
[----:B------:R-:W-:Y:S01]  /*e310*/  BSSY.RECONVERGENT B0, `(.L_x_1172) ;  /* 0x000005c000007945 */ /* 0x000fe20003800200 */
[----:B------:R-:W-:Y:S02]  /*e320*/  HFMA2 R24, -RZ, RZ, 0, 1.1920928955078125e-07 ;  /* 0x00000002ff187431 */ /* 0x000fe400000001ff */
[----:B------:R-:W-:Y:S01]  /*e330*/  FFMA.FTZ R11, R11, R34, 1.1641532182693481445e-10 ;  /* 0x2f0000000b0b7423 */ /* 0x000fe20000010022 */
[----:B------:R-:W-:Y:S01]  /*e340*/  FMUL.FTZ R10, R10, R35 ;  /* 0x000000230a0a7220 */ /* 0x000fe20000410000 */
[----:B------:R-:W-:-:S03]  /*e350*/  PRMT R142, R142, 0x7632, R142 ;  /* 0x000076328e8e7816 */ /* 0x000fc6000000008e */
        /* <DEDUP_REMOVED lines=13> */
.L_x_1174:
        /* <DEDUP_REMOVED lines=13> */
.L_x_1176:
[----:B------:R-:W-:Y:S05]  /*e500*/  BSYNC.RECONVERGENT B1 ;  /* 0x0000000000017941 */ /* 0x000fea0003800200 */
.L_x_1175:
        /* <DEDUP_REMOVED lines=60> */
.L_x_1173:
[----:B------:R-:W-:Y:S05]  /*e8d0*/  BSYNC.RECONVERGENT B0 ;  /* 0x0000000000007941 */ /* 0x000fea0003800200 */
.L_x_1172:
[----:B------:R-:W-:Y:S01]  /*e8e0*/  I2FP.F32.U32 R11, R11 ;  /* 0x0000000b000b7245 */ /* 0x000fe20000201000 */
[----:B------:R-:W-:Y:S01]  /*e8f0*/  @P1 IMAD.U32 R23, R38, 0x10000, RZ ;  /* 0x0001000026171824 */ /* 0x000fe200078e00ff */
[----:B------:R-:W-:Y:S01]  /*e900*/  SHF.L.U32 R10, R42, 0x10, RZ ;  /* 0x000000102a0a7819 */ /* 0x000fe200000006ff */
[----:B------:R-:W-:Y:S02]  /*e910*/  BSSY.RECONVERGENT B0, `(.L_x_1177) ;  /* 0x0000060000007945 */ /* 0x000fe40003800200 */
[----:B------:R-:W-:Y:S02]  /*e920*/  FFMA.FTZ R11, R11, R34, 1.1641532182693481445e-10 ;  /* 0x2f0000000b0b7423 */ /* 0x000fe40000010022 */
[----:B------:R-:W-:-:S03]  /*e930*/  FMUL.FTZ R10, R10, R35 ;  /* 0x000000230a0a7220 */ /* 0x000fc60000410000 */
[----:B------:R-:W-:-:S04]  /*e940*/  FSETP.GTU.FTZ.AND P3, PT, R11, R144, PT ;  /* 0x000000900b00720b */ /* 0x000fc80003f7c000 */
[----:B------:R-:W-:Y:S02]  /*e950*/  FSEL R11, R10, RZ, !P3 ;  /* 0x000000ff0a0b7208 */ /* 0x000fe40005800000 */
[----:B------:R-:W-:Y:S02]  /*e960*/  SEL R10, RZ, 0x1, P3 ;  /* 0x00000001ff0a7807 */ /* 0x000fe40001800000 */
[----:B------:R-:W-:Y:S01]  /*e970*/  ISETP.NE.AND P3, PT, R24, 0x1, PT ;  /* 0x000000011800780c */ /* 0x000fe20003f65270 */
[----:B------:R-:W-:Y:S01]  /*e980*/  FADD.FTZ R12, R12, R11 ;  /* 0x0000000b0c0c7221 */ /* 0x000fe20000010000 */
[----:B------:R-:W-:-:S03]  /*e990*/  MOV R11, R178 ;  /* 0x000000b2000b7202 */ /* 0x000fc60000000f00 */
[--C-:B------:R-:W-:Y:S01]  /*e9a0*/  @P1 FADD.FTZ R22, R23, R12.reuse ;  /* 0x0000000c17161221 */ /* 0x100fe20000010000 */
[----:B------:R-:W-:Y:S02]  /*e9b0*/  @!P1 IMAD.MOV.U32 R22, RZ, RZ, R12 ;  /* 0x000000ffff169224 */ /* 0x000fe400078e000c */
[----:B------:R-:W-:-:S03]  /*e9c0*/  IMAD.MOV.U32 R23, RZ, RZ, 0x2 ;  /* 0x00000002ff177424 */ /* 0x000fc600078e00ff */
[----:B------:R-:W-:Y:S02]  /*e9d0*/  F2FP.BF16.F32.PACK_AB R150, RZ, R22 ;  /* 0x00000016ff96723e */ /* 0x000fe400000010ff */
        /* <DEDUP_REMOVED lines=9> */
.L_x_1179:
        /* <DEDUP_REMOVED lines=13> */
.L_x_1181:
[----:B------:R-:W-:Y:S05]  /*eb40*/  BSYNC.RECONVERGENT B1 ;  /* 0x0000000000017941 */ /* 0x000fea0003800200 */
.L_x_1180:
        /* <DEDUP_REMOVED lines=60> */
.L_x_1178:
[----:B------:R-:W-:Y:S05]  /*ef10*/  BSYNC.RECONVERGENT B0 ;  /* 0x0000000000007941 */ /* 0x000fea0003800200 */
.L_x_1177:
        /* <DEDUP_REMOVED lines=8> */
[----:B------:R-:W-:-:S04]  /*efa0*/  FSETP.GTU.FTZ.AND P3, PT, R11, R144, PT ;  /* 0x000000900b00720b */ /* 0x000fc80003f7c000 */
        /* <DEDUP_REMOVED lines=11> */
.L_x_1184:
        /* <DEDUP_REMOVED lines=13> */
.L_x_1186:
[----:B------:R-:W-:Y:S05]  /*f130*/  BSYNC.RECONVERGENT B1 ;  /* 0x0000000000017941 */ /* 0x000fea0003800200 */
.L_x_1185:
        /* <DEDUP_REMOVED lines=15> */
[----:B------:R-:W-:Y:S02]  /*f230*/  UIADD3 UR16, UPT, UPT, UR5, 0x32370b8f, URZ ;  /* 0x32370b8f05107890 */ /* 0x000fe4000fffe0ff */
[----:B------:R-:W-:Y:S01]  /*f240*/  IMAD.MOV.U32 R151, RZ, RZ, RZ ;  /* 0x000000ffff977224 */ /* 0x000fe200078e00ff */
        /* <DEDUP_REMOVED lines=43> */
.L_x_1183:
[----:B------:R-:W-:Y:S05]  /*f500*/  BSYNC.RECONVERGENT B0 ;  /* 0x0000000000007941 */ /* 0x000fea0003800200 */
.L_x_1182:
[----:B------:R-:W-:Y:S01]  /*f510*/  I2FP.F32.U32 R23, R12 ;  /* 0x0000000c00177245 */ /* 0x000fe20000201000 */
[----:B------:R-:W-:Y:S01]  /*f520*/  BSSY.RECONVERGENT B0, `(.L_x_1187) ;  /* 0x0000065000007945 */ /* 0x000fe20003800200 */
[----:B------:R-:W-:Y:S01]  /*f530*/  PRMT R12, R42, 0x7632, R12 ;  /* 0x000076322a0c7816 */ /* 0x000fe2000000000c */
[----:B------:R-:W-:Y:S01]  /*f540*/  IMAD.MOV.U32 R152, RZ, RZ, 0x2 ;  /* 0x00000002ff987424 */ /* 0x000fe200078e00ff */
[----:B------:R-:W-:Y:S01]  /*f550*/  MOV R25, R178 ;  /* 0x000000b200197202 */ /* 0x000fe20000000f00 */
[----:B------:R-:W-:Y:S01]  /*f560*/  FFMA.FTZ R23, R23, R34, 1.1641532182693481445e-10 ;  /* 0x2f00000017177423 */ /* 0x000fe20000010022 */
[----:B------:R-:W-:-:S04]  /*f570*/  SHF.L.U32 R12, R12, 0x10, RZ ;  /* 0x000000100c0c7819 */ /* 0x000fc800000006ff */
[----:B------:R-:W-:Y:S01]  /*f580*/  FSETP.GTU.FTZ.AND P4, PT, R23, R144, PT ;  /* 0x000000901700720b */ /* 0x000fe20003f9c000 */
[----:B------:R-:W-:Y:S01]  /*f590*/  FMUL.FTZ R12, R12, R35 ;  /* 0x000000230c0c7220 */ /* 0x000fe20000410000 */
[----:B------:R-:W-:-:S04]  /*f5a0*/  @P1 PRMT R23, R38, 0x7632, R23 ;  /* 0x0000763226171816 */ /* 0x000fc80000000017 */
[----:B------:R-:W-:Y:S01]  /*f5b0*/  FSEL R142, R12, RZ, !P4 ;  /* 0x000000ff0c8e7208 */ /* 0x000fe20006000000 */
[----:B------:R-:W-:Y:S01]  /*f5c0*/  @P1 IMAD.U32 R24, R23, 0x10000, RZ ;  /* 0x0001000017181824 */ /* 0x000fe200078e00ff */
[----:B------:R-:W-:Y:S02]  /*f5d0*/  SEL R12, RZ, 0x1, P4 ;  /* 0x00000001ff0c7807 */ /* 0x000fe40002000000 */
[----:B------:R-:W-:Y:S01]  /*f5e0*/  ISETP.NE.AND P4, PT, R151, 0x1, PT ;  /* 0x000000019700780c */ /* 0x000fe20003f85270 */
[----:B------:R-:W-:-:S04]  /*f5f0*/  FADD.FTZ R11, R11, R142 ;  /* 0x0000008e0b0b7221 */ /* 0x000fc80000010000 */
[----:B------:R-:W-:Y:S01]  /*f600*/  @P1 FADD.FTZ R23, R11, R24 ;  /* 0x000000180b171221 */ /* 0x000fe20000010000 */
[--C-:B------:R-:W-:Y:S01]  /*f610*/  @!P1 IMAD.MOV.U32 R23, RZ, RZ, R11.reuse ;  /* 0x000000ffff179224 */ /* 0x100fe200078e000b */
[----:B------:R-:W-:-:S04]  /*f620*/  PRMT R11, R12, 0x7610, R11 ;  /* 0x000076100c0b7816 */ /* 0x000fc8000000000b */
        /* <DEDUP_REMOVED lines=10> */
.L_x_1189:
        /* <DEDUP_REMOVED lines=13> */
.L_x_1191:
[----:B------:R-:W-:Y:S05]  /*f7a0*/  BSYNC.RECONVERGENT B1 ;  /* 0x0000000000017941 */ /* 0x000fea0003800200 */
.L_x_1190:
        /* <DEDUP_REMOVED lines=60> */
.L_x_1188:
[----:B------:R-:W-:Y:S05]  /*fb70*/  BSYNC.RECONVERGENT B0 ;  /* 0x0000000000007941 */ /* 0x000fea0003800200 */
.L_x_1187:
[----:B------:R-:W-:Y:S01]  /*fb80*/  I2FP.F32.U32 R25, R25 ;  /* 0x0000001900197245 */ /* 0x000fe20000201000 */
[----:B------:R-:W-:Y:S01]  /*fb90*/  IMAD.U32 R12, R143, 0x10000, RZ ;  /* 0x000100008f0c7824 */ /* 0x000fe200078e00ff */
[----:B------:R-:W-:Y:S01]  /*fba0*/  ISETP.NE.AND P5, PT, R152, 0x1, PT ;  /* 0x000000019800780c */ /* 0x000fe20003fa5270 */
        /* <DEDUP_REMOVED lines=18> */
.L_x_1194:
        /* <DEDUP_REMOVED lines=13> */
.L_x_1196:
[----:B------:R-:W-:Y:S05]  /*fda0*/  BSYNC.RECONVERGENT B1 ;  /* 0x0000000000017941 */ /* 0x000fea0003800200 */
.L_x_1195:
        /* <DEDUP_REMOVED lines=60> */
.L_x_1193:
[----:B------:R-:W-:Y:S05]  /*10170*/  BSYNC.RECONVERGENT B0 ;  /* 0x0000000000007941 */ /* 0x000fea0003800200 */
.L_x_1192:
[----:B------:R-:W-:Y:S01]  /*10180*/  I2FP.F32.U32 R143, R24 ;  /* 0x00000018008f7245 */ /* 0x000fe20000201000 */
[----:B------:R-:W-:Y:S01]  /*10190*/  @P1 IMAD.U32 R153, R39, 0x10000, RZ ;  /* 0x0001000027991824 */ /* 0x000fe200078e00ff */
[----:B------:R-:W-:Y:S01]  /*101a0*/  SHF.L.U32 R24, R43, 0x10, RZ ;  /* 0x000000102b187819 */ /* 0x000fe200000006ff */
        /* <DEDUP_REMOVED lines=11> */
[----:B------:R-:W-:Y:S02]  /*10260*/  MOV R153, R178 ;  /* 0x000000b200997202 */ /* 0x000fe40000000f00 */
[----:B------:R-:W-:Y:S02]  /*10270*/  PRMT R12, R151, 0x7610, R12 ;  /* 0x00007610970c7816 */ /* 0x000fe4000000000c */
        /* <DEDUP_REMOVED lines=10> */
.L_x_1199:
        /* <DEDUP_REMOVED lines=13> */
.L_x_1201:
[----:B------:R-:W-:Y:S05]  /*103f0*/  BSYNC.RECONVERGENT B1 ;  /* 0x0000000000017941 */ /* 0x000fea0003800200 */
.L_x_1200:
        /* <DEDUP_REMOVED lines=60> */
.L_x_1198:
[----:B------:R-:W-:Y:S05]  /*107c0*/  BSYNC.RECONVERGENT B0 ;  /* 0x0000000000007941 */ /* 0x000fea0003800200 */
.L_x_1197:
        /* <DEDUP_REMOVED lines=20> */
.L_x_1204:
        /* <DEDUP_REMOVED lines=8> */
[----:B------:R-:W-:Y:S01]  /*10990*/  @!P6 IADD3 R0, PT, PT, R0, 0x1, RZ ;  /* 0x000000010000e810 */ /* 0x000fe20007ffe0ff */
[----:B------:R-:W-:Y:S02]  /*109a0*/  @!P6 VIADD R152, R5, 0x1 ;  /* 0x000000010598e836 */ /* 0x000fe40000000000 */
[----:B------:R-:W-:Y:S01]  /*109b0*/  @!P6 IMAD.MOV.U32 R4, RZ, RZ, RZ ;  /* 0x000000ffff04e224 */ /* 0x000fe200078e00ff */
[----:B------:R-:W-:-:S13]  /*109c0*/  ISETP.NE.AND P0, PT, R0, RZ, !P6 ;  /* 0x000000ff0000720c */ /* 0x000fda0007705270 */
[----:B------:R-:W-:Y:S01]  /*109d0*/  @P0 IMAD.MOV R152, RZ, RZ, R5 ;  /* 0x000000ffff980224 */ /* 0x000fe200078e0205 */
[----:B------:R-:W-:-:S04]  /*109e0*/  ISETP.NE.AND P0, PT, R151, RZ, PT ;  /* 0x000000ff9700720c */ /* 0x000fc80003f05270 */
[----:B------:R-:W-:-:S09]  /*109f0*/  @!P6 MOV R5, R152 ;  /* 0x000000980005e202 */ /* 0x000fd20000000f00 */
.L_x_1206:
[----:B------:R-:W-:Y:S05]  /*10a00*/  BSYNC.RECONVERGENT B1 ;  /* 0x0000000000017941 */ /* 0x000fea0003800200 */
.L_x_1205:
        /* <DEDUP_REMOVED lines=60> */
.L_x_1203:
[----:B------:R-:W-:Y:S05]  /*10dd0*/  BSYNC.RECONVERGENT B0 ;  /* 0x0000000000007941 */ /* 0x000fea0003800200 */
.L_x_1202:
[----:B------:R-:W-:Y:S02]  /*10de0*/  I2FP.F32.U32 R151, R153 ;  /* 0x0000009900977245 */ /* 0x000fe40000201000 */
[----:B------:R-:W-:Y:S02]  /*10df0*/  PRMT R152, R43, 0x7632, R152 ;  /* 0x000076322b987816 */ /* 0x000fe40000000098 */
[----:B------:R-:W-:Y:S01]  /*10e00*/  PRMT R141, R141, 0x5410, R13 ;  /* 0x000054108d8d7816 */ /* 0x000fe2000000000d */
[----:B------:R-:W-:Y:S01]  /*10e10*/  FFMA.FTZ R151, R151, R34, 1.1641532182693481445e-10 ;  /* 0x2f00000097977423 */ /* 0x000fe20000010022 */
[----:B------:R-:W-:Y:S02]  /*10e20*/  SHF.L.U32 R152, R152, 0x10, RZ ;  /* 0x0000001098987819 */ /* 0x000fe400000006ff */
[----:B------:R-:W-:Y:S02]  /*10e30*/  PRMT R142, R150, 0x5410, R142 ;  /* 0x00005410968e7816 */ /* 0x000fe4000000008e */
[----:B------:R-:W-:Y:S01]  /*10e40*/  FSETP.GTU.FTZ.AND P6, PT, R151, R144, PT ;  /* 0x000000909700720b */ /* 0x000fe20003fdc000 */
[----:B------:R-:W-:Y:S01]  /*10e50*/  FMUL.FTZ R152, R152, R35 ;  /* 0x0000002398987220 */ /* 0x000fe20000410000 */
[----:B------:R-:W-:-:S02]  /*10e60*/  PRMT R140, R140, 0x5410, R149 ;  /* 0x000054108c8c7816 */ /* 0x000fc40000000095 */
[----:B------:R-:W-:Y:S02]  /*10e70*/  SEL R151, RZ, 0x1, P6 ;  /* 0x00000001ff977807 */ /* 0x000fe40003000000 */
[----:B------:R-:W-:Y:S02]  /*10e80*/  FSEL R154, R152, RZ, !P6 ;  /* 0x000000ff989a7208 */ /* 0x000fe40007000000 */
[----:B------:R-:W-:Y:S02]  /*10e90*/  @P1 PRMT R152, R39, 0x7632, R152 ;  /* 0x0000763227981816 */ /* 0x000fe40000000098 */
[----:B------:R-:W-:-:S03]  /*10ea0*/  PRMT R13, R151, 0x7610, R13 ;  /* 0x00007610970d7816 */ /* 0x000fc6000000000d */
[----:B------:R-:W-:Y:S02]  /*10eb0*/  @P1 IMAD.U32 R153, R152, 0x10000, RZ ;  /* 0x0001000098991824 */ /* 0x000fe400078e00ff */
[----:B------:R-:W-:-:S04]  /*10ec0*/  FADD.FTZ R152, R25, R154 ;  /* 0x0000009a19987221 */ /* 0x000fc80000010000 */
[----:B------:R-:W-:Y:S01]  /*10ed0*/  @P1 FADD.FTZ R25, R152, R153 ;  /* 0x0000009998191221 */ /* 0x000fe20000010000 */
[----:B------:R-:W-:-:S05]  /*10ee0*/  @!P1 IMAD.MOV.U32 R25, RZ, RZ, R152 ;  /* 0x000000ffff199224 */ /* 0x000fca00078e0098 */
[----:B------:R-:W-:-:S04]  /*10ef0*/  F2FP.BF16.F32.PACK_AB R152, RZ, R25 ;  /* 0x00000019ff98723e */ /* 0x000fc800000010ff */
[----:B------:R-:W-:Y:S01]  /*10f00*/  PRMT R143, R143, 0x5410, R152 ;  /* 0x000054108f8f7816 */ /* 0x000fe20000000098 */
[----:B------:R-:W-:Y:S06]  /*10f10*/  BRA `(.L_x_1207) ;  /* 0x00000030008c7947 */ /* 0x000fec0003800000 */
.L_x_1126:
[----:B------:R-:W-:Y:S01]  /*10f20*/  ISETP.NE.AND P2, PT, R148, 0x1, PT ;  /* 0x000000019400780c */ /* 0x000fe20003f45270 */
[----:B------:R-:W-:Y:S01]  /*10f30*/  BSSY.RECONVERGENT B0, `(.L_x_1208) ;  /* 0x0000059000007945 */ /* 0x000fe20003800200 */
[----:B0-----:R-:W-:Y:S01]  /*10f40*/  IMAD.MOV.U32 R20, RZ, RZ, 0x2 ;  /* 0x00000002ff147424 */ /* 0x001fe200078e00ff */
[----:B-1----:R-:W-:Y:S01]  /*10f50*/  MOV R18, R178 ;  /* 0x000000b200127202 */ /* 0x002fe20000000f00 */
[----:B------:R-:W-:-:S09]  /*10f60*/  IMAD.MOV.U32 R145, RZ, RZ, R14 ;  /* 0x000000ffff917224 */ /* 0x000fd200078e000e */
[----:B------:R-:W-:Y:S05]  /*10f70*/  @!P2 BRA `(.L_x_1209) ;  /* 0x000000040050a947 */ /* 0x000fea0003800000 */
[----:B------:R-:W-:-:S13]  /*10f80*/  ISETP.NE.AND P2, PT, R148, 0x3, PT ;  /* 0x000000039400780c */ /* 0x000fda0003f45270 */
[----:B------:R-:W-:Y:S05]  /*10f90*/  @!P2 BRA `(.L_x_1210) ;  /* 0x000000000020a947 */ /* 0x000fea0003800000 */
[----:B------:R-:W-:-:S13]  /*10fa0*/  ISETP.NE.AND P2, PT, R148, 0x2, PT ;  /* 0x000000029400780c */ /* 0x000fda0003f45270 */
[----:B------:R-:W-:Y:S01]  /*10fb0*/  @!P2 IMAD.MOV.U32 R20, RZ, RZ, 0x3 ;  /* 0x00000003ff14a424 */ /* 0x000fe200078e00ff */
[----:B------:R-:W-:Y:S01]  /*10fc0*/  @!P2 MOV R18, R180 ;  /* 0x000000b40012a202 */ /* 0x000fe20000000f00 */
[--C-:B------:R-:W-:Y:S02]  /*10fd0*/  @!P2 IMAD.MOV.U32 R145, RZ, RZ, R14.reuse ;  /* 0x000000ffff91a224 */ /* 0x100fe400078e000e */
[----:B------:R-:W-:Y:S02]  /*10fe0*/  @P2 VIADD R20, R148, 0x1 ;  /* 0x0000000194142836 */ /* 0x000fe40000000000 */
[----:B------:R-:W-:Y:S02]  /*10ff0*/  @P2 IMAD.MOV.U32 R145, RZ, RZ, R14 ;  /* 0x000000ffff912224 */ /* 0x000fe400078e000e */
[----:B------:R-:W-:Y:S01]  /*11000*/  @P2 IMAD.MOV.U32 R18, RZ, RZ, R179 ;  /* 0x000000ffff122224 */ /* 0x000fe200078e00b3 */
[----:B------:R-:W-:Y:S06]  /*11010*/  BRA `(.L_x_1209) ;  /* 0x0000000400287947 */ /* 0x000fec0003800000 */
.L_x_1210:
        /* <DEDUP_REMOVED lines=13> */
.L_x_1212:
[----:B------:R-:W-:Y:S05]  /*110f0*/  BSYNC.RECONVERGENT B1 ;  /* 0x0000000000017941 */ /* 0x000fea0003800200 */
.L_x_1211:
        /* <DEDUP_REMOVED lines=58> */
[----:B------:R-:W-:Y:S01]  /*114a0*/  IMAD.MOV.U32 R20, RZ, RZ, RZ ;  /* 0x000000ffff147224 */ /* 0x000fe200078e00ff */
[----:B------:R-:W-:-:S07]  /*114b0*/  MOV R18, R14 ;  /* 0x0000000e00127202 */ /* 0x000fce0000000f00 */
.L_x_1209:
[----:B------:R-:W-:Y:S05]  /*114c0*/  BSYNC.RECONVERGENT B0 ;  /* 0x0000000000007941 */ /* 0x000fea0003800200 */
.L_x_1208:
[----:B------:R-:W-:Y:S01]  /*114d0*/  I2FP.F32.U32 R19, R18 ;  /* 0x0000001200137245 */ /* 0x000fe20000201000 */
[----:B-----5:R-:W-:Y:S01]  /*114e0*/  IMAD.U32 R14, R140, 0x10000, RZ ;  /* 0x000100008c0e7824 */ /* 0x020fe200078e00ff */
[----:B------:R-:W-:Y:S01]  /*114f0*/  ISETP.NE.AND P3, PT, R20, 0x1, PT ;  /* 0x000000011400780c */ /* 0x000fe20003f65270 */
[----:B------:R-:W-:Y:S01]  /*11500*/  BSSY.RECONVERGENT B0, `(.L_x_1213) ;  /* 0x0000060000007945 */ /* 0x000fe20003800200 */
[----:B------:R-:W-:Y:S02]  /*11510*/  HFMA2 R22, -RZ, RZ, 0, 1.1920928955078125e-07 ;  /* 0x00000002ff167431 */ /* 0x000fe400000001ff */
[----:B------:R-:W-:Y:S01]  /*11520*/  FFMA.FTZ R19, R19, R34, 1.1641532182693481445e-10 ;  /* 0x2f00000013137423 */ /* 0x000fe20000010022 */
[----:B------:R-:W-:Y:S01]  /*11530*/  FMUL.FTZ R14, R14, R35 ;  /* 0x000000230e0e7220 */ /* 0x000fe20000410000 */
[----:B------:R-:W-:-:S03]  /*11540*/  PRMT R140, R140, 0x7632, R140 ;  /* 0x000076328c8c7816 */ /* 0x000fc6000000008c */
[----:B------:R-:W-:Y:S01]  /*11550*/  FSETP.GTU.FTZ.AND P2, PT, R19, R144, PT ;  /* 0x000000901300720b */ /* 0x000fe20003f5c000 */
[----:B------:R-:W-:-:S03]  /*11560*/  @P1 IMAD.U32 R19, R36, 0x10000, RZ ;  /* 0x0001000024131824 */ /* 0x000fc600078e00ff */
        /* <DEDUP_REMOVED lines=15> */
.L_x_1215:
        /* <DEDUP_REMOVED lines=13> */
.L_x_1217:
[----:B------:R-:W-:Y:S05]  /*11730*/  BSYNC.RECONVERGENT B1 ;  /* 0x0000000000017941 */ /* 0x000fea0003800200 */
.L_x_1216:
        /* <DEDUP_REMOVED lines=60> */
.L_x_1214:
[----:B------:R-:W-:Y:S05]  /*11b00*/  BSYNC.RECONVERGENT B0 ;  /* 0x0000000000007941 */ /* 0x000fea0003800200 */
.L_x_1213:
[----:B------:R-:W-:Y:S01]  /*11b10*/  I2FP.F32.U32 R19, R19 ;  /* 0x0000001300137245 */ /* 0x000fe20000201000 */
[----:B------:R-:W-:Y:S01]  /*11b20*/  BSSY.RECONVERGENT B0, `(.L_x_1218) ;  /* 0x0000062000007945 */ /* 0x000fe20003800200 */
[----:B------:R-:W-:Y:S01]  /*11b30*/  SHF.L.U32 R140, R140, 0x10, RZ ;  /* 0x000000108c8c7819 */ /* 0x000fe200000006ff */
[----:B------:R-:W-:Y:S01]  /*11b40*/  IMAD.MOV.U32 R23, RZ, RZ, 0x2 ;  /* 0x00000002ff177424 */ /* 0x000fe200078e00ff */
[----:B------:R-:W-:Y:S01]  /*11b50*/  ISETP.NE.AND P3, PT, R22, 0x1, PT ;  /* 0x000000011600780c */ /* 0x000fe20003f65270 */
[----:B------:R-:W-:Y:S01]  /*11b60*/  FFMA.FTZ R19, R19, R34, 1.1641532182693481445e-10 ;  /* 0x2f00000013137423 */ /* 0x000fe20000010022 */
[----:B------:R-:W-:Y:S01]  /*11b70*/  @P1 PRMT R20, R36, 0x7632, R20 ;  /* 0x0000763224141816 */ /* 0x000fe20000000014 */
[----:B------:R-:W-:Y:S01]  /*11b80*/  FMUL.FTZ R140, R140, R35 ;  /* 0x000000238c8c7220 */ /* 0x000fe20000410000 */
[----:B------:R-:W-:Y:S02]  /*11b90*/  IMAD.MOV.U32 R21, RZ, RZ, R178 ;  /* 0x000000ffff157224 */ /* 0x000fe400078e00b2 */
[----:B------:R-:W-:Y:S01]  /*11ba0*/  FSETP.GTU.FTZ.AND P2, PT, R19, R144, PT ;  /* 0x000000901300720b */ /* 0x000fe20003f5c000 */
[----:B------:R-:W-:-:S03]  /*11bb0*/  @P1 IMAD.U32 R20, R20, 0x10000, RZ ;  /* 0x0001000014141824 */ /* 0x000fc600078e00ff */
        /* <DEDUP_REMOVED lines=14> */
.L_x_1220:
        /* <DEDUP_REMOVED lines=13> */
.L_x_1222:
[----:B------:R-:W-:Y:S05]  /*11d70*/  BSYNC.RECONVERGENT B1 ;  /* 0x0000000000017941 */ /* 0x000fea0003800200 */
.L_x_1221:
        /* <DEDUP_REMOVED lines=60> */
.L_x_1219:
[----:B------:R-:W-:Y:S05]  /*12140*/  BSYNC.RECONVERGENT B0 ;  /* 0x0000000000007941 */ /* 0x000fea0003800200 */
.L_x_1218:
        /* <DEDUP_REMOVED lines=25> */
.L_x_1225:
        /* <DEDUP_REMOVED lines=13> */
.L_x_1227:
[----:B------:R-:W-:Y:S05]  /*123b0*/  BSYNC.RECONVERGENT B1 ;  /* 0x0000000000017941 */ /* 0x000fea0003800200 */
.L_x_1226:
        /* <DEDUP_REMOVED lines=60> */
.L_x_1224:
[----:B------:R-:W-:Y:S05]  /*12780*/  BSYNC.RECONVERGENT B0 ;  /* 0x0000000000007941 */ /* 0x000fea0003800200 */
.L_x_1223:
[----:B------:R-:W-:Y:S01]  /*12790*/  I2FP.F32.U32 R21, R21 ;  /* 0x0000001500157245 */ /* 0x000fe20000201000 */
[----:B------:R-:W-:Y:S01]  /*127a0*/  BSSY.RECONVERGENT B0, `(.L_x_1228) ;  /* 0x0000062000007945 */ /* 0x000fe20003800200 */
[----:B------:R-:W-:Y:S02]  /*127b0*/  SHF.L.U32 R22, R141, 0x10, RZ ;  /* 0x000000108d167819 */ /* 0x000fe400000006ff */
[----:B------:R-:W-:Y:S01]  /*127c0*/  ISETP.NE.AND P2, PT, R25, 0x1, PT ;  /* 0x000000011900780c */ /* 0x000fe20003f45270 */
[----:B------:R-:W-:Y:S01]  /*127d0*/  FFMA.FTZ R21, R21, R34, 1.1641532182693481445e-10 ;  /* 0x2f00000015157423 */ /* 0x000fe20000010022 */
[----:B------:R-:W-:Y:S01]  /*127e0*/  @P1 PRMT R23, R37, 0x7632, R23 ;  /* 0x0000763225171816 */ /* 0x000fe20000000017 */
[----:B------:R-:W-:-:S03]  /*127f0*/  FMUL.FTZ R22, R22, R35 ;  /* 0x0000002316167220 */ /* 0x000fc60000410000 */
[----:B------:R-:W-:Y:S01]  /*12800*/  FSETP.GTU.FTZ.AND P3, PT, R21, R144, PT ;  /* 0x000000901500720b */ /* 0x000fe20003f7c000 */
[----:B------:R-:W-:Y:S02]  /*12810*/  @P1 IMAD.U32 R24, R23, 0x10000, RZ ;  /* 0x0001000017181824 */ /* 0x000fe400078e00ff */
[----:B------:R-:W-:Y:S01]  /*12820*/  IMAD.MOV.U32 R23, RZ, RZ, R178 ;  /* 0x000000ffff177224 */ /* 0x000fe200078e00b2 */
[----:B------:R-:W-:Y:S02]  /*12830*/  FSEL R21, R22, RZ, !P3 ;  /* 0x000000ff16157208 */ /* 0x000fe40005800000 */
[----:B------:R-:W-:-:S03]  /*12840*/  PLOP3.LUT P3, PT, P3, PT, PT, 0x8, 0x80 ;  /* 0x000000000080781c */ /* 0x000fc60001f6e170 */
[----:B------:R-:W-:Y:S01]  /*12850*/  @P1 FADD.FTZ R21, R21, R24 ;  /* 0x0000001815151221 */ /* 0x000fe20000010000 */
[----:B------:R-:W-:Y:S01]  /*12860*/  IMAD.MOV.U32 R24, RZ, RZ, 0x2 ;  /* 0x00000002ff187424 */ /* 0x000fe200078e00ff */
[----:B------:R-:W-:-:S03]  /*12870*/  P2R R147, PR, RZ, 0x8 ;  /* 0x00000008ff937803 */ /* 0x000fc60000000000 */
        /* <DEDUP_REMOVED lines=10> */
.L_x_1230:
        /* <DEDUP_REMOVED lines=13> */
.L_x_1232:
[----:B------:R-:W-:Y:S05]  /*129f0*/  BSYNC.RECONVERGENT B1 ;  /* 0x0000000000017941 */ /* 0x000fea0003800200 */
.L_x_1231:
        /* <DEDUP_REMOVED lines=60> */
.L_x_1229:
[----:B------:R-:W-:Y:S05]  /*12dc0*/  BSYNC.RECONVERGENT B0 ;  /* 0x0000000000007941 */ /* 0x000fea0003800200 */
.L_x_1228:
        /* <DEDUP_REMOVED lines=24> */
.L_x_1235:
        /* <DEDUP_REMOVED lines=13> */
.L_x_1237:
[----:B------:R-:W-:Y:S05]  /*13020*/  BSYNC.RECONVERGENT B1 ;  /* 0x0000000000017941 */ /* 0x000fea0003800200 */
.L_x_1236:
        /* <DEDUP_REMOVED lines=60> */
.L_x_1234:
[----:B------:R-:W-:Y:S05]  /*133f0*/  BSYNC.RECONVERGENT B0 ;  /* 0x0000000000007941 */ /* 0x000fea0003800200 */
.L_x_1233:
        /* <DEDUP_REMOVED lines=24> */
.L_x_1240:
        /* <DEDUP_REMOVED lines=13> */
.L_x_1242:
[----:B------:R-:W-:Y:S05]  /*13650*/  BSYNC.RECONVERGENT B1 ;  /* 0x0000000000017941 */ /* 0x000fea0003800200 */
.L_x_1241:
        /* <DEDUP_REMOVED lines=60> */
.L_x_1239:
[----:B------:R-:W-:Y:S05]  /*13a20*/  BSYNC.RECONVERGENT B0 ;  /* 0x0000000000007941 */ /* 0x000fea0003800200 */
.L_x_1238:
[----:B------:R-:W-:Y:S01]  /*13a30*/  I2FP.F32.U32 R25, R25 ;  /* 0x0000001900197245 */ /* 0x000fe20000201000 */
[----:B------:R-:W-:Y:S01]  /*13a40*/  IMAD.U32 R24, R143, 0x10000, RZ ;  /* 0x000100008f187824 */ /* 0x000fe200078e00ff */
[----:B------:R-:W-:Y:S01]  /*13a50*/  ISETP.NE.AND P5, PT, R154, 0x1, PT ;  /* 0x000000019a00780c */ /* 0x000fe20003fa5270 */
[----:B------:R-:W-:Y:S01]  /*13a60*/  @P1 IMAD.U32 R153, R39, 0x10000, RZ ;  /* 0x0001000027991824 */ /* 0x000fe200078e00ff */
[----:B------:R-:W-:Y:S01]  /*13a70*/  BSSY.RECONVERGENT B0, `(.L_x_1243) ;  /* 0x000005e000007945 */ /* 0x000fe20003800200 */
[----:B------:R-:W-:Y:S01]  /*13a80*/  FFMA.FTZ R25, R25, R34, 1.1641532182693481445e-10 ;  /* 0x2f00000019197423 */ /* 0x000fe20000010022 */
[----:B------:R-:W-:Y:S01]  /*13a90*/  FMUL.FTZ R24, R24, R35 ;  /* 0x0000002318187220 */ /* 0x000fe20000410000 */
[----:B------:R-:W-:-:S03]  /*13aa0*/  HFMA2 R156, -RZ, RZ, 0, 1.1920928955078125e-07 ;  /* 0x00000002ff9c7431 */ /* 0x000fc600000001ff */
        /* <DEDUP_REMOVED lines=16> */
.L_x_1245:
        /* <DEDUP_REMOVED lines=13> */
.L_x_1247:
[----:B------:R-:W-:Y:S05]  /*13c80*/  BSYNC.RECONVERGENT B1 ;  /* 0x0000000000017941 */ /* 0x000fea0003800200 */
.L_x_1246:
        /* <DEDUP_REMOVED lines=60> */
.L_x_1244:
[----:B------:R-:W-:Y:S05]  /*14050*/  BSYNC.RECONVERGENT B0 ;  /* 0x0000000000007941 */ /* 0x000fea0003800200 */
.L_x_1243:
[----:B------:R-:W-:Y:S02]  /*14060*/  I2FP.F32.U32 R153, R153 ;  /* 0x0000009900997245 */ /* 0x000fe40000201000 */
[----:B------:R-:W-:Y:S02]  /*14070*/  SHF.L.U32 R152, R25, 0x10, RZ ;  /* 0x0000001019987819 */ /* 0x000fe400000006ff */
[----:B------:R-:W-:Y:S01]  /*14080*/  @P1 PRMT R25, R39, 0x7632, R25 ;  /* 0x0000763227191816 */ /* 0x000fe20000000019 */
[----:B------:R-:W-:Y:S01]  /*14090*/  FFMA.FTZ R153, R153, R34, 1.1641532182693481445e-10 ;  /* 0x2f00000099997423 */ /* 0x000fe20000010022 */
[----:B------:R-:W-:Y:S01]  /*140a0*/  PRMT R142, R151, 0x5410, R142 ;  /* 0x00005410978e7816 */ /* 0x000fe2000000008e */
[----:B------:R-:W-:Y:S01]  /*140b0*/  FMUL.FTZ R152, R152, R35 ;  /* 0x0000002398987220 */ /* 0x000fe20000410000 */
[----:B------:R-:W-:Y:S01]  /*140c0*/  PRMT R141, R150, 0x5410, R141 ;  /* 0x00005410968d7816 */ /* 0x000fe2000000008d */
[----:B------:R-:W-:Y:S01]  /*140d0*/  @P1 IMAD.U32 R154, R25, 0x10000, RZ ;  /* 0x00010000199a1824 */ /* 0x000fe200078e00ff */
[----:B------:R-:W-:-:S02]  /*140e0*/  FSETP.GTU.FTZ.AND P5, PT, R153, R144, PT ;  /* 0x000000909900720b */ /* 0x000fc40003fbc000 */
[----:B------:R-:W-:Y:S02]  /*140f0*/  PRMT R140, R149, 0x5410, R140 ;  /* 0x00005410958c7816 */ /* 0x000fe4000000008c */
[----:B------:R-:W-:Y:S02]  /*14100*/  FSEL R25, R152, RZ, !P5 ;  /* 0x000000ff98197208 */ /* 0x000fe40006800000 */
[----:B------:R-:W-:-:S03]  /*14110*/  PLOP3.LUT P5, PT, P5, PT, PT, 0x8, 0x80 ;  /* 0x000000000080781c */ /* 0x000fc60002fae170 */
[----:B------:R-:W-:-:S05]  /*14120*/  @P1 FADD.FTZ R25, R25, R154 ;  /* 0x0000009a19191221 */ /* 0x000fca0000010000 */
[----:B------:R-:W-:-:S04]  /*14130*/  F2FP.BF16.F32.PACK_AB R152, RZ, R25 ;  /* 0x00000019ff98723e */ /* 0x000fc800000010ff */
[----:B------:R-:W-:-:S07]  /*14140*/  PRMT R143, R143, 0x5410, R152 ;  /* 0x000054108f8f7816 */ /* 0x000fce0000000098 */
.L_x_1207:
[----:B------:R-:W-:Y:S02]  /*14150*/  SEL R151, RZ, 0x1000000, !P5 ;  /* 0x01000000ff977807 */ /* 0x000fe40006800000 */
[----:B------:R-:W-:Y:S02]  /*14160*/  SEL R150, RZ, 0x10000, !P4 ;  /* 0x00010000ff967807 */ /* 0x000fe40006000000 */
[----:B------:R-:W-:Y:S02]  /*14170*/  SEL R155, RZ, 0x100, !P3 ;  /* 0x00000100ff9b7807 */ /* 0x000fe40005800000 */
[----:B------:R-:W-:Y:S02]  /*14180*/  ISETP.NE.AND P5, PT, R146, RZ, PT ;  /* 0x000000ff9200720c */ /* 0x000fe40003fa5270 */
[----:B------:R-:W-:Y:S02]  /*14190*/  ISETP.NE.AND P4, PT, R148, RZ, PT ;  /* 0x000000ff9400720c */ /* 0x000fe40003f85270 */
[----:B------:R-:W-:Y:S01]  /*141a0*/  ISETP.NE.AND P3, PT, R147, RZ, PT ;  /* 0x000000ff9300720c */ /* 0x000fe20003f65270 */
[----:B------:R-:W0:Y:S01]  /*141b0*/  @P0 LDC.64 R148, c[0x0][0x398] ;  /* 0x0000e600ff940b82 */ /* 0x000e220000000a00 */
[----:B------:R-:W-:-:S02]  /*141c0*/  ISETP.NE.AND P6, PT, R14, RZ, PT ;  /* 0x000000ff0e00720c */ /* 0x000fc40003fc5270 */
[----:B------:R-:W-:Y:S02]  /*141d0*/  SEL R14, RZ, 0x1000000, !P3 ;  /* 0x01000000ff0e7807 */ /* 0x000fe40005800000 */
[----:B------:R-:W-:Y:S02]  /*141e0*/  SEL R153, RZ, 0x10000, !P4 ;  /* 0x00010000ff997807 */ /* 0x000fe40006000000 */
[----:B------:R-:W-:Y:S01]  /*141f0*/  SEL R152, RZ, 0x100, !P5 ;  /* 0x00000100ff987807 */ /* 0x000fe20006800000 */
[----:B------:R-:W1:Y:S01]  /*14200*/  @P1 LDC.64 R146, c[0x0][0x3a0] ;  /* 0x0000e800ff921b82 */ /* 0x000e620000000a00 */
[----:B------:R-:W-:Y:S01]  /*14210*/  LOP3.LUT R155, R155, R151, R150, 0xfe, !PT ;  /* 0x000000979b9b7212 */ /* 0x000fe200078efe96 */
[----:B------:R-:W-:Y:S01]  /*14220*/  IMAD.WIDE.U32 R150, R16, 0x10, R186 ;  /* 0x0000001010967825 */ /* 0x000fe200078e00ba */
[----:B------:R-:W-:Y:S02]  /*14230*/  LOP3.LUT R152, R152, R14, R153, 0xfe, !PT ;  /* 0x0000000e98987212 */ /* 0x000fe400078efe99 */
[----:B------:R-:W-:Y:S01]  /*14240*/  SEL R154, RZ, 0x1, !P2 ;  /* 0x00000001ff9a7807 */ /* 0x000fe20005000000 */
[----:B------:R-:W-:Y:S01]  /*14250*/  VIADD R14, R17, 0x40 ;  /* 0x00000040110e7836 */ /* 0x000fe20000000000 */
[----:B------:R-:W-:Y:S01]  /*14260*/  SEL R153, RZ, 0x1, !P6 ;  /* 0x00000001ff997807 */ /* 0x000fe20007000000 */
[----:B------:R2:W-:Y:S02]  /*14270*/  STG.E.128 desc[UR6][R150.64], R140 ;  /* 0x0000008c96007986 */ /* 0x0005e4000c101d06 */
[----:B0-----:R-:W-:-:S04]  /*14280*/  @P0 IMAD.WIDE.U32 R148, R14, 0x10, R148 ;  /* 0x000000100e940825 */ /* 0x001fc800078e0094 */
[----:B-1----:R-:W-:Y:S01]  /*14290*/  @P1 IMAD.WIDE.U32 R146, R14, 0x10, R146 ;  /* 0x000000100e921825 */ /* 0x002fe200078e0092 */
[----:B--2---:R-:W-:Y:S02]  /*142a0*/  LOP3.LUT R143, R155, R154, RZ, 0xfc, !PT ;  /* 0x0000009a9b8f7212 */ /* 0x004fe400078efcff */
[----:B------:R-:W-:Y:S01]  /*142b0*/  LOP3.LUT R142, R152, R153, RZ, 0xfc, !PT ;  /* 0x00000099988e7212 */ /* 0x000fe200078efcff */
[----:B------:R-:W-:-:S04]  /*142c0*/  IMAD.WIDE.U32 R150, R16, 0x8, R184 ;  /* 0x0000000810967825 */ /* 0x000fc800078e00b8 */
[----:B------:R-:W-:Y:S01]  /*142d0*/  IMAD.WIDE.U32 R140, R14, 0x10, R182 ;  /* 0x000000100e8c7825 */ /* 0x000fe200078e00b6 */
[----:B------:R0:W-:Y:S01]  /*142e0*/  STG.E.64 desc[UR6][R150.64], R142 ;  /* 0x0000008e96007986 */ /* 0x0001e2000c101b06 */
[----:B------:R-:W-:Y:S05]  /*142f0*/  @!P0 BRA `(.L_x_1248) ;  /* 0x0000000000508947 */ /* 0x000fea0003800000 */
[----:B0-----:R-:W-:Y:S01]  /*14300*/  IMAD.U32 R151, R12, 0x10000, RZ ;  /* 0x000100000c977824 */ /* 0x001fe200078e00ff */
[----:B------:R-:W0:Y:S01]  /*14310*/  LDC.64 R142, c[0x0][0x3b8] ;  /* 0x0000ee00ff8e7b82 */ /* 0x000e220000000a00 */
[----:B------:R-:W-:Y:S02]  /*14320*/  LOP3.LUT R150, R13, 0xffff, RZ, 0xc0, !PT ;  /* 0x0000ffff0d967812 */ /* 0x000fe400078ec0ff */
[----:B------:R-:W-:Y:S02]  /*14330*/  PRMT R153, R11, 0x7104, RZ ;  /* 0x000071040b997816 */ /* 0x000fe400000000ff */
[----:B------:R-:W-:Y:S02]  /*14340*/  LOP3.LUT R151, R151, 0xff0000, RZ, 0xc0, !PT ;  /* 0x00ff000097977812 */ /* 0x000fe400078ec0ff */
[----:B------:R-:W-:Y:S02]  /*14350*/  LOP3.LUT R152, R8, 0xff, RZ, 0xc0, !PT ;  /* 0x000000ff08987812 */ /* 0x000fe400078ec0ff */
[----:B------:R-:W-:-:S02]  /*14360*/  PRMT R150, R151, 0x4210, R150 ;  /* 0x0000421097967816 */ /* 0x000fc40000000096 */
[----:B------:R-:W-:Y:S02]  /*14370*/  LOP3.LUT R151, R9, 0xff, RZ, 0xc0, !PT ;  /* 0x000000ff09977812 */ /* 0x000fe400078ec0ff */
[----:B------:R-:W-:Y:S02]  /*14380*/  LOP3.LUT R154, R7, 0xff, RZ, 0xc0, !PT ;  /* 0x000000ff079a7812 */ /* 0x000fe400078ec0ff */
[----:B------:R-:W-:Y:S01]  /*14390*/  LOP3.LUT R157, R150, 0xff00, R153, 0xf8, !PT ;  /* 0x0000ff00969d7812 */ /* 0x000fe200078ef899 */
[----:B------:R-:W-:-:S03]  /*143a0*/  IMAD.WIDE.U32 R150, R151, 0x1000000, RZ ;  /* 0x0100000097967825 */ /* 0x000fc600078e00ff */
[----:B------:R-:W-:Y:S01]  /*143b0*/  LOP3.LUT R157, R157, 0xff, R10, 0xf8, !PT ;  /* 0x000000ff9d9d7812 */ /* 0x000fe200078ef80a */
[----:B------:R-:W-:-:S04]  /*143c0*/  IMAD.WIDE.U32 R152, R152, 0x10000, RZ ;  /* 0x0001000098987825 */ /* 0x000fc800078e00ff */
[----:B------:R-:W-:Y:S01]  /*143d0*/  IMAD.WIDE.U32 R154, R154, 0x100, RZ ;  /* 0x000001009a9a7825 */ /* 0x000fe200078e00ff */
[----:B------:R-:W-:-:S03]  /*143e0*/  LOP3.LUT R157, R153, R157, R151, 0xfe, !PT ;  /* 0x0000009d999d7212 */ /* 0x000fc600078efe97 */
[----:B0-----:R-:W-:Y:S01]  /*143f0*/  IMAD.WIDE.U32 R142, R16, 0x8, R142 ;  /* 0x00000008108e7825 */ /* 0x001fe200078e008e */
[----:B------:R-:W-:Y:S02]  /*14400*/  LOP3.LUT R159, R154, R150, R152, 0xfe, !PT ;  /* 0x000000969a9f7212 */ /* 0x000fe400078efe98 */
[----:B------:R-:W-:Y:S02]  /*14410*/  LOP3.LUT R151, R157, R155, RZ, 0xfc, !PT ;  /* 0x0000009b9d977212 */ /* 0x000fe400078efcff */
[----:B------:R-:W-:-:S05]  /*14420*/  LOP3.LUT R150, R159, 0xff, R6, 0xf8, !PT ;  /* 0x000000ff9f967812 */ /* 0x000fca00078ef806 */
[----:B------:R1:W-:Y:S02]  /*14430*/  STG.E.64 desc[UR6][R142.64], R150 ;  /* 0x000000968e007986 */ /* 0x0003e4000c101b06 */
.L_x_1248:
[----:B------:R2:W5:Y:S04]  /*14440*/  @P0 LDG.E.128 R40, desc[UR6][R148.64] ;  /* 0x0000000694280981 */ /* 0x000568000c1e1d00 */
[----:B------:R2:W5:Y:S04]  /*14450*/  @P1 LDG.E.128 R36, desc[UR6][R146.64] ;  /* 0x0000000692241981 */ /* 0x000568000c1e1d00 */
[----:B01----:R-:W5:Y:S01]  /*14460*/  LDG.E.128 R140, desc[UR6][R140.64] ;  /* 0x000000068c8c7981 */ /* 0x003f62000c1e1d00 */
        /* <DEDUP_REMOVED lines=17> */
.L_x_1252:
        /* <DEDUP_REMOVED lines=13> */
.L_x_1254:
[----:B------:R-:W-:Y:S05]  /*14650*/  BSYNC.RECONVERGENT B1 ;  /* 0x0000000000017941 */ /* 0x000fea0003800200 */
.L_x_1253:
        /* <DEDUP_REMOVED lines=59> */
.L_x_1251:
[----:B------:R-:W-:Y:S05]  /*14a10*/  BSYNC.RECONVERGENT B0 ;  /* 0x0000000000007941 */ /* 0x000fea0003800200 */
.L_x_1250:
[----:B------:R-:W-:Y:S01]  /*14a20*/  I2FP.F32.U32 R7, R6 ;  /* 0x0000000600077245 */ /* 0x000fe20000201000 */
[----:B-----5:R-:W-:Y:S01]  /*14a30*/  IMAD.U32 R6, R140, 0x10000, RZ ;  /* 0x000100008c067824 */ /* 0x020fe200078e00ff */
        /* <DEDUP_REMOVED lines=20> */
.L_x_1257:
        /* <DEDUP_REMOVED lines=13> */
.L_x_1259:
[----:B------:R-:W-:Y:S05]  /*14c50*/  BSYNC.RECONVERGENT B1 ;  /* 0x0000000000017941 */ /* 0x000fea0003800200 */
.L_x_1258:
[----:B--2---:R-:W-:Y:S01]  /*14c60*/  IMAD.WIDE.U32 R146, R0, -0x326172a9, RZ ;  /* 0xcd9e8d5700927825 */ /* 0x004fe200078e00ff */
        /* <DEDUP_REMOVED lines=59> */
.L_x_1256:
[----:B------:R-:W-:Y:S05]  /*15020*/  BSYNC.RECONVERGENT B0 ;  /* 0x0000000000007941 */ /* 0x000fea0003800200 */
.L_x_1255:
        /* <DEDUP_REMOVED lines=25> */
.L_x_1262:
        /* <DEDUP_REMOVED lines=13> */
.L_x_1264:
[----:B------:R-:W-:Y:S05]  /*15290*/  BSYNC.RECONVERGENT B1 ;  /* 0x0000000000017941 */ /* 0x000fea0003800200 */
.L_x_1263:
        /* <DEDUP_REMOVED lines=60> */
.L_x_1261:
[----:B------:R-:W-:Y:S05]  /*15660*/  BSYNC.RECONVERGENT B0 ;  /* 0x0000000000007941 */ /* 0x000fea0003800200 */
.L_x_1260:
        /* <DEDUP_REMOVED lines=21> */
.L_x_1267:
        /* <DEDUP_REMOVED lines=13> */
.L_x_1269:
[----:B------:R-:W-:Y:S05]  /*15890*/  BSYNC.RECONVERGENT B1 ;  /* 0x0000000000017941 */ /* 0x000fea0003800200 */
.L_x_1268:
        /* <DEDUP_REMOVED lines=60> */
.L_x_1266:
[----:B------:R-:W-:Y:S05]  /*15c60*/  BSYNC.RECONVERGENT B0 ;  /* 0x0000000000007941 */ /* 0x000fea0003800200 */
.L_x_1265:
        /* <DEDUP_REMOVED lines=11> */
[----:B--2---:R-:W-:Y:S01]  /*15d20*/  @P1 SHF.L.U32 R146, R9, 0x10, RZ ;  /* 0x0000001009921819 */ /* 0x004fe200000006ff */
        /* <DEDUP_REMOVED lines=15> */
.L_x_1272:
        /* <DEDUP_REMOVED lines=13> */
.L_x_1274:
[----:B------:R-:W-:Y:S05]  /*15ef0*/  BSYNC.RECONVERGENT B1 ;  /* 0x0000000000017941 */ /* 0x000fea0003800200 */
.L_x_1273:
        /* <DEDUP_REMOVED lines=60> */
.L_x_1271:
[----:B------:R-:W-:Y:S05]  /*162c0*/  BSYNC.RECONVERGENT B0 ;  /* 0x0000000000007941 */ /* 0x000fea0003800200 */
.L_x_1270:
        /* <DEDUP_REMOVED lines=22> */
.L_x_1277:
        /* <DEDUP_REMOVED lines=13> */
.L_x_1279:
[----:B------:R-:W-:Y:S05]  /*16500*/  BSYNC.RECONVERGENT B1 ;  /* 0x0000000000017941 */ /* 0x000fea0003800200 */
.L_x_1278:
        /* <DEDUP_REMOVED lines=60> */
.L_x_1276:
[----:B------:R-:W-:Y:S05]  /*168d0*/  BSYNC.RECONVERGENT B0 ;  /* 0x0000000000007941 */ /* 0x000fea0003800200 */
.L_x_1275:
        /* <DEDUP_REMOVED lines=25> */
.L_x_1282:
        /* <DEDUP_REMOVED lines=13> */
.L_x_1284:
[----:B------:R-:W-:Y:S05]  /*16b40*/  BSYNC.RECONVERGENT B1 ;  /* 0x0000000000017941 */ /* 0x000fea0003800200 */
.L_x_1283:
        /* <DEDUP_REMOVED lines=60> */
.L_x_1281:
[----:B------:R-:W-:Y:S05]  /*16f10*/  BSYNC.RECONVERGENT B0 ;  /* 0x0000000000007941 */ /* 0x000fea0003800200 */
.L_x_1280:
        /* <DEDUP_REMOVED lines=10> */
[----:B------:R-:W-:-:S04]  /*16fc0*/  PLOP3.LUT P3, PT, P3, PT, PT, 0x8, 0x80 ;  /* 0x000000000080781c */ /* 0x000fc80001f6e170 */
        /* <DEDUP_REMOVED lines=10> */
.L_x_1287:
        /* <DEDUP_REMOVED lines=13> */
.L_x_1289:
[----:B------:R-:W-:Y:S05]  /*17140*/  BSYNC.RECONVERGENT B1 ;  /* 0x0000000000017941 */ /* 0x000fea0003800200 */
.L_x_1288:
        /* <DEDUP_REMOVED lines=60> */
.L_x_1286:
[----:B------:R-:W-:Y:S05]  /*17510*/  BSYNC.RECONVERGENT B0 ;  /* 0x0000000000007941 */ /* 0x000fea0003800200 */
.L_x_1285:
[----:B------:R-:W-:Y:S01]  /*17520*/  I2FP.F32.U32 R11, R11 ;  /* 0x0000000b000b7245 */ /* 0x000fe20000201000 */
[----:B------:R-:W-:Y:S01]  /*17530*/  BSSY.RECONVERGENT B0, `(.L_x_1290) ;  /* 0x0000064000007945 */ /* 0x000fe20003800200 */
[----:B------:R-:W-:Y:S01]  /*17540*/  PRMT R10, R41, 0x7632, R10 ;  /* 0x00007632290a7816 */ /* 0x000fe2000000000a */
[----:B------:R-:W-:Y:S02]  /*17550*/  IMAD.MOV.U32 R150, RZ, RZ, 0x2 ;  /* 0x00000002ff967424 */ /* 0x000fe400078e00ff */
[----:B------:R-:W-:Y:S02]  /*17560*/  FFMA.FTZ R11, R11, R34, 1.1641532182693481445e-10 ;  /* 0x2f0000000b0b7423 */ /* 0x000fe40000010022 */
[----:B------:R-:W-:-:S03]  /*17570*/  IMAD.U32 R10, R10, 0x10000, RZ ;  /* 0x000100000a0a7824 */ /* 0x000fc600078e00ff */
[----:B------:R-:W-:Y:S01]  /*17580*/  FSETP.GTU.FTZ.AND P2, PT, R11, R144, PT ;  /* 0x000000900b00720b */ /* 0x000fe20003f5c000 */
[----:B------:R-:W-:Y:S01]  /*17590*/  FMUL.FTZ R10, R10, R35 ;  /* 0x000000230a0a7220 */ /* 0x000fe20000410000 */
[----:B------:R-:W-:-:S04]  /*175a0*/  @P1 PRMT R11, R37, 0x7632, R11 ;  /* 0x00007632250b1816 */ /* 0x000fc8000000000b */
[----:B------:R-:W-:Y:S02]  /*175b0*/  FSEL R10, R10, RZ, !P2 ;  /* 0x000000ff0a0a7208 */ /* 0x000fe40005000000 */
[----:B------:R-:W-:-:S03]  /*175c0*/  @P1 SHF.L.U32 R11, R11, 0x10, RZ ;  /* 0x000000100b0b1819 */ /* 0x000fc600000006ff */
[----:B------:R-:W-:Y:S01]  /*175d0*/  FADD.FTZ R10, R9, R10 ;  /* 0x0000000a090a7221 */ /* 0x000fe20000010000 */
[----:B------:R-:W-:Y:S02]  /*175e0*/  SEL R9, RZ, 0x1, P2 ;  /* 0x00000001ff097807 */ /* 0x000fe40001000000 */
[----:B------:R-:W-:Y:S01]  /*175f0*/  ISETP.NE.AND P2, PT, R149, 0x1, PT ;  /* 0x000000019500780c */ /* 0x000fe20003f45270 */
[----:B------:R-:W-:Y:S01]  /*17600*/  @P1 FADD.FTZ R148, R10, R11 ;  /* 0x0000000b0a941221 */ /* 0x000fe20000010000 */
[----:B------:R-:W-:Y:S02]  /*17610*/  @!P1 IMAD.MOV.U32 R148, RZ, RZ, R10 ;  /* 0x000000ffff949224 */ /* 0x000fe400078e000a */
[----:B------:R-:W-:-:S03]  /*17620*/  IMAD.MOV.U32 R11, RZ, RZ, R178 ;  /* 0x000000ffff0b7224 */ /* 0x000fc600078e00b2 */
        /* <DEDUP_REMOVED lines=10> */
.L_x_1292:
        /* <DEDUP_REMOVED lines=13> */
.L_x_1294:
[----:B------:R-:W-:Y:S05]  /*177a0*/  BSYNC.RECONVERGENT B1 ;  /* 0x0000000000017941 */ /* 0x000fea0003800200 */
.L_x_1293:
        /* <DEDUP_REMOVED lines=60> */
.L_x_1291:
[----:B------:R-:W-:Y:S05]  /*17b70*/  BSYNC.RECONVERGENT B0 ;  /* 0x0000000000007941 */ /* 0x000fea0003800200 */
.L_x_1290:
        /* <DEDUP_REMOVED lines=21> */
.L_x_1297:
        /* <DEDUP_REMOVED lines=13> */
.L_x_1299:
[----:B------:R-:W-:Y:S05]  /*17da0*/  BSYNC.RECONVERGENT B1 ;  /* 0x0000000000017941 */ /* 0x000fea0003800200 */
.L_x_1298:
        /* <DEDUP_REMOVED lines=60> */
.L_x_1296:
[----:B------:R-:W-:Y:S05]  /*18170*/  BSYNC.RECONVERGENT B0 ;  /* 0x0000000000007941 */ /* 0x000fea0003800200 */
.L_x_1295:
        /* <DEDUP_REMOVED lines=11> */
[----:B------:R-:W-:Y:S01]  /*18230*/  FADD.FTZ R12, R12, R11 ;  /* 0x0000000b0c0c7221 */ /* 0x000fe20000010000 */
[----:B------:R-:W-:-:S03]  /*18240*/  IMAD.MOV.U32 R11, RZ, RZ, R178 ;  /* 0x000000ffff0b7224 */ /* 0x000fc600078e00b2 */
[--C-:B------:R-:W-:Y:S01]  /*18250*/  @P1 FADD.FTZ R149, R149, R12.reuse ;  /* 0x0000000c95951221 */ /* 0x100fe20000010000 */
[----:B------:R-:W-:-:S05]  /*18260*/  @!P1 IMAD.MOV.U32 R149, RZ, RZ, R12 ;  /* 0x000000ffff959224 */ /* 0x000fca00078e000c */
        /* <DEDUP_REMOVED lines=10> */
.L_x_1302:
        /* <DEDUP_REMOVED lines=13> */
.L_x_1304:
[----:B------:R-:W-:Y:S05]  /*183e0*/  BSYNC.RECONVERGENT B1 ;  /* 0x0000000000017941 */ /* 0x000fea0003800200 */
.L_x_1303:
        /* <DEDUP_REMOVED lines=60> */
.L_x_1301:
[----:B------:R-:W-:Y:S05]  /*187b0*/  BSYNC.RECONVERGENT B0 ;  /* 0x0000000000007941 */ /* 0x000fea0003800200 */
.L_x_1300:
        /* <DEDUP_REMOVED lines=20> */
.L_x_1307:
        /* <DEDUP_REMOVED lines=13> */
.L_x_1309:
[----:B------:R-:W-:Y:S05]  /*189d0*/  BSYNC.RECONVERGENT B1 ;  /* 0x0000000000017941 */ /* 0x000fea0003800200 */
.L_x_1308:
        /* <DEDUP_REMOVED lines=60> */
.L_x_1306:
[----:B------:R-:W-:Y:S05]  /*18da0*/  BSYNC.RECONVERGENT B0 ;  /* 0x0000000000007941 */ /* 0x000fea0003800200 */
.L_x_1305:
[----:B------:R-:W-:Y:S01]  /*18db0*/  I2FP.F32.U32 R151, R12 ;  /* 0x0000000c00977245 */ /* 0x000fe20000201000 */
[----:B------:R-:W-:Y:S01]  /*18dc0*/  BSSY.RECONVERGENT B0, `(.L_x_1310) ;  /* 0x0000065000007945 */ /* 0x000fe20003800200 */
[----:B------:R-:W-:Y:S01]  /*18dd0*/  PRMT R12, R42, 0x7632, R12 ;  /* 0x000076322a0c7816 */ /* 0x000fe2000000000c */
[----:B------:R-:W-:Y:S01]  /*18de0*/  IMAD.MOV.U32 R160, RZ, RZ, 0x2 ;  /* 0x00000002ffa07424 */ /* 0x000fe200078e00ff */
[----:B------:R-:W-:Y:S01]  /*18df0*/  @P1 PRMT R142, R38, 0x7632, R142 ;  /* 0x00007632268e1816 */ /* 0x000fe2000000008e */
[----:B------:R-:W-:Y:S02]  /*18e00*/  FFMA.FTZ R151, R151, R34, 1.1641532182693481445e-10 ;  /* 0x2f00000097977423 */ /* 0x000fe40000010022 */
[----:B------:R-:W-:Y:S01]  /*18e10*/  IMAD.U32 R12, R12, 0x10000, RZ ;  /* 0x000100000c0c7824 */ /* 0x000fe200078e00ff */
[----:B------:R-:W-:Y:S02]  /*18e20*/  @P1 SHF.L.U32 R142, R142, 0x10, RZ ;  /* 0x000000108e8e1819 */ /* 0x000fe400000006ff */
[----:B------:R-:W-:Y:S01]  /*18e30*/  FSETP.GTU.FTZ.AND P4, PT, R151, R144, PT ;  /* 0x000000909700720b */ /* 0x000fe20003f9c000 */
[----:B------:R-:W-:Y:S01]  /*18e40*/  FMUL.FTZ R12, R12, R35 ;  /* 0x000000230c0c7220 */ /* 0x000fe20000410000 */
[----:B------:R-:W-:-:S04]  /*18e50*/  IMAD.MOV.U32 R151, RZ, RZ, R178 ;  /* 0x000000ffff977224 */ /* 0x000fc800078e00b2 */
[----:B------:R-:W-:Y:S02]  /*18e60*/  FSEL R150, R12, RZ, !P4 ;  /* 0x000000ff0c967208 */ /* 0x000fe40006000000 */
        /* <DEDUP_REMOVED lines=16> */
.L_x_1312:
        /* <DEDUP_REMOVED lines=13> */
.L_x_1314:
[----:B------:R-:W-:Y:S05]  /*19040*/  BSYNC.RECONVERGENT B1 ;  /* 0x0000000000017941 */ /* 0x000fea0003800200 */
.L_x_1313:
        /* <DEDUP_REMOVED lines=60> */
.L_x_1311:
[----:B------:R-:W-:Y:S05]  /*19410*/  BSYNC.RECONVERGENT B0 ;  /* 0x0000000000007941 */ /* 0x000fea0003800200 */
.L_x_1310:
        /* <DEDUP_REMOVED lines=21> */
.L_x_1317:
        /* <DEDUP_REMOVED lines=13> */
.L_x_1319:
[----:B------:R-:W-:Y:S05]  /*19640*/  BSYNC.RECONVERGENT B1 ;  /* 0x0000000000017941 */ /* 0x000fea0003800200 */
.L_x_1318:
        /* <DEDUP_REMOVED lines=60> */
.L_x_1316:
[----:B------:R-:W-:Y:S05]  /*19a10*/  BSYNC.RECONVERGENT B0 ;  /* 0x0000000000007941 */ /* 0x000fea0003800200 */
.L_x_1315:
[----:B------:R-:W-:Y:S01]  /*19a20*/  I2FP.F32.U32 R143, R143 ;  /* 0x0000008f008f7245 */ /* 0x000fe20000201000 */
[----:B------:R-:W-:Y:S01]  /*19a30*/  IMAD.U32 R160, R43, 0x10000, RZ ;  /* 0x000100002ba07824 */ /* 0x000fe200078e00ff */
[----:B------:R-:W-:Y:S01]  /*19a40*/  @P1 SHF.L.U32 R151, R39, 0x10, RZ ;  /* 0x0000001027971819 */ /* 0x000fe200000006ff */
[----:B------:R-:W-:Y:S01]  /*19a50*/  BSSY.RECONVERGENT B0, `(.L_x_1320) ;  /* 0x0000061000007945 */ /* 0x000fe20003800200 */
[----:B------:R-:W-:Y:S02]  /*19a60*/  IMAD.MOV.U32 R163, RZ, RZ, 0x2 ;  /* 0x00000002ffa37424 */ /* 0x000fe400078e00ff */
[----:B------:R-:W-:Y:S01]  /*19a70*/  FFMA.FTZ R143, R143, R34, 1.1641532182693481445e-10 ;  /* 0x2f0000008f8f7423 */ /* 0x000fe20000010022 */
[----:B------:R-:W-:Y:S01]  /*19a80*/  FMUL.FTZ R160, R160, R35 ;  /* 0x00000023a0a07220 */ /* 0x000fe20000410000 */
[----:B------:R-:W-:-:S03]  /*19a90*/  IMAD.MOV.U32 R161, RZ, RZ, R178 ;  /* 0x000000ffffa17224 */ /* 0x000fc600078e00b2 */
[----:B------:R-:W-:-:S04]  /*19aa0*/  FSETP.GTU.FTZ.AND P5, PT, R143, R144, PT ;  /* 0x000000908f00720b */ /* 0x000fc80003fbc000 */
[----:B------:R-:W-:Y:S02]  /*19ab0*/  FSEL R143, R160, RZ, !P5 ;  /* 0x000000ffa08f7208 */ /* 0x000fe40006800000 */
[----:B------:R-:W-:Y:S02]  /*19ac0*/  SEL R160, RZ, 0x1, P5 ;  /* 0x00000001ffa07807 */ /* 0x000fe40002800000 */
[----:B------:R-:W-:Y:S01]  /*19ad0*/  ISETP.NE.AND P5, PT, R162, 0x1, PT ;  /* 0x00000001a200780c */ /* 0x000fe20003fa5270 */
[----:B------:R-:W-:-:S04]  /*19ae0*/  FADD.FTZ R12, R12, R143 ;  /* 0x0000008f0c0c7221 */ /* 0x000fc80000010000 */
[--C-:B------:R-:W-:Y:S01]  /*19af0*/  @P1 FADD.FTZ R151, R151, R12.reuse ;  /* 0x0000000c97971221 */ /* 0x100fe20000010000 */
        /* <DEDUP_REMOVED lines=12> */
.L_x_1322:
        /* <DEDUP_REMOVED lines=13> */
.L_x_1324:
[----:B------:R-:W-:Y:S05]  /*19c90*/  BSYNC.RECONVERGENT B1 ;  /* 0x0000000000017941 */ /* 0x000fea0003800200 */
.L_x_1323:
        /* <DEDUP_REMOVED lines=60> */
.L_x_1321:
[----:B------:R-:W-:Y:S05]  /*1a060*/  BSYNC.RECONVERGENT B0 ;  /* 0x0000000000007941 */ /* 0x000fea0003800200 */
.L_x_1320:
        /* <DEDUP_REMOVED lines=20> */
.L_x_1327:
        /* <DEDUP_REMOVED lines=15> */
.L_x_1329:
[----:B------:R-:W-:Y:S05]  /*1a2a0*/  BSYNC.RECONVERGENT B1 ;  /* 0x0000000000017941 */ /* 0x000fea0003800200 */
.L_x_1328:
        /* <DEDUP_REMOVED lines=58> */
[----:B------:R-:W-:Y:S01]  /*1a650*/  IMAD.MOV.U32 R154, RZ, RZ, R160 ;  /* 0x000000ffff9a7224 */ /* 0x000fe200078e00a0 */
[----:B------:R-:W-:-:S07]  /*1a660*/  LOP3.LUT R180, R180, UR16, R161, 0x96, !PT ;  /* 0x00000010b4b47c12 */ /* 0x000fce000f8e96a1 */
.L_x_1326:
[----:B------:R-:W-:Y:S05]  /*1a670*/  BSYNC.RECONVERGENT B0 ;  /* 0x0000000000007941 */ /* 0x000fea0003800200 */
.L_x_1325:
[----:B------:R-:W-:Y:S02]  /*1a680*/  I2FP.F32.U32 R161, R162 ;  /* 0x000000a200a17245 */ /* 0x000fe40000201000 */
[----:B------:R-:W-:Y:S02]  /*1a690*/  PRMT R160, R43, 0x7632, R160 ;  /* 0x000076322ba07816 */ /* 0x000fe400000000a0 */
[----:B------:R-:W-:Y:S01]  /*1a6a0*/  PRMT R141, R141, 0x5410, R13 ;  /* 0x000054108d8d7816 */ /* 0x000fe2000000000d */
[----:B------:R-:W-:Y:S01]  /*1a6b0*/  FFMA.FTZ R161, R161, R34, 1.1641532182693481445e-10 ;  /* 0x2f000000a1a17423 */ /* 0x000fe20000010022 */
[----:B------:R-:W-:Y:S01]  /*1a6c0*/  PRMT R142, R159, 0x5410, R142 ;  /* 0x000054109f8e7816 */ /* 0x000fe2000000008e */
[----:B------:R-:W-:Y:S01]  /*1a6d0*/  IMAD.U32 R160, R160, 0x10000, RZ ;  /* 0x00010000a0a07824 */ /* 0x000fe200078e00ff */
[----:B------:R-:W-:Y:S02]  /*1a6e0*/  PRMT R140, R140, 0x5410, R158 ;  /* 0x000054108c8c7816 */ /* 0x000fe4000000009e */
[----:B------:R-:W-:Y:S01]  /*1a6f0*/  FSETP.GTU.FTZ.AND P6, PT, R161, R144, PT ;  /* 0x00000090a100720b */ /* 0x000fe20003fdc000 */
[----:B------:R-:W-:Y:S01]  /*1a700*/  FMUL.FTZ R160, R160, R35 ;  /* 0x00000023a0a07220 */ /* 0x000fe20000410000 */
[----:B------:R-:W-:-:S04]  /*1a710*/  @P1 PRMT R161, R39, 0x7632, R161 ;  /* 0x0000763227a11816 */ /* 0x000fc800000000a1 */
[----:B------:R-:W-:Y:S02]  /*1a720*/  FSEL R163, R160, RZ, !P6 ;  /* 0x000000ffa0a37208 */ /* 0x000fe40007000000 */
[----:B------:R-:W-:Y:S02]  /*1a730*/  @P1 SHF.L.U32 R162, R161, 0x10, RZ ;  /* 0x00000010a1a21819 */ /* 0x000fe400000006ff */
[----:B------:R-:W-:Y:S01]  /*1a740*/  SEL R160, RZ, 0x1, P6 ;  /* 0x00000001ffa07807 */ /* 0x000fe20003000000 */
[----:B------:R-:W-:-:S03]  /*1a750*/  FADD.FTZ R161, R152, R163 ;  /* 0x000000a398a17221 */ /* 0x000fc60000010000 */
[----:B------:R-:W-:Y:S01]  /*1a760*/  PRMT R13, R160, 0x7610, R13 ;  /* 0x00007610a00d7816 */ /* 0x000fe2000000000d */
[----:B------:R-:W-:Y:S01]  /*1a770*/  @P1 FADD.FTZ R152, R161, R162 ;  /* 0x000000a2a1981221 */ /* 0x000fe20000010000 */
[----:B------:R-:W-:-:S05]  /*1a780*/  @!P1 IMAD.MOV.U32 R152, RZ, RZ, R161 ;  /* 0x000000ffff989224 */ /* 0x000fca00078e00a1 */
[----:B------:R-:W-:-:S04]  /*1a790*/  F2FP.BF16.F32.PACK_AB R161, RZ, R152 ;  /* 0x00000098ffa1723e */ /* 0x000fc800000010ff */
[----:B------:R-:W-:Y:S01]  /*1a7a0*/  PRMT R143, R143, 0x5410, R161 ;  /* 0x000054108f8f7816 */ /* 0x000fe200000000a1 */
[----:B------:R-:W-:Y:S06]  /*1a7b0*/  BRA `(.L_x_1330) ;  /* 0x0000003000887947 */ /* 0x000fec0003800000 */
.L_x_1249:
[----:B------:R-:W-:Y:S01]  /*1a7c0*/  ISETP.NE.AND P2, PT, R156, 0x1, PT ;  /* 0x000000019c00780c */ /* 0x000fe20003f45270 */
[----:B------:R-:W-:Y:S01]  /*1a7d0*/  BSSY.RECONVERGENT B0, `(.L_x_1331) ;  /* 0x0000058000007945 */ /* 0x000fe20003800200 */
[----:B--2---:R-:W-:Y:S01]  /*1a7e0*/  IMAD.MOV.U32 R149, RZ, RZ, 0x2 ;  /* 0x00000002ff957424 */ /* 0x004fe200078e00ff */
        /* <DEDUP_REMOVED lines=13> */
.L_x_1333:
        /* <DEDUP_REMOVED lines=13> */
.L_x_1335:
[----:B------:R-:W-:Y:S05]  /*1a990*/  BSYNC.RECONVERGENT B1 ;  /* 0x0000000000017941 */ /* 0x000fea0003800200 */
.L_x_1334:
        /* <DEDUP_REMOVED lines=59> */
.L_x_1332:
[----:B------:R-:W-:Y:S05]  /*1ad50*/  BSYNC.RECONVERGENT B0 ;  /* 0x0000000000007941 */ /* 0x000fea0003800200 */
.L_x_1331:
[----:B------:R-:W-:Y:S01]  /*1ad60*/  I2FP.F32.U32 R145, R146 ;  /* 0x0000009200917245 */ /* 0x000fe20000201000 */
[----:B-----5:R-:W-:Y:S01]  /*1ad70*/  @P1 IMAD.U32 R148, R36, 0x10000, RZ ;  /* 0x0001000024941824 */ /* 0x020fe200078e00ff */
[C---:B------:R-:W-:Y:S01]  /*1ad80*/  SHF.L.U32 R146, R140.reuse, 0x10, RZ ;  /* 0x000000108c927819 */ /* 0x040fe200000006ff */
[----:B------:R-:W-:Y:S01]  /*1ad90*/  BSSY.RECONVERGENT B0, `(.L_x_1336) ;  /* 0x0000060000007945 */ /* 0x000fe20003800200 */
[----:B------:R-:W-:Y:S01]  /*1ada0*/  ISETP.NE.AND P3, PT, R149, 0x1, PT ;  /* 0x000000019500780c */ /* 0x000fe20003f65270 */
[----:B------:R-:W-:Y:S01]  /*1adb0*/  FFMA.FTZ R145, R145, R34, 1.1641532182693481445e-10 ;  /* 0x2f00000091917423 */ /* 0x000fe20000010022 */
[----:B------:R-:W-:Y:S01]  /*1adc0*/  PRMT R140, R140, 0x7632, R140 ;  /* 0x000076328c8c7816 */ /* 0x000fe2000000008c */
[----:B------:R-:W-:Y:S01]  /*1add0*/  FMUL.FTZ R146, R146, R35 ;  /* 0x0000002392927220 */ /* 0x000fe20000410000 */
[----:B------:R-:W-:Y:S02]  /*1ade0*/  IMAD.MOV.U32 R147, RZ, RZ, R178 ;  /* 0x000000ffff937224 */ /* 0x000fe400078e00b2 */
[----:B------:R-:W-:-:S04]  /*1adf0*/  FSETP.GTU.FTZ.AND P2, PT, R145, R144, PT ;  /* 0x000000909100720b */ /* 0x000fc80003f5c000 */
[----:B------:R-:W-:Y:S02]  /*1ae00*/  FSEL R145, R146, RZ, !P2 ;  /* 0x000000ff92917208 */ /* 0x000fe40005000000 */
[----:B------:R-:W-:-:S03]  /*1ae10*/  PLOP3.LUT P2, PT, P2, PT, PT, 0x8, 0x80 ;  /* 0x000000000080781c */ /* 0x000fc6000174e170 */
[----:B------:R-:W-:Y:S01]  /*1ae20*/  @P1 FADD.FTZ R145, R148, R145 ;  /* 0x0000009194911221 */ /* 0x000fe20000010000 */
[----:B------:R-:W-:Y:S01]  /*1ae30*/  P2R R153, PR, RZ, 0x4 ;  /* 0x00000004ff997803 */ /* 0x000fe20000000000 */
        /* <DEDUP_REMOVED lines=11> */
.L_x_1338:
        /* <DEDUP_REMOVED lines=13> */
.L_x_1340:
[----:B------:R-:W-:Y:S05]  /*1afc0*/  BSYNC.RECONVERGENT B1 ;  /* 0x0000000000017941 */ /* 0x000fea0003800200 */
.L_x_1339:
        /* <DEDUP_REMOVED lines=60> */
.L_x_1337:
[----:B------:R-:W-:Y:S05]  /*1b390*/  BSYNC.RECONVERGENT B0 ;  /* 0x0000000000007941 */ /* 0x000fea0003800200 */
.L_x_1336:
[----:B------:R-:W-:Y:S01]  /*1b3a0*/  I2FP.F32.U32 R147, R147 ;  /* 0x0000009300937245 */ /* 0x000fe20000201000 */
[----:B------:R-:W-:Y:S01]  /*1b3b0*/  IMAD.U32 R140, R140, 0x10000, RZ ;  /* 0x000100008c8c7824 */ /* 0x000fe200078e00ff */
[----:B------:R-:W-:Y:S01]  /*1b3c0*/  @P1 PRMT R146, R36, 0x7632, R146 ;  /* 0x0000763224921816 */ /* 0x000fe20000000092 */
[----:B------:R-:W-:Y:S01]  /*1b3d0*/  BSSY.RECONVERGENT B0, `(.L_x_1341) ;  /* 0x0000060000007945 */ /* 0x000fe20003800200 */
[----:B------:R-:W-:Y:S01]  /*1b3e0*/  ISETP.NE.AND P3, PT, R148, 0x1, PT ;  /* 0x000000019400780c */ /* 0x000fe20003f65270 */
[----:B------:R-:W-:Y:S01]  /*1b3f0*/  FFMA.FTZ R147, R147, R34, 1.1641532182693481445e-10 ;  /* 0x2f00000093937423 */ /* 0x000fe20000010022 */
[----:B------:R-:W-:Y:S01]  /*1b400*/  FMUL.FTZ R140, R140, R35 ;  /* 0x000000238c8c7220 */ /* 0x000fe20000410000 */
[----:B------:R-:W-:-:S03]  /*1b410*/  HFMA2 R151, -RZ, RZ, 0, 1.1920928955078125e-07 ;  /* 0x00000002ff977431 */ /* 0x000fc600000001ff */
        /* <DEDUP_REMOVED lines=17> */
.L_x_1343:
        /* <DEDUP_REMOVED lines=13> */
.L_x_1345:
[----:B------:R-:W-:Y:S05]  /*1b600*/  BSYNC.RECONVERGENT B1 ;  /* 0x0000000000017941 */ /* 0x000fea0003800200 */
.L_x_1344:
        /* <DEDUP_REMOVED lines=60> */
.L_x_1342:
[----:B------:R-:W-:Y:S05]  /*1b9d0*/  BSYNC.RECONVERGENT B0 ;  /* 0x0000000000007941 */ /* 0x000fea0003800200 */
.L_x_1341:
[----:B------:R-:W-:Y:S01]  /*1b9e0*/  I2FP.F32.U32 R147, R147 ;  /* 0x0000009300937245 */ /* 0x000fe20000201000 */
[----:B------:R-:W-:Y:S01]  /*1b9f0*/  @P1 IMAD.U32 R150, R37, 0x10000, RZ ;  /* 0x0001000025961824 */ /* 0x000fe200078e00ff */
[----:B------:R-:W-:Y:S01]  /*1ba00*/  SHF.L.U32 R148, R141, 0x10, RZ ;  /* 0x000000108d947819 */ /* 0x000fe200000006ff */
        /* <DEDUP_REMOVED lines=22> */
.L_x_1348:
        /* <DEDUP_REMOVED lines=13> */
.L_x_1350:
[----:B------:R-:W-:Y:S05]  /*1bc40*/  BSYNC.RECONVERGENT B1 ;  /* 0x0000000000017941 */ /* 0x000fea0003800200 */
.L_x_1349:
        /* <DEDUP_REMOVED lines=60> */
.L_x_1347:
[----:B------:R-:W-:Y:S05]  /*1c010*/  BSYNC.RECONVERGENT B0 ;  /* 0x0000000000007941 */ /* 0x000fea0003800200 */
.L_x_1346:
[----:B------:R-:W-:Y:S01]  /*1c020*/  I2FP.F32.U32 R149, R149 ;  /* 0x0000009500957245 */ /* 0x000fe20000201000 */
[----:B------:R-:W-:Y:S01]  /*1c030*/  IMAD.U32 R148, R141, 0x10000, RZ ;  /* 0x000100008d947824 */ /* 0x000fe200078e00ff */
[----:B------:R-:W-:Y:S01]  /*1c040*/  ISETP.NE.AND P2, PT, R150, 0x1, PT ;  /* 0x000000019600780c */ /* 0x000fe20003f45270 */
[----:B------:R-:W-:Y:S01]  /*1c050*/  BSSY.RECONVERGENT B0, `(.L_x_1351) ;  /* 0x0000060000007945 */ /* 0x000fe20003800200 */
[----:B------:R-:W-:Y:S01]  /*1c060*/  @P1 PRMT R141, R37, 0x7632, R141 ;  /* 0x00007632258d1816 */ /* 0x000fe2000000008d */
[----:B------:R-:W-:Y:S01]  /*1c070*/  FFMA.FTZ R149, R149, R34, 1.1641532182693481445e-10 ;  /* 0x2f00000095957423 */ /* 0x000fe20000010022 */
[----:B------:R-:W-:Y:S01]  /*1c080*/  FMUL.FTZ R148, R148, R35 ;  /* 0x0000002394947220 */ /* 0x000fe20000410000 */
[----:B------:R-:W-:Y:S02]  /*1c090*/  HFMA2 R161, -RZ, RZ, 0, 1.1920928955078125e-07 ;  /* 0x00000002ffa17431 */ /* 0x000fe400000001ff */
[----:B------:R-:W-:Y:S01]  /*1c0a0*/  @P1 IMAD.U32 R141, R141, 0x10000, RZ ;  /* 0x000100008d8d1824 */ /* 0x000fe200078e00ff */
[----:B------:R-:W-:Y:S01]  /*1c0b0*/  FSETP.GTU.FTZ.AND P3, PT, R149, R144, PT ;  /* 0x000000909500720b */ /* 0x000fe20003f7c000 */
[----:B------:R-:W-:-:S03]  /*1c0c0*/  IMAD.MOV.U32 R149, RZ, RZ, R178 ;  /* 0x000000ffff957224 */ /* 0x000fc600078e00b2 */
        /* <DEDUP_REMOVED lines=14> */
.L_x_1353:
        /* <DEDUP_REMOVED lines=13> */
.L_x_1355:
[----:B------:R-:W-:Y:S05]  /*1c280*/  BSYNC.RECONVERGENT B1 ;  /* 0x0000000000017941 */ /* 0x000fea0003800200 */
.L_x_1354:
        /* <DEDUP_REMOVED lines=60> */
.L_x_1352:
[----:B------:R-:W-:Y:S05]  /*1c650*/  BSYNC.RECONVERGENT B0 ;  /* 0x0000000000007941 */ /* 0x000fea0003800200 */
.L_x_1351:
[----:B------:R-:W-:Y:S01]  /*1c660*/  I2FP.F32.U32 R149, R149 ;  /* 0x0000009500957245 */ /* 0x000fe20000201000 */
[----:B------:R-:W-:Y:S01]  /*1c670*/  @P1 IMAD.U32 R152, R38, 0x10000, RZ ;  /* 0x0001000026981824 */ /* 0x000fe200078e00ff */
        /* <DEDUP_REMOVED lines=22> */
.L_x_1358:
        /* <DEDUP_REMOVED lines=13> */
.L_x_1360:
[----:B------:R-:W-:Y:S05]  /*1c8b0*/  BSYNC.RECONVERGENT B1 ;  /* 0x0000000000017941 */ /* 0x000fea0003800200 */
.L_x_1359:
        /* <DEDUP_REMOVED lines=60> */
.L_x_1357:
[----:B------:R-:W-:Y:S05]  /*1cc80*/  BSYNC.RECONVERGENT B0 ;  /* 0x0000000000007941 */ /* 0x000fea0003800200 */
.L_x_1356:
[----:B------:R-:W-:Y:S01]  /*1cc90*/  I2FP.F32.U32 R151, R151 ;  /* 0x0000009700977245 */ /* 0x000fe20000201000 */
[----:B------:R-:W-:Y:S01]  /*1cca0*/  IMAD.U32 R142, R142, 0x10000, RZ ;  /* 0x000100008e8e7824 */ /* 0x000fe200078e00ff */
[----:B------:R-:W-:Y:S01]  /*1ccb0*/  @P1 PRMT R150, R38, 0x7632, R150 ;  /* 0x0000763226961816 */ /* 0x000fe20000000096 */
[----:B------:R-:W-:Y:S01]  /*1ccc0*/  BSSY.RECONVERGENT B0, `(.L_x_1361) ;  /* 0x000005f000007945 */ /* 0x000fe20003800200 */
[----:B------:R-:W-:Y:S01]  /*1ccd0*/  ISETP.NE.AND P4, PT, R152, 0x1, PT ;  /* 0x000000019800780c */ /* 0x000fe20003f85270 */
[----:B------:R-:W-:Y:S01]  /*1cce0*/  FFMA.FTZ R151, R151, R34, 1.1641532182693481445e-10 ;  /* 0x2f00000097977423 */ /* 0x000fe20000010022 */
[----:B------:R-:W-:Y:S01]  /*1ccf0*/  FMUL.FTZ R142, R142, R35 ;  /* 0x000000238e8e7220 */ /* 0x000fe20000410000 */
[----:B------:R-:W-:Y:S02]  /*1cd00*/  @P1 IMAD.U32 R161, R150, 0x10000, RZ ;  /* 0x0001000096a11824 */ /* 0x000fe400078e00ff */
[----:B------:R-:W-:Y:S01]  /*1cd10*/  HFMA2 R163, -RZ, RZ, 0, 1.1920928955078125e-07 ;  /* 0x00000002ffa37431 */ /* 0x000fe200000001ff */
[----:B------:R-:W-:Y:S01]  /*1cd20*/  FSETP.GTU.FTZ.AND P3, PT, R151, R144, PT ;  /* 0x000000909700720b */ /* 0x000fe20003f7c000 */
[----:B------:R-:W-:-:S03]  /*1cd30*/  IMAD.MOV.U32 R151, RZ, RZ, R178 ;  /* 0x000000ffff977224 */ /* 0x000fc600078e00b2 */
        /* <DEDUP_REMOVED lines=13> */
.L_x_1363:
        /* <DEDUP_REMOVED lines=13> */
.L_x_1365:
[----:B------:R-:W-:Y:S05]  /*1cee0*/  BSYNC.RECONVERGENT B1 ;  /* 0x0000000000017941 */ /* 0x000fea0003800200 */
.L_x_1364:
        /* <DEDUP_REMOVED lines=60> */
.L_x_1362:
[----:B------:R-:W-:Y:S05]  /*1d2b0*/  BSYNC.RECONVERGENT B0 ;  /* 0x0000000000007941 */ /* 0x000fea0003800200 */
.L_x_1361:
[----:B------:R-:W-:Y:S01]  /*1d2c0*/  I2FP.F32.U32 R151, R151 ;  /* 0x0000009700977245 */ /* 0x000fe20000201000 */
[----:B------:R-:W-:Y:S01]  /*1d2d0*/  @P1 IMAD.U32 R162, R39, 0x10000, RZ ;  /* 0x0001000027a21824 */ /* 0x000fe200078e00ff */
[----:B------:R-:W-:Y:S01]  /*1d2e0*/  SHF.L.U32 R152, R143, 0x10, RZ ;  /* 0x000000108f987819 */ /* 0x000fe200000006ff */
[----:B------:R-:W-:Y:S01]  /*1d2f0*/  BSSY.RECONVERGENT B0, `(.L_x_1366) ;  /* 0x000005f000007945 */ /* 0x000fe20003800200 */
[----:B------:R-:W-:Y:S01]  /*1d300*/  ISETP.NE.AND P5, PT, R163, 0x1, PT ;  /* 0x00000001a300780c */ /* 0x000fe20003fa5270 */
[----:B------:R-:W-:Y:S01]  /*1d310*/  FFMA.FTZ R151, R151, R34, 1.1641532182693481445e-10 ;  /* 0x2f00000097977423 */ /* 0x000fe20000010022 */
[----:B------:R-:W-:Y:S02]  /*1d320*/  IMAD.MOV.U32 R166, RZ, RZ, 0x2 ;  /* 0x00000002ffa67424 */ /* 0x000fe400078e00ff */
[----:B------:R-:W-:Y:S01]  /*1d330*/  FMUL.FTZ R152, R152, R35 ;  /* 0x0000002398987220 */ /* 0x000fe20000410000 */
[----:B------:R-:W-:Y:S01]  /*1d340*/  IMAD.MOV.U32 R161, RZ, RZ, R178 ;  /* 0x000000ffffa17224 */ /* 0x000fe200078e00b2 */
[----:B------:R-:W-:-:S04]  /*1d350*/  FSETP.GTU.FTZ.AND P4, PT, R151, R144, PT ;  /* 0x000000909700720b */ /* 0x000fc80003f9c000 */
[----:B------:R-:W-:Y:S02]  /*1d360*/  FSEL R151, R152, RZ, !P4 ;  /* 0x000000ff98977208 */ /* 0x000fe40006000000 */
[----:B------:R-:W-:Y:S02]  /*1d370*/  PRMT R152, R143, 0x7632, R152 ;  /* 0x000076328f987816 */ /* 0x000fe40000000098 */
[----:B------:R-:W-:Y:S01]  /*1d380*/  PLOP3.LUT P4, PT, P4, PT, PT, 0x8, 0x80 ;  /* 0x000000000080781c */ /* 0x000fe2000278e170 */
        /* <DEDUP_REMOVED lines=11> */
.L_x_1368:
        /* <DEDUP_REMOVED lines=13> */
.L_x_1370:
[----:B------:R-:W-:Y:S05]  /*1d510*/  BSYNC.RECONVERGENT B1 ;  /* 0x0000000000017941 */ /* 0x000fea0003800200 */
.L_x_1369:
        /* <DEDUP_REMOVED lines=59> */
[----:B------:R-:W-:-:S07]  /*1d8d0*/  MOV R154, R162 ;  /* 0x000000a2009a7202 */ /* 0x000fce0000000f00 */
.L_x_1367:
[----:B------:R-:W-:Y:S05]  /*1d8e0*/  BSYNC.RECONVERGENT B0 ;  /* 0x0000000000007941 */ /* 0x000fea0003800200 */
.L_x_1366:
        /* <DEDUP_REMOVED lines=14> */
[----:B------:R-:W-:-:S07]  /*1d9d0*/  PRMT R143, R143, 0x5410, R161 ;  /* 0x000054108f8f7816 */ /* 0x000fce00000000a1 */
.L_x_1330:
[----:B------:R-:W-:Y:S02]  /*1d9e0*/  SEL R159, RZ, 0x10000, !P4 ;  /* 0x00010000ff9f7807 */ /* 0x000fe40006000000 */
[----:B------:R-:W-:Y:S02]  /*1d9f0*/  SEL R160, RZ, 0x100, !P3 ;  /* 0x00000100ffa07807 */ /* 0x000fe40005800000 */
[----:B------:R-:W-:Y:S02]  /*1da00*/  ISETP.NE.AND P4, PT, R157, RZ, PT ;  /* 0x000000ff9d00720c */ /* 0x000fe40003f85270 */
[----:B------:R-:W-:Y:S01]  /*1da10*/  ISETP.NE.AND P3, PT, R156, RZ, PT ;  /* 0x000000ff9c00720c */ /* 0x000fe20003f65270 */
[----:B------:R-:W-:Y:S01]  /*1da20*/  IMAD.WIDE.U32 R156, R14, 0x10, R186 ;  /* 0x000000100e9c7825 */ /* 0x000fe200078e00ba */
[----:B------:R-:W-:Y:S02]  /*1da30*/  SEL R161, RZ, 0x1000000, !P5 ;  /* 0x01000000ffa17807 */ /* 0x000fe40006800000 */
[----:B------:R-:W-:-:S02]  /*1da40*/  ISETP.NE.AND P5, PT, R155, RZ, PT ;  /* 0x000000ff9b00720c */ /* 0x000fc40003fa5270 */
[----:B------:R0:W-:Y:S01]  /*1da50*/  STG.E.128 desc[UR6][R156.64], R140 ;  /* 0x0000008c9c007986 */ /* 0x0001e2000c101d06 */
[----:B------:R-:W-:Y:S02]  /*1da60*/  ISETP.NE.AND P6, PT, R153, RZ, PT ;  /* 0x000000ff9900720c */ /* 0x000fe40003fc5270 */
[----:B------:R-:W-:Y:S02]  /*1da70*/  SEL R155, RZ, 0x1000000, !P3 ;  /* 0x01000000ff9b7807 */ /* 0x000fe40005800000 */
[----:B------:R-:W-:Y:S02]  /*1da80*/  SEL R158, RZ, 0x10000, !P4 ;  /* 0x00010000ff9e7807 */ /* 0x000fe40006000000 */
[----:B------:R-:W-:Y:S02]  /*1da90*/  SEL R153, RZ, 0x100, !P5 ;  /* 0x00000100ff997807 */ /* 0x000fe40006800000 */
[----:B------:R-:W-:Y:S02]  /*1daa0*/  LOP3.LUT R160, R160, R161, R159, 0xfe, !PT ;  /* 0x000000a1a0a07212 */ /* 0x000fe400078efe9f */
[----:B------:R-:W-:-:S02]  /*1dab0*/  LOP3.LUT R153, R153, R155, R158, 0xfe, !PT ;  /* 0x0000009b99997212 */ /* 0x000fc400078efe9e */
[----:B------:R-:W-:Y:S02]  /*1dac0*/  SEL R158, RZ, 0x1, !P6 ;  /* 0x00000001ff9e7807 */ /* 0x000fe40007000000 */
[----:B------:R-:W-:Y:S01]  /*1dad0*/  SEL R155, RZ, 0x1, !P2 ;  /* 0x00000001ff9b7807 */ /* 0x000fe20005000000 */
[----:B0-----:R-:W0:Y:S01]  /*1dae0*/  @P0 LDC.64 R142, c[0x0][0x398] ;  /* 0x0000e600ff8e0b82 */ /* 0x001e220000000a00 */
[----:B------:R-:W-:Y:S01]  /*1daf0*/  LOP3.LUT R140, R153, R158, RZ, 0xfc, !PT ;  /* 0x0000009e998c7212 */ /* 0x000fe200078efcff */
[----:B------:R-:W-:Y:S01]  /*1db00*/  IMAD.WIDE.U32 R158, R14, 0x8, R184 ;  /* 0x000000080e9e7825 */ /* 0x000fe200078e00b8 */
[----:B------:R-:W-:Y:S02]  /*1db10*/  LOP3.LUT R141, R160, R155, RZ, 0xfc, !PT ;  /* 0x0000009ba08d7212 */ /* 0x000fe400078efcff */
[----:B------:R-:W-:-:S03]  /*1db20*/  IADD3 R153, PT, PT, R17, 0x60, RZ ;  /* 0x0000006011997810 */ /* 0x000fc60007ffe0ff */
[----:B------:R-:W1:Y:S01]  /*1db30*/  @P1 LDC.64 R156, c[0x0][0x3a0] ;  /* 0x0000e800ff9c1b82 */ /* 0x000e620000000a00 */
[----:B------:R2:W-:Y:S02]  /*1db40*/  STG.E.64 desc[UR6][R158.64], R140 ;  /* 0x0000008c9e007986 */ /* 0x0005e4000c101b06 */
[----:B--2---:R-:W-:-:S04]  /*1db50*/  IMAD.WIDE.U32 R140, R153, 0x10, R182 ;  /* 0x00000010998c7825 */ /* 0x004fc800078e00b6 */
[----:B0-----:R-:W-:-:S04]  /*1db60*/  @P0 IMAD.WIDE.U32 R142, R153, 0x10, R142 ;  /* 0x00000010998e0825 */ /* 0x001fc800078e008e */
[----:B-1----:R-:W-:Y:S01]  /*1db70*/  @P1 IMAD.WIDE.U32 R156, R153, 0x10, R156 ;  /* 0x00000010999c1825 */ /* 0x002fe200078e009c */
[----:B------:R-:W-:Y:S06]  /*1db80*/  @!P0 BRA `(.L_x_1371) ;  /* 0x0000000000508947 */ /* 0x000fec0003800000 */
[----:B------:R-:W-:Y:S01]  /*1db90*/  IMAD.U32 R158, R12, 0x10000, RZ ;  /* 0x000100000c9e7824 */ /* 0x000fe200078e00ff */
[----:B------:R-:W-:Y:S01]  /*1dba0*/  LOP3.LUT R155, R13, 0xffff, RZ, 0xc0, !PT ;  /* 0x0000ffff0d9b7812 */ /* 0x000fe200078ec0ff */
[----:B------:R-:W0:Y:S01]  /*1dbb0*/  LDC.64 R164, c[0x0][0x3b8] ;  /* 0x0000ee00ffa47b82 */ /* 0x000e220000000a00 */
[----:B------:R-:W-:Y:S02]  /*1dbc0*/  LOP3.LUT R160, R8, 0xff, RZ, 0xc0, !PT ;  /* 0x000000ff08a07812 */ /* 0x000fe400078ec0ff */
[----:B------:R-:W-:Y:S02]  /*1dbd0*/  LOP3.LUT R158, R158, 0xff0000, RZ, 0xc0, !PT ;  /* 0x00ff00009e9e7812 */ /* 0x000fe400078ec0ff */
[----:B------:R-:W-:Y:S01]  /*1dbe0*/  LOP3.LUT R162, R7, 0xff, RZ, 0xc0, !PT ;  /* 0x000000ff07a27812 */ /* 0x000fe200078ec0ff */
[----:B------:R-:W-:Y:S01]  /*1dbf0*/  IMAD.WIDE.U32 R160, R160, 0x10000, RZ ;  /* 0x00010000a0a07825 */ /* 0x000fe200078e00ff */
[----:B------:R-:W-:Y:S02]  /*1dc00*/  PRMT R155, R158, 0x4210, R155 ;  /* 0x000042109e9b7816 */ /* 0x000fe4000000009b */
[----:B------:R-:W-:Y:S01]  /*1dc10*/  PRMT R158, R11, 0x7104, RZ ;  /* 0x000071040b9e7816 */ /* 0x000fe200000000ff */
[----:B------:R-:W-:-:S03]  /*1dc20*/  IMAD.WIDE.U32 R162, R162, 0x100, RZ ;  /* 0x00000100a2a27825 */ /* 0x000fc600078e00ff */
[----:B------:R-:W-:Y:S02]  /*1dc30*/  LOP3.LUT R155, R155, 0xff00, R158, 0xf8, !PT ;  /* 0x0000ff009b9b7812 */ /* 0x000fe400078ef89e */
[----:B------:R-:W-:Y:S02]  /*1dc40*/  LOP3.LUT R158, R9, 0xff, RZ, 0xc0, !PT ;  /* 0x000000ff099e7812 */ /* 0x000fe400078ec0ff */
[----:B------:R-:W-:-:S03]  /*1dc50*/  LOP3.LUT R155, R155, 0xff, R10, 0xf8, !PT ;  /* 0x000000ff9b9b7812 */ /* 0x000fc600078ef80a */
[----:B------:R-:W-:-:S05]  /*1dc60*/  IMAD.WIDE.U32 R158, R158, 0x1000000, RZ ;  /* 0x010000009e9e7825 */ /* 0x000fca00078e00ff */
[----:B------:R-:W-:Y:S02]  /*1dc70*/  LOP3.LUT R155, R161, R155, R159, 0xfe, !PT ;  /* 0x0000009ba19b7212 */ /* 0x000fe400078efe9f */
[----:B------:R-:W-:Y:S02]  /*1dc80*/  LOP3.LUT R159, R162, R158, R160, 0xfe, !PT ;  /* 0x0000009ea29f7212 */ /* 0x000fe400078efea0 */
[----:B------:R-:W-:Y:S02]  /*1dc90*/  LOP3.LUT R163, R155, R163, RZ, 0xfc, !PT ;  /* 0x000000a39ba37212 */ /* 0x000fe400078efcff */
[----:B------:R-:W-:Y:S01]  /*1dca0*/  LOP3.LUT R162, R159, 0xff, R6, 0xf8, !PT ;  /* 0x000000ff9fa27812 */ /* 0x000fe200078ef806 */
[----:B0-----:R-:W-:-:S05]  /*1dcb0*/  IMAD.WIDE.U32 R158, R14, 0x8, R164 ;  /* 0x000000080e9e7825 */ /* 0x001fca00078e00a4 */
[----:B------:R0:W-:Y:S02]  /*1dcc0*/  STG.E.64 desc[UR6][R158.64], R162 ;  /* 0x000000a29e007986 */ /* 0x0001e4000c101b06 */
.L_x_1371:
[----:B------:R1:W5:Y:S04]  /*1dcd0*/  @P0 LDG.E.128 R40, desc[UR6][R142.64] ;  /* 0x000000068e280981 */ /* 0x000368000c1e1d00 */
[----:B------:R1:W5:Y:S04]  /*1dce0*/  @P1 LDG.E.128 R36, desc[UR6][R156.64] ;  /* 0x000000069c241981 */ /* 0x000368000c1e1d00 */
[----:B------:R-:W5:Y:S01]  /*1dcf0*/  LDG.E.128 R140, desc[UR6][R140.64] ;  /* 0x000000068c8c7981 */ /* 0x000f62000c1e1d00 */
[----:B------:R-:W-:Y:S05]  /*1dd00*/  @!P0 BRA `(.L_x_1372) ;  /* 0x0000006000d48947 */ /* 0x000fea0003800000 */
[----:B------:R-:W-:Y:S01]  /*1dd10*/  ISETP.NE.AND P2, PT, R166, 0x1, PT ;  /* 0x00000001a600780c */ /* 0x000fe20003f45270 */
[----:B------:R-:W-:Y:S01]  /*1dd20*/  BSSY.RECONVERGENT B0, `(.L_x_1373) ;  /* 0x0000059000007945 */ /* 0x000fe20003800200 */
[----:B------:R-:W-:Y:S01]  /*1dd30*/  IMAD.MOV.U32 R8, RZ, RZ, 0x2 ;  /* 0x00000002ff087424 */ /* 0x000fe200078e00ff */
[----:B0-----:R-:W-:Y:S01]  /*1dd40*/  MOV R163, R154 ;  /* 0x0000009a00a37202 */ /* 0x001fe20000000f00 */
[----:B------:R-:W-:-:S09]  /*1dd50*/  IMAD.MOV.U32 R6, RZ, RZ, R178 ;  /* 0x000000ffff067224 */ /* 0x000fd200078e00b2 */
[----:B------:R-:W-:Y:S05]  /*1dd60*/  @!P2 BRA `(.L_x_1374) ;  /* 0x000000040050a947 */ /* 0x000fea0003800000 */
[----:B------:R-:W-:-:S13]  /*1dd70*/  ISETP.NE.AND P2, PT, R166, 0x3, PT ;  /* 0x00000003a600780c */ /* 0x000fda0003f45270 */
[----:B------:R-:W-:Y:S05]  /*1dd80*/  @!P2 BRA `(.L_x_1375) ;  /* 0x000000000020a947 */ /* 0x000fea0003800000 */
[----:B------:R-:W-:-:S13]  /*1dd90*/  ISETP.NE.AND P2, PT, R166, 0x2, PT ;  /* 0x00000002a600780c */ /* 0x000fda0003f45270 */
[----:B------:R-:W-:Y:S01]  /*1dda0*/  @!P2 IMAD.MOV.U32 R8, RZ, RZ, 0x3 ;  /* 0x00000003ff08a424 */ /* 0x000fe200078e00ff */
[----:B------:R-:W-:Y:S01]  /*1ddb0*/  @P2 IADD3 R8, PT, PT, R166, 0x1, RZ ;  /* 0x00000001a6082810 */ /* 0x000fe20007ffe0ff */
[----:B------:R-:W-:Y:S02]  /*1ddc0*/  @!P2 IMAD.MOV.U32 R163, RZ, RZ, R154 ;  /* 0x000000ffffa3a224 */ /* 0x000fe400078e009a */
[----:B------:R-:W-:Y:S02]  /*1ddd0*/  @!P2 IMAD.MOV.U32 R6, RZ, RZ, R180 ;  /* 0x000000ffff06a224 */ /* 0x000fe400078e00b4 */
[----:B------:R-:W-:Y:S02]  /*1dde0*/  @P2 IMAD.MOV.U32 R163, RZ, RZ, R154 ;  /* 0x000000ffffa32224 */ /* 0x000fe400078e009a */
[----:B------:R-:W-:Y:S01]  /*1ddf0*/  @P2 IMAD.MOV.U32 R6, RZ, RZ, R179 ;  /* 0x000000ffff062224 */ /* 0x000fe200078e00b3 */
[----:B------:R-:W-:Y:S06]  /*1de00*/  BRA `(.L_x_1374) ;  /* 0x0000000400287947 */ /* 0x000fec0003800000 */
.L_x_1375:
        /* <DEDUP_REMOVED lines=13> */
.L_x_1377:
[----:B------:R-:W-:Y:S05]  /*1dee0*/  BSYNC.RECONVERGENT B1 ;  /* 0x0000000000017941 */ /* 0x000fea0003800200 */
.L_x_1376:
        /* <DEDUP_REMOVED lines=58> */
[----:B------:R-:W-:Y:S01]  /*1e290*/  LOP3.LUT R180, R180, UR16, R7, 0x96, !PT ;  /* 0x00000010b4b47c12 */ /* 0x000fe2000f8e9607 */
[----:B------:R-:W-:-:S07]  /*1e2a0*/  IMAD.MOV.U32 R6, RZ, RZ, R154 ;  /* 0x000000ffff067224 */ /* 0x000fce00078e009a */
.L_x_1374:
[----:B------:R-:W-:Y:S05]  /*1e2b0*/  BSYNC.RECONVERGENT B0 ;  /* 0x0000000000007941 */ /* 0x000fea0003800200 */
.L_x_1373:
[----:B------:R-:W-:Y:S01]  /*1e2c0*/  I2FP.F32.U32 R7, R6 ;  /* 0x0000000600077245 */ /* 0x000fe20000201000 */
[----:B-----5:R-:W-:Y:S01]  /*1e2d0*/  IMAD.U32 R6, R140, 0x10000, RZ ;  /* 0x000100008c067824 */ /* 0x020fe200078e00ff */
[----:B------:R-:W-:Y:S01]  /*1e2e0*/  ISETP.NE.AND P3, PT, R8, 0x1, PT ;  /* 0x000000010800780c */ /* 0x000fe20003f65270 */
[----:B------:R-:W-:Y:S01]  /*1e2f0*/  BSSY.RECONVERGENT B0, `(.L_x_1378) ;  /* 0x000005d000007945 */ /* 0x000fe20003800200 */
[----:B------:R-:W-:Y:S02]  /*1e300*/  IMAD.MOV.U32 R10, RZ, RZ, 0x2 ;  /* 0x00000002ff0a7424 */ /* 0x000fe400078e00ff */
        /* <DEDUP_REMOVED lines=17> */
.L_x_1380:
        /* <DEDUP_REMOVED lines=13> */
.L_x_1382:
[----:B------:R-:W-:Y:S05]  /*1e4f0*/  BSYNC.RECONVERGENT B1 ;  /* 0x0000000000017941 */ /* 0x000fea0003800200 */
.L_x_1381:
        /* <DEDUP_REMOVED lines=60> */
.L_x_1379:
[----:B------:R-:W-:Y:S05]  /*1e8c0*/  BSYNC.RECONVERGENT B0 ;  /* 0x0000000000007941 */ /* 0x000fea0003800200 */
.L_x_1378:
[----:B------:R-:W-:Y:S01]  /*1e8d0*/  I2FP.F32.U32 R9, R9 ;  /* 0x0000000900097245 */ /* 0x000fe20000201000 */
[----:B------:R-:W-:Y:S01]  /*1e8e0*/  IMAD.U32 R8, R40, 0x10000, RZ ;  /* 0x0001000028087824 */ /* 0x000fe200078e00ff */
[----:B------:R-:W-:Y:S01]  /*1e8f0*/  ISETP.NE.AND P3, PT, R10, 0x1, PT ;  /* 0x000000010a00780c */ /* 0x000fe20003f65270 */
[----:B------:R-:W-:Y:S01]  /*1e900*/  @P1 IMAD.U32 R11, R36, 0x10000, RZ ;  /* 0x00010000240b1824 */ /* 0x000fe200078e00ff */
[----:B------:R-:W-:Y:S01]  /*1e910*/  BSSY.RECONVERGENT B0, `(.L_x_1383) ;  /* 0x000005f000007945 */ /* 0x000fe20003800200 */
[----:B------:R-:W-:Y:S01]  /*1e920*/  FFMA.FTZ R9, R9, R34, 1.1641532182693481445e-10 ;  /* 0x2f00000009097423 */ /* 0x000fe20000010022 */
[----:B------:R-:W-:-:S04]  /*1e930*/  FMUL.FTZ R8, R8, R35 ;  /* 0x0000002308087220 */ /* 0x000fc80000410000 */
[----:B------:R-:W-:-:S04]  /*1e940*/  FSETP.GTU.FTZ.AND P2, PT, R9, R144, PT ;  /* 0x000000900900720b */ /* 0x000fc80003f5c000 */
[----:B------:R-:W-:-:S05]  /*1e950*/  FSEL R9, R8, RZ, !P2 ;  /* 0x000000ff08097208 */ /* 0x000fca0005000000 */
[----:B------:R-:W-:Y:S01]  /*1e960*/  FADD.FTZ R6, R6, R9 ;  /* 0x0000000906067221 */ /* 0x000fe20000010000 */
[----:B------:R-:W-:-:S03]  /*1e970*/  IMAD.MOV.U32 R9, RZ, RZ, R178 ;  /* 0x000000ffff097224 */ /* 0x000fc600078e00b2 */
[----:B------:R-:W-:Y:S01]  /*1e980*/  @P1 FADD.FTZ R154, R11, R6 ;  /* 0x000000060b9a1221 */ /* 0x000fe20000010000 */
[----:B------:R-:W-:Y:S01]  /*1e990*/  @!P1 MOV R154, R6 ;  /* 0x00000006009a9202 */ /* 0x000fe20000000f00 */
[----:B------:R-:W-:Y:S01]  /*1e9a0*/  IMAD.MOV.U32 R11, RZ, RZ, 0x2 ;  /* 0x00000002ff0b7424 */ /* 0x000fe200078e00ff */
[----:B------:R-:W-:Y:S02]  /*1e9b0*/  SEL R6, RZ, 0x1, P2 ;  /* 0x00000001ff067807 */ /* 0x000fe40001000000 */
        /* <DEDUP_REMOVED lines=10> */
.L_x_1385:
        /* <DEDUP_REMOVED lines=13> */
.L_x_1387:
[----:B------:R-:W-:Y:S05]  /*1eb30*/  BSYNC.RECONVERGENT B1 ;  /* 0x0000000000017941 */ /* 0x000fea0003800200 */
.L_x_1386:
        /* <DEDUP_REMOVED lines=56> */
[----:B------:R-:W-:-:S04]  /*1eec0*/  LOP3.LUT R179, R10, UR15, R179, 0x96, !PT ;  /* 0x0000000f0ab37c12 */ /* 0x000fc8000f8e96b3 */
[----:B------:R-:W-:Y:S01]  /*1eed0*/  LOP3.LUT R180, R180, UR16, R9, 0x96, !PT ;  /* 0x00000010b4b47c12 */ /* 0x000fe2000f8e9609 */
[----:B------:R-:W-:Y:S02]  /*1eee0*/  IMAD.MOV.U32 R9, RZ, RZ, R163 ;  /* 0x000000ffff097224 */ /* 0x000fe400078e00a3 */
[----:B------:R-:W-:-:S07]  /*1eef0*/  IMAD.MOV.U32 R163, RZ, RZ, R8 ;  /* 0x000000ffffa37224 */ /* 0x000fce00078e0008 */
.L_x_1384:
[----:B------:R-:W-:Y:S05]  /*1ef00*/  BSYNC.RECONVERGENT B0 ;  /* 0x0000000000007941 */ /* 0x000fea0003800200 */
.L_x_1383:
        /* <DEDUP_REMOVED lines=21> */
.L_x_1390:
[----:B------:R-:W-:Y:S01]  /*1f060*/  IADD3 R3, PT, PT, R3, 0x1, RZ ;  /* 0x0000000103037810 */ /* 0x000fe20007ffe0ff */
[----:B------:R-:W-:Y:S03]  /*1f070*/  BSSY.RECONVERGENT B1, `(.L_x_1391) ;  /* 0x000000c000017945 */ /* 0x000fe60003800200 */
[C---:B------:R-:W-:Y:S01]  /*1f080*/  ISETP.NE.AND P2, PT, R3.reuse, RZ, PT ;  /* 0x000000ff0300720c */ /* 0x040fe20003f45270 */
[----:B------:R-:W-:-:S12]  /*1f090*/  IMAD.WIDE.U32 R10, R3, -0x2daee0ad, RZ ;  /* 0xd2511f53030a7825 */ /* 0x000fd800078e00ff */
[----:B------:R-:W-:Y:S05]  /*1f0a0*/  @P2 BRA `(.L_x_1392) ;  /* 0x0000000000202947 */ /* 0x000fea0003800000 */
[----:B------:R-:W-:-:S05]  /*1f0b0*/  VIADD R4, R4, 0x1 ;  /* 0x0000000104047836 */ /* 0x000fca0000000000 */
[----:B------:R-:W-:-:S13]  /*1f0c0*/  ISETP.NE.AND P2, PT, R4, RZ, PT ;  /* 0x000000ff0400720c */ /* 0x000fda0003f45270 */
[----:B------:R-:W-:Y:S01]  /*1f0d0*/  @!P2 VIADD R0, R0, 0x1 ;  /* 0x000000010000a836 */ /* 0x000fe20000000000 */
[----:B------:R-:W-:Y:S01]  /*1f0e0*/  @!P2 IADD3 R8, PT, PT, R5, 0x1, RZ ;  /* 0x000000010508a810 */ /* 0x000fe20007ffe0ff */
[----:B------:R-:W-:-:S03]  /*1f0f0*/  @!P2 IMAD.MOV.U32 R4, RZ, RZ, RZ ;  /* 0x000000ffff04a224 */ /* 0x000fc600078e00ff */
[----:B------:R-:W-:-:S13]  /*1f100*/  ISETP.NE.AND P3, PT, R0, RZ, !P2 ;  /* 0x000000ff0000720c */ /* 0x000fda0005765270 */
[----:B------:R-:W-:-:S05]  /*1f110*/  @P3 IMAD.MOV R8, RZ, RZ, R5 ;  /* 0x000000ffff083224 */ /* 0x000fca00078e0205 */
[----:B------:R-:W-:-:S07]  /*1f120*/  @!P2 MOV R5, R8 ;  /* 0x000000080005a202 */ /* 0x000fce0000000f00 */
.L_x_1392:
[----:B------:R-:W-:Y:S05]  /*1f130*/  BSYNC.RECONVERGENT B1 ;  /* 0x0000000000017941 */ /* 0x000fea0003800200 */
.L_x_1391:
        /* <DEDUP_REMOVED lines=51> */
[----:B------:R-:W-:Y:S01]  /*1f470*/  HFMA2 R12, -RZ, RZ, 0, 0 ;  /* 0x00000000ff0c7431 */ /* 0x000fe200000001ff */
        /* <DEDUP_REMOVED lines=8> */
.L_x_1389:
[----:B------:R-:W-:Y:S05]  /*1f500*/  BSYNC.RECONVERGENT B0 ;  /* 0x0000000000007941 */ /* 0x000fea0003800200 */
.L_x_1388:
        /* <DEDUP_REMOVED lines=9> */
[----:B------:R-:W-:Y:S01]  /*1f5a0*/  FSEL R10, R8, RZ, !P2 ;  /* 0x000000ff080a7208 */ /* 0x000fe20005000000 */
[----:B------:R-:W-:Y:S02]  /*1f5b0*/  @P1 IMAD.U32 R8, R9, 0x10000, RZ ;  /* 0x0001000009081824 */ /* 0x000fe400078e00ff */
[----:B------:R-:W-:Y:S02]  /*1f5c0*/  IMAD.MOV.U32 R9, RZ, RZ, R178 ;  /* 0x000000ffff097224 */ /* 0x000fe400078e00b2 */
[----:B------:R-:W-:Y:S01]  /*1f5d0*/  FADD.FTZ R7, R7, R10 ;  /* 0x0000000a07077221 */ /* 0x000fe20000010000 */
[----:B------:R-:W-:-:S03]  /*1f5e0*/  IMAD.MOV.U32 R10, RZ, RZ, 0x2 ;  /* 0x00000002ff0a7424 */ /* 0x000fc600078e00ff */
[----:B------:R-:W-:Y:S01]  /*1f5f0*/  @P1 FADD.FTZ R155, R7, R8 ;  /* 0x00000008079b1221 */ /* 0x000fe20000010000 */
[----:B------:R-:W-:Y:S02]  /*1f600*/  @!P1 MOV R155, R7 ;  /* 0x00000007009b9202 */ /* 0x000fe40000000f00 */
[----:B------:R-:W-:Y:S02]  /*1f610*/  SEL R7, RZ, 0x1, P2 ;  /* 0x00000001ff077807 */ /* 0x000fe40001000000 */
        /* <DEDUP_REMOVED lines=10> */
.L_x_1395:
        /* <DEDUP_REMOVED lines=13> */
.L_x_1397:
[----:B------:R-:W-:Y:S05]  /*1f790*/  BSYNC.RECONVERGENT B1 ;  /* 0x0000000000017941 */ /* 0x000fea0003800200 */
.L_x_1396:
        /* <DEDUP_REMOVED lines=60> */
.L_x_1394:
[----:B------:R-:W-:Y:S05]  /*1fb60*/  BSYNC.RECONVERGENT B0 ;  /* 0x0000000000007941 */ /* 0x000fea0003800200 */
.L_x_1393:
        /* <DEDUP_REMOVED lines=22> */
.L_x_1400:
        /* <DEDUP_REMOVED lines=13> */
.L_x_1402:
[----:B------:R-:W-:Y:S05]  /*1fda0*/  BSYNC.RECONVERGENT B1 ;  /* 0x0000000000017941 */ /* 0x000fea0003800200 */
.L_x_1401:
[----:B------:R-:W-:Y:S01]  /*1fdb0*/  IMAD.WIDE.U32 R158, R0, -0x326172a9, RZ ;  /* 0xcd9e8d57009e7825 */ /* 0x000fe200078e00ff */
[----:B------:R-:W-:Y:S01]  /*1fdc0*/  LOP3.LUT R10, R5, UR5, R13, 0x96, !PT ;  /* 0x00000005050a7c12 */ /* 0x000fe2000f8e960d */
[----:B------:R-:W-:Y:S02]  /*1fdd0*/  UIADD3 UR15, UPT, UPT, UR4, -0x61c88647, URZ ;  /* 0x9e3779b9040f7890 */ /* 0x000fe4000fffe0ff */
[----:B------:R-:W-:Y:S01]  /*1fde0*/  UIADD3 UR16, UPT, UPT, UR5, -0x4498517b, URZ ;  /* 0xbb67ae8505107890 */ /* 0x000fe2000fffe0ff */
[----:B-1----:R-:W-:Y:S01]  /*1fdf0*/  LOP3.LUT R156, R4, UR4, R159, 0x96, !PT ;  /* 0x00000004049c7c12 */ /* 0x002fe2000f8e969f */
        /* <DEDUP_REMOVED lines=51> */
[----:B------:R-:W-:Y:S01]  /*20130*/  HFMA2 R12, -RZ, RZ, 0, 0 ;  /* 0x00000000ff0c7431 */ /* 0x000fe200000001ff */
[----:B------:R-:W-:Y:S01]  /*20140*/  LOP3.LUT R180, R180, UR16, R11, 0x96, !PT ;  /* 0x00000010b4b47c12 */ /* 0x000fe2000f8e960b */
[----:B------:R-:W-:Y:S02]  /*20150*/  IMAD.MOV.U32 R11, RZ, RZ, R163 ;  /* 0x000000ffff0b7224 */ /* 0x000fe400078e00a3 */
[----:B------:R-:W-:-:S07]  /*20160*/  IMAD.MOV.U32 R163, RZ, RZ, R10 ;  /* 0x000000ffffa37224 */ /* 0x000fce00078e000a */
.L_x_1399:
[----:B------:R-:W-:Y:S05]  /*20170*/  BSYNC.RECONVERGENT B0 ;  /* 0x0000000000007941 */ /* 0x000fea0003800200 */
.L_x_1398:
        /* <DEDUP_REMOVED lines=11> */
[----:B-1----:R-:W-:Y:S01]  /*20230*/  @P1 FADD.FTZ R156, R13, R8 ;  /* 0x000000080d9c1221 */ /* 0x002fe20000010000 */
        /* <DEDUP_REMOVED lines=13> */
.L_x_1405:
        /* <DEDUP_REMOVED lines=13> */
.L_x_1407:
[----:B------:R-:W-:Y:S05]  /*203e0*/  BSYNC.RECONVERGENT B1 ;  /* 0x0000000000017941 */ /* 0x000fea0003800200 */
.L_x_1406:
        /* <DEDUP_REMOVED lines=60> */
.L_x_1404:
[----:B------:R-:W-:Y:S05]  /*207b0*/  BSYNC.RECONVERGENT B0 ;  /* 0x0000000000007941 */ /* 0x000fea0003800200 */
.L_x_1403:
        /* <DEDUP_REMOVED lines=21> */
.L_x_1410:
        /* <DEDUP_REMOVED lines=13> */
.L_x_1412:
[----:B------:R-:W-:Y:S05]  /*209e0*/  BSYNC.RECONVERGENT B1 ;  /* 0x0000000000017941 */ /* 0x000fea0003800200 */
.L_x_1411:
        /* <DEDUP_REMOVED lines=60> */
.L_x_1409:
[----:B------:R-:W-:Y:S05]  /*20db0*/  BSYNC.RECONVERGENT B0 ;  /* 0x0000000000007941 */ /* 0x000fea0003800200 */
.L_x_1408:
        /* <DEDUP_REMOVED lines=27> */
.L_x_1415:
        /* <DEDUP_REMOVED lines=13> */
.L_x_1417:
[----:B------:R-:W-:Y:S05]  /*21040*/  BSYNC.RECONVERGENT B1 ;  /* 0x0000000000017941 */ /* 0x000fea0003800200 */
.L_x_1416:
        /* <DEDUP_REMOVED lines=60> */
.L_x_1414:
[----:B------:R-:W-:Y:S05]  /*21410*/  BSYNC.RECONVERGENT B0 ;  /* 0x0000000000007941 */ /* 0x000fea0003800200 */
.L_x_1413:
        /* <DEDUP_REMOVED lines=21> */
.L_x_1420:
        /* <DEDUP_REMOVED lines=13> */
.L_x_1422:
[----:B------:R-:W-:Y:S05]  /*21640*/  BSYNC.RECONVERGENT B1 ;  /* 0x0000000000017941 */ /* 0x000fea0003800200 */
.L_x_1421:
        /* <DEDUP_REMOVED lines=60> */
.L_x_1419:
[----:B------:R-:W-:Y:S05]  /*21a10*/  BSYNC.RECONVERGENT B0 ;  /* 0x0000000000007941 */ /* 0x000fea0003800200 */
.L_x_1418:
[----:B------:R-:W-:Y:S01]  /*21a20*/  I2FP.F32.U32 R11, R11 ;  /* 0x0000000b000b7245 */ /* 0x000fe20000201000 */
[----:B------:R-:W-:Y:S01]  /*21a30*/  IMAD.U32 R10, R42, 0x10000, RZ ;  /* 0x000100002a0a7824 */ /* 0x000fe200078e00ff */
[----:B------:R-:W-:Y:S01]  /*21a40*/  BSSY.RECONVERGENT B0, `(.L_x_1423) ;  /* 0x0000061000007945 */ /* 0x000fe20003800200 */
[----:B------:R-:W-:Y:S02]  /*21a50*/  @P1 IMAD.U32 R159, R38, 0x10000, RZ ;  /* 0x00010000269f1824 */ /* 0x000fe400078e00ff */
        /* <DEDUP_REMOVED lines=8> */
[----:B------:R-:W-:Y:S01]  /*21ae0*/  @P1 FADD.FTZ R158, R159, R12 ;  /* 0x0000000c9f9e1221 */ /* 0x000fe20000010000 */
[----:B------:R-:W-:Y:S01]  /*21af0*/  @!P1 MOV R158, R12 ;  /* 0x0000000c009e9202 */ /* 0x000fe20000000f00 */
[----:B------:R-:W-:-:S03]  /*21b00*/  IMAD.MOV.U32 R159, RZ, RZ, 0x2 ;  /* 0x00000002ff9f7424 */ /* 0x000fc600078e00ff */
[----:B------:R-:W-:-:S03]  /*21b10*/  F2FP.BF16.F32.PACK_AB R170, RZ, R158 ;  /* 0x0000009effaa723e */ /* 0x000fc600000010ff */
        /* <DEDUP_REMOVED lines=9> */
.L_x_1425:
        /* <DEDUP_REMOVED lines=13> */
.L_x_1427:
[----:B------:R-:W-:Y:S05]  /*21c80*/  BSYNC.RECONVERGENT B1 ;  /* 0x0000000000017941 */ /* 0x000fea0003800200 */
.L_x_1426:
        /* <DEDUP_REMOVED lines=60> */
.L_x_1424:
[----:B------:R-:W-:Y:S05]  /*22050*/  BSYNC.RECONVERGENT B0 ;  /* 0x0000000000007941 */ /* 0x000fea0003800200 */
.L_x_1423:
        /* <DEDUP_REMOVED lines=20> */
.L_x_1430:
        /* <DEDUP_REMOVED lines=13> */
.L_x_1432:
[----:B------:R-:W-:Y:S05]  /*22270*/  BSYNC.RECONVERGENT B1 ;  /* 0x0000000000017941 */ /* 0x000fea0003800200 */
.L_x_1431:
        /* <DEDUP_REMOVED lines=59> */
[----:B------:R-:W-:-:S07]  /*22630*/  HFMA2 R161, -RZ, RZ, 0, 0 ;  /* 0x00000000ffa17431 */ /* 0x000fce00000001ff */
.L_x_1429:
[----:B------:R-:W-:Y:S05]  /*22640*/  BSYNC.RECONVERGENT B0 ;  /* 0x0000000000007941 */ /* 0x000fea0003800200 */
.L_x_1428:
[----:B------:R-:W-:Y:S01]  /*22650*/  I2FP.F32.U32 R159, R12 ;  /* 0x0000000c009f7245 */ /* 0x000fe20000201000 */
[----:B------:R-:W-:Y:S01]  /*22660*/  BSSY.RECONVERGENT B0, `(.L_x_1433) ;  /* 0x0000065000007945 */ /* 0x000fe20003800200 */
[----:B------:R-:W-:Y:S01]  /*22670*/  PRMT R12, R42, 0x7632, R12 ;  /* 0x000076322a0c7816 */ /* 0x000fe2000000000c */
[----:B------:R-:W-:Y:S01]  /*22680*/  IMAD.MOV.U32 R168, RZ, RZ, 0x2 ;  /* 0x00000002ffa87424 */ /* 0x000fe200078e00ff */
[----:B------:R-:W-:Y:S01]  /*22690*/  @P1 PRMT R142, R38, 0x7632, R142 ;  /* 0x00007632268e1816 */ /* 0x000fe2000000008e */
[----:B------:R-:W-:Y:S02]  /*226a0*/  FFMA.FTZ R159, R159, R34, 1.1641532182693481445e-10 ;  /* 0x2f0000009f9f7423 */ /* 0x000fe40000010022 */
[----:B------:R-:W-:Y:S02]  /*226b0*/  IMAD.U32 R12, R12, 0x10000, RZ ;  /* 0x000100000c0c7824 */ /* 0x000fe400078e00ff */
[----:B------:R-:W-:Y:S01]  /*226c0*/  @P1 IMAD.U32 R142, R142, 0x10000, RZ ;  /* 0x000100008e8e1824 */ /* 0x000fe200078e00ff */
[----:B------:R-:W-:Y:S01]  /*226d0*/  FSETP.GTU.FTZ.AND P4, PT, R159, R144, PT ;  /* 0x000000909f00720b */ /* 0x000fe20003f9c000 */
[----:B------:R-:W-:-:S05]  /*226e0*/  FMUL.FTZ R12, R12, R35 ;  /* 0x000000230c0c7220 */ /* 0x000fca0000410000 */
[----:B------:R-:W-:Y:S02]  /*226f0*/  FSEL R160, R12, RZ, !P4 ;  /* 0x000000ff0ca07208 */ /* 0x000fe40006000000 */
[----:B------:R-:W-:Y:S02]  /*22700*/  SEL R12, RZ, 0x1, P4 ;  /* 0x00000001ff0c7807 */ /* 0x000fe40002000000 */
[----:B------:R-:W-:Y:S01]  /*22710*/  ISETP.NE.AND P4, PT, R161, 0x1, PT ;  /* 0x00000001a100780c */ /* 0x000fe20003f85270 */
[----:B------:R-:W-:-:S04]  /*22720*/  FADD.FTZ R11, R11, R160 ;  /* 0x000000a00b0b7221 */ /* 0x000fc80000010000 */
[----:B------:R-:W-:Y:S01]  /*22730*/  @P1 FADD.FTZ R160, R11, R142 ;  /* 0x0000008e0ba01221 */ /* 0x000fe20000010000 */
[----:B------:R-:W-:Y:S02]  /*22740*/  @!P1 MOV R160, R11 ;  /* 0x0000000b00a09202 */ /* 0x000fe40000000f00 */
[----:B------:R-:W-:Y:S01]  /*22750*/  PRMT R11, R12, 0x7610, R11 ;  /* 0x000076100c0b7816 */ /* 0x000fe2000000000b */
[----:B------:R-:W-:Y:S01]  /*22760*/  IMAD.MOV.U32 R12, RZ, RZ, R178 ;  /* 0x000000ffff0c7224 */ /* 0x000fe200078e00b2 */
        /* <DEDUP_REMOVED lines=10> */
.L_x_1435:
        /* <DEDUP_REMOVED lines=13> */
.L_x_1437:
[----:B------:R-:W-:Y:S05]  /*228e0*/  BSYNC.RECONVERGENT B1 ;  /* 0x0000000000017941 */ /* 0x000fea0003800200 */
.L_x_1436:
[----:B------:R-:W-:Y:S01]  /*228f0*/  LOP3.LUT R172, R5, UR5, R175, 0x96, !PT ;  /* 0x0000000505ac7c12 */ /* 0x000fe2000f8e96af */
[----:B------:R-:W-:Y:S01]  /*22900*/  IMAD.WIDE.U32 R168, R0, -0x326172a9, RZ ;  /* 0xcd9e8d5700a87825 */ /* 0x000fe200078e00ff */
[----:B------:R-:W-:-:S03]  /*22910*/  UIADD3 UR15, UPT, UPT, UR4, -0x61c88647, URZ ;  /* 0x9e3779b9040f7890 */ /* 0x000fc6000fffe0ff */
[----:B------:R-:W-:Y:S01]  /*22920*/  IMAD.WIDE.U32 R172, R172, -0x326172a9, RZ ;  /* 0xcd9e8d57acac7825 */ /* 0x000fe200078e00ff */
[----:B------:R-:W-:-:S03]  /*22930*/  LOP3.LUT R169, R4, UR4, R169, 0x96, !PT ;  /* 0x0000000404a97c12 */ /* 0x000fc6000f8e96a9 */
[----:B------:R-:W-:Y:S01]  /*22940*/  IMAD.MOV.U32 R12, RZ, RZ, R163 ;  /* 0x000000ffff0c7224 */ /* 0x000fe200078e00a3 */
        /* <DEDUP_REMOVED lines=38> */
[----:B------:R-:W-:-:S04]  /*22bb0*/  IMAD.WIDE.U32 R168, R169, -0x2daee0ad, RZ ;  /* 0xd2511f53a9a87825 */ /* 0x000fc800078e00ff */
[----:B------:R-:W-:Y:S01]  /*22bc0*/  IMAD.WIDE.U32 R180, R180, -0x2daee0ad, RZ ;  /* 0xd2511f53b4b47825 */ /* 0x000fe200078e00ff */
[----:B------:R-:W-:Y:S01]  /*22bd0*/  LOP3.LUT R169, R174, UR15, R169, 0x96, !PT ;  /* 0x0000000faea97c12 */ /* 0x000fe2000f8e96a9 */
[----:B------:R-:W-:-:S06]  /*22be0*/  UIADD3 UR15, UPT, UPT, UR5, -0x24c28bd8, URZ ;  /* 0xdb3d7428050f7890 */ /* 0x000fcc000fffe0ff */
[----:B------:R-:W-:Y:S01]  /*22bf0*/  LOP3.LUT R178, R168, UR15, R181, 0x96, !PT ;  /* 0x0000000fa8b27c12 */ /* 0x000fe2000f8e96b5 */
[----:B------:R-:W-:Y:S01]  /*22c00*/  UIADD3 UR15, UPT, UPT, UR4, -0xe443238, URZ ;  /* 0xf1bbcdc8040f7890 */ /* 0x000fe2000fffe0ff */
[----:B------:R-:W-:-:S04]  /*22c10*/  IMAD.WIDE.U32 R168, R169, -0x326172a9, RZ ;  /* 0xcd9e8d57a9a87825 */ /* 0x000fc800078e00ff */
[----:B------:R-:W-:Y:S01]  /*22c20*/  IMAD.WIDE.U32 R178, R178, -0x326172a9, RZ ;  /* 0xcd9e8d57b2b27825 */ /* 0x000fe200078e00ff */
[----:B------:R-:W-:Y:S01]  /*22c30*/  LOP3.LUT R169, R172, UR15, R169, 0x96, !PT ;  /* 0x0000000faca97c12 */ /* 0x000fe2000f8e96a9 */
[----:B------:R-:W-:-:S06]  /*22c40*/  UIADD3 UR15, UPT, UPT, UR4, -0x700cb87f, URZ ;  /* 0x8ff34781040f7890 */ /* 0x000fcc000fffe0ff */
[----:B------:R-:W-:Y:S01]  /*22c50*/  LOP3.LUT R179, R168, UR15, R179, 0x96, !PT ;  /* 0x0000000fa8b37c12 */ /* 0x000fe2000f8e96b3 */
[----:B------:R-:W-:Y:S01]  /*22c60*/  UIADD3 UR15, UPT, UPT, UR5, -0x695add53, URZ ;  /* 0x96a522ad050f7890 */ /* 0x000fe2000fffe0ff */
[----:B------:R-:W-:-:S03]  /*22c70*/  IMAD.WIDE.U32 R168, R169, -0x2daee0ad, RZ ;  /* 0xd2511f53a9a87825 */ /* 0x000fc600078e00ff */
[----:B------:R-:W-:Y:S01]  /*22c80*/  MOV R163, R168 ;  /* 0x000000a800a37202 */ /* 0x000fe20000000f00 */
[----:B------:R-:W-:Y:S01]  /*22c90*/  IMAD.MOV.U32 R168, RZ, RZ, RZ ;  /* 0x000000ffffa87224 */ /* 0x000fe200078e00ff */
[----:B------:R-:W-:-:S07]  /*22ca0*/  LOP3.LUT R180, R180, UR15, R169, 0x96, !PT ;  /* 0x0000000fb4b47c12 */ /* 0x000fce000f8e96a9 */
.L_x_1434:
[----:B------:R-:W-:Y:S05]  /*22cb0*/  BSYNC.RECONVERGENT B0 ;  /* 0x0000000000007941 */ /* 0x000fea0003800200 */
.L_x_1433:
        /* <DEDUP_REMOVED lines=21> */
.L_x_1440:
        /* <DEDUP_REMOVED lines=13> */
.L_x_1442:
[----:B------:R-:W-:Y:S05]  /*22ee0*/  BSYNC.RECONVERGENT B1 ;  /* 0x0000000000017941 */ /* 0x000fea0003800200 */
.L_x_1441:
[----:B------:R-:W-:Y:S01]  /*22ef0*/  LOP3.LUT R172, R5, UR5, R175, 0x96, !PT ;  /* 0x0000000505ac7c12 */ /* 0x000fe2000f8e96af */
[----:B------:R-:W-:Y:S01]  /*22f00*/  IMAD.WIDE.U32 R168, R0, -0x326172a9, RZ ;  /* 0xcd9e8d5700a87825 */ /* 0x000fe200078e00ff */
[----:B------:R-:W-:-:S03]  /*22f10*/  UIADD3 UR15, UPT, UPT, UR4, -0x61c88647, URZ ;  /* 0x9e3779b9040f7890 */ /* 0x000fc6000fffe0ff */
[----:B------:R-:W-:Y:S02]  /*22f20*/  HFMA2 R171, -RZ, RZ, 0, 0 ;  /* 0x00000000ffab7431 */ /* 0x000fe400000001ff */
        /* <DEDUP_REMOVED lines=53> */
[----:B------:R-:W-:-:S04]  /*23280*/  IMAD.WIDE.U32 R168, R169, -0x2daee0ad, RZ ;  /* 0xd2511f53a9a87825 */ /* 0x000fc800078e00ff */
[----:B------:R-:W-:Y:S01]  /*23290*/  IMAD.MOV.U32 R163, RZ, RZ, R168 ;  /* 0x000000ffffa37224 */ /* 0x000fe200078e00a8 */
[----:B------:R-:W-:-:S07]  /*232a0*/  LOP3.LUT R180, R180, UR15, R169, 0x96, !PT ;  /* 0x0000000fb4b47c12 */ /* 0x000fce000f8e96a9 */
.L_x_1439:
[----:B------:R-:W-:Y:S05]  /*232b0*/  BSYNC.RECONVERGENT B0 ;  /* 0x0000000000007941 */ /* 0x000fea0003800200 */
.L_x_1438:
[----:B------:R-:W-:Y:S01]  /*232c0*/  I2FP.F32.U32 R143, R143 ;  /* 0x0000008f008f7245 */ /* 0x000fe20000201000 */
[----:B------:R-:W-:Y:S01]  /*232d0*/  IMAD.U32 R168, R43, 0x10000, RZ ;  /* 0x000100002ba87824 */ /* 0x000fe200078e00ff */
        /* <DEDUP_REMOVED lines=9> */
[----:B------:R-:W-:Y:S01]  /*23370*/  FADD.FTZ R12, R12, R159 ;  /* 0x0000009f0c0c7221 */ /* 0x000fe20000010000 */
[----:B------:R-:W-:-:S04]  /*23380*/  @P1 IMAD.U32 R159, R39, 0x10000, RZ ;  /* 0x00010000279f1824 */ /* 0x000fc800078e00ff */
[--C-:B------:R-:W-:Y:S01]  /*23390*/  @P1 FADD.FTZ R159, R159, R12.reuse ;  /* 0x0000000c9f9f1221 */ /* 0x100fe20000010000 */
[----:B------:R-:W-:Y:S02]  /*233a0*/  @!P1 MOV R159, R12 ;  /* 0x0000000c009f9202 */ /* 0x000fe40000000f00 */
[----:B------:R-:W-:Y:S02]  /*233b0*/  PRMT R12, R143, 0x7610, R12 ;  /* 0x000076108f0c7816 */ /* 0x000fe4000000000c */
[----:B------:R-:W-:Y:S02]  /*233c0*/  F2FP.BF16.F32.PACK_AB R143, RZ, R159 ;  /* 0x0000009fff8f723e */ /* 0x000fe400000010ff */
        /* <DEDUP_REMOVED lines=9> */
.L_x_1445:
        /* <DEDUP_REMOVED lines=13> */
.L_x_1447:
[----:B------:R-:W-:Y:S05]  /*23530*/  BSYNC.RECONVERGENT B1 ;  /* 0x0000000000017941 */ /* 0x000fea0003800200 */
.L_x_1446:
[----:B------:R-:W-:Y:S01]  /*23540*/  LOP3.LUT R172, R5, UR5, R175, 0x96, !PT ;  /* 0x0000000505ac7c12 */ /* 0x000fe2000f8e96af */
[----:B------:R-:W-:Y:S01]  /*23550*/  IMAD.WIDE.U32 R168, R0, -0x326172a9, RZ ;  /* 0xcd9e8d5700a87825 */ /* 0x000fe200078e00ff */
[----:B------:R-:W-:-:S03]  /*23560*/  UIADD3 UR15, UPT, UPT, UR4, -0x61c88647, URZ ;  /* 0x9e3779b9040f7890 */ /* 0x000fc6000fffe0ff */
[----:B------:R-:W-:Y:S01]  /*23570*/  IMAD.WIDE.U32 R172, R172, -0x326172a9, RZ ;  /* 0xcd9e8d57acac7825 */ /* 0x000fe200078e00ff */
[----:B------:R-:W-:-:S04]  /*23580*/  LOP3.LUT R169, R4, UR4, R169, 0x96, !PT ;  /* 0x0000000404a97c12 */ /* 0x000fc8000f8e96a9 */
        /* <DEDUP_REMOVED lines=41> */
[----:B------:R-:W-:Y:S02]  /*23820*/  UIADD3 UR15, UPT, UPT, UR5, -0x24c28bd8, URZ ;  /* 0xdb3d7428050f7890 */ /* 0x000fe4000fffe0ff */
[----:B------:R-:W-:-:S04]  /*23830*/  IMAD.MOV.U32 R173, RZ, RZ, RZ ;  /* 0x000000ffffad7224 */ /* 0x000fc800078e00ff */
        /* <DEDUP_REMOVED lines=8> */
[----:B------:R-:W-:-:S05]  /*238c0*/  IMAD.WIDE.U32 R168, R169, -0x2daee0ad, RZ ;  /* 0xd2511f53a9a87825 */ /* 0x000fca00078e00ff */
[----:B------:R-:W-:Y:S01]  /*238d0*/  LOP3.LUT R180, R180, UR15, R169, 0x96, !PT ;  /* 0x0000000fb4b47c12 */ /* 0x000fe2000f8e96a9 */
[----:B------:R-:W-:Y:S01]  /*238e0*/  IMAD.MOV.U32 R169, RZ, RZ, R163 ;  /* 0x000000ffffa97224 */ /* 0x000fe200078e00a3 */
[----:B------:R-:W-:-:S07]  /*238f0*/  MOV R163, R168 ;  /* 0x000000a800a37202 */ /* 0x000fce0000000f00 */
.L_x_1444:
[----:B------:R-:W-:Y:S05]  /*23900*/  BSYNC.RECONVERGENT B0 ;  /* 0x0000000000007941 */ /* 0x000fea0003800200 */
.L_x_1443:
        /* <DEDUP_REMOVED lines=20> */
.L_x_1450:
[----:B------:R-:W-:Y:S01]  /*23a50*/  IADD3 R3, PT, PT, R3, 0x1, RZ ;  /* 0x0000000103037810 */ /* 0x000fe20007ffe0ff */
[----:B------:R-:W-:Y:S03]  /*23a60*/  BSSY.RECONVERGENT B1, `(.L_x_1451) ;  /* 0x000000e000017945 */ /* 0x000fe60003800200 */
[C---:B------:R-:W-:Y:S01]  /*23a70*/  ISETP.NE.AND P6, PT, R3.reuse, RZ, PT ;  /* 0x000000ff0300720c */ /* 0x040fe20003fc5270 */
[----:B------:R-:W-:-:S12]  /*23a80*/  IMAD.WIDE.U32 R174, R3, -0x2daee0ad, RZ ;  /* 0xd2511f5303ae7825 */ /* 0x000fd800078e00ff */
[----:B------:R-:W-:Y:S05]  /*23a90*/  @P6 BRA `(.L_x_1452) ;  /* 0x0000000000286947 */ /* 0x000fea0003800000 */
[----:B------:R-:W-:Y:S01]  /*23aa0*/  VIADD R4, R4, 0x1 ;  /* 0x0000000104047836 */ /* 0x000fe20000000000 */
[----:B------:R-:W-:-:S04]  /*23ab0*/  P2R R168, PR, RZ, 0x1 ;  /* 0x00000001ffa87803 */ /* 0x000fc80000000000 */
[----:B------:R-:W-:-:S13]  /*23ac0*/  ISETP.NE.AND P6, PT, R4, RZ, PT ;  /* 0x000000ff0400720c */ /* 0x000fda0003fc5270 */
[----:B------:R-:W-:Y:S01]  /*23ad0*/  @!P6 VIADD R0, R0, 0x1 ;  /* 0x000000010000e836 */ /* 0x000fe20000000000 */
[----:B------:R-:W-:Y:S02]  /*23ae0*/  @!P6 IADD3 R169, PT, PT, R5, 0x1, RZ ;  /* 0x0000000105a9e810 */ /* 0x000fe40007ffe0ff */
[----:B------:R-:W-:Y:S02]  /*23af0*/  @!P6 MOV R4, RZ ;  /* 0x000000ff0004e202 */ /* 0x000fe40000000f00 */
[----:B------:R-:W-:-:S13]  /*23b00*/  ISETP.NE.AND P0, PT, R0, RZ, !P6 ;  /* 0x000000ff0000720c */ /* 0x000fda0007705270 */
[----:B------:R-:W-:Y:S01]  /*23b10*/  @P0 IMAD.MOV R169, RZ, RZ, R5 ;  /* 0x000000ffffa90224 */ /* 0x000fe200078e0205 */
[----:B------:R-:W-:-:S03]  /*23b20*/  ISETP.NE.AND P0, PT, R168, RZ, PT ;  /* 0x000000ffa800720c */ /* 0x000fc60003f05270 */
[----:B------:R-:W-:-:S10]  /*23b30*/  @!P6 IMAD.MOV.U32 R5, RZ, RZ, R169 ;  /* 0x000000ffff05e224 */ /* 0x000fd400078e00a9 */
.L_x_1452:
[----:B------:R-:W-:Y:S05]  /*23b40*/  BSYNC.RECONVERGENT B1 ;  /* 0x0000000000017941 */ /* 0x000fea0003800200 */
.L_x_1451:
        /* <DEDUP_REMOVED lines=52> */
[----:B------:R-:W-:Y:S02]  /*23e90*/  UIADD3 UR15, UPT, UPT, UR4, -0x700cb87f, URZ ;  /* 0x8ff34781040f7890 */ /* 0x000fe4000fffe0ff */
[----:B------:R-:W-:-:S04]  /*23ea0*/  HFMA2 R172, -RZ, RZ, 0, 0 ;  /* 0x00000000ffac7431 */ /* 0x000fc800000001ff */
[----:B------:R-:W-:Y:S01]  /*23eb0*/  LOP3.LUT R179, R168, UR15, R179, 0x96, !PT ;  /* 0x0000000fa8b37c12 */ /* 0x000fe2000f8e96b3 */
[----:B------:R-:W-:Y:S01]  /*23ec0*/  UIADD3 UR15, UPT, UPT, UR5, -0x695add53, URZ ;  /* 0x96a522ad050f7890 */ /* 0x000fe2000fffe0ff */
[----:B------:R-:W-:-:S05]  /*23ed0*/  IMAD.WIDE.U32 R168, R169, -0x2daee0ad, RZ ;  /* 0xd2511f53a9a87825 */ /* 0x000fca00078e00ff */
[----:B------:R-:W-:Y:S01]  /*23ee0*/  LOP3.LUT R180, R180, UR15, R169, 0x96, !PT ;  /* 0x0000000fb4b47c12 */ /* 0x000fe2000f8e96a9 */
[----:B------:R-:W-:Y:S02]  /*23ef0*/  IMAD.MOV.U32 R169, RZ, RZ, R163 ;  /* 0x000000ffffa97224 */ /* 0x000fe400078e00a3 */
[----:B------:R-:W-:-:S07]  /*23f00*/  IMAD.MOV.U32 R163, RZ, RZ, R168 ;  /* 0x000000ffffa37224 */ /* 0x000fce00078e00a8 */
.L_x_1449:
[----:B------:R-:W-:Y:S05]  /*23f10*/  BSYNC.RECONVERGENT B0 ;  /* 0x0000000000007941 */ /* 0x000fea0003800200 */
.L_x_1448:
        /* <DEDUP_REMOVED lines=8> */
[----:B------:R-:W-:-:S05]  /*23fa0*/  FMUL.FTZ R168, R168, R35 ;  /* 0x00000023a8a87220 */ /* 0x000fca0000410000 */
[----:B------:R-:W-:Y:S02]  /*23fb0*/  FSEL R174, R168, RZ, !P6 ;  /* 0x000000ffa8ae7208 */ /* 0x000fe40007000000 */
[----:B------:R-:W-:-:S03]  /*23fc0*/  SEL R168, RZ, 0x1, P6 ;  /* 0x00000001ffa87807 */ /* 0x000fc60003000000 */
[----:B------:R-:W-:Y:S01]  /*23fd0*/  FADD.FTZ R169, R161, R174 ;  /* 0x000000aea1a97221 */ /* 0x000fe20000010000 */
[----:B------:R-:W-:Y:S02]  /*23fe0*/  @P1 PRMT R161, R39, 0x7632, R161 ;  /* 0x0000763227a11816 */ /* 0x000fe400000000a1 */
[----:B------:R-:W-:-:S03]  /*23ff0*/  PRMT R13, R168, 0x7610, R13 ;  /* 0x00007610a80d7816 */ /* 0x000fc6000000000d */
[----:B------:R-:W-:-:S04]  /*24000*/  @P1 IMAD.U32 R174, R161, 0x10000, RZ ;  /* 0x00010000a1ae1824 */ /* 0x000fc800078e00ff */
[----:B------:R-:W-:Y:S01]  /*24010*/  @P1 FADD.FTZ R161, R169, R174 ;  /* 0x000000aea9a11221 */ /* 0x000fe20000010000 */
[----:B------:R-:W-:-:S04]  /*24020*/  @!P1 MOV R161, R169 ;  /* 0x000000a900a19202 */ /* 0x000fc80000000f00 */
[----:B------:R-:W-:-:S04]  /*24030*/  F2FP.BF16.F32.PACK_AB R169, RZ, R161 ;  /* 0x000000a1ffa9723e */ /* 0x000fc800000010ff */
[----:B------:R-:W-:Y:S01]  /*24040*/  PRMT R143, R143, 0x5410, R169 ;  /* 0x000054108f8f7816 */ /* 0x000fe200000000a9 */
[----:B------:R-:W-:Y:S06]  /*24050*/  BRA `(.L_x_1453) ;  /* 0x00000030008c7947 */ /* 0x000fec0003800000 */
.L_x_1372:
[----:B------:R-:W-:Y:S01]  /*24060*/  ISETP.NE.AND P2, PT, R166, 0x1, PT ;  /* 0x00000001a600780c */ /* 0x000fe20003f45270 */
[----:B------:R-:W-:Y:S01]  /*24070*/  BSSY.RECONVERGENT B0, `(.L_x_1454) ;  /* 0x0000059000007945 */ /* 0x000fe20003800200 */
[----:B-1----:R-:W-:Y:S01]  /*24080*/  IMAD.MOV.U32 R156, RZ, RZ, 0x2 ;  /* 0x00000002ff9c7424 */ /* 0x002fe200078e00ff */
[----:B0-----:R-:W-:Y:S01]  /*24090*/  MOV R163, R154 ;  /* 0x0000009a00a37202 */ /* 0x001fe20000000f00 */
        /* <DEDUP_REMOVED lines=8> */
[----:B------:R-:W-:Y:S01]  /*24120*/  @P2 MOV R155, R179 ;  /* 0x000000b3009b2202 */ /* 0x000fe20000000f00 */
[----:B------:R-:W-:Y:S02]  /*24130*/  @P2 VIADD R156, R166, 0x1 ;  /* 0x00000001a69c2836 */ /* 0x000fe40000000000 */
[----:B------:R-:W-:Y:S01]  /*24140*/  @P2 IMAD.MOV.U32 R163, RZ, RZ, R154 ;  /* 0x000000ffffa32224 */ /* 0x000fe200078e009a */
[----:B------:R-:W-:Y:S06]  /*24150*/  BRA `(.L_x_1455) ;  /* 0x0000000400287947 */ /* 0x000fec0003800000 */
.L_x_1456:
        /* <DEDUP_REMOVED lines=13> */
.L_x_1458:
[----:B------:R-:W-:Y:S05]  /*24230*/  BSYNC.RECONVERGENT B1 ;  /* 0x0000000000017941 */ /* 0x000fea0003800200 */
.L_x_1457:
        /* <DEDUP_REMOVED lines=60> */
.L_x_1455:
[----:B------:R-:W-:Y:S05]  /*24600*/  BSYNC.RECONVERGENT B0 ;  /* 0x0000000000007941 */ /* 0x000fea0003800200 */
.L_x_1454:
[----:B------:R-:W-:Y:S01]  /*24610*/  I2FP.F32.U32 R155, R155 ;  /* 0x0000009b009b7245 */ /* 0x000fe20000201000 */
[----:B-----5:R-:W-:Y:S01]  /*24620*/  IMAD.U32 R154, R140, 0x10000, RZ ;  /* 0x000100008c9a7824 */ /* 0x020fe200078e00ff */
        /* <DEDUP_REMOVED lines=23> */
.L_x_1461:
        /* <DEDUP_REMOVED lines=13> */
.L_x_1463:
[----:B------:R-:W-:Y:S05]  /*24870*/  BSYNC.RECONVERGENT B1 ;  /* 0x0000000000017941 */ /* 0x000fea0003800200 */
.L_x_1462:
        /* <DEDUP_REMOVED lines=59> */
[----:B------:R-:W-:-:S07]  /*24c30*/  MOV R163, R156 ;  /* 0x0000009c00a37202 */ /* 0x000fce0000000f00 */
.L_x_1460:
[----:B------:R-:W-:Y:S05]  /*24c40*/  BSYNC.RECONVERGENT B0 ;  /* 0x0000000000007941 */ /* 0x000fea0003800200 */
.L_x_1459:
        /* <DEDUP_REMOVED lines=8> */
[----:B------:R-:W-:Y:S01]  /*24cd0*/  @P1 SHF.L.U32 R156, R156, 0x10, RZ ;  /* 0x000000109c9c1819 */ /* 0x000fe200000006ff */
[----:B------:R-:W-:Y:S01]  /*24ce0*/  IMAD.MOV.U32 R157, RZ, RZ, R178 ;  /* 0x000000ffff9d7224 */ /* 0x000fe200078e00b2 */
[----:B------:R-:W-:-:S04]  /*24cf0*/  FSETP.GTU.FTZ.AND P2, PT, R155, R144, PT ;  /* 0x000000909b00720b */ /* 0x000fc80003f5c000 */
        /* <DEDUP_REMOVED lines=14> */
.L_x_1466:
        /* <DEDUP_REMOVED lines=13> */
.L_x_1468:
[----:B------:R-:W-:Y:S05]  /*24eb0*/  BSYNC.RECONVERGENT B1 ;  /* 0x0000000000017941 */ /* 0x000fea0003800200 */
.L_x_1467:
        /* <DEDUP_REMOVED lines=60> */
.L_x_1465:
[----:B------:R-:W-:Y:S05]  /*25280*/  BSYNC.RECONVERGENT B0 ;  /* 0x0000000000007941 */ /* 0x000fea0003800200 */
.L_x_1464:
        /* <DEDUP_REMOVED lines=25> */
.L_x_1471:
        /* <DEDUP_REMOVED lines=13> */
.L_x_1473:
[----:B------:R-:W-:Y:S05]  /*254f0*/  BSYNC.RECONVERGENT B1 ;  /* 0x0000000000017941 */ /* 0x000fea0003800200 */
.L_x_1472:
        /* <DEDUP_REMOVED lines=58> */
[----:B------:R-:W-:Y:S02]  /*258a0*/  LOP3.LUT R180, R180, UR15, R159, 0x96, !PT ;  /* 0x0000000fb4b47c12 */ /* 0x000fe4000f8e969f */
[----:B------:R-:W-:-:S07]  /*258b0*/  MOV R163, R158 ;  /* 0x0000009e00a37202 */ /* 0x000fce0000000f00 */
.L_x_1470:
[----:B------:R-:W-:Y:S05]  /*258c0*/  BSYNC.RECONVERGENT B0 ;  /* 0x0000000000007941 */ /* 0x000fea0003800200 */
.L_x_1469:
[----:B------:R-:W-:Y:S01]  /*258d0*/  I2FP.F32.U32 R157, R157 ;  /* 0x0000009d009d7245 */ /* 0x000fe20000201000 */
[----:B------:R-:W-:Y:S01]  /*258e0*/  IMAD.U32 R158, R141, 0x10000, RZ ;  /* 0x000100008d9e7824 */ /* 0x000fe200078e00ff */
[----:B------:R-:W-:Y:S01]  /*258f0*/  ISETP.NE.AND P2, PT, R161, 0x1, PT ;  /* 0x00000001a100780c */ /* 0x000fe20003f45270 */
[----:B------:R-:W-:Y:S01]  /*25900*/  BSSY.RECONVERGENT B0, `(.L_x_1474) ;  /* 0x0000060000007945 */ /* 0x000fe20003800200 */
[----:B------:R-:W-:Y:S01]  /*25910*/  @P1 PRMT R141, R37, 0x7632, R141 ;  /* 0x00007632258d1816 */ /* 0x000fe2000000008d */
[----:B------:R-:W-:Y:S01]  /*25920*/  FFMA.FTZ R157, R157, R34, 1.1641532182693481445e-10 ;  /* 0x2f0000009d9d7423 */ /* 0x000fe20000010022 */
[----:B------:R-:W-:Y:S01]  /*25930*/  FMUL.FTZ R158, R158, R35 ;  /* 0x000000239e9e7220 */ /* 0x000fe20000410000 */
[----:B------:R-:W-:Y:S01]  /*25940*/  IMAD.MOV.U32 R159, RZ, RZ, R178 ;  /* 0x000000ffff9f7224 */ /* 0x000fe200078e00b2 */
[----:B------:R-:W-:Y:S02]  /*25950*/  @P1 SHF.L.U32 R160, R141, 0x10, RZ ;  /* 0x000000108da01819 */ /* 0x000fe400000006ff */
[----:B------:R-:W-:-:S04]  /*25960*/  FSETP.GTU.FTZ.AND P3, PT, R157, R144, PT ;  /* 0x000000909d00720b */ /* 0x000fc80003f7c000 */
        /* <DEDUP_REMOVED lines=15> */
.L_x_1476:
        /* <DEDUP_REMOVED lines=13> */
.L_x_1478:
[----:B------:R-:W-:Y:S05]  /*25b30*/  BSYNC.RECONVERGENT B1 ;  /* 0x0000000000017941 */ /* 0x000fea0003800200 */
.L_x_1477:
        /* <DEDUP_REMOVED lines=53> */
[----:B------:R-:W-:-:S04]  /*25e90*/  IMAD.MOV.U32 R160, RZ, RZ, RZ ;  /* 0x000000ffffa07224 */ /* 0x000fc800078e00ff */
[----:B------:R-:W-:Y:S01]  /*25ea0*/  LOP3.LUT R179, R158, UR15, R179, 0x96, !PT ;  /* 0x0000000f9eb37c12 */ /* 0x000fe2000f8e96b3 */
[----:B------:R-:W-:Y:S01]  /*25eb0*/  UIADD3 UR15, UPT, UPT, UR5, -0x695add53, URZ ;  /* 0x96a522ad050f7890 */ /* 0x000fe2000fffe0ff */
[----:B------:R-:W-:-:S05]  /*25ec0*/  IMAD.WIDE.U32 R158, R159, -0x2daee0ad, RZ ;  /* 0xd2511f539f9e7825 */ /* 0x000fca00078e00ff */
[----:B------:R-:W-:Y:S01]  /*25ed0*/  LOP3.LUT R180, R180, UR15, R159, 0x96, !PT ;  /* 0x0000000fb4b47c12 */ /* 0x000fe2000f8e969f */
[----:B------:R-:W-:Y:S01]  /*25ee0*/  IMAD.MOV.U32 R159, RZ, RZ, R163 ;  /* 0x000000ffff9f7224 */ /* 0x000fe200078e00a3 */
[----:B------:R-:W-:-:S07]  /*25ef0*/  MOV R163, R158 ;  /* 0x0000009e00a37202 */ /* 0x000fce0000000f00 */
.L_x_1475:
[----:B------:R-:W-:Y:S05]  /*25f00*/  BSYNC.RECONVERGENT B0 ;  /* 0x0000000000007941 */ /* 0x000fea0003800200 */
.L_x_1474:
        /* <DEDUP_REMOVED lines=24> */
.L_x_1481:
        /* <DEDUP_REMOVED lines=13> */
.L_x_1483:
[----:B------:R-:W-:Y:S05]  /*26160*/  BSYNC.RECONVERGENT B1 ;  /* 0x0000000000017941 */ /* 0x000fea0003800200 */
.L_x_1482:
        /* <DEDUP_REMOVED lines=58> */
[----:B------:R-:W-:Y:S02]  /*26510*/  LOP3.LUT R180, R180, UR15, R161, 0x96, !PT ;  /* 0x0000000fb4b47c12 */ /* 0x000fe4000f8e96a1 */
[----:B------:R-:W-:-:S07]  /*26520*/  MOV R163, R160 ;  /* 0x000000a000a37202 */ /* 0x000fce0000000f00 */
.L_x_1480:
[----:B------:R-:W-:Y:S05]  /*26530*/  BSYNC.RECONVERGENT B0 ;  /* 0x0000000000007941 */ /* 0x000fea0003800200 */
.L_x_1479:
[----:B------:R-:W-:Y:S01]  /*26540*/  I2FP.F32.U32 R159, R159 ;  /* 0x0000009f009f7245 */ /* 0x000fe20000201000 */
[----:B------:R-:W-:Y:S01]  /*26550*/  IMAD.U32 R142, R142, 0x10000, RZ ;  /* 0x000100008e8e7824 */ /* 0x000fe200078e00ff */
[----:B------:R-:W-:Y:S01]  /*26560*/  @P1 PRMT R160, R38, 0x7632, R160 ;  /* 0x0000763226a01816 */ /* 0x000fe200000000a0 */
[----:B------:R-:W-:Y:S01]  /*26570*/  BSSY.RECONVERGENT B0, `(.L_x_1484) ;  /* 0x000005f000007945 */ /* 0x000fe20003800200 */
[----:B------:R-:W-:Y:S01]  /*26580*/  ISETP.NE.AND P4, PT, R170, 0x1, PT ;  /* 0x00000001aa00780c */ /* 0x000fe20003f85270 */
[----:B------:R-:W-:Y:S01]  /*26590*/  FFMA.FTZ R159, R159, R34, 1.1641532182693481445e-10 ;  /* 0x2f0000009f9f7423 */ /* 0x000fe20000010022 */
[----:B------:R-:W-:Y:S01]  /*265a0*/  FMUL.FTZ R142, R142, R35 ;  /* 0x000000238e8e7220 */ /* 0x000fe20000410000 */
[----:B------:R-:W-:Y:S01]  /*265b0*/  @P1 SHF.L.U32 R161, R160, 0x10, RZ ;  /* 0x00000010a0a11819 */ /* 0x000fe200000006ff */
[----:B------:R-:W-:Y:S02]  /*265c0*/  IMAD.MOV.U32 R173, RZ, RZ, 0x2 ;  /* 0x00000002ffad7424 */ /* 0x000fe400078e00ff */
        /* <DEDUP_REMOVED lines=15> */
.L_x_1486:
        /* <DEDUP_REMOVED lines=13> */
.L_x_1488:
[----:B------:R-:W-:Y:S05]  /*26790*/  BSYNC.RECONVERGENT B1 ;  /* 0x0000000000017941 */ /* 0x000fea0003800200 */
.L_x_1487:
        /* <DEDUP_REMOVED lines=60> */
.L_x_1485:
[----:B------:R-:W-:Y:S05]  /*26b60*/  BSYNC.RECONVERGENT B0 ;  /* 0x0000000000007941 */ /* 0x000fea0003800200 */
.L_x_1484:
[----:B------:R-:W-:Y:S01]  /*26b70*/  I2FP.F32.U32 R159, R159 ;  /* 0x0000009f009f7245 */ /* 0x000fe20000201000 */
[----:B------:R-:W-:Y:S01]  /*26b80*/  IMAD.U32 R170, R143, 0x10000, RZ ;  /* 0x000100008faa7824 */ /* 0x000fe200078e00ff */
[----:B------:R-:W-:Y:S01]  /*26b90*/  ISETP.NE.AND P5, PT, R173, 0x1, PT ;  /* 0x00000001ad00780c */ /* 0x000fe20003fa5270 */
[----:B------:R-:W-:Y:S01]  /*26ba0*/  BSSY.RECONVERGENT B0, `(.L_x_1489) ;  /* 0x000005f000007945 */ /* 0x000fe20003800200 */
[----:B------:R-:W-:Y:S01]  /*26bb0*/  PRMT R161, R143, 0x7632, R161 ;  /* 0x000076328fa17816 */ /* 0x000fe200000000a1 */
[----:B------:R-:W-:Y:S01]  /*26bc0*/  FFMA.FTZ R159, R159, R34, 1.1641532182693481445e-10 ;  /* 0x2f0000009f9f7423 */ /* 0x000fe20000010022 */
[----:B------:R-:W-:Y:S01]  /*26bd0*/  FMUL.FTZ R170, R170, R35 ;  /* 0x00000023aaaa7220 */ /* 0x000fe20000410000 */
[----:B------:R-:W-:Y:S02]  /*26be0*/  IMAD.MOV.U32 R172, RZ, RZ, 0x2 ;  /* 0x00000002ffac7424 */ /* 0x000fe400078e00ff */
[----:B------:R-:W-:Y:S01]  /*26bf0*/  IMAD.MOV.U32 R171, RZ, RZ, R178 ;  /* 0x000000ffffab7224 */ /* 0x000fe200078e00b2 */
[----:B------:R-:W-:-:S04]  /*26c00*/  FSETP.GTU.FTZ.AND P4, PT, R159, R144, PT ;  /* 0x000000909f00720b */ /* 0x000fc80003f9c000 */
[----:B------:R-:W-:Y:S02]  /*26c10*/  FSEL R159, R170, RZ, !P4 ;  /* 0x000000ffaa9f7208 */ /* 0x000fe40006000000 */
[----:B------:R-:W-:Y:S02]  /*26c20*/  @P1 SHF.L.U32 R170, R39, 0x10, RZ ;  /* 0x0000001027aa1819 */ /* 0x000fe400000006ff */
        /* <DEDUP_REMOVED lines=12> */
.L_x_1491:
        /* <DEDUP_REMOVED lines=13> */
.L_x_1493:
[----:B------:R-:W-:Y:S05]  /*26dc0*/  BSYNC.RECONVERGENT B1 ;  /* 0x0000000000017941 */ /* 0x000fea0003800200 */
.L_x_1492:
        /* <DEDUP_REMOVED lines=60> */
.L_x_1490:
[----:B------:R-:W-:Y:S05]  /*27190*/  BSYNC.RECONVERGENT B0 ;  /* 0x0000000000007941 */ /* 0x000fea0003800200 */
.L_x_1489:
[----:B------:R-:W-:Y:S01]  /*271a0*/  I2FP.F32.U32 R171, R171 ;  /* 0x000000ab00ab7245 */ /* 0x000fe20000201000 */
[----:B------:R-:W-:Y:S01]  /*271b0*/  IMAD.U32 R170, R161, 0x10000, RZ ;  /* 0x00010000a1aa7824 */ /* 0x000fe200078e00ff */
[----:B------:R-:W-:Y:S02]  /*271c0*/  @P1 PRMT R161, R39, 0x7632, R161 ;  /* 0x0000763227a11816 */ /* 0x000fe400000000a1 */
[----:B------:R-:W-:Y:S01]  /*271d0*/  PRMT R142, R169, 0x5410, R142 ;  /* 0x00005410a98e7816 */ /* 0x000fe2000000008e */
[----:B------:R-:W-:Y:S01]  /*271e0*/  FFMA.FTZ R171, R171, R34, 1.1641532182693481445e-10 ;  /* 0x2f000000abab7423 */ /* 0x000fe20000010022 */
[----:B------:R-:W-:Y:S01]  /*271f0*/  FMUL.FTZ R170, R170, R35 ;  /* 0x00000023aaaa7220 */ /* 0x000fe20000410000 */
[----:B------:R-:W-:Y:S02]  /*27200*/  @P1 SHF.L.U32 R174, R161, 0x10, RZ ;  /* 0x00000010a1ae1819 */ /* 0x000fe400000006ff */
        /* <DEDUP_REMOVED lines=8> */
.L_x_1453:
[----:B------:R-:W-:Y:S02]  /*27290*/  ISETP.NE.AND P6, PT, R162, RZ, PT ;  /* 0x000000ffa200720c */ /* 0x000fe40003fc5270 */
[----:B------:R-:W-:Y:S02]  /*272a0*/  SEL R167, RZ, 0x1000000, !P5 ;  /* 0x01000000ffa77807 */ /* 0x000fe40006800000 */
[----:B------:R-:W-:Y:S02]  /*272b0*/  SEL R162, RZ, 0x10000, !P4 ;  /* 0x00010000ffa27807 */ /* 0x000fe40006000000 */
[----:B------:R-:W-:Y:S02]  /*272c0*/  SEL R169, RZ, 0x100, !P3 ;  /* 0x00000100ffa97807 */ /* 0x000fe40005800000 */
[----:B------:R-:W-:Y:S02]  /*272d0*/  ISETP.NE.AND P5, PT, R164, RZ, PT ;  /* 0x000000ffa400720c */ /* 0x000fe40003fa5270 */
[----:B------:R-:W-:-:S02]  /*272e0*/  ISETP.NE.AND P4, PT, R166, RZ, PT ;  /* 0x000000ffa600720c */ /* 0x000fc40003f85270 */
[----:B------:R-:W-:Y:S01]  /*272f0*/  ISETP.NE.AND P3, PT, R165, RZ, PT ;  /* 0x000000ffa500720c */ /* 0x000fe20003f65270 */
[----:B------:R-:W-:Y:S01]  /*27300*/  IMAD.WIDE.U32 R164, R153, 0x10, R186 ;  /* 0x0000001099a47825 */ /* 0x000fe200078e00ba */
[----:B------:R-:W-:Y:S02]  /*27310*/  LOP3.LUT R169, R169, R167, R162, 0xfe, !PT ;  /* 0x000000a7a9a97212 */ /* 0x000fe400078efea2 */
[----:B------:R-:W-:Y:S02]  /*27320*/  SEL R166, RZ, 0x1000000, !P3 ;  /* 0x01000000ffa67807 */ /* 0x000fe40005800000 */
[----:B------:R-:W-:Y:S01]  /*27330*/  SEL R167, RZ, 0x10000, !P4 ;  /* 0x00010000ffa77807 */ /* 0x000fe20006000000 */
[----:B------:R0:W-:Y:S01]  /*27340*/  STG.E.128 desc[UR6][R164.64], R140 ;  /* 0x0000008ca4007986 */ /* 0x0001e2000c101d06 */
[----:B------:R-:W-:-:S04]  /*27350*/  SEL R162, RZ, 0x100, !P5 ;  /* 0x00000100ffa27807 */ /* 0x000fc80006800000 */
[----:B------:R-:W-:Y:S02]  /*27360*/  LOP3.LUT R162, R162, R166, R167, 0xfe, !PT ;  /* 0x000000a6a2a27212 */ /* 0x000fe400078efea7 */
[----:B------:R-:W-:Y:S02]  /*27370*/  SEL R166, RZ, 0x1, !P2 ;  /* 0x00000001ffa67807 */ /* 0x000fe40005000000 */
[----:B------:R-:W-:Y:S02]  /*27380*/  SEL R167, RZ, 0x1, !P6 ;  /* 0x00000001ffa77807 */ /* 0x000fe40007000000 */
[----:B0-----:R-:W-:Y:S01]  /*27390*/  LOP3.LUT R141, R169, R166, RZ, 0xfc, !PT ;  /* 0x000000a6a98d7212 */ /* 0x001fe200078efcff */
[----:B------:R-:W-:Y:S01]  /*273a0*/  IMAD.WIDE.U32 R142, R153, 0x8, R184 ;  /* 0x00000008998e7825 */ /* 0x000fe200078e00b8 */
[----:B------:R-:W-:-:S03]  /*273b0*/  LOP3.LUT R140, R162, R167, RZ, 0xfc, !PT ;  /* 0x000000a7a28c7212 */ /* 0x000fc600078efcff */
[----:B------:R-:W-:Y:S02]  /*273c0*/  VIADD R162, R17, 0x80 ;  /* 0x0000008011a27836 */ /* 0x000fe40000000000 */
[----:B------:R0:W-:Y:S02]  /*273d0*/  STG.E.64 desc[UR6][R142.64], R140 ;  /* 0x0000008c8e007986 */ /* 0x0001e4000c101b06 */
[----:B0-----:R-:W0:Y:S08]  /*273e0*/  @P0 LDC.64 R142, c[0x0][0x398] ;  /* 0x0000e600ff8e0b82 */ /* 0x001e300000000a00 */
[----:B------:R-:W1:Y:S01]  /*273f0*/  @P1 LDC.64 R140, c[0x0][0x3a0] ;  /* 0x0000e800ff8c1b82 */ /* 0x000e620000000a00 */
[----:B0-----:R-:W-:Y:S01]  /*27400*/  @P0 IMAD.WIDE.U32 R142, R162, 0x10, R142 ;  /* 0x00000010a28e0825 */ /* 0x001fe200078e008e */
[----:B------:R-:W-:Y:S06]  /*27410*/  @!P0 BRA `(.L_x_1494) ;  /* 0x0000000000508947 */ /* 0x000fec0003800000 */
[----:B------:R-:W-:Y:S01]  /*27420*/  IMAD.U32 R164, R12, 0x10000, RZ ;  /* 0x000100000ca47824 */ /* 0x000fe200078e00ff */
[----:B------:R-:W0:Y:S01]  /*27430*/  LDC.64 R170, c[0x0][0x3b8] ;  /* 0x0000ee00ffaa7b82 */ /* 0x000e220000000a00 */
[----:B------:R-:W-:Y:S02]  /*27440*/  LOP3.LUT R166, R8, 0xff, RZ, 0xc0, !PT ;  /* 0x000000ff08a67812 */ /* 0x000fe400078ec0ff */
[----:B------:R-:W-:Y:S02]  /*27450*/  LOP3.LUT R168, R7, 0xff, RZ, 0xc0, !PT ;  /* 0x000000ff07a87812 */ /* 0x000fe400078ec0ff */
[----:B------:R-:W-:Y:S01]  /*27460*/  LOP3.LUT R165, R164, 0xff0000, RZ, 0xc0, !PT ;  /* 0x00ff0000a4a57812 */ /* 0x000fe200078ec0ff */
[----:B------:R-:W-:Y:S01]  /*27470*/  IMAD.WIDE.U32 R166, R166, 0x10000, RZ ;  /* 0x00010000a6a67825 */ /* 0x000fe200078e00ff */
[----:B------:R-:W-:-:S03]  /*27480*/  LOP3.LUT R164, R13, 0xffff, RZ, 0xc0, !PT ;  /* 0x0000ffff0da47812 */ /* 0x000fc600078ec0ff */
[----:B------:R-:W-:Y:S01]  /*27490*/  IMAD.WIDE.U32 R168, R168, 0x100, RZ ;  /* 0x00000100a8a87825 */ /* 0x000fe200078e00ff */
[----:B------:R-:W-:Y:S02]  /*274a0*/  PRMT R164, R165, 0x4210, R164 ;  /* 0x00004210a5a47816 */ /* 0x000fe400000000a4 */
[----:B------:R-:W-:-:S04]  /*274b0*/  PRMT R165, R11, 0x7104, RZ ;  /* 0x000071040ba57816 */ /* 0x000fc800000000ff */
        /* <DEDUP_REMOVED lines=10> */
.L_x_1494:
[C---:B-1----:R-:W-:Y:S01]  /*27560*/  @P1 IMAD.WIDE.U32 R140, R162.reuse, 0x10, R140 ;  /* 0x00000010a28c1825 */ /* 0x042fe200078e008c */
[----:B------:R-:W5:Y:S04]  /*27570*/  @P0 LDG.E.128 R40, desc[UR6][R142.64] ;  /* 0x000000068e280981 */ /* 0x000f68000c1e1d00 */
[----:B------:R1:W5:Y:S02]  /*27580*/  @P1 LDG.E.128 R36, desc[UR6][R140.64] ;  /* 0x000000068c241981 */ /* 0x000364000c1e1d00 */
[----:B-1----:R-:W-:-:S06]  /*27590*/  IMAD.WIDE.U32 R140, R162, 0x10, R182 ;  /* 0x00000010a28c7825 */ /* 0x002fcc00078e00b6 */
        /* <DEDUP_REMOVED lines=13> */
[----:B------:R-:W-:Y:S01]  /*27670*/  @P2 IADD3 R8, PT, PT, R172, 0x1, RZ ;  /* 0x00000001ac082810 */ /* 0x000fe20007ffe0ff */
[----:B------:R-:W-:Y:S02]  /*27680*/  @!P2 IMAD.MOV.U32 R6, RZ, RZ, R180 ;  /* 0x000000ffff06a224 */ /* 0x000fe400078e00b4 */
[----:B------:R-:W-:Y:S02]  /*27690*/  @P2 IMAD.MOV.U32 R173, RZ, RZ, R163 ;  /* 0x000000ffffad2224 */ /* 0x000fe400078e00a3 */
[----:B------:R-:W-:Y:S01]  /*276a0*/  @P2 IMAD.MOV.U32 R6, RZ, RZ, R179 ;  /* 0x000000ffff062224 */ /* 0x000fe200078e00b3 */
[----:B------:R-:W-:Y:S06]  /*276b0*/  BRA `(.L_x_1497) ;  /* 0x0000000400287947 */ /* 0x000fec0003800000 */
.L_x_1498:
        /* <DEDUP_REMOVED lines=13> */
.L_x_1500:
[----:B------:R-:W-:Y:S05]  /*27790*/  BSYNC.RECONVERGENT B1 ;  /* 0x0000000000017941 */ /* 0x000fea0003800200 */
.L_x_1499:
        /* <DEDUP_REMOVED lines=60> */
.L_x_1497:
[----:B------:R-:W-:Y:S05]  /*27b60*/  BSYNC.RECONVERGENT B0 ;  /* 0x0000000000007941 */ /* 0x000fea0003800200 */
.L_x_1496:
[----:B------:R-:W-:Y:S01]  /*27b70*/  I2FP.F32.U32 R7, R6 ;  /* 0x0000000600077245 */ /* 0x000fe20000201000 */
[----:B-----5:R-:W-:Y:S01]  /*27b80*/  IMAD.U32 R6, R140, 0x10000, RZ ;  /* 0x000100008c067824 */ /* 0x020fe200078e00ff */
[----:B------:R-:W-:Y:S01]  /*27b90*/  ISETP.NE.AND P3, PT, R8, 0x1, PT ;  /* 0x000000010800780c */ /* 0x000fe20003f65270 */
[----:B------:R-:W-:Y:S01]  /*27ba0*/  BSSY.RECONVERGENT B0, `(.L_x_1501) ;  /* 0x000005e000007945 */ /* 0x000fe20003800200 */
[----:B------:R-:W-:Y:S01]  /*27bb0*/  LOP3.LUT R15, R15, 0xffffffef, RZ, 0xc0, !PT ;  /* 0xffffffef0f0f7812 */ /* 0x000fe200078ec0ff */
[----:B------:R-:W-:Y:S01]  /*27bc0*/  FFMA.FTZ R7, R7, R34, 1.1641532182693481445e-10 ;  /* 0x2f00000007077423 */ /* 0x000fe20000010022 */
[----:B------:R-:W-:Y:S01]  /*27bd0*/  FMUL.FTZ R6, R6, R35 ;  /* 0x0000002306067220 */ /* 0x000fe20000410000 */
[----:B------:R-:W-:Y:S01]  /*27be0*/  IMAD.MOV.U32 R10, RZ, RZ, 0x2 ;  /* 0x00000002ff0a7424 */ /* 0x000fe200078e00ff */
[----:B------:R-:W-:Y:S02]  /*27bf0*/  MOV R9, R178 ;  /* 0x000000b200097202 */ /* 0x000fe40000000f00 */
[----:B------:R-:W-:-:S02]  /*27c00*/  FSETP.GTU.FTZ.AND P2, PT, R7, R144, PT ;  /* 0x000000900700720b */ /* 0x000fc40003f5c000 */
[----:B------:R-:W-:Y:S02]  /*27c10*/  PRMT R7, R140, 0x7632, R7 ;  /* 0x000076328c077816 */ /* 0x000fe40000000007 */
        /* <DEDUP_REMOVED lines=12> */
.L_x_1503:
        /* <DEDUP_REMOVED lines=13> */
.L_x_1505:
[----:B------:R-:W-:Y:S05]  /*27db0*/  BSYNC.RECONVERGENT B1 ;  /* 0x0000000000017941 */ /* 0x000fea0003800200 */
.L_x_1504:
        /* <DEDUP_REMOVED lines=60> */
.L_x_1502:
[----:B------:R-:W-:Y:S05]  /*28180*/  BSYNC.RECONVERGENT B0 ;  /* 0x0000000000007941 */ /* 0x000fea0003800200 */
.L_x_1501:
[----:B------:R-:W-:Y:S01]  /*28190*/  I2FP.F32.U32 R9, R9 ;  /* 0x0000000900097245 */ /* 0x000fe20000201000 */
[----:B------:R-:W-:Y:S01]  /*281a0*/  @P1 IMAD.U32 R163, R36, 0x10000, RZ ;  /* 0x0001000024a31824 */ /* 0x000fe200078e00ff */
[----:B------:R-:W-:Y:S01]  /*281b0*/  SHF.L.U32 R8, R40, 0x10, RZ ;  /* 0x0000001028087819 */ /* 0x000fe200000006ff */
[----:B------:R-:W-:Y:S01]  /*281c0*/  BSSY.RECONVERGENT B0, `(.L_x_1506) ;  /* 0x0000060000007945 */ /* 0x000fe20003800200 */
[----:B------:R-:W-:Y:S01]  /*281d0*/  ISETP.NE.AND P3, PT, R10, 0x1, PT ;  /* 0x000000010a00780c */ /* 0x000fe20003f65270 */
[----:B------:R-:W-:Y:S01]  /*281e0*/  FFMA.FTZ R9, R9, R34, 1.1641532182693481445e-10 ;  /* 0x2f00000009097423 */ /* 0x000fe20000010022 */
[----:B------:R-:W-:Y:S02]  /*281f0*/  HFMA2 R11, -RZ, RZ, 0, 1.1920928955078125e-07 ;  /* 0x00000002ff0b7431 */ /* 0x000fe400000001ff */
[----:B------:R-:W-:Y:S02]  /*28200*/  FMUL.FTZ R8, R8, R35 ;  /* 0x0000002308087220 */ /* 0x000fe40000410000 */
        /* <DEDUP_REMOVED lines=17> */
.L_x_1508:
        /* <DEDUP_REMOVED lines=13> */
.L_x_1510:
[----:B------:R-:W-:Y:S05]  /*283f0*/  BSYNC.RECONVERGENT B1 ;  /* 0x0000000000017941 */ /* 0x000fea0003800200 */
.L_x_1509:
        /* <DEDUP_REMOVED lines=44> */
[----:B------:R-:W-:Y:S02]  /*286c0*/  HFMA2 R11, -RZ, RZ, 0, 0 ;  /* 0x00000000ff0b7431 */ /* 0x000fe400000001ff */
        /* <DEDUP_REMOVED lines=13> */
[----:B------:R-:W-:Y:S02]  /*287a0*/  IMAD.MOV.U32 R9, RZ, RZ, R173 ;  /* 0x000000ffff097224 */ /* 0x000fe400078e00ad */
[----:B------:R-:W-:-:S07]  /*287b0*/  IMAD.MOV.U32 R173, RZ, RZ, R8 ;  /* 0x000000ffffad7224 */ /* 0x000fce00078e0008 */
.L_x_1507:
[----:B------:R-:W-:Y:S05]  /*287c0*/  BSYNC.RECONVERGENT B0 ;  /* 0x0000000000007941 */ /* 0x000fea0003800200 */
.L_x_1506:
        /* <DEDUP_REMOVED lines=9> */
[----:B------:R-:W-:Y:S02]  /*28860*/  MOV R9, R178 ;  /* 0x000000b200097202 */ /* 0x000fe40000000f00 */
        /* <DEDUP_REMOVED lines=12> */
.L_x_1513:
        /* <DEDUP_REMOVED lines=13> */
.L_x_1515:
[----:B------:R-:W-:Y:S05]  /*28a00*/  BSYNC.RECONVERGENT B1 ;  /* 0x0000000000017941 */ /* 0x000fea0003800200 */
.L_x_1514:
        /* <DEDUP_REMOVED lines=58> */
[----:B------:R-:W-:Y:S01]  /*28db0*/  MOV R9, R173 ;  /* 0x000000ad00097202 */ /* 0x000fe20000000f00 */
[----:B------:R-:W-:-:S07]  /*28dc0*/  IMAD.MOV.U32 R173, RZ, RZ, R8 ;  /* 0x000000ffffad7224 */ /* 0x000fce00078e0008 */
.L_x_1512:
[----:B------:R-:W-:Y:S05]  /*28dd0*/  BSYNC.RECONVERGENT B0 ;  /* 0x0000000000007941 */ /* 0x000fea0003800200 */
.L_x_1511:
        /* <DEDUP_REMOVED lines=8> */
[----:B------:R-:W-:-:S04]  /*28e60*/  IMAD.MOV.U32 R9, RZ, RZ, R178 ;  /* 0x000000ffff097224 */ /* 0x000fc800078e00b2 */
[----:B------:R-:W-:Y:S02]  /*28e70*/  FSEL R10, R8, RZ, !P2 ;  /* 0x000000ff080a7208 */ /* 0x000fe40005000000 */
[----:B------:R-:W-:-:S03]  /*28e80*/  @P1 PRMT R8, R36, 0x7632, R8 ;  /* 0x0000763224081816 */ /* 0x000fc60000000008 */
[----:B------:R-:W-:Y:S01]  /*28e90*/  FADD.FTZ R7, R7, R10 ;  /* 0x0000000a07077221 */ /* 0x000fe20000010000 */
[----:B------:R-:W-:Y:S02]  /*28ea0*/  HFMA2 R10, -RZ, RZ, 0, 1.1920928955078125e-07 ;  /* 0x00000002ff0a7431 */ /* 0x000fe400000001ff */
[----:B------:R-:W-:-:S04]  /*28eb0*/  @P1 IMAD.U32 R8, R8, 0x10000, RZ ;  /* 0x0001000008081824 */ /* 0x000fc800078e00ff */
[----:B0-----:R-:W-:Y:S01]  /*28ec0*/  @P1 FADD.FTZ R164, R7, R8 ;  /* 0x0000000807a41221 */ /* 0x001fe20000010000 */
        /* <DEDUP_REMOVED lines=12> */
.L_x_1518:
        /* <DEDUP_REMOVED lines=13> */
.L_x_1520:
[----:B------:R-:W-:Y:S05]  /*29060*/  BSYNC.RECONVERGENT B1 ;  /* 0x0000000000017941 */ /* 0x000fea0003800200 */
.L_x_1519:
        /* <DEDUP_REMOVED lines=60> */
.L_x_1517:
[----:B------:R-:W-:Y:S05]  /*29430*/  BSYNC.RECONVERGENT B0 ;  /* 0x0000000000007941 */ /* 0x000fea0003800200 */
.L_x_1516:
[----:B------:R-:W-:Y:S01]  /*29440*/  I2FP.F32.U32 R9, R9 ;  /* 0x0000000900097245 */ /* 0x000fe20000201000 */
[----:B------:R-:W-:Y:S01]  /*29450*/  IMAD.U32 R8, R141, 0x10000, RZ ;  /* 0x000100008d087824 */ /* 0x000fe200078e00ff */
[----:B------:R-:W-:Y:S01]  /*29460*/  ISETP.NE.AND P3, PT, R10, 0x1, PT ;  /* 0x000000010a00780c */ /* 0x000fe20003f65270 */
[----:B------:R-:W-:Y:S01]  /*29470*/  BSSY.RECONVERGENT B0, `(.L_x_1521) ;  /* 0x000005e000007945 */ /* 0x000fe20003800200 */
[----:B------:R-:W-:Y:S01]  /*29480*/  LOP3.LUT R15, R15, 0xfffffffb, RZ, 0xc0, !PT ;  /* 0xfffffffb0f0f7812 */ /* 0x000fe200078ec0ff */
[----:B------:R-:W-:Y:S01]  /*29490*/  FFMA.FTZ R9, R9, R34, 1.1641532182693481445e-10 ;  /* 0x2f00000009097423 */ /* 0x000fe20000010022 */
[----:B------:R-:W-:Y:S01]  /*294a0*/  FMUL.FTZ R8, R8, R35 ;  /* 0x0000002308087220 */ /* 0x000fe20000410000 */
[----:B------:R-:W-:Y:S01]  /*294b0*/  PRMT R168, R141, 0x7632, R168 ;  /* 0x000076328da87816 */ /* 0x000fe200000000a8 */
[----:B------:R-:W-:Y:S02]  /*294c0*/  IMAD.MOV.U32 R11, RZ, RZ, 0x2 ;  /* 0x00000002ff0b7424 */ /* 0x000fe400078e00ff */
[----:B------:R-:W-:-:S02]  /*294d0*/  FSETP.GTU.FTZ.AND P2, PT, R9, R144, PT ;  /* 0x000000900900720b */ /* 0x000fc40003f5c000 */
        /* <DEDUP_REMOVED lines=13> */
.L_x_1523:
        /* <DEDUP_REMOVED lines=13> */
.L_x_1525:
[----:B------:R-:W-:Y:S05]  /*29680*/  BSYNC.RECONVERGENT B1 ;  /* 0x0000000000017941 */ /* 0x000fea0003800200 */
.L_x_1524:
        /* <DEDUP_REMOVED lines=60> */
.L_x_1522:
[----:B------:R-:W-:Y:S05]  /*29a50*/  BSYNC.RECONVERGENT B0 ;  /* 0x0000000000007941 */ /* 0x000fea0003800200 */
.L_x_1521:
[----:B------:R-:W-:Y:S01]  /*29a60*/  I2FP.F32.U32 R9, R9 ;  /* 0x0000000900097245 */ /* 0x000fe20000201000 */
[----:B------:R-:W-:Y:S01]  /*29a70*/  BSSY.RECONVERGENT B0, `(.L_x_1526) ;  /* 0x0000062000007945 */ /* 0x000fe20003800200 */
[----:B------:R-:W-:Y:S01]  /*29a80*/  SHF.L.U32 R8, R41, 0x10, RZ ;  /* 0x0000001029087819 */ /* 0x000fe200000006ff */
[----:B------:R-:W-:Y:S01]  /*29a90*/  HFMA2 R10, -RZ, RZ, 0, 1.1920928955078125e-07 ;  /* 0x00000002ff0a7431 */ /* 0x000fe200000001ff */
[----:B------:R-:W-:Y:S01]  /*29aa0*/  ISETP.NE.AND P3, PT, R11, 0x1, PT ;  /* 0x000000010b00780c */ /* 0x000fe20003f65270 */
[----:B------:R-:W-:Y:S02]  /*29ab0*/  FFMA.FTZ R9, R9, R34, 1.1641532182693481445e-10 ;  /* 0x2f00000009097423 */ /* 0x000fe40000010022 */
[----:B------:R-:W-:-:S03]  /*29ac0*/  FMUL.FTZ R8, R8, R35 ;  /* 0x0000002308087220 */ /* 0x000fc60000410000 */
[----:B------:R-:W-:Y:S01]  /*29ad0*/  FSETP.GTU.FTZ.AND P2, PT, R9, R144, PT ;  /* 0x000000900900720b */ /* 0x000fe20003f5c000 */
[----:B------:R-:W-:-:S03]  /*29ae0*/  IMAD.MOV.U32 R9, RZ, RZ, R178 ;  /* 0x000000ffff097224 */ /* 0x000fc600078e00b2 */
[----:B------:R-:W-:-:S05]  /*29af0*/  FSEL R8, R8, RZ, !P2 ;  /* 0x000000ff08087208 */ /* 0x000fca0005000000 */
[----:B------:R-:W-:Y:S01]  /*29b00*/  FADD.FTZ R141, R141, R8 ;  /* 0x000000088d8d7221 */ /* 0x000fe20000010000 */
[----:B------:R-:W-:-:S04]  /*29b10*/  @P1 IMAD.U32 R8, R37, 0x10000, RZ ;  /* 0x0001000025081824 */ /* 0x000fc800078e00ff */
        /* <DEDUP_REMOVED lines=13> */
.L_x_1528:
        /* <DEDUP_REMOVED lines=13> */
.L_x_1530:
[----:B------:R-:W-:Y:S05]  /*29cc0*/  BSYNC.RECONVERGENT B1 ;  /* 0x0000000000017941 */ /* 0x000fea0003800200 */
.L_x_1529:
        /* <DEDUP_REMOVED lines=55> */
[----:B------:R-:W-:Y:S01]  /*2a040*/  IMAD.WIDE.U32 R10, R11, -0x2daee0ad, RZ ;  /* 0xd2511f530b0a7825 */ /* 0x000fe200078e00ff */
[----:B------:R-:W-:-:S03]  /*2a050*/  UIADD3 UR15, UPT, UPT, UR5, -0x695add53, URZ ;  /* 0x96a522ad050f7890 */ /* 0x000fc6000fffe0ff */
[----:B------:R-:W-:Y:S02]  /*2a060*/  IMAD.MOV.U32 R173, RZ, RZ, R10 ;  /* 0x000000ffffad7224 */ /* 0x000fe400078e000a */
[----:B------:R-:W-:Y:S01]  /*2a070*/  HFMA2 R10, -RZ, RZ, 0, 0 ;  /* 0x00000000ff0a7431 */ /* 0x000fe200000001ff */
[----:B------:R-:W-:-:S07]  /*2a080*/  LOP3.LUT R180, R180, UR15, R11, 0x96, !PT ;  /* 0x0000000fb4b47c12 */ /* 0x000fce000f8e960b */
.L_x_1527:
[----:B------:R-:W-:Y:S05]  /*2a090*/  BSYNC.RECONVERGENT B0 ;  /* 0x0000000000007941 */ /* 0x000fea0003800200 */
.L_x_1526:
[----:B------:R-:W-:Y:S01]  /*2a0a0*/  I2FP.F32.U32 R9, R9 ;  /* 0x0000000900097245 */ /* 0x000fe20000201000 */
[----:B------:R-:W-:Y:S01]  /*2a0b0*/  IMAD.U32 R168, R168, 0x10000, RZ ;  /* 0x00010000a8a87824 */ /* 0x000fe200078e00ff */
[----:B------:R-:W-:Y:S01]  /*2a0c0*/  ISETP.NE.AND P2, PT, R10, 0x1, PT ;  /* 0x000000010a00780c */ /* 0x000fe20003f45270 */
[----:B------:R-:W-:Y:S01]  /*2a0d0*/  BSSY.RECONVERGENT B0, `(.L_x_1531) ;  /* 0x000005d000007945 */ /* 0x000fe20003800200 */
[----:B------:R-:W-:Y:S01]  /*2a0e0*/  LOP3.LUT R15, R15, 0xfffffffd, RZ, 0xc0, !PT ;  /* 0xfffffffd0f0f7812 */ /* 0x000fe200078ec0ff */
[----:B------:R-:W-:Y:S01]  /*2a0f0*/  FFMA.FTZ R9, R9, R34, 1.1641532182693481445e-10 ;  /* 0x2f00000009097423 */ /* 0x000fe20000010022 */
[----:B------:R-:W-:Y:S01]  /*2a100*/  IMAD.MOV.U32 R12, RZ, RZ, 0x2 ;  /* 0x00000002ff0c7424 */ /* 0x000fe200078e00ff */
[----:B------:R-:W-:-:S03]  /*2a110*/  MOV R11, R178 ;  /* 0x000000b2000b7202 */ /* 0x000fc60000000f00 */
[----:B------:R-:W-:Y:S01]  /*2a120*/  FSETP.GTU.FTZ.AND P3, PT, R9, R144, PT ;  /* 0x000000900900720b */ /* 0x000fe20003f7c000 */
[----:B------:R-:W-:-:S05]  /*2a130*/  FMUL.FTZ R9, R168, R35 ;  /* 0x00000023a8097220 */ /* 0x000fca0000410000 */
        /* <DEDUP_REMOVED lines=12> */
.L_x_1533:
        /* <DEDUP_REMOVED lines=13> */
.L_x_1535:
[----:B------:R-:W-:Y:S05]  /*2a2d0*/  BSYNC.RECONVERGENT B1 ;  /* 0x0000000000017941 */ /* 0x000fea0003800200 */
.L_x_1534:
        /* <DEDUP_REMOVED lines=58> */
[----:B------:R-:W-:Y:S01]  /*2a680*/  MOV R11, R173 ;  /* 0x000000ad000b7202 */ /* 0x000fe20000000f00 */
[----:B------:R-:W-:-:S07]  /*2a690*/  IMAD.MOV.U32 R173, RZ, RZ, R10 ;  /* 0x000000ffffad7224 */ /* 0x000fce00078e000a */
.L_x_1532:
[----:B------:R-:W-:Y:S05]  /*2a6a0*/  BSYNC.RECONVERGENT B0 ;  /* 0x0000000000007941 */ /* 0x000fea0003800200 */
.L_x_1531:
[----:B------:R-:W-:Y:S01]  /*2a6b0*/  I2FP.F32.U32 R11, R11 ;  /* 0x0000000b000b7245 */ /* 0x000fe20000201000 */
[----:B------:R-:W-:Y:S01]  /*2a6c0*/  BSSY.RECONVERGENT B0, `(.L_x_1536) ;  /* 0x0000064000007945 */ /* 0x000fe20003800200 */
[----:B------:R-:W-:Y:S01]  /*2a6d0*/  PRMT R10, R41, 0x7632, R10 ;  /* 0x00007632290a7816 */ /* 0x000fe2000000000a */
[----:B------:R-:W-:Y:S02]  /*2a6e0*/  HFMA2 R167, -RZ, RZ, 0, 1.1920928955078125e-07 ;  /* 0x00000002ffa77431 */ /* 0x000fe400000001ff */
[----:B------:R-:W-:Y:S01]  /*2a6f0*/  FFMA.FTZ R11, R11, R34, 1.1641532182693481445e-10 ;  /* 0x2f0000000b0b7423 */ /* 0x000fe20000010022 */
[----:B------:R-:W-:-:S04]  /*2a700*/  SHF.L.U32 R10, R10, 0x10, RZ ;  /* 0x000000100a0a7819 */ /* 0x000fc800000006ff */
[----:B------:R-:W-:Y:S01]  /*2a710*/  FSETP.GTU.FTZ.AND P2, PT, R11, R144, PT ;  /* 0x000000900b00720b */ /* 0x000fe20003f5c000 */
[----:B------:R-:W-:Y:S01]  /*2a720*/  FMUL.FTZ R10, R10, R35 ;  /* 0x000000230a0a7220 */ /* 0x000fe20000410000 */
[----:B------:R-:W-:-:S04]  /*2a730*/  IMAD.MOV.U32 R11, RZ, RZ, R178 ;  /* 0x000000ffff0b7224 */ /* 0x000fc800078e00b2 */
[----:B------:R-:W-:-:S05]  /*2a740*/  FSEL R10, R10, RZ, !P2 ;  /* 0x000000ff0a0a7208 */ /* 0x000fca0005000000 */
[--C-:B------:R-:W-:Y:S01]  /*2a750*/  FADD.FTZ R9, R9, R10.reuse ;  /* 0x0000000a09097221 */ /* 0x100fe20000010000 */
[----:B------:R-:W-:-:S05]  /*2a760*/  @P1 PRMT R10, R37, 0x7632, R10 ;  /* 0x00007632250a1816 */ /* 0x000fca000000000a */
[----:B------:R-:W-:-:S04]  /*2a770*/  @P1 IMAD.U32 R10, R10, 0x10000, RZ ;  /* 0x000100000a0a1824 */ /* 0x000fc800078e00ff */
[----:B------:R-:W-:Y:S01]  /*2a780*/  @P1 FADD.FTZ R166, R9, R10 ;  /* 0x0000000a09a61221 */ /* 0x000fe20000010000 */
        /* <DEDUP_REMOVED lines=13> */
.L_x_1538:
        /* <DEDUP_REMOVED lines=13> */
.L_x_1540:
[----:B------:R-:W-:Y:S05]  /*2a930*/  BSYNC.RECONVERGENT B1 ;  /* 0x0000000000017941 */ /* 0x000fea0003800200 */
.L_x_1539:
[----:B------:R-:W-:Y:S01]  /*2a940*/  LOP3.LUT R168, R5, UR5, R175, 0x96, !PT ;  /* 0x0000000505a87c12 */ /* 0x000fe2000f8e96af */
[----:B------:R-:W-:Y:S01]  /*2a950*/  IMAD.WIDE.U32 R10, R0, -0x326172a9, RZ ;  /* 0xcd9e8d57000a7825 */ /* 0x000fe200078e00ff */
[----:B------:R-:W-:-:S03]  /*2a960*/  UIADD3 UR15, UPT, UPT, UR4, -0x61c88647, URZ ;  /* 0x9e3779b9040f7890 */ /* 0x000fc6000fffe0ff */
[----:B------:R-:W-:Y:S02]  /*2a970*/  HFMA2 R167, -RZ, RZ, 0, 0 ;  /* 0x00000000ffa77431 */ /* 0x000fe400000001ff */
        /* <DEDUP_REMOVED lines=56> */
.L_x_1537:
[----:B------:R-:W-:Y:S05]  /*2ad00*/  BSYNC.RECONVERGENT B0 ;  /* 0x0000000000007941 */ /* 0x000fea0003800200 */
.L_x_1536:
[----:B------:R-:W-:Y:S01]  /*2ad10*/  I2FP.F32.U32 R11, R11 ;  /* 0x0000000b000b7245 */ /* 0x000fe20000201000 */
[C---:B------:R-:W-:Y:S01]  /*2ad20*/  IMAD.U32 R10, R142.reuse, 0x10000, RZ ;  /* 0x000100008e0a7824 */ /* 0x040fe200078e00ff */
        /* <DEDUP_REMOVED lines=19> */
.L_x_1543:
        /* <DEDUP_REMOVED lines=12> */
.L_x_1545:
[----:B------:R-:W-:Y:S05]  /*2af20*/  BSYNC.RECONVERGENT B1 ;  /* 0x0000000000017941 */ /* 0x000fea0003800200 */
.L_x_1544:
        /* <DEDUP_REMOVED lines=61> */
.L_x_1542:
[----:B------:R-:W-:Y:S05]  /*2b300*/  BSYNC.RECONVERGENT B0 ;  /* 0x0000000000007941 */ /* 0x000fea0003800200 */
.L_x_1541:
[----:B------:R-:W-:Y:S01]  /*2b310*/  I2FP.F32.U32 R11, R11 ;  /* 0x0000000b000b7245 */ /* 0x000fe20000201000 */
[----:B------:R-:W-:Y:S01]  /*2b320*/  @P1 IMAD.U32 R167, R38, 0x10000, RZ ;  /* 0x0001000026a71824 */ /* 0x000fe200078e00ff */
[----:B------:R-:W-:Y:S01]  /*2b330*/  SHF.L.U32 R10, R42, 0x10, RZ ;  /* 0x000000102a0a7819 */ /* 0x000fe200000006ff */
[----:B------:R-:W-:Y:S01]  /*2b340*/  BSSY.RECONVERGENT B0, `(.L_x_1546) ;  /* 0x0000060000007945 */ /* 0x000fe20003800200 */
[----:B------:R-:W-:Y:S02]  /*2b350*/  HFMA2 R169, -RZ, RZ, 0, 1.1920928955078125e-07 ;  /* 0x00000002ffa97431 */ /* 0x000fe400000001ff */
        /* <DEDUP_REMOVED lines=20> */
.L_x_1548:
        /* <DEDUP_REMOVED lines=12> */
.L_x_1550:
[----:B------:R-:W-:Y:S05]  /*2b560*/  BSYNC.RECONVERGENT B1 ;  /* 0x0000000000017941 */ /* 0x000fea0003800200 */
.L_x_1549:
        /* <DEDUP_REMOVED lines=59> */
[----:B------:R-:W-:Y:S01]  /*2b920*/  LOP3.LUT R180, R180, UR15, R169, 0x96, !PT ;  /* 0x0000000fb4b47c12 */ /* 0x000fe2000f8e96a9 */
[----:B------:R-:W-:-:S07]  /*2b930*/  HFMA2 R169, -RZ, RZ, 0, 0 ;  /* 0x00000000ffa97431 */ /* 0x000fce00000001ff */
.L_x_1547:
[----:B------:R-:W-:Y:S05]  /*2b940*/  BSYNC.RECONVERGENT B0 ;  /* 0x0000000000007941 */ /* 0x000fea0003800200 */
.L_x_1546:
[----:B------:R-:W-:Y:S01]  /*2b950*/  I2FP.F32.U32 R11, R11 ;  /* 0x0000000b000b7245 */ /* 0x000fe20000201000 */
[----:B------:R-:W-:Y:S01]  /*2b960*/  IMAD.U32 R12, R12, 0x10000, RZ ;  /* 0x000100000c0c7824 */ /* 0x000fe200078e00ff */
[----:B------:R-:W-:Y:S01]  /*2b970*/  ISETP.NE.AND P4, PT, R169, 0x1, PT ;  /* 0x00000001a900780c */ /* 0x000fe20003f85270 */
[----:B------:R-:W-:Y:S01]  /*2b980*/  BSSY.RECONVERGENT B0, `(.L_x_1551) ;  /* 0x000005b000007945 */ /* 0x000fe20003800200 */
[----:B------:R-:W-:Y:S02]  /*2b990*/  IMAD.MOV.U32 R170, RZ, RZ, 0x2 ;  /* 0x00000002ffaa7424 */ /* 0x000fe400078e00ff */
[----:B------:R-:W-:Y:S01]  /*2b9a0*/  FFMA.FTZ R11, R11, R34, 1.1641532182693481445e-10 ;  /* 0x2f0000000b0b7423 */ /* 0x000fe20000010022 */
[----:B------:R-:W-:-:S04]  /*2b9b0*/  FMUL.FTZ R12, R12, R35 ;  /* 0x000000230c0c7220 */ /* 0x000fc80000410000 */
[----:B------:R-:W-:-:S04]  /*2b9c0*/  FSETP.GTU.FTZ.AND P3, PT, R11, R144, PT ;  /* 0x000000900b00720b */ /* 0x000fc80003f7c000 */
[----:B------:R-:W-:Y:S02]  /*2b9d0*/  FSEL R11, R12, RZ, !P3 ;  /* 0x000000ff0c0b7208 */ /* 0x000fe40005800000 */
[----:B------:R-:W-:Y:S02]  /*2b9e0*/  PLOP3.LUT P3, PT, P3, PT, PT, 0x8, 0x80 ;  /* 0x000000000080781c */ /* 0x000fe40001f6e170 */
[----:B------:R-:W-:Y:S01]  /*2b9f0*/  MOV R12, R178 ;  /* 0x000000b2000c7202 */ /* 0x000fe20000000f00 */
[----:B------:R-:W-:Y:S10]  /*2ba00*/  @!P4 BRA `(.L_x_1552) ;  /* 0x000000040048c947 */ /* 0x000ff40003800000 */
        /* <DEDUP_REMOVED lines=8> */
.L_x_1553:
        /* <DEDUP_REMOVED lines=12> */
.L_x_1555:
[----:B------:R-:W-:Y:S05]  /*2bb50*/  BSYNC.RECONVERGENT B1 ;  /* 0x0000000000017941 */ /* 0x000fea0003800200 */
.L_x_1554:
        /* <DEDUP_REMOVED lines=61> */
.L_x_1552:
[----:B------:R-:W-:Y:S05]  /*2bf30*/  BSYNC.RECONVERGENT B0 ;  /* 0x0000000000007941 */ /* 0x000fea0003800200 */
.L_x_1551:
[----:B------:R-:W-:Y:S01]  /*2bf40*/  I2FP.F32.U32 R169, R12 ;  /* 0x0000000c00a97245 */ /* 0x000fe20000201000 */
[----:B------:R-:W-:Y:S01]  /*2bf50*/  BSSY.RECONVERGENT B0, `(.L_x_1556) ;  /* 0x0000065000007945 */ /* 0x000fe20003800200 */
[----:B------:R-:W-:Y:S01]  /*2bf60*/  PRMT R12, R42, 0x7632, R12 ;  /* 0x000076322a0c7816 */ /* 0x000fe2000000000c */
[----:B------:R-:W-:Y:S02]  /*2bf70*/  HFMA2 R174, -RZ, RZ, 0, 1.1920928955078125e-07 ;  /* 0x00000002ffae7431 */ /* 0x000fe400000001ff */
[----:B------:R-:W-:Y:S01]  /*2bf80*/  FFMA.FTZ R169, R169, R34, 1.1641532182693481445e-10 ;  /* 0x2f000000a9a97423 */ /* 0x000fe20000010022 */
[----:B------:R-:W-:-:S04]  /*2bf90*/  SHF.L.U32 R12, R12, 0x10, RZ ;  /* 0x000000100c0c7819 */ /* 0x000fc800000006ff */
[----:B------:R-:W-:Y:S01]  /*2bfa0*/  FSETP.GTU.FTZ.AND P4, PT, R169, R144, PT ;  /* 0x00000090a900720b */ /* 0x000fe20003f9c000 */
[----:B------:R-:W-:-:S05]  /*2bfb0*/  FMUL.FTZ R12, R12, R35 ;  /* 0x000000230c0c7220 */ /* 0x000fca0000410000 */
[----:B------:R-:W-:Y:S02]  /*2bfc0*/  FSEL R168, R12, RZ, !P4 ;  /* 0x000000ff0ca87208 */ /* 0x000fe40006000000 */
[----:B------:R-:W-:Y:S02]  /*2bfd0*/  SEL R12, RZ, 0x1, P4 ;  /* 0x00000001ff0c7807 */ /* 0x000fe40002000000 */
[----:B------:R-:W-:Y:S01]  /*2bfe0*/  ISETP.NE.AND P4, PT, R170, 0x1, PT ;  /* 0x00000001aa00780c */ /* 0x000fe20003f85270 */
[--C-:B------:R-:W-:Y:S01]  /*2bff0*/  FADD.FTZ R11, R11, R168.reuse ;  /* 0x000000a80b0b7221 */ /* 0x100fe20000010000 */
[----:B------:R-:W-:-:S05]  /*2c000*/  @P1 PRMT R168, R38, 0x7632, R168 ;  /* 0x0000763226a81816 */ /* 0x000fca00000000a8 */
[----:B------:R-:W-:-:S04]  /*2c010*/  @P1 IMAD.U32 R168, R168, 0x10000, RZ ;  /* 0x00010000a8a81824 */ /* 0x000fc800078e00ff */
        /* <DEDUP_REMOVED lines=14> */
.L_x_1558:
        /* <DEDUP_REMOVED lines=12> */
.L_x_1560:
[----:B------:R-:W-:Y:S05]  /*2c1c0*/  BSYNC.RECONVERGENT B1 ;  /* 0x0000000000017941 */ /* 0x000fea0003800200 */
.L_x_1559:
        /* <DEDUP_REMOVED lines=61> */
.L_x_1557:
[----:B------:R-:W-:Y:S05]  /*2c5a0*/  BSYNC.RECONVERGENT B0 ;  /* 0x0000000000007941 */ /* 0x000fea0003800200 */
.L_x_1556:
        /* <DEDUP_REMOVED lines=21> */
.L_x_1563:
        /* <DEDUP_REMOVED lines=12> */
.L_x_1565:
[----:B------:R-:W-:Y:S05]  /*2c7c0*/  BSYNC.RECONVERGENT B1 ;  /* 0x0000000000017941 */ /* 0x000fea0003800200 */
.L_x_1564:
        /* <DEDUP_REMOVED lines=60> */
[----:B------:R-:W-:-:S07]  /*2cb90*/  IMAD.MOV.U32 R175, RZ, RZ, RZ ;  /* 0x000000ffffaf7224 */ /* 0x000fce00078e00ff */
.L_x_1562:
[----:B------:R-:W-:Y:S05]  /*2cba0*/  BSYNC.RECONVERGENT B0 ;  /* 0x0000000000007941 */ /* 0x000fea0003800200 */
.L_x_1561:
[----:B------:R-:W-:Y:S01]  /*2cbb0*/  I2FP.F32.U32 R143, R143 ;  /* 0x0000008f008f7245 */ /* 0x000fe20000201000 */
[----:B------:R-:W-:Y:S01]  /*2cbc0*/  BSSY.RECONVERGENT B0, `(.L_x_1566) ;  /* 0x0000063000007945 */ /* 0x000fe20003800200 */
[----:B------:R-:W-:Y:S01]  /*2cbd0*/  SHF.L.U32 R174, R43, 0x10, RZ ;  /* 0x000000102bae7819 */ /* 0x000fe200000006ff */
[----:B------:R-:W-:Y:S02]  /*2cbe0*/  IMAD.MOV.U32 R176, RZ, RZ, R178 ;  /* 0x000000ffffb07224 */ /* 0x000fe400078e00b2 */
[----:B------:R-:W-:Y:S02]  /*2cbf0*/  FFMA.FTZ R143, R143, R34, 1.1641532182693481445e-10 ;  /* 0x2f0000008f8f7423 */ /* 0x000fe40000010022 */
[----:B------:R-:W-:Y:S01]  /*2cc00*/  FMUL.FTZ R169, R174, R35 ;  /* 0x00000023aea97220 */ /* 0x000fe20000410000 */
[----:B------:R-:W-:Y:S02]  /*2cc10*/  HFMA2 R174, -RZ, RZ, 0, 1.1920928955078125e-07 ;  /* 0x00000002ffae7431 */ /* 0x000fe400000001ff */
[----:B------:R-:W-:-:S04]  /*2cc20*/  FSETP.GTU.FTZ.AND P5, PT, R143, R144, PT ;  /* 0x000000908f00720b */ /* 0x000fc80003fbc000 */
[----:B------:R-:W-:Y:S02]  /*2cc30*/  FSEL R169, R169, RZ, !P5 ;  /* 0x000000ffa9a97208 */ /* 0x000fe40006800000 */
[----:B------:R-:W-:Y:S02]  /*2cc40*/  SEL R143, RZ, 0x1, P5 ;  /* 0x00000001ff8f7807 */ /* 0x000fe40002800000 */
[----:B------:R-:W-:Y:S01]  /*2cc50*/  ISETP.NE.AND P5, PT, R175, 0x1, PT ;  /* 0x00000001af00780c */ /* 0x000fe20003fa5270 */
[----:B------:R-:W-:Y:S01]  /*2cc60*/  FADD.FTZ R12, R12, R169 ;  /* 0x000000a90c0c7221 */ /* 0x000fe20000010000 */
[----:B------:R-:W-:-:S04]  /*2cc70*/  @P1 IMAD.U32 R169, R39, 0x10000, RZ ;  /* 0x0001000027a91824 */ /* 0x000fc800078e00ff */
[--C-:B------:R-:W-:Y:S01]  /*2cc80*/  @P1 FADD.FTZ R169, R169, R12.reuse ;  /* 0x0000000ca9a91221 */ /* 0x100fe20000010000 */
[--C-:B------:R-:W-:Y:S01]  /*2cc90*/  @!P1 IMAD.MOV.U32 R169, RZ, RZ, R12.reuse ;  /* 0x000000ffffa99224 */ /* 0x100fe200078e000c */
        /* <DEDUP_REMOVED lines=11> */
.L_x_1568:
        /* <DEDUP_REMOVED lines=12> */
.L_x_1570:
[----:B------:R-:W-:Y:S05]  /*2ce10*/  BSYNC.RECONVERGENT B1 ;  /* 0x0000000000017941 */ /* 0x000fea0003800200 */
.L_x_1569:
        /* <DEDUP_REMOVED lines=54> */
[----:B------:R-:W-:-:S04]  /*2d180*/  IMAD.MOV.U32 R176, RZ, RZ, R173 ;  /* 0x000000ffffb07224 */ /* 0x000fc800078e00ad */
[----:B------:R-:W-:Y:S01]  /*2d190*/  LOP3.LUT R179, R174, UR15, R179, 0x96, !PT ;  /* 0x0000000faeb37c12 */ /* 0x000fe2000f8e96b3 */
[----:B------:R-:W-:Y:S01]  /*2d1a0*/  IMAD.WIDE.U32 R174, R175, -0x2daee0ad, RZ ;  /* 0xd2511f53afae7825 */ /* 0x000fe200078e00ff */
[----:B------:R-:W-:-:S03]  /*2d1b0*/  UIADD3 UR15, UPT, UPT, UR5, -0x695add53, URZ ;  /* 0x96a522ad050f7890 */ /* 0x000fc6000fffe0ff */
[----:B------:R-:W-:Y:S02]  /*2d1c0*/  IMAD.MOV.U32 R173, RZ, RZ, R174 ;  /* 0x000000ffffad7224 */ /* 0x000fe400078e00ae */
[----:B------:R-:W-:Y:S01]  /*2d1d0*/  HFMA2 R174, -RZ, RZ, 0, 0 ;  /* 0x00000000ffae7431 */ /* 0x000fe200000001ff */
[----:B------:R-:W-:-:S07]  /*2d1e0*/  LOP3.LUT R180, R180, UR15, R175, 0x96, !PT ;  /* 0x0000000fb4b47c12 */ /* 0x000fce000f8e96af */
.L_x_1567:
[----:B------:R-:W-:Y:S05]  /*2d1f0*/  BSYNC.RECONVERGENT B0 ;  /* 0x0000000000007941 */ /* 0x000fea0003800200 */
.L_x_1566:
        /* <DEDUP_REMOVED lines=20> */
.L_x_1573:
[----:B------:R-:W-:Y:S01]  /*2d340*/  VIADD R3, R3, 0x1 ;  /* 0x0000000103037836 */ /* 0x000fe20000000000 */
[----:B------:R-:W-:Y:S04]  /*2d350*/  BSSY.RECONVERGENT B1, `(.L_x_1574) ;  /* 0x000000d000017945 */ /* 0x000fe80003800200 */
[----:B------:R-:W-:-:S13]  /*2d360*/  ISETP.NE.AND P6, PT, R3, RZ, PT ;  /* 0x000000ff0300720c */ /* 0x000fda0003fc5270 */
[----:B------:R-:W-:Y:S05]  /*2d370*/  @P6 BRA `(.L_x_1575) ;  /* 0x0000000000286947 */ /* 0x000fea0003800000 */
[----:B------:R-:W-:Y:S02]  /*2d380*/  IADD3 R4, PT, PT, R4, 0x1, RZ ;  /* 0x0000000104047810 */ /* 0x000fe40007ffe0ff */
[----:B------:R-:W-:Y:S02]  /*2d390*/  P2R R174, PR, RZ, 0x1 ;  /* 0x00000001ffae7803 */ /* 0x000fe40000000000 */
[----:B------:R-:W-:-:S13]  /*2d3a0*/  ISETP.NE.AND P6, PT, R4, RZ, PT ;  /* 0x000000ff0400720c */ /* 0x000fda0003fc5270 */
[----:B------:R-:W-:Y:S02]  /*2d3b0*/  @!P6 VIADD R0, R0, 0x1 ;  /* 0x000000010000e836 */ /* 0x000fe40000000000 */
[----:B------:R-:W-:Y:S02]  /*2d3c0*/  @!P6 VIADD R175, R5, 0x1 ;  /* 0x0000000105afe836 */ /* 0x000fe40000000000 */
[----:B------:R-:W-:Y:S01]  /*2d3d0*/  @!P6 IMAD.MOV.U32 R4, RZ, RZ, RZ ;  /* 0x000000ffff04e224 */ /* 0x000fe200078e00ff */
[----:B------:R-:W-:-:S13]  /*2d3e0*/  ISETP.NE.AND P0, PT, R0, RZ, !P6 ;  /* 0x000000ff0000720c */ /* 0x000fda0007705270 */
[----:B------:R-:W-:Y:S02]  /*2d3f0*/  @P0 IADD3 R175, PT, PT, R5, RZ, RZ ;  /* 0x000000ff05af0210 */ /* 0x000fe40007ffe0ff */
[----:B------:R-:W-:-:S03]  /*2d400*/  ISETP.NE.AND P0, PT, R174, RZ, PT ;  /* 0x000000ffae00720c */ /* 0x000fc60003f05270 */
[----:B------:R-:W-:-:S10]  /*2d410*/  @!P6 IMAD.MOV.U32 R5, RZ, RZ, R175 ;  /* 0x000000ffff05e224 */ /* 0x000fd400078e00af */
.L_x_1575:
[----:B------:R-:W-:Y:S05]  /*2d420*/  BSYNC.RECONVERGENT B1 ;  /* 0x0000000000017941 */ /* 0x000fea0003800200 */
.L_x_1574:
        /* <DEDUP_REMOVED lines=61> */
.L_x_1572:
[----:B------:R-:W-:Y:S05]  /*2d800*/  BSYNC.RECONVERGENT B0 ;  /* 0x0000000000007941 */ /* 0x000fea0003800200 */
.L_x_1571:
        /* <DEDUP_REMOVED lines=11> */
[----:B------:R-:W-:-:S03]  /*2d8c0*/  PRMT R13, R175, 0x7610, R13 ;  /* 0x00007610af0d7816 */ /* 0x000fc6000000000d */
[----:B------:R-:W-:Y:S01]  /*2d8d0*/  FADD.FTZ R174, R170, R181 ;  /* 0x000000b5aaae7221 */ /* 0x000fe20000010000 */
[----:B------:R-:W-:-:S05]  /*2d8e0*/  @P1 PRMT R170, R39, 0x7632, R170 ;  /* 0x0000763227aa1816 */ /* 0x000fca00000000aa */
[----:B------:R-:W-:-:S04]  /*2d8f0*/  @P1 IMAD.U32 R181, R170, 0x10000, RZ ;  /* 0x00010000aab51824 */ /* 0x000fc800078e00ff */
[----:B------:R-:W-:Y:S01]  /*2d900*/  @P1 FADD.FTZ R170, R174, R181 ;  /* 0x000000b5aeaa1221 */ /* 0x000fe20000010000 */
[----:B------:R-:W-:-:S05]  /*2d910*/  @!P1 IMAD.MOV.U32 R170, RZ, RZ, R174 ;  /* 0x000000ffffaa9224 */ /* 0x000fca00078e00ae */
[----:B------:R-:W-:-:S04]  /*2d920*/  F2FP.BF16.F32.PACK_AB R174, RZ, R170 ;  /* 0x000000aaffae723e */ /* 0x000fc800000010ff */
[----:B------:R-:W-:Y:S01]  /*2d930*/  PRMT R143, R143, 0x5410, R174 ;  /* 0x000054108f8f7816 */ /* 0x000fe200000000ae */
[----:B------:R-:W-:Y:S06]  /*2d940*/  BRA `(.L_x_1576) ;  /* 0x00000030009c7947 */ /* 0x000fec0003800000 */
.L_x_1495:
[----:B------:R-:W-:Y:S01]  /*2d950*/  ISETP.NE.AND P2, PT, R172, 0x1, PT ;  /* 0x00000001ac00780c */ /* 0x000fe20003f45270 */
[----:B------:R-:W-:Y:S01]  /*2d960*/  BSSY.RECONVERGENT B0, `(.L_x_1577) ;  /* 0x0000059000007945 */ /* 0x000fe20003800200 */
[----:B------:R-:W-:Y:S02]  /*2d970*/  HFMA2 R166, -RZ, RZ, 0, 1.1920928955078125e-07 ;  /* 0x00000002ffa67431 */ /* 0x000fe400000001ff */
[----:B0-----:R-:W-:Y:S02]  /*2d980*/  IMAD.MOV.U32 R164, RZ, RZ, R178 ;  /* 0x000000ffffa47224 */ /* 0x001fe400078e00b2 */
        /* <DEDUP_REMOVED lines=12> */
.L_x_1579:
        /* <DEDUP_REMOVED lines=13> */
.L_x_1581:
[----:B------:R-:W-:Y:S05]  /*2db20*/  BSYNC.RECONVERGENT B1 ;  /* 0x0000000000017941 */ /* 0x000fea0003800200 */
.L_x_1580:
        /* <DEDUP_REMOVED lines=56> */
[----:B------:R-:W-:-:S04]  /*2deb0*/  IMAD.WIDE.U32 R164, R165, -0x2daee0ad, RZ ;  /* 0xd2511f53a5a47825 */ /* 0x000fc800078e00ff */
[----:B------:R-:W-:Y:S01]  /*2dec0*/  IMAD.MOV.U32 R173, RZ, RZ, R164 ;  /* 0x000000ffffad7224 */ /* 0x000fe200078e00a4 */
[----:B------:R-:W-:Y:S01]  /*2ded0*/  LOP3.LUT R180, R180, UR15, R165, 0x96, !PT ;  /* 0x0000000fb4b47c12 */ /* 0x000fe2000f8e96a5 */
[----:B------:R-:W-:-:S07]  /*2dee0*/  IMAD.MOV.U32 R164, RZ, RZ, R163 ;  /* 0x000000ffffa47224 */ /* 0x000fce00078e00a3 */
.L_x_1578:
[----:B------:R-:W-:Y:S05]  /*2def0*/  BSYNC.RECONVERGENT B0 ;  /* 0x0000000000007941 */ /* 0x000fea0003800200 */
.L_x_1577:
[----:B------:R-:W-:Y:S01]  /*2df00*/  I2FP.F32.U32 R163, R164 ;  /* 0x000000a400a37245 */ /* 0x000fe20000201000 */
[----:B-----5:R-:W-:Y:S01]  /*2df10*/  IMAD.U32 R164, R140, 0x10000, RZ ;  /* 0x000100008ca47824 */ /* 0x020fe200078e00ff */
[----:B------:R-:W-:Y:S01]  /*2df20*/  ISETP.NE.AND P3, PT, R166, 0x1, PT ;  /* 0x00000001a600780c */ /* 0x000fe20003f65270 */
[----:B------:R-:W-:Y:S01]  /*2df30*/  BSSY.RECONVERGENT B0, `(.L_x_1582) ;  /* 0x0000061000007945 */ /* 0x000fe20003800200 */
[----:B------:R-:W-:Y:S01]  /*2df40*/  LOP3.LUT R15, R15, 0xffffffef, RZ, 0xc0, !PT ;  /* 0xffffffef0f0f7812 */ /* 0x000fe200078ec0ff */
[----:B------:R-:W-:Y:S01]  /*2df50*/  FFMA.FTZ R163, R163, R34, 1.1641532182693481445e-10 ;  /* 0x2f000000a3a37423 */ /* 0x000fe20000010022 */
[----:B------:R-:W-:Y:S01]  /*2df60*/  FMUL.FTZ R164, R164, R35 ;  /* 0x00000023a4a47220 */ /* 0x000fe20000410000 */
[----:B------:R-:W-:Y:S01]  /*2df70*/  HFMA2 R167, -RZ, RZ, 0, 1.1920928955078125e-07 ;  /* 0x00000002ffa77431 */ /* 0x000fe200000001ff */
[----:B------:R-:W-:Y:S01]  /*2df80*/  PRMT R140, R140, 0x7632, R140 ;  /* 0x000076328c8c7816 */ /* 0x000fe2000000008c */
[----:B------:R-:W-:Y:S01]  /*2df90*/  IMAD.MOV.U32 R165, RZ, RZ, R178 ;  /* 0x000000ffffa57224 */ /* 0x000fe200078e00b2 */
[----:B------:R-:W-:-:S04]  /*2dfa0*/  FSETP.GTU.FTZ.AND P2, PT, R163, R144, PT ;  /* 0x00000090a300720b */ /* 0x000fc80003f5c000 */
[----:B------:R-:W-:Y:S01]  /*2dfb0*/  FSEL R163, R164, RZ, !P2 ;  /* 0x000000ffa4a37208 */ /* 0x000fe20005000000 */
[----:B------:R-:W-:Y:S01]  /*2dfc0*/  @P1 IMAD.U32 R164, R36, 0x10000, RZ ;  /* 0x0001000024a41824 */ /* 0x000fe200078e00ff */
[----:B------:R-:W-:-:S03]  /*2dfd0*/  PLOP3.LUT P2, PT, P2, PT, PT, 0x8, 0x80 ;  /* 0x000000000080781c */ /* 0x000fc6000174e170 */
[----:B------:R-:W-:-:S05]  /*2dfe0*/  @P1 FADD.FTZ R163, R164, R163 ;  /* 0x000000a3a4a31221 */ /* 0x000fca0000010000 */
        /* <DEDUP_REMOVED lines=11> */
.L_x_1584:
        /* <DEDUP_REMOVED lines=12> */
.L_x_1586:
[----:B------:R-:W-:Y:S05]  /*2e160*/  BSYNC.RECONVERGENT B1 ;  /* 0x0000000000017941 */ /* 0x000fea0003800200 */
.L_x_1585:
        /* <DEDUP_REMOVED lines=61> */
.L_x_1583:
[----:B------:R-:W-:Y:S05]  /*2e540*/  BSYNC.RECONVERGENT B0 ;  /* 0x0000000000007941 */ /* 0x000fea0003800200 */
.L_x_1582:
[----:B------:R-:W-:Y:S01]  /*2e550*/  I2FP.F32.U32 R165, R165 ;  /* 0x000000a500a57245 */ /* 0x000fe20000201000 */
[----:B------:R-:W-:Y:S01]  /*2e560*/  IMAD.U32 R140, R140, 0x10000, RZ ;  /* 0x000100008c8c7824 */ /* 0x000fe200078e00ff */
[----:B------:R-:W-:Y:S01]  /*2e570*/  @P1 PRMT R164, R36, 0x7632, R164 ;  /* 0x0000763224a41816 */ /* 0x000fe200000000a4 */
[----:B------:R-:W-:Y:S01]  /*2e580*/  BSSY.RECONVERGENT B0, `(.L_x_1587) ;  /* 0x0000061000007945 */ /* 0x000fe20003800200 */
[----:B------:R-:W-:Y:S01]  /*2e590*/  ISETP.NE.AND P3, PT, R167, 0x1, PT ;  /* 0x00000001a700780c */ /* 0x000fe20003f65270 */
[----:B------:R-:W-:Y:S01]  /*2e5a0*/  FFMA.FTZ R165, R165, R34, 1.1641532182693481445e-10 ;  /* 0x2f000000a5a57423 */ /* 0x000fe20000010022 */
[----:B------:R-:W-:Y:S01]  /*2e5b0*/  FMUL.FTZ R140, R140, R35 ;  /* 0x000000238c8c7220 */ /* 0x000fe20000410000 */
[----:B------:R-:W-:Y:S01]  /*2e5c0*/  LOP3.LUT R15, R15, 0xfffffff7, RZ, 0xc0, !PT ;  /* 0xfffffff70f0f7812 */ /* 0x000fe200078ec0ff */
[----:B------:R-:W-:Y:S02]  /*2e5d0*/  HFMA2 R169, -RZ, RZ, 0, 1.1920928955078125e-07 ;  /* 0x00000002ffa97431 */ /* 0x000fe400000001ff */
[----:B------:R-:W-:Y:S01]  /*2e5e0*/  FSETP.GTU.FTZ.AND P2, PT, R165, R144, PT ;  /* 0x00000090a500720b */ /* 0x000fe20003f5c000 */
[----:B------:R-:W-:-:S03]  /*2e5f0*/  @P1 IMAD.U32 R165, R164, 0x10000, RZ ;  /* 0x00010000a4a51824 */ /* 0x000fc600078e00ff */
        /* <DEDUP_REMOVED lines=15> */
.L_x_1589:
        /* <DEDUP_REMOVED lines=12> */
.L_x_1591:
[----:B------:R-:W-:Y:S05]  /*2e7b0*/  BSYNC.RECONVERGENT B1 ;  /* 0x0000000000017941 */ /* 0x000fea0003800200 */
.L_x_1590:
        /* <DEDUP_REMOVED lines=61> */
.L_x_1588:
[----:B------:R-:W-:Y:S05]  /*2eb90*/  BSYNC.RECONVERGENT B0 ;  /* 0x0000000000007941 */ /* 0x000fea0003800200 */
.L_x_1587:
[----:B------:R-:W-:Y:S01]  /*2eba0*/  I2FP.F32.U32 R165, R165 ;  /* 0x000000a500a57245 */ /* 0x000fe20000201000 */
[----:B------:R-:W-:Y:S01]  /*2ebb0*/  IMAD.U32 R166, R141, 0x10000, RZ ;  /* 0x000100008da67824 */ /* 0x000fe200078e00ff */
        /* <DEDUP_REMOVED lines=24> */
.L_x_1594:
        /* <DEDUP_REMOVED lines=12> */
.L_x_1596:
[----:B------:R-:W-:Y:S05]  /*2ee00*/  BSYNC.RECONVERGENT B1 ;  /* 0x0000000000017941 */ /* 0x000fea0003800200 */
.L_x_1595:
        /* <DEDUP_REMOVED lines=61> */
.L_x_1593:
[----:B------:R-:W-:Y:S05]  /*2f1e0*/  BSYNC.RECONVERGENT B0 ;  /* 0x0000000000007941 */ /* 0x000fea0003800200 */
.L_x_1592:
[----:B------:R-:W-:Y:S01]  /*2f1f0*/  I2FP.F32.U32 R167, R167 ;  /* 0x000000a700a77245 */ /* 0x000fe20000201000 */
[----:B------:R-:W-:Y:S01]  /*2f200*/  IMAD.U32 R166, R141, 0x10000, RZ ;  /* 0x000100008da67824 */ /* 0x000fe200078e00ff */
[----:B------:R-:W-:Y:S01]  /*2f210*/  ISETP.NE.AND P2, PT, R168, 0x1, PT ;  /* 0x00000001a800780c */ /* 0x000fe20003f45270 */
[----:B------:R-:W-:Y:S01]  /*2f220*/  BSSY.RECONVERGENT B0, `(.L_x_1597) ;  /* 0x0000061000007945 */ /* 0x000fe20003800200 */
[----:B------:R-:W-:Y:S01]  /*2f230*/  @P1 PRMT R141, R37, 0x7632, R141 ;  /* 0x00007632258d1816 */ /* 0x000fe2000000008d */
[----:B------:R-:W-:Y:S01]  /*2f240*/  FFMA.FTZ R167, R167, R34, 1.1641532182693481445e-10 ;  /* 0x2f000000a7a77423 */ /* 0x000fe20000010022 */
[----:B------:R-:W-:Y:S01]  /*2f250*/  FMUL.FTZ R166, R166, R35 ;  /* 0x00000023a6a67220 */ /* 0x000fe20000410000 */
[----:B------:R-:W-:Y:S01]  /*2f260*/  LOP3.LUT R15, R15, 0xfffffffd, RZ, 0xc0, !PT ;  /* 0xfffffffd0f0f7812 */ /* 0x000fe200078ec0ff */
[----:B------:R-:W-:Y:S02]  /*2f270*/  HFMA2 R170, -RZ, RZ, 0, 1.1920928955078125e-07 ;  /* 0x00000002ffaa7431 */ /* 0x000fe400000001ff */
[----:B------:R-:W-:Y:S01]  /*2f280*/  @P1 IMAD.U32 R141, R141, 0x10000, RZ ;  /* 0x000100008d8d1824 */ /* 0x000fe200078e00ff */
[----:B------:R-:W-:Y:S01]  /*2f290*/  FSETP.GTU.FTZ.AND P3, PT, R167, R144, PT ;  /* 0x00000090a700720b */ /* 0x000fe20003f7c000 */
[----:B------:R-:W-:-:S03]  /*2f2a0*/  IMAD.MOV.U32 R167, RZ, RZ, R178 ;  /* 0x000000ffffa77224 */ /* 0x000fc600078e00b2 */
[----:B------:R-:W-:Y:S02]  /*2f2b0*/  FSEL R166, R166, RZ, !P3 ;  /* 0x000000ffa6a67208 */ /* 0x000fe40005800000 */
        /* <DEDUP_REMOVED lines=13> */
.L_x_1599:
        /* <DEDUP_REMOVED lines=12> */
.L_x_1601:
[----:B------:R-:W-:Y:S05]  /*2f450*/  BSYNC.RECONVERGENT B1 ;  /* 0x0000000000017941 */ /* 0x000fea0003800200 */
.L_x_1600:
        /* <DEDUP_REMOVED lines=61> */
.L_x_1598:
[----:B------:R-:W-:Y:S05]  /*2f830*/  BSYNC.RECONVERGENT B0 ;  /* 0x0000000000007941 */ /* 0x000fea0003800200 */
.L_x_1597:
        /* <DEDUP_REMOVED lines=10> */
[----:B------:R-:W-:Y:S01]  /*2f8e0*/  FSEL R167, R168, RZ, !P2 ;  /* 0x000000ffa8a77208 */ /* 0x000fe20005000000 */
[----:B------:R-:W-:Y:S01]  /*2f8f0*/  @P1 IMAD.U32 R168, R38, 0x10000, RZ ;  /* 0x0001000026a81824 */ /* 0x000fe200078e00ff */
        /* <DEDUP_REMOVED lines=12> */
.L_x_1604:
        /* <DEDUP_REMOVED lines=12> */
.L_x_1606:
[----:B------:R-:W-:Y:S05]  /*2fa80*/  BSYNC.RECONVERGENT B1 ;  /* 0x0000000000017941 */ /* 0x000fea0003800200 */
.L_x_1605:
        /* <DEDUP_REMOVED lines=61> */
.L_x_1603:
[----:B------:R-:W-:Y:S05]  /*2fe60*/  BSYNC.RECONVERGENT B0 ;  /* 0x0000000000007941 */ /* 0x000fea0003800200 */
.L_x_1602:
        /* <DEDUP_REMOVED lines=24> */
.L_x_1609:
        /* <DEDUP_REMOVED lines=12> */
.L_x_1611:
[----:B------:R-:W-:Y:S05]  /*300b0*/  BSYNC.RECONVERGENT B1 ;  /* 0x0000000000017941 */ /* 0x000fea0003800200 */
.L_x_1610:
        /* <DEDUP_REMOVED lines=56> */
[----:B------:R-:W-:Y:S01]  /*30440*/  IMAD.WIDE.U32 R174, R175, -0x2daee0ad, RZ ;  /* 0xd2511f53afae7825 */ /* 0x000fe200078e00ff */
[----:B------:R-:W-:-:S03]  /*30450*/  UIADD3 UR15, UPT, UPT, UR5, -0x695add53, URZ ;  /* 0x96a522ad050f7890 */ /* 0x000fc6000fffe0ff */
[----:B------:R-:W-:Y:S02]  /*30460*/  IMAD.MOV.U32 R173, RZ, RZ, R174 ;  /* 0x000000ffffad7224 */ /* 0x000fe400078e00ae */
[----:B------:R-:W-:Y:S01]  /*30470*/  HFMA2 R174, -RZ, RZ, 0, 0 ;  /* 0x00000000ffae7431 */ /* 0x000fe200000001ff */
[----:B------:R-:W-:-:S07]  /*30480*/  LOP3.LUT R180, R180, UR15, R175, 0x96, !PT ;  /* 0x0000000fb4b47c12 */ /* 0x000fce000f8e96af */
.L_x_1608:
[----:B------:R-:W-:Y:S05]  /*30490*/  BSYNC.RECONVERGENT B0 ;  /* 0x0000000000007941 */ /* 0x000fea0003800200 */
.L_x_1607:
        /* <DEDUP_REMOVED lines=24> */
.L_x_1614:
        /* <DEDUP_REMOVED lines=12> */
.L_x_1616:
[----:B------:R-:W-:Y:S05]  /*306e0*/  BSYNC.RECONVERGENT B1 ;  /* 0x0000000000017941 */ /* 0x000fea0003800200 */
.L_x_1615:
        /* <DEDUP_REMOVED lines=59> */
[----:B------:R-:W-:Y:S02]  /*30aa0*/  IMAD.MOV.U32 R175, RZ, RZ, R173 ;  /* 0x000000ffffaf7224 */ /* 0x000fe400078e00ad */
[----:B------:R-:W-:-:S07]  /*30ab0*/  IMAD.MOV.U32 R173, RZ, RZ, R174 ;  /* 0x000000ffffad7224 */ /* 0x000fce00078e00ae */
.L_x_1613:
[----:B------:R-:W-:Y:S05]  /*30ac0*/  BSYNC.RECONVERGENT B0 ;  /* 0x0000000000007941 */ /* 0x000fea0003800200 */
.L_x_1612:
        /* <DEDUP_REMOVED lines=15> */
.L_x_1576:
[----:B------:R-:W-:Y:S01]  /*30bc0*/  SEL R171, RZ, 0x1000000, !P5 ;  /* 0x01000000ffab7807 */ /* 0x000fe20006800000 */
[----:B------:R-:W-:Y:S01]  /*30bd0*/  IMAD.WIDE.U32 R174, R162, 0x10, R186 ;  /* 0x00000010a2ae7825 */ /* 0x000fe200078e00ba */
[----:B------:R-:W-:Y:S02]  /*30be0*/  SEL R172, RZ, 0x10000, !P4 ;  /* 0x00010000ffac7807 */ /* 0x000fe40006000000 */
[----:B------:R-:W-:Y:S02]  /*30bf0*/  SEL R181, RZ, 0x100, !P3 ;  /* 0x00000100ffb57807 */ /* 0x000fe40005800000 */
[C---:B------:R-:W-:Y:S01]  /*30c00*/  LOP3.LUT P5, RZ, R15.reuse, 0x8, RZ, 0xc0, !PT ;  /* 0x000000080fff7812 */ /* 0x040fe200078ac0ff */
[----:B------:R0:W-:Y:S01]  /*30c10*/  STG.E.128 desc[UR6][R174.64], R140 ;  /* 0x0000008cae007986 */ /* 0x0001e2000c101d06 */
[C---:B------:R-:W-:Y:S02]  /*30c20*/  LOP3.LUT P4, RZ, R15.reuse, 0x4, RZ, 0xc0, !PT ;  /* 0x000000040fff7812 */ /* 0x040fe4000788c0ff */
[----:B------:R-:W-:-:S02]  /*30c30*/  LOP3.LUT P3, RZ, R15, 0x2, RZ, 0xc0, !PT ;  /* 0x000000020fff7812 */ /* 0x000fc4000786c0ff */
[----:B------:R-:W-:Y:S02]  /*30c40*/  LOP3.LUT R181, R181, R171, R172, 0xfe, !PT ;  /* 0x000000abb5b57212 */ /* 0x000fe400078efeac */
[----:B------:R-:W-:Y:S02]  /*30c50*/  SEL R176, RZ, 0x1000000, !P3 ;  /* 0x01000000ffb07807 */ /* 0x000fe40005800000 */
[----:B------:R-:W-:Y:S02]  /*30c60*/  SEL R172, RZ, 0x10000, !P4 ;  /* 0x00010000ffac7807 */ /* 0x000fe40006000000 */
[----:B------:R-:W-:Y:S02]  /*30c70*/  SEL R171, RZ, 0x100, !P5 ;  /* 0x00000100ffab7807 */ /* 0x000fe40006800000 */
[----:B------:R-:W-:Y:S02]  /*30c80*/  LOP3.LUT P6, RZ, R15, 0x10, RZ, 0xc0, !PT ;  /* 0x000000100fff7812 */ /* 0x000fe400078cc0ff */
[----:B------:R-:W-:-:S02]  /*30c90*/  LOP3.LUT R171, R171, R176, R172, 0xfe, !PT ;  /* 0x000000b0abab7212 */ /* 0x000fc400078efeac */
[----:B------:R-:W-:Y:S01]  /*30ca0*/  SEL R172, RZ, 0x1, !P2 ;  /* 0x00000001ffac7807 */ /* 0x000fe20005000000 */
[----:B0-----:R-:W-:-:S03]  /*30cb0*/  IMAD.WIDE.U32 R142, R162, 0x8, R184 ;  /* 0x00000008a28e7825 */ /* 0x001fc600078e00b8 */
[----:B------:R-:W-:Y:S02]  /*30cc0*/  LOP3.LUT R141, R181, R172, RZ, 0xfc, !PT ;  /* 0x000000acb58d7212 */ /* 0x000fe400078efcff */
[----:B------:R-:W-:-:S04]  /*30cd0*/  SEL R172, RZ, 0x1, !P6 ;  /* 0x00000001ffac7807 */ /* 0x000fc80007000000 */
[----:B------:R-:W-:-:S05]  /*30ce0*/  LOP3.LUT R140, R171, R172, RZ, 0xfc, !PT ;  /* 0x000000acab8c7212 */ /* 0x000fca00078efcff */
[----:B------:R0:W-:Y:S01]  /*30cf0*/  STG.E.64 desc[UR6][R142.64], R140 ;  /* 0x0000008c8e007986 */ /* 0x0001e2000c101b06 */
[----:B------:R-:W-:Y:S05]  /*30d00*/  @!P0 BRA `(.L_x_1617) ;  /* 0x0000000000508947 */ /* 0x000fea0003800000 */
[----:B0-----:R-:W-:Y:S02]  /*30d10*/  SHF.L.U32 R140, R12, 0x10, RZ ;  /* 0x000000100c8c7819 */ /* 0x001fe400000006ff */
[----:B------:R-:W-:Y:S02]  /*30d20*/  LOP3.LUT R142, R8, 0xff, RZ, 0xc0, !PT ;  /* 0x000000ff088e7812 */ /* 0x000fe400078ec0ff */
[----:B------:R-:W-:Y:S02]  /*30d30*/  LOP3.LUT R141, R140, 0xff0000, RZ, 0xc0, !PT ;  /* 0x00ff00008c8d7812 */ /* 0x000fe400078ec0ff */
[----:B------:R-:W-:Y:S01]  /*30d40*/  LOP3.LUT R140, R13, 0xffff, RZ, 0xc0, !PT ;  /* 0x0000ffff0d8c7812 */ /* 0x000fe200078ec0ff */
[----:B------:R-:W-:Y:S01]  /*30d50*/  IMAD.WIDE.U32 R142, R142, 0x10000, RZ ;  /* 0x000100008e8e7825 */ /* 0x000fe200078e00ff */
[----:B------:R-:W-:Y:S02]  /*30d60*/  LOP3.LUT R174, R7, 0xff, RZ, 0xc0, !PT ;  /* 0x000000ff07ae7812 */ /* 0x000fe400078ec0ff */
[----:B------:R-:W-:-:S02]  /*30d70*/  PRMT R140, R141, 0x4210, R140 ;  /* 0x000042108d8c7816 */ /* 0x000fc4000000008c */
        /* <DEDUP_REMOVED lines=8> */
[----:B------:R-:W0:Y:S01]  /*30e00*/  LDC.64 R140, c[0x0][0x3b8] ;  /* 0x0000ee00ff8c7b82 */ /* 0x000e220000000a00 */
[----:B------:R-:W-:Y:S02]  /*30e10*/  LOP3.LUT R175, R171, R175, RZ, 0xfc, !PT ;  /* 0x000000afabaf7212 */ /* 0x000fe400078efcff */
[----:B------:R-:W-:Y:S01]  /*30e20*/  LOP3.LUT R174, R143, 0xff, R6, 0xf8, !PT ;  /* 0x000000ff8fae7812 */ /* 0x000fe200078ef806 */
[----:B0-----:R-:W-:-:S05]  /*30e30*/  IMAD.WIDE.U32 R140, R162, 0x8, R140 ;  /* 0x00000008a28c7825 */ /* 0x001fca00078e008c */
[----:B------:R1:W-:Y:S02]  /*30e40*/  STG.E.64 desc[UR6][R140.64], R174 ;  /* 0x000000ae8c007986 */ /* 0x0003e4000c101b06 */
.L_x_1617:
[----:B01----:R-:W0:Y:S01]  /*30e50*/  @P1 LDC.64 R140, c[0x0][0x3a0] ;  /* 0x0000e800ff8c1b82 */ /* 0x003e220000000a00 */
[----:B------:R-:W-:-:S07]  /*30e60*/  VIADD R172, R17, 0xa0 ;  /* 0x000000a011ac7836 */ /* 0x000fce0000000000 */
[----:B------:R-:W1:Y:S01]  /*30e70*/  @P0 LDC.64 R142, c[0x0][0x398] ;  /* 0x0000e600ff8e0b82 */ /* 0x000e620000000a00 */
[----:B0-----:R-:W-:-:S05]  /*30e80*/  @P1 IMAD.WIDE.U32 R140, R172, 0x10, R140 ;  /* 0x00000010ac8c1825 */ /* 0x001fca00078e008c */
[----:B------:R0:W5:Y:S01]  /*30e90*/  @P1 LDG.E.128 R36, desc[UR6][R140.64] ;  /* 0x000000068c241981 */ /* 0x000162000c1e1d00 */
[----:B-1----:R-:W-:-:S05]  /*30ea0*/  @P0 IMAD.WIDE.U32 R142, R172, 0x10, R142 ;  /* 0x00000010ac8e0825 */ /* 0x002fca00078e008e */
[----:B------:R1:W5:Y:S01]  /*30eb0*/  @P0 LDG.E.128 R40, desc[UR6][R142.64] ;  /* 0x000000068e280981 */ /* 0x000362000c1e1d00 */
[----:B0-----:R-:W-:-:S06]  /*30ec0*/  IMAD.WIDE.U32 R140, R172, 0x10, R182 ;  /* 0x00000010ac8c7825 */ /* 0x001fcc00078e00b6 */
[----:B------:R-:W5:Y:S01]  /*30ed0*/  LDG.E.128 R140, desc[UR6][R140.64] ;  /* 0x000000068c8c7981 */ /* 0x000f62000c1e1d00 */
[----:B-1----:R-:W-:Y:S05]  /*30ee0*/  @!P0 BRA `(.L_x_1618) ;  /* 0x0000006000ec8947 */ /* 0x002fea0003800000 */
        /* <DEDUP_REMOVED lines=16> */
.L_x_1621:
        /* <DEDUP_REMOVED lines=13> */
.L_x_1623:
[----:B------:R-:W-:Y:S05]  /*310c0*/  BSYNC.RECONVERGENT B1 ;  /* 0x0000000000017941 */ /* 0x000fea0003800200 */
.L_x_1622:
        /* <DEDUP_REMOVED lines=58> */
[----:B------:R-:W-:Y:S01]  /*31470*/  IMAD.MOV.U32 R6, RZ, RZ, R173 ;  /* 0x000000ffff067224 */ /* 0x000fe200078e00ad */
[----:B------:R-:W-:-:S07]  /*31480*/  LOP3.LUT R180, R180, UR15, R7, 0x96, !PT ;  /* 0x0000000fb4b47c12 */ /* 0x000fce000f8e9607 */
.L_x_1620:
[----:B------:R-:W-:Y:S05]  /*31490*/  BSYNC.RECONVERGENT B0 ;  /* 0x0000000000007941 */ /* 0x000fea0003800200 */
.L_x_1619:
[----:B------:R-:W-:Y:S01]  /*314a0*/  I2FP.F32.U32 R7, R6 ;  /* 0x0000000600077245 */ /* 0x000fe20000201000 */
[----:B------:R-:W-:Y:S01]  /*314b0*/  BSSY.RECONVERGENT B0, `(.L_x_1624) ;  /* 0x0000060000007945 */ /* 0x000fe20003800200 */
[----:B------:R-:W-:Y:S01]  /*314c0*/  ISETP.NE.AND P3, PT, R9, 0x1, PT ;  /* 0x000000010900780c */ /* 0x000fe20003f65270 */
[----:B------:R-:W-:Y:S01]  /*314d0*/  IMAD.MOV.U32 R8, RZ, RZ, 0x2 ;  /* 0x00000002ff087424 */ /* 0x000fe200078e00ff */
[C---:B-----5:R-:W-:Y:S01]  /*314e0*/  SHF.L.U32 R6, R140.reuse, 0x10, RZ ;  /* 0x000000108c067819 */ /* 0x060fe200000006ff */
[----:B------:R-:W-:Y:S01]  /*314f0*/  FFMA.FTZ R7, R7, R34, 1.1641532182693481445e-10 ;  /* 0x2f00000007077423 */ /* 0x000fe20000010022 */
[----:B------:R-:W-:Y:S02]  /*31500*/  LOP3.LUT R15, R15, 0xffffffef, RZ, 0xc0, !PT ;  /* 0xffffffef0f0f7812 */ /* 0x000fe400078ec0ff */
[----:B------:R-:W-:Y:S01]  /*31510*/  PRMT R140, R140, 0x7632, R140 ;  /* 0x000076328c8c7816 */ /* 0x000fe2000000008c */
[----:B------:R-:W-:Y:S01]  /*31520*/  FMUL.FTZ R6, R6, R35 ;  /* 0x0000002306067220 */ /* 0x000fe20000410000 */
[----:B------:R-:W-:Y:S01]  /*31530*/  FSETP.GTU.FTZ.AND P2, PT, R7, R144, PT ;  /* 0x000000900700720b */ /* 0x000fe20003f5c000 */
[----:B------:R-:W-:-:S03]  /*31540*/  IMAD.MOV.U32 R7, RZ, RZ, R178 ;  /* 0x000000ffff077224 */ /* 0x000fc600078e00b2 */
[----:B------:R-:W-:Y:S02]  /*31550*/  PLOP3.LUT P4, PT, P2, PT, PT, 0x8, 0x80 ;  /* 0x000000000080781c */ /* 0x000fe4000178e170 */
[----:B------:R-:W-:-:S11]  /*31560*/  FSEL R12, R6, RZ, !P2 ;  /* 0x000000ff060c7208 */ /* 0x000fd60005000000 */
[----:B------:R-:W-:Y:S01]  /*31570*/  @P4 LOP3.LUT R15, R15, 0x10, RZ, 0xfc, !PT ;  /* 0x000000100f0f4812 */ /* 0x000fe200078efcff */
        /* <DEDUP_REMOVED lines=9> */
.L_x_1626:
        /* <DEDUP_REMOVED lines=13> */
.L_x_1628:
[----:B------:R-:W-:Y:S05]  /*316e0*/  BSYNC.RECONVERGENT B1 ;  /* 0x0000000000017941 */ /* 0x000fea0003800200 */
.L_x_1627:
        /* <DEDUP_REMOVED lines=60> */
.L_x_1625:
[----:B------:R-:W-:Y:S05]  /*31ab0*/  BSYNC.RECONVERGENT B0 ;  /* 0x0000000000007941 */ /* 0x000fea0003800200 */
.L_x_1624:
        /* <DEDUP_REMOVED lines=9> */
[----:B------:R-:W-:Y:S02]  /*31b50*/  FSEL R7, R6, RZ, !P2 ;  /* 0x000000ff06077208 */ /* 0x000fe40005000000 */
[----:B------:R-:W-:-:S03]  /*31b60*/  SEL R6, RZ, 0x1, P2 ;  /* 0x00000001ff067807 */ /* 0x000fc60001000000 */
        /* <DEDUP_REMOVED lines=14> */
.L_x_1631:
        /* <DEDUP_REMOVED lines=12> */
.L_x_1633:
[----:B------:R-:W-:Y:S05]  /*31d10*/  BSYNC.RECONVERGENT B1 ;  /* 0x0000000000017941 */ /* 0x000fea0003800200 */
.L_x_1632:
        /* <DEDUP_REMOVED lines=61> */
.L_x_1630:
[----:B------:R-:W-:Y:S05]  /*320f0*/  BSYNC.RECONVERGENT B0 ;  /* 0x0000000000007941 */ /* 0x000fea0003800200 */
.L_x_1629:
[----:B------:R-:W-:Y:S01]  /*32100*/  I2FP.F32.U32 R7, R7 ;  /* 0x0000000700077245 */ /* 0x000fe20000201000 */
[----:B------:R-:W-:Y:S01]  /*32110*/  BSSY.RECONVERGENT B0, `(.L_x_1634) ;  /* 0x000005f000007945 */ /* 0x000fe20003800200 */
[----:B------:R-:W-:Y:S01]  /*32120*/  ISETP.NE.AND P3, PT, R11, 0x1, PT ;  /* 0x000000010b00780c */ /* 0x000fe20003f65270 */
[----:B------:R-:W-:Y:S01]  /*32130*/  IMAD.MOV.U32 R10, RZ, RZ, 0x2 ;  /* 0x00000002ff0a7424 */ /* 0x000fe200078e00ff */
[----:B------:R-:W-:Y:S01]  /*32140*/  SHF.L.U32 R140, R140, 0x10, RZ ;  /* 0x000000108c8c7819 */ /* 0x000fe200000006ff */
[----:B------:R-:W-:Y:S01]  /*32150*/  FFMA.FTZ R7, R7, R34, 1.1641532182693481445e-10 ;  /* 0x2f00000007077423 */ /* 0x000fe20000010022 */
[----:B------:R-:W-:Y:S01]  /*32160*/  LOP3.LUT R15, R15, 0xfffffff7, RZ, 0xc0, !PT ;  /* 0xfffffff70f0f7812 */ /* 0x000fe200078ec0ff */
[----:B------:R-:W-:-:S03]  /*32170*/  IMAD.MOV.U32 R9, RZ, RZ, R178 ;  /* 0x000000ffff097224 */ /* 0x000fc600078e00b2 */
[----:B------:R-:W-:Y:S01]  /*32180*/  FSETP.GTU.FTZ.AND P2, PT, R7, R144, PT ;  /* 0x000000900700720b */ /* 0x000fe20003f5c000 */
[----:B------:R-:W-:-:S03]  /*32190*/  FMUL.FTZ R7, R140, R35 ;  /* 0x000000238c077220 */ /* 0x000fc60000410000 */
        /* <DEDUP_REMOVED lines=12> */
.L_x_1636:
        /* <DEDUP_REMOVED lines=12> */
.L_x_1638:
[----:B------:R-:W-:Y:S05]  /*32320*/  BSYNC.RECONVERGENT B1 ;  /* 0x0000000000017941 */ /* 0x000fea0003800200 */
.L_x_1637:
        /* <DEDUP_REMOVED lines=61> */
.L_x_1635:
[----:B------:R-:W-:Y:S05]  /*32700*/  BSYNC.RECONVERGENT B0 ;  /* 0x0000000000007941 */ /* 0x000fea0003800200 */
.L_x_1634:
        /* <DEDUP_REMOVED lines=9> */
[----:B------:R-:W-:-:S04]  /*327a0*/  MOV R9, R178 ;  /* 0x000000b200097202 */ /* 0x000fc80000000f00 */
[----:B------:R-:W-:-:S05]  /*327b0*/  FSEL R8, R8, RZ, !P2 ;  /* 0x000000ff08087208 */ /* 0x000fca0005000000 */
[--C-:B------:R-:W-:Y:S01]  /*327c0*/  FADD.FTZ R7, R7, R8.reuse ;  /* 0x0000000807077221 */ /* 0x100fe20000010000 */
[----:B------:R-:W-:-:S04]  /*327d0*/  @P1 PRMT R8, R36, 0x7632, R8 ;  /* 0x0000763224081816 */ /* 0x000fc80000000008 */
[----:B------:R-:W-:-:S05]  /*327e0*/  @P1 SHF.L.U32 R8, R8, 0x10, RZ ;  /* 0x0000001008081819 */ /* 0x000fca00000006ff */
        /* <DEDUP_REMOVED lines=13> */
.L_x_1641:
        /* <DEDUP_REMOVED lines=12> */
.L_x_1643:
[----:B------:R-:W-:Y:S05]  /*32980*/  BSYNC.RECONVERGENT B1 ;  /* 0x0000000000017941 */ /* 0x000fea0003800200 */
.L_x_1642:
        /* <DEDUP_REMOVED lines=61> */
.L_x_1640:
[----:B------:R-:W-:Y:S05]  /*32d60*/  BSYNC.RECONVERGENT B0 ;  /* 0x0000000000007941 */ /* 0x000fea0003800200 */
.L_x_1639:
[----:B------:R-:W-:Y:S01]  /*32d70*/  I2FP.F32.U32 R9, R9 ;  /* 0x0000000900097245 */ /* 0x000fe20000201000 */
[----:B------:R-:W-:Y:S01]  /*32d80*/  BSSY.RECONVERGENT B0, `(.L_x_1644) ;  /* 0x0000060000007945 */ /* 0x000fe20003800200 */
[----:B------:R-:W-:Y:S01]  /*32d90*/  ISETP.NE.AND P3, PT, R11, 0x1, PT ;  /* 0x000000010b00780c */ /* 0x000fe20003f65270 */
[----:B------:R-:W-:Y:S01]  /*32da0*/  IMAD.MOV.U32 R10, RZ, RZ, 0x2 ;  /* 0x00000002ff0a7424 */ /* 0x000fe200078e00ff */
[----:B------:R-:W-:Y:S01]  /*32db0*/  SHF.L.U32 R8, R141, 0x10, RZ ;  /* 0x000000108d087819 */ /* 0x000fe200000006ff */
        /* <DEDUP_REMOVED lines=18> */
.L_x_1646:
        /* <DEDUP_REMOVED lines=12> */
.L_x_1648:
[----:B------:R-:W-:Y:S05]  /*32fa0*/  BSYNC.RECONVERGENT B1 ;  /* 0x0000000000017941 */ /* 0x000fea0003800200 */
.L_x_1647:
        /* <DEDUP_REMOVED lines=61> */
.L_x_1645:
[----:B------:R-:W-:Y:S05]  /*33380*/  BSYNC.RECONVERGENT B0 ;  /* 0x0000000000007941 */ /* 0x000fea0003800200 */
.L_x_1644:
        /* <DEDUP_REMOVED lines=25> */
.L_x_1651:
        /* <DEDUP_REMOVED lines=12> */
.L_x_1653:
[----:B------:R-:W-:Y:S05]  /*335e0*/  BSYNC.RECONVERGENT B1 ;  /* 0x0000000000017941 */ /* 0x000fea0003800200 */
.L_x_1652:
        /* <DEDUP_REMOVED lines=61> */
.L_x_1650:
[----:B------:R-:W-:Y:S05]  /*339c0*/  BSYNC.RECONVERGENT B0 ;  /* 0x0000000000007941 */ /* 0x000fea0003800200 */
.L_x_1649:
[----:B------:R-:W-:Y:S01]  /*339d0*/  I2FP.F32.U32 R9, R9 ;  /* 0x0000000900097245 */ /* 0x000fe20000201000 */
[----:B------:R-:W-:Y:S01]  /*339e0*/  BSSY.RECONVERGENT B0, `(.L_x_1654) ;  /* 0x000005f000007945 */ /* 0x000fe20003800200 */
[----:B------:R-:W-:Y:S01]  /*339f0*/  SHF.L.U32 R176, R176, 0x10, RZ ;  /* 0x00000010b0b07819 */ /* 0x000fe200000006ff */
[----:B------:R-:W-:Y:S01]  /*33a00*/  IMAD.MOV.U32 R10, RZ, RZ, 0x2 ;  /* 0x00000002ff0a7424 */ /* 0x000fe200078e00ff */
[----:B------:R-:W-:Y:S01]  /*33a10*/  ISETP.NE.AND P2, PT, R11, 0x1, PT ;  /* 0x000000010b00780c */ /* 0x000fe20003f45270 */
[----:B------:R-:W-:Y:S01]  /*33a20*/  FFMA.FTZ R9, R9, R34, 1.1641532182693481445e-10 ;  /* 0x2f00000009097423 */ /* 0x000fe20000010022 */
[----:B------:R-:W-:Y:S01]  /*33a30*/  LOP3.LUT R15, R15, 0xfffffffd, RZ, 0xc0, !PT ;  /* 0xfffffffd0f0f7812 */ /* 0x000fe200078ec0ff */
[----:B------:R-:W-:-:S03]  /*33a40*/  IMAD.MOV.U32 R12, RZ, RZ, R178 ;  /* 0x000000ffff0c7224 */ /* 0x000fc600078e00b2 */
        /* <DEDUP_REMOVED lines=14> */
.L_x_1656:
        /* <DEDUP_REMOVED lines=12> */
.L_x_1658:
[----:B------:R-:W-:Y:S05]  /*33bf0*/  BSYNC.RECONVERGENT B1 ;  /* 0x0000000000017941 */ /* 0x000fea0003800200 */
.L_x_1657:
        /* <DEDUP_REMOVED lines=56> */
[----:B------:R-:W-:Y:S01]  /*33f80*/  UIADD3 UR15, UPT, UPT, UR5, -0x695add53, URZ ;  /* 0x96a522ad050f7890 */ /* 0x000fe2000fffe0ff */
[----:B------:R-:W-:-:S03]  /*33f90*/  IMAD.WIDE.U32 R10, R11, -0x2daee0ad, RZ ;  /* 0xd2511f530b0a7825 */ /* 0x000fc600078e00ff */
[----:B------:R-:W-:Y:S01]  /*33fa0*/  MOV R171, R10 ;  /* 0x0000000a00ab7202 */ /* 0x000fe20000000f00 */
[----:B------:R-:W-:Y:S01]  /*33fb0*/  IMAD.MOV.U32 R10, RZ, RZ, RZ ;  /* 0x000000ffff0a7224 */ /* 0x000fe200078e00ff */
[----:B------:R-:W-:-:S07]  /*33fc0*/  LOP3.LUT R180, R180, UR15, R11, 0x96, !PT ;  /* 0x0000000fb4b47c12 */ /* 0x000fce000f8e960b */
.L_x_1655:
[----:B------:R-:W-:Y:S05]  /*33fd0*/  BSYNC.RECONVERGENT B0 ;  /* 0x0000000000007941 */ /* 0x000fea0003800200 */
.L_x_1654:
        /* <DEDUP_REMOVED lines=9> */
[----:B------:R-:W-:Y:S02]  /*34070*/  @P1 SHF.L.U32 R176, R11, 0x10, RZ ;  /* 0x000000100bb01819 */ /* 0x000fe400000006ff */
[----:B------:R-:W-:Y:S01]  /*34080*/  MOV R11, R178 ;  /* 0x000000b2000b7202 */ /* 0x000fe20000000f00 */
[----:B------:R-:W-:Y:S01]  /*34090*/  FADD.FTZ R9, R9, R12 ;  /* 0x0000000c09097221 */ /* 0x000fe20000010000 */
[----:B------:R-:W-:-:S03]  /*340a0*/  IMAD.MOV.U32 R12, RZ, RZ, 0x2 ;  /* 0x00000002ff0c7424 */ /* 0x000fc600078e00ff */
        /* <DEDUP_REMOVED lines=14> */
.L_x_1661:
        /* <DEDUP_REMOVED lines=12> */
.L_x_1663:
[----:B------:R-:W-:Y:S05]  /*34250*/  BSYNC.RECONVERGENT B1 ;  /* 0x0000000000017941 */ /* 0x000fea0003800200 */
.L_x_1662:
        /* <DEDUP_REMOVED lines=61> */
.L_x_1660:
[----:B------:R-:W-:Y:S05]  /*34630*/  BSYNC.RECONVERGENT B0 ;  /* 0x0000000000007941 */ /* 0x000fea0003800200 */
.L_x_1659:
[----:B------:R-:W-:Y:S01]  /*34640*/  I2FP.F32.U32 R11, R11 ;  /* 0x0000000b000b7245 */ /* 0x000fe20000201000 */
[----:B------:R-:W-:Y:S01]  /*34650*/  BSSY.RECONVERGENT B0, `(.L_x_1664) ;  /* 0x000005e000007945 */ /* 0x000fe20003800200 */
[----:B------:R-:W-:Y:S01]  /*34660*/  ISETP.NE.AND P3, PT, R12, 0x1, PT ;  /* 0x000000010c00780c */ /* 0x000fe20003f65270 */
[----:B------:R-:W-:Y:S01]  /*34670*/  IMAD.MOV.U32 R13, RZ, RZ, 0x2 ;  /* 0x00000002ff0d7424 */ /* 0x000fe200078e00ff */
[C---:B------:R-:W-:Y:S01]  /*34680*/  SHF.L.U32 R10, R142.reuse, 0x10, RZ ;  /* 0x000000108e0a7819 */ /* 0x040fe200000006ff */
[----:B------:R-:W-:Y:S01]  /*34690*/  FFMA.FTZ R11, R11, R34, 1.1641532182693481445e-10 ;  /* 0x2f0000000b0b7423 */ /* 0x000fe20000010022 */
[----:B------:R-:W-:-:S03]  /*346a0*/  PRMT R142, R142, 0x7632, R142 ;  /* 0x000076328e8e7816 */ /* 0x000fc6000000008e */
[----:B------:R-:W-:Y:S01]  /*346b0*/  FMUL.FTZ R10, R10, R35 ;  /* 0x000000230a0a7220 */ /* 0x000fe20000410000 */
        /* <DEDUP_REMOVED lines=13> */
.L_x_1666:
        /* <DEDUP_REMOVED lines=12> */
.L_x_1668:
[----:B------:R-:W-:Y:S05]  /*34850*/  BSYNC.RECONVERGENT B1 ;  /* 0x0000000000017941 */ /* 0x000fea0003800200 */
.L_x_1667:
        /* <DEDUP_REMOVED lines=61> */
.L_x_1665:
[----:B------:R-:W-:Y:S05]  /*34c30*/  BSYNC.RECONVERGENT B0 ;  /* 0x0000000000007941 */ /* 0x000fea0003800200 */
.L_x_1664:
[----:B------:R-:W-:Y:S01]  /*34c40*/  I2FP.F32.U32 R11, R11 ;  /* 0x0000000b000b7245 */ /* 0x000fe20000201000 */
[----:B------:R-:W-:Y:S01]  /*34c50*/  IMAD.U32 R10, R42, 0x10000, RZ ;  /* 0x000100002a0a7824 */ /* 0x000fe200078e00ff */
[----:B------:R-:W-:Y:S03]  /*34c60*/  BSSY.RECONVERGENT B0, `(.L_x_1669) ;  /* 0x0000061000007945 */ /* 0x000fe60003800200 */
[----:B------:R-:W-:Y:S01]  /*34c70*/  FFMA.FTZ R11, R11, R34, 1.1641532182693481445e-10 ;  /* 0x2f0000000b0b7423 */ /* 0x000fe20000010022 */
[----:B------:R-:W-:-:S04]  /*34c80*/  FMUL.FTZ R10, R10, R35 ;  /* 0x000000230a0a7220 */ /* 0x000fc80000410000 */
[----:B------:R-:W-:-:S04]  /*34c90*/  FSETP.GTU.FTZ.AND P3, PT, R11, R144, PT ;  /* 0x000000900b00720b */ /* 0x000fc80003f7c000 */
[----:B------:R-:W-:Y:S02]  /*34ca0*/  FSEL R12, R10, RZ, !P3 ;  /* 0x000000ff0a0c7208 */ /* 0x000fe40005800000 */
[----:B------:R-:W-:Y:S02]  /*34cb0*/  SEL R10, RZ, 0x1, P3 ;  /* 0x00000001ff0a7807 */ /* 0x000fe40001800000 */
[----:B------:R-:W-:Y:S01]  /*34cc0*/  ISETP.NE.AND P3, PT, R13, 0x1, PT ;  /* 0x000000010d00780c */ /* 0x000fe20003f65270 */
[----:B------:R-:W-:Y:S01]  /*34cd0*/  FADD.FTZ R11, R177, R12 ;  /* 0x0000000cb10b7221 */ /* 0x000fe20000010000 */
[----:B------:R-:W-:-:S05]  /*34ce0*/  @P1 SHF.L.U32 R12, R38, 0x10, RZ ;  /* 0x00000010260c1819 */ /* 0x000fca00000006ff */
[--C-:B------:R-:W-:Y:S01]  /*34cf0*/  @P1 FADD.FTZ R177, R12, R11.reuse ;  /* 0x0000000b0cb11221 */ /* 0x100fe20000010000 */
        /* <DEDUP_REMOVED lines=13> */
.L_x_1671:
        /* <DEDUP_REMOVED lines=12> */
.L_x_1673:
[----:B------:R-:W-:Y:S05]  /*34e90*/  BSYNC.RECONVERGENT B1 ;  /* 0x0000000000017941 */ /* 0x000fea0003800200 */
.L_x_1672:
        /* <DEDUP_REMOVED lines=51> */
[----:B------:R-:W-:-:S04]  /*351d0*/  IMAD.WIDE.U32 R12, R13, -0x326172a9, RZ ;  /* 0xcd9e8d570d0c7825 */ /* 0x000fc800078e00ff */
[----:B------:R-:W-:Y:S01]  /*351e0*/  IMAD.WIDE.U32 R178, R178, -0x326172a9, RZ ;  /* 0xcd9e8d57b2b27825 */ /* 0x000fe200078e00ff */
[----:B------:R-:W-:Y:S01]  /*351f0*/  LOP3.LUT R140, R140, UR15, R13, 0x96, !PT ;  /* 0x0000000f8c8c7c12 */ /* 0x000fe2000f8e960d */
[----:B------:R-:W-:-:S04]  /*35200*/  UIADD3 UR15, UPT, UPT, UR5, -0x695add53, URZ ;  /* 0x96a522ad050f7890 */ /* 0x000fc8000fffe0ff */
[----:B------:R-:W-:-:S04]  /*35210*/  IMAD.WIDE.U32 R140, R140, -0x2daee0ad, RZ ;  /* 0xd2511f538c8c7825 */ /* 0x000fc800078e00ff */
[----:B------:R-:W-:Y:S01]  /*35220*/  IMAD.MOV.U32 R171, RZ, RZ, R140 ;  /* 0x000000ffffab7224 */ /* 0x000fe200078e008c */
[----:B------:R-:W-:Y:S01]  /*35230*/  LOP3.LUT R180, R180, UR15, R141, 0x96, !PT ;  /* 0x0000000fb4b47c12 */ /* 0x000fe2000f8e968d */
[----:B------:R-:W-:-:S06]  /*35240*/  UIADD3 UR15, UPT, UPT, UR4, -0x700cb87f, URZ ;  /* 0x8ff34781040f7890 */ /* 0x000fcc000fffe0ff */
[----:B------:R-:W-:Y:S01]  /*35250*/  LOP3.LUT R179, R12, UR15, R179, 0x96, !PT ;  /* 0x0000000f0cb37c12 */ /* 0x000fe2000f8e96b3 */
[----:B------:R-:W-:-:S07]  /*35260*/  IMAD.MOV.U32 R12, RZ, RZ, RZ ;  /* 0x000000ffff0c7224 */ /* 0x000fce00078e00ff */
.L_x_1670:
[----:B------:R-:W-:Y:S05]  /*35270*/  BSYNC.RECONVERGENT B0 ;  /* 0x0000000000007941 */ /* 0x000fea0003800200 */
.L_x_1669:
        /* <DEDUP_REMOVED lines=8> */
[----:B------:R-:W-:-:S04]  /*35300*/  FSETP.GTU.FTZ.AND P3, PT, R11, R144, PT ;  /* 0x000000900b00720b */ /* 0x000fc80003f7c000 */
        /* <DEDUP_REMOVED lines=11> */
.L_x_1676:
        /* <DEDUP_REMOVED lines=12> */
.L_x_1678:
[----:B------:R-:W-:Y:S05]  /*35480*/  BSYNC.RECONVERGENT B1 ;  /* 0x0000000000017941 */ /* 0x000fea0003800200 */
.L_x_1677:
        /* <DEDUP_REMOVED lines=53> */
[----:B------:R-:W-:Y:S02]  /*357e0*/  UIADD3 UR15, UPT, UPT, UR5, -0x695add53, URZ ;  /* 0x96a522ad050f7890 */ /* 0x000fe4000fffe0ff */
[----:B------:R-:W-:Y:S02]  /*357f0*/  IMAD.MOV.U32 R13, RZ, RZ, R171 ;  /* 0x000000ffff0d7224 */ /* 0x000fe400078e00ab */
[----:B------:R-:W-:-:S05]  /*35800*/  IMAD.WIDE.U32 R140, R140, -0x2daee0ad, RZ ;  /* 0xd2511f538c8c7825 */ /* 0x000fca00078e00ff */
[----:B------:R-:W-:Y:S01]  /*35810*/  LOP3.LUT R180, R180, UR15, R141, 0x96, !PT ;  /* 0x0000000fb4b47c12 */ /* 0x000fe2000f8e968d */
[----:B------:R-:W-:Y:S01]  /*35820*/  UIADD3 UR15, UPT, UPT, UR4, -0x700cb87f, URZ ;  /* 0x8ff34781040f7890 */ /* 0x000fe2000fffe0ff */
[----:B------:R-:W-:Y:S01]  /*35830*/  MOV R171, R140 ;  /* 0x0000008c00ab7202 */ /* 0x000fe20000000f00 */
[----:B------:R-:W-:-:S04]  /*35840*/  IMAD.MOV.U32 R141, RZ, RZ, RZ ;  /* 0x000000ffff8d7224 */ /* 0x000fc800078e00ff */
[----:B------:R-:W-:-:S07]  /*35850*/  LOP3.LUT R179, R12, UR15, R179, 0x96, !PT ;  /* 0x0000000f0cb37c12 */ /* 0x000fce000f8e96b3 */
.L_x_1675:
[----:B------:R-:W-:Y:S05]  /*35860*/  BSYNC.RECONVERGENT B0 ;  /* 0x0000000000007941 */ /* 0x000fea0003800200 */
.L_x_1674:
        /* <DEDUP_REMOVED lines=16> */
[----:B------:R-:W-:Y:S02]  /*35970*/  PRMT R11, R12, 0x7610, R11 ;  /* 0x000076100c0b7816 */ /* 0x000fe4000000000b */
[----:B------:R-:W-:Y:S02]  /*35980*/  MOV R12, R178 ;  /* 0x000000b2000c7202 */ /* 0x000fe40000000f00 */
        /* <DEDUP_REMOVED lines=10> */
.L_x_1681:
        /* <DEDUP_REMOVED lines=12> */
.L_x_1683:
[----:B------:R-:W-:Y:S05]  /*35af0*/  BSYNC.RECONVERGENT B1 ;  /* 0x0000000000017941 */ /* 0x000fea0003800200 */
.L_x_1682:
        /* <DEDUP_REMOVED lines=60> */
[----:B------:R-:W-:-:S07]  /*35ec0*/  IMAD.MOV.U32 R140, RZ, RZ, RZ ;  /* 0x000000ffff8c7224 */ /* 0x000fce00078e00ff */
.L_x_1680:
[----:B------:R-:W-:Y:S05]  /*35ed0*/  BSYNC.RECONVERGENT B0 ;  /* 0x0000000000007941 */ /* 0x000fea0003800200 */
.L_x_1679:
[----:B------:R-:W-:Y:S01]  /*35ee0*/  I2FP.F32.U32 R12, R12 ;  /* 0x0000000c000c7245 */ /* 0x000fe20000201000 */
[----:B------:R-:W-:Y:S01]  /*35ef0*/  BSSY.RECONVERGENT B0, `(.L_x_1684) ;  /* 0x000005e000007945 */ /* 0x000fe20003800200 */
[----:B------:R-:W-:Y:S01]  /*35f00*/  ISETP.NE.AND P5, PT, R140, 0x1, PT ;  /* 0x000000018c00780c */ /* 0x000fe20003fa5270 */
[----:B------:R-:W-:Y:S01]  /*35f10*/  IMAD.MOV.U32 R142, RZ, RZ, 0x2 ;  /* 0x00000002ff8e7424 */ /* 0x000fe200078e00ff */
[----:B------:R-:W-:Y:S01]  /*35f20*/  PRMT R185, R143, 0x7632, R185 ;  /* 0x000076328fb97816 */ /* 0x000fe200000000b9 */
[----:B------:R-:W-:Y:S01]  /*35f30*/  FFMA.FTZ R12, R12, R34, 1.1641532182693481445e-10 ;  /* 0x2f0000000c0c7423 */ /* 0x000fe20000010022 */
[----:B------:R-:W-:-:S04]  /*35f40*/  IMAD.MOV.U32 R141, RZ, RZ, R178 ;  /* 0x000000ffff8d7224 */ /* 0x000fc800078e00b2 */
[----:B------:R-:W-:Y:S02]  /*35f50*/  FSETP.GTU.FTZ.AND P4, PT, R12, R144, PT ;  /* 0x000000900c00720b */ /* 0x000fe40003f9c000 */
[----:B------:R-:W-:-:S05]  /*35f60*/  SHF.L.U32 R12, R143, 0x10, RZ ;  /* 0x000000108f0c7819 */ /* 0x000fca00000006ff */
        /* <DEDUP_REMOVED lines=12> */
.L_x_1686:
        /* <DEDUP_REMOVED lines=12> */
.L_x_1688:
[----:B------:R-:W-:Y:S05]  /*360f0*/  BSYNC.RECONVERGENT B1 ;  /* 0x0000000000017941 */ /* 0x000fea0003800200 */
.L_x_1687:
        /* <DEDUP_REMOVED lines=61> */
.L_x_1685:
[----:B------:R-:W-:Y:S05]  /*364d0*/  BSYNC.RECONVERGENT B0 ;  /* 0x0000000000007941 */ /* 0x000fea0003800200 */
.L_x_1684:
[----:B------:R-:W-:Y:S01]  /*364e0*/  I2FP.F32.U32 R140, R141 ;  /* 0x0000008d008c7245 */ /* 0x000fe20000201000 */
[----:B------:R-:W-:Y:S01]  /*364f0*/  BSSY.RECONVERGENT B0, `(.L_x_1689) ;  /* 0x0000063000007945 */ /* 0x000fe20003800200 */
[----:B------:R-:W-:Y:S02]  /*36500*/  @P1 SHF.L.U32 R183, R39, 0x10, RZ ;  /* 0x0000001027b71819 */ /* 0x000fe400000006ff */
[----:B------:R-:W-:Y:S01]  /*36510*/  MOV R141, R178 ;  /* 0x000000b2008d7202 */ /* 0x000fe20000000f00 */
[----:B------:R-:W-:-:S05]  /*36520*/  FFMA.FTZ R140, R140, R34, 1.1641532182693481445e-10 ;  /* 0x2f0000008c8c7423 */ /* 0x000fca0000010022 */
[----:B------:R-:W-:Y:S01]  /*36530*/  FSETP.GTU.FTZ.AND P5, PT, R140, R144, PT ;  /* 0x000000908c00720b */ /* 0x000fe20003fbc000 */
[----:B------:R-:W-:-:S04]  /*36540*/  IMAD.U32 R140, R43, 0x10000, RZ ;  /* 0x000100002b8c7824 */ /* 0x000fc800078e00ff */
[----:B------:R-:W-:-:S05]  /*36550*/  FMUL.FTZ R140, R140, R35 ;  /* 0x000000238c8c7220 */ /* 0x000fca0000410000 */
[----:B------:R-:W-:-:S05]  /*36560*/  FSEL R140, R140, RZ, !P5 ;  /* 0x000000ff8c8c7208 */ /* 0x000fca0006800000 */
[----:B------:R-:W-:Y:S01]  /*36570*/  FADD.FTZ R12, R12, R140 ;  /* 0x0000008c0c0c7221 */ /* 0x000fe20000010000 */
[----:B------:R-:W-:-:S03]  /*36580*/  IMAD.MOV.U32 R140, RZ, RZ, 0x2 ;  /* 0x00000002ff8c7424 */ /* 0x000fc600078e00ff */
        /* <DEDUP_REMOVED lines=14> */
.L_x_1691:
        /* <DEDUP_REMOVED lines=12> */
.L_x_1693:
[----:B------:R-:W-:Y:S05]  /*36730*/  BSYNC.RECONVERGENT B1 ;  /* 0x0000000000017941 */ /* 0x000fea0003800200 */
.L_x_1692:
        /* <DEDUP_REMOVED lines=62> */
.L_x_1690:
[----:B------:R-:W-:Y:S05]  /*36b20*/  BSYNC.RECONVERGENT B0 ;  /* 0x0000000000007941 */ /* 0x000fea0003800200 */
.L_x_1689:
        /* <DEDUP_REMOVED lines=20> */
.L_x_1696:
[----:B------:R-:W-:Y:S01]  /*36c70*/  VIADD R3, R3, 0x1 ;  /* 0x0000000103037836 */ /* 0x000fe20000000000 */
[----:B------:R-:W-:Y:S04]  /*36c80*/  BSSY.RECONVERGENT B1, `(.L_x_1697) ;  /* 0x000000e000017945 */ /* 0x000fe80003800200 */
[----:B------:R-:W-:-:S13]  /*36c90*/  ISETP.NE.AND P6, PT, R3, RZ, PT ;  /* 0x000000ff0300720c */ /* 0x000fda0003fc5270 */
[----:B------:R-:W-:Y:S05]  /*36ca0*/  @P6 BRA `(.L_x_1698) ;  /* 0x00000000002c6947 */ /* 0x000fea0003800000 */
[----:B------:R-:W-:Y:S02]  /*36cb0*/  IADD3 R4, PT, PT, R4, 0x1, RZ ;  /* 0x0000000104047810 */ /* 0x000fe40007ffe0ff */
[----:B------:R-:W-:Y:S02]  /*36cc0*/  LOP3.LUT R15, R15, 0xffffffdf, RZ, 0xc0, !PT ;  /* 0xffffffdf0f0f7812 */ /* 0x000fe400078ec0ff */
        /* <DEDUP_REMOVED lines=9> */
.L_x_1698:
[----:B------:R-:W-:Y:S05]  /*36d60*/  BSYNC.RECONVERGENT B1 ;  /* 0x0000000000017941 */ /* 0x000fea0003800200 */
.L_x_1697:
        /* <DEDUP_REMOVED lines=51> */
[----:B------:R-:W-:Y:S01]  /*370a0*/  HFMA2 R181, -RZ, RZ, 0, 0 ;  /* 0x00000000ffb57431 */ /* 0x000fe200000001ff */
        /* <DEDUP_REMOVED lines=10> */
.L_x_1695:
[----:B------:R-:W-:Y:S05]  /*37150*/  BSYNC.RECONVERGENT B0 ;  /* 0x0000000000007941 */ /* 0x000fea0003800200 */
.L_x_1694:
[----:B------:R-:W-:Y:S02]  /*37160*/  I2FP.F32.U32 R140, R141 ;  /* 0x0000008d008c7245 */ /* 0x000fe40000201000 */
[----:B------:R-:W-:Y:S02]  /*37170*/  PRMT R142, R186, 0x5410, R13 ;  /* 0x00005410ba8e7816 */ /* 0x000fe4000000000d */
[----:B------:R-:W-:Y:S01]  /*37180*/  PRMT R141, R188, 0x5410, R187 ;  /* 0x00005410bc8d7816 */ /* 0x000fe200000000bb */
[----:B------:R-:W-:Y:S01]  /*37190*/  FFMA.FTZ R140, R140, R34, 1.1641532182693481445e-10 ;  /* 0x2f0000008c8c7423 */ /* 0x000fe20000010022 */
[----:B------:R-:W-:-:S04]  /*371a0*/  PRMT R34, R43, 0x7632, R34 ;  /* 0x000076322b227816 */ /* 0x000fc80000000022 */
[----:B------:R-:W-:Y:S01]  /*371b0*/  FSETP.GTU.FTZ.AND P6, PT, R140, R144, PT ;  /* 0x000000908c00720b */ /* 0x000fe20003fdc000 */
[----:B------:R-:W-:Y:S01]  /*371c0*/  IMAD.U32 R34, R34, 0x10000, RZ ;  /* 0x0001000022227824 */ /* 0x000fe200078e00ff */
[----:B------:R-:W-:-:S03]  /*371d0*/  PRMT R140, R190, 0x5410, R189 ;  /* 0x00005410be8c7816 */ /* 0x000fc600000000bd */
[----:B------:R-:W-:-:S05]  /*371e0*/  FMUL.FTZ R34, R34, R35 ;  /* 0x0000002322227220 */ /* 0x000fca0000410000 */
[----:B------:R-:W-:-:S05]  /*371f0*/  FSEL R34, R34, RZ, !P6 ;  /* 0x000000ff22227208 */ /* 0x000fca0007000000 */
[--C-:B------:R-:W-:Y:S01]  /*37200*/  FADD.FTZ R185, R185, R34.reuse ;  /* 0x00000022b9b97221 */ /* 0x100fe20000010000 */
[----:B------:R-:W-:-:S05]  /*37210*/  @P1 PRMT R34, R39, 0x7632, R34 ;  /* 0x0000763227221816 */ /* 0x000fca0000000022 */
[----:B------:R-:W-:-:S04]  /*37220*/  @P1 IMAD.U32 R34, R34, 0x10000, RZ ;  /* 0x0001000022221824 */ /* 0x000fc800078e00ff */
[----:B------:R-:W-:Y:S01]  /*37230*/  @P1 FADD.FTZ R144, R185, R34 ;  /* 0x00000022b9901221 */ /* 0x000fe20000010000 */
[----:B------:R-:W-:Y:S02]  /*37240*/  @!P1 MOV R144, R185 ;  /* 0x000000b900909202 */ /* 0x000fe40000000f00 */
[----:B------:R-:W-:Y:S02]  /*37250*/  SEL R34, RZ, 0x1, P6 ;  /* 0x00000001ff227807 */ /* 0x000fe40003000000 */
[----:B------:R-:W-:Y:S02]  /*37260*/  F2FP.BF16.F32.PACK_AB R143, RZ, R144 ;  /* 0x00000090ff8f723e */ /* 0x000fe400000010ff */
[----:B------:R-:W-:Y:S02]  /*37270*/  PRMT R13, R34, 0x7610, R13 ;  /* 0x00007610220d7816 */ /* 0x000fe4000000000d */
[----:B------:R-:W-:Y:S01]  /*37280*/  PRMT R143, R184, 0x5410, R143 ;  /* 0x00005410b88f7816 */ /* 0x000fe2000000008f */
[----:B------:R-:W-:Y:S06]  /*37290*/  BRA `(.L_x_1699) ;  /* 0x0000003000a07947 */ /* 0x000fec0003800000 */
.L_x_1618:
        /* <DEDUP_REMOVED lines=16> */
.L_x_1702:
        /* <DEDUP_REMOVED lines=12> */
.L_x_1704:
[----:B------:R-:W-:Y:S05]  /*37460*/  BSYNC.RECONVERGENT B1 ;  /* 0x0000000000017941 */ /* 0x000fea0003800200 */
.L_x_1703:
        /* <DEDUP_REMOVED lines=59> */
[----:B------:R-:W-:Y:S01]  /*37820*/  IMAD.MOV.U32 R175, RZ, RZ, RZ ;  /* 0x000000ffffaf7224 */ /* 0x000fe200078e00ff */
[----:B------:R-:W-:-:S07]  /*37830*/  MOV R174, R173 ;  /* 0x000000ad00ae7202 */ /* 0x000fce0000000f00 */
.L_x_1701:
[----:B------:R-:W-:Y:S05]  /*37840*/  BSYNC.RECONVERGENT B0 ;  /* 0x0000000000007941 */ /* 0x000fea0003800200 */
.L_x_1700:
[----:B------:R-:W-:Y:S01]  /*37850*/  I2FP.F32.U32 R173, R174 ;  /* 0x000000ae00ad7245 */ /* 0x000fe20000201000 */
[----:B-----5:R-:W-:Y:S01]  /*37860*/  IMAD.U32 R174, R140, 0x10000, RZ ;  /* 0x000100008cae7824 */ /* 0x020fe200078e00ff */
[----:B------:R-:W-:Y:S01]  /*37870*/  ISETP.NE.AND P3, PT, R175, 0x1, PT ;  /* 0x00000001af00780c */ /* 0x000fe20003f65270 */
[----:B------:R-:W-:Y:S01]  /*37880*/  BSSY.RECONVERGENT B0, `(.L_x_1705) ;  /* 0x0000061000007945 */ /* 0x000fe20003800200 */
[----:B------:R-:W-:Y:S01]  /*37890*/  LOP3.LUT R15, R15, 0xffffffef, RZ, 0xc0, !PT ;  /* 0xffffffef0f0f7812 */ /* 0x000fe200078ec0ff */
[----:B------:R-:W-:Y:S01]  /*378a0*/  FFMA.FTZ R173, R173, R34, 1.1641532182693481445e-10 ;  /* 0x2f000000adad7423 */ /* 0x000fe20000010022 */
[----:B------:R-:W-:Y:S01]  /*378b0*/  FMUL.FTZ R174, R174, R35 ;  /* 0x00000023aeae7220 */ /* 0x000fe20000410000 */
[----:B------:R-:W-:Y:S01]  /*378c0*/  PRMT R140, R140, 0x7632, R140 ;  /* 0x000076328c8c7816 */ /* 0x000fe2000000008c */
[----:B------:R-:W-:Y:S02]  /*378d0*/  IMAD.MOV.U32 R177, RZ, RZ, 0x2 ;  /* 0x00000002ffb17424 */ /* 0x000fe400078e00ff */
[----:B------:R-:W-:Y:S01]  /*378e0*/  FSETP.GTU.FTZ.AND P2, PT, R173, R144, PT ;  /* 0x00000090ad00720b */ /* 0x000fe20003f5c000 */
[----:B------:R-:W-:-:S03]  /*378f0*/  IMAD.MOV.U32 R176, RZ, RZ, R178 ;  /* 0x000000ffffb07224 */ /* 0x000fc600078e00b2 */
[----:B------:R-:W-:Y:S02]  /*37900*/  FSEL R173, R174, RZ, !P2 ;  /* 0x000000ffaead7208 */ /* 0x000fe40005000000 */
[----:B------:R-:W-:Y:S02]  /*37910*/  PLOP3.LUT P2, PT, P2, PT, PT, 0x8, 0x80 ;  /* 0x000000000080781c */ /* 0x000fe4000174e170 */
[----:B------:R-:W-:-:S05]  /*37920*/  @P1 SHF.L.U32 R174, R36, 0x10, RZ ;  /* 0x0000001024ae1819 */ /* 0x000fca00000006ff */
[----:B------:R-:W-:-:S05]  /*37930*/  @P1 FADD.FTZ R173, R174, R173 ;  /* 0x000000adaead1221 */ /* 0x000fca0000010000 */
[----:B------:R-:W-:Y:S02]  /*37940*/  F2FP.BF16.F32.PACK_AB R189, RZ, R173 ;  /* 0x000000adffbd723e */ /* 0x000fe400000010ff */
        /* <DEDUP_REMOVED lines=10> */
.L_x_1707:
        /* <DEDUP_REMOVED lines=12> */
.L_x_1709:
[----:B------:R-:W-:Y:S05]  /*37ab0*/  BSYNC.RECONVERGENT B1 ;  /* 0x0000000000017941 */ /* 0x000fea0003800200 */
.L_x_1708:
        /* <DEDUP_REMOVED lines=54> */
[----:B------:R-:W-:Y:S02]  /*37e20*/  IMAD.MOV.U32 R177, RZ, RZ, RZ ;  /* 0x000000ffffb17224 */ /* 0x000fe400078e00ff */
[----:B------:R-:W-:-:S05]  /*37e30*/  IMAD.WIDE.U32 R174, R174, -0x2daee0ad, RZ ;  /* 0xd2511f53aeae7825 */ /* 0x000fca00078e00ff */
[----:B------:R-:W-:Y:S01]  /*37e40*/  LOP3.LUT R180, R180, UR15, R175, 0x96, !PT ;  /* 0x0000000fb4b47c12 */ /* 0x000fe2000f8e96af */
[----:B------:R-:W-:-:S06]  /*37e50*/  UIADD3 UR15, UPT, UPT, UR4, -0x700cb87f, URZ ;  /* 0x8ff34781040f7890 */ /* 0x000fcc000fffe0ff */
[----:B------:R-:W-:Y:S01]  /*37e60*/  LOP3.LUT R179, R176, UR15, R179, 0x96, !PT ;  /* 0x0000000fb0b37c12 */ /* 0x000fe2000f8e96b3 */
[----:B------:R-:W-:Y:S01]  /*37e70*/  IMAD.MOV.U32 R176, RZ, RZ, R171 ;  /* 0x000000ffffb07224 */ /* 0x000fe200078e00ab */
[----:B------:R-:W-:-:S07]  /*37e80*/  MOV R171, R174 ;  /* 0x000000ae00ab7202 */ /* 0x000fce0000000f00 */
.L_x_1706:
[----:B------:R-:W-:Y:S05]  /*37e90*/  BSYNC.RECONVERGENT B0 ;  /* 0x0000000000007941 */ /* 0x000fea0003800200 */
.L_x_1705:
[----:B------:R-:W-:Y:S01]  /*37ea0*/  I2FP.F32.U32 R175, R176 ;  /* 0x000000b000af7245 */ /* 0x000fe20000201000 */
[----:B------:R-:W-:Y:S01]  /*37eb0*/  IMAD.U32 R140, R140, 0x10000, RZ ;  /* 0x000100008c8c7824 */ /* 0x000fe200078e00ff */
[----:B------:R-:W-:Y:S01]  /*37ec0*/  @P1 PRMT R174, R36, 0x7632, R174 ;  /* 0x0000763224ae1816 */ /* 0x000fe200000000ae */
[----:B------:R-:W-:Y:S01]  /*37ed0*/  BSSY.RECONVERGENT B0, `(.L_x_1710) ;  /* 0x0000061000007945 */ /* 0x000fe20003800200 */
[----:B------:R-:W-:Y:S01]  /*37ee0*/  ISETP.NE.AND P3, PT, R177, 0x1, PT ;  /* 0x00000001b100780c */ /* 0x000fe20003f65270 */
[----:B------:R-:W-:Y:S01]  /*37ef0*/  FFMA.FTZ R175, R175, R34, 1.1641532182693481445e-10 ;  /* 0x2f000000afaf7423 */ /* 0x000fe20000010022 */
[----:B------:R-:W-:Y:S01]  /*37f00*/  FMUL.FTZ R140, R140, R35 ;  /* 0x000000238c8c7220 */ /* 0x000fe20000410000 */
[----:B------:R-:W-:-:S03]  /*37f10*/  LOP3.LUT R15, R15, 0xfffffff7, RZ, 0xc0, !PT ;  /* 0xfffffff70f0f7812 */ /* 0x000fc600078ec0ff */
[----:B------:R-:W-:Y:S02]  /*37f20*/  FSETP.GTU.FTZ.AND P2, PT, R175, R144, PT ;  /* 0x00000090af00720b */ /* 0x000fe40003f5c000 */
[----:B------:R-:W-:Y:S02]  /*37f30*/  @P1 SHF.L.U32 R175, R174, 0x10, RZ ;  /* 0x00000010aeaf1819 */ /* 0x000fe400000006ff */
[----:B------:R-:W-:Y:S01]  /*37f40*/  FSEL R174, R140, RZ, !P2 ;  /* 0x000000ff8cae7208 */ /* 0x000fe20005000000 */
[----:B------:R-:W-:Y:S01]  /*37f50*/  IMAD.MOV.U32 R140, RZ, RZ, 0x2 ;  /* 0x00000002ff8c7424 */ /* 0x000fe200078e00ff */
        /* <DEDUP_REMOVED lines=14> */
.L_x_1712:
        /* <DEDUP_REMOVED lines=12> */
.L_x_1714:
[----:B------:R-:W-:Y:S05]  /*38100*/  BSYNC.RECONVERGENT B1 ;  /* 0x0000000000017941 */ /* 0x000fea0003800200 */
.L_x_1713:
        /* <DEDUP_REMOVED lines=52> */
[----:B------:R-:W-:-:S04]  /*38450*/  UIADD3 UR15, UPT, UPT, UR4, -0xe443238, URZ ;  /* 0xf1bbcdc8040f7890 */ /* 0x000fc8000fffe0ff */
[----:B------:R-:W-:Y:S02]  /*38460*/  IMAD.WIDE.U32 R178, R178, -0x326172a9, RZ ;  /* 0xcd9e8d57b2b27825 */ /* 0x000fe400078e00ff */
[----:B------:R-:W-:Y:S01]  /*38470*/  LOP3.LUT R176, R176, UR15, R183, 0x96, !PT ;  /* 0x0000000fb0b07c12 */ /* 0x000fe2000f8e96b7 */
[----:B------:R-:W-:-:S04]  /*38480*/  UIADD3 UR15, UPT, UPT, UR5, -0x695add53, URZ ;  /* 0x96a522ad050f7890 */ /* 0x000fc8000fffe0ff */
[----:B------:R-:W-:-:S05]  /*38490*/  IMAD.WIDE.U32 R176, R176, -0x2daee0ad, RZ ;  /* 0xd2511f53b0b07825 */ /* 0x000fca00078e00ff */
[----:B------:R-:W-:Y:S01]  /*384a0*/  LOP3.LUT R180, R180, UR15, R177, 0x96, !PT ;  /* 0x0000000fb4b47c12 */ /* 0x000fe2000f8e96b1 */
[----:B------:R-:W-:Y:S01]  /*384b0*/  UIADD3 UR15, UPT, UPT, UR4, -0x700cb87f, URZ ;  /* 0x8ff34781040f7890 */ /* 0x000fe2000fffe0ff */
[----:B------:R-:W-:-:S05]  /*384c0*/  MOV R171, R176 ;  /* 0x000000b000ab7202 */ /* 0x000fca0000000f00 */
[----:B------:R-:W-:-:S07]  /*384d0*/  LOP3.LUT R179, R182, UR15, R179, 0x96, !PT ;  /* 0x0000000fb6b37c12 */ /* 0x000fce000f8e96b3 */
.L_x_1711:
[----:B------:R-:W-:Y:S05]  /*384e0*/  BSYNC.RECONVERGENT B0 ;  /* 0x0000000000007941 */ /* 0x000fea0003800200 */
.L_x_1710:
        /* <DEDUP_REMOVED lines=26> */
.L_x_1717:
        /* <DEDUP_REMOVED lines=12> */
.L_x_1719:
[----:B------:R-:W-:Y:S05]  /*38750*/  BSYNC.RECONVERGENT B1 ;  /* 0x0000000000017941 */ /* 0x000fea0003800200 */
.L_x_1718:
        /* <DEDUP_REMOVED lines=61> */
.L_x_1716:
[----:B------:R-:W-:Y:S05]  /*38b30*/  BSYNC.RECONVERGENT B0 ;  /* 0x0000000000007941 */ /* 0x000fea0003800200 */
.L_x_1715:
[----:B------:R-:W-:Y:S01]  /*38b40*/  I2FP.F32.U32 R141, R141 ;  /* 0x0000008d008d7245 */ /* 0x000fe20000201000 */
[----:B------:R-:W-:Y:S01]  /*38b50*/  IMAD.U32 R182, R182, 0x10000, RZ ;  /* 0x00010000b6b67824 */ /* 0x000fe200078e00ff */
[----:B------:R-:W-:Y:S01]  /*38b60*/  ISETP.NE.AND P2, PT, R177, 0x1, PT ;  /* 0x00000001b100780c */ /* 0x000fe20003f45270 */
[----:B------:R-:W-:Y:S01]  /*38b70*/  BSSY.RECONVERGENT B0, `(.L_x_1720) ;  /* 0x0000061000007945 */ /* 0x000fe20003800200 */
[----:B------:R-:W-:Y:S01]  /*38b80*/  @P1 PRMT R140, R37, 0x7632, R140 ;  /* 0x00007632258c1816 */ /* 0x000fe2000000008c */
[----:B------:R-:W-:Y:S01]  /*38b90*/  FFMA.FTZ R141, R141, R34, 1.1641532182693481445e-10 ;  /* 0x2f0000008d8d7423 */ /* 0x000fe20000010022 */
[----:B------:R-:W-:Y:S01]  /*38ba0*/  FMUL.FTZ R182, R182, R35 ;  /* 0x00000023b6b67220 */ /* 0x000fe20000410000 */
[----:B------:R-:W-:-:S03]  /*38bb0*/  LOP3.LUT R15, R15, 0xfffffffd, RZ, 0xc0, !PT ;  /* 0xfffffffd0f0f7812 */ /* 0x000fc600078ec0ff */
[----:B------:R-:W-:Y:S02]  /*38bc0*/  FSETP.GTU.FTZ.AND P3, PT, R141, R144, PT ;  /* 0x000000908d00720b */ /* 0x000fe40003f7c000 */
[----:B------:R-:W-:Y:S01]  /*38bd0*/  @P1 SHF.L.U32 R141, R140, 0x10, RZ ;  /* 0x000000108c8d1819 */ /* 0x000fe200000006ff */
[----:B------:R-:W-:Y:S01]  /*38be0*/  IMAD.MOV.U32 R140, RZ, RZ, 0x2 ;  /* 0x00000002ff8c7424 */ /* 0x000fe200078e00ff */
        /* <DEDUP_REMOVED lines=15> */
.L_x_1722:
        /* <DEDUP_REMOVED lines=12> */
.L_x_1724:
[----:B------:R-:W-:Y:S05]  /*38da0*/  BSYNC.RECONVERGENT B1 ;  /* 0x0000000000017941 */ /* 0x000fea0003800200 */
.L_x_1723:
        /* <DEDUP_REMOVED lines=58> */
[----:B------:R-:W-:-:S05]  /*39150*/  IMAD.WIDE.U32 R178, R177, -0x326172a9, RZ ;  /* 0xcd9e8d57b1b27825 */ /* 0x000fca00078e00ff */
[----:B------:R-:W-:Y:S01]  /*39160*/  LOP3.LUT R179, R140, UR15, R179, 0x96, !PT ;  /* 0x0000000f8cb37c12 */ /* 0x000fe2000f8e96b3 */
[----:B------:R-:W-:-:S07]  /*39170*/  IMAD.MOV.U32 R140, RZ, RZ, RZ ;  /* 0x000000ffff8c7224 */ /* 0x000fce00078e00ff */
.L_x_1721:
[----:B------:R-:W-:Y:S05]  /*39180*/  BSYNC.RECONVERGENT B0 ;  /* 0x0000000000007941 */ /* 0x000fea0003800200 */
.L_x_1720:
        /* <DEDUP_REMOVED lines=24> */
.L_x_1727:
        /* <DEDUP_REMOVED lines=12> */
.L_x_1729:
[----:B------:R-:W-:Y:S05]  /*393d0*/  BSYNC.RECONVERGENT B1 ;  /* 0x0000000000017941 */ /* 0x000fea0003800200 */
.L_x_1728:
        /* <DEDUP_REMOVED lines=59> */
[----:B------:R-:W-:Y:S01]  /*39790*/  IMAD.MOV.U32 R181, RZ, RZ, RZ ;  /* 0x000000ffffb57224 */ /* 0x000fe200078e00ff */
[----:B------:R-:W-:-:S07]  /*397a0*/  LOP3.LUT R179, R140, UR15, R179, 0x96, !PT ;  /* 0x0000000f8cb37c12 */ /* 0x000fce000f8e96b3 */
.L_x_1726:
[----:B------:R-:W-:Y:S05]  /*397b0*/  BSYNC.RECONVERGENT B0 ;  /* 0x0000000000007941 */ /* 0x000fea0003800200 */
.L_x_1725:
[----:B------:R-:W-:Y:S01]  /*397c0*/  I2FP.F32.U32 R140, R141 ;  /* 0x0000008d008c7245 */ /* 0x000fe20000201000 */
[----:B------:R-:W-:Y:S01]  /*397d0*/  IMAD.U32 R142, R142, 0x10000, RZ ;  /* 0x000100008e8e7824 */ /* 0x000fe200078e00ff */
[----:B------:R-:W-:Y:S01]  /*397e0*/  ISETP.NE.AND P4, PT, R181, 0x1, PT ;  /* 0x00000001b500780c */ /* 0x000fe20003f85270 */
[----:B------:R-:W-:Y:S01]  /*397f0*/  BSSY.RECONVERGENT B0, `(.L_x_1730) ;  /* 0x000005f000007945 */ /* 0x000fe20003800200 */
[----:B------:R-:W-:Y:S02]  /*39800*/  IMAD.MOV.U32 R141, RZ, RZ, R178 ;  /* 0x000000ffff8d7224 */ /* 0x000fe400078e00b2 */
[----:B------:R-:W-:Y:S01]  /*39810*/  FFMA.FTZ R140, R140, R34, 1.1641532182693481445e-10 ;  /* 0x2f0000008c8c7423 */ /* 0x000fe20000010022 */
[----:B------:R-:W-:-:S04]  /*39820*/  FMUL.FTZ R142, R142, R35 ;  /* 0x000000238e8e7220 */ /* 0x000fc80000410000 */
[----:B------:R-:W-:Y:S02]  /*39830*/  FSETP.GTU.FTZ.AND P3, PT, R140, R144, PT ;  /* 0x000000908c00720b */ /* 0x000fe40003f7c000 */
[----:B------:R-:W-:Y:S02]  /*39840*/  @P1 PRMT R140, R38, 0x7632, R140 ;  /* 0x00007632268c1816 */ /* 0x000fe4000000008c */
        /* <DEDUP_REMOVED lines=15> */
.L_x_1732:
        /* <DEDUP_REMOVED lines=12> */
.L_x_1734:
[----:B------:R-:W-:Y:S05]  /*39a00*/  BSYNC.RECONVERGENT B1 ;  /* 0x0000000000017941 */ /* 0x000fea0003800200 */
.L_x_1733:
        /* <DEDUP_REMOVED lines=61> */
.L_x_1731:
[----:B------:R-:W-:Y:S05]  /*39de0*/  BSYNC.RECONVERGENT B0 ;  /* 0x0000000000007941 */ /* 0x000fea0003800200 */
.L_x_1730:
[----:B------:R-:W-:Y:S01]  /*39df0*/  I2FP.F32.U32 R141, R141 ;  /* 0x0000008d008d7245 */ /* 0x000fe20000201000 */
[----:B------:R-:W-:Y:S01]  /*39e00*/  BSSY.RECONVERGENT B0, `(.L_x_1735) ;  /* 0x0000062000007945 */ /* 0x000fe20003800200 */
[----:B------:R-:W-:Y:S01]  /*39e10*/  ISETP.NE.AND P5, PT, R140, 0x1, PT ;  /* 0x000000018c00780c */ /* 0x000fe20003fa5270 */
[----:B------:R-:W-:Y:S01]  /*39e20*/  IMAD.MOV.U32 R181, RZ, RZ, 0x2 ;  /* 0x00000002ffb57424 */ /* 0x000fe200078e00ff */
        /* <DEDUP_REMOVED lines=20> */
.L_x_1737:
        /* <DEDUP_REMOVED lines=12> */
.L_x_1739:
[----:B------:R-:W-:Y:S05]  /*3a030*/  BSYNC.RECONVERGENT B1 ;  /* 0x0000000000017941 */ /* 0x000fea0003800200 */
.L_x_1738:
        /* <DEDUP_REMOVED lines=51> */
[----:B------:R-:W-:Y:S01]  /*3a370*/  IMAD.MOV.U32 R181, RZ, RZ, RZ ;  /* 0x000000ffffb57224 */ /* 0x000fe200078e00ff */
        /* <DEDUP_REMOVED lines=10> */
.L_x_1736:
[----:B------:R-:W-:Y:S05]  /*3a420*/  BSYNC.RECONVERGENT B0 ;  /* 0x0000000000007941 */ /* 0x000fea0003800200 */
.L_x_1735:
[----:B------:R-:W-:Y:S02]  /*3a430*/  I2FP.F32.U32 R140, R141 ;  /* 0x0000008d008c7245 */ /* 0x000fe40000201000 */
[----:B------:R-:W-:Y:S02]  /*3a440*/  SHF.L.U32 R216, R216, 0x10, RZ ;  /* 0x00000010d8d87819 */ /* 0x000fe400000006ff */
[----:B------:R-:W-:Y:S01]  /*3a450*/  PRMT R142, R185, 0x5410, R184 ;  /* 0x00005410b98e7816 */ /* 0x000fe200000000b8 */
[----:B------:R-:W-:Y:S01]  /*3a460*/  FFMA.FTZ R140, R140, R34, 1.1641532182693481445e-10 ;  /* 0x2f0000008c8c7423 */ /* 0x000fe20000010022 */
[----:B------:R-:W-:Y:S01]  /*3a470*/  @P1 PRMT R34, R39, 0x7632, R34 ;  /* 0x0000763227221816 */ /* 0x000fe20000000022 */
[----:B------:R-:W-:Y:S01]  /*3a480*/  FMUL.FTZ R216, R216, R35 ;  /* 0x00000023d8d87220 */ /* 0x000fe20000410000 */
[----:B------:R-:W-:Y:S02]  /*3a490*/  PRMT R141, R187, 0x5410, R186 ;  /* 0x00005410bb8d7816 */ /* 0x000fe400000000ba */
[----:B------:R-:W-:Y:S01]  /*3a4a0*/  FSETP.GTU.FTZ.AND P5, PT, R140, R144, PT ;  /* 0x000000908c00720b */ /* 0x000fe20003fbc000 */
[----:B------:R-:W-:Y:S01]  /*3a4b0*/  @P1 IMAD.U32 R34, R34, 0x10000, RZ ;  /* 0x0001000022221824 */ /* 0x000fe200078e00ff */
[----:B------:R-:W-:-:S02]  /*3a4c0*/  PRMT R140, R189, 0x5410, R188 ;  /* 0x00005410bd8c7816 */ /* 0x000fc400000000bc */
[----:B------:R-:W-:Y:S02]  /*3a4d0*/  FSEL R144, R216, RZ, !P5 ;  /* 0x000000ffd8907208 */ /* 0x000fe40006800000 */
[----:B------:R-:W-:-:S03]  /*3a4e0*/  PLOP3.LUT P5, PT, P5, PT, PT, 0x8, 0x80 ;  /* 0x000000000080781c */ /* 0x000fc60002fae170 */
[----:B------:R-:W-:-:S05]  /*3a4f0*/  @P1 FADD.FTZ R144, R144, R34 ;  /* 0x0000002290901221 */ /* 0x000fca0000010000 */
[----:B------:R-:W-:-:S04]  /*3a500*/  F2FP.BF16.F32.PACK_AB R143, RZ, R144 ;  /* 0x00000090ff8f723e */ /* 0x000fc800000010ff */
[----:B------:R-:W-:-:S07]  /*3a510*/  PRMT R143, R190, 0x5410, R143 ;  /* 0x00005410be8f7816 */ /* 0x000fce000000008f */
.L_x_1699:
[----:B------:R-:W0:Y:S01]  /*3a520*/  LDC.64 R34, c[0x0][0x3a8] ;  /* 0x0000ea00ff227b82 */ /* 0x000e220000000a00 */
[----:B------:R-:W-:Y:S02]  /*3a530*/  SEL R184, RZ, 0x1000000, !P5 ;  /* 0x01000000ffb87807 */ /* 0x000fe40006800000 */
[----:B------:R-:W-:Y:S02]  /*3a540*/  SEL R185, RZ, 0x10000, !P4 ;  /* 0x00010000ffb97807 */ /* 0x000fe40006000000 */
[----:B------:R-:W-:Y:S02]  /*3a550*/  SEL R188, RZ, 0x100, !P3 ;  /* 0x00000100ffbc7807 */ /* 0x000fe40005800000 */
[C---:B------:R-:W-:Y:S02]  /*3a560*/  LOP3.LUT P6, RZ, R15.reuse, 0x8, RZ, 0xc0, !PT ;  /* 0x000000080fff7812 */ /* 0x040fe400078cc0ff */
[C---:B------:R-:W-:Y:S02]  /*3a570*/  LOP3.LUT P5, RZ, R15.reuse, 0x4, RZ, 0xc0, !PT ;  /* 0x000000040fff7812 */ /* 0x040fe400078ac0ff */
[----:B------:R-:W-:-:S02]  /*3a580*/  LOP3.LUT P4, RZ, R15, 0x2, RZ, 0xc0, !PT ;  /* 0x000000020fff7812 */ /* 0x000fc4000788c0ff */
[----:B------:R-:W-:Y:S02]  /*3a590*/  LOP3.LUT R188, R188, R184, R185, 0xfe, !PT ;  /* 0x000000b8bcbc7212 */ /* 0x000fe400078efeb9 */
[----:B------:R-:W-:Y:S02]  /*3a5a0*/  LOP3.LUT P1, RZ, R15, 0x10, RZ, 0xc0, !PT ;  /* 0x000000100fff7812 */ /* 0x000fe4000782c0ff */
[----:B------:R-:W-:Y:S02]  /*3a5b0*/  SEL R186, RZ, 0x1000000, !P4 ;  /* 0x01000000ffba7807 */ /* 0x000fe40006000000 */
[----:B------:R-:W-:Y:S02]  /*3a5c0*/  SEL R185, RZ, 0x10000, !P5 ;  /* 0x00010000ffb97807 */ /* 0x000fe40006800000 */
[----:B------:R-:W-:Y:S01]  /*3a5d0*/  SEL R184, RZ, 0x100, !P6 ;  /* 0x00000100ffb87807 */ /* 0x000fe20007000000 */
[----:B0-----:R-:W-:-:S03]  /*3a5e0*/  IMAD.WIDE.U32 R34, R172, 0x10, R34 ;  /* 0x00000010ac227825 */ /* 0x001fc600078e0022 */
[----:B------:R-:W-:Y:S02]  /*3a5f0*/  LOP3.LUT R184, R184, R186, R185, 0xfe, !PT ;  /* 0x000000bab8b87212 */ /* 0x000fe400078efeb9 */
[----:B------:R-:W-:Y:S01]  /*3a600*/  SEL R185, RZ, 0x1, !P2 ;  /* 0x00000001ffb97807 */ /* 0x000fe20005000000 */
[----:B------:R0:W-:Y:S02]  /*3a610*/  STG.E.128 desc[UR6][R34.64], R140 ;  /* 0x0000008c22007986 */ /* 0x0001e4000c101d06 */
[----:B0-----:R-:W0:Y:S01]  /*3a620*/  LDC.64 R142, c[0x0][0x3b0] ;  /* 0x0000ec00ff8e7b82 */ /* 0x001e220000000a00 */
[----:B------:R-:W-:Y:S02]  /*3a630*/  SEL R141, RZ, 0x1, !P1 ;  /* 0x00000001ff8d7807 */ /* 0x000fe40004800000 */
[----:B------:R-:W-:Y:S02]  /*3a640*/  LOP3.LUT R35, R188, R185, RZ, 0xfc, !PT ;  /* 0x000000b9bc237212 */ /* 0x000fe400078efcff */
[----:B------:R-:W-:Y:S01]  /*3a650*/  LOP3.LUT R34, R184, R141, RZ, 0xfc, !PT ;  /* 0x0000008db8227212 */ /* 0x000fe200078efcff */
[----:B0-----:R-:W-:-:S05]  /*3a660*/  IMAD.WIDE.U32 R140, R172, 0x8, R142 ;  /* 0x00000008ac8c7825 */ /* 0x001fca00078e008e */
[----:B------:R0:W-:Y:S01]  /*3a670*/  STG.E.64 desc[UR6][R140.64], R34 ;  /* 0x000000228c007986 */ /* 0x0001e2000c101b06 */
[----:B------:R-:W-:Y:S05]  /*3a680*/  @!P0 BRA `(.L_x_1740) ;  /* 0x0000000000508947 */ /* 0x000fea0003800000 */
[----:B0-----:R-:W-:Y:S01]  /*3a690*/  IMAD.U32 R34, R12, 0x10000, RZ ;  /* 0x000100000c227824 */ /* 0x001fe200078e00ff */
        /* <DEDUP_REMOVED lines=19> */
.L_x_1740:
[----:B01----:R-:W-:Y:S01]  /*3a7d0*/  FADD.FTZ R34, RZ, R26 ;  /* 0x0000001aff227221 */ /* 0x003fe20000010000 */
[----:B------:R-:W0:Y:S01]  /*3a7e0*/  S2R R140, SR_TID.X ;  /* 0x00000000008c7919 */ /* 0x000e220000002100 */
[----:B------:R-:W-:Y:S02]  /*3a7f0*/  UMOV UR15, 0xffffffff ;  /* 0xffffffff000f7882 */ /* 0x000fe40000000000 */
        /* <DEDUP_REMOVED lines=8> */
[----:B0-----:R-:W-:-:S03]  /*3a880*/  LOP3.LUT P1, RZ, R140, 0x1f, RZ, 0xc0, !PT ;  /* 0x0000001f8cff7812 */ /* 0x001fc6000782c0ff */
        /* <DEDUP_REMOVED lines=157> */
.L_x_1754:
[----:B-1----:R-:W-:Y:S01]  /*3b260*/  FADD.FTZ R34, R187, R34 ;  /* 0x00000022bb227221 */ /* 0x002fe20000010000 */
[----:B------:R-:W-:Y:S01]  /*3b270*/  ISETP.NE.AND P2, PT, RZ, UR13, PT ;  /* 0x0000000dff007c0c */ /* 0x000fe2000bf45270 */
[----:B------:R-:W2:Y:S02]  /*3b280*/  LDL R216, [R1+0x8] ;  /* 0x0000080001d87983 */ /* 0x000ea40000100800 */
[----:B------:R-:W-:Y:S01]  /*3b290*/  FFMA.FTZ R35, R34, R35, UR14 ;  /* 0x0000000e22237e23 */ /* 0x000fe20008010023 */
[C---:B------:R-:W-:Y:S01]  /*3b2a0*/  FMUL.FTZ R34, R247.reuse, R247 ;  /* 0x000000f7f7227220 */ /* 0x040fe20000410000 */
[----:B------:R-:W3:Y:S01]  /*3b2b0*/  LDL R190, [R1+0xc] ;  /* 0x00000c0001be7983 */ /* 0x000ee20000100800 */
[----:B------:R-:W-:Y:S01]  /*3b2c0*/  FSEL R143, R247, RZ, !P2 ;  /* 0x000000fff78f7208 */ /* 0x000fe20005000000 */
[----:B------:R-:W-:Y:S01]  /*3b2d0*/  IMAD.U32 R141, R68, 0x10000, RZ ;  /* 0x00010000448d7824 */ /* 0x000fe200078e00ff */
[----:B------:R-:W-:Y:S01]  /*3b2e0*/  SHF.L.U32 R140, R193, 0x10, RZ ;  /* 0x00000010c18c7819 */ /* 0x000fe200000006ff */
[----:B------:R-:W-:Y:S01]  /*3b2f0*/  IMAD.U32 R185, R112, 0x10000, RZ ;  /* 0x0001000070b97824 */ /* 0x000fe200078e00ff */
[----:B------:R-:W-:Y:S01]  /*3b300*/  FSEL R34, R34, RZ, P2 ;  /* 0x000000ff22227208 */ /* 0x000fe20001000000 */
[----:B------:R-:W-:Y:S01]  /*3b310*/  FADD.FTZ R27, -R143, R27 ;  /* 0x0000001b8f1b7221 */ /* 0x000fe20000010100 */
[----:B------:R-:W-:-:S02]  /*3b320*/  IMAD.U32 R186, R113, 0x10000, RZ ;  /* 0x0001000071ba7824 */ /* 0x000fc400078e00ff */
[C---:B0-----:R-:W-:Y:S01]  /*3b330*/  FADD.FTZ R187, -R143.reuse, R29 ;  /* 0x0000001d8fbb7221 */ /* 0x041fe20000010100 */
[----:B------:R-:W-:Y:S01]  /*3b340*/  FADD.FTZ R31, -R143, R31 ;  /* 0x0000001f8f1f7221 */ /* 0x000fe20000010100 */
[----:B------:R-:W-:Y:S01]  /*3b350*/  FADD.FTZ R34, R35, R34 ;  /* 0x0000002223227221 */ /* 0x000fe20000010000 */
[C---:B------:R-:W-:Y:S01]  /*3b360*/  FADD.FTZ R35, -R143.reuse, R26 ;  /* 0x0000001a8f237221 */ /* 0x040fe20000010100 */
[----:B------:R-:W-:Y:S01]  /*3b370*/  SHF.L.U32 R26, R44, 0x10, RZ ;  /* 0x000000102c1a7819 */ /* 0x000fe200000006ff */
[----:B------:R-:W-:Y:S01]  /*3b380*/  FADD.FTZ R33, -R143, R33 ;  /* 0x000000218f217221 */ /* 0x000fe20000010100 */
[----:B------:R0:W1:Y:S02]  /*3b390*/  MUFU.RSQ R142, R34 ;  /* 0x00000022008e7308 */ /* 0x0000640000001400 */
[----:B0-----:R-:W-:Y:S02]  /*3b3a0*/  IMAD.U32 R34, R192, 0x10000, RZ ;  /* 0x00010000c0227824 */ /* 0x001fe400078e00ff */
[----:B-1----:R-:W-:Y:S01]  /*3b3b0*/  FMUL.FTZ R184, R142, R35 ;  /* 0x000000238eb87220 */ /* 0x002fe20000410000 */
[----:B------:R-:W-:Y:S01]  /*3b3c0*/  SHF.L.U32 R35, R136, 0x10, RZ ;  /* 0x0000001088237819 */ /* 0x000fe200000006ff */
[C---:B------:R-:W-:Y:S01]  /*3b3d0*/  FMUL.FTZ R27, R142.reuse, R27 ;  /* 0x0000001b8e1b7220 */ /* 0x040fe20000410000 */
[C---:B------:R-:W-:Y:S01]  /*3b3e0*/  FMUL.FTZ R187, R142.reuse, R187 ;  /* 0x000000bb8ebb7220 */ /* 0x040fe20000410000 */
[----:B------:R-:W-:Y:S01]  /*3b3f0*/  FMUL.FTZ R188, R142, R31 ;  /* 0x0000001f8ebc7220 */ /* 0x000fe20000410000 */
[----:B------:R-:W-:Y:S01]  /*3b400*/  SHF.L.U32 R31, R200, 0x10, RZ ;  /* 0x00000010c81f7819 */ /* 0x000fe200000006ff */
[C---:B------:R-:W-:Y:S01]  /*3b410*/  FFMA.FTZ R35, R184.reuse, R35, R141 ;  /* 0x00000023b8237223 */ /* 0x040fe2000001008d */
[----:B------:R-:W-:Y:S01]  /*3b420*/  FFMA.FTZ R184, R184, R185, R26 ;  /* 0x000000b9b8b87223 */ /* 0x000fe2000001001a */
[----:B------:R-:W-:-:S02]  /*3b430*/  IMAD.U32 R26, R191, 0x10000, RZ ;  /* 0x00010000bf1a7824 */ /* 0x000fc400078e00ff */
[----:B------:R-:W-:Y:S01]  /*3b440*/  FMUL.FTZ R33, R142, R33 ;  /* 0x000000218e217220 */ /* 0x000fe20000410000 */
[----:B------:R-:W-:Y:S02]  /*3b450*/  IMAD.U32 R185, R194, 0x10000, RZ ;  /* 0x00010000c2b97824 */ /* 0x000fe400078e00ff */
[----:B------:R-:W-:Y:S01]  /*3b460*/  FFMA.FTZ R189, R27, R26, R34 ;  /* 0x0000001a1bbd7223 */ /* 0x000fe20000010022 */
[----:B------:R-:W-:Y:S01]  /*3b470*/  SHF.L.U32 R26, R69, 0x10, RZ ;  /* 0x00000010451a7819 */ /* 0x000fe200000006ff */
[----:B------:R-:W-:Y:S01]  /*3b480*/  FFMA.FTZ R185, R27, R140, R185 ;  /* 0x0000008c1bb97223 */ /* 0x000fe200000100b9 */
[----:B------:R-:W-:Y:S01]  /*3b490*/  FADD.FTZ R27, -R143, R28 ;  /* 0x0000001c8f1b7221 */ /* 0x000fe20000010100 */
[----:B------:R-:W-:Y:S01]  /*3b4a0*/  IMAD.U32 R28, R137, 0x10000, RZ ;  /* 0x00010000891c7824 */ /* 0x000fe200078e00ff */
[----:B------:R-:W-:Y:S01]  /*3b4b0*/  SHF.L.U32 R34, R195, 0x10, RZ ;  /* 0x00000010c3227819 */ /* 0x000fe200000006ff */
[----:B------:R-:W-:Y:S02]  /*3b4c0*/  IMAD.U32 R141, R45, 0x10000, RZ ;  /* 0x000100002d8d7824 */ /* 0x000fe400078e00ff */
[----:B------:R-:W-:Y:S01]  /*3b4d0*/  FMUL.FTZ R27, R142, R27 ;  /* 0x0000001b8e1b7220 */ /* 0x000fe20000410000 */
[----:B------:R-:W-:-:S03]  /*3b4e0*/  IMAD.U32 R140, R196, 0x10000, RZ ;  /* 0x00010000c48c7824 */ /* 0x000fc600078e00ff */
[C---:B------:R-:W-:Y:S01]  /*3b4f0*/  FFMA.FTZ R28, R27.reuse, R28, R26 ;  /* 0x0000001c1b1c7223 */ /* 0x040fe2000001001a */
[----:B------:R-:W-:Y:S01]  /*3b500*/  FFMA.FTZ R186, R27, R186, R141 ;  /* 0x000000ba1bba7223 */ /* 0x000fe2000001008d */
[----:B------:R-:W-:Y:S01]  /*3b510*/  SHF.L.U32 R27, R198, 0x10, RZ ;  /* 0x00000010c61b7819 */ /* 0x000fe200000006ff */
[----:B------:R-:W-:Y:S02]  /*3b520*/  IMAD.U32 R26, R197, 0x10000, RZ ;  /* 0x00010000c51a7824 */ /* 0x000fe400078e00ff */
[C---:B------:R-:W-:Y:S01]  /*3b530*/  FFMA.FTZ R29, R187.reuse, R34, R140 ;  /* 0x00000022bb1d7223 */ /* 0x040fe2000001008c */
[----:B------:R-:W-:Y:S02]  /*3b540*/  IMAD.U32 R141, R70, 0x10000, RZ ;  /* 0x00010000468d7824 */ /* 0x000fe400078e00ff */
[----:B------:R-:W-:Y:S01]  /*3b550*/  FFMA.FTZ R187, R187, R26, R27 ;  /* 0x0000001abbbb7223 */ /* 0x000fe2000001001b */
[----:B------:R-:W-:Y:S01]  /*3b560*/  FADD.FTZ R27, -R143, R30 ;  /* 0x0000001e8f1b7221 */ /* 0x000fe20000010100 */
[----:B------:R-:W-:-:S03]  /*3b570*/  IMAD.U32 R26, R46, 0x10000, RZ ;  /* 0x000100002e1a7824 */ /* 0x000fc600078e00ff */
[----:B------:R-:W-:Y:S01]  /*3b580*/  FMUL.FTZ R34, R142, R27 ;  /* 0x0000001b8e227220 */ /* 0x000fe20000410000 */
[----:B------:R-:W-:-:S04]  /*3b590*/  IMAD.U32 R27, R138, 0x10000, RZ ;  /* 0x000100008a1b7824 */ /* 0x000fc800078e00ff */
[----:B------:R-:W-:Y:S01]  /*3b5a0*/  FFMA.FTZ R30, R34, R27, R141 ;  /* 0x0000001b221e7223 */ /* 0x000fe2000001008d */
[----:B------:R-:W-:Y:S01]  /*3b5b0*/  SHF.L.U32 R27, R114, 0x10, RZ ;  /* 0x00000010721b7819 */ /* 0x000fe200000006ff */
[----:B------:R-:W-:-:S04]  /*3b5c0*/  IMAD.U32 R141, R203, 0x10000, RZ ;  /* 0x00010000cb8d7824 */ /* 0x000fc800078e00ff */
[----:B------:R-:W-:Y:S01]  /*3b5d0*/  FFMA.FTZ R34, R34, R27, R26 ;  /* 0x0000001b22227223 */ /* 0x000fe2000001001a */
[----:B------:R-:W-:Y:S02]  /*3b5e0*/  IMAD.U32 R27, R199, 0x10000, RZ ;  /* 0x00010000c71b7824 */ /* 0x000fe400078e00ff */
[----:B------:R-:W-:Y:S02]  /*3b5f0*/  IMAD.U32 R26, R201, 0x10000, RZ ;  /* 0x00010000c91a7824 */ /* 0x000fe400078e00ff */
[----:B------:R-:W-:Y:S01]  /*3b600*/  FFMA.FTZ R140, R188, R27, R31 ;  /* 0x0000001bbc8c7223 */ /* 0x000fe2000001001f */
[----:B------:R-:W-:Y:S01]  /*3b610*/  IMAD.U32 R27, R202, 0x10000, RZ ;  /* 0x00010000ca1b7824 */ /* 0x000fe200078e00ff */
[----:B------:R-:W-:-:S03]  /*3b620*/  SHF.L.U32 R31, R139, 0x10, RZ ;  /* 0x000000108b1f7819 */ /* 0x000fc600000006ff */
[----:B------:R-:W-:Y:S01]  /*3b630*/  FFMA.FTZ R188, R188, R26, R27 ;  /* 0x0000001abcbc7223 */ /* 0x000fe2000001001b */
[----:B------:R-:W-:Y:S01]  /*3b640*/  FADD.FTZ R27, -R143, R32 ;  /* 0x000000208f1b7221 */ /* 0x000fe20000010100 */
[----:B------:R-:W-:-:S03]  /*3b650*/  IMAD.U32 R26, R71, 0x10000, RZ ;  /* 0x00010000471a7824 */ /* 0x000fc600078e00ff */
[----:B------:R-:W-:Y:S01]  /*3b660*/  FMUL.FTZ R32, R142, R27 ;  /* 0x0000001b8e207220 */ /* 0x000fe20000410000 */
[----:B------:R-:W-:-:S03]  /*3b670*/  SHF.L.U32 R27, R47, 0x10, RZ ;  /* 0x000000102f1b7819 */ /* 0x000fc600000006ff */
[----:B------:R-:W-:Y:S01]  /*3b680*/  FFMA.FTZ R31, R32, R31, R26 ;  /* 0x0000001f201f7223 */ /* 0x000fe2000001001a */
[----:B------:R-:W-:-:S04]  /*3b690*/  IMAD.U32 R26, R115, 0x10000, RZ ;  /* 0x00010000731a7824 */ /* 0x000fc800078e00ff */
[----:B------:R-:W-:Y:S01]  /*3b6a0*/  FFMA.FTZ R32, R32, R26, R27 ;  /* 0x0000001a20207223 */ /* 0x000fe2000001001b */
[----:B------:R-:W-:Y:S02]  /*3b6b0*/  IMAD.U32 R26, R204, 0x10000, RZ ;  /* 0x00010000cc1a7824 */ /* 0x000fe400078e00ff */
[----:B------:R-:W-:Y:S02]  /*3b6c0*/  IMAD.U32 R27, R206, 0x10000, RZ ;  /* 0x00010000ce1b7824 */ /* 0x000fe400078e00ff */
[----:B------:R-:W-:Y:S01]  /*3b6d0*/  FFMA.FTZ R141, R33, R141, R26 ;  /* 0x0000008d218d7223 */ /* 0x000fe2000001001a */
[----:B------:R-:W-:-:S05]  /*3b6e0*/  SHF.L.U32 R26, R205, 0x10, RZ ;  /* 0x00000010cd1a7819 */ /* 0x000fca00000006ff */
[----:B------:R-:W-:Y:S02]  /*3b6f0*/  FFMA.FTZ R33, R33, R26, R27 ;  /* 0x0000001a21217223 */ /* 0x000fe4000001001b */
[----:B------:R-:W0:Y:S01]  /*3b700*/  @!P1 LDC.64 R26, c[0x0][0x3c0] ;  /* 0x0000f000ff1a9b82 */ /* 0x000e220000000a00 */
[----:B------:R-:W-:Y:S02]  /*3b710*/  F2FP.BF16.F32.PACK_AB R29, R29, R28 ;  /* 0x0000001c1d1d723e */ /* 0x000fe400000010ff */
[----:B------:R-:W-:Y:S02]  /*3b720*/  F2FP.BF16.F32.PACK_AB R28, R189, R35 ;  /* 0x00000023bd1c723e */ /* 0x000fe400000010ff */
[----:B------:R-:W4:Y:S01]  /*3b730*/  LDL R189, [R1] ;  /* 0x0000000001bd7983 */ /* 0x000f220000100800 */
[----:B0-----:R-:W-:-:S05]  /*3b740*/  @!P1 IMAD.WIDE R26, R2, 0x4, R26 ;  /* 0x00000004021a9825 */ /* 0x001fca00078e021a */
[----:B------:R0:W-:Y:S04]  /*3b750*/  @!P1 STG.E desc[UR6][R26.64], R247 ;  /* 0x000000f71a009986 */ /* 0x0001e8000c101906 */
[----:B0-----:R-:W5:Y:S01]  /*3b760*/  LDL R247, [R1+0x4] ;  /* 0x0000040001f77983 */ /* 0x001f620000100800 */
[----:B------:R-:W0:Y:S01]  /*3b770*/  @!P1 LDC.64 R26, c[0x0][0x3c8] ;  /* 0x0000f200ff1a9b82 */ /* 0x000e220000000a00 */
[----:B------:R-:W-:Y:S02]  /*3b780*/  F2FP.BF16.F32.PACK_AB R31, R141, R31 ;  /* 0x0000001f8d1f723e */ /* 0x000fe400000010ff */
[----:B------:R-:W-:-:S05]  /*3b790*/  F2FP.BF16.F32.PACK_AB R30, R140, R30 ;  /* 0x0000001e8c1e723e */ /* 0x000fca00000010ff */
[----:B------:R-:W1:Y:S01]  /*3b7a0*/  LDC.64 R140, c[0x0][0x428] ;  /* 0x00010a00ff8c7b82 */ /* 0x000e620000000a00 */
[----:B0-----:R-:W-:-:S05]  /*3b7b0*/  @!P1 IMAD.WIDE R26, R2, 0x4, R26 ;  /* 0x00000004021a9825 */ /* 0x001fca00078e021a */
[----:B------:R1:W-:Y:S02]  /*3b7c0*/  @!P1 STG.E desc[UR6][R26.64], R142 ;  /* 0x0000008e1a009986 */ /* 0x0003e4000c101906 */
[----:B-1----:R-:W-:-:S05]  /*3b7d0*/  IMAD.WIDE.U32 R26, R17, 0x10, R140 ;  /* 0x00000010111a7825 */ /* 0x002fca00078e008c */
[----:B------:R0:W-:Y:S02]  /*3b7e0*/  STG.E.128 desc[UR6][R26.64], R28 ;  /* 0x0000001c1a007986 */ /* 0x0001e4000c101d06 */
[----:B0-----:R-:W0:Y:S01]  /*3b7f0*/  LDC.64 R28, c[0x0][0x430] ;  /* 0x00010c00ff1c7b82 */ /* 0x001e220000000a00 */
[----:B------:R-:W-:Y:S01]  /*3b800*/  SHF.L.U32 R30, R72, 0x10, RZ ;  /* 0x00000010481e7819 */ /* 0x000fe200000006ff */
[----:B------:R-:W-:Y:S01]  /*3b810*/  FADD.FTZ R19, -R143, R19 ;  /* 0x000000138f137221 */ /* 0x000fe20000010100 */
[----:B------:R-:W-:Y:S02]  /*3b820*/  F2FP.BF16.F32.PACK_AB R35, R33, R32 ;  /* 0x000000202123723e */ /* 0x000fe400000010ff */
[----:B------:R-:W-:Y:S02]  /*3b830*/  F2FP.BF16.F32.PACK_AB R34, R188, R34 ;  /* 0x00000022bc22723e */ /* 0x000fe400000010ff */
[----:B------:R-:W-:Y:S02]  /*3b840*/  F2FP.BF16.F32.PACK_AB R33, R187, R186 ;  /* 0x000000babb21723e */ /* 0x000fe400000010ff */
[----:B------:R-:W-:Y:S01]  /*3b850*/  F2FP.BF16.F32.PACK_AB R32, R185, R184 ;  /* 0x000000b8b920723e */ /* 0x000fe200000010ff */
[----:B------:R-:W-:-:S02]  /*3b860*/  IMAD.U32 R184, R108, 0x10000, RZ ;  /* 0x000100006cb87824 */ /* 0x000fc400078e00ff */
[----:B------:R-:W-:Y:S02]  /*3b870*/  IMAD.U32 R31, R48, 0x10000, RZ ;  /* 0x00010000301f7824 */ /* 0x000fe400078e00ff */
[----:B0-----:R-:W-:-:S04]  /*3b880*/  IMAD.WIDE.U32 R26, R17, 0x10, R28 ;  /* 0x00000010111a7825 */ /* 0x001fc800078e001c */
[----:B------:R-:W-:Y:S01]  /*3b890*/  FADD.FTZ R17, -R143, R18 ;  /* 0x000000128f117221 */ /* 0x000fe20000010100 */
[----:B------:R-:W-:-:S03]  /*3b8a0*/  IMAD.U32 R18, R132, 0x10000, RZ ;  /* 0x0001000084127824 */ /* 0x000fc600078e00ff */
[C---:B------:R-:W-:Y:S01]  /*3b8b0*/  FMUL.FTZ R17, R142.reuse, R17 ;  /* 0x000000118e117220 */ /* 0x040fe20000410000 */
[----:B------:R0:W-:Y:S03]  /*3b8c0*/  STG.E.128 desc[UR6][R26.64], R32 ;  /* 0x000000201a007986 */ /* 0x0001e6000c101d06 */
[----:B------:R-:W-:Y:S01]  /*3b8d0*/  FFMA.FTZ R18, R17, R18, R30 ;  /* 0x0000001211127223 */ /* 0x000fe2000001001e */
[----:B------:R-:W-:Y:S01]  /*3b8e0*/  FMUL.FTZ R30, R142, R19 ;  /* 0x000000138e1e7220 */ /* 0x000fe20000410000 */
[----:B------:R-:W-:Y:S01]  /*3b8f0*/  SHF.L.U32 R19, R207, 0x10, RZ ;  /* 0x00000010cf137819 */ /* 0x000fe200000006ff */
[----:B------:R-:W-:Y:S01]  /*3b900*/  FFMA.FTZ R17, R17, R184, R31 ;  /* 0x000000b811117223 */ /* 0x000fe2000001001f */
[----:B------:R-:W-:Y:S02]  /*3b910*/  IMAD.U32 R31, R209, 0x10000, RZ ;  /* 0x00010000d11f7824 */ /* 0x000fe400078e00ff */
[----:B------:R-:W-:Y:S01]  /*3b920*/  FADD.FTZ R21, -R143, R21 ;  /* 0x000000158f157221 */ /* 0x000fe20000010100 */
[----:B0-----:R-:W-:Y:S01]  /*3b930*/  IMAD.U32 R27, R208, 0x10000, RZ ;  /* 0x00010000d01b7824 */ /* 0x001fe200078e00ff */
[----:B------:R-:W-:-:S03]  /*3b940*/  SHF.L.U32 R26, R210, 0x10, RZ ;  /* 0x00000010d21a7819 */ /* 0x000fc600000006ff */
[C---:B------:R-:W-:Y:S01]  /*3b950*/  FFMA.FTZ R19, R30.reuse, R19, R27 ;  /* 0x000000131e137223 */ /* 0x040fe2000001001b */
[----:B------:R-:W-:Y:S01]  /*3b960*/  FADD.FTZ R27, -R143, R20 ;  /* 0x000000148f1b7221 */ /* 0x000fe20000010100 */
[----:B------:R-:W-:Y:S01]  /*3b970*/  FFMA.FTZ R30, R30, R31, R26 ;  /* 0x0000001f1e1e7223 */ /* 0x000fe2000001001a */
[----:B------:R-:W-:Y:S01]  /*3b980*/  SHF.L.U32 R32, R109, 0x10, RZ ;  /* 0x000000106d207819 */ /* 0x000fe200000006ff */
[----:B------:R-:W-:Y:S02]  /*3b990*/  IMAD.U32 R20, R133, 0x10000, RZ ;  /* 0x0001000085147824 */ /* 0x000fe400078e00ff */
[----:B------:R-:W-:Y:S01]  /*3b9a0*/  FMUL.FTZ R27, R142, R27 ;  /* 0x0000001b8e1b7220 */ /* 0x000fe20000410000 */
[----:B------:R-:W-:Y:S02]  /*3b9b0*/  IMAD.U32 R26, R73, 0x10000, RZ ;  /* 0x00010000491a7824 */ /* 0x000fe400078e00ff */
[----:B------:R-:W-:Y:S02]  /*3b9c0*/  IMAD.U32 R31, R49, 0x10000, RZ ;  /* 0x00010000311f7824 */ /* 0x000fe400078e00ff */
[----:B------:R-:W-:-:S02]  /*3b9d0*/  FFMA.FTZ R20, R27, R20, R26 ;  /* 0x000000141b147223 */ /* 0x000fc4000001001a */
[----:B------:R-:W-:Y:S01]  /*3b9e0*/  FFMA.FTZ R31, R27, R32, R31 ;  /* 0x000000201b1f7223 */ /* 0x000fe2000001001f */
[----:B------:R-:W-:Y:S01]  /*3b9f0*/  FMUL.FTZ R32, R142, R21 ;  /* 0x000000158e207220 */ /* 0x000fe20000410000 */
[----:B------:R-:W-:Y:S01]  /*3ba00*/  SHF.L.U32 R27, R212, 0x10, RZ ;  /* 0x00000010d41b7819 */ /* 0x000fe200000006ff */
[----:B------:R-:W-:Y:S02]  /*3ba10*/  IMAD.U32 R21, R211, 0x10000, RZ ;  /* 0x00010000d3157824 */ /* 0x000fe400078e00ff */
[----:B------:R-:W-:Y:S02]  /*3ba20*/  IMAD.U32 R33, R213, 0x10000, RZ ;  /* 0x00010000d5217824 */ /* 0x000fe400078e00ff */
[----:B------:R-:W-:Y:S02]  /*3ba30*/  IMAD.U32 R26, R214, 0x10000, RZ ;  /* 0x00010000d61a7824 */ /* 0x000fe400078e00ff */
[----:B------:R-:W-:Y:S01]  /*3ba40*/  FFMA.FTZ R21, R32, R21, R27 ;  /* 0x0000001520157223 */ /* 0x000fe2000001001b */
[----:B------:R-:W-:Y:S01]  /*3ba50*/  FADD.FTZ R27, -R143, R22 ;  /* 0x000000168f1b7221 */ /* 0x000fe20000010100 */
[----:B------:R-:W-:Y:S01]  /*3ba60*/  SHF.L.U32 R22, R134, 0x10, RZ ;  /* 0x0000001086167819 */ /* 0x000fe200000006ff */
[----:B------:R-:W-:Y:S01]  /*3ba70*/  FFMA.FTZ R32, R32, R33, R26 ;  /* 0x0000002120207223 */ /* 0x000fe2000001001a */
[----:B------:R-:W-:-:S02]  /*3ba80*/  IMAD.U32 R26, R74, 0x10000, RZ ;  /* 0x000100004a1a7824 */ /* 0x000fc400078e00ff */
[----:B------:R-:W-:Y:S01]  /*3ba90*/  FMUL.FTZ R27, R142, R27 ;  /* 0x0000001b8e1b7220 */ /* 0x000fe20000410000 */
[----:B------:R-:W-:Y:S01]  /*3baa0*/  SHF.L.U32 R33, R50, 0x10, RZ ;  /* 0x0000001032217819 */ /* 0x000fe200000006ff */
[----:B------:R-:W-:Y:S02]  /*3bab0*/  IMAD.U32 R34, R110, 0x10000, RZ ;  /* 0x000100006e227824 */ /* 0x000fe400078e00ff */
[----:B------:R-:W-:Y:S01]  /*3bac0*/  FADD.FTZ R23, -R143, R23 ;  /* 0x000000178f177221 */ /* 0x000fe20000010100 */
[C---:B------:R-:W-:Y:S01]  /*3bad0*/  FFMA.FTZ R22, R27.reuse, R22, R26 ;  /* 0x000000161b167223 */ /* 0x040fe2000001001a */
[----:B------:R-:W-:Y:S01]  /*3bae0*/  SHF.L.U32 R186, R218, 0x10, RZ ;  /* 0x00000010daba7819 */ /* 0x000fe200000006ff */
[----:B------:R-:W-:Y:S01]  /*3baf0*/  FFMA.FTZ R26, R27, R34, R33 ;  /* 0x000000221b1a7223 */ /* 0x000fe20000010021 */
[----:B------:R-:W-:Y:S01]  /*3bb00*/  FMUL.FTZ R23, R142, R23 ;  /* 0x000000178e177220 */ /* 0x000fe20000410000 */
[----:B------:R-:W-:Y:S02]  /*3bb10*/  IMAD.U32 R34, R215, 0x10000, RZ ;  /* 0x00010000d7227824 */ /* 0x000fe400078e00ff */
[----:B------:R-:W-:-:S02]  /*3bb20*/  IMAD.U32 R184, R217, 0x10000, RZ ;  /* 0x00010000d9b87824 */ /* 0x000fc400078e00ff */
[----:B------:R-:W-:Y:S02]  /*3bb30*/  IMAD.U32 R33, R219, 0x10000, RZ ;  /* 0x00010000db217824 */ /* 0x000fe400078e00ff */
[C---:B------:R-:W-:Y:S02]  /*3bb40*/  FFMA.FTZ R35, R23.reuse, R34, R184 ;  /* 0x0000002217237223 */ /* 0x040fe400000100b8 */
[----:B------:R-:W-:Y:S01]  /*3bb50*/  FFMA.FTZ R33, R23, R186, R33 ;  /* 0x000000ba17217223 */ /* 0x000fe20000010021 */
[----:B------:R-:W-:Y:S01]  /*3bb60*/  FADD.FTZ R23, -R143, R24 ;  /* 0x000000188f177221 */ /* 0x000fe20000010100 */
[----:B------:R-:W-:Y:S01]  /*3bb70*/  SHF.L.U32 R34, R75, 0x10, RZ ;  /* 0x000000104b227819 */ /* 0x000fe200000006ff */
[----:B------:R-:W-:Y:S02]  /*3bb80*/  IMAD.U32 R24, R135, 0x10000, RZ ;  /* 0x0001000087187824 */ /* 0x000fe400078e00ff */
[----:B------:R-:W-:Y:S01]  /*3bb90*/  FADD.FTZ R25, -R143, R25 ;  /* 0x000000198f197221 */ /* 0x000fe20000010100 */
[----:B------:R-:W-:Y:S01]  /*3bba0*/  FMUL.FTZ R27, R142, R23 ;  /* 0x000000178e1b7220 */ /* 0x000fe20000410000 */
[----:B------:R-:W-:-:S02]  /*3bbb0*/  IMAD.U32 R184, R111, 0x10000, RZ ;  /* 0x000100006fb87824 */ /* 0x000fc400078e00ff */
[----:B------:R-:W-:Y:S02]  /*3bbc0*/  IMAD.U32 R185, R51, 0x10000, RZ ;  /* 0x0001000033b97824 */ /* 0x000fe400078e00ff */
[C---:B------:R-:W-:Y:S01]  /*3bbd0*/  FFMA.FTZ R23, R27.reuse, R24, R34 ;  /* 0x000000181b177223 */ /* 0x040fe20000010022 */
[----:B------:R-:W-:Y:S01]  /*3bbe0*/  FMUL.FTZ R24, R142, R25 ;  /* 0x000000198e187220 */ /* 0x000fe20000410000 */
[----:B------:R-:W-:Y:S01]  /*3bbf0*/  SHF.L.U32 R25, R220, 0x10, RZ ;  /* 0x00000010dc197819 */ /* 0x000fe200000006ff */
[----:B------:R-:W-:Y:S01]  /*3bc00*/  FFMA.FTZ R27, R27, R184, R185 ;  /* 0x000000b81b1b7223 */ /* 0x000fe200000100b9 */
[----:B------:R-:W-:Y:S01]  /*3bc10*/  IMAD.U32 R185, R221, 0x10000, RZ ;  /* 0x00010000ddb97824 */ /* 0x000fe200078e00ff */
[----:B------:R-:W-:Y:S02]  /*3bc20*/  F2FP.BF16.F32.PACK_AB R22, R35, R22 ;  /* 0x000000162316723e */ /* 0x000fe400000010ff */
[----:B------:R-:W-:Y:S01]  /*3bc30*/  SHF.L.U32 R35, R223, 0x10, RZ ;  /* 0x00000010df237819 */ /* 0x000fe200000006ff */
[----:B------:R-:W-:Y:S01]  /*3bc40*/  FFMA.FTZ R34, R24, R25, R185 ;  /* 0x0000001918227223 */ /* 0x000fe200000100b9 */
[----:B------:R-:W-:Y:S01]  /*3bc50*/  IMAD.U32 R25, R222, 0x10000, RZ ;  /* 0x00010000de197824 */ /* 0x000fe200078e00ff */
[----:B------:R-:W-:-:S03]  /*3bc60*/  F2FP.BF16.F32.PACK_AB R21, R21, R20 ;  /* 0x000000141515723e */ /* 0x000fc600000010ff */
[----:B------:R-:W-:Y:S01]  /*3bc70*/  FFMA.FTZ R24, R24, R25, R35 ;  /* 0x0000001918187223 */ /* 0x000fe20000010023 */
[----:B------:R-:W-:Y:S01]  /*3bc80*/  F2FP.BF16.F32.PACK_AB R20, R19, R18 ;  /* 0x000000121314723e */ /* 0x000fe200000010ff */
[----:B------:R-:W-:Y:S01]  /*3bc90*/  IMAD.WIDE.U32 R18, R16, 0x10, R140 ;  /* 0x0000001010127825 */ /* 0x000fe200078e008c */
[----:B------:R-:W-:-:S03]  /*3bca0*/  F2FP.BF16.F32.PACK_AB R23, R34, R23 ;  /* 0x000000172217723e */ /* 0x000fc600000010ff */
[----:B------:R-:W-:Y:S01]  /*3bcb0*/  FADD.FTZ R145, -R143, R145 ;  /* 0x000000918f917221 */ /* 0x000fe20000010100 */
[----:B------:R-:W-:Y:S02]  /*3bcc0*/  F2FP.BF16.F32.PACK_AB R27, R24, R27 ;  /* 0x0000001b181b723e */ /* 0x000fe400000010ff */
[----:B------:R-:W-:Y:S01]  /*3bcd0*/  F2FP.BF16.F32.PACK_AB R24, R30, R17 ;  /* 0x000000111e18723e */ /* 0x000fe200000010ff */
[----:B------:R-:W-:Y:S01]  /*3bce0*/  IMAD.WIDE.U32 R16, R16, 0x10, R28 ;  /* 0x0000001010107825 */ /* 0x000fe200078e001c */
[----:B------:R-:W-:Y:S01]  /*3bcf0*/  F2FP.BF16.F32.PACK_AB R26, R33, R26 ;  /* 0x0000001a211a723e */ /* 0x000fe200000010ff */
[----:B------:R0:W-:Y:S01]  /*3bd00*/  STG.E.128 desc[UR6][R18.64], R20 ;  /* 0x0000001412007986 */ /* 0x0001e2000c101d06 */
[----:B------:R-:W-:Y:S01]  /*3bd10*/  F2FP.BF16.F32.PACK_AB R25, R32, R31 ;  /* 0x0000001f2019723e */ /* 0x000fe200000010ff */
[----:B------:R-:W-:Y:S02]  /*3bd20*/  IMAD.U32 R30, R128, 0x10000, RZ ;  /* 0x00010000801e7824 */ /* 0x000fe400078e00ff */
[----:B------:R-:W-:Y:S01]  /*3bd30*/  FMUL.FTZ R145, R142, R145 ;  /* 0x000000918e917220 */ /* 0x000fe20000410000 */
[----:B------:R-:W-:Y:S01]  /*3bd40*/  IMAD.U32 R31, R52, 0x10000, RZ ;  /* 0x00010000341f7824 */ /* 0x000fe200078e00ff */
[----:B------:R-:W-:Y:S01]  /*3bd50*/  SHF.L.U32 R32, R225, 0x10, RZ ;  /* 0x00000010e1207819 */ /* 0x000fe200000006ff */
[----:B------:R1:W-:Y:S01]  /*3bd60*/  STG.E.128 desc[UR6][R16.64], R24 ;  /* 0x0000001810007986 */ /* 0x0003e2000c101d06 */
[----:B------:R-:W-:-:S02]  /*3bd70*/  IMAD.U32 R34, R226, 0x10000, RZ ;  /* 0x00010000e2227824 */ /* 0x000fc400078e00ff */
[C---:B------:R-:W-:Y:S01]  /*3bd80*/  FADD.FTZ R147, -R143.reuse, R147 ;  /* 0x000000938f937221 */ /* 0x040fe20000010100 */
[----:B0-----:R-:W-:Y:S02]  /*3bd90*/  IMAD.U32 R18, R76, 0x10000, RZ ;  /* 0x000100004c127824 */ /* 0x001fe400078e00ff */
[----:B------:R-:W-:Y:S01]  /*3bda0*/  FADD.FTZ R19, -R143, R146 ;  /* 0x000000928f137221 */ /* 0x000fe20000010100 */
[----:B------:R-:W-:Y:S01]  /*3bdb0*/  SHF.L.U32 R20, R104, 0x10, RZ ;  /* 0x0000001068147819 */ /* 0x000fe200000006ff */
[----:B------:R-:W-:Y:S02]  /*3bdc0*/  IMAD.U32 R22, R224, 0x10000, RZ ;  /* 0x00010000e0167824 */ /* 0x000fe400078e00ff */
[----:B------:R-:W-:Y:S01]  /*3bdd0*/  FMUL.FTZ R19, R142, R19 ;  /* 0x000000138e137220 */ /* 0x000fe20000410000 */
[----:B-1----:R-:W-:Y:S01]  /*3bde0*/  FFMA.FTZ R16, R145, R30, R18 ;  /* 0x0000001e91107223 */ /* 0x002fe20000010012 */
[----:B------:R-:W-:Y:S02]  /*3bdf0*/  IMAD.U32 R18, R227, 0x10000, RZ ;  /* 0x00010000e3127824 */ /* 0x000fe400078e00ff */
[----:B------:R-:W-:Y:S01]  /*3be00*/  FFMA.FTZ R31, R145, R20, R31 ;  /* 0x00000014911f7223 */ /* 0x000fe2000001001f */
        /* <DEDUP_REMOVED lines=8> */
[----:B------:R-:W-:Y:S02]  /*3be90*/  IMAD.U32 R20, R228, 0x10000, RZ ;  /* 0x00010000e4147824 */ /* 0x000fe400078e00ff */
[----:B------:R-:W-:Y:S01]  /*3bea0*/  FMUL.FTZ R19, R142, R19 ;  /* 0x000000138e137220 */ /* 0x000fe20000410000 */
[----:B------:R-:W-:Y:S01]  /*3beb0*/  IMAD.U32 R18, R229, 0x10000, RZ ;  /* 0x00010000e5127824 */ /* 0x000fe200078e00ff */
[----:B------:R-:W-:Y:S01]  /*3bec0*/  SHF.L.U32 R146, R230, 0x10, RZ ;  /* 0x00000010e6927819 */ /* 0x000fe200000006ff */
[----:B------:R-:W-:-:S02]  /*3bed0*/  IMAD.U32 R24, R105, 0x10000, RZ ;  /* 0x0001000069187824 */ /* 0x000fc400078e00ff */
[----:B------:R-:W-:Y:S01]  /*3bee0*/  FADD.FTZ R149, -R143, R149 ;  /* 0x000000958f957221 */ /* 0x000fe20000010100 */
[----:B------:R-:W-:Y:S02]  /*3bef0*/  IMAD.U32 R23, R231, 0x10000, RZ ;  /* 0x00010000e7177824 */ /* 0x000fe400078e00ff */
[----:B------:R-:W-:Y:S01]  /*3bf00*/  FFMA.FTZ R20, R19, R20, R18 ;  /* 0x0000001413147223 */ /* 0x000fe20000010012 */
[----:B------:R-:W-:Y:S01]  /*3bf10*/  SHF.L.U32 R22, R78, 0x10, RZ ;  /* 0x000000104e167819 */ /* 0x000fe200000006ff */
[----:B------:R-:W-:Y:S01]  /*3bf20*/  FFMA.FTZ R35, R147, R24, R35 ;  /* 0x0000001893237223 */ /* 0x000fe20000010023 */
[----:B------:R-:W-:Y:S02]  /*3bf30*/  IMAD.U32 R18, R130, 0x10000, RZ ;  /* 0x0001000082127824 */ /* 0x000fe400078e00ff */
[----:B------:R-:W-:Y:S01]  /*3bf40*/  FMUL.FTZ R149, R142, R149 ;  /* 0x000000958e957220 */ /* 0x000fe20000410000 */
[----:B------:R-:W-:Y:S01]  /*3bf50*/  FFMA.FTZ R146, R19, R146, R23 ;  /* 0x0000009213927223 */ /* 0x000fe20000010017 */
[----:B------:R-:W-:-:S02]  /*3bf60*/  IMAD.U32 R24, R106, 0x10000, RZ ;  /* 0x000100006a187824 */ /* 0x000fc400078e00ff */
[----:B------:R-:W-:Y:S01]  /*3bf70*/  FADD.FTZ R19, -R143, R150 ;  /* 0x000000968f137221 */ /* 0x000fe20000010100 */
[----:B------:R-:W-:Y:S02]  /*3bf80*/  IMAD.U32 R147, R54, 0x10000, RZ ;  /* 0x0001000036937824 */ /* 0x000fe400078e00ff */
[C---:B------:R-:W-:Y:S01]  /*3bf90*/  FFMA.FTZ R18, R149.reuse, R18, R22 ;  /* 0x0000001295127223 */ /* 0x040fe20000010016 */
[----:B------:R-:W-:Y:S01]  /*3bfa0*/  SHF.L.U32 R22, R232, 0x10, RZ ;  /* 0x00000010e8167819 */ /* 0x000fe200000006ff */
[C---:B------:R-:W-:Y:S01]  /*3bfb0*/  FMUL.FTZ R19, R142.reuse, R19 ;  /* 0x000000138e137220 */ /* 0x040fe20000410000 */
[----:B------:R-:W-:Y:S01]  /*3bfc0*/  FFMA.FTZ R147, R149, R24, R147 ;  /* 0x0000001895937223 */ /* 0x000fe20000010093 */
[----:B------:R-:W-:Y:S02]  /*3bfd0*/  IMAD.U32 R24, R233, 0x10000, RZ ;  /* 0x00010000e9187824 */ /* 0x000fe400078e00ff */
[C---:B------:R-:W-:Y:S01]  /*3bfe0*/  FADD.FTZ R149, -R143.reuse, R151 ;  /* 0x000000978f957221 */ /* 0x040fe20000010100 */
[----:B------:R-:W-:Y:S01]  /*3bff0*/  FADD.FTZ R25, -R143, R152 ;  /* 0x000000988f197221 */ /* 0x000fe20000010100 */
[----:B------:R-:W-:Y:S01]  /*3c000*/  SHF.L.U32 R26, R79, 0x10, RZ ;  /* 0x000000104f1a7819 */ /* 0x000fe200000006ff */
[----:B------:R-:W-:Y:S01]  /*3c010*/  FFMA.FTZ R23, R19, R22, R24 ;  /* 0x0000001613177223 */ /* 0x000fe20000010018 */
[C---:B------:R-:W-:Y:S01]  /*3c020*/  FMUL.FTZ R149, R142.reuse, R149 ;  /* 0x000000958e957220 */ /* 0x040fe20000410000 */
[----:B------:R-:W-:Y:S01]  /*3c030*/  FMUL.FTZ R22, R142, R25 ;  /* 0x000000198e167220 */ /* 0x000fe20000410000 */
[----:B------:R-:W-:-:S02]  /*3c040*/  IMAD.U32 R24, R131, 0x10000, RZ ;  /* 0x0001000083187824 */ /* 0x000fc400078e00ff */
[----:B------:R-:W-:Y:S02]  /*3c050*/  IMAD.U32 R25, R236, 0x10000, RZ ;  /* 0x00010000ec197824 */ /* 0x000fe400078e00ff */
[----:B------:R-:W-:Y:S02]  /*3c060*/  IMAD.U32 R27, R237, 0x10000, RZ ;  /* 0x00010000ed1b7824 */ /* 0x000fe400078e00ff */
[----:B------:R-:W-:Y:S01]  /*3c070*/  FFMA.FTZ R26, R149, R24, R26 ;  /* 0x00000018951a7223 */ /* 0x000fe2000001001a */
[----:B------:R-:W-:Y:S01]  /*3c080*/  SHF.L.U32 R150, R234, 0x10, RZ ;  /* 0x00000010ea967819 */ /* 0x000fe200000006ff */
[----:B------:R-:W-:Y:S02]  /*3c090*/  IMAD.U32 R24, R235, 0x10000, RZ ;  /* 0x00010000eb187824 */ /* 0x000fe400078e00ff */
[----:B------:R-:W-:Y:S02]  /*3c0a0*/  FFMA.FTZ R25, R22, R25, R27 ;  /* 0x0000001916197223 */ /* 0x000fe4000001001b */
[----:B------:R-:W-:-:S03]  /*3c0b0*/  FFMA.FTZ R150, R19, R150, R24 ;  /* 0x0000009613967223 */ /* 0x000fc60000010018 */
[----:B------:R-:W-:Y:S01]  /*3c0c0*/  F2FP.BF16.F32.PACK_AB R19, R25, R26 ;  /* 0x0000001a1913723e */ /* 0x000fe200000010ff */
[----:B------:R-:W-:Y:S01]  /*3c0d0*/  IMAD.U32 R24, R107, 0x10000, RZ ;  /* 0x000100006b187824 */ /* 0x000fe200078e00ff */
[----:B------:R-:W-:Y:S01]  /*3c0e0*/  SHF.L.U32 R26, R55, 0x10, RZ ;  /* 0x00000010371a7819 */ /* 0x000fe200000006ff */
[----:B------:R-:W-:Y:S01]  /*3c0f0*/  FADD.FTZ R27, -R143, R154 ;  /* 0x0000009a8f1b7221 */ /* 0x000fe20000010100 */
[----:B------:R-:W-:Y:S02]  /*3c100*/  F2FP.BF16.F32.PACK_AB R17, R20, R17 ;  /* 0x000000111411723e */ /* 0x000fe400000010ff */
[----:B------:R-:W-:Y:S01]  /*3c110*/  F2FP.BF16.F32.PACK_AB R16, R21, R16 ;  /* 0x000000101510723e */ /* 0x000fe200000010ff */
[----:B------:R-:W-:Y:S01]  /*3c120*/  FFMA.FTZ R149, R149, R24, R26 ;  /* 0x0000001895957223 */ /* 0x000fe2000001001a */
[----:B------:R-:W-:Y:S01]  /*3c130*/  F2FP.BF16.F32.PACK_AB R18, R23, R18 ;  /* 0x000000121712723e */ /* 0x000fe200000010ff */
[----:B------:R-:W-:Y:S01]  /*3c140*/  IMAD.WIDE.U32 R20, R14, 0x10, R140 ;  /* 0x000000100e147825 */ /* 0x000fe200078e008c */
[----:B------:R-:W-:-:S03]  /*3c150*/  SHF.L.U32 R24, R124, 0x10, RZ ;  /* 0x000000107c187819 */ /* 0x000fc600000006ff */
[----:B------:R-:W-:Y:S01]  /*3c160*/  FMUL.FTZ R27, R142, R27 ;  /* 0x0000001b8e1b7220 */ /* 0x000fe20000410000 */
[----:B------:R-:W-:Y:S01]  /*3c170*/  IMAD.U32 R26, R80, 0x10000, RZ ;  /* 0x00010000501a7824 */ /* 0x000fe200078e00ff */
[----:B------:R0:W-:Y:S03]  /*3c180*/  STG.E.128 desc[UR6][R20.64], R16 ;  /* 0x0000001014007986 */ /* 0x0001e6000c101d06 */
[----:B------:R-:W-:Y:S01]  /*3c190*/  FFMA.FTZ R145, R27, R24, R26 ;  /* 0x000000181b917223 */ /* 0x000fe2000001001a */
[----:B------:R-:W-:Y:S01]  /*3c1a0*/  PRMT R24, R96, 0x7632, R24 ;  /* 0x0000763260187816 */ /* 0x000fe20000000018 */
[----:B------:R-:W-:Y:S02]  /*3c1b0*/  IMAD.U32 R23, R238, 0x10000, RZ ;  /* 0x00010000ee177824 */ /* 0x000fe400078e00ff */
[----:B------:R-:W-:Y:S01]  /*3c1c0*/  FADD.FTZ R155, -R143, R155 ;  /* 0x0000009b8f9b7221 */ /* 0x000fe20000010100 */
[----:B------:R-:W-:-:S02]  /*3c1d0*/  IMAD.U32 R25, R239, 0x10000, RZ ;  /* 0x00010000ef197824 */ /* 0x000fc400078e00ff */
[----:B------:R-:W-:Y:S02]  /*3c1e0*/  IMAD.U32 R24, R24, 0x10000, RZ ;  /* 0x0001000018187824 */ /* 0x000fe400078e00ff */
[----:B------:R-:W-:Y:S01]  /*3c1f0*/  FMUL.FTZ R155, R142, R155 ;  /* 0x0000009b8e9b7220 */ /* 0x000fe20000410000 */
[----:B0-----:R-:W-:Y:S01]  /*3c200*/  PRMT R18, R120, 0x7632, R18 ;  /* 0x0000763278127816 */ /* 0x001fe20000000012 */
[----:B------:R-:W-:Y:S01]  /*3c210*/  FADD.FTZ R17, -R143, R164 ;  /* 0x000000a48f117221 */ /* 0x000fe20000010100 */
[----:B------:R-:W-:Y:S02]  /*3c220*/  PRMT R20, R84, 0x7632, R20 ;  /* 0x0000763254147816 */ /* 0x000fe40000000014 */
[----:B------:R-:W-:Y:S01]  /*3c230*/  PRMT R19, R60, 0x7632, R19 ;  /* 0x000076323c137816 */ /* 0x000fe20000000013 */
[----:B------:R-:W-:Y:S01]  /*3c240*/  IMAD.U32 R18, R18, 0x10000, RZ ;  /* 0x0001000012127824 */ /* 0x000fe200078e00ff */
[----:B------:R-:W-:Y:S01]  /*3c250*/  SHF.L.U32 R20, R20, 0x10, RZ ;  /* 0x0000001014147819 */ /* 0x000fe200000006ff */
[----:B------:R-:W-:-:S02]  /*3c260*/  FMUL.FTZ R17, R142, R17 ;  /* 0x000000118e117220 */ /* 0x000fc40000410000 */
[----:B------:R-:W-:Y:S01]  /*3c270*/  IMAD.U32 R19, R19, 0x10000, RZ ;  /* 0x0001000013137824 */ /* 0x000fe200078e00ff */
[----:B------:R-:W-:Y:S01]  /*3c280*/  SHF.L.U32 R16, R241, 0x10, RZ ;  /* 0x00000010f1107819 */ /* 0x000fe200000006ff */
[----:B------:R-:W-:Y:S01]  /*3c290*/  FFMA.FTZ R184, R22, R23, R25 ;  /* 0x0000001716b87223 */ /* 0x000fe20000010019 */
[----:B------:R-:W-:Y:S02]  /*3c2a0*/  IMAD.U32 R148, R240, 0x10000, RZ ;  /* 0x00010000f0947824 */ /* 0x000fe400078e00ff */
[C---:B------:R-:W-:Y:S01]  /*3c2b0*/  FFMA.FTZ R25, R17.reuse, R18, R20 ;  /* 0x0000001211197223 */ /* 0x040fe20000010014 */
[----:B------:R-:W-:Y:S01]  /*3c2c0*/  FFMA.FTZ R24, R17, R24, R19 ;  /* 0x0000001811187223 */ /* 0x000fe20000010013 */
[----:B------:R-:W-:Y:S01]  /*3c2d0*/  FADD.FTZ R17, -R143, R156 ;  /* 0x0000009c8f117221 */ /* 0x000fe20000010100 */
[----:B------:R-:W-:Y:S01]  /*3c2e0*/  FFMA.FTZ R148, R155, R148, R16 ;  /* 0x000000949b947223 */ /* 0x000fe20000010010 */
[----:B------:R-:W-:Y:S01]  /*3c2f0*/  IMAD.U32 R16, R242, 0x10000, RZ ;  /* 0x00010000f2107824 */ /* 0x000fe200078e00ff */
[----:B------:R-:W-:Y:S01]  /*3c300*/  SHF.L.U32 R20, R125, 0x10, RZ ;  /* 0x000000107d147819 */ /* 0x000fe200000006ff */
[----:B------:R-:W-:-:S02]  /*3c310*/  IMAD.U32 R18, R243, 0x10000, RZ ;  /* 0x00010000f3127824 */ /* 0x000fc400078e00ff */
[C---:B------:R-:W-:Y:S01]  /*3c320*/  FMUL.FTZ R17, R142.reuse, R17 ;  /* 0x000000118e117220 */ /* 0x040fe20000410000 */
[----:B------:R-:W-:Y:S02]  /*3c330*/  IMAD.U32 R26, R81, 0x10000, RZ ;  /* 0x00010000511a7824 */ /* 0x000fe400078e00ff */
[----:B------:R-:W-:Y:S01]  /*3c340*/  FADD.FTZ R157, -R143, R157 ;  /* 0x0000009d8f9d7221 */ /* 0x000fe20000010100 */
[----:B------:R-:W-:Y:S01]  /*3c350*/  FFMA.FTZ R23, R155, R16, R18 ;  /* 0x000000109b177223 */ /* 0x000fe20000010012 */
[----:B------:R-:W-:Y:S01]  /*3c360*/  SHF.L.U32 R16, R57, 0x10, RZ ;  /* 0x0000001039107819 */ /* 0x000fe200000006ff */
[----:B------:R-:W-:Y:S01]  /*3c370*/  FFMA.FTZ R151, R17, R20, R26 ;  /* 0x0000001411977223 */ /* 0x000fe2000001001a */
[----:B------:R-:W-:Y:S02]  /*3c380*/  IMAD.U32 R26, R101, 0x10000, RZ ;  /* 0x00010000651a7824 */ /* 0x000fe400078e00ff */
[----:B------:R-:W-:Y:S01]  /*3c390*/  FMUL.FTZ R157, R142, R157 ;  /* 0x0000009d8e9d7220 */ /* 0x000fe20000410000 */
[----:B------:R-:W-:-:S02]  /*3c3a0*/  IMAD.U32 R152, R244, 0x10000, RZ ;  /* 0x00010000f4987824 */ /* 0x000fc400078e00ff */
[----:B------:R-:W-:Y:S01]  /*3c3b0*/  IMAD.U32 R18, R245, 0x10000, RZ ;  /* 0x00010000f5127824 */ /* 0x000fe200078e00ff */
[----:B------:R-:W-:Y:S01]  /*3c3c0*/  SHF.L.U32 R33, R56, 0x10, RZ ;  /* 0x0000001038217819 */ /* 0x000fe200000006ff */
[----:B------:R-:W-:Y:S01]  /*3c3d0*/  FFMA.FTZ R26, R17, R26, R16 ;  /* 0x0000001a111a7223 */ /* 0x000fe20000010010 */
[----:B------:R-:W-:Y:S02]  /*3c3e0*/  IMAD.U32 R30, R100, 0x10000, RZ ;  /* 0x00010000641e7824 */ /* 0x000fe400078e00ff */
[----:B------:R-:W-:Y:S01]  /*3c3f0*/  FFMA.FTZ R152, R157, R152, R18 ;  /* 0x000000989d987223 */ /* 0x000fe20000010012 */
[----:B------:R-:W-:Y:S01]  /*3c400*/  SHF.L.U32 R16, R246, 0x10, RZ ;  /* 0x00000010f6107819 */ /* 0x000fe200000006ff */
[----:B------:R-:W-:Y:S02]  /*3c410*/  IMAD.U32 R18, R248, 0x10000, RZ ;  /* 0x00010000f8127824 */ /* 0x000fe400078e00ff */
[----:B------:R-:W-:Y:S01]  /*3c420*/  FADD.FTZ R17, -R143, R158 ;  /* 0x0000009e8f117221 */ /* 0x000fe20000010100 */
[----:B------:R-:W-:Y:S01]  /*3c430*/  FFMA.FTZ R22, R27, R30, R33 ;  /* 0x0000001e1b167223 */ /* 0x000fe20000010021 */
[----:B------:R-:W-:Y:S01]  /*3c440*/  FFMA.FTZ R27, R157, R16, R18 ;  /* 0x000000109d1b7223 */ /* 0x000fe20000010012 */
[----:B------:R-:W-:Y:S01]  /*3c450*/  SHF.L.U32 R16, R82, 0x10, RZ ;  /* 0x0000001052107819 */ /* 0x000fe200000006ff */
[----:B------:R-:W-:-:S02]  /*3c460*/  IMAD.U32 R154, R126, 0x10000, RZ ;  /* 0x000100007e9a7824 */ /* 0x000fc400078e00ff */
[----:B------:R-:W-:Y:S01]  /*3c470*/  FMUL.FTZ R17, R142, R17 ;  /* 0x000000118e117220 */ /* 0x000fe20000410000 */
[----:B------:R-:W-:Y:S01]  /*3c480*/  FADD.FTZ R21, -R143, R160 ;  /* 0x000000a08f157221 */ /* 0x000fe20000010100 */
[----:B------:R-:W-:Y:S02]  /*3c490*/  IMAD.U32 R18, R250, 0x10000, RZ ;  /* 0x00010000fa127824 */ /* 0x000fe400078e00ff */
[----:B------:R-:W-:Y:S01]  /*3c4a0*/  FFMA.FTZ R154, R17, R154, R16 ;  /* 0x0000009a119a7223 */ /* 0x000fe20000010010 */
[----:B------:R-:W-:Y:S01]  /*3c4b0*/  SHF.L.U32 R16, R249, 0x10, RZ ;  /* 0x00000010f9107819 */ /* 0x000fe200000006ff */
[----:B------:R-:W-:Y:S01]  /*3c4c0*/  FMUL.FTZ R21, R142, R21 ;  /* 0x000000158e157220 */ /* 0x000fe20000410000 */
[----:B------:R-:W-:Y:S01]  /*3c4d0*/  FADD.FTZ R159, -R143, R159 ;  /* 0x0000009f8f9f7221 */ /* 0x000fe20000010100 */
[----:B------:R-:W-:Y:S02]  /*3c4e0*/  IMAD.U32 R30, R102, 0x10000, RZ ;  /* 0x00010000661e7824 */ /* 0x000fe400078e00ff */
[----:B------:R-:W-:Y:S01]  /*3c4f0*/  FFMA.FTZ R155, R21, R16, R18 ;  /* 0x00000010159b7223 */ /* 0x000fe20000010012 */
[----:B------:R-:W-:-:S02]  /*3c500*/  IMAD.U32 R19, R58, 0x10000, RZ ;  /* 0x000100003a137824 */ /* 0x000fc400078e00ff */
[----:B------:R-:W-:Y:S01]  /*3c510*/  FMUL.FTZ R159, R142, R159 ;  /* 0x0000009f8e9f7220 */ /* 0x000fe20000410000 */
[----:B------:R-:W-:Y:S02]  /*3c520*/  IMAD.U32 R16, R127, 0x10000, RZ ;  /* 0x000100007f107824 */ /* 0x000fe400078e00ff */
[----:B------:R-:W-:Y:S02]  /*3c530*/  IMAD.U32 R18, R83, 0x10000, RZ ;  /* 0x0001000053127824 */ /* 0x000fe400078e00ff */
[----:B------:R-:W-:Y:S01]  /*3c540*/  FADD.FTZ R161, -R143, R161 ;  /* 0x000000a18fa17221 */ /* 0x000fe20000010100 */
[----:B------:R-:W-:Y:S01]  /*3c550*/  FFMA.FTZ R30, R17, R30, R19 ;  /* 0x0000001e111e7223 */ /* 0x000fe20000010013 */
[----:B------:R-:W-:Y:S01]  /*3c560*/  SHF.L.U32 R17, R252, 0x10, RZ ;  /* 0x00000010fc117819 */ /* 0x000fe200000006ff */
[----:B------:R-:W-:Y:S01]  /*3c570*/  FFMA.FTZ R157, R159, R16, R18 ;  /* 0x000000109f9d7223 */ /* 0x000fe20000010012 */
[----:B------:R-:W-:Y:S01]  /*3c580*/  SHF.L.U32 R20, R103, 0x10, RZ ;  /* 0x0000001067147819 */ /* 0x000fe200000006ff */
[----:B------:R-:W-:Y:S01]  /*3c590*/  IMAD.U32 R32, R251, 0x10000, RZ ;  /* 0x00010000fb207824 */ /* 0x000fe200078e00ff */
[----:B-----5:R-:W-:Y:S01]  /*3c5a0*/  SHF.L.U32 R16, R247, 0x10, RZ ;  /* 0x00000010f7107819 */ /* 0x020fe200000006ff */
[----:B------:R-:W-:-:S02]  /*3c5b0*/  IMAD.U32 R33, R59, 0x10000, RZ ;  /* 0x000100003b217824 */ /* 0x000fc400078e00ff */
[----:B------:R-:W-:Y:S01]  /*3c5c0*/  FMUL.FTZ R161, R142, R161 ;  /* 0x000000a18ea17220 */ /* 0x000fe20000410000 */
[----:B----4-:R-:W-:Y:S02]  /*3c5d0*/  IMAD.U32 R158, R189, 0x10000, RZ ;  /* 0x00010000bd9e7824 */ /* 0x010fe400078e00ff */
[----:B------:R-:W-:Y:S01]  /*3c5e0*/  FFMA.FTZ R32, R21, R32, R17 ;  /* 0x0000002015207223 */ /* 0x000fe20000010011 */
[----:B------:R-:W-:Y:S01]  /*3c5f0*/  FFMA.FTZ R33, R159, R20, R33 ;  /* 0x000000149f217223 */ /* 0x000fe20000010021 */
[----:B------:R-:W-:Y:S01]  /*3c600*/  F2FP.BF16.F32.PACK_AB R19, R184, R149 ;  /* 0x00000095b813723e */ /* 0x000fe200000010ff */
[----:B------:R-:W-:Y:S01]  /*3c610*/  FFMA.FTZ R158, R161, R158, R16 ;  /* 0x0000009ea19e7223 */ /* 0x000fe20000010010 */
[----:B------:R-:W-:Y:S01]  /*3c620*/  F2FP.BF16.F32.PACK_AB R18, R150, R147 ;  /* 0x000000939612723e */ /* 0x000fe200000010ff */
[----:B------:R-:W-:Y:S01]  /*3c630*/  IMAD.WIDE.U32 R20, R14, 0x10, R28 ;  /* 0x000000100e147825 */ /* 0x000fe200078e001c */
[----:B------:R-:W-:Y:S02]  /*3c640*/  F2FP.BF16.F32.PACK_AB R17, R146, R35 ;  /* 0x000000239211723e */ /* 0x000fe400000010ff */
[----:B------:R-:W-:Y:S01]  /*3c650*/  F2FP.BF16.F32.PACK_AB R16, R34, R31 ;  /* 0x0000001f2210723e */ /* 0x000fe200000010ff */
[----:B--2---:R-:W-:-:S02]  /*3c660*/  IMAD.U32 R34, R216, 0x10000, RZ ;  /* 0x00010000d8227824 */ /* 0x004fc400078e00ff */
[----:B---3--:R-:W-:Y:S01]  /*3c670*/  IMAD.U32 R146, R190, 0x10000, RZ ;  /* 0x00010000be927824 */ /* 0x008fe200078e00ff */
[----:B------:R-:W-:Y:S01]  /*3c680*/  PRMT R156, R97, 0x7632, R156 ;  /* 0x00007632619c7816 */ /* 0x000fe2000000009c */
[----:B------:R0:W-:Y:S01]  /*3c690*/  STG.E.128 desc[UR6][R20.64], R16 ;  /* 0x0000001014007986 */ /* 0x0001e2000c101d06 */
[----:B------:R-:W-:Y:S01]  /*3c6a0*/  PRMT R31, R61, 0x7632, R31 ;  /* 0x000076323d1f7816 */ /* 0x000fe2000000001f */
[----:B------:R-:W-:Y:S01]  /*3c6b0*/  FFMA.FTZ R35, R161, R34, R146 ;  /* 0x00000022a1237223 */ /* 0x000fe20000010092 */
[----:B------:R-:W-:Y:S01]  /*3c6c0*/  FADD.FTZ R163, -R143, R163 ;  /* 0x000000a38fa37221 */ /* 0x000fe20000010100 */
[----:B------:R-:W-:Y:S02]  /*3c6d0*/  PRMT R34, R121, 0x7632, R34 ;  /* 0x0000763279227816 */ /* 0x000fe40000000022 */
[----:B------:R-:W-:Y:S01]  /*3c6e0*/  PRMT R150, R85, 0x7632, R150 ;  /* 0x0000763255967816 */ /* 0x000fe20000000096 */
[----:B------:R-:W-:Y:S01]  /*3c6f0*/  IMAD.U32 R14, R84, 0x10000, RZ ;  /* 0x00010000540e7824 */ /* 0x000fe200078e00ff */
[----:B------:R-:W-:Y:S01]  /*3c700*/  SHF.L.U32 R146, R120, 0x10, RZ ;  /* 0x0000001078927819 */ /* 0x000fe200000006ff */
[----:B------:R-:W-:Y:S01]  /*3c710*/  FMUL.FTZ R163, R142, R163 ;  /* 0x000000a38ea37220 */ /* 0x000fe20000410000 */
[----:B------:R-:W-:Y:S01]  /*3c720*/  SHF.L.U32 R150, R150, 0x10, RZ ;  /* 0x0000001096967819 */ /* 0x000fe200000006ff */
[----:B------:R-:W-:-:S02]  /*3c730*/  IMAD.U32 R156, R156, 0x10000, RZ ;  /* 0x000100009c9c7824 */ /* 0x000fc400078e00ff */
[----:B------:R-:W-:Y:S02]  /*3c740*/  IMAD.U32 R31, R31, 0x10000, RZ ;  /* 0x000100001f1f7824 */ /* 0x000fe400078e00ff */
[----:B0-----:R-:W-:Y:S01]  /*3c750*/  FADD.FTZ R19, -R143, R166 ;  /* 0x000000a68f137221 */ /* 0x001fe20000010100 */
[----:B------:R-:W-:Y:S01]  /*3c760*/  SHF.L.U32 R16, R96, 0x10, RZ ;  /* 0x0000001060107819 */ /* 0x000fe200000006ff */
[----:B------:R-:W-:Y:S02]  /*3c770*/  IMAD.U32 R17, R60, 0x10000, RZ ;  /* 0x000100003c117824 */ /* 0x000fe400078e00ff */
[----:B------:R-:W-:Y:S01]  /*3c780*/  FMUL.FTZ R19, R142, R19 ;  /* 0x000000138e137220 */ /* 0x000fe20000410000 */
[----:B------:R-:W-:Y:S02]  /*3c790*/  IMAD.U32 R34, R34, 0x10000, RZ ;  /* 0x0001000022227824 */ /* 0x000fe400078e00ff */
[C---:B------:R-:W-:Y:S01]  /*3c7a0*/  FFMA.FTZ R146, R163.reuse, R146, R14 ;  /* 0x00000092a3927223 */ /* 0x040fe2000001000e */
[----:B------:R-:W-:Y:S01]  /*3c7b0*/  FFMA.FTZ R14, R163, R16, R17 ;  /* 0x00000010a30e7223 */ /* 0x000fe20000010011 */
[C---:B------:R-:W-:Y:S01]  /*3c7c0*/  FFMA.FTZ R31, R19.reuse, R156, R31 ;  /* 0x0000009c131f7223 */ /* 0x040fe2000001001f */
[----:B------:R-:W-:Y:S01]  /*3c7d0*/  FFMA.FTZ R147, R19, R34, R150 ;  /* 0x0000002213937223 */ /* 0x000fe20000010096 */
[----:B------:R-:W-:Y:S01]  /*3c7e0*/  PRMT R156, R122, 0x7632, R156 ;  /* 0x000076327a9c7816 */ /* 0x000fe2000000009c */
[----:B------:R-:W-:Y:S01]  /*3c7f0*/  FADD.FTZ R17, -R143, R168 ;  /* 0x000000a88f117221 */ /* 0x000fe20000010100 */
[----:B------:R-:W-:-:S02]  /*3c800*/  PRMT R16, R86, 0x7632, R16 ;  /* 0x0000763256107816 */ /* 0x000fc40000000010 */
[----:B------:R-:W-:Y:S02]  /*3c810*/  PRMT R34, R98, 0x7632, R34 ;  /* 0x0000763262227816 */ /* 0x000fe40000000022 */
[----:B------:R-:W-:Y:S01]  /*3c820*/  PRMT R19, R62, 0x7632, R19 ;  /* 0x000076323e137816 */ /* 0x000fe20000000013 */
[----:B------:R-:W-:Y:S01]  /*3c830*/  IMAD.U32 R156, R156, 0x10000, RZ ;  /* 0x000100009c9c7824 */ /* 0x000fe200078e00ff */
[----:B------:R-:W-:Y:S01]  /*3c840*/  SHF.L.U32 R16, R16, 0x10, RZ ;  /* 0x0000001010107819 */ /* 0x000fe200000006ff */
[----:B------:R-:W-:Y:S01]  /*3c850*/  FMUL.FTZ R17, R142, R17 ;  /* 0x000000118e117220 */ /* 0x000fe20000410000 */
[----:B------:R-:W-:Y:S02]  /*3c860*/  IMAD.U32 R34, R34, 0x10000, RZ ;  /* 0x0001000022227824 */ /* 0x000fe400078e00ff */
[----:B------:R-:W-:Y:S02]  /*3c870*/  IMAD.U32 R19, R19, 0x10000, RZ ;  /* 0x0001000013137824 */ /* 0x000fe400078e00ff */
[----:B------:R-:W-:Y:S01]  /*3c880*/  FFMA.FTZ R156, R17, R156, R16 ;  /* 0x0000009c119c7223 */ /* 0x000fe20000010010 */
[----:B------:R-:W-:Y:S01]  /*3c890*/  PRMT R160, R123, 0x7632, R160 ;  /* 0x000076327ba07816 */ /* 0x000fe200000000a0 */
[----:B------:R-:W-:Y:S01]  /*3c8a0*/  FFMA.FTZ R34, R17, R34, R19 ;  /* 0x0000002211227223 */ /* 0x000fe20000010013 */
[----:B------:R-:W-:Y:S01]  /*3c8b0*/  PRMT R16, R87, 0x7632, R16 ;  /* 0x0000763257107816 */ /* 0x000fe20000000010 */
[C---:B------:R-:W-:Y:S01]  /*3c8c0*/  FADD.FTZ R17, -R143.reuse, R170 ;  /* 0x000000aa8f117221 */ /* 0x040fe20000010100 */
[----:B------:R-:W-:Y:S01]  /*3c8d0*/  SHF.L.U32 R160, R160, 0x10, RZ ;  /* 0x00000010a0a07819 */ /* 0x000fe200000006ff */
[----:B------:R-:W-:-:S02]  /*3c8e0*/  FADD.FTZ R165, -R143, R165 ;  /* 0x000000a58fa57221 */ /* 0x000fc40000010100 */
[----:B------:R-:W-:Y:S02]  /*3c8f0*/  IMAD.U32 R16, R16, 0x10000, RZ ;  /* 0x0001000010107824 */ /* 0x000fe400078e00ff */
[C---:B------:R-:W-:Y:S01]  /*3c900*/  FMUL.FTZ R17, R142.reuse, R17 ;  /* 0x000000118e117220 */ /* 0x040fe20000410000 */
[----:B------:R-:W-:Y:S02]  /*3c910*/  IMAD.U32 R18, R85, 0x10000, RZ ;  /* 0x0001000055127824 */ /* 0x000fe400078e00ff */
[----:B------:R-:W-:Y:S01]  /*3c920*/  FMUL.FTZ R165, R142, R165 ;  /* 0x000000a58ea57220 */ /* 0x000fe20000410000 */
[----:B------:R-:W-:Y:S01]  /*3c930*/  FFMA.FTZ R160, R17, R160, R16 ;  /* 0x000000a011a07223 */ /* 0x000fe20000010010 */
[----:B------:R-:W-:Y:S02]  /*3c940*/  IMAD.U32 R16, R121, 0x10000, RZ ;  /* 0x0001000079107824 */ /* 0x000fe400078e00ff */
[----:B------:R-:W-:Y:S01]  /*3c950*/  FADD.FTZ R167, -R143, R167 ;  /* 0x000000a78fa77221 */ /* 0x000fe20000010100 */
[----:B------:R-:W-:Y:S01]  /*3c960*/  PRMT R150, R99, 0x7632, R150 ;  /* 0x0000763263967816 */ /* 0x000fe20000000096 */
[----:B------:R-:W-:Y:S01]  /*3c970*/  FFMA.FTZ R159, R165, R16, R18 ;  /* 0x00000010a59f7223 */ /* 0x000fe20000010012 */
[----:B------:R-:W-:Y:S01]  /*3c980*/  PRMT R19, R63, 0x7632, R19 ;  /* 0x000076323f137816 */ /* 0x000fe20000000013 */
[----:B------:R-:W-:Y:S01]  /*3c990*/  IMAD.U32 R16, R122, 0x10000, RZ ;  /* 0x000100007a107824 */ /* 0x000fe200078e00ff */
[----:B------:R-:W-:Y:S01]  /*3c9a0*/  SHF.L.U32 R18, R86, 0x10, RZ ;  /* 0x0000001056127819 */ /* 0x000fe200000006ff */
[----:B------:R-:W-:Y:S01]  /*3c9b0*/  FMUL.FTZ R161, R142, R167 ;  /* 0x000000a78ea17220 */ /* 0x000fe20000410000 */
[----:B------:R-:W-:Y:S01]  /*3c9c0*/  SHF.L.U32 R19, R19, 0x10, RZ ;  /* 0x0000001013137819 */ /* 0x000fe200000006ff */
[----:B------:R-:W-:Y:S01]  /*3c9d0*/  IMAD.U32 R150, R150, 0x10000, RZ ;  /* 0x0001000096967824 */ /* 0x000fe200078e00ff */
[----:B------:R-:W-:Y:S01]  /*3c9e0*/  SHF.L.U32 R20, R97, 0x10, RZ ;  /* 0x0000001061147819 */ /* 0x000fe200000006ff */
[----:B------:R-:W-:Y:S01]  /*3c9f0*/  FFMA.FTZ R167, R161, R16, R18 ;  /* 0x00000010a1a77223 */ /* 0x000fe20000010012 */
[----:B------:R-:W-:Y:S01]  /*3ca00*/  IMAD.U32 R149, R61, 0x10000, RZ ;  /* 0x000100003d957824 */ /* 0x000fe200078e00ff */
[----:B------:R-:W-:Y:S01]  /*3ca10*/  F2FP.BF16.F32.PACK_AB R16, R148, R145 ;  /* 0x000000919410723e */ /* 0x000fe200000010ff */
[----:B------:R-:W-:Y:S01]  /*3ca20*/  FADD.FTZ R145, -R143, R169 ;  /* 0x000000a98f917221 */ /* 0x000fe20000010100 */
[----:B------:R-:W-:Y:S01]  /*3ca30*/  FFMA.FTZ R150, R17, R150, R19 ;  /* 0x0000009611967223 */ /* 0x000fe20000010013 */
[----:B------:R-:W-:Y:S01]  /*3ca40*/  F2FP.BF16.F32.PACK_AB R18, R155, R154 ;  /* 0x0000009a9b12723e */ /* 0x000fe200000010ff */
[----:B------:R-:W-:Y:S01]  /*3ca50*/  FFMA.FTZ R149, R165, R20, R149 ;  /* 0x00000014a5957223 */ /* 0x000fe20000010095 */
[----:B------:R-:W-:Y:S01]  /*3ca60*/  F2FP.BF16.F32.PACK_AB R19, R158, R157 ;  /* 0x0000009d9e13723e */ /* 0x000fe200000010ff */
[----:B------:R-:W-:Y:S01]  /*3ca70*/  IMAD.U32 R158, R87, 0x10000, RZ ;  /* 0x00010000579e7824 */ /* 0x000fe200078e00ff */
[----:B------:R-:W-:Y:S01]  /*3ca80*/  SHF.L.U32 R154, R123, 0x10, RZ ;  /* 0x000000107b9a7819 */ /* 0x000fe200000006ff */
[----:B------:R-:W-:Y:S01]  /*3ca90*/  FMUL.FTZ R145, R142, R145 ;  /* 0x000000918e917220 */ /* 0x000fe20000410000 */
[----:B------:R-:W-:Y:S01]  /*3caa0*/  F2FP.BF16.F32.PACK_AB R17, R152, R151 ;  /* 0x000000979811723e */ /* 0x000fe200000010ff */
[----:B------:R-:W-:Y:S01]  /*3cab0*/  IMAD.WIDE.U32 R20, R153, 0x10, R140 ;  /* 0x0000001099147825 */ /* 0x000fe200078e008c */
[----:B------:R-:W-:-:S03]  /*3cac0*/  PRMT R157, R92, 0x7632, R157 ;  /* 0x000076325c9d7816 */ /* 0x000fc6000000009d */
[C---:B------:R-:W-:Y:S01]  /*3cad0*/  FADD.FTZ R151, -R143.reuse, R174 ;  /* 0x000000ae8f977221 */ /* 0x040fe20000010100 */
[----:B------:R-:W-:Y:S01]  /*3cae0*/  PRMT R155, R64, 0x7632, R155 ;  /* 0x00007632409b7816 */ /* 0x000fe2000000009b */
[----:B------:R-:W-:Y:S02]  /*3caf0*/  IMAD.U32 R152, R98, 0x10000, RZ ;  /* 0x0001000062987824 */ /* 0x000fe400078e00ff */
[----:B------:R-:W-:Y:S01]  /*3cb00*/  IMAD.U32 R148, R62, 0x10000, RZ ;  /* 0x000100003e947824 */ /* 0x000fe200078e00ff */
[----:B------:R-:W-:Y:S01]  /*3cb10*/  PRMT R164, R116, 0x7632, R164 ;  /* 0x0000763274a47816 */ /* 0x000fe200000000a4 */
[----:B------:R-:W-:Y:S01]  /*3cb20*/  FADD.FTZ R173, -R143, R173 ;  /* 0x000000ad8fad7221 */ /* 0x000fe20000010100 */
[----:B------:R-:W-:Y:S01]  /*3cb30*/  PRMT R166, R88, 0x7632, R166 ;  /* 0x0000763258a67816 */ /* 0x000fe200000000a6 */
[----:B------:R-:W-:Y:S01]  /*3cb40*/  FFMA.FTZ R169, R145, R154, R158 ;  /* 0x0000009a91a97223 */ /* 0x000fe2000001009e */
[----:B------:R-:W-:Y:S01]  /*3cb50*/  FFMA.FTZ R152, R161, R152, R148 ;  /* 0x00000098a1987223 */ /* 0x000fe20000010094 */
[----:B------:R0:W-:Y:S01]  /*3cb60*/  STG.E.128 desc[UR6][R20.64], R16 ;  /* 0x0000001014007986 */ /* 0x0001e2000c101d06 */
[----:B------:R-:W-:Y:S01]  /*3cb70*/  SHF.L.U32 R154, R63, 0x10, RZ ;  /* 0x000000103f9a7819 */ /* 0x000fe200000006ff */
[----:B------:R-:W-:Y:S01]  /*3cb80*/  IMAD.U32 R148, R99, 0x10000, RZ ;  /* 0x0001000063947824 */ /* 0x000fe200078e00ff */
[----:B------:R-:W-:Y:S01]  /*3cb90*/  SHF.L.U32 R166, R166, 0x10, RZ ;  /* 0x00000010a6a67819 */ /* 0x000fe200000006ff */
[----:B------:R-:W-:-:S02]  /*3cba0*/  IMAD.U32 R158, R116, 0x10000, RZ ;  /* 0x00010000749e7824 */ /* 0x000fc400078e00ff */
[C---:B------:R-:W-:Y:S01]  /*3cbb0*/  FMUL.FTZ R151, R142.reuse, R151 ;  /* 0x000000978e977220 */ /* 0x040fe20000410000 */
[----:B------:R-:W-:Y:S01]  /*3cbc0*/  FMUL.FTZ R173, R142, R173 ;  /* 0x000000ad8ead7220 */ /* 0x000fe20000410000 */
[----:B------:R-:W-:Y:S02]  /*3cbd0*/  IMAD.U32 R164, R164, 0x10000, RZ ;  /* 0x00010000a4a47824 */ /* 0x000fe400078e00ff */
[----:B------:R-:W-:Y:S01]  /*3cbe0*/  FADD.FTZ R175, -R143, R175 ;  /* 0x000000af8faf7221 */ /* 0x000fe20000010100 */
[----:B------:R-:W-:Y:S01]  /*3cbf0*/  FFMA.FTZ R174, R145, R148, R154 ;  /* 0x0000009491ae7223 */ /* 0x000fe2000001009a */
[----:B------:R-:W-:Y:S02]  /*3cc00*/  IMAD.U32 R154, R89, 0x10000, RZ ;  /* 0x00010000599a7824 */ /* 0x000fe400078e00ff */
[----:B------:R-:W-:Y:S01]  /*3cc10*/  FMUL.FTZ R175, R142, R175 ;  /* 0x000000af8eaf7220 */ /* 0x000fe20000410000 */
[----:B0-----:R-:W-:Y:S01]  /*3cc20*/  SHF.L.U32 R16, R88, 0x10, RZ ;  /* 0x0000001058107819 */ /* 0x001fe200000006ff */
[----:B------:R-:W-:-:S02]  /*3cc30*/  IMAD.U32 R18, R157, 0x10000, RZ ;  /* 0x000100009d127824 */ /* 0x000fc400078e00ff */
[----:B------:R-:W-:Y:S01]  /*3cc40*/  IMAD.U32 R17, R155, 0x10000, RZ ;  /* 0x000100009b117824 */ /* 0x000fe200078e00ff */
[----:B------:R-:W-:Y:S01]  /*3cc50*/  SHF.L.U32 R20, R117, 0x10, RZ ;  /* 0x0000001075147819 */ /* 0x000fe200000006ff */
[----:B------:R-:W-:Y:S01]  /*3cc60*/  FFMA.FTZ R158, R173, R158, R16 ;  /* 0x0000009ead9e7223 */ /* 0x000fe20000010010 */
[C---:B------:R-:W-:Y:S01]  /*3cc70*/  FFMA.FTZ R157, R151.reuse, R164, R166 ;  /* 0x000000a4979d7223 */ /* 0x040fe200000100a6 */
[----:B------:R-:W-:Y:S01]  /*3cc80*/  FFMA.FTZ R148, R151, R18, R17 ;  /* 0x0000001297947223 */ /* 0x000fe20000010011 */
[----:B------:R-:W-:Y:S01]  /*3cc90*/  IMAD.U32 R16, R92, 0x10000, RZ ;  /* 0x000100005c107824 */ /* 0x000fe200078e00ff */
[----:B------:R-:W-:Y:S01]  /*3cca0*/  SHF.L.U32 R17, R65, 0x10, RZ ;  /* 0x0000001041117819 */ /* 0x000fe200000006ff */
[----:B------:R-:W-:Y:S02]  /*3ccb0*/  IMAD.U32 R18, R64, 0x10000, RZ ;  /* 0x0001000040127824 */ /* 0x000fe400078e00ff */
[----:B------:R-:W-:Y:S02]  /*3ccc0*/  IMAD.U32 R164, R93, 0x10000, RZ ;  /* 0x000100005da47824 */ /* 0x000fe400078e00ff */
[----:B------:R-:W-:Y:S01]  /*3ccd0*/  FFMA.FTZ R161, R175, R20, R154 ;  /* 0x00000014afa17223 */ /* 0x000fe2000001009a */
[----:B------:R-:W-:Y:S01]  /*3cce0*/  FFMA.FTZ R151, R173, R16, R18 ;  /* 0x00000010ad977223 */ /* 0x000fe20000010012 */
[----:B------:R-:W-:Y:S01]  /*3ccf0*/  PRMT R166, R117, 0x7632, R166 ;  /* 0x0000763275a67816 */ /* 0x000fe200000000a6 */
[----:B------:R-:W-:Y:S01]  /*3cd00*/  FFMA.FTZ R154, R175, R164, R17 ;  /* 0x000000a4af9a7223 */ /* 0x000fe20000010011 */
[----:B------:R-:W-:Y:S01]  /*3cd10*/  PRMT R16, R89, 0x7632, R16 ;  /* 0x0000763259107816 */ /* 0x000fe20000000010 */
[----:B------:R-:W-:Y:S01]  /*3cd20*/  FADD.FTZ R17, -R143, R176 ;  /* 0x000000b08f117221 */ /* 0x000fe20000010100 */
[----:B------:R-:W-:-:S02]  /*3cd30*/  PRMT R18, R93, 0x7632, R18 ;  /* 0x000076325d127816 */ /* 0x000fc40000000012 */
[----:B------:R-:W-:Y:S01]  /*3cd40*/  PRMT R155, R65, 0x7632, R155 ;  /* 0x00007632419b7816 */ /* 0x000fe2000000009b */
[----:B------:R-:W-:Y:S01]  /*3cd50*/  IMAD.U32 R166, R166, 0x10000, RZ ;  /* 0x00010000a6a67824 */ /* 0x000fe200078e00ff */
[----:B------:R-:W-:Y:S01]  /*3cd60*/  SHF.L.U32 R18, R18, 0x10, RZ ;  /* 0x0000001012127819 */ /* 0x000fe200000006ff */
[----:B------:R-:W-:Y:S02]  /*3cd70*/  IMAD.U32 R16, R16, 0x10000, RZ ;  /* 0x0001000010107824 */ /* 0x000fe400078e00ff */
[----:B------:R-:W-:Y:S01]  /*3cd80*/  FMUL.FTZ R17, R142, R17 ;  /* 0x000000118e117220 */ /* 0x000fe20000410000 */
[----:B------:R-:W-:Y:S01]  /*3cd90*/  IMAD.U32 R155, R155, 0x10000, RZ ;  /* 0x000100009b9b7824 */ /* 0x000fe200078e00ff */
[----:B------:R-:W-:Y:S02]  /*3cda0*/  PRMT R168, R118, 0x7632, R168 ;  /* 0x0000763276a87816 */ /* 0x000fe400000000a8 */
[C-C-:B------:R-:W-:Y:S01]  /*3cdb0*/  FFMA.FTZ R166, R17.reuse, R166, R16.reuse ;  /* 0x000000a611a67223 */ /* 0x140fe20000010010 */
[----:B------:R-:W-:Y:S01]  /*3cdc0*/  FFMA.FTZ R155, R17, R18, R155 ;  /* 0x00000012119b7223 */ /* 0x000fe2000001009b */
[----:B------:R-:W-:Y:S01]  /*3cdd0*/  PRMT R16, R90, 0x7632, R16 ;  /* 0x000076325a107816 */ /* 0x000fe20000000010 */
[----:B------:R-:W-:Y:S01]  /*3cde0*/  FADD.FTZ R17, -R143, R182 ;  /* 0x000000b68f117221 */ /* 0x000fe20000010100 */
[----:B------:R-:W-:-:S02]  /*3cdf0*/  IMAD.U32 R168, R168, 0x10000, RZ ;  /* 0x00010000a8a87824 */ /* 0x000fc400078e00ff */
[----:B------:R-:W-:Y:S01]  /*3ce00*/  SHF.L.U32 R16, R16, 0x10, RZ ;  /* 0x0000001010107819 */ /* 0x000fe200000006ff */
[----:B------:R-:W-:Y:S01]  /*3ce10*/  FMUL.FTZ R17, R142, R17 ;  /* 0x000000118e117220 */ /* 0x000fe20000410000 */
[C---:B------:R-:W-:Y:S01]  /*3ce20*/  FADD.FTZ R177, -R143.reuse, R177 ;  /* 0x000000b18fb17221 */ /* 0x040fe20000010100 */
[----:B------:R-:W-:Y:S01]  /*3ce30*/  FADD.FTZ R183, -R143, R183 ;  /* 0x000000b78fb77221 */ /* 0x000fe20000010100 */
[----:B------:R-:W-:Y:S01]  /*3ce40*/  PRMT R20, R95, 0x7632, R20 ;  /* 0x000076325f147816 */ /* 0x000fe20000000014 */
[----:B------:R-:W-:Y:S01]  /*3ce50*/  FADD.FTZ R143, -R143, R144 ;  /* 0x000000908f8f7221 */ /* 0x000fe20000010100 */
[----:B------:R-:W-:Y:S01]  /*3ce60*/  PRMT R175, R67, 0x7632, R175 ;  /* 0x0000763243af7816 */ /* 0x000fe200000000af */
[----:B------:R-:W-:Y:S01]  /*3ce70*/  FFMA.FTZ R168, R17, R168, R16 ;  /* 0x000000a811a87223 */ /* 0x000fe20000010010 */
[----:B------:R-:W-:Y:S01]  /*3ce80*/  SHF.L.U32 R170, R118, 0x10, RZ ;  /* 0x0000001076aa7819 */ /* 0x000fe200000006ff */
[----:B------:R-:W-:Y:S01]  /*3ce90*/  IMAD.U32 R16, R90, 0x10000, RZ ;  /* 0x000100005a107824 */ /* 0x000fe200078e00ff */
[----:B------:R-:W-:Y:S01]  /*3cea0*/  SHF.L.U32 R165, R66, 0x10, RZ ;  /* 0x0000001042a57819 */ /* 0x000fe200000006ff */
[----:B------:R-:W-:Y:S01]  /*3ceb0*/  FMUL.FTZ R177, R142, R177 ;  /* 0x000000b18eb17220 */ /* 0x000fe20000410000 */
[----:B------:R-:W-:Y:S01]  /*3cec0*/  IMAD.U32 R18, R94, 0x10000, RZ ;  /* 0x000100005e127824 */ /* 0x000fe200078e00ff */
[----:B------:R-:W-:Y:S01]  /*3ced0*/  SHF.L.U32 R20, R20, 0x10, RZ ;  /* 0x0000001014147819 */ /* 0x000fe200000006ff */
[----:B------:R-:W-:-:S02]  /*3cee0*/  IMAD.U32 R175, R175, 0x10000, RZ ;  /* 0x00010000afaf7824 */ /* 0x000fc400078e00ff */
[----:B------:R-:W-:Y:S01]  /*3cef0*/  FMUL.FTZ R143, R142, R143 ;  /* 0x0000008f8e8f7220 */ /* 0x000fe20000410000 */
[C-C-:B------:R-:W-:Y:S01]  /*3cf00*/  FFMA.FTZ R170, R177.reuse, R170, R16.reuse ;  /* 0x000000aab1aa7223 */ /* 0x140fe20000010010 */
[----:B------:R-:W-:Y:S01]  /*3cf10*/  FFMA.FTZ R165, R177, R18, R165 ;  /* 0x00000012b1a57223 */ /* 0x000fe200000100a5 */
[----:B------:R-:W-:Y:S01]  /*3cf20*/  PRMT R16, R119, 0x7632, R16 ;  /* 0x0000763277107816 */ /* 0x000fe20000000010 */
[----:B------:R-:W-:Y:S01]  /*3cf30*/  FFMA.FTZ R175, R143, R20, R175 ;  /* 0x000000148faf7223 */ /* 0x000fe200000100af */
[----:B------:R-:W-:Y:S02]  /*3cf40*/  PRMT R18, R91, 0x7632, R18 ;  /* 0x000076325b127816 */ /* 0x000fe40000000012 */
[----:B------:R-:W-:Y:S02]  /*3cf50*/  PRMT R164, R94, 0x7632, R164 ;  /* 0x000076325ea47816 */ /* 0x000fe400000000a4 */
[----:B------:R-:W-:Y:S02]  /*3cf60*/  PRMT R19, R66, 0x7632, R19 ;  /* 0x0000763242137816 */ /* 0x000fe40000000013 */
[----:B------:R-:W-:-:S02]  /*3cf70*/  F2FP.BF16.F32.PACK_AB R21, R147, R159 ;  /* 0x0000009f9315723e */ /* 0x000fc400000010ff */
[----:B------:R-:W-:Y:S02]  /*3cf80*/  F2FP.BF16.F32.PACK_AB R20, R25, R146 ;  /* 0x000000921914723e */ /* 0x000fe400000010ff */
[----:B------:R-:W0:Y:S01]  /*3cf90*/  LDC.64 R146, c[0x0][0x380] ;  /* 0x0000e000ff927b82 */ /* 0x000e220000000a00 */
[----:B------:R-:W-:Y:S02]  /*3cfa0*/  IMAD.U32 R16, R16, 0x10000, RZ ;  /* 0x0001000010107824 */ /* 0x000fe400078e00ff */
[----:B------:R-:W-:Y:S02]  /*3cfb0*/  IMAD.U32 R18, R18, 0x10000, RZ ;  /* 0x0001000012127824 */ /* 0x000fe400078e00ff */
[----:B------:R-:W-:Y:S02]  /*3cfc0*/  IMAD.U32 R164, R164, 0x10000, RZ ;  /* 0x00010000a4a47824 */ /* 0x000fe400078e00ff */
[----:B------:R-:W-:Y:S02]  /*3cfd0*/  IMAD.U32 R19, R19, 0x10000, RZ ;  /* 0x0001000013137824 */ /* 0x000fe400078e00ff */
[----:B------:R-:W-:Y:S01]  /*3cfe0*/  FFMA.FTZ R177, R143, R16, R18 ;  /* 0x000000108fb17223 */ /* 0x000fe20000010012 */
[----:B------:R-:W-:Y:S01]  /*3cff0*/  SHF.L.U32 R16, R91, 0x10, RZ ;  /* 0x000000105b107819 */ /* 0x000fe200000006ff */
[----:B------:R-:W-:Y:S01]  /*3d000*/  FMUL.FTZ R183, R142, R183 ;  /* 0x000000b78eb77220 */ /* 0x000fe20000410000 */
[----:B------:R-:W-:Y:S01]  /*3d010*/  FFMA.FTZ R164, R17, R164, R19 ;  /* 0x000000a411a47223 */ /* 0x000fe20000010013 */
[----:B------:R-:W-:-:S02]  /*3d020*/  IMAD.U32 R182, R119, 0x10000, RZ ;  /* 0x0001000077b67824 */ /* 0x000fc400078e00ff */
[----:B------:R-:W-:Y:S02]  /*3d030*/  IMAD.U32 R176, R95, 0x10000, RZ ;  /* 0x000100005fb07824 */ /* 0x000fe400078e00ff */
[----:B------:R-:W-:Y:S02]  /*3d040*/  IMAD.U32 R17, R67, 0x10000, RZ ;  /* 0x0001000043117824 */ /* 0x000fe400078e00ff */
[----:B------:R-:W-:Y:S01]  /*3d050*/  FFMA.FTZ R182, R183, R182, R16 ;  /* 0x000000b6b7b67223 */ /* 0x000fe20000010010 */
[----:B------:R-:W-:Y:S01]  /*3d060*/  IMAD.WIDE.U32 R142, R162, 0x10, R140 ;  /* 0x00000010a28e7825 */ /* 0x000fe200078e008c */
[----:B------:R-:W-:-:S03]  /*3d070*/  F2FP.BF16.F32.PACK_AB R19, R35, R33 ;  /* 0x000000212313723e */ /* 0x000fc600000010ff */
[----:B------:R-:W-:Y:S01]  /*3d080*/  FFMA.FTZ R176, R183, R176, R17 ;  /* 0x000000b0b7b07223 */ /* 0x000fe20000010011 */
[----:B------:R-:W-:Y:S01]  /*3d090*/  F2FP.BF16.F32.PACK_AB R18, R32, R30 ;  /* 0x0000001e2012723e */ /* 0x000fe200000010ff */
[----:B------:R-:W-:Y:S01]  /*3d0a0*/  IMAD.WIDE.U32 R144, R153, 0x10, R28 ;  /* 0x0000001099907825 */ /* 0x000fe200078e001c */
[----:B------:R-:W-:Y:S02]  /*3d0b0*/  F2FP.BF16.F32.PACK_AB R17, R27, R26 ;  /* 0x0000001a1b11723e */ /* 0x000fe400000010ff */
[----:B------:R-:W-:Y:S01]  /*3d0c0*/  F2FP.BF16.F32.PACK_AB R16, R23, R22 ;  /* 0x000000161710723e */ /* 0x000fe200000010ff */
[----:B------:R-:W-:Y:S01]  /*3d0d0*/  IMAD.WIDE.U32 R140, R172, 0x10, R140 ;  /* 0x00000010ac8c7825 */ /* 0x000fe200078e008c */
[----:B------:R-:W-:Y:S02]  /*3d0e0*/  F2FP.BF16.F32.PACK_AB R23, R160, R169 ;  /* 0x000000a9a017723e */ /* 0x000fe400000010ff */
[----:B------:R-:W-:Y:S01]  /*3d0f0*/  F2FP.BF16.F32.PACK_AB R22, R156, R167 ;  /* 0x000000a79c16723e */ /* 0x000fe200000010ff */
[----:B------:R-:W-:Y:S01]  /*3d100*/  IMAD.WIDE.U32 R162, R162, 0x10, R28 ;  /* 0x00000010a2a27825 */ /* 0x000fe200078e001c */
[----:B------:R-:W-:-:S02]  /*3d110*/  F2FP.BF16.F32.PACK_AB R27, R150, R174 ;  /* 0x000000ae961b723e */ /* 0x000fc400000010ff */
[----:B------:R-:W-:Y:S01]  /*3d120*/  F2FP.BF16.F32.PACK_AB R26, R34, R152 ;  /* 0x00000098221a723e */ /* 0x000fe200000010ff */
[----:B------:R-:W-:Y:S01]  /*3d130*/  IMAD.WIDE.U32 R172, R172, 0x10, R28 ;  /* 0x00000010acac7825 */ /* 0x000fe200078e001c */
[----:B------:R-:W-:Y:S02]  /*3d140*/  F2FP.BF16.F32.PACK_AB R25, R31, R149 ;  /* 0x000000951f19723e */ /* 0x000fe400000010ff */
[----:B------:R-:W-:Y:S02]  /*3d150*/  F2FP.BF16.F32.PACK_AB R24, R24, R14 ;  /* 0x0000000e1818723e */ /* 0x000fe400000010ff */
[----:B------:R-:W-:Y:S02]  /*3d160*/  F2FP.BF16.F32.PACK_AB R31, R177, R182 ;  /* 0x000000b6b11f723e */ /* 0x000fe400000010ff */
[----:B------:R-:W-:Y:S02]  /*3d170*/  F2FP.BF16.F32.PACK_AB R30, R168, R170 ;  /* 0x000000aaa81e723e */ /* 0x000fe400000010ff */
        /* <DEDUP_REMOVED lines=8> */
[----:B0-----:R-:W-:-:S03]  /*3d200*/  LEA R2, R146, R2, 0x2 ;  /* 0x0000000292027211 */ /* 0x001fc600078e10ff */
[----:B------:R1:W-:Y:S04]  /*3d210*/  STG.E.128 desc[UR6][R162.64], R24 ;  /* 0x00000018a2007986 */ /* 0x0003e8000c101d06 */
[----:B------:R1:W-:Y:S04]  /*3d220*/  STG.E.128 desc[UR6][R140.64], R28 ;  /* 0x0000001c8c007986 */ /* 0x0003e8000c101d06 */
[----:B------:R1:W-:Y:S01]  /*3d230*/  STG.E.128 desc[UR6][R172.64], R32 ;  /* 0x00000020ac007986 */ /* 0x0003e2000c101d06 */
[----:B------:R-:W-:-:S13]  /*3d240*/  ISETP.GE.AND P1, PT, R2, R147, PT ;  /* 0x000000930200720c */ /* 0x000fda0003f26270 */
[----:B------:R-:W-:Y:S05]  /*3d250*/  @!P1 BRA `(.L_x_1742) ;  /* 0xfffffc4000e09947 */ /* 0x000fea000383ffff */
[----:B------:R-:W-:Y:S05]  /*3d260*/  EXIT ;  /* 0x000000000000794d */ /* 0x000fea0003800000 */
.L_x_1741:
[----:B------:R-:W-:Y:S01]  /*3d270*/  HFMA2 R141, -RZ, RZ, 0, 1.847743988037109375e-06 ;  /* 0x0000001fff8d7431 */ /* 0x000fe200000001ff */
[----:B------:R-:W-:Y:S01]  /*3d280*/  BSSY B0, `(.L_x_1743) ;  /* 0x0000007000007945 */ /* 0x000fe20003800000 */
[----:B------:R-:W-:Y:S02]  /*3d290*/  IMAD.MOV.U32 R189, RZ, RZ, R143 ;  /* 0x000000ffffbd7224 */ /* 0x000fe400078e008f */
[----:B------:R-:W-:Y:S02]  /*3d2a0*/  IMAD.MOV.U32 R142, RZ, RZ, 0x1 ;  /* 0x00000001ff8e7424 */ /* 0x000fe400078e00ff */
[----:B------:R-:W-:-:S07]  /*3d2b0*/  IMAD.MOV.U32 R140, RZ, RZ, -0x1 ;  /* 0xffffffffff8c7424 */ /* 0x000fce00078e00ff */
[----:B------:R-:W-:Y:S05]  /*3d2c0*/  WARPSYNC.COLLECTIVE R140, `(.L_x_1744) ;  /* 0x000000008c087348 */ /* 0x000fea0003c00000 */
[----:B------:R0:W1:Y:S02]  /*3d2d0*/  SHFL.BFLY P2, R34, R189, R142, R141 ;  /* 0x0c00008ebd227389 */ /* 0x000064000004008d */
[----:B01----:R-:W-:Y:S05]  /*3d2e0*/  ENDCOLLECTIVE ;  /* 0x000000000000791b */ /* 0x003fea0003800000 */
.L_x_1744:
[----:B------:R-:W-:Y:S05]  /*3d2f0*/  BSYNC B0 ;  /* 0x0000000000007941 */ /* 0x000fea0003800000 */
.L_x_1743:
[----:B------:R-:W-:Y:S01]  /*3d300*/  FADD.FTZ R184, R143, R34 ;  /* 0x000000228fb87221 */ /* 0x000fe20000010000 */
[----:B------:R-:W-:Y:S01]  /*3d310*/  MOV R142, 0x2 ;  /* 0x00000002008e7802 */ /* 0x000fe20000000f00 */
[----:B------:R-:W-:Y:S01]  /*3d320*/  IMAD.MOV.U32 R141, RZ, RZ, 0x1f ;  /* 0x0000001fff8d7424 */ /* 0x000fe200078e00ff */
[----:B------:R-:W0:Y:S01]  /*3d330*/  LDC R35, c[0x0][0x400] ;  /* 0x00010000ff237b82 */ /* 0x000e220000000800 */
[----:B------:R-:W-:Y:S02]  /*3d340*/  IMAD.MOV.U32 R189, RZ, RZ, R184 ;  /* 0x000000ffffbd7224 */ /* 0x000fe400078e00b8 */
[----:B------:R-:W-:-:S07]  /*3d350*/  IMAD.MOV.U32 R140, RZ, RZ, -0x1 ;  /* 0xffffffffff8c7424 */ /* 0x000fce00078e00ff */
[----:B0-----:R-:W-:Y:S05]  /*3d360*/  WARPSYNC.COLLECTIVE R140, `(.L_x_1745) ;  /* 0x000000008c087348 */ /* 0x001fea0003c00000 */
[----:B------:R1:W2:Y:S02]  /*3d370*/  SHFL.BFLY P2, R34, R189, R142, R141 ;  /* 0x0c00008ebd227389 */ /* 0x0002a4000004008d */
[----:B012---:R-:W-:Y:S05]  /*3d380*/  ENDCOLLECTIVE ;  /* 0x000000000000791b */ /* 0x007fea0003800000 */
.L_x_1745:
[----:B------:R-:W-:Y:S02]  /*3d390*/  IMAD.MOV.U32 R142, RZ, RZ, 0x4 ;  /* 0x00000004ff8e7424 */ /* 0x000fe400078e00ff */
[----:B------:R-:W-:-:S05]  /*3d3a0*/  FADD.FTZ R185, R184, R34 ;  /* 0x00000022b8b97221 */ /* 0x000fca0000010000 */
[----:B------:R-:W-:-:S07]  /*3d3b0*/  MOV R189, R185 ;  /* 0x000000b900bd7202 */ /* 0x000fce0000000f00 */
[----:B------:R-:W-:Y:S05]  /*3d3c0*/  WARPSYNC.COLLECTIVE R140, `(.L_x_1746) ;  /* 0x000000008c087348 */ /* 0x000fea0003c00000 */
[----:B------:R0:W1:Y:S02]  /*3d3d0*/  SHFL.BFLY P2, R34, R189, R142, R141 ;  /* 0x0c00008ebd227389 */ /* 0x000064000004008d */
[----:B01----:R-:W-:Y:S05]  /*3d3e0*/  ENDCOLLECTIVE ;  /* 0x000000000000791b */ /* 0x003fea0003800000 */
.L_x_1746:
[----:B------:R-:W-:Y:S02]  /*3d3f0*/  HFMA2 R142, -RZ, RZ, 0, 4.76837158203125e-07 ;  /* 0x00000008ff8e7431 */ /* 0x000fe400000001ff */
[----:B------:R-:W-:-:S04]  /*3d400*/  FADD.FTZ R186, R185, R34 ;  /* 0x00000022b9ba7221 */ /* 0x000fc80000010000 */
[----:B------:R-:W-:-:S07]  /*3d410*/  IMAD.MOV.U32 R189, RZ, RZ, R186 ;  /* 0x000000ffffbd7224 */ /* 0x000fce00078e00ba */
[----:B------:R-:W-:Y:S05]  /*3d420*/  WARPSYNC.COLLECTIVE R140, `(.L_x_1747) ;  /* 0x000000008c087348 */ /* 0x000fea0003c00000 */
[----:B------:R0:W1:Y:S02]  /*3d430*/  SHFL.BFLY P2, R34, R189, R142, R141 ;  /* 0x0c00008ebd227389 */ /* 0x000064000004008d */
[----:B01----:R-:W-:Y:S05]  /*3d440*/  ENDCOLLECTIVE ;  /* 0x000000000000791b */ /* 0x003fea0003800000 */
.L_x_1747:
[----:B------:R-:W-:Y:S02]  /*3d450*/  IMAD.MOV.U32 R142, RZ, RZ, 0x10 ;  /* 0x00000010ff8e7424 */ /* 0x000fe400078e00ff */
[----:B------:R-:W-:-:S04]  /*3d460*/  FADD.FTZ R187, R186, R34 ;  /* 0x00000022babb7221 */ /* 0x000fc80000010000 */
[----:B------:R-:W-:-:S07]  /*3d470*/  IMAD.MOV.U32 R189, RZ, RZ, R187 ;  /* 0x000000ffffbd7224 */ /* 0x000fce00078e00bb */
[----:B------:R-:W-:Y:S05]  /*3d480*/  WARPSYNC.COLLECTIVE R140, `(.L_x_1748) ;  /* 0x000000008c087348 */ /* 0x000fea0003c00000 */
[----:B------:R0:W1:Y:S02]  /*3d490*/  SHFL.BFLY P2, R34, R189, R142, R141 ;  /* 0x0c00008ebd227389 */ /* 0x000064000004008d */
[----:B01----:R-:W-:Y:S05]  /*3d4a0*/  ENDCOLLECTIVE ;  /* 0x000000000000791b */ /* 0x003fea0003800000 */
.L_x_1748:
[----:B------:R-:W-:Y:S02]  /*3d4b0*/  IMAD.MOV.U32 R142, RZ, RZ, 0x1 ;  /* 0x00000001ff8e7424 */ /* 0x000fe400078e00ff */
        /* <DEDUP_REMOVED lines=8> */
[----:B------:R-:W-:Y:S01]  /*3d540*/  FFMA.FTZ R34, R143, R143, R34 ;  /* 0x0000008f8f227223 */ /* 0x000fe20000010022 */
[----:B------:R-:W-:-:S03]  /*3d550*/  FADD.FTZ R143, -R247, R144 ;  /* 0x00000090f78f7221 */ /* 0x000fc60000010100 */
        /* <DEDUP_REMOVED lines=87> */
[----:B------:R-:W-:-:S03]  /*3dad0*/  IMAD.MOV.U32 R141, RZ, RZ, 0x1f ;  /* 0x0000001fff8d7424 */ /* 0x000fc600078e00ff */
[----:B------:R-:W-:-:S05]  /*3dae0*/  FFMA.FTZ R143, R143, R143, R34 ;  /* 0x0000008f8f8f7223 */ /* 0x000fca0000010022 */
[----:B------:R-:W-:-:S07]  /*3daf0*/  MOV R189, R143 ;  /* 0x0000008f00bd7202 */ /* 0x000fce0000000f00 */
[----:B------:R-:W-:Y:S05]  /*3db00*/  WARPSYNC.COLLECTIVE R140, `(.L_x_1749) ;  /* 0x000000008c087348 */ /* 0x000fea0003c00000 */
[----:B------:R0:W1:Y:S02]  /*3db10*/  SHFL.BFLY P2, R34, R189, R142, R141 ;  /* 0x0c00008ebd227389 */ /* 0x000064000004008d */
[----:B01----:R-:W-:Y:S05]  /*3db20*/  ENDCOLLECTIVE ;  /* 0x000000000000791b */ /* 0x003fea0003800000 */
.L_x_1749:
[----:B------:R-:W-:Y:S02]  /*3db30*/  IMAD.MOV.U32 R142, RZ, RZ, 0x2 ;  /* 0x00000002ff8e7424 */ /* 0x000fe400078e00ff */
[----:B------:R-:W-:-:S05]  /*3db40*/  FADD.FTZ R184, R143, R34 ;  /* 0x000000228fb87221 */ /* 0x000fca0000010000 */
[----:B------:R-:W-:-:S07]  /*3db50*/  MOV R189, R184 ;  /* 0x000000b800bd7202 */ /* 0x000fce0000000f00 */
[----:B------:R-:W-:Y:S05]  /*3db60*/  WARPSYNC.COLLECTIVE R140, `(.L_x_1750) ;  /* 0x000000008c087348 */ /* 0x000fea0003c00000 */
[----:B------:R0:W1:Y:S02]  /*3db70*/  SHFL.BFLY P2, R34, R189, R142, R141 ;  /* 0x0c00008ebd227389 */ /* 0x000064000004008d */
[----:B01----:R-:W-:Y:S05]  /*3db80*/  ENDCOLLECTIVE ;  /* 0x000000000000791b */ /* 0x003fea0003800000 */
.L_x_1750:
[----:B------:R-:W-:Y:S02]  /*3db90*/  HFMA2 R142, -RZ, RZ, 0, 2.384185791015625e-07 ;  /* 0x00000004ff8e7431 */ /* 0x000fe400000001ff */
[----:B------:R-:W-:-:S04]  /*3dba0*/  FADD.FTZ R185, R184, R34 ;  /* 0x00000022b8b97221 */ /* 0x000fc80000010000 */
[----:B------:R-:W-:-:S07]  /*3dbb0*/  IMAD.MOV.U32 R189, RZ, RZ, R185 ;  /* 0x000000ffffbd7224 */ /* 0x000fce00078e00b9 */
[----:B------:R-:W-:Y:S05]  /*3dbc0*/  WARPSYNC.COLLECTIVE R140, `(.L_x_1751) ;  /* 0x000000008c087348 */ /* 0x000fea0003c00000 */
[----:B------:R0:W1:Y:S02]  /*3dbd0*/  SHFL.BFLY P2, R34, R189, R142, R141 ;  /* 0x0c00008ebd227389 */ /* 0x000064000004008d */
[----:B01----:R-:W-:Y:S05]  /*3dbe0*/  ENDCOLLECTIVE ;  /* 0x000000000000791b */ /* 0x003fea0003800000 */
.L_x_1751:
[----:B------:R-:W-:Y:S02]  /*3dbf0*/  IMAD.MOV.U32 R142, RZ, RZ, 0x8 ;  /* 0x00000008ff8e7424 */ /* 0x000fe400078e00ff */
[----:B------:R-:W-:-:S04]  /*3dc00*/  FADD.FTZ R186, R185, R34 ;  /* 0x00000022b9ba7221 */ /* 0x000fc80000010000 */
[----:B------:R-:W-:-:S07]  /*3dc10*/  IMAD.MOV.U32 R189, RZ, RZ, R186 ;  /* 0x000000ffffbd7224 */ /* 0x000fce00078e00ba */
[----:B------:R-:W-:Y:S05]  /*3dc20*/  WARPSYNC.COLLECTIVE R140, `(.L_x_1752) ;  /* 0x000000008c087348 */ /* 0x000fea0003c00000 */
[----:B------:R0:W1:Y:S02]  /*3dc30*/  SHFL.BFLY P2, R34, R189, R142, R141 ;  /* 0x0c00008ebd227389 */ /* 0x000064000004008d */
[----:B01----:R-:W-:Y:S05]  /*3dc40*/  ENDCOLLECTIVE ;  /* 0x000000000000791b */ /* 0x003fea0003800000 */
.L_x_1752:
[----:B------:R-:W-:Y:S02]  /*3dc50*/  IMAD.MOV.U32 R142, RZ, RZ, 0x10 ;  /* 0x00000010ff8e7424 */ /* 0x000fe400078e00ff */
[----:B------:R-:W-:-:S05]  /*3dc60*/  FADD.FTZ R187, R186, R34 ;  /* 0x00000022babb7221 */ /* 0x000fca0000010000 */
[----:B------:R-:W-:-:S07]  /*3dc70*/  MOV R189, R187 ;  /* 0x000000bb00bd7202 */ /* 0x000fce0000000f00 */
[----:B------:R-:W-:Y:S05]  /*3dc80*/  WARPSYNC.COLLECTIVE R140, `(.L_x_1753) ;  /* 0x000000008c087348 */ /* 0x000fea0003c00000 */
[----:B------:R0:W1:Y:S02]  /*3dc90*/  SHFL.BFLY P2, R34, R189, R142, R141 ;  /* 0x0c00008ebd227389 */ /* 0x000064000004008d */
[----:B01----:R-:W-:Y:S05]  /*3dca0*/  ENDCOLLECTIVE ;  /* 0x000000000000791b */ /* 0x003fea0003800000 */
.L_x_1753:
[----:B------:R-:W-:Y:S05]  /*3dcb0*/  BRA `(.L_x_1754) ;  /* 0xffffffd400687947 */ /* 0x000fea000383ffff */
.L_x_1755:
        /* <DEDUP_REMOVED lines=12> */
.L_x_33249:


//--------------------- .text._ZN10layer_norm31ln_parallel_residual_fwd_kernelINS_13Kernel_traitsI13__nv_bfloat16S2_S2_S2_fjLj1536ELj1ELj4ELj1ELj16ENS_18Kernel_traits_baseILj1536ES2_S2_S2_S2_fjLj128EEEEELb1ELb1ELb0EEEvNS_9FwdParamsE --------------------------
	.section	.text._ZN10layer_norm31ln_parallel_residual_fwd_kernelINS_13Kernel_traitsI13__nv_bfloat16S2_S2_S2_fjLj1536ELj1ELj4ELj1ELj16ENS_18Kernel_traits_baseILj1536ES2_S2_S2_S2_fjLj128EEEEELb1ELb1ELb0EEEvNS_9FwdParamsE,"ax",@progbits
	.align	128
        .global         _ZN10layer_norm31ln_parallel_residual_fwd_kernelINS_13Kernel_traitsI13__nv_bfloat16S2_S2_S2_fjLj1536ELj1ELj4ELj1ELj16ENS_18Kernel_traits_baseILj1536ES2_S2_S2_S2_fjLj128EEEEELb1ELb1ELb0EEEvNS_9FwdParamsE
        .type           _ZN10layer_norm31ln_parallel_residual_fwd_kernelINS_13Kernel_traitsI13__nv_bfloat16S2_S2_S2_fjLj1536ELj1ELj4ELj1ELj16ENS_18Kernel_traits_baseILj1536ES2_S2_S2_S2_fjLj128EEEEELb1ELb1ELb0EEEvNS_9FwdParamsE,@function
        .size           _ZN10layer_norm31ln_parallel_residual_fwd_kernelINS_13Kernel_traitsI13__nv_bfloat16S2_S2_S2_fjLj1536ELj1ELj4ELj1ELj16ENS_18Kernel_traits_baseILj1536ES2_S2_S2_S2_fjLj128EEEEELb1ELb1ELb0EEEvNS_9FwdParamsE,(.L_x_33250 - _ZN10layer_norm31ln_parallel_residual_fwd_kernelINS_13Kernel_traitsI13__nv_bfloat16S2_S2_S2_fjLj1536ELj1ELj4ELj1ELj16ENS_18Kernel_traits_baseILj1536ES2_S2_S2_S2_fjLj128EEEEELb1ELb1ELb0EEEvNS_9FwdParamsE)
        .other          _ZN10layer_norm31ln_parallel_residual_fwd_kernelINS_13Kernel_traitsI13__nv_bfloat16S2_S2_S2_fjLj1536ELj1ELj4ELj1ELj16ENS_18Kernel_traits_baseILj1536ES2_S2_S2_S2_fjLj128EEEEELb1ELb1ELb0EEEvNS_9FwdParamsE,@"STO_CUDA_ENTRY STV_DEFAULT"
_ZN10layer_norm31ln_parallel_residual_fwd_kernelINS_13Kernel_traitsI13__nv_bfloat16S2_S2_S2_fjLj1536ELj1ELj4ELj1ELj16ENS_18Kernel_traits_baseILj1536ES2_S2_S2_S2_fjLj128EEEEELb1ELb1ELb0EEEvNS_9FwdParamsE:
.text._ZN10layer_norm31ln_parallel_residual_fwd_kernelINS_13Kernel_traitsI13__nv_bfloat16S2_S2_S2_fjLj1536ELj1ELj4ELj1ELj16ENS_18Kernel_traits_baseILj1536ES2_S2_S2_S2_fjLj128EEEEELb1ELb1ELb0EEEvNS_9FwdParamsE:
[----:B------:R-:W-:Y:S01]  /*0000*/  LDC R1, c[0x0][0x37c] ;  /* 0x0000df00ff017b82 */ /* 0x000fe20000000800 */
[----:B------:R-:W0:Y:S07]  /*0010*/  LDCU.U8 UR4, c[0x0][0x464] ;  /* 0x00008c80ff0477ac */ /* 0x000e2e0008000000 */
[----:B------:R-:W1:Y:S01]  /*0020*/  LDC R158, c[0x0][0x458] ;  /* 0x00011600ff9e7b82 */ /* 0x000e620000000800 */
[----:B------:R-:W2:Y:S07]  /*0030*/  LDCU.64 UR6, c[0x0][0x358] ;  /* 0x00006b00ff0677ac */ /* 0x000eae0008000a00 */
[----:B------:R-:W3:Y:S01]  /*0040*/  LDC R159, c[0x0][0x45c] ;  /* 0x00011700ff9f7b82 */ /* 0x000ee20000000800 */
[----:B------:R-:W4:Y:S01]  /*0050*/  S2R R126, SR_TID.X ;  /* 0x00000000007e7919 */ /* 0x000f220000002100 */
[----:B------:R-:W5:Y:S06]  /*0060*/  LDCU.64 UR8, c[0x0][0x438] ;  /* 0x00008700ff0877ac */ /* 0x000f6c0008000a00 */
[----:B------:R-:W4:Y:S01]  /*0070*/  LDC R9, c[0x0][0x388] ;  /* 0x0000e200ff097b82 */ /* 0x000f220000000800 */
[----:B0-----:R-:W-:Y:S01]  /*0080*/  ISETP.NE.AND P0, PT, RZ, UR4, PT ;  /* 0x00000004ff007c0c */ /* 0x001fe2000bf05270 */
[----:B------:R-:W0:-:S12]  /*0090*/  LDCU.64 UR4, c[0x0][0x450] ;  /* 0x00008a00ff0477ac */ /* 0x000e180008000a00 */
[----:B-1----:R-:W-:Y:S01]  /*00a0*/  @P0 IMAD.MOV.U32 R2, RZ, RZ, R158 ;  /* 0x000000ffff020224 */ /* 0x002fe200078e009e */
[----:B------:R-:W1:Y:S01]  /*00b0*/  @P0 LDC R7, c[0x0][0x460] ;  /* 0x00011800ff070b82 */ /* 0x000e620000000800 */
[----:B---3--:R-:W-:Y:S01]  /*00c0*/  @P0 IMAD.MOV.U32 R3, RZ, RZ, R159 ;  /* 0x000000ffff030224 */ /* 0x008fe200078e009f */
[----:B0-----:R-:W-:-:S05]  /*00d0*/  MOV R122, UR4 ;  /* 0x00000004007a7c02 */ /* 0x001fca0008000f00 */
[----:B--2---:R-:W1:Y:S01]  /*00e0*/  @P0 LDG.E.64 R2, desc[UR6][R2.64] ;  /* 0x0000000602020981 */ /* 0x004e62000c1e1b00 */
[----:B------:R-:W-:-:S06]  /*00f0*/  IMAD.U32 R123, RZ, RZ, UR5 ;  /* 0x00000005ff7b7e24 */ /* 0x000fcc000f8e00ff */
[----:B------:R-:W2:Y:S01]  /*0100*/  @P0 LDG.E.64 R122, desc[UR6][R122.64] ;  /* 0x000000067a7a0981 */ /* 0x000ea2000c1e1b00 */
[----:B------:R-:W0:Y:S01]  /*0110*/  S2UR UR5, SR_CTAID.X ;  /* 0x00000000000579c3 */ /* 0x000e220000002500 */
[----:B-----5:R-:W-:Y:S01]  /*0120*/  UISETP.NE.U32.AND UP0, UPT, UR8, URZ, UPT ;  /* 0x000000ff0800728c */ /* 0x020fe2000bf05070 */
[----:B----4-:R-:W-:Y:S01]  /*0130*/  LOP3.LUT R129, R126, 0x1f, RZ, 0xc0, !PT ;  /* 0x0000001f7e817812 */ /* 0x010fe200078ec0ff */
[----:B------:R-:W-:Y:S01]  /*0140*/  BSSY.RECONVERGENT B0, `(.L_x_1756) ;  /* 0x0000085000007945 */ /* 0x000fe20003800200 */
[----:B------:R-:W-:Y:S01]  /*0150*/  SHF.R.S32.HI R0, RZ, 0x1f, R9 ;  /* 0x0000001fff007819 */ /* 0x000fe20000011409 */
[----:B------:R-:W-:Y:S02]  /*0160*/  UISETP.NE.AND.EX UP0, UPT, UR9, URZ, UPT, UP0 ;  /* 0x000000ff0900728c */ /* 0x000fe4000bf05300 */
[----:B------:R-:W-:Y:S01]  /*0170*/  IMAD.MOV.U32 R23, RZ, RZ, R129 ;  /* 0x000000ffff177224 */ /* 0x000fe200078e0081 */
[----:B------:R-:W3:Y:S01]  /*0180*/  LDC R5, c[0x0][0x360] ;  /* 0x0000d800ff057b82 */ /* 0x000ee20000000800 */
[----:B------:R-:W-:-:S03]  /*0190*/  LEA.HI R0, R0, R9, RZ, 0x3 ;  /* 0x0000000900007211 */ /* 0x000fc600078f18ff */
[----:B------:R-:W-:-:S04]  /*01a0*/  LOP3.LUT R127, R23, 0x1f, RZ, 0x3c, !PT ;  /* 0x0000001f177f7812 */ /* 0x000fc800078e3cff */
[----:B------:R-:W-:Y:S01]  /*01b0*/  LEA.HI.SX32 R127, R0, R127, 0x1d ;  /* 0x0000007f007f7211 */ /* 0x000fe200078feaff */
[----:B0-----:R-:W-:Y:S02]  /*01c0*/  USHF.L.U32 UR4, UR5, 0x2, URZ ;  /* 0x0000000205047899 */ /* 0x001fe400080006ff */
[--C-:B---3--:R-:W-:Y:S01]  /*01d0*/  IMAD R128, R5, UR5, R126.reuse ;  /* 0x0000000505807c24 */ /* 0x108fe2000f8e027e */
[----:B------:R-:W-:-:S04]  /*01e0*/  SHF.R.U32.HI R126, RZ, 0x5, R126 ;  /* 0x00000005ff7e7819 */ /* 0x000fc8000001167e */
[----:B------:R-:W-:Y:S02]  /*01f0*/  LOP3.LUT R126, R126, UR4, RZ, 0xfc, !PT ;  /* 0x000000047e7e7c12 */ /* 0x000fe4000f8efcff */
[----:B-1----:R-:W-:-:S04]  /*0200*/  @P0 IADD3 R158, P1, PT, R2, R7, RZ ;  /* 0x00000007029e0210 */ /* 0x002fc80007f3e0ff */
[----:B------:R-:W-:Y:S01]  /*0210*/  @P0 IADD3.X R159, PT, PT, RZ, R3, RZ, P1, !PT ;  /* 0x00000003ff9f0210 */ /* 0x000fe20000ffe4ff */
[C---:B--2---:R-:W-:Y:S01]  /*0220*/  VIADD R22, R122.reuse, 0x9e3779b9 ;  /* 0x9e3779b97a167836 */ /* 0x044fe20000000000 */
[C---:B------:R-:W-:Y:S01]  /*0230*/  IADD3 R25, PT, PT, R122.reuse, 0x3c6ef372, RZ ;  /* 0x3c6ef3727a197810 */ /* 0x040fe20007ffe0ff */
[C---:B------:R-:W-:Y:S01]  /*0240*/  VIADD R24, R123.reuse, 0xbb67ae85 ;  /* 0xbb67ae857b187836 */ /* 0x040fe20000000000 */
[C---:B------:R-:W-:Y:S01]  /*0250*/  IADD3 R28, PT, PT, R123.reuse, 0x32370b8f, RZ ;  /* 0x32370b8f7b1c7810 */ /* 0x040fe20007ffe0ff */
[C---:B------:R-:W-:Y:S01]  /*0260*/  VIADD R26, R123.reuse, 0x76cf5d0a ;  /* 0x76cf5d0a7b1a7836 */ /* 0x040fe20000000000 */
[C---:B------:R-:W-:Y:S01]  /*0270*/  IADD3 R31, PT, PT, R122.reuse, 0x1715609d, RZ ;  /* 0x1715609d7a1f7810 */ /* 0x040fe20007ffe0ff */
[C---:B------:R-:W-:Y:S01]  /*0280*/  VIADD R27, R122.reuse, 0xdaa66d2b ;  /* 0xdaa66d2b7a1b7836 */ /* 0x040fe20000000000 */
[C---:B------:R-:W-:Y:S01]  /*0290*/  IADD3 R34, PT, PT, R123.reuse, 0x646e171e, RZ ;  /* 0x646e171e7b227810 */ /* 0x040fe20007ffe0ff */
[C---:B------:R-:W-:Y:S01]  /*02a0*/  VIADD R29, R122.reuse, 0x78dde6e4 ;  /* 0x78dde6e47a1d7836 */ /* 0x040fe20000000000 */
[----:B------:R-:W-:Y:S01]  /*02b0*/  IADD3 R37, PT, PT, R122, -0xe443238, RZ ;  /* 0xf1bbcdc87a257810 */ /* 0x000fe20007ffe0ff */
[C---:B------:R-:W-:Y:S01]  /*02c0*/  VIADD R30, R123.reuse, 0xed9eba14 ;  /* 0xed9eba147b1e7836 */ /* 0x040fe20000000000 */
[--C-:B------:R-:W-:Y:S01]  /*02d0*/  SHF.R.U64 R125, R158, 0x2, R159.reuse ;  /* 0x000000029e7d7819 */ /* 0x100fe2000000129f */
[----:B------:R-:W-:Y:S01]  /*02e0*/  VIADD R32, R123, 0xa9066899 ;  /* 0xa90668997b207836 */ /* 0x000fe20000000000 */
[----:B------:R-:W-:Y:S01]  /*02f0*/  SHF.R.U32.HI R121, RZ, 0x2, R159 ;  /* 0x00000002ff797819 */ /* 0x000fe2000001169f */
[----:B------:R-:W-:-:S02]  /*0300*/  VIADD R33, R122, 0xb54cda56 ;  /* 0xb54cda567a217836 */ /* 0x000fc40000000000 */
[----:B------:R-:W-:Y:S02]  /*0310*/  VIADD R35, R122, 0x5384540f ;  /* 0x5384540f7a237836 */ /* 0x000fe40000000000 */
[C---:B------:R-:W-:Y:S02]  /*0320*/  VIADD R36, R123.reuse, 0x1fd5c5a3 ;  /* 0x1fd5c5a37b247836 */ /* 0x040fe40000000000 */
[C---:B------:R-:W-:Y:S02]  /*0330*/  VIADD R38, R123.reuse, 0xdb3d7428 ;  /* 0xdb3d74287b267836 */ /* 0x040fe40000000000 */
[----:B------:R-:W-:Y:S01]  /*0340*/  VIADD R39, R123, 0x96a522ad ;  /* 0x96a522ad7b277836 */ /* 0x000fe20000000000 */
[----:B------:R-:W-:Y:S06]  /*0350*/  BRA.U !UP0, `(.L_x_1757) ;  /* 0x0000000108cc7547 */ /* 0x000fec000b800000 */
[C---:B------:R-:W-:Y:S02]  /*0360*/  ISETP.GE.U32.AND P4, PT, R127.reuse, 0x20, PT ;  /* 0x000000207f00780c */ /* 0x040fe40003f86070 */
[C---:B------:R-:W-:Y:S02]  /*0370*/  ISETP.GE.U32.AND P0, PT, R127.reuse, 0x40, PT ;  /* 0x000000407f00780c */ /* 0x040fe40003f06070 */
[C---:B------:R-:W-:Y:S02]  /*0380*/  ISETP.GE.U32.AND P1, PT, R127.reuse, 0x60, PT ;  /* 0x000000607f00780c */ /* 0x040fe40003f26070 */
[C---:B------:R-:W-:Y:S02]  /*0390*/  ISETP.GE.U32.AND P2, PT, R127.reuse, 0x80, PT ;  /* 0x000000807f00780c */ /* 0x040fe40003f46070 */
[----:B------:R-:W-:Y:S02]  /*03a0*/  ISETP.GE.U32.AND P3, PT, R127, 0xa0, PT ;  /* 0x000000a07f00780c */ /* 0x000fe40003f66070 */
[----:B------:R-:W-:-:S03]  /*03b0*/  LOP3.LUT R124, R124, 0xfffffbff, RZ, 0xc0, !PT ;  /* 0xfffffbff7c7c7812 */ /* 0x000fc600078ec0ff */
[----:B------:R-:W0:Y:S01]  /*03c0*/  @P4 LDC.64 R2, c[0x0][0x3d0] ;  /* 0x0000f400ff024b82 */ /* 0x000e220000000a00 */
[----:B------:R-:W-:-:S07]  /*03d0*/  @P4 LOP3.LUT R124, R124, 0x400, RZ, 0xfc, !PT ;  /* 0x000004007c7c4812 */ /* 0x000fce00078efcff */
        /* <DEDUP_REMOVED lines=26> */
[----:B---3--:R-:W-:-:S04]  /*0580*/  @P2 IMAD.WIDE.U32 R16, R23, 0x10, R16 ;  /* 0x0000001017102825 */ /* 0x008fc800078e0010 */
[----:B------:R-:W-:Y:S01]  /*0590*/  @P2 VIADD R23, R23, 0x20 ;  /* 0x0000002017172836 */ /* 0x000fe20000000000 */
[----:B------:R0:W5:Y:S03]  /*05a0*/  @P2 LD.E.128 R72, desc[UR6][R16.64] ;  /* 0x0000000610482980 */ /* 0x000166000c101d00 */
        /* <DEDUP_REMOVED lines=14> */
.L_x_1757:
[C---:B------:R-:W-:Y:S02]  /*0690*/  ISETP.GE.U32.AND P5, PT, R127.reuse, 0x20, PT ;  /* 0x000000207f00780c */ /* 0x040fe40003fa6070 */
[C---:B------:R-:W-:Y:S02]  /*06a0*/  ISETP.GE.U32.AND P0, PT, R127.reuse, 0x40, PT ;  /* 0x000000407f00780c */ /* 0x040fe40003f06070 */
[C---:B------:R-:W-:Y:S02]  /*06b0*/  ISETP.GE.U32.AND P1, PT, R127.reuse, 0x60, PT ;  /* 0x000000607f00780c */ /* 0x040fe40003f26070 */
[C---:B------:R-:W-:Y:S02]  /*06c0*/  ISETP.GE.U32.AND P2, PT, R127.reuse, 0x80, PT ;  /* 0x000000807f00780c */ /* 0x040fe40003f46070 */
[C---:B------:R-:W-:Y:S02]  /*06d0*/  ISETP.GE.U32.AND P3, PT, R127.reuse, 0xa0, PT ;  /* 0x000000a07f00780c */ /* 0x040fe40003f66070 */
[----:B------:R-:W-:-:S02]  /*06e0*/  ISETP.GE.U32.AND P4, PT, R127, 0xc0, PT ;  /* 0x000000c07f00780c */ /* 0x000fc40003f86070 */
[----:B------:R-:W-:Y:S01]  /*06f0*/  LOP3.LUT R124, R124, 0xfffffbff, RZ, 0xc0, !PT ;  /* 0xfffffbff7c7c7812 */ /* 0x000fe200078ec0ff */
[----:B------:R-:W0:Y:S01]  /*0700*/  @P5 LDC.64 R2, c[0x0][0x3d0] ;  /* 0x0000f400ff025b82 */ /* 0x000e220000000a00 */
[----:B------:R-:W-:Y:S02]  /*0710*/  HFMA2 R74, -RZ, RZ, 0, 0 ;  /* 0x00000000ff4a7431 */ /* 0x000fe400000001ff */
[----:B------:R-:W-:Y:S01]  /*0720*/  IMAD.MOV.U32 R66, RZ, RZ, RZ ;  /* 0x000000ffff427224 */ /* 0x000fe200078e00ff */
[----:B------:R-:W-:-:S04]  /*0730*/  @P5 LOP3.LUT R124, R124, 0x400, RZ, 0xfc, !PT ;  /* 0x000004007c7c5812 */ /* 0x000fc800078efcff */
        /* <DEDUP_REMOVED lines=11> */
[----:B--2---:R-:W-:-:S04]  /*07f0*/  @P1 IMAD.WIDE.U32 R8, R23, 0x10, R8 ;  /* 0x0000001017081825 */ /* 0x004fc800078e0008 */
[----:B------:R-:W-:Y:S01]  /*0800*/  @P1 VIADD R23, R23, 0x20 ;  /* 0x0000002017171836 */ /* 0x000fe20000000000 */
[----:B------:R0:W5:Y:S03]  /*0810*/  @P1 LDG.E.128 R84, desc[UR6][R8.64] ;  /* 0x0000000608541981 */ /* 0x000166000c1e1d00 */
        /* <DEDUP_REMOVED lines=16> */
[----:B------:R-:W-:Y:S01]  /*0920*/  @P5 IMAD.MOV.U32 R99, RZ, RZ, RZ ;  /* 0x000000ffff635224 */ /* 0x000fe200078e00ff */
[----:B------:R-:W-:-:S02]  /*0930*/  @P4 CS2R R58, SRZ ;  /* 0x00000000003a4805 */ /* 0x000fc4000001ff00 */
[----:B------:R-:W-:Y:S01]  /*0940*/  @P4 CS2R R56, SRZ ;  /* 0x0000000000384805 */ /* 0x000fe2000001ff00 */
[----:B------:R-:W-:Y:S01]  /*0950*/  @P0 IMAD.MOV.U32 R91, RZ, RZ, RZ ;  /* 0x000000ffff5b0224 */ /* 0x000fe200078e00ff */
[----:B------:R-:W-:Y:S01]  /*0960*/  @P1 MOV R83, RZ ;  /* 0x000000ff00531202 */ /* 0x000fe20000000f00 */
[----:B------:R-:W-:Y:S02]  /*0970*/  @P2 IMAD.MOV.U32 R75, RZ, RZ, RZ ;  /* 0x000000ffff4b2224 */ /* 0x000fe400078e00ff */
[----:B0-----:R-:W-:-:S07]  /*0980*/  @P3 IMAD.MOV.U32 R67, RZ, RZ, RZ ;  /* 0x000000ffff433224 */ /* 0x001fce00078e00ff */
.L_x_1758:
[----:B------:R-:W-:Y:S05]  /*0990*/  BSYNC.RECONVERGENT B0 ;  /* 0x0000000000007941 */ /* 0x000fea0003800200 */
.L_x_1756:
[----:B------:R-:W0:Y:S02]  /*09a0*/  LDCU UR4, c[0x0][0x384] ;  /* 0x00007080ff0477ac */ /* 0x000e240008000800 */
[----:B0-----:R-:W-:-:S13]  /*09b0*/  ISETP.GE.AND P0, PT, R126, UR4, PT ;  /* 0x000000047e007c0c */ /* 0x001fda000bf06270 */
[----:B------:R-:W-:Y:S05]  /*09c0*/  @P0 EXIT ;  /* 0x000000000000094d */ /* 0x000fea0003800000 */
[----:B------:R-:W-:Y:S01]  /*09d0*/  IMAD.HI.U32 R3, R128, -0x326172a9, RZ ;  /* 0xcd9e8d5780037827 */ /* 0x000fe200078e00ff */
[----:B------:R-:W-:Y:S01]  /*09e0*/  LOP3.LUT R158, R158, 0x3, RZ, 0xc0, !PT ;  /* 0x000000039e9e7812 */ /* 0x000fe200078ec0ff */
[----:B------:R-:W0:Y:S01]  /*09f0*/  LDCU UR12, c[0x0][0x388] ;  /* 0x00007100ff0c77ac */ /* 0x000e220008000800 */
[----:B-----5:R-:W-:Y:S01]  /*0a00*/  PRMT R120, R59, 0x7632, R120 ;  /* 0x000076323b787816 */ /* 0x020fe20000000078 */
[----:B------:R-:W-:Y:S01]  /*0a10*/  IMAD.HI.U32 R5, R125, -0x2daee0ad, RZ ;  /* 0xd2511f537d057827 */ /* 0x000fe200078e00ff */
[----:B------:R-:W-:Y:S01]  /*0a20*/  LOP3.LUT R3, R121, R3, R122, 0x96, !PT ;  /* 0x0000000379037212 */ /* 0x000fe200078e967a */
[----:B------:R-:W1:Y:S01]  /*0a30*/  LDCU.U8 UR10, c[0x0][0x410] ;  /* 0x00008200ff0a77ac */ /* 0x000e620008000000 */
[----:B------:R-:W-:Y:S01]  /*0a40*/  PRMT R119, R63, 0x7632, R119 ;  /* 0x000076323f777816 */ /* 0x000fe20000000077 */
[----:B------:R-:W-:Y:S01]  /*0a50*/  IMAD R9, R125, -0x2daee0ad, RZ ;  /* 0xd2511f537d097824 */ /* 0x000fe200078e02ff */
[----:B------:R-:W-:Y:S01]  /*0a60*/  LOP3.LUT R5, R5, R123, RZ, 0x3c, !PT ;  /* 0x0000007b05057212 */ /* 0x000fe200078e3cff */
[----:B------:R-:W-:Y:S01]  /*0a70*/  IMAD.HI.U32 R2, R3, -0x2daee0ad, RZ ;  /* 0xd2511f5303027827 */ /* 0x000fe200078e00ff */
[----:B------:R-:W-:Y:S01]  /*0a80*/  PRMT R118, R58, 0x7632, R118 ;  /* 0x000076323a767816 */ /* 0x000fe20000000076 */
[----:B------:R-:W2:Y:S01]  /*0a90*/  LDCU UR11, c[0x0][0x448] ;  /* 0x00008900ff0b77ac */ /* 0x000ea20008000800 */
[----:B------:R-:W-:Y:S01]  /*0aa0*/  PRMT R117, R62, 0x7632, R117 ;  /* 0x000076323e757816 */ /* 0x000fe20000000075 */
[----:B------:R-:W-:Y:S01]  /*0ab0*/  IMAD R7, R128, -0x326172a9, RZ ;  /* 0xcd9e8d5780077824 */ /* 0x000fe200078e02ff */
[----:B------:R-:W-:Y:S01]  /*0ac0*/  LOP3.LUT R2, R24, R9, R2, 0x96, !PT ;  /* 0x0000000918027212 */ /* 0x000fe200078e9602 */
[----:B------:R-:W-:Y:S01]  /*0ad0*/  IMAD.HI.U32 R0, R5, -0x326172a9, RZ ;  /* 0xcd9e8d5705007827 */ /* 0x000fe200078e00ff */
[----:B------:R-:W-:Y:S01]  /*0ae0*/  PRMT R116, R57, 0x7632, R116 ;  /* 0x0000763239747816 */ /* 0x000fe20000000074 */
[----:B------:R-:W3:Y:S01]  /*0af0*/  LDCU.64 UR4, c[0x0][0x398] ;  /* 0x00007300ff0477ac */ /* 0x000ee20008000a00 */
[----:B------:R-:W-:Y:S01]  /*0b00*/  PRMT R115, R61, 0x7632, R115 ;  /* 0x000076323d737816 */ /* 0x000fe20000000073 */
[----:B------:R-:W-:Y:S01]  /*0b10*/  IMAD R5, R5, -0x326172a9, RZ ;  /* 0xcd9e8d5705057824 */ /* 0x000fe200078e02ff */
[----:B------:R-:W-:Y:S01]  /*0b20*/  LOP3.LUT R0, R22, R7, R0, 0x96, !PT ;  /* 0x0000000716007212 */ /* 0x000fe200078e9600 */
[----:B------:R-:W-:Y:S01]  /*0b30*/  IMAD.HI.U32 R4, R2, -0x326172a9, RZ ;  /* 0xcd9e8d5702047827 */ /* 0x000fe200078e00ff */
[----:B------:R-:W-:Y:S01]  /*0b40*/  PRMT R114, R56, 0x7632, R114 ;  /* 0x0000763238727816 */ /* 0x000fe20000000072 */
[----:B------:R-:W4:Y:S01]  /*0b50*/  LDCU.64 UR8, c[0x0][0x3a0] ;  /* 0x00007400ff0877ac */ /* 0x000f220008000a00 */
[----:B------:R-:W-:Y:S01]  /*0b60*/  PRMT R113, R60, 0x7632, R113 ;  /* 0x000076323c717816 */ /* 0x000fe20000000071 */
[----:B------:R-:W-:Y:S01]  /*0b70*/  IMAD R6, R3, -0x2daee0ad, RZ ;  /* 0xd2511f5303067824 */ /* 0x000fe200078e02ff */
[----:B------:R-:W-:Y:S01]  /*0b80*/  LOP3.LUT R4, R25, R5, R4, 0x96, !PT ;  /* 0x0000000519047212 */ /* 0x000fe200078e9604 */
[----:B------:R-:W-:Y:S01]  /*0b90*/  IMAD.HI.U32 R3, R0, -0x2daee0ad, RZ ;  /* 0xd2511f5300037827 */ /* 0x000fe200078e00ff */
[----:B------:R-:W-:-:S02]  /*0ba0*/  PRMT R112, R67, 0x7632, R112 ;  /* 0x0000763243707816 */ /* 0x000fc40000000070 */
[----:B------:R-:W-:Y:S01]  /*0bb0*/  PRMT R111, R71, 0x7632, R111 ;  /* 0x00007632476f7816 */ /* 0x000fe2000000006f */
[----:B------:R-:W-:Y:S01]  /*0bc0*/  IMAD R7, R0, -0x2daee0ad, RZ ;  /* 0xd2511f5300077824 */ /* 0x000fe200078e02ff */
[----:B------:R-:W-:Y:S01]  /*0bd0*/  LOP3.LUT R3, R26, R6, R3, 0x96, !PT ;  /* 0x000000061a037212 */ /* 0x000fe200078e9603 */
[----:B------:R-:W-:Y:S01]  /*0be0*/  IMAD.HI.U32 R6, R4, -0x2daee0ad, RZ ;  /* 0xd2511f5304067827 */ /* 0x000fe200078e00ff */
[----:B------:R-:W-:Y:S02]  /*0bf0*/  PRMT R110, R66, 0x7632, R110 ;  /* 0x00007632426e7816 */ /* 0x000fe4000000006e */
        /* <DEDUP_REMOVED lines=36> */
[----:B------:R-:W-:Y:S01]  /*0e40*/  IMAD.HI.U32 R4, R3, -0x2daee0ad, RZ ;  /* 0xd2511f5303047827 */ /* 0x000fe200078e00ff */
[----:B------:R-:W-:Y:S02]  /*0e50*/  LOP3.LUT R2, R34, R7, R2, 0x96, !PT ;  /* 0x0000000722027212 */ /* 0x000fe400078e9602 */
[----:B------:R-:W-:Y:S01]  /*0e60*/  PRMT R34, R82, 0x7632, R34 ;  /* 0x0000763252227816 */ /* 0x000fe20000000022 */
[----:B------:R-:W-:Y:S01]  /*0e70*/  IMAD R7, R0, -0x2daee0ad, RZ ;  /* 0xd2511f5300077824 */ /* 0x000fe200078e02ff */
[----:B------:R-:W-:Y:S01]  /*0e80*/  PRMT R28, R91, 0x7632, R28 ;  /* 0x000076325b1c7816 */ /* 0x000fe2000000001c */
[----:B------:R-:W-:Y:S01]  /*0e90*/  IMAD R5, R5, -0x326172a9, RZ ;  /* 0xcd9e8d5705057824 */ /* 0x000fe200078e02ff */
[----:B------:R-:W-:Y:S01]  /*0ea0*/  PRMT R27, R95, 0x7632, R27 ;  /* 0x000076325f1b7816 */ /* 0x000fe2000000001b */
[----:B------:R-:W-:Y:S01]  /*0eb0*/  IMAD.HI.U32 R0, R2, -0x326172a9, RZ ;  /* 0xcd9e8d5702007827 */ /* 0x000fe200078e00ff */
[----:B------:R-:W-:-:S02]  /*0ec0*/  LOP3.LUT R4, R36, R7, R4, 0x96, !PT ;  /* 0x0000000724047212 */ /* 0x000fc400078e9604 */
[----:B------:R-:W-:Y:S01]  /*0ed0*/  PRMT R36, R83, 0x7632, R36 ;  /* 0x0000763253247816 */ /* 0x000fe20000000024 */
[----:B------:R-:W-:Y:S01]  /*0ee0*/  IMAD R6, R3, -0x2daee0ad, RZ ;  /* 0xd2511f5303067824 */ /* 0x000fe200078e02ff */
[----:B------:R-:W-:Y:S01]  /*0ef0*/  LOP3.LUT R0, R35, R5, R0, 0x96, !PT ;  /* 0x0000000523007212 */ /* 0x000fe200078e9600 */
[----:B------:R-:W-:Y:S01]  /*0f00*/  IMAD R5, R2, -0x326172a9, RZ ;  /* 0xcd9e8d5702057824 */ /* 0x000fe200078e02ff */
[----:B------:R-:W-:Y:S01]  /*0f10*/  PRMT R35, R87, 0x7632, R35 ;  /* 0x0000763257237816 */ /* 0x000fe20000000023 */
[----:B------:R-:W-:Y:S01]  /*0f20*/  IMAD.HI.U32 R2, R4, -0x326172a9, RZ ;  /* 0xcd9e8d5704027827 */ /* 0x000fe200078e00ff */
[----:B------:R-:W-:Y:S02]  /*0f30*/  PRMT R26, R90, 0x7632, R26 ;  /* 0x000076325a1a7816 */ /* 0x000fe4000000001a */
[----:B------:R-:W-:Y:S01]  /*0f40*/  PRMT R25, R94, 0x7632, R25 ;  /* 0x000076325e197816 */ /* 0x000fe20000000019 */
[----:B------:R-:W-:Y:S01]  /*0f50*/  IMAD.HI.U32 R3, R0, -0x2daee0ad, RZ ;  /* 0xd2511f5300037827 */ /* 0x000fe200078e00ff */
[----:B------:R-:W-:-:S02]  /*0f60*/  LOP3.LUT R2, R37, R5, R2, 0x96, !PT ;  /* 0x0000000525027212 */ /* 0x000fc400078e9602 */
[----:B------:R-:W-:Y:S01]  /*0f70*/  IADD3 R5, PT, PT, R122, -0x700cb87f, RZ ;  /* 0x8ff347817a057810 */ /* 0x000fe20007ffe0ff */
        /* <DEDUP_REMOVED lines=10> */
[----:B------:R-:W-:Y:S01]  /*1020*/  IMAD.MOV.U32 R12, RZ, RZ, RZ ;  /* 0x000000ffff0c7224 */ /* 0x000fe200078e00ff */
[----:B------:R-:W-:Y:S01]  /*1030*/  LOP3.LUT R157, R5, R4, R157, 0x96, !PT ;  /* 0x00000004059d7212 */ /* 0x000fe200078e969d */
[----:B------:R-:W-:Y:S01]  /*1040*/  IMAD R156, R3, -0x326172a9, RZ ;  /* 0xcd9e8d57039c7824 */ /* 0x000fe200078e02ff */
[----:B------:R-:W-:Y:S01]  /*1050*/  PRMT R23, R93, 0x7632, R23 ;  /* 0x000076325d177816 */ /* 0x000fe20000000017 */
[----:B------:R-:W-:Y:S01]  /*1060*/  IMAD R186, R2, -0x2daee0ad, RZ ;  /* 0xd2511f5302ba7824 */ /* 0x000fe200078e02ff */
        /* <DEDUP_REMOVED lines=10> */
.L_x_2521:
[----:B------:R-:W-:Y:S01]  /*1110*/  IMAD R104, R126, UR12, RZ ;  /* 0x0000000c7e687c24 */ /* 0x000fe2000f8e02ff */
[----:B------:R-:W-:Y:S01]  /*1120*/  LOP3.LUT P0, RZ, R124, 0x400, RZ, 0xc0, !PT ;  /* 0x000004007cff7812 */ /* 0x000fe2000780c0ff */
[----:B------:R-:W-:Y:S03]  /*1130*/  BSSY.RECONVERGENT B0, `(.L_x_1759) ;  /* 0x00009a6000007945 */ /* 0x000fe60003800200 */
[----:B------:R-:W-:-:S04]  /*1140*/  SHF.R.S32.HI R105, RZ, 0x1f, R104 ;  /* 0x0000001fff697819 */ /* 0x000fc80000011468 */
[----:B------:R-:W-:-:S04]  /*1150*/  LEA.HI R104, R105, R104, RZ, 0x3 ;  /* 0x0000006869687211 */ /* 0x000fc800078f18ff */
[----:B------:R-:W-:-:S05]  /*1160*/  LEA.HI.SX32 R178, R104, R129, 0x1d ;  /* 0x0000008168b27211 */ /* 0x000fca00078feaff */
[----:B------:R-:W-:Y:S01]  /*1170*/  IMAD.MOV.U32 R179, RZ, RZ, R178 ;  /* 0x000000ffffb37224 */ /* 0x000fe200078e00b2 */
        /* <DEDUP_REMOVED lines=33> */
.L_x_1764:
        /* <DEDUP_REMOVED lines=13> */
.L_x_1766:
[----:B------:R-:W-:Y:S05]  /*1460*/  BSYNC.RECONVERGENT B2 ;  /* 0x0000000000027941 */ /* 0x000fea0003800200 */
.L_x_1765:
[----:B------:R-:W-:Y:S01]  /*1470*/  IMAD.WIDE.U32 R158, R128, -0x326172a9, RZ ;  /* 0xcd9e8d57809e7825 */ /* 0x000fe200078e00ff */
[----:B------:R-:W-:-:S03]  /*1480*/  LOP3.LUT R156, R12, R185, R123, 0x96, !PT ;  /* 0x000000b90c9c7212 */ /* 0x000fc600078e967b */
[----:B------:R-:W-:Y:S01]  /*1490*/  VIADD R185, R122, 0x9e3779b9 ;  /* 0x9e3779b97ab97836 */ /* 0x000fe20000000000 */
[----:B------:R-:W-:Y:S01]  /*14a0*/  LOP3.LUT R182, R121, R159, R122, 0x96, !PT ;  /* 0x0000009f79b67212 */ /* 0x000fe200078e967a */
[----:B------:R-:W-:-:S04]  /*14b0*/  IMAD.WIDE.U32 R156, R156, -0x326172a9, RZ ;  /* 0xcd9e8d579c9c7825 */ /* 0x000fc800078e00ff */
[----:B------:R-:W-:Y:S01]  /*14c0*/  IMAD.WIDE.U32 R182, R182, -0x2daee0ad, RZ ;  /* 0xd2511f53b6b67825 */ /* 0x000fe200078e00ff */
[----:B------:R-:W-:Y:S02]  /*14d0*/  LOP3.LUT R185, R185, R158, R157, 0x96, !PT ;  /* 0x0000009eb9b97212 */ /* 0x000fe400078e969d */
[C---:B------:R-:W-:Y:S01]  /*14e0*/  IADD3 R157, PT, PT, R123.reuse, 0x76cf5d0a, RZ ;  /* 0x76cf5d0a7b9d7810 */ /* 0x040fe20007ffe0ff */
[C---:B------:R-:W-:Y:S02]  /*14f0*/  VIADD R11, R123.reuse, 0xbb67ae85 ;  /* 0xbb67ae857b0b7836 */ /* 0x040fe40000000000 */
[----:B------:R-:W-:Y:S02]  /*1500*/  VIADD R139, R123, 0x1fd5c5a3 ;  /* 0x1fd5c5a37b8b7836 */ /* 0x000fe40000000000 */
[----:B------:R-:W-:Y:S01]  /*1510*/  IMAD.MOV.U32 R153, RZ, RZ, RZ ;  /* 0x000000ffff997224 */ /* 0x000fe200078e00ff */
[----:B------:R-:W-:Y:S01]  /*1520*/  LOP3.LUT R158, R11, R184, R183, 0x96, !PT ;  /* 0x000000b80b9e7212 */ /* 0x000fe200078e96b7 */
[----:B------:R-:W-:-:S04]  /*1530*/  IMAD.WIDE.U32 R184, R185, -0x2daee0ad, RZ ;  /* 0xd2511f53b9b87825 */ /* 0x000fc800078e00ff */
[----:B------:R-:W-:Y:S01]  /*1540*/  IMAD.WIDE.U32 R158, R158, -0x326172a9, RZ ;  /* 0xcd9e8d579e9e7825 */ /* 0x000fe200078e00ff */
[----:B------:R-:W-:-:S03]  /*1550*/  LOP3.LUT R157, R157, R182, R185, 0x96, !PT ;  /* 0x000000b69d9d7212 */ /* 0x000fc600078e96b9 */
[C---:B------:R-:W-:Y:S02]  /*1560*/  VIADD R11, R122.reuse, 0x3c6ef372 ;  /* 0x3c6ef3727a0b7836 */ /* 0x040fe40000000000 */
[----:B------:R-:W-:-:S03]  /*1570*/  VIADD R185, R122, 0xdaa66d2b ;  /* 0xdaa66d2b7ab97836 */ /* 0x000fc60000000000 */
[----:B------:R-:W-:Y:S01]  /*1580*/  LOP3.LUT R182, R11, R156, R159, 0x96, !PT ;  /* 0x0000009c0bb67212 */ /* 0x000fe200078e969f */
[----:B------:R-:W-:Y:S01]  /*1590*/  IMAD.WIDE.U32 R156, R157, -0x326172a9, RZ ;  /* 0xcd9e8d579d9c7825 */ /* 0x000fe200078e00ff */
[----:B------:R-:W-:-:S03]  /*15a0*/  IADD3 R11, PT, PT, R123, 0x32370b8f, RZ ;  /* 0x32370b8f7b0b7810 */ /* 0x000fc60007ffe0ff */
        /* <DEDUP_REMOVED lines=8> */
[----:B------:R-:W-:-:S05]  /*1630*/  VIADD R11, R122, 0x78dde6e4 ;  /* 0x78dde6e47a0b7836 */ /* 0x000fca0000000000 */
        /* <DEDUP_REMOVED lines=8> */
[----:B------:R-:W-:-:S03]  /*16c0*/  IADD3 R11, PT, PT, R122, -0x4ab325aa, RZ ;  /* 0xb54cda567a0b7810 */ /* 0x000fc60007ffe0ff */
[----:B------:R-:W-:Y:S01]  /*16d0*/  IMAD.WIDE.U32 R158, R158, -0x326172a9, RZ ;  /* 0xcd9e8d579e9e7825 */ /* 0x000fe200078e00ff */
[----:B------:R-:W-:-:S04]  /*16e0*/  LOP3.LUT R157, R157, R182, R185, 0x96, !PT ;  /* 0x000000b69d9d7212 */ /* 0x000fc800078e96b9 */
[----:B------:R-:W-:Y:S01]  /*16f0*/  LOP3.LUT R182, R11, R156, R159, 0x96, !PT ;  /* 0x0000009c0bb67212 */ /* 0x000fe200078e969f */
[----:B------:R-:W-:-:S04]  /*1700*/  IMAD.WIDE.U32 R156, R157, -0x326172a9, RZ ;  /* 0xcd9e8d579d9c7825 */ /* 0x000fc800078e00ff */
[----:B------:R-:W-:Y:S02]  /*1710*/  VIADD R11, R122, 0x5384540f ;  /* 0x5384540f7a0b7836 */ /* 0x000fe40000000000 */
[----:B------:R-:W-:-:S03]  /*1720*/  IMAD.WIDE.U32 R182, R182, -0x2daee0ad, RZ ;  /* 0xd2511f53b6b67825 */ /* 0x000fc600078e00ff */
[----:B------:R-:W-:Y:S01]  /*1730*/  LOP3.LUT R158, R11, R158, R157, 0x96, !PT ;  /* 0x0000009e0b9e7212 */ /* 0x000fe200078e969d */
[----:B------:R-:W-:Y:S01]  /*1740*/  VIADD R11, R122, 0xf1bbcdc8 ;  /* 0xf1bbcdc87a0b7836 */ /* 0x000fe20000000000 */
[----:B------:R-:W-:Y:S02]  /*1750*/  LOP3.LUT R184, R139, R184, R183, 0x96, !PT ;  /* 0x000000b88bb87212 */ /* 0x000fe400078e96b7 */
[----:B------:R-:W-:Y:S01]  /*1760*/  IADD3 R157, PT, PT, R123, -0x24c28bd8, RZ ;  /* 0xdb3d74287b9d7810 */ /* 0x000fe20007ffe0ff */
[----:B------:R-:W-:-:S04]  /*1770*/  IMAD.WIDE.U32 R158, R158, -0x2daee0ad, RZ ;  /* 0xd2511f539e9e7825 */ /* 0x000fc800078e00ff */
[----:B------:R-:W-:Y:S01]  /*1780*/  IMAD.WIDE.U32 R184, R184, -0x326172a9, RZ ;  /* 0xcd9e8d57b8b87825 */ /* 0x000fe200078e00ff */
[----:B------:R-:W-:Y:S02]  /*1790*/  LOP3.LUT R157, R157, R182, R159, 0x96, !PT ;  /* 0x000000b69d9d7212 */ /* 0x000fe400078e969f */
[----:B------:R-:W-:Y:S02]  /*17a0*/  IADD3 R159, PT, PT, R123, -0x695add53, RZ ;  /* 0x96a522ad7b9f7810 */ /* 0x000fe40007ffe0ff */
[----:B------:R-:W-:Y:S01]  /*17b0*/  LOP3.LUT R182, R11, R156, R185, 0x96, !PT ;  /* 0x0000009c0bb67212 */ /* 0x000fe200078e96b9 */
[----:B------:R-:W-:-:S04]  /*17c0*/  IMAD.WIDE.U32 R156, R157, -0x326172a9, RZ ;  /* 0xcd9e8d579d9c7825 */ /* 0x000fc800078e00ff */
[----:B------:R-:W-:Y:S02]  /*17d0*/  VIADD R11, R122, 0x8ff34781 ;  /* 0x8ff347817a0b7836 */ /* 0x000fe40000000000 */
[----:B------:R-:W-:-:S03]  /*17e0*/  IMAD.WIDE.U32 R182, R182, -0x2daee0ad, RZ ;  /* 0xd2511f53b6b67825 */ /* 0x000fc600078e00ff */
[----:B------:R-:W-:Y:S01]  /*17f0*/  LOP3.LUT R157, R11, R184, R157, 0x96, !PT ;  /* 0x000000b80b9d7212 */ /* 0x000fe200078e969d */
[----:B------:R-:W-:Y:S01]  /*1800*/  IMAD.MOV.U32 R11, RZ, RZ, R186 ;  /* 0x000000ffff0b7224 */ /* 0x000fe200078e00ba */
[----:B------:R-:W-:-:S07]  /*1810*/  LOP3.LUT R159, R159, R158, R183, 0x96, !PT ;  /* 0x0000009e9f9f7212 */ /* 0x000fce00078e96b7 */
.L_x_1763:
[----:B------:R-:W-:Y:S05]  /*1820*/  BSYNC.RECONVERGENT B1 ;  /* 0x0000000000017941 */ /* 0x000fea0003800200 */
.L_x_1762:
[----:B------:R-:W0:Y:S01]  /*1830*/  LDC R173, c[0x0][0x408] ;  /* 0x00010200ffad7b82 */ /* 0x000e220000000800 */
[----:B------:R-:W-:Y:S01]  /*1840*/  HFMA2 R188, -RZ, RZ, 0.1171875, 0 ;  /* 0x2f800000ffbc7431 */ /* 0x000fe200000001ff */
[----:B------:R-:W-:Y:S01]  /*1850*/  I2FP.F32.U32 R11, R11 ;  /* 0x0000000b000b7245 */ /* 0x000fe20000201000 */
[----:B-----5:R-:W-:Y:S01]  /*1860*/  IMAD.U32 R154, R104, 0x10000, RZ ;  /* 0x00010000689a7824 */ /* 0x020fe200078e00ff */
[----:B------:R-:W-:Y:S01]  /*1870*/  ISETP.NE.AND P3, PT, R153, 0x1, PT ;  /* 0x000000019900780c */ /* 0x000fe20003f65270 */
[----:B------:R-:W-:Y:S01]  /*1880*/  BSSY.RECONVERGENT B1, `(.L_x_1767) ;  /* 0x0000062000017945 */ /* 0x000fe20003800200 */
[----:B------:R-:W-:Y:S01]  /*1890*/  LOP3.LUT R124, R124, 0xffffffef, RZ, 0xc0, !PT ;  /* 0xffffffef7c7c7812 */ /* 0x000fe200078ec0ff */
[----:B------:R-:W-:Y:S01]  /*18a0*/  IMAD.MOV.U32 R139, RZ, RZ, R156 ;  /* 0x000000ffff8b7224 */ /* 0x000fe200078e009c */
[----:B------:R-:W1:Y:S01]  /*18b0*/  LDC R187, c[0x0][0x404] ;  /* 0x00010100ffbb7b82 */ /* 0x000e620000000800 */
[----:B------:R-:W-:Y:S01]  /*18c0*/  PRMT R104, R104, 0x7632, R104 ;  /* 0x0000763268687816 */ /* 0x000fe20000000068 */
[----:B------:R-:W-:Y:S01]  /*18d0*/  FFMA.FTZ R140, R11, R188, 1.1641532182693481445e-10 ;  /* 0x2f0000000b8c7423 */ /* 0x000fe200000100bc */
[----:B0-----:R-:W-:-:S04]  /*18e0*/  FMUL.FTZ R154, R154, R173 ;  /* 0x000000ad9a9a7220 */ /* 0x001fc80000410000 */
[----:B-1----:R-:W-:Y:S01]  /*18f0*/  FSETP.GTU.FTZ.AND P2, PT, R140, R187, PT ;  /* 0x000000bb8c00720b */ /* 0x002fe20003f5c000 */
[----:B------:R-:W-:-:S03]  /*1900*/  @P1 IMAD.U32 R140, R48, 0x10000, RZ ;  /* 0x00010000308c1824 */ /* 0x000fc600078e00ff */
[----:B------:R-:W-:Y:S01]  /*1910*/  FSEL R11, R154, RZ, !P2 ;  /* 0x000000ff9a0b7208 */ /* 0x000fe20005000000 */
[----:B------:R-:W-:Y:S01]  /*1920*/  HFMA2 R154, -RZ, RZ, 0, 1.1920928955078125e-07 ;  /* 0x00000002ff9a7431 */ /* 0x000fe200000001ff */
        /* <DEDUP_REMOVED lines=13> */
.L_x_1769:
        /* <DEDUP_REMOVED lines=13> */
.L_x_1771:
[----:B------:R-:W-:Y:S05]  /*1ad0*/  BSYNC.RECONVERGENT B2 ;  /* 0x0000000000027941 */ /* 0x000fea0003800200 */
.L_x_1770:
[----:B------:R-:W-:Y:S01]  /*1ae0*/  IMAD.WIDE.U32 R184, R128, -0x326172a9, RZ ;  /* 0xcd9e8d5780b87825 */ /* 0x000fe200078e00ff */
[----:B------:R-:W-:-:S03]  /*1af0*/  LOP3.LUT R156, R12, R191, R123, 0x96, !PT ;  /* 0x000000bf0c9c7212 */ /* 0x000fc600078e967b */
[----:B------:R-:W-:Y:S02]  /*1b00*/  HFMA2 R154, -RZ, RZ, 0, 0 ;  /* 0x00000000ff9a7431 */ /* 0x000fe400000001ff */
        /* <DEDUP_REMOVED lines=14> */
[----:B------:R-:W-:-:S04]  /*1bf0*/  IMAD.WIDE.U32 R156, R157, -0x326172a9, RZ ;  /* 0xcd9e8d579d9c7825 */ /* 0x000fc800078e00ff */
[----:B------:R-:W-:Y:S01]  /*1c00*/  IMAD.WIDE.U32 R158, R139, -0x2daee0ad, RZ ;  /* 0xd2511f538b9e7825 */ /* 0x000fe200078e00ff */
[----:B------:R-:W-:Y:S02]  /*1c10*/  IADD3 R139, PT, PT, R123, 0x32370b8f, RZ ;  /* 0x32370b8f7b8b7810 */ /* 0x000fe40007ffe0ff */
[----:B------:R-:W-:Y:S02]  /*1c20*/  LOP3.LUT R153, R153, R184, R157, 0x96, !PT ;  /* 0x000000b899997212 */ /* 0x000fe400078e969d */
[----:B------:R-:W-:-:S03]  /*1c30*/  LOP3.LUT R139, R139, R190, R159, 0x96, !PT ;  /* 0x000000be8b8b7212 */ /* 0x000fc600078e969f */
[----:B------:R-:W-:-:S04]  /*1c40*/  IMAD.WIDE.U32 R190, R153, -0x2daee0ad, RZ ;  /* 0xd2511f5399be7825 */ /* 0x000fc800078e00ff */
[----:B------:R-:W-:-:S04]  /*1c50*/  IMAD.WIDE.U32 R184, R139, -0x326172a9, RZ ;  /* 0xcd9e8d578bb87825 */ /* 0x000fc800078e00ff */
[----:B------:R-:W-:Y:S02]  /*1c60*/  VIADD R139, R122, 0x78dde6e4 ;  /* 0x78dde6e47a8b7836 */ /* 0x000fe40000000000 */
[----:B------:R-:W-:-:S03]  /*1c70*/  VIADD R153, R123, 0xed9eba14 ;  /* 0xed9eba147b997836 */ /* 0x000fc60000000000 */
[----:B------:R-:W-:Y:S02]  /*1c80*/  LOP3.LUT R139, R139, R156, R185, 0x96, !PT ;  /* 0x0000009c8b8b7212 */ /* 0x000fe400078e96b9 */
[----:B------:R-:W-:-:S03]  /*1c90*/  LOP3.LUT R153, R153, R158, R191, 0x96, !PT ;  /* 0x0000009e99997212 */ /* 0x000fc600078e96bf */
[----:B------:R-:W-:-:S04]  /*1ca0*/  IMAD.WIDE.U32 R158, R139, -0x2daee0ad, RZ ;  /* 0xd2511f538b9e7825 */ /* 0x000fc800078e00ff */
[----:B------:R-:W-:Y:S01]  /*1cb0*/  IMAD.WIDE.U32 R156, R153, -0x326172a9, RZ ;  /* 0xcd9e8d57999c7825 */ /* 0x000fe200078e00ff */
[----:B------:R-:W-:-:S03]  /*1cc0*/  IADD3 R153, PT, PT, R122, 0x1715609d, RZ ;  /* 0x1715609d7a997810 */ /* 0x000fc60007ffe0ff */
[----:B------:R-:W-:Y:S01]  /*1cd0*/  VIADD R139, R123, 0xa9066899 ;  /* 0xa90668997b8b7836 */ /* 0x000fe20000000000 */
[----:B------:R-:W-:-:S04]  /*1ce0*/  LOP3.LUT R153, R153, R184, R157, 0x96, !PT ;  /* 0x000000b899997212 */ /* 0x000fc800078e969d */
[----:B------:R-:W-:Y:S01]  /*1cf0*/  LOP3.LUT R139, R139, R190, R159, 0x96, !PT ;  /* 0x000000be8b8b7212 */ /* 0x000fe200078e969f */
[----:B------:R-:W-:-:S04]  /*1d00*/  IMAD.WIDE.U32 R190, R153, -0x2daee0ad, RZ ;  /* 0xd2511f5399be7825 */ /* 0x000fc800078e00ff */
[----:B------:R-:W-:Y:S01]  /*1d10*/  IMAD.WIDE.U32 R184, R139, -0x326172a9, RZ ;  /* 0xcd9e8d578bb87825 */ /* 0x000fe200078e00ff */
[----:B------:R-:W-:-:S03]  /*1d20*/  IADD3 R139, PT, PT, R122, -0x4ab325aa, RZ ;  /* 0xb54cda567a8b7810 */ /* 0x000fc60007ffe0ff */
[----:B------:R-:W-:Y:S01]  /*1d30*/  VIADD R153, R123, 0x646e171e ;  /* 0x646e171e7b997836 */ /* 0x000fe20000000000 */
[----:B------:R-:W-:-:S04]  /*1d40*/  LOP3.LUT R139, R139, R156, R185, 0x96, !PT ;  /* 0x0000009c8b8b7212 */ /* 0x000fc800078e96b9 */
[----:B------:R-:W-:Y:S01]  /*1d50*/  LOP3.LUT R153, R153, R158, R191, 0x96, !PT ;  /* 0x0000009e99997212 */ /* 0x000fe200078e96bf */
[----:B------:R-:W-:-:S04]  /*1d60*/  IMAD.WIDE.U32 R158, R139, -0x2daee0ad, RZ ;  /* 0xd2511f538b9e7825 */ /* 0x000fc800078e00ff */
[----:B------:R-:W-:-:S04]  /*1d70*/  IMAD.WIDE.U32 R156, R153, -0x326172a9, RZ ;  /* 0xcd9e8d57999c7825 */ /* 0x000fc800078e00ff */
[----:B------:R-:W-:Y:S02]  /*1d80*/  VIADD R139, R123, 0x1fd5c5a3 ;  /* 0x1fd5c5a37b8b7836 */ /* 0x000fe40000000000 */
[----:B------:R-:W-:-:S03]  /*1d90*/  VIADD R153, R122, 0x5384540f ;  /* 0x5384540f7a997836 */ /* 0x000fc60000000000 */
[----:B------:R-:W-:Y:S01]  /*1da0*/  LOP3.LUT R190, R139, R190, R159, 0x96, !PT ;  /* 0x000000be8bbe7212 */ /* 0x000fe200078e969f */
[----:B------:R-:W-:Y:S01]  /*1db0*/  VIADD R139, R122, 0xf1bbcdc8 ;  /* 0xf1bbcdc87a8b7836 */ /* 0x000fe20000000000 */
[----:B------:R-:W-:Y:S02]  /*1dc0*/  LOP3.LUT R184, R153, R184, R157, 0x96, !PT ;  /* 0x000000b899b87212 */ /* 0x000fe400078e969d */
[----:B------:R-:W-:Y:S01]  /*1dd0*/  IADD3 R153, PT, PT, R123, -0x24c28bd8, RZ ;  /* 0xdb3d74287b997810 */ /* 0x000fe20007ffe0ff */
[----:B------:R-:W-:-:S04]  /*1de0*/  IMAD.WIDE.U32 R190, R190, -0x326172a9, RZ ;  /* 0xcd9e8d57bebe7825 */ /* 0x000fc800078e00ff */
[----:B------:R-:W-:Y:S01]  /*1df0*/  IMAD.WIDE.U32 R184, R184, -0x2daee0ad, RZ ;  /* 0xd2511f53b8b87825 */ /* 0x000fe200078e00ff */
[----:B------:R-:W-:-:S04]  /*1e00*/  LOP3.LUT R139, R139, R156, R191, 0x96, !PT ;  /* 0x0000009c8b8b7212 */ /* 0x000fc800078e96bf */
[----:B------:R-:W-:Y:S01]  /*1e10*/  LOP3.LUT R153, R153, R158, R185, 0x96, !PT ;  /* 0x0000009e99997212 */ /* 0x000fe200078e96b9 */
[----:B------:R-:W-:Y:S01]  /*1e20*/  IMAD.WIDE.U32 R158, R139, -0x2daee0ad, RZ ;  /* 0xd2511f538b9e7825 */ /* 0x000fe200078e00ff */
[----:B------:R-:W-:-:S03]  /*1e30*/  IADD3 R139, PT, PT, R123, -0x695add53, RZ ;  /* 0x96a522ad7b8b7810 */ /* 0x000fc60007ffe0ff */
[----:B------:R-:W-:Y:S01]  /*1e40*/  IMAD.WIDE.U32 R156, R153, -0x326172a9, RZ ;  /* 0xcd9e8d57999c7825 */ /* 0x000fe200078e00ff */
[----:B------:R-:W-:-:S03]  /*1e50*/  LOP3.LUT R159, R139, R184, R159, 0x96, !PT ;  /* 0x000000b88b9f7212 */ /* 0x000fc600078e969f */
[----:B------:R-:W-:Y:S02]  /*1e60*/  VIADD R153, R122, 0x8ff34781 ;  /* 0x8ff347817a997836 */ /* 0x000fe40000000000 */
[----:B------:R-:W-:Y:S02]  /*1e70*/  IMAD.MOV.U32 R139, RZ, RZ, R182 ;  /* 0x000000ffff8b7224 */ /* 0x000fe400078e00b6 */
[----:B------:R-:W-:Y:S01]  /*1e80*/  IMAD.MOV.U32 R182, RZ, RZ, R158 ;  /* 0x000000ffffb67224 */ /* 0x000fe200078e009e */
[----:B------:R-:W-:-:S07]  /*1e90*/  LOP3.LUT R157, R153, R190, R157, 0x96, !PT ;  /* 0x000000be999d7212 */ /* 0x000fce00078e969d */
.L_x_1768:
[----:B------:R-:W-:Y:S05]  /*1ea0*/  BSYNC.RECONVERGENT B1 ;  /* 0x0000000000017941 */ /* 0x000fea0003800200 */
.L_x_1767:
[----:B------:R-:W-:Y:S01]  /*1eb0*/  I2FP.F32.U32 R139, R139 ;  /* 0x0000008b008b7245 */ /* 0x000fe20000201000 */
[----:B------:R-:W-:Y:S01]  /*1ec0*/  IMAD.U32 R140, R104, 0x10000, RZ ;  /* 0x00010000688c7824 */ /* 0x000fe200078e00ff */
[----:B------:R-:W-:Y:S01]  /*1ed0*/  ISETP.NE.AND P3, PT, R154, 0x1, PT ;  /* 0x000000019a00780c */ /* 0x000fe20003f65270 */
[----:B------:R-:W-:Y:S01]  /*1ee0*/  BSSY.RECONVERGENT B1, `(.L_x_1772) ;  /* 0x0000061000017945 */ /* 0x000fe20003800200 */
[----:B------:R-:W-:Y:S01]  /*1ef0*/  LOP3.LUT R124, R124, 0xfffffff7, RZ, 0xc0, !PT ;  /* 0xfffffff77c7c7812 */ /* 0x000fe200078ec0ff */
[----:B------:R-:W-:Y:S01]  /*1f00*/  FFMA.FTZ R104, R139, R188, 1.1641532182693481445e-10 ;  /* 0x2f0000008b687423 */ /* 0x000fe200000100bc */
[----:B------:R-:W-:Y:S01]  /*1f10*/  FMUL.FTZ R140, R140, R173 ;  /* 0x000000ad8c8c7220 */ /* 0x000fe20000410000 */
[----:B------:R-:W-:Y:S01]  /*1f20*/  @P1 PRMT R139, R48, 0x7632, R139 ;  /* 0x00007632308b1816 */ /* 0x000fe2000000008b */
[----:B------:R-:W-:Y:S02]  /*1f30*/  HFMA2 R158, -RZ, RZ, 0, 1.1920928955078125e-07 ;  /* 0x00000002ff9e7431 */ /* 0x000fe400000001ff */
[----:B------:R-:W-:Y:S01]  /*1f40*/  FSETP.GTU.FTZ.AND P2, PT, R104, R187, PT ;  /* 0x000000bb6800720b */ /* 0x000fe20003f5c000 */
[----:B------:R-:W-:-:S02]  /*1f50*/  IMAD.MOV.U32 R104, RZ, RZ, R156 ;  /* 0x000000ffff687224 */ /* 0x000fc400078e009c */
[----:B------:R-:W-:Y:S01]  /*1f60*/  @P1 IMAD.U32 R139, R139, 0x10000, RZ ;  /* 0x000100008b8b1824 */ /* 0x000fe200078e00ff */
        /* <DEDUP_REMOVED lines=14> */
.L_x_1774:
        /* <DEDUP_REMOVED lines=13> */
.L_x_1776:
[----:B------:R-:W-:Y:S05]  /*2120*/  BSYNC.RECONVERGENT B2 ;  /* 0x0000000000027941 */ /* 0x000fea0003800200 */
.L_x_1775:
        /* <DEDUP_REMOVED lines=8> */
[----:B------:R-:W-:Y:S02]  /*21b0*/  VIADD R153, R123, 0xbb67ae85 ;  /* 0xbb67ae857b997836 */ /* 0x000fe40000000000 */
[----:B------:R-:W-:-:S03]  /*21c0*/  IMAD.MOV.U32 R104, RZ, RZ, R182 ;  /* 0x000000ffff687224 */ /* 0x000fc600078e00b6 */
        /* <DEDUP_REMOVED lines=48> */
[----:B------:R-:W-:Y:S01]  /*24d0*/  HFMA2 R158, -RZ, RZ, 0, 0 ;  /* 0x00000000ff9e7431 */ /* 0x000fe200000001ff */
[----:B------:R-:W-:-:S07]  /*24e0*/  LOP3.LUT R157, R153, R190, R157, 0x96, !PT ;  /* 0x000000be999d7212 */ /* 0x000fce00078e969d */
.L_x_1773:
[----:B------:R-:W-:Y:S05]  /*24f0*/  BSYNC.RECONVERGENT B1 ;  /* 0x0000000000017941 */ /* 0x000fea0003800200 */
.L_x_1772:
        /* <DEDUP_REMOVED lines=10> */
[----:B------:R-:W-:Y:S01]  /*25a0*/  FSETP.GTU.FTZ.AND P3, PT, R104, R187, PT ;  /* 0x000000bb6800720b */ /* 0x000fe20003f7c000 */
[----:B------:R-:W-:-:S03]  /*25b0*/  @P1 IMAD.U32 R104, R49, 0x10000, RZ ;  /* 0x0001000031681824 */ /* 0x000fc600078e00ff */
        /* <DEDUP_REMOVED lines=14> */
.L_x_1779:
        /* <DEDUP_REMOVED lines=13> */
.L_x_1781:
[----:B------:R-:W-:Y:S05]  /*2770*/  BSYNC.RECONVERGENT B2 ;  /* 0x0000000000027941 */ /* 0x000fea0003800200 */
.L_x_1780:
[----:B------:R-:W-:Y:S01]  /*2780*/  IMAD.WIDE.U32 R158, R128, -0x326172a9, RZ ;  /* 0xcd9e8d57809e7825 */ /* 0x000fe200078e00ff */
[----:B------:R-:W-:-:S03]  /*2790*/  LOP3.LUT R104, R12, R185, R123, 0x96, !PT ;  /* 0x000000b90c687212 */ /* 0x000fc600078e967b */
[----:B------:R-:W-:Y:S01]  /*27a0*/  VIADD R161, R123, 0xbb67ae85 ;  /* 0xbb67ae857ba17836 */ /* 0x000fe20000000000 */
[----:B------:R-:W-:Y:S01]  /*27b0*/  LOP3.LUT R156, R121, R159, R122, 0x96, !PT ;  /* 0x0000009f799c7212 */ /* 0x000fe200078e967a */
[----:B------:R-:W-:-:S04]  /*27c0*/  IMAD.WIDE.U32 R104, R104, -0x326172a9, RZ ;  /* 0xcd9e8d5768687825 */ /* 0x000fc800078e00ff */
[----:B------:R-:W-:Y:S02]  /*27d0*/  VIADD R159, R122, 0x9e3779b9 ;  /* 0x9e3779b97a9f7836 */ /* 0x000fe40000000000 */
[----:B------:R-:W-:-:S03]  /*27e0*/  IMAD.WIDE.U32 R156, R156, -0x2daee0ad, RZ ;  /* 0xd2511f539c9c7825 */ /* 0x000fc600078e00ff */
[----:B------:R-:W-:Y:S01]  /*27f0*/  LOP3.LUT R159, R159, R158, R105, 0x96, !PT ;  /* 0x0000009e9f9f7212 */ /* 0x000fe200078e9669 */
[----:B------:R-:W-:Y:S01]  /*2800*/  VIADD R105, R122, 0x3c6ef372 ;  /* 0x3c6ef3727a697836 */ /* 0x000fe20000000000 */
[----:B------:R-:W-:Y:S02]  /*2810*/  LOP3.LUT R158, R161, R184, R157, 0x96, !PT ;  /* 0x000000b8a19e7212 */ /* 0x000fe400078e969d */
[----:B------:R-:W-:Y:S01]  /*2820*/  IADD3 R157, PT, PT, R123, 0x76cf5d0a, RZ ;  /* 0x76cf5d0a7b9d7810 */ /* 0x000fe20007ffe0ff */
[----:B------:R-:W-:Y:S01]  /*2830*/  IMAD.WIDE.U32 R184, R159, -0x2daee0ad, RZ ;  /* 0xd2511f539fb87825 */ /* 0x000fe200078e00ff */
[----:B------:R-:W-:-:S03]  /*2840*/  IADD3 R161, PT, PT, R123, 0x32370b8f, RZ ;  /* 0x32370b8f7ba17810 */ /* 0x000fc60007ffe0ff */
        /* <DEDUP_REMOVED lines=8> */
[----:B------:R-:W-:Y:S01]  /*28d0*/  LOP3.LUT R158, R161, R184, R157, 0x96, !PT ;  /* 0x000000b8a19e7212 */ /* 0x000fe200078e969d */
[----:B------:R-:W-:Y:S02]  /*28e0*/  VIADD R157, R123, 0xed9eba14 ;  /* 0xed9eba147b9d7836 */ /* 0x000fe40000000000 */
[----:B------:R-:W-:-:S04]  /*28f0*/  IMAD.WIDE.U32 R184, R159, -0x2daee0ad, RZ ;  /* 0xd2511f539fb87825 */ /* 0x000fc800078e00ff */
[----:B------:R-:W-:Y:S01]  /*2900*/  IMAD.WIDE.U32 R158, R158, -0x326172a9, RZ ;  /* 0xcd9e8d579e9e7825 */ /* 0x000fe200078e00ff */
[----:B------:R-:W-:-:S03]  /*2910*/  LOP3.LUT R157, R157, R156, R185, 0x96, !PT ;  /* 0x0000009c9d9d7212 */ /* 0x000fc600078e96b9 */
[----:B------:R-:W-:Y:S01]  /*2920*/  VIADD R161, R123, 0xa9066899 ;  /* 0xa90668997ba17836 */ /* 0x000fe20000000000 */
[----:B------:R-:W-:Y:S01]  /*2930*/  LOP3.LUT R156, R105, R104, R159, 0x96, !PT ;  /* 0x00000068699c7212 */ /* 0x000fe200078e969f */
[----:B------:R-:W-:Y:S01]  /*2940*/  IMAD.WIDE.U32 R104, R157, -0x326172a9, RZ ;  /* 0xcd9e8d579d687825 */ /* 0x000fe200078e00ff */
[----:B------:R-:W-:-:S03]  /*2950*/  IADD3 R159, PT, PT, R122, 0x1715609d, RZ ;  /* 0x1715609d7a9f7810 */ /* 0x000fc60007ffe0ff */
        /* <DEDUP_REMOVED lines=17> */
[C---:B------:R-:W-:Y:S02]  /*2a70*/  IADD3 R157, PT, PT, R123.reuse, -0x24c28bd8, RZ ;  /* 0xdb3d74287b9d7810 */ /* 0x040fe40007ffe0ff */
[----:B------:R-:W-:Y:S01]  /*2a80*/  IADD3 R161, PT, PT, R123, -0x695add53, RZ ;  /* 0x96a522ad7ba17810 */ /* 0x000fe20007ffe0ff */
[----:B------:R-:W-:Y:S01]  /*2a90*/  IMAD.WIDE.U32 R184, R184, -0x326172a9, RZ ;  /* 0xcd9e8d57b8b87825 */ /* 0x000fe200078e00ff */
[----:B------:R-:W-:-:S03]  /*2aa0*/  LOP3.LUT R157, R157, R156, R159, 0x96, !PT ;  /* 0x0000009c9d9d7212 */ /* 0x000fc600078e969f */
[----:B------:R-:W-:Y:S01]  /*2ab0*/  VIADD R159, R122, 0x8ff34781 ;  /* 0x8ff347817a9f7836 */ /* 0x000fe20000000000 */
[----:B------:R-:W-:Y:S01]  /*2ac0*/  LOP3.LUT R105, R105, R104, R185, 0x96, !PT ;  /* 0x0000006869697212 */ /* 0x000fe200078e96b9 */
[----:B------:R-:W-:-:S04]  /*2ad0*/  IMAD.WIDE.U32 R156, R157, -0x326172a9, RZ ;  /* 0xcd9e8d579d9c7825 */ /* 0x000fc800078e00ff */
[----:B------:R-:W-:Y:S01]  /*2ae0*/  IMAD.WIDE.U32 R104, R105, -0x2daee0ad, RZ ;  /* 0xd2511f5369687825 */ /* 0x000fe200078e00ff */
[----:B------:R-:W-:-:S04]  /*2af0*/  LOP3.LUT R157, R159, R184, R157, 0x96, !PT ;  /* 0x000000b89f9d7212 */ /* 0x000fc800078e969d */
[----:B------:R-:W-:Y:S01]  /*2b00*/  LOP3.LUT R159, R161, R158, R105, 0x96, !PT ;  /* 0x0000009ea19f7212 */ /* 0x000fe200078e9669 */
[----:B------:R-:W-:Y:S02]  /*2b10*/  HFMA2 R161, -RZ, RZ, 0, 0 ;  /* 0x00000000ffa17431 */ /* 0x000fe400000001ff */
[----:B------:R-:W-:Y:S02]  /*2b20*/  IMAD.MOV.U32 R105, RZ, RZ, R182 ;  /* 0x000000ffff697224 */ /* 0x000fe400078e00b6 */
[----:B------:R-:W-:-:S07]  /*2b30*/  IMAD.MOV.U32 R182, RZ, RZ, R104 ;  /* 0x000000ffffb67224 */ /* 0x000fce00078e0068 */
.L_x_1778:
[----:B------:R-:W-:Y:S05]  /*2b40*/  BSYNC.RECONVERGENT B1 ;  /* 0x0000000000017941 */ /* 0x000fea0003800200 */
.L_x_1777:
[----:B------:R-:W-:Y:S01]  /*2b50*/  I2FP.F32.U32 R105, R105 ;  /* 0x0000006900697245 */ /* 0x000fe20000201000 */
[----:B------:R-:W-:Y:S01]  /*2b60*/  IMAD.U32 R154, R153, 0x10000, RZ ;  /* 0x00010000999a7824 */ /* 0x000fe200078e00ff */
[----:B------:R-:W-:Y:S01]  /*2b70*/  LOP3.LUT R124, R124, 0xfffffffd, RZ, 0xc0, !PT ;  /* 0xfffffffd7c7c7812 */ /* 0x000fe200078ec0ff */
[----:B------:R-:W-:Y:S01]  /*2b80*/  BSSY.RECONVERGENT B1, `(.L_x_1782) ;  /* 0x0000061000017945 */ /* 0x000fe20003800200 */
[----:B------:R-:W-:Y:S01]  /*2b90*/  MOV R184, 0x2 ;  /* 0x0000000200b87802 */ /* 0x000fe20000000f00 */
[----:B------:R-:W-:Y:S01]  /*2ba0*/  FFMA.FTZ R104, R105, R188, 1.1641532182693481445e-10 ;  /* 0x2f00000069687423 */ /* 0x000fe200000100bc */
[----:B------:R-:W-:Y:S01]  /*2bb0*/  FMUL.FTZ R154, R154, R173 ;  /* 0x000000ad9a9a7220 */ /* 0x000fe20000410000 */
[----:B------:R-:W-:-:S03]  /*2bc0*/  @P1 PRMT R105, R49, 0x7632, R105 ;  /* 0x0000763231691816 */ /* 0x000fc60000000069 */
[----:B------:R-:W-:Y:S02]  /*2bd0*/  FSETP.GTU.FTZ.AND P2, PT, R104, R187, PT ;  /* 0x000000bb6800720b */ /* 0x000fe40003f5c000 */
[----:B------:R-:W-:Y:S02]  /*2be0*/  @P1 IMAD.U32 R105, R105, 0x10000, RZ ;  /* 0x0001000069691824 */ /* 0x000fe400078e00ff */
[----:B------:R-:W-:Y:S02]  /*2bf0*/  FSEL R154, R154, RZ, !P2 ;  /* 0x000000ff9a9a7208 */ /* 0x000fe40005000000 */
[----:B------:R-:W-:Y:S02]  /*2c00*/  PLOP3.LUT P3, PT, P2, PT, PT, 0x8, 0x80 ;  /* 0x000000000080781c */ /* 0x000fe4000176e170 */
[----:B------:R-:W-:Y:S01]  /*2c10*/  ISETP.NE.AND P2, PT, R161, 0x1, PT ;  /* 0x00000001a100780c */ /* 0x000fe20003f45270 */
[----:B------:R-:W-:Y:S01]  /*2c20*/  @P1 FADD.FTZ R154, R105, R154 ;  /* 0x0000009a699a1221 */ /* 0x000fe20000010000 */
[----:B------:R-:W-:-:S04]  /*2c30*/  IMAD.MOV.U32 R105, RZ, RZ, R156 ;  /* 0x000000ffff697224 */ /* 0x000fc800078e009c */
[----:B------:R-:W-:-:S05]  /*2c40*/  F2FP.BF16.F32.PACK_AB R186, RZ, R154 ;  /* 0x0000009affba723e */ /* 0x000fca00000010ff */
[----:B------:R-:W-:Y:S02]  /*2c50*/  @P3 LOP3.LUT R124, R124, 0x2, RZ, 0xfc, !PT ;  /* 0x000000027c7c3812 */ /* 0x000fe400078efcff */
        /* <DEDUP_REMOVED lines=9> */
.L_x_1784:
        /* <DEDUP_REMOVED lines=13> */
.L_x_1786:
[----:B------:R-:W-:Y:S05]  /*2dc0*/  BSYNC.RECONVERGENT B2 ;  /* 0x0000000000027941 */ /* 0x000fea0003800200 */
.L_x_1785:
[----:B------:R-:W-:Y:S01]  /*2dd0*/  IMAD.WIDE.U32 R158, R128, -0x326172a9, RZ ;  /* 0xcd9e8d57809e7825 */ /* 0x000fe200078e00ff */
[----:B------:R-:W-:-:S03]  /*2de0*/  LOP3.LUT R104, R12, R185, R123, 0x96, !PT ;  /* 0x000000b90c687212 */ /* 0x000fc600078e967b */
[----:B------:R-:W-:Y:S01]  /*2df0*/  VIADD R153, R122, 0x9e3779b9 ;  /* 0x9e3779b97a997836 */ /* 0x000fe20000000000 */
[----:B------:R-:W-:Y:S01]  /*2e00*/  LOP3.LUT R156, R121, R159, R122, 0x96, !PT ;  /* 0x0000009f799c7212 */ /* 0x000fe200078e967a */
[----:B------:R-:W-:-:S04]  /*2e10*/  IMAD.WIDE.U32 R104, R104, -0x326172a9, RZ ;  /* 0xcd9e8d5768687825 */ /* 0x000fc800078e00ff */
[----:B------:R-:W-:Y:S01]  /*2e20*/  IMAD.WIDE.U32 R156, R156, -0x2daee0ad, RZ ;  /* 0xd2511f539c9c7825 */ /* 0x000fe200078e00ff */
[----:B------:R-:W-:-:S03]  /*2e30*/  LOP3.LUT R153, R153, R158, R105, 0x96, !PT ;  /* 0x0000009e99997212 */ /* 0x000fc600078e9669 */
[----:B------:R-:W-:Y:S02]  /*2e40*/  VIADD R159, R123, 0xbb67ae85 ;  /* 0xbb67ae857b9f7836 */ /* 0x000fe40000000000 */
[----:B------:R-:W-:-:S03]  /*2e50*/  VIADD R105, R122, 0x3c6ef372 ;  /* 0x3c6ef3727a697836 */ /* 0x000fc60000000000 */
[----:B------:R-:W-:Y:S01]  /*2e60*/  LOP3.LUT R159, R159, R184, R157, 0x96, !PT ;  /* 0x000000b89f9f7212 */ /* 0x000fe200078e969d */
[----:B------:R-:W-:Y:S01]  /*2e70*/  IMAD.WIDE.U32 R184, R153, -0x2daee0ad, RZ ;  /* 0xd2511f5399b87825 */ /* 0x000fe200078e00ff */
[----:B------:R-:W-:-:S03]  /*2e80*/  IADD3 R153, PT, PT, R123, 0x76cf5d0a, RZ ;  /* 0x76cf5d0a7b997810 */ /* 0x000fc60007ffe0ff */
[----:B------:R-:W-:Y:S01]  /*2e90*/  IMAD.WIDE.U32 R158, R159, -0x326172a9, RZ ;  /* 0xcd9e8d579f9e7825 */ /* 0x000fe200078e00ff */
[----:B------:R-:W-:-:S04]  /*2ea0*/  LOP3.LUT R153, R153, R156, R185, 0x96, !PT ;  /* 0x0000009c99997212 */ /* 0x000fc800078e96b9 */
[----:B------:R-:W-:Y:S01]  /*2eb0*/  LOP3.LUT R156, R105, R104, R159, 0x96, !PT ;  /* 0x00000068699c7212 */ /* 0x000fe200078e969f */
[----:B------:R-:W-:Y:S01]  /*2ec0*/  IMAD.WIDE.U32 R104, R153, -0x326172a9, RZ ;  /* 0xcd9e8d5799687825 */ /* 0x000fe200078e00ff */
[----:B------:R-:W-:-:S03]  /*2ed0*/  IADD3 R159, PT, PT, R123, 0x32370b8f, RZ ;  /* 0x32370b8f7b9f7810 */ /* 0x000fc60007ffe0ff */
[----:B------:R-:W-:Y:S02]  /*2ee0*/  VIADD R153, R122, 0xdaa66d2b ;  /* 0xdaa66d2b7a997836 */ /* 0x000fe40000000000 */
[----:B------:R-:W-:-:S03]  /*2ef0*/  IMAD.WIDE.U32 R156, R156, -0x2daee0ad, RZ ;  /* 0xd2511f539c9c7825 */ /* 0x000fc600078e00ff */
[----:B------:R-:W-:Y:S01]  /*2f00*/  LOP3.LUT R153, R153, R158, R105, 0x96, !PT ;  /* 0x0000009e99997212 */ /* 0x000fe200078e9669 */
[----:B------:R-:W-:Y:S01]  /*2f10*/  VIADD R105, R122, 0x78dde6e4 ;  /* 0x78dde6e47a697836 */ /* 0x000fe20000000000 */
[----:B------:R-:W-:-:S03]  /*2f20*/  LOP3.LUT R159, R159, R184, R157, 0x96, !PT ;  /* 0x000000b89f9f7212 */ /* 0x000fc600078e969d */
[----:B------:R-:W-:-:S04]  /*2f30*/  IMAD.WIDE.U32 R184, R153, -0x2daee0ad, RZ ;  /* 0xd2511f5399b87825 */ /* 0x000fc800078e00ff */
[----:B------:R-:W-:Y:S02]  /*2f40*/  VIADD R153, R123, 0xed9eba14 ;  /* 0xed9eba147b997836 */ /* 0x000fe40000000000 */
[----:B------:R-:W-:-:S03]  /*2f50*/  IMAD.WIDE.U32 R158, R159, -0x326172a9, RZ ;  /* 0xcd9e8d579f9e7825 */ /* 0x000fc600078e00ff */
[----:B------:R-:W-:Y:S02]  /*2f60*/  LOP3.LUT R153, R153, R156, R185, 0x96, !PT ;  /* 0x0000009c99997212 */ /* 0x000fe400078e96b9 */
[----:B------:R-:W-:Y:S01]  /*2f70*/  LOP3.LUT R156, R105, R104, R159, 0x96, !PT ;  /* 0x00000068699c7212 */ /* 0x000fe200078e969f */
[----:B------:R-:W-:Y:S02]  /*2f80*/  VIADD R159, R123, 0xa9066899 ;  /* 0xa90668997b9f7836 */ /* 0x000fe40000000000 */
        /* <DEDUP_REMOVED lines=9> */
[----:B------:R-:W-:Y:S02]  /*3020*/  LOP3.LUT R153, R153, R156, R185, 0x96, !PT ;  /* 0x0000009c99997212 */ /* 0x000fe400078e96b9 */
[----:B------:R-:W-:Y:S01]  /*3030*/  LOP3.LUT R156, R105, R104, R159, 0x96, !PT ;  /* 0x00000068699c7212 */ /* 0x000fe200078e969f */
[----:B------:R-:W-:Y:S02]  /*3040*/  VIADD R159, R123, 0x1fd5c5a3 ;  /* 0x1fd5c5a37b9f7836 */ /* 0x000fe40000000000 */
        /* <DEDUP_REMOVED lines=10> */
[----:B------:R-:W-:Y:S01]  /*30f0*/  IADD3 R159, PT, PT, R123, -0x695add53, RZ ;  /* 0x96a522ad7b9f7810 */ /* 0x000fe20007ffe0ff */
[----:B------:R-:W-:Y:S01]  /*3100*/  VIADD R153, R122, 0x8ff34781 ;  /* 0x8ff347817a997836 */ /* 0x000fe20000000000 */
[----:B------:R-:W-:Y:S01]  /*3110*/  LOP3.LUT R105, R105, R104, R185, 0x96, !PT ;  /* 0x0000006869697212 */ /* 0x000fe200078e96b9 */
[----:B------:R-:W-:-:S04]  /*3120*/  IMAD.WIDE.U32 R156, R156, -0x326172a9, RZ ;  /* 0xcd9e8d579c9c7825 */ /* 0x000fc800078e00ff */
[----:B------:R-:W-:Y:S01]  /*3130*/  IMAD.WIDE.U32 R104, R105, -0x2daee0ad, RZ ;  /* 0xd2511f5369687825 */ /* 0x000fe200078e00ff */
[----:B------:R-:W-:-:S03]  /*3140*/  LOP3.LUT R157, R153, R184, R157, 0x96, !PT ;  /* 0x000000b8999d7212 */ /* 0x000fc600078e969d */
[----:B------:R-:W-:Y:S01]  /*3150*/  HFMA2 R184, -RZ, RZ, 0, 0 ;  /* 0x00000000ffb87431 */ /* 0x000fe200000001ff */
[----:B------:R-:W-:Y:S01]  /*3160*/  LOP3.LUT R159, R159, R158, R105, 0x96, !PT ;  /* 0x0000009e9f9f7212 */ /* 0x000fe200078e9669 */
[----:B------:R-:W-:Y:S02]  /*3170*/  IMAD.MOV.U32 R105, RZ, RZ, R182 ;  /* 0x000000ffff697224 */ /* 0x000fe400078e00b6 */
[----:B------:R-:W-:-:S07]  /*3180*/  IMAD.MOV.U32 R182, RZ, RZ, R104 ;  /* 0x000000ffffb67224 */ /* 0x000fce00078e0068 */
.L_x_1783:
[----:B------:R-:W-:Y:S05]  /*3190*/  BSYNC.RECONVERGENT B1 ;  /* 0x0000000000017941 */ /* 0x000fea0003800200 */
.L_x_1782:
[----:B------:R-:W-:Y:S01]  /*31a0*/  I2FP.F32.U32 R105, R105 ;  /* 0x0000006900697245 */ /* 0x000fe20000201000 */
[----:B------:R-:W-:Y:S01]  /*31b0*/  IMAD.U32 R158, R106, 0x10000, RZ ;  /* 0x000100006a9e7824 */ /* 0x000fe200078e00ff */
[----:B------:R-:W-:Y:S01]  /*31c0*/  ISETP.NE.AND P3, PT, R184, 0x1, PT ;  /* 0x00000001b800780c */ /* 0x000fe20003f65270 */
[----:B------:R-:W-:Y:S01]  /*31d0*/  @P1 IMAD.U32 R162, R50, 0x10000, RZ ;  /* 0x0001000032a21824 */ /* 0x000fe200078e00ff */
[----:B------:R-:W-:Y:S01]  /*31e0*/  BSSY.RECONVERGENT B1, `(.L_x_1787) ;  /* 0x000005e000017945 */ /* 0x000fe20003800200 */
[----:B------:R-:W-:Y:S01]  /*31f0*/  FFMA.FTZ R104, R105, R188, 1.1641532182693481445e-10 ;  /* 0x2f00000069687423 */ /* 0x000fe200000100bc */
[----:B------:R-:W-:Y:S01]  /*3200*/  FMUL.FTZ R158, R158, R173 ;  /* 0x000000ad9e9e7220 */ /* 0x000fe20000410000 */
[----:B------:R-:W-:Y:S01]  /*3210*/  PRMT R106, R106, 0x7632, R106 ;  /* 0x000076326a6a7816 */ /* 0x000fe2000000006a */
[----:B------:R-:W-:Y:S02]  /*3220*/  IMAD.MOV.U32 R105, RZ, RZ, R156 ;  /* 0x000000ffff697224 */ /* 0x000fe400078e009c */
[----:B------:R-:W-:-:S04]  /*3230*/  FSETP.GTU.FTZ.AND P2, PT, R104, R187, PT ;  /* 0x000000bb6800720b */ /* 0x000fc80003f5c000 */
[----:B------:R-:W-:Y:S02]  /*3240*/  FSEL R153, R158, RZ, !P2 ;  /* 0x000000ff9e997208 */ /* 0x000fe40005000000 */
[----:B------:R-:W-:-:S03]  /*3250*/  PLOP3.LUT P2, PT, P2, PT, PT, 0x8, 0x80 ;  /* 0x000000000080781c */ /* 0x000fc6000174e170 */
[----:B------:R-:W-:Y:S01]  /*3260*/  @P1 FADD.FTZ R153, R162, R153 ;  /* 0x00000099a2991221 */ /* 0x000fe20000010000 */
[----:B------:R-:W-:-:S04]  /*3270*/  MOV R162, 0x2 ;  /* 0x0000000200a27802 */ /* 0x000fc80000000f00 */
        /* <DEDUP_REMOVED lines=10> */
.L_x_1789:
        /* <DEDUP_REMOVED lines=13> */
.L_x_1791:
[----:B------:R-:W-:Y:S05]  /*33f0*/  BSYNC.RECONVERGENT B2 ;  /* 0x0000000000027941 */ /* 0x000fea0003800200 */
.L_x_1790:
[----:B------:R-:W-:Y:S01]  /*3400*/  IMAD.WIDE.U32 R158, R128, -0x326172a9, RZ ;  /* 0xcd9e8d57809e7825 */ /* 0x000fe200078e00ff */
[----:B------:R-:W-:-:S03]  /*3410*/  LOP3.LUT R104, R12, R185, R123, 0x96, !PT ;  /* 0x000000b90c687212 */ /* 0x000fc600078e967b */
[----:B------:R-:W-:Y:S02]  /*3420*/  HFMA2 R162, -RZ, RZ, 0, 0 ;  /* 0x00000000ffa27431 */ /* 0x000fe400000001ff */
        /* <DEDUP_REMOVED lines=55> */
[----:B------:R-:W-:Y:S02]  /*37a0*/  IMAD.MOV.U32 R105, RZ, RZ, R182 ;  /* 0x000000ffff697224 */ /* 0x000fe400078e00b6 */
[----:B------:R-:W-:-:S07]  /*37b0*/  IMAD.MOV.U32 R182, RZ, RZ, R104 ;  /* 0x000000ffffb67224 */ /* 0x000fce00078e0068 */
.L_x_1788:
[----:B------:R-:W-:Y:S05]  /*37c0*/  BSYNC.RECONVERGENT B1 ;  /* 0x0000000000017941 */ /* 0x000fea0003800200 */
.L_x_1787:
[----:B------:R-:W-:Y:S01]  /*37d0*/  I2FP.F32.U32 R105, R105 ;  /* 0x0000006900697245 */ /* 0x000fe20000201000 */
[----:B------:R-:W-:Y:S01]  /*37e0*/  IMAD.U32 R106, R106, 0x10000, RZ ;  /* 0x000100006a6a7824 */ /* 0x000fe200078e00ff */
[----:B------:R-:W-:Y:S01]  /*37f0*/  ISETP.NE.AND P4, PT, R162, 0x1, PT ;  /* 0x00000001a200780c */ /* 0x000fe20003f85270 */
[----:B------:R-:W-:Y:S01]  /*3800*/  BSSY.RECONVERGENT B1, `(.L_x_1792) ;  /* 0x000005f000017945 */ /* 0x000fe20003800200 */
[----:B------:R-:W-:Y:S01]  /*3810*/  @P1 PRMT R158, R50, 0x7632, R158 ;  /* 0x00007632329e1816 */ /* 0x000fe2000000009e */
[----:B------:R-:W-:Y:S01]  /*3820*/  FFMA.FTZ R104, R105, R188, 1.1641532182693481445e-10 ;  /* 0x2f00000069687423 */ /* 0x000fe200000100bc */
[----:B------:R-:W-:Y:S01]  /*3830*/  FMUL.FTZ R106, R106, R173 ;  /* 0x000000ad6a6a7220 */ /* 0x000fe20000410000 */
[----:B------:R-:W-:Y:S01]  /*3840*/  MOV R191, 0x2 ;  /* 0x0000000200bf7802 */ /* 0x000fe20000000f00 */
        /* <DEDUP_REMOVED lines=16> */
.L_x_1794:
        /* <DEDUP_REMOVED lines=13> */
.L_x_1796:
[----:B------:R-:W-:Y:S05]  /*3a20*/  BSYNC.RECONVERGENT B2 ;  /* 0x0000000000027941 */ /* 0x000fea0003800200 */
.L_x_1795:
        /* <DEDUP_REMOVED lines=12> */
[----:B------:R-:W-:-:S04]  /*3af0*/  IMAD.WIDE.U32 R184, R159, -0x2daee0ad, RZ ;  /* 0xd2511f539fb87825 */ /* 0x000fc800078e00ff */
[----:B------:R-:W-:Y:S01]  /*3b00*/  IMAD.WIDE.U32 R158, R158, -0x326172a9, RZ ;  /* 0xcd9e8d579e9e7825 */ /* 0x000fe200078e00ff */
[----:B------:R-:W-:Y:S02]  /*3b10*/  LOP3.LUT R157, R157, R156, R185, 0x96, !PT ;  /* 0x0000009c9d9d7212 */ /* 0x000fe400078e96b9 */
[----:B------:R-:W-:Y:S02]  /*3b20*/  IADD3 R185, PT, PT, R123, 0x32370b8f, RZ ;  /* 0x32370b8f7bb97810 */ /* 0x000fe40007ffe0ff */
        /* <DEDUP_REMOVED lines=32> */
[----:B------:R-:W-:-:S03]  /*3d30*/  IADD3 R157, PT, PT, R123, -0x24c28bd8, RZ ;  /* 0xdb3d74287b9d7810 */ /* 0x000fc60007ffe0ff */
[----:B------:R-:W-:Y:S01]  /*3d40*/  IMAD.WIDE.U32 R184, R185, -0x326172a9, RZ ;  /* 0xcd9e8d57b9b87825 */ /* 0x000fe200078e00ff */
[----:B------:R-:W-:-:S03]  /*3d50*/  LOP3.LUT R157, R157, R156, R159, 0x96, !PT ;  /* 0x0000009c9d9d7212 */ /* 0x000fc600078e969f */
[----:B------:R-:W-:Y:S01]  /*3d60*/  VIADD R159, R122, 0x8ff34781 ;  /* 0x8ff347817a9f7836 */ /* 0x000fe20000000000 */
[----:B------:R-:W-:Y:S01]  /*3d70*/  LOP3.LUT R105, R105, R104, R185, 0x96, !PT ;  /* 0x0000006869697212 */ /* 0x000fe200078e96b9 */
[----:B------:R-:W-:Y:S01]  /*3d80*/  IMAD.WIDE.U32 R156, R157, -0x326172a9, RZ ;  /* 0xcd9e8d579d9c7825 */ /* 0x000fe200078e00ff */
[----:B------:R-:W-:-:S03]  /*3d90*/  IADD3 R185, PT, PT, R123, -0x695add53, RZ ;  /* 0x96a522ad7bb97810 */ /* 0x000fc60007ffe0ff */
[----:B------:R-:W-:Y:S01]  /*3da0*/  IMAD.WIDE.U32 R104, R105, -0x2daee0ad, RZ ;  /* 0xd2511f5369687825 */ /* 0x000fe200078e00ff */
[----:B------:R-:W-:-:S04]  /*3db0*/  LOP3.LUT R157, R159, R184, R157, 0x96, !PT ;  /* 0x000000b89f9d7212 */ /* 0x000fc800078e969d */
[----:B------:R-:W-:Y:S01]  /*3dc0*/  LOP3.LUT R159, R185, R158, R105, 0x96, !PT ;  /* 0x0000009eb99f7212 */ /* 0x000fe200078e9669 */
[----:B------:R-:W-:Y:S02]  /*3dd0*/  IMAD.MOV.U32 R105, RZ, RZ, R182 ;  /* 0x000000ffff697224 */ /* 0x000fe400078e00b6 */
[----:B------:R-:W-:-:S07]  /*3de0*/  IMAD.MOV.U32 R182, RZ, RZ, R104 ;  /* 0x000000ffffb67224 */ /* 0x000fce00078e0068 */
.L_x_1793:
[----:B------:R-:W-:Y:S05]  /*3df0*/  BSYNC.RECONVERGENT B1 ;  /* 0x0000000000017941 */ /* 0x000fea0003800200 */
.L_x_1792:
[----:B------:R-:W-:Y:S01]  /*3e00*/  I2FP.F32.U32 R105, R105 ;  /* 0x0000006900697245 */ /* 0x000fe20000201000 */
[----:B------:R-:W-:Y:S01]  /*3e10*/  IMAD.U32 R106, R107, 0x10000, RZ ;  /* 0x000100006b6a7824 */ /* 0x000fe200078e00ff */
[----:B------:R-:W-:Y:S01]  /*3e20*/  ISETP.NE.AND P5, PT, R191, 0x1, PT ;  /* 0x00000001bf00780c */ /* 0x000fe20003fa5270 */
[----:B------:R-:W-:Y:S01]  /*3e30*/  BSSY.RECONVERGENT B1, `(.L_x_1797) ;  /* 0x000005f000017945 */ /* 0x000fe20003800200 */
[----:B------:R-:W-:Y:S01]  /*3e40*/  PRMT R185, R107, 0x7632, R185 ;  /* 0x000076326bb97816 */ /* 0x000fe200000000b9 */
[----:B------:R-:W-:Y:S01]  /*3e50*/  FFMA.FTZ R104, R105, R188, 1.1641532182693481445e-10 ;  /* 0x2f00000069687423 */ /* 0x000fe200000100bc */
[----:B------:R-:W-:Y:S01]  /*3e60*/  FMUL.FTZ R106, R106, R173 ;  /* 0x000000ad6a6a7220 */ /* 0x000fe20000410000 */
[----:B------:R-:W-:Y:S01]  /*3e70*/  @P1 IMAD.U32 R105, R51, 0x10000, RZ ;  /* 0x0001000033691824 */ /* 0x000fe200078e00ff */
[----:B------:R-:W-:Y:S02]  /*3e80*/  MOV R158, 0x2 ;  /* 0x00000002009e7802 */ /* 0x000fe40000000f00 */
[----:B------:R-:W-:-:S04]  /*3e90*/  FSETP.GTU.FTZ.AND P4, PT, R104, R187, PT ;  /* 0x000000bb6800720b */ /* 0x000fc80003f9c000 */
        /* <DEDUP_REMOVED lines=14> */
.L_x_1799:
        /* <DEDUP_REMOVED lines=13> */
.L_x_1801:
[----:B------:R-:W-:Y:S05]  /*4050*/  BSYNC.RECONVERGENT B2 ;  /* 0x0000000000027941 */ /* 0x000fea0003800200 */
.L_x_1800:
        /* <DEDUP_REMOVED lines=56> */
[----:B------:R-:W-:Y:S01]  /*43e0*/  HFMA2 R158, -RZ, RZ, 0, 0 ;  /* 0x00000000ff9e7431 */ /* 0x000fe200000001ff */
[----:B------:R-:W-:Y:S01]  /*43f0*/  LOP3.LUT R159, R159, R106, R105, 0x96, !PT ;  /* 0x0000006a9f9f7212 */ /* 0x000fe200078e9669 */
[----:B------:R-:W-:Y:S02]  /*4400*/  IMAD.MOV.U32 R105, RZ, RZ, R182 ;  /* 0x000000ffff697224 */ /* 0x000fe400078e00b6 */
[----:B------:R-:W-:-:S07]  /*4410*/  IMAD.MOV.U32 R182, RZ, RZ, R104 ;  /* 0x000000ffffb67224 */ /* 0x000fce00078e0068 */
.L_x_1798:
[----:B------:R-:W-:Y:S05]  /*4420*/  BSYNC.RECONVERGENT B1 ;  /* 0x0000000000017941 */ /* 0x000fea0003800200 */
.L_x_1797:
[----:B------:R-:W-:Y:S01]  /*4430*/  I2FP.F32.U32 R105, R105 ;  /* 0x0000006900697245 */ /* 0x000fe20000201000 */
[----:B------:R-:W-:Y:S01]  /*4440*/  IMAD.U32 R104, R185, 0x10000, RZ ;  /* 0x00010000b9687824 */ /* 0x000fe200078e00ff */
[----:B------:R-:W-:-:S03]  /*4450*/  @P1 PRMT R106, R51, 0x7632, R106 ;  /* 0x00007632336a1816 */ /* 0x000fc6000000006a */
[----:B------:R-:W-:Y:S01]  /*4460*/  FFMA.FTZ R188, R105, R188, 1.1641532182693481445e-10 ;  /* 0x2f00000069bc7423 */ /* 0x000fe200000100bc */
[----:B------:R-:W-:Y:S01]  /*4470*/  FMUL.FTZ R104, R104, R173 ;  /* 0x000000ad68687220 */ /* 0x000fe20000410000 */
[----:B------:R-:W-:Y:S01]  /*4480*/  @P1 IMAD.U32 R106, R106, 0x10000, RZ ;  /* 0x000100006a6a1824 */ /* 0x000fe200078e00ff */
[----:B------:R-:W-:Y:S02]  /*4490*/  PRMT R105, R183, 0x5410, R186 ;  /* 0x00005410b7697816 */ /* 0x000fe400000000ba */
[----:B------:R-:W-:-:S04]  /*44a0*/  FSETP.GTU.FTZ.AND P5, PT, R188, R187, PT ;  /* 0x000000bbbc00720b */ /* 0x000fc80003fbc000 */
[----:B------:R-:W-:Y:S02]  /*44b0*/  FSEL R173, R104, RZ, !P5 ;  /* 0x000000ff68ad7208 */ /* 0x000fe40006800000 */
[----:B------:R-:W-:Y:S02]  /*44c0*/  PLOP3.LUT P5, PT, P5, PT, PT, 0x8, 0x80 ;  /* 0x000000000080781c */ /* 0x000fe40002fae170 */
[----:B------:R-:W-:Y:S01]  /*44d0*/  PRMT R104, R179, 0x5410, R181 ;  /* 0x00005410b3687816 */ /* 0x000fe200000000b5 */
[----:B------:R-:W-:Y:S01]  /*44e0*/  @P1 FADD.FTZ R173, R106, R173 ;  /* 0x000000ad6aad1221 */ /* 0x000fe20000010000 */
[----:B------:R-:W-:-:S04]  /*44f0*/  PRMT R106, R189, 0x5410, R190 ;  /* 0x00005410bd6a7816 */ /* 0x000fc800000000be */
[----:B------:R-:W-:-:S04]  /*4500*/  F2FP.BF16.F32.PACK_AB R107, RZ, R173 ;  /* 0x000000adff6b723e */ /* 0x000fc800000010ff */
[----:B------:R-:W-:Y:S01]  /*4510*/  PRMT R107, R184, 0x5410, R107 ;  /* 0x00005410b86b7816 */ /* 0x000fe2000000006b */
[----:B------:R-:W-:Y:S06]  /*4520*/  BRA `(.L_x_1802) ;  /* 0x0000006000e47947 */ /* 0x000fec0003800000 */
.L_x_1761:
        /* <DEDUP_REMOVED lines=16> */
.L_x_1805:
        /* <DEDUP_REMOVED lines=13> */
.L_x_1807:
[----:B------:R-:W-:Y:S05]  /*4700*/  BSYNC.RECONVERGENT B2 ;  /* 0x0000000000027941 */ /* 0x000fea0003800200 */
.L_x_1806:
[----:B------:R-:W-:Y:S01]  /*4710*/  IMAD.WIDE.U32 R4, R128, -0x326172a9, RZ ;  /* 0xcd9e8d5780047825 */ /* 0x000fe200078e00ff */
[----:B------:R-:W-:Y:S02]  /*4720*/  LOP3.LUT R8, R12, R7, R123, 0x96, !PT ;  /* 0x000000070c087212 */ /* 0x000fe400078e967b */
[----:B------:R-:W-:Y:S01]  /*4730*/  IADD3 R159, PT, PT, R123, -0x695add53, RZ ;  /* 0x96a522ad7b9f7810 */ /* 0x000fe20007ffe0ff */
        /* <DEDUP_REMOVED lines=11> */
[----:B------:R-:W-:-:S05]  /*47f0*/  VIADD R3, R122, 0x3c6ef372 ;  /* 0x3c6ef3727a037836 */ /* 0x000fca0000000000 */
[----:B------:R-:W-:Y:S01]  /*4800*/  LOP3.LUT R3, R3, R8, R5, 0x96, !PT ;  /* 0x0000000803037212 */ /* 0x000fe200078e9605 */
[----:B------:R-:W-:-:S04]  /*4810*/  IMAD.WIDE.U32 R8, R9, -0x326172a9, RZ ;  /* 0xcd9e8d5709087825 */ /* 0x000fc800078e00ff */
[----:B------:R-:W-:Y:S02]  /*4820*/  VIADD R5, R122, 0xdaa66d2b ;  /* 0xdaa66d2b7a057836 */ /* 0x000fe40000000000 */
[----:B------:R-:W-:Y:S01]  /*4830*/  IMAD.WIDE.U32 R10, R3, -0x2daee0ad, RZ ;  /* 0xd2511f53030a7825 */ /* 0x000fe200078e00ff */
[----:B------:R-:W-:Y:S02]  /*4840*/  IADD3 R3, PT, PT, R123, 0x32370b8f, RZ ;  /* 0x32370b8f7b037810 */ /* 0x000fe40007ffe0ff */
[----:B------:R-:W-:Y:S01]  /*4850*/  LOP3.LUT R5, R5, R4, R9, 0x96, !PT ;  /* 0x0000000405057212 */ /* 0x000fe200078e9609 */
[----:B------:R-:W-:Y:S01]  /*4860*/  VIADD R9, R123, 0xed9eba14 ;  /* 0xed9eba147b097836 */ /* 0x000fe20000000000 */
[----:B------:R-:W-:-:S03]  /*4870*/  LOP3.LUT R3, R3, R6, R11, 0x96, !PT ;  /* 0x0000000603037212 */ /* 0x000fc600078e960b */
[----:B------:R-:W-:-:S04]  /*4880*/  IMAD.WIDE.U32 R6, R5, -0x2daee0ad, RZ ;  /* 0xd2511f5305067825 */ /* 0x000fc800078e00ff */
[----:B------:R-:W-:Y:S01]  /*4890*/  IMAD.WIDE.U32 R4, R3, -0x326172a9, RZ ;  /* 0xcd9e8d5703047825 */ /* 0x000fe200078e00ff */
[----:B------:R-:W-:-:S03]  /*48a0*/  LOP3.LUT R9, R9, R10, R7, 0x96, !PT ;  /* 0x0000000a09097212 */ /* 0x000fc600078e9607 */
[----:B------:R-:W-:-:S05]  /*48b0*/  VIADD R3, R122, 0x78dde6e4 ;  /* 0x78dde6e47a037836 */ /* 0x000fca0000000000 */
[----:B------:R-:W-:Y:S01]  /*48c0*/  LOP3.LUT R3, R3, R8, R5, 0x96, !PT ;  /* 0x0000000803037212 */ /* 0x000fe200078e9605 */
[----:B------:R-:W-:Y:S01]  /*48d0*/  IMAD.WIDE.U32 R8, R9, -0x326172a9, RZ ;  /* 0xcd9e8d5709087825 */ /* 0x000fe200078e00ff */
[----:B------:R-:W-:-:S03]  /*48e0*/  IADD3 R5, PT, PT, R122, 0x1715609d, RZ ;  /* 0x1715609d7a057810 */ /* 0x000fc60007ffe0ff */
[----:B------:R-:W-:Y:S01]  /*48f0*/  IMAD.WIDE.U32 R10, R3, -0x2daee0ad, RZ ;  /* 0xd2511f53030a7825 */ /* 0x000fe200078e00ff */
[----:B------:R-:W-:-:S03]  /*4900*/  LOP3.LUT R5, R5, R4, R9, 0x96, !PT ;  /* 0x0000000405057212 */ /* 0x000fc600078e9609 */
[C---:B------:R-:W-:Y:S02]  /*4910*/  VIADD R3, R123.reuse, 0xa9066899 ;  /* 0xa90668997b037836 */ /* 0x040fe40000000000 */
[----:B------:R-:W-:-:S03]  /*4920*/  VIADD R9, R123, 0x646e171e ;  /* 0x646e171e7b097836 */ /* 0x000fc60000000000 */
[----:B------:R-:W-:Y:S01]  /*4930*/  LOP3.LUT R3, R3, R6, R11, 0x96, !PT ;  /* 0x0000000603037212 */ /* 0x000fe200078e960b */
[----:B------:R-:W-:-:S04]  /*4940*/  IMAD.WIDE.U32 R6, R5, -0x2daee0ad, RZ ;  /* 0xd2511f5305067825 */ /* 0x000fc800078e00ff */
[----:B------:R-:W-:Y:S01]  /*4950*/  IMAD.WIDE.U32 R4, R3, -0x326172a9, RZ ;  /* 0xcd9e8d5703047825 */ /* 0x000fe200078e00ff */
[C---:B------:R-:W-:Y:S02]  /*4960*/  IADD3 R3, PT, PT, R122.reuse, -0x4ab325aa, RZ ;  /* 0xb54cda567a037810 */ /* 0x040fe40007ffe0ff */
[----:B------:R-:W-:Y:S02]  /*4970*/  LOP3.LUT R9, R9, R10, R7, 0x96, !PT ;  /* 0x0000000a09097212 */ /* 0x000fe400078e9607 */
[----:B------:R-:W-:Y:S01]  /*4980*/  LOP3.LUT R3, R3, R8, R5, 0x96, !PT ;  /* 0x0000000803037212 */ /* 0x000fe200078e9605 */
[----:B------:R-:W-:Y:S02]  /*4990*/  VIADD R5, R122, 0x5384540f ;  /* 0x5384540f7a057836 */ /* 0x000fe40000000000 */
[----:B------:R-:W-:-:S04]  /*49a0*/  IMAD.WIDE.U32 R8, R9, -0x326172a9, RZ ;  /* 0xcd9e8d5709087825 */ /* 0x000fc800078e00ff */
[----:B------:R-:W-:Y:S01]  /*49b0*/  IMAD.WIDE.U32 R10, R3, -0x2daee0ad, RZ ;  /* 0xd2511f53030a7825 */ /* 0x000fe200078e00ff */
[----:B------:R-:W-:Y:S02]  /*49c0*/  LOP3.LUT R5, R5, R4, R9, 0x96, !PT ;  /* 0x0000000405057212 */ /* 0x000fe400078e9609 */
[C---:B------:R-:W-:Y:S01]  /*49d0*/  IADD3 R9, PT, PT, R123.reuse, -0x24c28bd8, RZ ;  /* 0xdb3d74287b097810 */ /* 0x040fe20007ffe0ff */
[----:B------:R-:W-:Y:S02]  /*49e0*/  VIADD R3, R123, 0x1fd5c5a3 ;  /* 0x1fd5c5a37b037836 */ /* 0x000fe40000000000 */
[----:B------:R-:W-:-:S03]  /*49f0*/  IMAD.WIDE.U32 R4, R5, -0x2daee0ad, RZ ;  /* 0xd2511f5305047825 */ /* 0x000fc600078e00ff */
[----:B------:R-:W-:Y:S01]  /*4a00*/  LOP3.LUT R6, R3, R6, R11, 0x96, !PT ;  /* 0x0000000603067212 */ /* 0x000fe200078e960b */
[C---:B------:R-:W-:Y:S01]  /*4a10*/  VIADD R3, R122.reuse, 0xf1bbcdc8 ;  /* 0xf1bbcdc87a037836 */ /* 0x040fe20000000000 */
[----:B------:R-:W-:Y:S01]  /*4a20*/  LOP3.LUT R9, R9, R10, R5, 0x96, !PT ;  /* 0x0000000a09097212 */ /* 0x000fe200078e9605 */
[----:B------:R-:W-:Y:S02]  /*4a30*/  VIADD R5, R122, 0x8ff34781 ;  /* 0x8ff347817a057836 */ /* 0x000fe40000000000 */
[----:B------:R-:W-:-:S04]  /*4a40*/  IMAD.WIDE.U32 R6, R6, -0x326172a9, RZ ;  /* 0xcd9e8d5706067825 */ /* 0x000fc800078e00ff */
[----:B------:R-:W-:Y:S01]  /*4a50*/  IMAD.WIDE.U32 R156, R9, -0x326172a9, RZ ;  /* 0xcd9e8d57099c7825 */ /* 0x000fe200078e00ff */
[----:B------:R-:W-:-:S03]  /*4a60*/  LOP3.LUT R3, R3, R8, R7, 0x96, !PT ;  /* 0x0000000803037212 */ /* 0x000fc600078e9607 */
[----:B------:R-:W-:Y:S01]  /*4a70*/  IMAD.MOV.U32 R7, RZ, RZ, RZ ;  /* 0x000000ffff077224 */ /* 0x000fe200078e00ff */
[----:B------:R-:W-:Y:S01]  /*4a80*/  LOP3.LUT R157, R5, R6, R157, 0x96, !PT ;  /* 0x00000006059d7212 */ /* 0x000fe200078e969d */
[----:B------:R-:W-:-:S05]  /*4a90*/  IMAD.WIDE.U32 R182, R3, -0x2daee0ad, RZ ;  /* 0xd2511f5303b67825 */ /* 0x000fca00078e00ff */
[----:B------:R-:W-:Y:S01]  /*4aa0*/  LOP3.LUT R159, R159, R4, R183, 0x96, !PT ;  /* 0x000000049f9f7212 */ /* 0x000fe200078e96b7 */
[----:B------:R-:W-:-:S07]  /*4ab0*/  IMAD.MOV.U32 R4, RZ, RZ, R186 ;  /* 0x000000ffff047224 */ /* 0x000fce00078e00ba */
.L_x_1804:
[----:B------:R-:W-:Y:S05]  /*4ac0*/  BSYNC.RECONVERGENT B1 ;  /* 0x0000000000017941 */ /* 0x000fea0003800200 */
.L_x_1803:
        /* <DEDUP_REMOVED lines=8> */
[----:B------:R-:W1:Y:S01]  /*4b50*/  LDC R173, c[0x0][0x408] ;  /* 0x00010200ffad7b82 */ /* 0x000e620000000800 */
[----:B------:R-:W-:Y:S01]  /*4b60*/  PRMT R104, R104, 0x7632, R104 ;  /* 0x0000763268687816 */ /* 0x000fe20000000068 */
[----:B------:R-:W-:Y:S01]  /*4b70*/  FFMA.FTZ R4, R5, R186, 1.1641532182693481445e-10 ;  /* 0x2f00000005047423 */ /* 0x000fe200000100ba */
[----:B------:R-:W-:-:S04]  /*4b80*/  MOV R5, R156 ;  /* 0x0000009c00057202 */ /* 0x000fc80000000f00 */
[----:B0-----:R-:W-:-:S04]  /*4b90*/  FSETP.GTU.FTZ.AND P2, PT, R4, R3, PT ;  /* 0x000000030400720b */ /* 0x001fc80003f5c000 */
[----:B------:R-:W-:Y:S01]  /*4ba0*/  PLOP3.LUT P4, PT, P2, PT, PT, 0x8, 0x80 ;  /* 0x000000000080781c */ /* 0x000fe2000178e170 */
[----:B-1----:R-:W-:-:S05]  /*4bb0*/  FMUL.FTZ R6, R6, R173 ;  /* 0x000000ad06067220 */ /* 0x002fca0000410000 */
[----:B------:R-:W-:-:S07]  /*4bc0*/  FSEL R139, R6, RZ, !P2 ;  /* 0x000000ff068b7208 */ /* 0x000fce0005000000 */
        /* <DEDUP_REMOVED lines=10> */
.L_x_1810:
        /* <DEDUP_REMOVED lines=13> */
.L_x_1812:
[----:B------:R-:W-:Y:S05]  /*4d40*/  BSYNC.RECONVERGENT B2 ;  /* 0x0000000000027941 */ /* 0x000fea0003800200 */
.L_x_1811:
[----:B------:R-:W-:Y:S01]  /*4d50*/  IMAD.WIDE.U32 R6, R128, -0x326172a9, RZ ;  /* 0xcd9e8d5780067825 */ /* 0x000fe200078e00ff */
[----:B------:R-:W-:-:S03]  /*4d60*/  LOP3.LUT R4, R12, R9, R123, 0x96, !PT ;  /* 0x000000090c047212 */ /* 0x000fc600078e967b */
[----:B------:R-:W-:Y:S01]  /*4d70*/  VIADD R9, R123, 0xbb67ae85 ;  /* 0xbb67ae857b097836 */ /* 0x000fe20000000000 */
[----:B------:R-:W-:Y:S01]  /*4d80*/  LOP3.LUT R10, R121, R7, R122, 0x96, !PT ;  /* 0x00000007790a7212 */ /* 0x000fe200078e967a */
[----:B------:R-:W-:Y:S01]  /*4d90*/  IMAD.WIDE.U32 R4, R4, -0x326172a9, RZ ;  /* 0xcd9e8d5704047825 */ /* 0x000fe200078e00ff */
[----:B------:R-:W-:-:S03]  /*4da0*/  IADD3 R7, PT, PT, R122, -0x61c88647, RZ ;  /* 0x9e3779b97a077810 */ /* 0x000fc60007ffe0ff */
[----:B------:R-:W-:Y:S01]  /*4db0*/  IMAD.WIDE.U32 R10, R10, -0x2daee0ad, RZ ;  /* 0xd2511f530a0a7825 */ /* 0x000fe200078e00ff */
[----:B------:R-:W-:Y:S02]  /*4dc0*/  LOP3.LUT R7, R7, R6, R5, 0x96, !PT ;  /* 0x0000000607077212 */ /* 0x000fe400078e9605 */
[----:B------:R-:W-:Y:S01]  /*4dd0*/  IADD3 R5, PT, PT, R122, 0x3c6ef372, RZ ;  /* 0x3c6ef3727a057810 */ /* 0x000fe20007ffe0ff */
[----:B------:R-:W-:Y:S01]  /*4de0*/  VIADD R159, R123, 0x96a522ad ;  /* 0x96a522ad7b9f7836 */ /* 0x000fe20000000000 */
        /* <DEDUP_REMOVED lines=38> */
[----:B------:R-:W-:-:S04]  /*5050*/  IMAD.WIDE.U32 R8, R9, -0x326172a9, RZ ;  /* 0xcd9e8d5709087825 */ /* 0x000fc800078e00ff */
[----:B------:R-:W-:Y:S01]  /*5060*/  VIADD R11, R123, 0xdb3d7428 ;  /* 0xdb3d74287b0b7836 */ /* 0x000fe20000000000 */
[----:B------:R-:W-:-:S04]  /*5070*/  LOP3.LUT R5, R5, R4, R9, 0x96, !PT ;  /* 0x0000000405057212 */ /* 0x000fc800078e9609 */
[----:B------:R-:W-:Y:S01]  /*5080*/  LOP3.LUT R11, R11, R10, R7, 0x96, !PT ;  /* 0x0000000a0b0b7212 */ /* 0x000fe200078e9607 */
[----:B------:R-:W-:-:S04]  /*5090*/  IMAD.WIDE.U32 R4, R5, -0x2daee0ad, RZ ;  /* 0xd2511f5305047825 */ /* 0x000fc800078e00ff */
[----:B------:R-:W-:Y:S01]  /*50a0*/  IMAD.WIDE.U32 R156, R11, -0x326172a9, RZ ;  /* 0xcd9e8d570b9c7825 */ /* 0x000fe200078e00ff */
[----:B------:R-:W-:Y:S02]  /*50b0*/  LOP3.LUT R159, R159, R6, R5, 0x96, !PT ;  /* 0x000000069f9f7212 */ /* 0x000fe400078e9605 */
[----:B------:R-:W-:Y:S01]  /*50c0*/  MOV R5, R182 ;  /* 0x000000b600057202 */ /* 0x000fe20000000f00 */
[----:B------:R-:W-:Y:S02]  /*50d0*/  VIADD R7, R122, 0x8ff34781 ;  /* 0x8ff347817a077836 */ /* 0x000fe40000000000 */
[----:B------:R-:W-:-:S03]  /*50e0*/  IMAD.MOV.U32 R182, RZ, RZ, R4 ;  /* 0x000000ffffb67224 */ /* 0x000fc600078e0004 */
[----:B------:R-:W-:Y:S01]  /*50f0*/  LOP3.LUT R157, R7, R8, R157, 0x96, !PT ;  /* 0x00000008079d7212 */ /* 0x000fe200078e969d */
[----:B------:R-:W-:-:S07]  /*5100*/  IMAD.MOV.U32 R8, RZ, RZ, RZ ;  /* 0x000000ffff087224 */ /* 0x000fce00078e00ff */
.L_x_1809:
[----:B------:R-:W-:Y:S05]  /*5110*/  BSYNC.RECONVERGENT B1 ;  /* 0x0000000000017941 */ /* 0x000fea0003800200 */
.L_x_1808:
[----:B------:R-:W-:Y:S01]  /*5120*/  I2FP.F32.U32 R5, R5 ;  /* 0x0000000500057245 */ /* 0x000fe20000201000 */
[----:B------:R-:W-:Y:S01]  /*5130*/  BSSY.RECONVERGENT B1, `(.L_x_1813) ;  /* 0x0000062000017945 */ /* 0x000fe20003800200 */
[----:B------:R-:W-:Y:S02]  /*5140*/  SHF.L.U32 R6, R52, 0x10, RZ ;  /* 0x0000001034067819 */ /* 0x000fe400000006ff */
[----:B------:R-:W-:Y:S01]  /*5150*/  ISETP.NE.AND P3, PT, R8, 0x1, PT ;  /* 0x000000010800780c */ /* 0x000fe20003f65270 */
[----:B------:R-:W-:Y:S01]  /*5160*/  FFMA.FTZ R4, R5, R186, 1.1641532182693481445e-10 ;  /* 0x2f00000005047423 */ /* 0x000fe200000100ba */
[----:B------:R-:W-:Y:S02]  /*5170*/  IMAD.MOV.U32 R5, RZ, RZ, R156 ;  /* 0x000000ffff057224 */ /* 0x000fe400078e009c */
[----:B------:R-:W-:Y:S02]  /*5180*/  FMUL.FTZ R6, R6, R173 ;  /* 0x000000ad06067220 */ /* 0x000fe40000410000 */
[----:B------:R-:W-:Y:S01]  /*5190*/  FSETP.GTU.FTZ.AND P2, PT, R4, R3, PT ;  /* 0x000000030400720b */ /* 0x000fe20003f5c000 */
[----:B------:R-:W-:-:S03]  /*51a0*/  @P1 IMAD.U32 R4, R48, 0x10000, RZ ;  /* 0x0001000030041824 */ /* 0x000fc600078e00ff */
[----:B------:R-:W-:Y:S02]  /*51b0*/  FSEL R6, R6, RZ, !P2 ;  /* 0x000000ff06067208 */ /* 0x000fe40005000000 */
[----:B------:R-:W-:-:S03]  /*51c0*/  SEL R10, RZ, 0x1, P2 ;  /* 0x00000001ff0a7807 */ /* 0x000fc60001000000 */
[----:B------:R-:W-:Y:S01]  /*51d0*/  FADD.FTZ R139, R139, R6 ;  /* 0x000000068b8b7221 */ /* 0x000fe20000010000 */
[----:B------:R-:W-:-:S03]  /*51e0*/  HFMA2 R6, -RZ, RZ, 0, 1.1920928955078125e-07 ;  /* 0x00000002ff067431 */ /* 0x000fc600000001ff */
        /* <DEDUP_REMOVED lines=12> */
.L_x_1815:
        /* <DEDUP_REMOVED lines=13> */
.L_x_1817:
[----:B------:R-:W-:Y:S05]  /*5380*/  BSYNC.RECONVERGENT B2 ;  /* 0x0000000000027941 */ /* 0x000fea0003800200 */
.L_x_1816:
[----:B------:R-:W-:Y:S01]  /*5390*/  IMAD.WIDE.U32 R6, R128, -0x326172a9, RZ ;  /* 0xcd9e8d5780067825 */ /* 0x000fe200078e00ff */
[----:B------:R-:W-:Y:S02]  /*53a0*/  LOP3.LUT R4, R12, R9, R123, 0x96, !PT ;  /* 0x000000090c047212 */ /* 0x000fe400078e967b */
[C---:B------:R-:W-:Y:S01]  /*53b0*/  IADD3 R139, PT, PT, R123.reuse, 0x76cf5d0a, RZ ;  /* 0x76cf5d0a7b8b7810 */ /* 0x040fe20007ffe0ff */
[----:B------:R-:W-:Y:S01]  /*53c0*/  VIADD R9, R123, 0xbb67ae85 ;  /* 0xbb67ae857b097836 */ /* 0x000fe20000000000 */
[----:B------:R-:W-:Y:S01]  /*53d0*/  LOP3.LUT R156, R121, R7, R122, 0x96, !PT ;  /* 0x00000007799c7212 */ /* 0x000fe200078e967a */
[----:B------:R-:W-:Y:S01]  /*53e0*/  IMAD.WIDE.U32 R4, R4, -0x326172a9, RZ ;  /* 0xcd9e8d5704047825 */ /* 0x000fe200078e00ff */
[----:B------:R-:W-:-:S03]  /*53f0*/  IADD3 R159, PT, PT, R123, -0x695add53, RZ ;  /* 0x96a522ad7b9f7810 */ /* 0x000fc60007ffe0ff */
[----:B------:R-:W-:Y:S02]  /*5400*/  VIADD R7, R122, 0x9e3779b9 ;  /* 0x9e3779b97a077836 */ /* 0x000fe40000000000 */
[----:B------:R-:W-:-:S03]  /*5410*/  IMAD.WIDE.U32 R156, R156, -0x2daee0ad, RZ ;  /* 0xd2511f539c9c7825 */ /* 0x000fc600078e00ff */
[----:B------:R-:W-:Y:S01]  /*5420*/  LOP3.LUT R7, R7, R6, R5, 0x96, !PT ;  /* 0x0000000607077212 */ /* 0x000fe200078e9605 */
[----:B------:R-:W-:Y:S01]  /*5430*/  VIADD R5, R122, 0x3c6ef372 ;  /* 0x3c6ef3727a057836 */ /* 0x000fe20000000000 */
[----:B------:R-:W-:-:S03]  /*5440*/  LOP3.LUT R6, R9, R8, R157, 0x96, !PT ;  /* 0x0000000809067212 */ /* 0x000fc600078e969d */
        /* <DEDUP_REMOVED lines=27> */
[----:B------:R-:W-:Y:S01]  /*5600*/  VIADD R9, R123, 0x1fd5c5a3 ;  /* 0x1fd5c5a37b097836 */ /* 0x000fe20000000000 */
[----:B------:R-:W-:Y:S01]  /*5610*/  LOP3.LUT R156, R5, R4, R7, 0x96, !PT ;  /* 0x00000004059c7212 */ /* 0x000fe200078e9607 */
[----:B------:R-:W-:Y:S01]  /*5620*/  IMAD.WIDE.U32 R4, R139, -0x326172a9, RZ ;  /* 0xcd9e8d578b047825 */ /* 0x000fe200078e00ff */
[----:B------:R-:W-:-:S03]  /*5630*/  IADD3 R139, PT, PT, R123, -0x24c28bd8, RZ ;  /* 0xdb3d74287b8b7810 */ /* 0x000fc60007ffe0ff */
[----:B------:R-:W-:-:S04]  /*5640*/  IMAD.WIDE.U32 R156, R156, -0x2daee0ad, RZ ;  /* 0xd2511f539c9c7825 */ /* 0x000fc800078e00ff */
[----:B------:R-:W-:Y:S01]  /*5650*/  VIADD R7, R122, 0x5384540f ;  /* 0x5384540f7a077836 */ /* 0x000fe20000000000 */
[----:B------:R-:W-:-:S04]  /*5660*/  LOP3.LUT R9, R9, R8, R157, 0x96, !PT ;  /* 0x0000000809097212 */ /* 0x000fc800078e969d */
        /* <DEDUP_REMOVED lines=8> */
[----:B------:R-:W-:Y:S01]  /*56f0*/  IMAD.WIDE.U32 R156, R156, -0x326172a9, RZ ;  /* 0xcd9e8d579c9c7825 */ /* 0x000fe200078e00ff */
[----:B------:R-:W-:-:S03]  /*5700*/  LOP3.LUT R159, R159, R6, R5, 0x96, !PT ;  /* 0x000000069f9f7212 */ /* 0x000fc600078e9605 */
[----:B------:R-:W-:Y:S02]  /*5710*/  HFMA2 R6, -RZ, RZ, 0, 0 ;  /* 0x00000000ff067431 */ /* 0x000fe400000001ff */
[----:B------:R-:W-:Y:S01]  /*5720*/  IMAD.MOV.U32 R5, RZ, RZ, R182 ;  /* 0x000000ffff057224 */ /* 0x000fe200078e00b6 */
[----:B------:R-:W-:Y:S01]  /*5730*/  LOP3.LUT R157, R7, R8, R157, 0x96, !PT ;  /* 0x00000008079d7212 */ /* 0x000fe200078e969d */
[----:B------:R-:W-:-:S07]  /*5740*/  IMAD.MOV.U32 R182, RZ, RZ, R4 ;  /* 0x000000ffffb67224 */ /* 0x000fce00078e0004 */
.L_x_1814:
[----:B------:R-:W-:Y:S05]  /*5750*/  BSYNC.RECONVERGENT B1 ;  /* 0x0000000000017941 */ /* 0x000fea0003800200 */
.L_x_1813:
[----:B------:R-:W-:Y:S01]  /*5760*/  I2FP.F32.U32 R5, R5 ;  /* 0x0000000500057245 */ /* 0x000fe20000201000 */
[----:B------:R-:W-:Y:S01]  /*5770*/  IMAD.U32 R104, R104, 0x10000, RZ ;  /* 0x0001000068687824 */ /* 0x000fe200078e00ff */
[----:B------:R-:W-:Y:S01]  /*5780*/  ISETP.NE.AND P3, PT, R6, 0x1, PT ;  /* 0x000000010600780c */ /* 0x000fe20003f65270 */
[----:B------:R-:W-:Y:S01]  /*5790*/  BSSY.RECONVERGENT B1, `(.L_x_1818) ;  /* 0x000005d000017945 */ /* 0x000fe20003800200 */
[----:B------:R-:W-:Y:S01]  /*57a0*/  LOP3.LUT R124, R124, 0xfffffff7, RZ, 0xc0, !PT ;  /* 0xfffffff77c7c7812 */ /* 0x000fe200078ec0ff */
[----:B------:R-:W-:Y:S01]  /*57b0*/  FFMA.FTZ R4, R5, R186, 1.1641532182693481445e-10 ;  /* 0x2f00000005047423 */ /* 0x000fe200000100ba */
[----:B------:R-:W-:Y:S01]  /*57c0*/  FMUL.FTZ R104, R104, R173 ;  /* 0x000000ad68687220 */ /* 0x000fe20000410000 */
[----:B------:R-:W-:Y:S01]  /*57d0*/  IMAD.MOV.U32 R8, RZ, RZ, 0x2 ;  /* 0x00000002ff087424 */ /* 0x000fe200078e00ff */
[----:B------:R-:W-:Y:S02]  /*57e0*/  MOV R5, R156 ;  /* 0x0000009c00057202 */ /* 0x000fe40000000f00 */
[----:B------:R-:W-:-:S04]  /*57f0*/  FSETP.GTU.FTZ.AND P2, PT, R4, R3, PT ;  /* 0x000000030400720b */ /* 0x000fc80003f5c000 */
        /* <DEDUP_REMOVED lines=12> */
.L_x_1820:
        /* <DEDUP_REMOVED lines=13> */
.L_x_1822:
[----:B------:R-:W-:Y:S05]  /*5990*/  BSYNC.RECONVERGENT B2 ;  /* 0x0000000000027941 */ /* 0x000fea0003800200 */
.L_x_1821:
        /* <DEDUP_REMOVED lines=53> */
[----:B------:R-:W-:-:S04]  /*5cf0*/  IMAD.WIDE.U32 R156, R156, -0x326172a9, RZ ;  /* 0xcd9e8d579c9c7825 */ /* 0x000fc800078e00ff */
[----:B------:R-:W-:Y:S01]  /*5d00*/  IMAD.WIDE.U32 R4, R5, -0x2daee0ad, RZ ;  /* 0xd2511f5305047825 */ /* 0x000fe200078e00ff */
[----:B------:R-:W-:-:S03]  /*5d10*/  LOP3.LUT R157, R7, R8, R157, 0x96, !PT ;  /* 0x00000008079d7212 */ /* 0x000fc600078e969d */
[----:B------:R-:W-:Y:S01]  /*5d20*/  IMAD.MOV.U32 R8, RZ, RZ, RZ ;  /* 0x000000ffff087224 */ /* 0x000fe200078e00ff */
[----:B------:R-:W-:Y:S02]  /*5d30*/  LOP3.LUT R159, R159, R6, R5, 0x96, !PT ;  /* 0x000000069f9f7212 */ /* 0x000fe400078e9605 */
[----:B------:R-:W-:Y:S01]  /*5d40*/  MOV R5, R182 ;  /* 0x000000b600057202 */ /* 0x000fe20000000f00 */
[----:B------:R-:W-:-:S07]  /*5d50*/  IMAD.MOV.U32 R182, RZ, RZ, R4 ;  /* 0x000000ffffb67224 */ /* 0x000fce00078e0004 */
.L_x_1819:
[----:B------:R-:W-:Y:S05]  /*5d60*/  BSYNC.RECONVERGENT B1 ;  /* 0x0000000000017941 */ /* 0x000fea0003800200 */
.L_x_1818:
[----:B------:R-:W-:Y:S01]  /*5d70*/  I2FP.F32.U32 R5, R5 ;  /* 0x0000000500057245 */ /* 0x000fe20000201000 */
[----:B------:R-:W-:Y:S01]  /*5d80*/  BSSY.RECONVERGENT B1, `(.L_x_1823) ;  /* 0x0000064000017945 */ /* 0x000fe20003800200 */
[----:B------:R-:W-:Y:S02]  /*5d90*/  PRMT R4, R52, 0x7632, R4 ;  /* 0x0000763234047816 */ /* 0x000fe40000000004 */
[----:B------:R-:W-:Y:S02]  /*5da0*/  ISETP.NE.AND P3, PT, R8, 0x1, PT ;  /* 0x000000010800780c */ /* 0x000fe40003f65270 */
[----:B------:R-:W-:Y:S01]  /*5db0*/  SHF.L.U32 R6, R4, 0x10, RZ ;  /* 0x0000001004067819 */ /* 0x000fe200000006ff */
[----:B------:R-:W-:-:S04]  /*5dc0*/  FFMA.FTZ R4, R5, R186, 1.1641532182693481445e-10 ;  /* 0x2f00000005047423 */ /* 0x000fc800000100ba */
[----:B------:R-:W-:Y:S01]  /*5dd0*/  FMUL.FTZ R6, R6, R173 ;  /* 0x000000ad06067220 */ /* 0x000fe20000410000 */
[----:B------:R-:W-:Y:S02]  /*5de0*/  FSETP.GTU.FTZ.AND P2, PT, R4, R3, PT ;  /* 0x000000030400720b */ /* 0x000fe40003f5c000 */
[----:B------:R-:W-:Y:S02]  /*5df0*/  @P1 PRMT R4, R48, 0x7632, R4 ;  /* 0x0000763230041816 */ /* 0x000fe40000000004 */
[----:B------:R-:W-:Y:S02]  /*5e00*/  FSEL R7, R6, RZ, !P2 ;  /* 0x000000ff06077208 */ /* 0x000fe40005000000 */
[----:B------:R-:W-:Y:S01]  /*5e10*/  SEL R9, RZ, 0x1, P2 ;  /* 0x00000001ff097807 */ /* 0x000fe20001000000 */
[----:B------:R-:W-:Y:S02]  /*5e20*/  @P1 IMAD.U32 R5, R4, 0x10000, RZ ;  /* 0x0001000004051824 */ /* 0x000fe400078e00ff */
[----:B------:R-:W-:Y:S01]  /*5e30*/  FADD.FTZ R104, R104, R7 ;  /* 0x0000000768687221 */ /* 0x000fe20000010000 */
[----:B------:R-:W-:-:S03]  /*5e40*/  HFMA2 R7, -RZ, RZ, 0, 1.1920928955078125e-07 ;  /* 0x00000002ff077431 */ /* 0x000fc600000001ff */
[----:B------:R-:W-:Y:S01]  /*5e50*/  @P1 FADD.FTZ R140, R104, R5 ;  /* 0x00000005688c1221 */ /* 0x000fe20000010000 */
[----:B------:R-:W-:Y:S02]  /*5e60*/  @!P1 IMAD.MOV.U32 R140, RZ, RZ, R104 ;  /* 0x000000ffff8c9224 */ /* 0x000fe400078e0068 */
        /* <DEDUP_REMOVED lines=11> */
.L_x_1825:
        /* <DEDUP_REMOVED lines=13> */
.L_x_1827:
[----:B------:R-:W-:Y:S05]  /*5ff0*/  BSYNC.RECONVERGENT B2 ;  /* 0x0000000000027941 */ /* 0x000fea0003800200 */
.L_x_1826:
        /* <DEDUP_REMOVED lines=25> */
[----:B------:R-:W-:-:S04]  /*6190*/  LOP3.LUT R139, R139, R156, R159, 0x96, !PT ;  /* 0x0000009c8b8b7212 */ /* 0x000fc800078e969f */
[----:B------:R-:W-:Y:S01]  /*61a0*/  LOP3.LUT R156, R5, R4, R7, 0x96, !PT ;  /* 0x00000004059c7212 */ /* 0x000fe200078e9607 */
[----:B------:R-:W-:Y:S01]  /*61b0*/  IMAD.WIDE.U32 R4, R139, -0x326172a9, RZ ;  /* 0xcd9e8d578b047825 */ /* 0x000fe200078e00ff */
[----:B------:R-:W-:-:S03]  /*61c0*/  IADD3 R7, PT, PT, R122, 0x1715609d, RZ ;  /* 0x1715609d7a077810 */ /* 0x000fc60007ffe0ff */
[----:B------:R-:W-:Y:S01]  /*61d0*/  IMAD.WIDE.U32 R156, R156, -0x2daee0ad, RZ ;  /* 0xd2511f539c9c7825 */ /* 0x000fe200078e00ff */
[----:B------:R-:W-:Y:S02]  /*61e0*/  LOP3.LUT R7, R7, R6, R5, 0x96, !PT ;  /* 0x0000000607077212 */ /* 0x000fe400078e9605 */
[----:B------:R-:W-:Y:S01]  /*61f0*/  IADD3 R5, PT, PT, R122, -0x4ab325aa, RZ ;  /* 0xb54cda567a057810 */ /* 0x000fe20007ffe0ff */
[----:B------:R-:W-:-:S05]  /*6200*/  VIADD R139, R123, 0xa9066899 ;  /* 0xa90668997b8b7836 */ /* 0x000fca0000000000 */
        /* <DEDUP_REMOVED lines=10> */
[----:B------:R-:W-:Y:S02]  /*62b0*/  VIADD R139, R123, 0x1fd5c5a3 ;  /* 0x1fd5c5a37b8b7836 */ /* 0x000fe40000000000 */
[----:B------:R-:W-:-:S03]  /*62c0*/  IMAD.WIDE.U32 R6, R7, -0x2daee0ad, RZ ;  /* 0xd2511f5307067825 */ /* 0x000fc600078e00ff */
[----:B------:R-:W-:Y:S01]  /*62d0*/  LOP3.LUT R158, R139, R158, R157, 0x96, !PT ;  /* 0x0000009e8b9e7212 */ /* 0x000fe200078e969d */
[----:B------:R-:W-:Y:S01]  /*62e0*/  VIADD R5, R122, 0xf1bbcdc8 ;  /* 0xf1bbcdc87a057836 */ /* 0x000fe20000000000 */
        /* <DEDUP_REMOVED lines=13> */
.L_x_1824:
[----:B------:R-:W-:Y:S05]  /*63c0*/  BSYNC.RECONVERGENT B1 ;  /* 0x0000000000017941 */ /* 0x000fea0003800200 */
.L_x_1823:
        /* <DEDUP_REMOVED lines=8> */
[----:B------:R-:W-:Y:S01]  /*6450*/  IMAD.MOV.U32 R104, RZ, RZ, 0x2 ;  /* 0x00000002ff687424 */ /* 0x000fe200078e00ff */
[----:B------:R-:W-:Y:S02]  /*6460*/  MOV R5, R156 ;  /* 0x0000009c00057202 */ /* 0x000fe40000000f00 */
[----:B------:R-:W-:-:S04]  /*6470*/  FSETP.GTU.FTZ.AND P3, PT, R4, R3, PT ;  /* 0x000000030400720b */ /* 0x000fc80003f7c000 */
        /* <DEDUP_REMOVED lines=12> */
.L_x_1830:
        /* <DEDUP_REMOVED lines=13> */
.L_x_1832:
[----:B------:R-:W-:Y:S05]  /*6610*/  BSYNC.RECONVERGENT B2 ;  /* 0x0000000000027941 */ /* 0x000fea0003800200 */
.L_x_1831:
        /* <DEDUP_REMOVED lines=60> */
.L_x_1829:
[----:B------:R-:W-:Y:S05]  /*69e0*/  BSYNC.RECONVERGENT B1 ;  /* 0x0000000000017941 */ /* 0x000fea0003800200 */
.L_x_1828:
        /* <DEDUP_REMOVED lines=8> */
[----:B------:R-:W-:-:S05]  /*6a70*/  FSEL R5, R6, RZ, !P2 ;  /* 0x000000ff06057208 */ /* 0x000fca0005000000 */
[----:B------:R-:W-:Y:S01]  /*6a80*/  FADD.FTZ R4, R8, R5 ;  /* 0x0000000508047221 */ /* 0x000fe20000010000 */
[----:B------:R-:W-:Y:S01]  /*6a90*/  SEL R8, RZ, 0x1, P2 ;  /* 0x00000001ff087807 */ /* 0x000fe20001000000 */
[----:B------:R-:W-:Y:S01]  /*6aa0*/  IMAD.MOV.U32 R5, RZ, RZ, R156 ;  /* 0x000000ffff057224 */ /* 0x000fe200078e009c */
[----:B------:R-:W-:Y:S01]  /*6ab0*/  ISETP.NE.AND P2, PT, R104, 0x1, PT ;  /* 0x000000016800780c */ /* 0x000fe20003f45270 */
[--C-:B------:R-:W-:Y:S01]  /*6ac0*/  @P1 FADD.FTZ R139, R139, R4.reuse ;  /* 0x000000048b8b1221 */ /* 0x100fe20000010000 */
[----:B------:R-:W-:-:S05]  /*6ad0*/  @!P1 IMAD.MOV.U32 R139, RZ, RZ, R4 ;  /* 0x000000ffff8b9224 */ /* 0x000fca00078e0004 */
[----:B------:R-:W-:-:S06]  /*6ae0*/  F2FP.BF16.F32.PACK_AB R184, RZ, R139 ;  /* 0x0000008bffb8723e */ /* 0x000fcc00000010ff */
        /* <DEDUP_REMOVED lines=9> */
.L_x_1835:
        /* <DEDUP_REMOVED lines=13> */
.L_x_1837:
[----:B------:R-:W-:Y:S05]  /*6c50*/  BSYNC.RECONVERGENT B2 ;  /* 0x0000000000027941 */ /* 0x000fea0003800200 */
.L_x_1836:
[----:B------:R-:W-:Y:S01]  /*6c60*/  IMAD.WIDE.U32 R6, R128, -0x326172a9, RZ ;  /* 0xcd9e8d5780067825 */ /* 0x000fe200078e00ff */
[----:B------:R-:W-:Y:S02]  /*6c70*/  LOP3.LUT R4, R12, R105, R123, 0x96, !PT ;  /* 0x000000690c047212 */ /* 0x000fe400078e967b */
[C---:B------:R-:W-:Y:S01]  /*6c80*/  IADD3 R159, PT, PT, R123.reuse, -0x695add53, RZ ;  /* 0x96a522ad7b9f7810 */ /* 0x040fe20007ffe0ff */
        /* <DEDUP_REMOVED lines=57> */
.L_x_1834:
[----:B------:R-:W-:Y:S05]  /*7020*/  BSYNC.RECONVERGENT B1 ;  /* 0x0000000000017941 */ /* 0x000fea0003800200 */
.L_x_1833:
[----:B------:R-:W-:Y:S01]  /*7030*/  I2FP.F32.U32 R5, R5 ;  /* 0x0000000500057245 */ /* 0x000fe20000201000 */
[----:B------:R-:W-:Y:S01]  /*7040*/  IMAD.U32 R6, R153, 0x10000, RZ ;  /* 0x0001000099067824 */ /* 0x000fe200078e00ff */
[----:B------:R-:W-:Y:S01]  /*7050*/  LOP3.LUT R124, R124, 0xfffffffd, RZ, 0xc0, !PT ;  /* 0xfffffffd7c7c7812 */ /* 0x000fe200078ec0ff */
[----:B------:R-:W-:Y:S01]  /*7060*/  BSSY.RECONVERGENT B1, `(.L_x_1838) ;  /* 0x000005d000017945 */ /* 0x000fe20003800200 */
[----:B------:R-:W-:Y:S02]  /*7070*/  IMAD.MOV.U32 R104, RZ, RZ, 0x2 ;  /* 0x00000002ff687424 */ /* 0x000fe400078e00ff */
[----:B------:R-:W-:Y:S01]  /*7080*/  FFMA.FTZ R4, R5, R186, 1.1641532182693481445e-10 ;  /* 0x2f00000005047423 */ /* 0x000fe200000100ba */
[----:B------:R-:W-:Y:S01]  /*7090*/  FMUL.FTZ R6, R6, R173 ;  /* 0x000000ad06067220 */ /* 0x000fe20000410000 */
[----:B------:R-:W-:-:S03]  /*70a0*/  MOV R5, R156 ;  /* 0x0000009c00057202 */ /* 0x000fc60000000f00 */
[----:B------:R-:W-:-:S04]  /*70b0*/  FSETP.GTU.FTZ.AND P2, PT, R4, R3, PT ;  /* 0x000000030400720b */ /* 0x000fc80003f5c000 */
[----:B------:R-:W-:Y:S02]  /*70c0*/  FSEL R153, R6, RZ, !P2 ;  /* 0x000000ff06997208 */ /* 0x000fe40005000000 */
[----:B------:R-:W-:Y:S02]  /*70d0*/  PLOP3.LUT P3, PT, P2, PT, PT, 0x8, 0x80 ;  /* 0x000000000080781c */ /* 0x000fe4000176e170 */
[----:B------:R-:W-:-:S11]  /*70e0*/  ISETP.NE.AND P2, PT, R7, 0x1, PT ;  /* 0x000000010700780c */ /* 0x000fd60003f45270 */
[----:B------:R-:W-:Y:S02]  /*70f0*/  @P3 LOP3.LUT R124, R124, 0x2, RZ, 0xfc, !PT ;  /* 0x000000027c7c3812 */ /* 0x000fe400078efcff */
        /* <DEDUP_REMOVED lines=9> */
.L_x_1840:
        /* <DEDUP_REMOVED lines=13> */
.L_x_1842:
[----:B------:R-:W-:Y:S05]  /*7260*/  BSYNC.RECONVERGENT B2 ;  /* 0x0000000000027941 */ /* 0x000fea0003800200 */
.L_x_1841:
        /* <DEDUP_REMOVED lines=60> */
.L_x_1839:
[----:B------:R-:W-:Y:S05]  /*7630*/  BSYNC.RECONVERGENT B1 ;  /* 0x0000000000017941 */ /* 0x000fea0003800200 */
.L_x_1838:
[----:B------:R-:W-:Y:S01]  /*7640*/  I2FP.F32.U32 R5, R5 ;  /* 0x0000000500057245 */ /* 0x000fe20000201000 */
[----:B------:R-:W-:Y:S01]  /*7650*/  BSSY.RECONVERGENT B1, `(.L_x_1843) ;  /* 0x0000064000017945 */ /* 0x000fe20003800200 */
[----:B------:R-:W-:Y:S01]  /*7660*/  PRMT R4, R53, 0x7632, R4 ;  /* 0x0000763235047816 */ /* 0x000fe20000000004 */
[----:B------:R-:W-:-:S03]  /*7670*/  HFMA2 R105, -RZ, RZ, 0, 1.1920928955078125e-07 ;  /* 0x00000002ff697431 */ /* 0x000fc600000001ff */
[----:B------:R-:W-:Y:S01]  /*7680*/  SHF.L.U32 R6, R4, 0x10, RZ ;  /* 0x0000001004067819 */ /* 0x000fe200000006ff */
[----:B------:R-:W-:Y:S01]  /*7690*/  FFMA.FTZ R4, R5, R186, 1.1641532182693481445e-10 ;  /* 0x2f00000005047423 */ /* 0x000fe200000100ba */
[----:B------:R-:W-:-:S03]  /*76a0*/  IMAD.MOV.U32 R5, RZ, RZ, R156 ;  /* 0x000000ffff057224 */ /* 0x000fc600078e009c */
[----:B------:R-:W-:Y:S01]  /*76b0*/  FMUL.FTZ R6, R6, R173 ;  /* 0x000000ad06067220 */ /* 0x000fe20000410000 */
[----:B------:R-:W-:Y:S02]  /*76c0*/  FSETP.GTU.FTZ.AND P2, PT, R4, R3, PT ;  /* 0x000000030400720b */ /* 0x000fe40003f5c000 */
[----:B------:R-:W-:Y:S02]  /*76d0*/  @P1 PRMT R4, R49, 0x7632, R4 ;  /* 0x0000763231041816 */ /* 0x000fe40000000004 */
[----:B------:R-:W-:Y:S02]  /*76e0*/  FSEL R6, R6, RZ, !P2 ;  /* 0x000000ff06067208 */ /* 0x000fe40005000000 */
[----:B------:R-:W-:Y:S01]  /*76f0*/  SEL R7, RZ, 0x1, P2 ;  /* 0x00000001ff077807 */ /* 0x000fe20001000000 */
[----:B------:R-:W-:Y:S01]  /*7700*/  @P1 IMAD.U32 R4, R4, 0x10000, RZ ;  /* 0x0001000004041824 */ /* 0x000fe200078e00ff */
[----:B------:R-:W-:Y:S01]  /*7710*/  ISETP.NE.AND P2, PT, R104, 0x1, PT ;  /* 0x000000016800780c */ /* 0x000fe20003f45270 */
[----:B------:R-:W-:-:S04]  /*7720*/  FADD.FTZ R153, R153, R6 ;  /* 0x0000000699997221 */ /* 0x000fc80000010000 */
[----:B------:R-:W-:Y:S01]  /*7730*/  @P1 FADD.FTZ R154, R153, R4 ;  /* 0x00000004999a1221 */ /* 0x000fe20000010000 */
[----:B------:R-:W-:-:S05]  /*7740*/  @!P1 IMAD.MOV.U32 R154, RZ, RZ, R153 ;  /* 0x000000ffff9a9224 */ /* 0x000fca00078e0099 */
[----:B------:R-:W-:Y:S02]  /*7750*/  F2FP.BF16.F32.PACK_AB R183, RZ, R154 ;  /* 0x0000009affb7723e */ /* 0x000fe400000010ff */
        /* <DEDUP_REMOVED lines=9> */
.L_x_1845:
        /* <DEDUP_REMOVED lines=13> */
.L_x_1847:
[----:B------:R-:W-:Y:S05]  /*78c0*/  BSYNC.RECONVERGENT B2 ;  /* 0x0000000000027941 */ /* 0x000fea0003800200 */
.L_x_1846:
        /* <DEDUP_REMOVED lines=60> */
.L_x_1844:
[----:B------:R-:W-:Y:S05]  /*7c90*/  BSYNC.RECONVERGENT B1 ;  /* 0x0000000000017941 */ /* 0x000fea0003800200 */
.L_x_1843:
        /* <DEDUP_REMOVED lines=21> */
.L_x_1850:
        /* <DEDUP_REMOVED lines=13> */
.L_x_1852:
[----:B------:R-:W-:Y:S05]  /*7ec0*/  BSYNC.RECONVERGENT B2 ;  /* 0x0000000000027941 */ /* 0x000fea0003800200 */
.L_x_1851:
        /* <DEDUP_REMOVED lines=8> */
[----:B------:R-:W-:Y:S02]  /*7f50*/  IADD3 R5, PT, PT, R122, 0x3c6ef372, RZ ;  /* 0x3c6ef3727a057810 */ /* 0x000fe40007ffe0ff */
        /* <DEDUP_REMOVED lines=11> */
[----:B------:R-:W-:-:S03]  /*8010*/  VIADD R5, R122, 0x78dde6e4 ;  /* 0x78dde6e47a057836 */ /* 0x000fc60000000000 */
[----:B------:R-:W-:Y:S01]  /*8020*/  LOP3.LUT R104, R153, R158, R157, 0x96, !PT ;  /* 0x0000009e99687212 */ /* 0x000fe200078e969d */
[----:B------:R-:W-:Y:S01]  /*8030*/  IMAD.WIDE.U32 R158, R105, -0x2daee0ad, RZ ;  /* 0xd2511f53699e7825 */ /* 0x000fe200078e00ff */
[----:B------:R-:W-:-:S03]  /*8040*/  IADD3 R153, PT, PT, R123, -0x126145ec, RZ ;  /* 0xed9eba147b997810 */ /* 0x000fc60007ffe0ff */
[----:B------:R-:W-:Y:S01]  /*8050*/  IMAD.WIDE.U32 R104, R104, -0x326172a9, RZ ;  /* 0xcd9e8d5768687825 */ /* 0x000fe200078e00ff */
[----:B------:R-:W-:-:S04]  /*8060*/  LOP3.LUT R153, R153, R156, R159, 0x96, !PT ;  /* 0x0000009c99997212 */ /* 0x000fc800078e969f */
        /* <DEDUP_REMOVED lines=18> */
[----:B------:R-:W-:Y:S02]  /*8190*/  VIADD R153, R123, 0x1fd5c5a3 ;  /* 0x1fd5c5a37b997836 */ /* 0x000fe40000000000 */
[----:B------:R-:W-:-:S03]  /*81a0*/  IMAD.WIDE.U32 R104, R105, -0x2daee0ad, RZ ;  /* 0xd2511f5369687825 */ /* 0x000fc600078e00ff */
[----:B------:R-:W-:Y:S01]  /*81b0*/  LOP3.LUT R158, R153, R158, R157, 0x96, !PT ;  /* 0x0000009e999e7212 */ /* 0x000fe200078e969d */
[----:B------:R-:W-:-:S04]  /*81c0*/  VIADD R153, R123, 0xdb3d7428 ;  /* 0xdb3d74287b997836 */ /* 0x000fc80000000000 */
[----:B------:R-:W-:Y:S01]  /*81d0*/  IMAD.WIDE.U32 R158, R158, -0x326172a9, RZ ;  /* 0xcd9e8d579e9e7825 */ /* 0x000fe200078e00ff */
[----:B------:R-:W-:-:S03]  /*81e0*/  LOP3.LUT R156, R153, R156, R105, 0x96, !PT ;  /* 0x0000009c999c7212 */ /* 0x000fc600078e9669 */
[----:B------:R-:W-:Y:S01]  /*81f0*/  VIADD R105, R122, 0x8ff34781 ;  /* 0x8ff347817a697836 */ /* 0x000fe20000000000 */
[----:B------:R-:W-:Y:S01]  /*8200*/  LOP3.LUT R5, R5, R4, R159, 0x96, !PT ;  /* 0x0000000405057212 */ /* 0x000fe200078e969f */
[----:B------:R-:W-:Y:S02]  /*8210*/  VIADD R159, R123, 0x96a522ad ;  /* 0x96a522ad7b9f7836 */ /* 0x000fe40000000000 */
[----:B------:R-:W-:-:S04]  /*8220*/  IMAD.WIDE.U32 R156, R156, -0x326172a9, RZ ;  /* 0xcd9e8d579c9c7825 */ /* 0x000fc800078e00ff */
[----:B------:R-:W-:Y:S01]  /*8230*/  IMAD.WIDE.U32 R4, R5, -0x2daee0ad, RZ ;  /* 0xd2511f5305047825 */ /* 0x000fe200078e00ff */
[----:B------:R-:W-:-:S03]  /*8240*/  LOP3.LUT R157, R105, R158, R157, 0x96, !PT ;  /* 0x0000009e699d7212 */ /* 0x000fc600078e969d */
[----:B------:R-:W-:Y:S01]  /*8250*/  IMAD.MOV.U32 R158, RZ, RZ, RZ ;  /* 0x000000ffff9e7224 */ /* 0x000fe200078e00ff */
[----:B------:R-:W-:Y:S02]  /*8260*/  LOP3.LUT R159, R159, R104, R5, 0x96, !PT ;  /* 0x000000689f9f7212 */ /* 0x000fe400078e9605 */
[----:B------:R-:W-:Y:S01]  /*8270*/  MOV R5, R182 ;  /* 0x000000b600057202 */ /* 0x000fe20000000f00 */
[----:B------:R-:W-:-:S07]  /*8280*/  IMAD.MOV.U32 R182, RZ, RZ, R4 ;  /* 0x000000ffffb67224 */ /* 0x000fce00078e0004 */
.L_x_1849:
[----:B------:R-:W-:Y:S05]  /*8290*/  BSYNC.RECONVERGENT B1 ;  /* 0x0000000000017941 */ /* 0x000fea0003800200 */
.L_x_1848:
[----:B------:R-:W-:Y:S01]  /*82a0*/  I2FP.F32.U32 R5, R5 ;  /* 0x0000000500057245 */ /* 0x000fe20000201000 */
[----:B------:R-:W-:Y:S01]  /*82b0*/  @P1 IMAD.U32 R153, R50, 0x10000, RZ ;  /* 0x0001000032991824 */ /* 0x000fe200078e00ff */
[----:B------:R-:W-:Y:S01]  /*82c0*/  SHF.L.U32 R104, R54, 0x10, RZ ;  /* 0x0000001036687819 */ /* 0x000fe200000006ff */
[----:B------:R-:W-:Y:S02]  /*82d0*/  BSSY.RECONVERGENT B1, `(.L_x_1853) ;  /* 0x0000061000017945 */ /* 0x000fe40003800200 */
[----:B------:R-:W-:Y:S02]  /*82e0*/  FFMA.FTZ R4, R5, R186, 1.1641532182693481445e-10 ;  /* 0x2f00000005047423 */ /* 0x000fe400000100ba */
[----:B------:R-:W-:-:S03]  /*82f0*/  FMUL.FTZ R104, R104, R173 ;  /* 0x000000ad68687220 */ /* 0x000fc60000410000 */
[----:B------:R-:W-:-:S04]  /*8300*/  FSETP.GTU.FTZ.AND P3, PT, R4, R3, PT ;  /* 0x000000030400720b */ /* 0x000fc80003f7c000 */
[----:B------:R-:W-:Y:S01]  /*8310*/  FSEL R5, R104, RZ, !P3 ;  /* 0x000000ff68057208 */ /* 0x000fe20005800000 */
[----:B------:R-:W-:Y:S01]  /*8320*/  HFMA2 R104, -RZ, RZ, 0, 1.1920928955078125e-07 ;  /* 0x00000002ff687431 */ /* 0x000fe200000001ff */
[----:B------:R-:W-:Y:S02]  /*8330*/  SEL R4, RZ, 0x1, P3 ;  /* 0x00000001ff047807 */ /* 0x000fe40001800000 */
[----:B------:R-:W-:Y:S01]  /*8340*/  ISETP.NE.AND P3, PT, R158, 0x1, PT ;  /* 0x000000019e00780c */ /* 0x000fe20003f65270 */
[----:B------:R-:W-:Y:S01]  /*8350*/  FADD.FTZ R6, R6, R5 ;  /* 0x0000000506067221 */ /* 0x000fe20000010000 */
[----:B------:R-:W-:-:S03]  /*8360*/  IMAD.MOV.U32 R5, RZ, RZ, R156 ;  /* 0x000000ffff057224 */ /* 0x000fc600078e009c */
        /* <DEDUP_REMOVED lines=13> */
.L_x_1855:
        /* <DEDUP_REMOVED lines=13> */
.L_x_1857:
[----:B------:R-:W-:Y:S05]  /*8510*/  BSYNC.RECONVERGENT B2 ;  /* 0x0000000000027941 */ /* 0x000fea0003800200 */
.L_x_1856:
        /* <DEDUP_REMOVED lines=57> */
[----:B------:R-:W-:Y:S02]  /*88b0*/  HFMA2 R104, -RZ, RZ, 0, 0 ;  /* 0x00000000ff687431 */ /* 0x000fe400000001ff */
[----:B------:R-:W-:Y:S02]  /*88c0*/  IMAD.MOV.U32 R5, RZ, RZ, R182 ;  /* 0x000000ffff057224 */ /* 0x000fe400078e00b6 */
[----:B------:R-:W-:-:S07]  /*88d0*/  IMAD.MOV.U32 R182, RZ, RZ, R4 ;  /* 0x000000ffffb67224 */ /* 0x000fce00078e0004 */
.L_x_1854:
[----:B------:R-:W-:Y:S05]  /*88e0*/  BSYNC.RECONVERGENT B1 ;  /* 0x0000000000017941 */ /* 0x000fea0003800200 */
.L_x_1853:
        /* <DEDUP_REMOVED lines=20> */
.L_x_1860:
        /* <DEDUP_REMOVED lines=13> */
.L_x_1862:
[----:B------:R-:W-:Y:S05]  /*8b00*/  BSYNC.RECONVERGENT B2 ;  /* 0x0000000000027941 */ /* 0x000fea0003800200 */
.L_x_1861:
        /* <DEDUP_REMOVED lines=49> */
[----:B------:R-:W-:Y:S01]  /*8e20*/  LOP3.LUT R5, R5, R4, R159, 0x96, !PT ;  /* 0x0000000405057212 */ /* 0x000fe200078e969f */
[----:B------:R-:W-:-:S03]  /*8e30*/  VIADD R159, R123, 0x96a522ad ;  /* 0x96a522ad7b9f7836 */ /* 0x000fc60000000000 */
        /* <DEDUP_REMOVED lines=9> */
.L_x_1859:
[----:B------:R-:W-:Y:S05]  /*8ed0*/  BSYNC.RECONVERGENT B1 ;  /* 0x0000000000017941 */ /* 0x000fea0003800200 */
.L_x_1858:
[----:B------:R-:W-:Y:S01]  /*8ee0*/  I2FP.F32.U32 R5, R5 ;  /* 0x0000000500057245 */ /* 0x000fe20000201000 */
[----:B------:R-:W-:Y:S01]  /*8ef0*/  BSSY.RECONVERGENT B1, `(.L_x_1863) ;  /* 0x0000064000017945 */ /* 0x000fe20003800200 */
[----:B------:R-:W-:-:S04]  /*8f00*/  PRMT R4, R54, 0x7632, R4 ;  /* 0x0000763236047816 */ /* 0x000fc80000000004 */
[----:B------:R-:W-:Y:S01]  /*8f10*/  SHF.L.U32 R104, R4, 0x10, RZ ;  /* 0x0000001004687819 */ /* 0x000fe200000006ff */
[----:B------:R-:W-:-:S04]  /*8f20*/  FFMA.FTZ R4, R5, R186, 1.1641532182693481445e-10 ;  /* 0x2f00000005047423 */ /* 0x000fc800000100ba */
[----:B------:R-:W-:Y:S01]  /*8f30*/  FMUL.FTZ R104, R104, R173 ;  /* 0x000000ad68687220 */ /* 0x000fe20000410000 */
[----:B------:R-:W-:Y:S02]  /*8f40*/  FSETP.GTU.FTZ.AND P4, PT, R4, R3, PT ;  /* 0x000000030400720b */ /* 0x000fe40003f9c000 */
[----:B------:R-:W-:Y:S02]  /*8f50*/  @P1 PRMT R4, R50, 0x7632, R4 ;  /* 0x0000763232041816 */ /* 0x000fe40000000004 */
[----:B------:R-:W-:Y:S02]  /*8f60*/  FSEL R105, R104, RZ, !P4 ;  /* 0x000000ff68697208 */ /* 0x000fe40006000000 */
[----:B------:R-:W-:Y:S01]  /*8f70*/  SEL R5, RZ, 0x1, P4 ;  /* 0x00000001ff057807 */ /* 0x000fe20002000000 */
[----:B------:R-:W-:Y:S01]  /*8f80*/  @P1 IMAD.U32 R161, R4, 0x10000, RZ ;  /* 0x0001000004a11824 */ /* 0x000fe200078e00ff */
[----:B------:R-:W-:Y:S01]  /*8f90*/  ISETP.NE.AND P4, PT, R158, 0x1, PT ;  /* 0x000000019e00780c */ /* 0x000fe20003f85270 */
[----:B------:R-:W-:Y:S01]  /*8fa0*/  FADD.FTZ R106, R106, R105 ;  /* 0x000000696a6a7221 */ /* 0x000fe20000010000 */
[----:B------:R-:W-:-:S03]  /*8fb0*/  IMAD.MOV.U32 R4, RZ, RZ, R156 ;  /* 0x000000ffff047224 */ /* 0x000fc600078e009c */
[----:B------:R-:W-:Y:S01]  /*8fc0*/  @P1 FADD.FTZ R161, R106, R161 ;  /* 0x000000a16aa11221 */ /* 0x000fe20000010000 */
[----:B------:R-:W-:Y:S02]  /*8fd0*/  @!P1 IMAD.MOV.U32 R161, RZ, RZ, R106 ;  /* 0x000000ffffa19224 */ /* 0x000fe400078e006a */
[----:B------:R-:W-:-:S03]  /*8fe0*/  HFMA2 R106, -RZ, RZ, 0, 1.1920928955078125e-07 ;  /* 0x00000002ff6a7431 */ /* 0x000fc600000001ff */
        /* <DEDUP_REMOVED lines=10> */
.L_x_1865:
        /* <DEDUP_REMOVED lines=13> */
.L_x_1867:
[----:B------:R-:W-:Y:S05]  /*9160*/  BSYNC.RECONVERGENT B2 ;  /* 0x0000000000027941 */ /* 0x000fea0003800200 */
.L_x_1866:
        /* <DEDUP_REMOVED lines=11> */
[----:B------:R-:W-:Y:S01]  /*9220*/  IMAD.MOV.U32 R4, RZ, RZ, R182 ;  /* 0x000000ffff047224 */ /* 0x000fe200078e00b6 */
        /* <DEDUP_REMOVED lines=45> */
[----:B------:R-:W-:-:S03]  /*9500*/  LOP3.LUT R157, R159, R190, R157, 0x96, !PT ;  /* 0x000000be9f9d7212 */ /* 0x000fc600078e969d */
[----:B------:R-:W-:Y:S01]  /*9510*/  IMAD.MOV.U32 R182, RZ, RZ, R104 ;  /* 0x000000ffffb67224 */ /* 0x000fe200078e0068 */
[----:B------:R-:W-:-:S07]  /*9520*/  LOP3.LUT R159, R185, R158, R105, 0x96, !PT ;  /* 0x0000009eb99f7212 */ /* 0x000fce00078e9669 */
.L_x_1864:
[----:B------:R-:W-:Y:S05]  /*9530*/  BSYNC.RECONVERGENT B1 ;  /* 0x0000000000017941 */ /* 0x000fea0003800200 */
.L_x_1863:
        /* <DEDUP_REMOVED lines=21> */
.L_x_1870:
        /* <DEDUP_REMOVED lines=13> */
.L_x_1872:
[----:B------:R-:W-:Y:S05]  /*9760*/  BSYNC.RECONVERGENT B2 ;  /* 0x0000000000027941 */ /* 0x000fea0003800200 */
.L_x_1871:
        /* <DEDUP_REMOVED lines=60> */
.L_x_1869:
[----:B------:R-:W-:Y:S05]  /*9b30*/  BSYNC.RECONVERGENT B1 ;  /* 0x0000000000017941 */ /* 0x000fea0003800200 */
.L_x_1868:
        /* <DEDUP_REMOVED lines=11> */
[----:B------:R-:W-:-:S03]  /*9bf0*/  IMAD.MOV.U32 R105, RZ, RZ, R156 ;  /* 0x000000ffff697224 */ /* 0x000fc600078e009c */
[--C-:B------:R-:W-:Y:S01]  /*9c00*/  @P1 FADD.FTZ R162, R107, R4.reuse ;  /* 0x000000046ba21221 */ /* 0x100fe20000010000 */
[--C-:B------:R-:W-:Y:S02]  /*9c10*/  @!P1 IMAD.MOV.U32 R162, RZ, RZ, R4.reuse ;  /* 0x000000ffffa29224 */ /* 0x100fe400078e0004 */
[----:B------:R-:W-:Y:S01]  /*9c20*/  HFMA2 R107, -RZ, RZ, 0, 1.1920928955078125e-07 ;  /* 0x00000002ff6b7431 */ /* 0x000fe200000001ff */
[----:B------:R-:W-:Y:S02]  /*9c30*/  PRMT R4, R104, 0x7610, R4 ;  /* 0x0000761068047816 */ /* 0x000fe40000000004 */
        /* <DEDUP_REMOVED lines=10> */
.L_x_1875:
        /* <DEDUP_REMOVED lines=13> */
.L_x_1877:
[----:B------:R-:W-:Y:S05]  /*9db0*/  BSYNC.RECONVERGENT B2 ;  /* 0x0000000000027941 */ /* 0x000fea0003800200 */
.L_x_1876:
        /* <DEDUP_REMOVED lines=60> */
.L_x_1874:
[----:B------:R-:W-:Y:S05]  /*a180*/  BSYNC.RECONVERGENT B1 ;  /* 0x0000000000017941 */ /* 0x000fea0003800200 */
.L_x_1873:
        /* <DEDUP_REMOVED lines=20> */
.L_x_1880:
[----:B------:R-:W-:Y:S01]  /*a2d0*/  VIADD R125, R125, 0x1 ;  /* 0x000000017d7d7836 */ /* 0x000fe20000000000 */
[----:B------:R-:W-:Y:S03]  /*a2e0*/  BSSY.RECONVERGENT B2, `(.L_x_1881) ;  /* 0x000000e000027945 */ /* 0x000fe60003800200 */
[C---:B------:R-:W-:Y:S01]  /*a2f0*/  IMAD.WIDE.U32 R158, R125.reuse, -0x2daee0ad, RZ ;  /* 0xd2511f537d9e7825 */ /* 0x040fe200078e00ff */
        /* <DEDUP_REMOVED lines=12> */
.L_x_1882:
[----:B------:R-:W-:Y:S05]  /*a3c0*/  BSYNC.RECONVERGENT B2 ;  /* 0x0000000000027941 */ /* 0x000fea0003800200 */
.L_x_1881:
        /* <DEDUP_REMOVED lines=60> */
.L_x_1879:
[----:B------:R-:W-:Y:S05]  /*a790*/  BSYNC.RECONVERGENT B1 ;  /* 0x0000000000017941 */ /* 0x000fea0003800200 */
.L_x_1878:
[----:B------:R-:W-:Y:S02]  /*a7a0*/  I2FP.F32.U32 R105, R105 ;  /* 0x0000006900697245 */ /* 0x000fe40000201000 */
[----:B------:R-:W-:-:S03]  /*a7b0*/  PRMT R104, R55, 0x7632, R104 ;  /* 0x0000763237687816 */ /* 0x000fc60000000068 */
[----:B------:R-:W-:Y:S01]  /*a7c0*/  FFMA.FTZ R186, R105, R186, 1.1641532182693481445e-10 ;  /* 0x2f00000069ba7423 */ /* 0x000fe200000100ba */
[----:B------:R-:W-:Y:S02]  /*a7d0*/  SHF.L.U32 R104, R104, 0x10, RZ ;  /* 0x0000001068687819 */ /* 0x000fe400000006ff */
[----:B------:R-:W-:Y:S02]  /*a7e0*/  PRMT R105, R184, 0x5410, R183 ;  /* 0x00005410b8697816 */ /* 0x000fe400000000b7 */
[----:B------:R-:W-:Y:S01]  /*a7f0*/  FSETP.GTU.FTZ.AND P6, PT, R186, R3, PT ;  /* 0x00000003ba00720b */ /* 0x000fe20003fdc000 */
[----:B------:R-:W-:-:S03]  /*a800*/  FMUL.FTZ R104, R104, R173 ;  /* 0x000000ad68687220 */ /* 0x000fc60000410000 */
[----:B------:R-:W-:Y:S02]  /*a810*/  SEL R3, RZ, 0x1, P6 ;  /* 0x00000001ff037807 */ /* 0x000fe40003000000 */
[----:B------:R-:W-:Y:S02]  /*a820*/  FSEL R106, R104, RZ, !P6 ;  /* 0x000000ff686a7208 */ /* 0x000fe40007000000 */
[----:B------:R-:W-:-:S03]  /*a830*/  @P1 PRMT R104, R51, 0x7632, R104 ;  /* 0x0000763233681816 */ /* 0x000fc60000000068 */
[----:B------:R-:W-:Y:S01]  /*a840*/  FADD.FTZ R189, R189, R106 ;  /* 0x0000006abdbd7221 */ /* 0x000fe20000010000 */
[----:B------:R-:W-:Y:S01]  /*a850*/  PRMT R106, R187, 0x5410, R188 ;  /* 0x00005410bb6a7816 */ /* 0x000fe200000000bc */
[----:B------:R-:W-:-:S04]  /*a860*/  @P1 IMAD.U32 R104, R104, 0x10000, RZ ;  /* 0x0001000068681824 */ /* 0x000fc800078e00ff */
[----:B------:R-:W-:Y:S01]  /*a870*/  @P1 FADD.FTZ R173, R189, R104 ;  /* 0x00000068bdad1221 */ /* 0x000fe20000010000 */
[----:B------:R-:W-:Y:S01]  /*a880*/  @!P1 IMAD.MOV.U32 R173, RZ, RZ, R189 ;  /* 0x000000ffffad9224 */ /* 0x000fe200078e00bd */
[----:B------:R-:W-:-:S04]  /*a890*/  PRMT R104, R179, 0x5410, R181 ;  /* 0x00005410b3687816 */ /* 0x000fc800000000b5 */
[----:B------:R-:W-:-:S04]  /*a8a0*/  F2FP.BF16.F32.PACK_AB R107, RZ, R173 ;  /* 0x000000adff6b723e */ /* 0x000fc800000010ff */
[----:B------:R-:W-:-:S07]  /*a8b0*/  PRMT R107, R185, 0x5410, R107 ;  /* 0x00005410b96b7816 */ /* 0x000fce000000006b */
.L_x_1802:
[----:B------:R-:W0:Y:S01]  /*a8c0*/  LDC.64 R186, c[0x0][0x3a8] ;  /* 0x0000ea00ffba7b82 */ /* 0x000e220000000a00 */
[----:B------:R-:W-:Y:S02]  /*a8d0*/  SEL R189, RZ, 0x1000000, !P5 ;  /* 0x01000000ffbd7807 */ /* 0x000fe40006800000 */
[----:B------:R-:W-:Y:S02]  /*a8e0*/  SEL R183, RZ, 0x10000, !P4 ;  /* 0x00010000ffb77807 */ /* 0x000fe40006000000 */
[C---:B------:R-:W-:Y:S02]  /*a8f0*/  LOP3.LUT P6, RZ, R124.reuse, 0x8, RZ, 0xc0, !PT ;  /* 0x000000087cff7812 */ /* 0x040fe400078cc0ff */
[C---:B------:R-:W-:Y:S01]  /*a900*/  LOP3.LUT P5, RZ, R124.reuse, 0x4, RZ, 0xc0, !PT ;  /* 0x000000047cff7812 */ /* 0x040fe200078ac0ff */
[----:B------:R-:W1:Y:S01]  /*a910*/  LDC.64 R184, c[0x0][0x3b0] ;  /* 0x0000ec00ffb87b82 */ /* 0x000e620000000a00 */
[----:B------:R-:W-:Y:S02]  /*a920*/  LOP3.LUT P4, RZ, R124, 0x2, RZ, 0xc0, !PT ;  /* 0x000000027cff7812 */ /* 0x000fe4000788c0ff */
[----:B------:R-:W-:-:S02]  /*a930*/  SEL R190, RZ, 0x100, !P3 ;  /* 0x00000100ffbe7807 */ /* 0x000fc40005800000 */
[----:B------:R-:W-:Y:S02]  /*a940*/  SEL R181, RZ, 0x1000000, !P4 ;  /* 0x01000000ffb57807 */ /* 0x000fe40006000000 */
[----:B------:R-:W-:Y:S02]  /*a950*/  SEL R188, RZ, 0x10000, !P5 ;  /* 0x00010000ffbc7807 */ /* 0x000fe40006800000 */
[----:B------:R-:W-:Y:S02]  /*a960*/  SEL R179, RZ, 0x100, !P6 ;  /* 0x00000100ffb37807 */ /* 0x000fe40007000000 */
[----:B------:R-:W-:Y:S02]  /*a970*/  LOP3.LUT P1, RZ, R124, 0x10, RZ, 0xc0, !PT ;  /* 0x000000107cff7812 */ /* 0x000fe4000782c0ff */
[----:B------:R-:W-:Y:S02]  /*a980*/  LOP3.LUT R190, R190, R189, R183, 0xfe, !PT ;  /* 0x000000bdbebe7212 */ /* 0x000fe400078efeb7 */
[----:B------:R-:W-:Y:S01]  /*a990*/  LOP3.LUT R179, R179, R181, R188, 0xfe, !PT ;  /* 0x000000b5b3b37212 */ /* 0x000fe200078efebc */
[----:B0-----:R-:W-:Y:S01]  /*a9a0*/  IMAD.WIDE.U32 R186, R178, 0x10, R186 ;  /* 0x00000010b2ba7825 */ /* 0x001fe200078e00ba */
[----:B------:R-:W-:-:S02]  /*a9b0*/  SEL R189, RZ, 0x1, !P2 ;  /* 0x00000001ffbd7807 */ /* 0x000fc40005000000 */
[----:B------:R-:W-:Y:S02]  /*a9c0*/  SEL R188, RZ, 0x1, !P1 ;  /* 0x00000001ffbc7807 */ /* 0x000fe40004800000 */
[----:B------:R-:W-:Y:S01]  /*a9d0*/  LOP3.LUT R189, R190, R189, RZ, 0xfc, !PT ;  /* 0x000000bdbebd7212 */ /* 0x000fe200078efcff */
[----:B------:R0:W-:Y:S01]  /*a9e0*/  STG.E.128 desc[UR6][R186.64], R104 ;  /* 0x00000068ba007986 */ /* 0x0001e2000c101d06 */
[----:B------:R-:W-:Y:S01]  /*a9f0*/  LOP3.LUT R188, R179, R188, RZ, 0xfc, !PT ;  /* 0x000000bcb3bc7212 */ /* 0x000fe200078efcff */
[----:B-1----:R-:W-:-:S05]  /*aa00*/  IMAD.WIDE.U32 R184, R178, 0x8, R184 ;  /* 0x00000008b2b87825 */ /* 0x002fca00078e00b8 */
[----:B------:R0:W-:Y:S01]  /*aa10*/  STG.E.64 desc[UR6][R184.64], R188 ;  /* 0x000000bcb8007986 */ /* 0x0001e2000c101b06 */
[----:B------:R-:W-:Y:S05]  /*aa20*/  @!P0 BRA `(.L_x_1883) ;  /* 0x0000000000508947 */ /* 0x000fea0003800000 */
[----:B0-----:R-:W-:Y:S01]  /*aa30*/  SHF.L.U32 R107, R4, 0x10, RZ ;  /* 0x00000010046b7819 */ /* 0x001fe200000006ff */
[----:B------:R-:W0:Y:S01]  /*aa40*/  LDC.64 R104, c[0x0][0x3b8] ;  /* 0x0000ee00ff687b82 */ /* 0x000e220000000a00 */
[----:B------:R-:W-:Y:S02]  /*aa50*/  LOP3.LUT R106, R3, 0xffff, RZ, 0xc0, !PT ;  /* 0x0000ffff036a7812 */ /* 0x000fe400078ec0ff */
[----:B------:R-:W-:Y:S02]  /*aa60*/  LOP3.LUT R179, R107, 0xff0000, RZ, 0xc0, !PT ;  /* 0x00ff00006bb37812 */ /* 0x000fe400078ec0ff */
[----:B------:R-:W-:Y:S02]  /*aa70*/  PRMT R107, R5, 0x7104, RZ ;  /* 0x00007104056b7816 */ /* 0x000fe400000000ff */
[----:B------:R-:W-:Y:S02]  /*aa80*/  PRMT R188, R179, 0x4210, R106 ;  /* 0x00004210b3bc7816 */ /* 0x000fe4000000006a */
[----:B------:R-:W-:-:S02]  /*aa90*/  LOP3.LUT R186, R7, 0xff, RZ, 0xc0, !PT ;  /* 0x000000ff07ba7812 */ /* 0x000fc400078ec0ff */
[----:B------:R-:W-:Y:S02]  /*aaa0*/  LOP3.LUT R184, R8, 0xff, RZ, 0xc0, !PT ;  /* 0x000000ff08b87812 */ /* 0x000fe400078ec0ff */
[----:B------:R-:W-:Y:S01]  /*aab0*/  LOP3.LUT R106, R9, 0xff, RZ, 0xc0, !PT ;  /* 0x000000ff096a7812 */ /* 0x000fe200078ec0ff */
[----:B------:R-:W-:Y:S01]  /*aac0*/  IMAD.WIDE.U32 R186, R186, 0x1000000, RZ ;  /* 0x01000000baba7825 */ /* 0x000fe200078e00ff */
[----:B------:R-:W-:-:S03]  /*aad0*/  LOP3.LUT R181, R188, 0xff00, R107, 0xf8, !PT ;  /* 0x0000ff00bcb57812 */ /* 0x000fc600078ef86b */
[----:B------:R-:W-:Y:S01]  /*aae0*/  IMAD.WIDE.U32 R184, R184, 0x10000, RZ ;  /* 0x00010000b8b87825 */ /* 0x000fe200078e00ff */
[----:B------:R-:W-:-:S03]  /*aaf0*/  LOP3.LUT R181, R181, 0xff, R6, 0xf8, !PT ;  /* 0x000000ffb5b57812 */ /* 0x000fc600078ef806 */
[----:B------:R-:W-:Y:S01]  /*ab00*/  IMAD.WIDE.U32 R106, R106, 0x100, RZ ;  /* 0x000001006a6a7825 */ /* 0x000fe200078e00ff */
[----:B------:R-:W-:-:S03]  /*ab10*/  LOP3.LUT R185, R185, R181, R187, 0xfe, !PT ;  /* 0x000000b5b9b97212 */ /* 0x000fc600078efebb */
[----:B0-----:R-:W-:Y:S01]  /*ab20*/  IMAD.WIDE.U32 R104, R178, 0x8, R104 ;  /* 0x00000008b2687825 */ /* 0x001fe200078e0068 */
[----:B------:R-:W-:Y:S02]  /*ab30*/  LOP3.LUT R179, R106, R186, R184, 0xfe, !PT ;  /* 0x000000ba6ab37212 */ /* 0x000fe400078efeb8 */
[----:B------:R-:W-:Y:S02]  /*ab40*/  LOP3.LUT R107, R185, R107, RZ, 0xfc, !PT ;  /* 0x0000006bb96b7212 */ /* 0x000fe400078efcff */
[----:B------:R-:W-:-:S05]  /*ab50*/  LOP3.LUT R106, R179, 0xff, R10, 0xf8, !PT ;  /* 0x000000ffb36a7812 */ /* 0x000fca00078ef80a */
[----:B------:R1:W-:Y:S02]  /*ab60*/  STG.E.64 desc[UR6][R104.64], R106 ;  /* 0x0000006a68007986 */ /* 0x0003e4000c101b06 */
.L_x_1883:
[----:B0-----:R-:W-:Y:S02]  /*ab70*/  IMAD.MOV.U32 R186, RZ, RZ, R182 ;  /* 0x000000ffffba7224 */ /* 0x001fe400078e00b6 */
[----:B------:R-:W-:-:S07]  /*ab80*/  VIADD R179, R178, 0x20 ;  /* 0x00000020b2b37836 */ /* 0x000fce0000000000 */
.L_x_1760:
[----:B------:R-:W-:Y:S05]  /*ab90*/  BSYNC.RECONVERGENT B0 ;  /* 0x0000000000007941 */ /* 0x000fea0003800200 */
.L_x_1759:
[----:B------:R-:W-:Y:S01]  /*aba0*/  ISETP.GE.U32.AND P0, PT, R127, 0x40, PT ;  /* 0x000000407f00780c */ /* 0x000fe20003f06070 */
[----:B------:R-:W-:Y:S01]  /*abb0*/  BSSY.RECONVERGENT B0, `(.L_x_1884) ;  /* 0x00009a4000007945 */ /* 0x000fe20003800200 */
[----:B------:R-:W-:-:S11]  /*abc0*/  LOP3.LUT R124, R124, 0xfffffdff, RZ, 0xc0, !PT ;  /* 0xfffffdff7c7c7812 */ /* 0x000fd600078ec0ff */
[----:B------:R-:W-:Y:S01]  /*abd0*/  @P0 LOP3.LUT R124, R124, 0x200, RZ, 0xfc, !PT ;  /* 0x000002007c7c0812 */ /* 0x000fe200078efcff */
[----:B------:R-:W-:Y:S06]  /*abe0*/  @!P0 BRA `(.L_x_1885) ;  /* 0x0000009800808947 */ /* 0x000fec0003800000 */
[----:B------:R-:W-:Y:S01]  /*abf0*/  ISETP.NE.U32.AND P0, PT, RZ, UR4, PT ;  /* 0x00000004ff007c0c */ /* 0x000fe2000bf05070 */
[----:B-1----:R-:W0:Y:S01]  /*ac00*/  LDC.64 R104, c[0x0][0x390] ;  /* 0x0000e400ff687b82 */ /* 0x002e220000000a00 */
        /* <DEDUP_REMOVED lines=12> */
[----:B------:R-:W-:Y:S01]  /*acd0*/  ISETP.NE.AND P2, PT, R158, 0x1, PT ;  /* 0x000000019e00780c */ /* 0x000fe20003f45270 */
[----:B------:R-:W-:Y:S01]  /*ace0*/  BSSY.RECONVERGENT B1, `(.L_x_1887) ;  /* 0x0000058000017945 */ /* 0x000fe20003800200 */
[----:B------:R-:W-:Y:S02]  /*acf0*/  HFMA2 R5, -RZ, RZ, 0, 1.1920928955078125e-07 ;  /* 0x00000002ff057431 */ /* 0x000fe400000001ff */
[----:B------:R-:W-:Y:S02]  /*ad00*/  IMAD.MOV.U32 R2, RZ, RZ, R156 ;  /* 0x000000ffff027224 */ /* 0x000fe400078e009c */
[----:B0-----:R-:W-:-:S07]  /*ad10*/  IMAD.MOV.U32 R184, RZ, RZ, R186 ;  /* 0x000000ffffb87224 */ /* 0x001fce00078e00ba */
        /* <DEDUP_REMOVED lines=11> */
.L_x_1889:
        /* <DEDUP_REMOVED lines=13> */
.L_x_1891:
[----:B------:R-:W-:Y:S05]  /*aea0*/  BSYNC.RECONVERGENT B2 ;  /* 0x0000000000027941 */ /* 0x000fea0003800200 */
.L_x_1890:
        /* <DEDUP_REMOVED lines=57> */
[----:B------:R-:W-:Y:S01]  /*b240*/  LOP3.LUT R159, R159, R2, R185, 0x96, !PT ;  /* 0x000000029f9f7212 */ /* 0x000fe200078e96b9 */
[----:B------:R-:W-:-:S07]  /*b250*/  IMAD.MOV.U32 R2, RZ, RZ, R186 ;  /* 0x000000ffff027224 */ /* 0x000fce00078e00ba */
.L_x_1888:
[----:B------:R-:W-:Y:S05]  /*b260*/  BSYNC.RECONVERGENT B1 ;  /* 0x0000000000017941 */ /* 0x000fea0003800200 */
.L_x_1887:
[----:B------:R-:W0:Y:S01]  /*b270*/  LDC R187, c[0x0][0x404] ;  /* 0x00010100ffbb7b82 */ /* 0x000e220000000800 */
[----:B------:R-:W-:Y:S01]  /*b280*/  HFMA2 R174, -RZ, RZ, 0.1171875, 0 ;  /* 0x2f800000ffae7431 */ /* 0x000fe200000001ff */
[----:B------:R-:W-:Y:S01]  /*b290*/  I2FP.F32.U32 R3, R2 ;  /* 0x0000000200037245 */ /* 0x000fe20000201000 */
[----:B------:R-:W-:Y:S01]  /*b2a0*/  BSSY.RECONVERGENT B1, `(.L_x_1892) ;  /* 0x0000061000017945 */ /* 0x000fe20003800200 */
[----:B------:R-:W-:Y:S01]  /*b2b0*/  ISETP.NE.AND P3, PT, R5, 0x1, PT ;  /* 0x000000010500780c */ /* 0x000fe20003f65270 */
[----:B------:R-:W-:Y:S01]  /*b2c0*/  IMAD.MOV.U32 R6, RZ, RZ, 0x2 ;  /* 0x00000002ff067424 */ /* 0x000fe200078e00ff */
[----:B------:R-:W-:Y:S02]  /*b2d0*/  LOP3.LUT R124, R124, 0xffffffef, RZ, 0xc0, !PT ;  /* 0xffffffef7c7c7812 */ /* 0x000fe400078ec0ff */
[----:B------:R-:W1:Y:S01]  /*b2e0*/  LDC R186, c[0x0][0x408] ;  /* 0x00010200ffba7b82 */ /* 0x000e620000000800 */
[----:B------:R-:W-:Y:S01]  /*b2f0*/  MOV R4, R156 ;  /* 0x0000009c00047202 */ /* 0x000fe20000000f00 */
[----:B------:R-:W-:Y:S01]  /*b300*/  FFMA.FTZ R2, R3, R174, 1.1641532182693481445e-10 ;  /* 0x2f00000003027423 */ /* 0x000fe200000100ae */
[C---:B-----5:R-:W-:Y:S01]  /*b310*/  IMAD.U32 R3, R104.reuse, 0x10000, RZ ;  /* 0x0001000068037824 */ /* 0x060fe200078e00ff */
[----:B------:R-:W-:-:S03]  /*b320*/  PRMT R104, R104, 0x7632, R104 ;  /* 0x0000763268687816 */ /* 0x000fc60000000068 */
        /* <DEDUP_REMOVED lines=14> */
.L_x_1894:
        /* <DEDUP_REMOVED lines=13> */
.L_x_1896:
[----:B------:R-:W-:Y:S05]  /*b4e0*/  BSYNC.RECONVERGENT B2 ;  /* 0x0000000000027941 */ /* 0x000fea0003800200 */
.L_x_1895:
        /* <DEDUP_REMOVED lines=60> */
.L_x_1893:
[----:B------:R-:W-:Y:S05]  /*b8b0*/  BSYNC.RECONVERGENT B1 ;  /* 0x0000000000017941 */ /* 0x000fea0003800200 */
.L_x_1892:
[----:B------:R-:W-:Y:S01]  /*b8c0*/  I2FP.F32.U32 R3, R4 ;  /* 0x0000000400037245 */ /* 0x000fe20000201000 */
[----:B------:R-:W-:Y:S01]  /*b8d0*/  BSSY.RECONVERGENT B1, `(.L_x_1897) ;  /* 0x0000062000017945 */ /* 0x000fe20003800200 */
[----:B------:R-:W-:Y:S01]  /*b8e0*/  SHF.L.U32 R5, R52, 0x10, RZ ;  /* 0x0000001034057819 */ /* 0x000fe200000006ff */
[----:B------:R-:W-:Y:S01]  /*b8f0*/  HFMA2 R7, -RZ, RZ, 0, 1.1920928955078125e-07 ;  /* 0x00000002ff077431 */ /* 0x000fe200000001ff */
[----:B------:R-:W-:Y:S01]  /*b900*/  ISETP.NE.AND P3, PT, R6, 0x1, PT ;  /* 0x000000010600780c */ /* 0x000fe20003f65270 */
[----:B------:R-:W-:Y:S02]  /*b910*/  FFMA.FTZ R2, R3, R174, 1.1641532182693481445e-10 ;  /* 0x2f00000003027423 */ /* 0x000fe400000100ae */
[----:B------:R-:W-:Y:S01]  /*b920*/  FMUL.FTZ R3, R5, R186 ;  /* 0x000000ba05037220 */ /* 0x000fe20000410000 */
[----:B------:R-:W-:Y:S02]  /*b930*/  @P1 IMAD.U32 R5, R48, 0x10000, RZ ;  /* 0x0001000030051824 */ /* 0x000fe400078e00ff */
        /* <DEDUP_REMOVED lines=17> */
.L_x_1899:
        /* <DEDUP_REMOVED lines=13> */
.L_x_1901:
[----:B------:R-:W-:Y:S05]  /*bb20*/  BSYNC.RECONVERGENT B2 ;  /* 0x0000000000027941 */ /* 0x000fea0003800200 */
.L_x_1900:
        /* <DEDUP_REMOVED lines=48> */
[----:B------:R-:W-:Y:S01]  /*be30*/  VIADD R3, R122, 0xf1bbcdc8 ;  /* 0xf1bbcdc87a037836 */ /* 0x000fe20000000000 */
[----:B------:R-:W-:Y:S01]  /*be40*/  LOP3.LUT R156, R5, R156, R7, 0x96, !PT ;  /* 0x0000009c059c7212 */ /* 0x000fe200078e9607 */
[----:B------:R-:W-:Y:S02]  /*be50*/  HFMA2 R7, -RZ, RZ, 0, 0 ;  /* 0x00000000ff077431 */ /* 0x000fe400000001ff */
[----:B------:R-:W-:-:S04]  /*be60*/  IMAD.WIDE.U32 R8, R8, -0x326172a9, RZ ;  /* 0xcd9e8d5708087825 */ /* 0x000fc800078e00ff */
[----:B------:R-:W-:Y:S01]  /*be70*/  IMAD.WIDE.U32 R156, R156, -0x326172a9, RZ ;  /* 0xcd9e8d579c9c7825 */ /* 0x000fe200078e00ff */
[----:B------:R-:W-:-:S03]  /*be80*/  LOP3.LUT R4, R3, R4, R9, 0x96, !PT ;  /* 0x0000000403047212 */ /* 0x000fc600078e9609 */
[----:B------:R-:W-:Y:S02]  /*be90*/  VIADD R3, R122, 0x8ff34781 ;  /* 0x8ff347817a037836 */ /* 0x000fe40000000000 */
[----:B------:R-:W-:-:S03]  /*bea0*/  IMAD.WIDE.U32 R4, R4, -0x2daee0ad, RZ ;  /* 0xd2511f5304047825 */ /* 0x000fc600078e00ff */
[----:B------:R-:W-:Y:S01]  /*beb0*/  LOP3.LUT R157, R3, R8, R157, 0x96, !PT ;  /* 0x00000008039d7212 */ /* 0x000fe200078e969d */
[----:B------:R-:W-:Y:S01]  /*bec0*/  IMAD.MOV.U32 R3, RZ, RZ, R184 ;  /* 0x000000ffff037224 */ /* 0x000fe200078e00b8 */
[----:B------:R-:W-:Y:S01]  /*bed0*/  LOP3.LUT R159, R159, R6, R5, 0x96, !PT ;  /* 0x000000069f9f7212 */ /* 0x000fe200078e9605 */
[----:B------:R-:W-:-:S07]  /*bee0*/  IMAD.MOV.U32 R184, RZ, RZ, R4 ;  /* 0x000000ffffb87224 */ /* 0x000fce00078e0004 */
.L_x_1898:
[----:B------:R-:W-:Y:S05]  /*bef0*/  BSYNC.RECONVERGENT B1 ;  /* 0x0000000000017941 */ /* 0x000fea0003800200 */
.L_x_1897:
        /* <DEDUP_REMOVED lines=22> */
.L_x_1904:
        /* <DEDUP_REMOVED lines=13> */
.L_x_1906:
[----:B------:R-:W-:Y:S05]  /*c130*/  BSYNC.RECONVERGENT B2 ;  /* 0x0000000000027941 */ /* 0x000fea0003800200 */
.L_x_1905:
        /* <DEDUP_REMOVED lines=60> */
.L_x_1903:
[----:B------:R-:W-:Y:S05]  /*c500*/  BSYNC.RECONVERGENT B1 ;  /* 0x0000000000017941 */ /* 0x000fea0003800200 */
.L_x_1902:
        /* <DEDUP_REMOVED lines=8> */
[----:B------:R-:W-:Y:S01]  /*c590*/  FSEL R6, R7, RZ, !P2 ;  /* 0x000000ff07067208 */ /* 0x000fe20005000000 */
[----:B------:R-:W-:Y:S01]  /*c5a0*/  HFMA2 R7, -RZ, RZ, 0, 1.1920928955078125e-07 ;  /* 0x00000002ff077431 */ /* 0x000fe200000001ff */
[----:B------:R-:W-:Y:S01]  /*c5b0*/  SEL R9, RZ, 0x1, P2 ;  /* 0x00000001ff097807 */ /* 0x000fe20001000000 */
[----:B------:R-:W-:Y:S01]  /*c5c0*/  @P1 IMAD.U32 R4, R4, 0x10000, RZ ;  /* 0x0001000004041824 */ /* 0x000fe200078e00ff */
[----:B------:R-:W-:Y:S01]  /*c5d0*/  ISETP.NE.AND P2, PT, R8, 0x1, PT ;  /* 0x000000010800780c */ /* 0x000fe20003f45270 */
[----:B------:R-:W-:-:S04]  /*c5e0*/  FADD.FTZ R3, R3, R6 ;  /* 0x0000000603037221 */ /* 0x000fc80000010000 */
[----:B------:R-:W-:Y:S01]  /*c5f0*/  @P1 FADD.FTZ R138, R3, R4 ;  /* 0x00000004038a1221 */ /* 0x000fe20000010000 */
[----:B------:R-:W-:Y:S02]  /*c600*/  @!P1 IMAD.MOV.U32 R138, RZ, RZ, R3 ;  /* 0x000000ffff8a9224 */ /* 0x000fe400078e0003 */
[----:B------:R-:W-:-:S03]  /*c610*/  IMAD.MOV.U32 R3, RZ, RZ, R156 ;  /* 0x000000ffff037224 */ /* 0x000fc600078e009c */
        /* <DEDUP_REMOVED lines=10> */
.L_x_1909:
        /* <DEDUP_REMOVED lines=13> */
.L_x_1911:
[----:B------:R-:W-:Y:S05]  /*c790*/  BSYNC.RECONVERGENT B2 ;  /* 0x0000000000027941 */ /* 0x000fea0003800200 */
.L_x_1910:
        /* <DEDUP_REMOVED lines=52> */
[----:B------:R-:W-:Y:S02]  /*cae0*/  LOP3.LUT R4, R3, R4, R159, 0x96, !PT ;  /* 0x0000000403047212 */ /* 0x000fe400078e969f */
[----:B------:R-:W-:Y:S01]  /*caf0*/  IADD3 R159, PT, PT, R123, -0x695add53, RZ ;  /* 0x96a522ad7b9f7810 */ /* 0x000fe20007ffe0ff */
[----:B------:R-:W-:Y:S02]  /*cb00*/  VIADD R3, R122, 0x8ff34781 ;  /* 0x8ff347817a037836 */ /* 0x000fe40000000000 */
[----:B------:R-:W-:-:S03]  /*cb10*/  IMAD.WIDE.U32 R4, R4, -0x2daee0ad, RZ ;  /* 0xd2511f5304047825 */ /* 0x000fc600078e00ff */
[----:B------:R-:W-:Y:S01]  /*cb20*/  LOP3.LUT R157, R3, R158, R157, 0x96, !PT ;  /* 0x0000009e039d7212 */ /* 0x000fe200078e969d */
[----:B------:R-:W-:Y:S01]  /*cb30*/  IMAD.MOV.U32 R3, RZ, RZ, R184 ;  /* 0x000000ffff037224 */ /* 0x000fe200078e00b8 */
[----:B------:R-:W-:Y:S01]  /*cb40*/  LOP3.LUT R159, R159, R6, R5, 0x96, !PT ;  /* 0x000000069f9f7212 */ /* 0x000fe200078e9605 */
[----:B------:R-:W-:-:S07]  /*cb50*/  IMAD.MOV.U32 R184, RZ, RZ, R4 ;  /* 0x000000ffffb87224 */ /* 0x000fce00078e0004 */
.L_x_1908:
[----:B------:R-:W-:Y:S05]  /*cb60*/  BSYNC.RECONVERGENT B1 ;  /* 0x0000000000017941 */ /* 0x000fea0003800200 */
.L_x_1907:
[----:B------:R-:W-:Y:S01]  /*cb70*/  I2FP.F32.U32 R3, R3 ;  /* 0x0000000300037245 */ /* 0x000fe20000201000 */
[----:B------:R-:W-:Y:S01]  /*cb80*/  IMAD.U32 R5, R105, 0x10000, RZ ;  /* 0x0001000069057824 */ /* 0x000fe200078e00ff */
[----:B------:R-:W-:Y:S01]  /*cb90*/  LOP3.LUT R124, R124, 0xfffffffb, RZ, 0xc0, !PT ;  /* 0xfffffffb7c7c7812 */ /* 0x000fe200078ec0ff */
[----:B------:R-:W-:Y:S01]  /*cba0*/  BSSY.RECONVERGENT B1, `(.L_x_1912) ;  /* 0x000005e000017945 */ /* 0x000fe20003800200 */
[----:B------:R-:W-:Y:S02]  /*cbb0*/  IMAD.MOV.U32 R104, RZ, RZ, 0x2 ;  /* 0x00000002ff687424 */ /* 0x000fe400078e00ff */
[----:B------:R-:W-:Y:S01]  /*cbc0*/  FFMA.FTZ R4, R3, R174, 1.1641532182693481445e-10 ;  /* 0x2f00000003047423 */ /* 0x000fe200000100ae */
[----:B------:R-:W-:Y:S01]  /*cbd0*/  FMUL.FTZ R5, R5, R186 ;  /* 0x000000ba05057220 */ /* 0x000fe20000410000 */
[----:B------:R-:W-:Y:S02]  /*cbe0*/  PRMT R3, R105, 0x7632, R3 ;  /* 0x0000763269037816 */ /* 0x000fe40000000003 */
[----:B------:R-:W-:-:S02]  /*cbf0*/  MOV R6, R156 ;  /* 0x0000009c00067202 */ /* 0x000fc40000000f00 */
        /* <DEDUP_REMOVED lines=14> */
.L_x_1914:
        /* <DEDUP_REMOVED lines=13> */
.L_x_1916:
[----:B------:R-:W-:Y:S05]  /*cdb0*/  BSYNC.RECONVERGENT B2 ;  /* 0x0000000000027941 */ /* 0x000fea0003800200 */
.L_x_1915:
        /* <DEDUP_REMOVED lines=60> */
.L_x_1913:
[----:B------:R-:W-:Y:S05]  /*d180*/  BSYNC.RECONVERGENT B1 ;  /* 0x0000000000017941 */ /* 0x000fea0003800200 */
.L_x_1912:
        /* <DEDUP_REMOVED lines=26> */
.L_x_1919:
        /* <DEDUP_REMOVED lines=13> */
.L_x_1921:
[----:B------:R-:W-:Y:S05]  /*d400*/  BSYNC.RECONVERGENT B2 ;  /* 0x0000000000027941 */ /* 0x000fea0003800200 */
.L_x_1920:
        /* <DEDUP_REMOVED lines=60> */
.L_x_1918:
[----:B------:R-:W-:Y:S05]  /*d7d0*/  BSYNC.RECONVERGENT B1 ;  /* 0x0000000000017941 */ /* 0x000fea0003800200 */
.L_x_1917:
        /* <DEDUP_REMOVED lines=22> */
.L_x_1924:
        /* <DEDUP_REMOVED lines=13> */
.L_x_1926:
[----:B------:R-:W-:Y:S05]  /*da10*/  BSYNC.RECONVERGENT B2 ;  /* 0x0000000000027941 */ /* 0x000fea0003800200 */
.L_x_1925:
        /* <DEDUP_REMOVED lines=60> */
.L_x_1923:
[----:B------:R-:W-:Y:S05]  /*dde0*/  BSYNC.RECONVERGENT B1 ;  /* 0x0000000000017941 */ /* 0x000fea0003800200 */
.L_x_1922:
        /* <DEDUP_REMOVED lines=27> */
.L_x_1929:
        /* <DEDUP_REMOVED lines=13> */
.L_x_1931:
[----:B------:R-:W-:Y:S05]  /*e070*/  BSYNC.RECONVERGENT B2 ;  /* 0x0000000000027941 */ /* 0x000fea0003800200 */
.L_x_1930:
        /* <DEDUP_REMOVED lines=44> */
[----:B------:R-:W-:Y:S02]  /*e340*/  VIADD R5, R122, 0xf1bbcdc8 ;  /* 0xf1bbcdc87a057836 */ /* 0x000fe40000000000 */
[----:B------:R-:W-:Y:S01]  /*e350*/  IMAD.WIDE.U32 R104, R105, -0x2daee0ad, RZ ;  /* 0xd2511f5369687825 */ /* 0x000fe200078e00ff */
[----:B------:R-:W-:Y:S02]  /*e360*/  LOP3.LUT R158, R151, R158, R157, 0x96, !PT ;  /* 0x0000009e979e7212 */ /* 0x000fe400078e969d */
[----:B------:R-:W-:-:S03]  /*e370*/  IADD3 R151, PT, PT, R123, -0x24c28bd8, RZ ;  /* 0xdb3d74287b977810 */ /* 0x000fc60007ffe0ff */
[----:B------:R-:W-:Y:S01]  /*e380*/  IMAD.WIDE.U32 R158, R158, -0x326172a9, RZ ;  /* 0xcd9e8d579e9e7825 */ /* 0x000fe200078e00ff */
[----:B------:R-:W-:-:S03]  /*e390*/  LOP3.LUT R156, R151, R156, R105, 0x96, !PT ;  /* 0x0000009c979c7212 */ /* 0x000fc600078e9669 */
[----:B------:R-:W-:Y:S02]  /*e3a0*/  HFMA2 R151, -RZ, RZ, 0, 0 ;  /* 0x00000000ff977431 */ /* 0x000fe400000001ff */
        /* <DEDUP_REMOVED lines=9> */
.L_x_1928:
[----:B------:R-:W-:Y:S05]  /*e440*/  BSYNC.RECONVERGENT B1 ;  /* 0x0000000000017941 */ /* 0x000fea0003800200 */
.L_x_1927:
        /* <DEDUP_REMOVED lines=21> */
.L_x_1934:
        /* <DEDUP_REMOVED lines=13> */
.L_x_1936:
[----:B------:R-:W-:Y:S05]  /*e670*/  BSYNC.RECONVERGENT B2 ;  /* 0x0000000000027941 */ /* 0x000fea0003800200 */
.L_x_1935:
        /* <DEDUP_REMOVED lines=55> */
[----:B------:R-:W-:-:S04]  /*e9f0*/  LOP3.LUT R157, R105, R158, R157, 0x96, !PT ;  /* 0x0000009e699d7212 */ /* 0x000fc800078e969d */
[----:B------:R-:W-:Y:S01]  /*ea00*/  LOP3.LUT R159, R159, R104, R5, 0x96, !PT ;  /* 0x000000689f9f7212 */ /* 0x000fe200078e9605 */
[----:B------:R-:W-:Y:S01]  /*ea10*/  IMAD.MOV.U32 R104, RZ, RZ, RZ ;  /* 0x000000ffff687224 */ /* 0x000fe200078e00ff */
[----:B------:R-:W-:Y:S01]  /*ea20*/  MOV R5, R184 ;  /* 0x000000b800057202 */ /* 0x000fe20000000f00 */
[----:B------:R-:W-:-:S07]  /*ea30*/  IMAD.MOV.U32 R184, RZ, RZ, R4 ;  /* 0x000000ffffb87224 */ /* 0x000fce00078e0004 */
.L_x_1933:
[----:B------:R-:W-:Y:S05]  /*ea40*/  BSYNC.RECONVERGENT B1 ;  /* 0x0000000000017941 */ /* 0x000fea0003800200 */
.L_x_1932:
        /* <DEDUP_REMOVED lines=26> */
.L_x_1939:
        /* <DEDUP_REMOVED lines=13> */
.L_x_1941:
[----:B------:R-:W-:Y:S05]  /*ecc0*/  BSYNC.RECONVERGENT B2 ;  /* 0x0000000000027941 */ /* 0x000fea0003800200 */
.L_x_1940:
        /* <DEDUP_REMOVED lines=60> */
.L_x_1938:
[----:B------:R-:W-:Y:S05]  /*f090*/  BSYNC.RECONVERGENT B1 ;  /* 0x0000000000017941 */ /* 0x000fea0003800200 */
.L_x_1937:
        /* <DEDUP_REMOVED lines=20> */
.L_x_1944:
        /* <DEDUP_REMOVED lines=13> */
.L_x_1946:
[----:B------:R-:W-:Y:S05]  /*f2b0*/  BSYNC.RECONVERGENT B2 ;  /* 0x0000000000027941 */ /* 0x000fea0003800200 */
.L_x_1945:
        /* <DEDUP_REMOVED lines=57> */
[----:B------:R-:W-:Y:S02]  /*f650*/  IMAD.MOV.U32 R184, RZ, RZ, R4 ;  /* 0x000000ffffb87224 */ /* 0x000fe400078e0004 */
[----:B------:R-:W-:Y:S01]  /*f660*/  IMAD.MOV.U32 R104, RZ, RZ, RZ ;  /* 0x000000ffff687224 */ /* 0x000fe200078e00ff */
[----:B------:R-:W-:-:S07]  /*f670*/  LOP3.LUT R157, R105, R158, R157, 0x96, !PT ;  /* 0x0000009e699d7212 */ /* 0x000fce00078e969d */
.L_x_1943:
[----:B------:R-:W-:Y:S05]  /*f680*/  BSYNC.RECONVERGENT B1 ;  /* 0x0000000000017941 */ /* 0x000fea0003800200 */
.L_x_1942:
        /* <DEDUP_REMOVED lines=27> */
.L_x_1949:
        /* <DEDUP_REMOVED lines=13> */
.L_x_1951:
[----:B------:R-:W-:Y:S05]  /*f910*/  BSYNC.RECONVERGENT B2 ;  /* 0x0000000000027941 */ /* 0x000fea0003800200 */
.L_x_1950:
        /* <DEDUP_REMOVED lines=60> */
.L_x_1948:
[----:B------:R-:W-:Y:S05]  /*fce0*/  BSYNC.RECONVERGENT B1 ;  /* 0x0000000000017941 */ /* 0x000fea0003800200 */
.L_x_1947:
        /* <DEDUP_REMOVED lines=21> */
.L_x_1954:
        /* <DEDUP_REMOVED lines=13> */
.L_x_1956:
[----:B------:R-:W-:Y:S05]  /*ff10*/  BSYNC.RECONVERGENT B2 ;  /* 0x0000000000027941 */ /* 0x000fea0003800200 */
.L_x_1955:
        /* <DEDUP_REMOVED lines=60> */
.L_x_1953:
[----:B------:R-:W-:Y:S05]  /*102e0*/  BSYNC.RECONVERGENT B1 ;  /* 0x0000000000017941 */ /* 0x000fea0003800200 */
.L_x_1952:
[----:B------:R-:W-:Y:S01]  /*102f0*/  I2FP.F32.U32 R105, R105 ;  /* 0x0000006900697245 */ /* 0x000fe20000201000 */
[----:B------:R-:W-:Y:S01]  /*10300*/  BSSY.RECONVERGENT B1, `(.L_x_1957) ;  /* 0x0000063000017945 */ /* 0x000fe20003800200 */
[----:B------:R-:W-:Y:S01]  /*10310*/  SHF.L.U32 R107, R55, 0x10, RZ ;  /* 0x00000010376b7819 */ /* 0x000fe200000006ff */
[----:B------:R-:W-:Y:S02]  /*10320*/  HFMA2 R106, -RZ, RZ, 0, 1.1920928955078125e-07 ;  /* 0x00000002ff6a7431 */ /* 0x000fe400000001ff */
[----:B------:R-:W-:Y:S02]  /*10330*/  FFMA.FTZ R104, R105, R174, 1.1641532182693481445e-10 ;  /* 0x2f00000069687423 */ /* 0x000fe400000100ae */
[----:B------:R-:W-:Y:S01]  /*10340*/  FMUL.FTZ R105, R107, R186 ;  /* 0x000000ba6b697220 */ /* 0x000fe20000410000 */
[----:B------:R-:W-:Y:S02]  /*10350*/  @P1 IMAD.U32 R107, R51, 0x10000, RZ ;  /* 0x00010000336b1824 */ /* 0x000fe400078e00ff */
        /* <DEDUP_REMOVED lines=19> */
.L_x_1959:
        /* <DEDUP_REMOVED lines=13> */
.L_x_1961:
[----:B------:R-:W-:Y:S05]  /*10560*/  BSYNC.RECONVERGENT B2 ;  /* 0x0000000000027941 */ /* 0x000fea0003800200 */
.L_x_1960:
        /* <DEDUP_REMOVED lines=60> */
.L_x_1958:
[----:B------:R-:W-:Y:S05]  /*10930*/  BSYNC.RECONVERGENT B1 ;  /* 0x0000000000017941 */ /* 0x000fea0003800200 */
.L_x_1957:
        /* <DEDUP_REMOVED lines=20> */
.L_x_1964:
        /* <DEDUP_REMOVED lines=15> */
.L_x_1966:
[----:B------:R-:W-:Y:S05]  /*10b70*/  BSYNC.RECONVERGENT B2 ;  /* 0x0000000000027941 */ /* 0x000fea0003800200 */
.L_x_1965:
        /* <DEDUP_REMOVED lines=60> */
.L_x_1963:
[----:B------:R-:W-:Y:S05]  /*10f40*/  BSYNC.RECONVERGENT B1 ;  /* 0x0000000000017941 */ /* 0x000fea0003800200 */
.L_x_1962:
[----:B------:R-:W-:Y:S02]  /*10f50*/  I2FP.F32.U32 R105, R105 ;  /* 0x0000006900697245 */ /* 0x000fe40000201000 */
[----:B------:R-:W-:Y:S02]  /*10f60*/  PRMT R104, R55, 0x7632, R104 ;  /* 0x0000763237687816 */ /* 0x000fe40000000068 */
[----:B------:R-:W-:Y:S01]  /*10f70*/  PRMT R106, R188, 0x5410, R189 ;  /* 0x00005410bc6a7816 */ /* 0x000fe200000000bd */
[----:B------:R-:W-:Y:S01]  /*10f80*/  FFMA.FTZ R174, R105, R174, 1.1641532182693481445e-10 ;  /* 0x2f00000069ae7423 */ /* 0x000fe200000100ae */
[----:B------:R-:W-:Y:S02]  /*10f90*/  SHF.L.U32 R107, R104, 0x10, RZ ;  /* 0x00000010686b7819 */ /* 0x000fe400000006ff */
[----:B------:R-:W-:Y:S02]  /*10fa0*/  @P1 PRMT R104, R51, 0x7632, R104 ;  /* 0x0000763233681816 */ /* 0x000fe40000000068 */
[----:B------:R-:W-:Y:S01]  /*10fb0*/  FSETP.GTU.FTZ.AND P6, PT, R174, R187, PT ;  /* 0x000000bbae00720b */ /* 0x000fe20003fdc000 */
[----:B------:R-:W-:-:S02]  /*10fc0*/  FMUL.FTZ R107, R107, R186 ;  /* 0x000000ba6b6b7220 */ /* 0x000fc40000410000 */
[----:B------:R-:W-:Y:S01]  /*10fd0*/  @P1 IMAD.U32 R105, R104, 0x10000, RZ ;  /* 0x0001000068691824 */ /* 0x000fe200078e00ff */
[----:B------:R-:W-:Y:S02]  /*10fe0*/  SEL R104, RZ, 0x1, P6 ;  /* 0x00000001ff687807 */ /* 0x000fe40003000000 */
[----:B------:R-:W-:-:S05]  /*10ff0*/  FSEL R107, R107, RZ, !P6 ;  /* 0x000000ff6b6b7208 */ /* 0x000fca0007000000 */
[----:B------:R-:W-:-:S04]  /*11000*/  FADD.FTZ R190, R190, R107 ;  /* 0x0000006bbebe7221 */ /* 0x000fc80000010000 */
[----:B------:R-:W-:Y:S01]  /*11010*/  @P1 FADD.FTZ R174, R190, R105 ;  /* 0x00000069beae1221 */ /* 0x000fe20000010000 */
[----:B------:R-:W-:Y:S01]  /*11020*/  @!P1 IMAD.MOV.U32 R174, RZ, RZ, R190 ;  /* 0x000000ffffae9224 */ /* 0x000fe200078e00be */
[--C-:B------:R-:W-:Y:S02]  /*11030*/  PRMT R105, R185, 0x5410, R3.reuse ;  /* 0x00005410b9697816 */ /* 0x100fe40000000003 */
[----:B------:R-:W-:Y:S02]  /*11040*/  PRMT R3, R104, 0x7610, R3 ;  /* 0x0000761068037816 */ /* 0x000fe40000000003 */
[----:B------:R-:W-:Y:S02]  /*11050*/  F2FP.BF16.F32.PACK_AB R107, RZ, R174 ;  /* 0x000000aeff6b723e */ /* 0x000fe400000010ff */
[----:B------:R-:W-:Y:S02]  /*11060*/  PRMT R104, R181, 0x5410, R182 ;  /* 0x00005410b5687816 */ /* 0x000fe400000000b6 */
[----:B------:R-:W-:Y:S01]  /*11070*/  PRMT R107, R183, 0x5410, R107 ;  /* 0x00005410b76b7816 */ /* 0x000fe2000000006b */
[----:B------:R-:W-:Y:S06]  /*11080*/  BRA `(.L_x_1967) ;  /* 0x0000003000a47947 */ /* 0x000fec0003800000 */
.L_x_1886:
        /* <DEDUP_REMOVED lines=16> */
.L_x_1970:
        /* <DEDUP_REMOVED lines=13> */
.L_x_1972:
[----:B------:R-:W-:Y:S05]  /*11260*/  BSYNC.RECONVERGENT B2 ;  /* 0x0000000000027941 */ /* 0x000fea0003800200 */
.L_x_1971:
        /* <DEDUP_REMOVED lines=9> */
[----:B------:R-:W-:Y:S02]  /*11300*/  IMAD.MOV.U32 R2, RZ, RZ, R186 ;  /* 0x000000ffff027224 */ /* 0x000fe400078e00ba */
        /* <DEDUP_REMOVED lines=14> */
[----:B------:R-:W-:Y:S02]  /*113f0*/  VIADD R151, R123, 0xed9eba14 ;  /* 0xed9eba147b977836 */ /* 0x000fe40000000000 */
[----:B------:R-:W-:-:S03]  /*11400*/  IMAD.WIDE.U32 R158, R137, -0x326172a9, RZ ;  /* 0xcd9e8d57899e7825 */ /* 0x000fc600078e00ff */
[----:B------:R-:W-:Y:S01]  /*11410*/  LOP3.LUT R151, R151, R184, R183, 0x96, !PT ;  /* 0x000000b897977212 */ /* 0x000fe200078e96b7 */
[----:B------:R-:W-:-:S05]  /*11420*/  VIADD R137, R122, 0x78dde6e4 ;  /* 0x78dde6e47a897836 */ /* 0x000fca0000000000 */
[----:B------:R-:W-:Y:S01]  /*11430*/  LOP3.LUT R137, R137, R156, R159, 0x96, !PT ;  /* 0x0000009c89897212 */ /* 0x000fe200078e969f */
[----:B------:R-:W-:Y:S01]  /*11440*/  IMAD.WIDE.U32 R156, R151, -0x326172a9, RZ ;  /* 0xcd9e8d57979c7825 */ /* 0x000fe200078e00ff */
[----:B------:R-:W-:-:S03]  /*11450*/  IADD3 R151, PT, PT, R122, 0x1715609d, RZ ;  /* 0x1715609d7a977810 */ /* 0x000fc60007ffe0ff */
[----:B------:R-:W-:Y:S01]  /*11460*/  IMAD.WIDE.U32 R184, R137, -0x2daee0ad, RZ ;  /* 0xd2511f5389b87825 */ /* 0x000fe200078e00ff */
[----:B------:R-:W-:-:S03]  /*11470*/  LOP3.LUT R151, R151, R158, R157, 0x96, !PT ;  /* 0x0000009e97977212 */ /* 0x000fc600078e969d */
[----:B------:R-:W-:-:S05]  /*11480*/  VIADD R137, R123, 0xa9066899 ;  /* 0xa90668997b897836 */ /* 0x000fca0000000000 */
[----:B------:R-:W-:Y:S01]  /*11490*/  LOP3.LUT R137, R137, R182, R185, 0x96, !PT ;  /* 0x000000b689897212 */ /* 0x000fe200078e96b9 */
[----:B------:R-:W-:-:S04]  /*114a0*/  IMAD.WIDE.U32 R182, R151, -0x2daee0ad, RZ ;  /* 0xd2511f5397b67825 */ /* 0x000fc800078e00ff */
[----:B------:R-:W-:Y:S02]  /*114b0*/  VIADD R151, R123, 0x646e171e ;  /* 0x646e171e7b977836 */ /* 0x000fe40000000000 */
[----:B------:R-:W-:Y:S01]  /*114c0*/  IMAD.WIDE.U32 R158, R137, -0x326172a9, RZ ;  /* 0xcd9e8d57899e7825 */ /* 0x000fe200078e00ff */
[----:B------:R-:W-:Y:S02]  /*114d0*/  IADD3 R137, PT, PT, R122, -0x4ab325aa, RZ ;  /* 0xb54cda567a897810 */ /* 0x000fe40007ffe0ff */
[----:B------:R-:W-:Y:S02]  /*114e0*/  LOP3.LUT R151, R151, R184, R183, 0x96, !PT ;  /* 0x000000b897977212 */ /* 0x000fe400078e96b7 */
[----:B------:R-:W-:-:S03]  /*114f0*/  LOP3.LUT R137, R137, R156, R159, 0x96, !PT ;  /* 0x0000009c89897212 */ /* 0x000fc600078e969f */
[----:B------:R-:W-:-:S04]  /*11500*/  IMAD.WIDE.U32 R156, R151, -0x326172a9, RZ ;  /* 0xcd9e8d57979c7825 */ /* 0x000fc800078e00ff */
[----:B------:R-:W-:Y:S02]  /*11510*/  VIADD R151, R122, 0x5384540f ;  /* 0x5384540f7a977836 */ /* 0x000fe40000000000 */
[----:B------:R-:W-:-:S03]  /*11520*/  IMAD.WIDE.U32 R184, R137, -0x2daee0ad, RZ ;  /* 0xd2511f5389b87825 */ /* 0x000fc600078e00ff */
[----:B------:R-:W-:Y:S01]  /*11530*/  LOP3.LUT R158, R151, R158, R157, 0x96, !PT ;  /* 0x0000009e979e7212 */ /* 0x000fe200078e969d */
[C---:B------:R-:W-:Y:S01]  /*11540*/  VIADD R137, R123.reuse, 0x1fd5c5a3 ;  /* 0x1fd5c5a37b897836 */ /* 0x040fe20000000000 */
[----:B------:R-:W-:-:S03]  /*11550*/  IADD3 R151, PT, PT, R123, -0x24c28bd8, RZ ;  /* 0xdb3d74287b977810 */ /* 0x000fc60007ffe0ff */
[----:B------:R-:W-:Y:S01]  /*11560*/  IMAD.WIDE.U32 R158, R158, -0x2daee0ad, RZ ;  /* 0xd2511f539e9e7825 */ /* 0x000fe200078e00ff */
[----:B------:R-:W-:-:S03]  /*11570*/  LOP3.LUT R182, R137, R182, R185, 0x96, !PT ;  /* 0x000000b689b67212 */ /* 0x000fc600078e96b9 */
[----:B------:R-:W-:Y:S01]  /*11580*/  VIADD R137, R122, 0xf1bbcdc8 ;  /* 0xf1bbcdc87a897836 */ /* 0x000fe20000000000 */
[----:B------:R-:W-:Y:S01]  /*11590*/  LOP3.LUT R151, R151, R184, R159, 0x96, !PT ;  /* 0x000000b897977212 */ /* 0x000fe200078e969f */
[----:B------:R-:W-:Y:S01]  /*115a0*/  IMAD.WIDE.U32 R182, R182, -0x326172a9, RZ ;  /* 0xcd9e8d57b6b67825 */ /* 0x000fe200078e00ff */
[----:B------:R-:W-:-:S04]  /*115b0*/  IADD3 R159, PT, PT, R123, -0x695add53, RZ ;  /* 0x96a522ad7b9f7810 */ /* 0x000fc80007ffe0ff */
[----:B------:R-:W-:Y:S01]  /*115c0*/  LOP3.LUT R137, R137, R156, R183, 0x96, !PT ;  /* 0x0000009c89897212 */ /* 0x000fe200078e96b7 */
[----:B------:R-:W-:-:S04]  /*115d0*/  IMAD.WIDE.U32 R156, R151, -0x326172a9, RZ ;  /* 0xcd9e8d57979c7825 */ /* 0x000fc800078e00ff */
[----:B------:R-:W-:Y:S02]  /*115e0*/  VIADD R151, R122, 0x8ff34781 ;  /* 0x8ff347817a977836 */ /* 0x000fe40000000000 */
[----:B------:R-:W-:-:S03]  /*115f0*/  IMAD.WIDE.U32 R184, R137, -0x2daee0ad, RZ ;  /* 0xd2511f5389b87825 */ /* 0x000fc600078e00ff */
[----:B------:R-:W-:Y:S02]  /*11600*/  LOP3.LUT R157, R151, R182, R157, 0x96, !PT ;  /* 0x000000b6979d7212 */ /* 0x000fe400078e969d */
[----:B------:R-:W-:-:S07]  /*11610*/  LOP3.LUT R159, R159, R158, R185, 0x96, !PT ;  /* 0x0000009e9f9f7212 */ /* 0x000fce00078e96b9 */
.L_x_1969:
[----:B------:R-:W-:Y:S05]  /*11620*/  BSYNC.RECONVERGENT B1 ;  /* 0x0000000000017941 */ /* 0x000fea0003800200 */
.L_x_1968:
[----:B------:R-:W0:Y:S01]  /*11630*/  LDC R189, c[0x0][0x408] ;  /* 0x00010200ffbd7b82 */ /* 0x000e220000000800 */
[----:B------:R-:W-:Y:S01]  /*11640*/  HFMA2 R174, -RZ, RZ, 0.1171875, 0 ;  /* 0x2f800000ffae7431 */ /* 0x000fe200000001ff */
[----:B------:R-:W-:Y:S01]  /*11650*/  I2FP.F32.U32 R137, R2 ;  /* 0x0000000200897245 */ /* 0x000fe20000201000 */
[----:B-----5:R-:W-:Y:S01]  /*11660*/  IMAD.U32 R2, R104, 0x10000, RZ ;  /* 0x0001000068027824 */ /* 0x020fe200078e00ff */
[----:B------:R-:W-:Y:S01]  /*11670*/  ISETP.NE.AND P3, PT, R138, 0x1, PT ;  /* 0x000000018a00780c */ /* 0x000fe20003f65270 */
[----:B------:R-:W-:Y:S01]  /*11680*/  BSSY.RECONVERGENT B1, `(.L_x_1973) ;  /* 0x0000062000017945 */ /* 0x000fe20003800200 */
[----:B------:R-:W-:Y:S01]  /*11690*/  LOP3.LUT R124, R124, 0xffffffef, RZ, 0xc0, !PT ;  /* 0xffffffef7c7c7812 */ /* 0x000fe200078ec0ff */
[----:B------:R-:W-:Y:S01]  /*116a0*/  HFMA2 R151, -RZ, RZ, 0, 1.1920928955078125e-07 ;  /* 0x00000002ff977431 */ /* 0x000fe200000001ff */
[----:B------:R-:W1:Y:S01]  /*116b0*/  LDC R188, c[0x0][0x404] ;  /* 0x00010100ffbc7b82 */ /* 0x000e620000000800 */
[----:B------:R-:W-:Y:S01]  /*116c0*/  PRMT R104, R104, 0x7632, R104 ;  /* 0x0000763268687816 */ /* 0x000fe20000000068 */
[----:B------:R-:W-:Y:S01]  /*116d0*/  FFMA.FTZ R137, R137, R174, 1.1641532182693481445e-10 ;  /* 0x2f00000089897423 */ /* 0x000fe200000100ae */
[----:B0-----:R-:W-:-:S04]  /*116e0*/  FMUL.FTZ R2, R2, R189 ;  /* 0x000000bd02027220 */ /* 0x001fc80000410000 */
[----:B-1----:R-:W-:Y:S01]  /*116f0*/  FSETP.GTU.FTZ.AND P2, PT, R137, R188, PT ;  /* 0x000000bc8900720b */ /* 0x002fe20003f5c000 */
        /* <DEDUP_REMOVED lines=16> */
.L_x_1975:
        /* <DEDUP_REMOVED lines=13> */
.L_x_1977:
[----:B------:R-:W-:Y:S05]  /*118d0*/  BSYNC.RECONVERGENT B2 ;  /* 0x0000000000027941 */ /* 0x000fea0003800200 */
.L_x_1976:
        /* <DEDUP_REMOVED lines=49> */
[----:B------:R-:W-:-:S05]  /*11bf0*/  IMAD.WIDE.U32 R186, R186, -0x326172a9, RZ ;  /* 0xcd9e8d57baba7825 */ /* 0x000fca00078e00ff */
[----:B------:R-:W-:Y:S01]  /*11c00*/  LOP3.LUT R137, R137, R156, R187, 0x96, !PT ;  /* 0x0000009c89897212 */ /* 0x000fe200078e96bb */
[----:B------:R-:W-:-:S04]  /*11c10*/  IMAD.WIDE.U32 R156, R151, -0x326172a9, RZ ;  /* 0xcd9e8d57979c7825 */ /* 0x000fc800078e00ff */
[----:B------:R-:W-:Y:S02]  /*11c20*/  VIADD R151, R122, 0x8ff34781 ;  /* 0x8ff347817a977836 */ /* 0x000fe40000000000 */
[----:B------:R-:W-:Y:S01]  /*11c30*/  IMAD.WIDE.U32 R158, R137, -0x2daee0ad, RZ ;  /* 0xd2511f53899e7825 */ /* 0x000fe200078e00ff */
[----:B------:R-:W-:Y:S02]  /*11c40*/  IADD3 R137, PT, PT, R123, -0x695add53, RZ ;  /* 0x96a522ad7b897810 */ /* 0x000fe40007ffe0ff */
[----:B------:R-:W-:Y:S01]  /*11c50*/  LOP3.LUT R157, R151, R186, R157, 0x96, !PT ;  /* 0x000000ba979d7212 */ /* 0x000fe200078e969d */
[----:B------:R-:W-:Y:S01]  /*11c60*/  HFMA2 R151, -RZ, RZ, 0, 0 ;  /* 0x00000000ff977431 */ /* 0x000fe200000001ff */
[----:B------:R-:W-:Y:S01]  /*11c70*/  LOP3.LUT R159, R137, R182, R159, 0x96, !PT ;  /* 0x000000b6899f7212 */ /* 0x000fe200078e969f */
[----:B------:R-:W-:Y:S02]  /*11c80*/  IMAD.MOV.U32 R137, RZ, RZ, R184 ;  /* 0x000000ffff897224 */ /* 0x000fe400078e00b8 */
[----:B------:R-:W-:-:S07]  /*11c90*/  IMAD.MOV.U32 R184, RZ, RZ, R158 ;  /* 0x000000ffffb87224 */ /* 0x000fce00078e009e */
.L_x_1974:
[----:B------:R-:W-:Y:S05]  /*11ca0*/  BSYNC.RECONVERGENT B1 ;  /* 0x0000000000017941 */ /* 0x000fea0003800200 */
.L_x_1973:
        /* <DEDUP_REMOVED lines=11> */
[----:B------:R-:W-:Y:S01]  /*11d60*/  FSEL R138, R104, RZ, !P3 ;  /* 0x000000ff688a7208 */ /* 0x000fe20005800000 */
[----:B------:R-:W-:Y:S01]  /*11d70*/  IMAD.MOV.U32 R104, RZ, RZ, R156 ;  /* 0x000000ffff687224 */ /* 0x000fe200078e009c */
        /* <DEDUP_REMOVED lines=13> */
.L_x_1980:
        /* <DEDUP_REMOVED lines=13> */
.L_x_1982:
[----:B------:R-:W-:Y:S05]  /*11f20*/  BSYNC.RECONVERGENT B2 ;  /* 0x0000000000027941 */ /* 0x000fea0003800200 */
.L_x_1981:
        /* <DEDUP_REMOVED lines=60> */
.L_x_1979:
[----:B------:R-:W-:Y:S05]  /*122f0*/  BSYNC.RECONVERGENT B1 ;  /* 0x0000000000017941 */ /* 0x000fea0003800200 */
.L_x_1978:
[----:B------:R-:W-:Y:S01]  /*12300*/  I2FP.F32.U32 R137, R104 ;  /* 0x0000006800897245 */ /* 0x000fe20000201000 */
[----:B------:R-:W-:Y:S01]  /*12310*/  IMAD.U32 R104, R105, 0x10000, RZ ;  /* 0x0001000069687824 */ /* 0x000fe200078e00ff */
[----:B------:R-:W-:Y:S01]  /*12320*/  LOP3.LUT R124, R124, 0xfffffffb, RZ, 0xc0, !PT ;  /* 0xfffffffb7c7c7812 */ /* 0x000fe200078ec0ff */
[----:B------:R-:W-:Y:S01]  /*12330*/  @P1 IMAD.U32 R152, R49, 0x10000, RZ ;  /* 0x0001000031981824 */ /* 0x000fe200078e00ff */
[----:B------:R-:W-:Y:S01]  /*12340*/  BSSY.RECONVERGENT B1, `(.L_x_1983) ;  /* 0x0000060000017945 */ /* 0x000fe20003800200 */
[----:B------:R-:W-:Y:S01]  /*12350*/  FFMA.FTZ R137, R137, R174, 1.1641532182693481445e-10 ;  /* 0x2f00000089897423 */ /* 0x000fe200000100ae */
[----:B------:R-:W-:Y:S01]  /*12360*/  FMUL.FTZ R104, R104, R189 ;  /* 0x000000bd68687220 */ /* 0x000fe20000410000 */
[----:B------:R-:W-:Y:S01]  /*12370*/  PRMT R151, R105, 0x7632, R151 ;  /* 0x0000763269977816 */ /* 0x000fe20000000097 */
[----:B------:R-:W-:Y:S01]  /*12380*/  IMAD.MOV.U32 R105, RZ, RZ, R156 ;  /* 0x000000ffff697224 */ /* 0x000fe200078e009c */
[----:B------:R-:W-:Y:S02]  /*12390*/  MOV R163, 0x2 ;  /* 0x0000000200a37802 */ /* 0x000fe40000000f00 */
[----:B------:R-:W-:-:S04]  /*123a0*/  FSETP.GTU.FTZ.AND P2, PT, R137, R188, PT ;  /* 0x000000bc8900720b */ /* 0x000fc80003f5c000 */
[----:B------:R-:W-:Y:S02]  /*123b0*/  FSEL R137, R104, RZ, !P2 ;  /* 0x000000ff68897208 */ /* 0x000fe40005000000 */
[----:B------:R-:W-:Y:S02]  /*123c0*/  PLOP3.LUT P3, PT, P2, PT, PT, 0x8, 0x80 ;  /* 0x000000000080781c */ /* 0x000fe4000176e170 */
[----:B------:R-:W-:Y:S01]  /*123d0*/  ISETP.NE.AND P2, PT, R158, 0x1, PT ;  /* 0x000000019e00780c */ /* 0x000fe20003f45270 */
[----:B------:R-:W-:-:S05]  /*123e0*/  @P1 FADD.FTZ R137, R152, R137 ;  /* 0x0000008998891221 */ /* 0x000fca0000010000 */
        /* <DEDUP_REMOVED lines=11> */
.L_x_1985:
        /* <DEDUP_REMOVED lines=13> */
.L_x_1987:
[----:B------:R-:W-:Y:S05]  /*12570*/  BSYNC.RECONVERGENT B2 ;  /* 0x0000000000027941 */ /* 0x000fea0003800200 */
.L_x_1986:
        /* <DEDUP_REMOVED lines=60> */
.L_x_1984:
[----:B------:R-:W-:Y:S05]  /*12940*/  BSYNC.RECONVERGENT B1 ;  /* 0x0000000000017941 */ /* 0x000fea0003800200 */
.L_x_1983:
[----:B------:R-:W-:Y:S01]  /*12950*/  I2FP.F32.U32 R105, R105 ;  /* 0x0000006900697245 */ /* 0x000fe20000201000 */
[----:B------:R-:W-:Y:S01]  /*12960*/  IMAD.U32 R104, R151, 0x10000, RZ ;  /* 0x0001000097687824 */ /* 0x000fe200078e00ff */
[----:B------:R-:W-:Y:S01]  /*12970*/  @P1 PRMT R151, R49, 0x7632, R151 ;  /* 0x0000763231971816 */ /* 0x000fe20000000097 */
[----:B------:R-:W-:Y:S01]  /*12980*/  BSSY.RECONVERGENT B1, `(.L_x_1988) ;  /* 0x0000061000017945 */ /* 0x000fe20003800200 */
[----:B------:R-:W-:Y:S01]  /*12990*/  LOP3.LUT R124, R124, 0xfffffffd, RZ, 0xc0, !PT ;  /* 0xfffffffd7c7c7812 */ /* 0x000fe200078ec0ff */
[----:B------:R-:W-:Y:S01]  /*129a0*/  FFMA.FTZ R105, R105, R174, 1.1641532182693481445e-10 ;  /* 0x2f00000069697423 */ /* 0x000fe200000100ae */
[----:B------:R-:W-:Y:S01]  /*129b0*/  FMUL.FTZ R104, R104, R189 ;  /* 0x000000bd68687220 */ /* 0x000fe20000410000 */
[----:B------:R-:W-:Y:S01]  /*129c0*/  @P1 IMAD.U32 R151, R151, 0x10000, RZ ;  /* 0x0001000097971824 */ /* 0x000fe200078e00ff */
[----:B------:R-:W-:Y:S02]  /*129d0*/  MOV R164, 0x2 ;  /* 0x0000000200a47802 */ /* 0x000fe40000000f00 */
[----:B------:R-:W-:Y:S01]  /*129e0*/  FSETP.GTU.FTZ.AND P2, PT, R105, R188, PT ;  /* 0x000000bc6900720b */ /* 0x000fe20003f5c000 */
[----:B------:R-:W-:-:S03]  /*129f0*/  IMAD.MOV.U32 R105, RZ, RZ, R156 ;  /* 0x000000ffff697224 */ /* 0x000fc600078e009c */
        /* <DEDUP_REMOVED lines=15> */
.L_x_1990:
        /* <DEDUP_REMOVED lines=13> */
.L_x_1992:
[----:B------:R-:W-:Y:S05]  /*12bc0*/  BSYNC.RECONVERGENT B2 ;  /* 0x0000000000027941 */ /* 0x000fea0003800200 */
.L_x_1991:
[----:B------:R-:W-:Y:S01]  /*12bd0*/  IMAD.WIDE.U32 R158, R128, -0x326172a9, RZ ;  /* 0xcd9e8d57809e7825 */ /* 0x000fe200078e00ff */
[----:B------:R-:W-:-:S03]  /*12be0*/  LOP3.LUT R104, R12, R183, R123, 0x96, !PT ;  /* 0x000000b70c687212 */ /* 0x000fc600078e967b */
[----:B------:R-:W-:Y:S02]  /*12bf0*/  HFMA2 R164, -RZ, RZ, 0, 0 ;  /* 0x00000000ffa47431 */ /* 0x000fe400000001ff */
        /* <DEDUP_REMOVED lines=39> */
[----:B------:R-:W-:-:S04]  /*12e70*/  IMAD.WIDE.U32 R156, R156, -0x2daee0ad, RZ ;  /* 0xd2511f539c9c7825 */ /* 0x000fc800078e00ff */
[----:B------:R-:W-:Y:S01]  /*12e80*/  VIADD R151, R122, 0x5384540f ;  /* 0x5384540f7a977836 */ /* 0x000fe20000000000 */
[----:B------:R-:W-:-:S04]  /*12e90*/  LOP3.LUT R182, R159, R182, R157, 0x96, !PT ;  /* 0x000000b69fb67212 */ /* 0x000fc800078e969d */
[----:B------:R-:W-:Y:S01]  /*12ea0*/  LOP3.LUT R158, R151, R158, R105, 0x96, !PT ;  /* 0x0000009e979e7212 */ /* 0x000fe200078e9669 */
[----:B------:R-:W-:Y:S01]  /*12eb0*/  IMAD.WIDE.U32 R182, R182, -0x326172a9, RZ ;  /* 0xcd9e8d57b6b67825 */ /* 0x000fe200078e00ff */
[----:B------:R-:W-:-:S03]  /*12ec0*/  IADD3 R151, PT, PT, R123, -0x24c28bd8, RZ ;  /* 0xdb3d74287b977810 */ /* 0x000fc60007ffe0ff */
[----:B------:R-:W-:Y:S02]  /*12ed0*/  VIADD R105, R122, 0xf1bbcdc8 ;  /* 0xf1bbcdc87a697836 */ /* 0x000fe40000000000 */
[----:B------:R-:W-:-:S03]  /*12ee0*/  IMAD.WIDE.U32 R158, R158, -0x2daee0ad, RZ ;  /* 0xd2511f539e9e7825 */ /* 0x000fc600078e00ff */
[----:B------:R-:W-:Y:S02]  /*12ef0*/  LOP3.LUT R105, R105, R104, R183, 0x96, !PT ;  /* 0x0000006869697212 */ /* 0x000fe400078e96b7 */
[----:B------:R-:W-:Y:S01]  /*12f00*/  LOP3.LUT R156, R151, R156, R159, 0x96, !PT ;  /* 0x0000009c979c7212 */ /* 0x000fe200078e969f */
[----:B------:R-:W-:Y:S01]  /*12f10*/  VIADD R151, R122, 0x8ff34781 ;  /* 0x8ff347817a977836 */ /* 0x000fe20000000000 */
[----:B------:R-:W-:Y:S01]  /*12f20*/  IADD3 R159, PT, PT, R123, -0x695add53, RZ ;  /* 0x96a522ad7b9f7810 */ /* 0x000fe20007ffe0ff */
[----:B------:R-:W-:-:S04]  /*12f30*/  IMAD.WIDE.U32 R104, R105, -0x2daee0ad, RZ ;  /* 0xd2511f5369687825 */ /* 0x000fc800078e00ff */
[----:B------:R-:W-:Y:S01]  /*12f40*/  IMAD.WIDE.U32 R156, R156, -0x326172a9, RZ ;  /* 0xcd9e8d579c9c7825 */ /* 0x000fe200078e00ff */
[----:B------:R-:W-:-:S03]  /*12f50*/  LOP3.LUT R159, R159, R158, R105, 0x96, !PT ;  /* 0x0000009e9f9f7212 */ /* 0x000fc600078e9669 */
[----:B------:R-:W-:Y:S01]  /*12f60*/  IMAD.MOV.U32 R105, RZ, RZ, R184 ;  /* 0x000000ffff697224 */ /* 0x000fe200078e00b8 */
[----:B------:R-:W-:Y:S01]  /*12f70*/  LOP3.LUT R157, R151, R182, R157, 0x96, !PT ;  /* 0x000000b6979d7212 */ /* 0x000fe200078e969d */
[----:B------:R-:W-:-:S07]  /*12f80*/  IMAD.MOV.U32 R184, RZ, RZ, R104 ;  /* 0x000000ffffb87224 */ /* 0x000fce00078e0068 */
.L_x_1989:
[----:B------:R-:W-:Y:S05]  /*12f90*/  BSYNC.RECONVERGENT B1 ;  /* 0x0000000000017941 */ /* 0x000fea0003800200 */
.L_x_1988:
[----:B------:R-:W-:Y:S01]  /*12fa0*/  I2FP.F32.U32 R105, R105 ;  /* 0x0000006900697245 */ /* 0x000fe20000201000 */
[----:B------:R-:W-:Y:S01]  /*12fb0*/  IMAD.U32 R104, R106, 0x10000, RZ ;  /* 0x000100006a687824 */ /* 0x000fe200078e00ff */
[----:B------:R-:W-:Y:S01]  /*12fc0*/  ISETP.NE.AND P3, PT, R164, 0x1, PT ;  /* 0x00000001a400780c */ /* 0x000fe20003f65270 */
[----:B------:R-:W-:Y:S01]  /*12fd0*/  @P1 IMAD.U32 R158, R50, 0x10000, RZ ;  /* 0x00010000329e1824 */ /* 0x000fe200078e00ff */
[----:B------:R-:W-:Y:S01]  /*12fe0*/  BSSY.RECONVERGENT B1, `(.L_x_1993) ;  /* 0x000005e000017945 */ /* 0x000fe20003800200 */
[----:B------:R-:W-:Y:S01]  /*12ff0*/  FFMA.FTZ R105, R105, R174, 1.1641532182693481445e-10 ;  /* 0x2f00000069697423 */ /* 0x000fe200000100ae */
[----:B------:R-:W-:Y:S01]  /*13000*/  FMUL.FTZ R104, R104, R189 ;  /* 0x000000bd68687220 */ /* 0x000fe20000410000 */
[----:B------:R-:W-:-:S03]  /*13010*/  PRMT R106, R106, 0x7632, R106 ;  /* 0x000076326a6a7816 */ /* 0x000fc6000000006a */
[----:B------:R-:W-:Y:S01]  /*13020*/  FSETP.GTU.FTZ.AND P2, PT, R105, R188, PT ;  /* 0x000000bc6900720b */ /* 0x000fe20003f5c000 */
[----:B------:R-:W-:-:S03]  /*13030*/  IMAD.MOV.U32 R105, RZ, RZ, R156 ;  /* 0x000000ffff697224 */ /* 0x000fc600078e009c */
        /* <DEDUP_REMOVED lines=14> */
.L_x_1995:
        /* <DEDUP_REMOVED lines=13> */
.L_x_1997:
[----:B------:R-:W-:Y:S05]  /*131f0*/  BSYNC.RECONVERGENT B2 ;  /* 0x0000000000027941 */ /* 0x000fea0003800200 */
.L_x_1996:
        /* <DEDUP_REMOVED lines=60> */
.L_x_1994:
[----:B------:R-:W-:Y:S05]  /*135c0*/  BSYNC.RECONVERGENT B1 ;  /* 0x0000000000017941 */ /* 0x000fea0003800200 */
.L_x_1993:
[----:B------:R-:W-:Y:S01]  /*135d0*/  I2FP.F32.U32 R105, R105 ;  /* 0x0000006900697245 */ /* 0x000fe20000201000 */
[----:B------:R-:W-:Y:S01]  /*135e0*/  IMAD.U32 R106, R106, 0x10000, RZ ;  /* 0x000100006a6a7824 */ /* 0x000fe200078e00ff */
[----:B------:R-:W-:Y:S01]  /*135f0*/  ISETP.NE.AND P4, PT, R158, 0x1, PT ;  /* 0x000000019e00780c */ /* 0x000fe20003f85270 */
[----:B------:R-:W-:Y:S01]  /*13600*/  BSSY.RECONVERGENT B1, `(.L_x_1998) ;  /* 0x000005f000017945 */ /* 0x000fe20003800200 */
[----:B------:R-:W-:Y:S01]  /*13610*/  @P1 PRMT R104, R50, 0x7632, R104 ;  /* 0x0000763232681816 */ /* 0x000fe20000000068 */
[----:B------:R-:W-:Y:S01]  /*13620*/  FFMA.FTZ R105, R105, R174, 1.1641532182693481445e-10 ;  /* 0x2f00000069697423 */ /* 0x000fe200000100ae */
[----:B------:R-:W-:-:S03]  /*13630*/  FMUL.FTZ R106, R106, R189 ;  /* 0x000000bd6a6a7220 */ /* 0x000fc60000410000 */
[----:B------:R-:W-:Y:S01]  /*13640*/  @P1 IMAD.U32 R104, R104, 0x10000, RZ ;  /* 0x0001000068681824 */ /* 0x000fe200078e00ff */
[----:B------:R-:W-:Y:S01]  /*13650*/  FSETP.GTU.FTZ.AND P3, PT, R105, R188, PT ;  /* 0x000000bc6900720b */ /* 0x000fe20003f7c000 */
[----:B------:R-:W-:-:S03]  /*13660*/  IMAD.MOV.U32 R105, RZ, RZ, R156 ;  /* 0x000000ffff697224 */ /* 0x000fc600078e009c */
[----:B------:R-:W-:Y:S02]  /*13670*/  FSEL R163, R106, RZ, !P3 ;  /* 0x000000ff6aa37208 */ /* 0x000fe40005800000 */
[----:B------:R-:W-:Y:S02]  /*13680*/  MOV R106, 0x2 ;  /* 0x00000002006a7802 */ /* 0x000fe40000000f00 */
[----:B------:R-:W-:Y:S01]  /*13690*/  PLOP3.LUT P3, PT, P3, PT, PT, 0x8, 0x80 ;  /* 0x000000000080781c */ /* 0x000fe20001f6e170 */
        /* <DEDUP_REMOVED lines=11> */
.L_x_2000:
        /* <DEDUP_REMOVED lines=13> */
.L_x_2002:
[----:B------:R-:W-:Y:S05]  /*13820*/  BSYNC.RECONVERGENT B2 ;  /* 0x0000000000027941 */ /* 0x000fea0003800200 */
.L_x_2001:
        /* <DEDUP_REMOVED lines=60> */
.L_x_1999:
[----:B------:R-:W-:Y:S05]  /*13bf0*/  BSYNC.RECONVERGENT B1 ;  /* 0x0000000000017941 */ /* 0x000fea0003800200 */
.L_x_1998:
[----:B------:R-:W-:Y:S01]  /*13c00*/  I2FP.F32.U32 R105, R105 ;  /* 0x0000006900697245 */ /* 0x000fe20000201000 */
[----:B------:R-:W-:Y:S01]  /*13c10*/  IMAD.U32 R104, R107, 0x10000, RZ ;  /* 0x000100006b687824 */ /* 0x000fe200078e00ff */
[----:B------:R-:W-:Y:S01]  /*13c20*/  ISETP.NE.AND P5, PT, R106, 0x1, PT ;  /* 0x000000016a00780c */ /* 0x000fe20003fa5270 */
[----:B------:R-:W-:Y:S01]  /*13c30*/  @P1 IMAD.U32 R183, R51, 0x10000, RZ ;  /* 0x0001000033b71824 */ /* 0x000fe200078e00ff */
[----:B------:R-:W-:Y:S01]  /*13c40*/  BSSY.RECONVERGENT B1, `(.L_x_2003) ;  /* 0x000005e000017945 */ /* 0x000fe20003800200 */
[----:B------:R-:W-:Y:S01]  /*13c50*/  FFMA.FTZ R105, R105, R174, 1.1641532182693481445e-10 ;  /* 0x2f00000069697423 */ /* 0x000fe200000100ae */
[----:B------:R-:W-:Y:S01]  /*13c60*/  FMUL.FTZ R104, R104, R189 ;  /* 0x000000bd68687220 */ /* 0x000fe20000410000 */
[----:B------:R-:W-:-:S03]  /*13c70*/  MOV R158, 0x2 ;  /* 0x00000002009e7802 */ /* 0x000fc60000000f00 */
[----:B------:R-:W-:Y:S01]  /*13c80*/  FSETP.GTU.FTZ.AND P4, PT, R105, R188, PT ;  /* 0x000000bc6900720b */ /* 0x000fe20003f9c000 */
[----:B------:R-:W-:-:S03]  /*13c90*/  IMAD.MOV.U32 R105, RZ, RZ, R156 ;  /* 0x000000ffff697224 */ /* 0x000fc600078e009c */
[----:B------:R-:W-:Y:S02]  /*13ca0*/  FSEL R164, R104, RZ, !P4 ;  /* 0x000000ff68a47208 */ /* 0x000fe40006000000 */
        /* <DEDUP_REMOVED lines=13> */
.L_x_2005:
        /* <DEDUP_REMOVED lines=13> */
.L_x_2007:
[----:B------:R-:W-:Y:S05]  /*13e50*/  BSYNC.RECONVERGENT B2 ;  /* 0x0000000000027941 */ /* 0x000fea0003800200 */
.L_x_2006:
        /* <DEDUP_REMOVED lines=60> */
.L_x_2004:
[----:B------:R-:W-:Y:S05]  /*14220*/  BSYNC.RECONVERGENT B1 ;  /* 0x0000000000017941 */ /* 0x000fea0003800200 */
.L_x_2003:
[----:B------:R-:W-:Y:S01]  /*14230*/  I2FP.F32.U32 R105, R105 ;  /* 0x0000006900697245 */ /* 0x000fe20000201000 */
[----:B------:R-:W-:Y:S01]  /*14240*/  IMAD.U32 R104, R183, 0x10000, RZ ;  /* 0x00010000b7687824 */ /* 0x000fe200078e00ff */
[----:B------:R-:W-:-:S03]  /*14250*/  @P1 PRMT R106, R51, 0x7632, R106 ;  /* 0x00007632336a1816 */ /* 0x000fc6000000006a */
[----:B------:R-:W-:Y:S01]  /*14260*/  FFMA.FTZ R105, R105, R174, 1.1641532182693481445e-10 ;  /* 0x2f00000069697423 */ /* 0x000fe200000100ae */
[----:B------:R-:W-:Y:S01]  /*14270*/  FMUL.FTZ R104, R104, R189 ;  /* 0x000000bd68687220 */ /* 0x000fe20000410000 */
[----:B------:R-:W-:Y:S01]  /*14280*/  @P1 IMAD.U32 R107, R106, 0x10000, RZ ;  /* 0x000100006a6b1824 */ /* 0x000fe200078e00ff */
[----:B------:R-:W-:Y:S02]  /*14290*/  PRMT R106, R190, 0x5410, R191 ;  /* 0x00005410be6a7816 */ /* 0x000fe400000000bf */
[----:B------:R-:W-:Y:S02]  /*142a0*/  FSETP.GTU.FTZ.AND P5, PT, R105, R188, PT ;  /* 0x000000bc6900720b */ /* 0x000fe40003fbc000 */
[----:B------:R-:W-:Y:S02]  /*142b0*/  PRMT R105, R187, 0x5410, R186 ;  /* 0x00005410bb697816 */ /* 0x000fe400000000ba */
[----:B------:R-:W-:Y:S02]  /*142c0*/  FSEL R174, R104, RZ, !P5 ;  /* 0x000000ff68ae7208 */ /* 0x000fe40006800000 */
[----:B------:R-:W-:-:S02]  /*142d0*/  PLOP3.LUT P5, PT, P5, PT, PT, 0x8, 0x80 ;  /* 0x000000000080781c */ /* 0x000fc40002fae170 */
[----:B------:R-:W-:Y:S01]  /*142e0*/  PRMT R104, R181, 0x5410, R185 ;  /* 0x00005410b5687816 */ /* 0x000fe200000000b9 */
[----:B------:R-:W-:-:S05]  /*142f0*/  @P1 FADD.FTZ R174, R107, R174 ;  /* 0x000000ae6bae1221 */ /* 0x000fca0000010000 */
[----:B------:R-:W-:-:S04]  /*14300*/  F2FP.BF16.F32.PACK_AB R107, RZ, R174 ;  /* 0x000000aeff6b723e */ /* 0x000fc800000010ff */
[----:B------:R-:W-:-:S07]  /*14310*/  PRMT R107, R182, 0x5410, R107 ;  /* 0x00005410b66b7816 */ /* 0x000fce000000006b */
.L_x_1967:
        /* <DEDUP_REMOVED lines=43> */
.L_x_2008:
[----:B0-----:R-:W-:Y:S02]  /*145d0*/  IMAD.MOV.U32 R186, RZ, RZ, R184 ;  /* 0x000000ffffba7224 */ /* 0x001fe400078e00b8 */
[----:B------:R-:W-:-:S07]  /*145e0*/  VIADD R179, R179, 0x20 ;  /* 0x00000020b3b37836 */ /* 0x000fce0000000000 */
.L_x_1885:
[----:B------:R-:W-:Y:S05]  /*145f0*/  BSYNC.RECONVERGENT B0 ;  /* 0x0000000000007941 */ /* 0x000fea0003800200 */
.L_x_1884:
        /* <DEDUP_REMOVED lines=35> */
.L_x_2014:
        /* <DEDUP_REMOVED lines=13> */
.L_x_2016:
[----:B------:R-:W-:Y:S05]  /*14900*/  BSYNC.RECONVERGENT B2 ;  /* 0x0000000000027941 */ /* 0x000fea0003800200 */
.L_x_2015:
        /* <DEDUP_REMOVED lines=54> */
[----:B------:R-:W-:-:S04]  /*14c70*/  LOP3.LUT R3, R3, R8, R7, 0x96, !PT ;  /* 0x0000000803037212 */ /* 0x000fc800078e9607 */
[----:B------:R-:W-:Y:S01]  /*14c80*/  LOP3.LUT R157, R5, R6, R157, 0x96, !PT ;  /* 0x00000006059d7212 */ /* 0x000fe200078e969d */
[----:B------:R-:W-:-:S04]  /*14c90*/  IMAD.WIDE.U32 R184, R3, -0x2daee0ad, RZ ;  /* 0xd2511f5303b87825 */ /* 0x000fc800078e00ff */
[----:B------:R-:W-:Y:S01]  /*14ca0*/  IMAD.MOV.U32 R5, RZ, RZ, RZ ;  /* 0x000000ffff057224 */ /* 0x000fe200078e00ff */
[----:B------:R-:W-:-:S07]  /*14cb0*/  LOP3.LUT R159, R159, R4, R185, 0x96, !PT ;  /* 0x000000049f9f7212 */ /* 0x000fce00078e96b9 */
.L_x_2013:
[----:B------:R-:W-:Y:S05]  /*14cc0*/  BSYNC.RECONVERGENT B1 ;  /* 0x0000000000017941 */ /* 0x000fea0003800200 */
.L_x_2012:
        /* <DEDUP_REMOVED lines=11> */
[----:B0-----:R-:W-:-:S04]  /*14d80*/  FMUL.FTZ R0, R4, R187 ;  /* 0x000000bb04007220 */ /* 0x001fc80000410000 */
[----:B-1----:R-:W-:Y:S02]  /*14d90*/  FSETP.GTU.FTZ.AND P3, PT, R3, R186, PT ;  /* 0x000000ba0300720b */ /* 0x002fe40003f7c000 */
[----:B------:R-:W-:Y:S02]  /*14da0*/  MOV R3, R156 ;  /* 0x0000009c00037202 */ /* 0x000fe40000000f00 */
        /* <DEDUP_REMOVED lines=12> */
.L_x_2019:
        /* <DEDUP_REMOVED lines=13> */
.L_x_2021:
[----:B------:R-:W-:Y:S05]  /*14f40*/  BSYNC.RECONVERGENT B2 ;  /* 0x0000000000027941 */ /* 0x000fea0003800200 */
.L_x_2020:
        /* <DEDUP_REMOVED lines=20> */
[C---:B------:R-:W-:Y:S01]  /*15090*/  VIADD R3, R123.reuse, 0x32370b8f ;  /* 0x32370b8f7b037836 */ /* 0x040fe20000000000 */
[----:B------:R-:W-:-:S04]  /*150a0*/  IADD3 R5, PT, PT, R123, -0x126145ec, RZ ;  /* 0xed9eba147b057810 */ /* 0x000fc80007ffe0ff */
        /* <DEDUP_REMOVED lines=29> */
[----:B------:R-:W-:Y:S01]  /*15280*/  IMAD.MOV.U32 R7, RZ, RZ, RZ ;  /* 0x000000ffff077224 */ /* 0x000fe200078e00ff */
[----:B------:R-:W-:Y:S01]  /*15290*/  LOP3.LUT R4, R3, R4, R9, 0x96, !PT ;  /* 0x0000000403047212 */ /* 0x000fe200078e9609 */
[----:B------:R-:W-:-:S04]  /*152a0*/  IMAD.WIDE.U32 R156, R156, -0x326172a9, RZ ;  /* 0xcd9e8d579c9c7825 */ /* 0x000fc800078e00ff */
[----:B------:R-:W-:Y:S02]  /*152b0*/  VIADD R3, R122, 0x8ff34781 ;  /* 0x8ff347817a037836 */ /* 0x000fe40000000000 */
[----:B------:R-:W-:-:S03]  /*152c0*/  IMAD.WIDE.U32 R4, R4, -0x2daee0ad, RZ ;  /* 0xd2511f5304047825 */ /* 0x000fc600078e00ff */
[----:B------:R-:W-:Y:S02]  /*152d0*/  LOP3.LUT R157, R3, R8, R157, 0x96, !PT ;  /* 0x00000008039d7212 */ /* 0x000fe400078e969d */
[----:B------:R-:W-:Y:S01]  /*152e0*/  MOV R3, R184 ;  /* 0x000000b800037202 */ /* 0x000fe20000000f00 */
[----:B------:R-:W-:Y:S01]  /*152f0*/  IMAD.MOV.U32 R184, RZ, RZ, R4 ;  /* 0x000000ffffb87224 */ /* 0x000fe200078e0004 */
[----:B------:R-:W-:-:S07]  /*15300*/  LOP3.LUT R159, R159, R6, R5, 0x96, !PT ;  /* 0x000000069f9f7212 */ /* 0x000fce00078e9605 */
.L_x_2018:
[----:B------:R-:W-:Y:S05]  /*15310*/  BSYNC.RECONVERGENT B1 ;  /* 0x0000000000017941 */ /* 0x000fea0003800200 */
.L_x_2017:
[----:B------:R-:W-:Y:S01]  /*15320*/  I2FP.F32.U32 R4, R3 ;  /* 0x0000000300047245 */ /* 0x000fe20000201000 */
[----:B------:R-:W-:Y:S01]  /*15330*/  BSSY.RECONVERGENT B1, `(.L_x_2022) ;  /* 0x0000062000017945 */ /* 0x000fe20003800200 */
[----:B------:R-:W-:-:S03]  /*15340*/  SHF.L.U32 R6, R52, 0x10, RZ ;  /* 0x0000001034067819 */ /* 0x000fc600000006ff */
[----:B------:R-:W-:Y:S01]  /*15350*/  FFMA.FTZ R3, R4, R175, 1.1641532182693481445e-10 ;  /* 0x2f00000004037423 */ /* 0x000fe200000100af */
[----:B------:R-:W-:Y:S02]  /*15360*/  @P1 IMAD.U32 R4, R48, 0x10000, RZ ;  /* 0x0001000030041824 */ /* 0x000fe400078e00ff */
[----:B------:R-:W-:Y:S02]  /*15370*/  FMUL.FTZ R6, R6, R187 ;  /* 0x000000bb06067220 */ /* 0x000fe40000410000 */
[----:B------:R-:W-:-:S04]  /*15380*/  FSETP.GTU.FTZ.AND P2, PT, R3, R186, PT ;  /* 0x000000ba0300720b */ /* 0x000fc80003f5c000 */
[----:B------:R-:W-:Y:S01]  /*15390*/  FSEL R3, R6, RZ, !P2 ;  /* 0x000000ff06037208 */ /* 0x000fe20005000000 */
[----:B------:R-:W-:Y:S01]  /*153a0*/  HFMA2 R6, -RZ, RZ, 0, 1.1920928955078125e-07 ;  /* 0x00000002ff067431 */ /* 0x000fe200000001ff */
[----:B------:R-:W-:Y:S02]  /*153b0*/  SEL R10, RZ, 0x1, P2 ;  /* 0x00000001ff0a7807 */ /* 0x000fe40001000000 */
[----:B------:R-:W-:Y:S01]  /*153c0*/  ISETP.NE.AND P2, PT, R7, 0x1, PT ;  /* 0x000000010700780c */ /* 0x000fe20003f45270 */
[----:B------:R-:W-:-:S04]  /*153d0*/  FADD.FTZ R3, R0, R3 ;  /* 0x0000000300037221 */ /* 0x000fc80000010000 */
[--C-:B------:R-:W-:Y:S01]  /*153e0*/  @P1 FADD.FTZ R0, R4, R3.reuse ;  /* 0x0000000304001221 */ /* 0x100fe20000010000 */
        /* <DEDUP_REMOVED lines=12> */
.L_x_2024:
        /* <DEDUP_REMOVED lines=13> */
.L_x_2026:
[----:B------:R-:W-:Y:S05]  /*15580*/  BSYNC.RECONVERGENT B2 ;  /* 0x0000000000027941 */ /* 0x000fea0003800200 */
.L_x_2025:
        /* <DEDUP_REMOVED lines=49> */
[----:B------:R-:W-:-:S03]  /*158a0*/  LOP3.LUT R156, R5, R156, R7, 0x96, !PT ;  /* 0x0000009c059c7212 */ /* 0x000fc600078e9607 */
        /* <DEDUP_REMOVED lines=8> */
[----:B------:R-:W-:Y:S02]  /*15930*/  HFMA2 R6, -RZ, RZ, 0, 0 ;  /* 0x00000000ff067431 */ /* 0x000fe400000001ff */
[----:B------:R-:W-:-:S07]  /*15940*/  IMAD.MOV.U32 R184, RZ, RZ, R4 ;  /* 0x000000ffffb87224 */ /* 0x000fce00078e0004 */
.L_x_2023:
[----:B------:R-:W-:Y:S05]  /*15950*/  BSYNC.RECONVERGENT B1 ;  /* 0x0000000000017941 */ /* 0x000fea0003800200 */
.L_x_2022:
        /* <DEDUP_REMOVED lines=22> */
.L_x_2029:
        /* <DEDUP_REMOVED lines=13> */
.L_x_2031:
[----:B------:R-:W-:Y:S05]  /*15b90*/  BSYNC.RECONVERGENT B2 ;  /* 0x0000000000027941 */ /* 0x000fea0003800200 */
.L_x_2030:
        /* <DEDUP_REMOVED lines=60> */
.L_x_2028:
[----:B------:R-:W-:Y:S05]  /*15f60*/  BSYNC.RECONVERGENT B1 ;  /* 0x0000000000017941 */ /* 0x000fea0003800200 */
.L_x_2027:
[----:B------:R-:W-:Y:S01]  /*15f70*/  I2FP.F32.U32 R4, R5 ;  /* 0x0000000500047245 */ /* 0x000fe20000201000 */
[----:B------:R-:W-:Y:S01]  /*15f80*/  BSSY.RECONVERGENT B1, `(.L_x_2032) ;  /* 0x0000064000017945 */ /* 0x000fe20003800200 */
[----:B------:R-:W-:Y:S01]  /*15f90*/  PRMT R5, R52, 0x7632, R5 ;  /* 0x0000763234057816 */ /* 0x000fe20000000005 */
[----:B------:R-:W-:-:S03]  /*15fa0*/  HFMA2 R104, -RZ, RZ, 0, 1.1920928955078125e-07 ;  /* 0x00000002ff687431 */ /* 0x000fc600000001ff */
[----:B------:R-:W-:Y:S01]  /*15fb0*/  SHF.L.U32 R6, R5, 0x10, RZ ;  /* 0x0000001005067819 */ /* 0x000fe200000006ff */
[----:B------:R-:W-:Y:S01]  /*15fc0*/  FFMA.FTZ R5, R4, R175, 1.1641532182693481445e-10 ;  /* 0x2f00000004057423 */ /* 0x000fe200000100af */
[----:B------:R-:W-:-:S03]  /*15fd0*/  @P1 PRMT R4, R48, 0x7632, R4 ;  /* 0x0000763230041816 */ /* 0x000fc60000000004 */
[----:B------:R-:W-:Y:S01]  /*15fe0*/  FMUL.FTZ R6, R6, R187 ;  /* 0x000000bb06067220 */ /* 0x000fe20000410000 */
[----:B------:R-:W-:Y:S01]  /*15ff0*/  FSETP.GTU.FTZ.AND P2, PT, R5, R186, PT ;  /* 0x000000ba0500720b */ /* 0x000fe20003f5c000 */
[----:B------:R-:W-:-:S03]  /*16000*/  @P1 IMAD.U32 R4, R4, 0x10000, RZ ;  /* 0x0001000004041824 */ /* 0x000fc600078e00ff */
[----:B------:R-:W-:Y:S02]  /*16010*/  FSEL R6, R6, RZ, !P2 ;  /* 0x000000ff06067208 */ /* 0x000fe40005000000 */
[----:B------:R-:W-:Y:S02]  /*16020*/  SEL R9, RZ, 0x1, P2 ;  /* 0x00000001ff097807 */ /* 0x000fe40001000000 */
        /* <DEDUP_REMOVED lines=15> */
.L_x_2034:
        /* <DEDUP_REMOVED lines=13> */
.L_x_2036:
[----:B------:R-:W-:Y:S05]  /*161f0*/  BSYNC.RECONVERGENT B2 ;  /* 0x0000000000027941 */ /* 0x000fea0003800200 */
.L_x_2035:
        /* <DEDUP_REMOVED lines=60> */
.L_x_2033:
[----:B------:R-:W-:Y:S05]  /*165c0*/  BSYNC.RECONVERGENT B1 ;  /* 0x0000000000017941 */ /* 0x000fea0003800200 */
.L_x_2032:
[----:B------:R-:W-:Y:S01]  /*165d0*/  I2FP.F32.U32 R4, R3 ;  /* 0x0000000300047245 */ /* 0x000fe20000201000 */
[C---:B------:R-:W-:Y:S01]  /*165e0*/  IMAD.U32 R6, R105.reuse, 0x10000, RZ ;  /* 0x0001000069067824 */ /* 0x040fe200078e00ff */
        /* <DEDUP_REMOVED lines=21> */
.L_x_2039:
        /* <DEDUP_REMOVED lines=13> */
.L_x_2041:
[----:B------:R-:W-:Y:S05]  /*16810*/  BSYNC.RECONVERGENT B2 ;  /* 0x0000000000027941 */ /* 0x000fea0003800200 */
.L_x_2040:
        /* <DEDUP_REMOVED lines=55> */
[----:B------:R-:W-:Y:S02]  /*16b90*/  LOP3.LUT R157, R7, R104, R157, 0x96, !PT ;  /* 0x00000068079d7212 */ /* 0x000fe400078e969d */
[----:B------:R-:W-:Y:S01]  /*16ba0*/  MOV R7, R184 ;  /* 0x000000b800077202 */ /* 0x000fe20000000f00 */
[----:B------:R-:W-:Y:S01]  /*16bb0*/  IMAD.MOV.U32 R184, RZ, RZ, R4 ;  /* 0x000000ffffb87224 */ /* 0x000fe200078e0004 */
[----:B------:R-:W-:Y:S01]  /*16bc0*/  LOP3.LUT R159, R159, R6, R5, 0x96, !PT ;  /* 0x000000069f9f7212 */ /* 0x000fe200078e9605 */
[----:B------:R-:W-:-:S07]  /*16bd0*/  IMAD.MOV.U32 R105, RZ, RZ, RZ ;  /* 0x000000ffff697224 */ /* 0x000fce00078e00ff */
.L_x_2038:
[----:B------:R-:W-:Y:S05]  /*16be0*/  BSYNC.RECONVERGENT B1 ;  /* 0x0000000000017941 */ /* 0x000fea0003800200 */
.L_x_2037:
        /* <DEDUP_REMOVED lines=26> */
.L_x_2044:
        /* <DEDUP_REMOVED lines=13> */
.L_x_2046:
[----:B------:R-:W-:Y:S05]  /*16e60*/  BSYNC.RECONVERGENT B2 ;  /* 0x0000000000027941 */ /* 0x000fea0003800200 */
.L_x_2045:
        /* <DEDUP_REMOVED lines=60> */
.L_x_2043:
[----:B------:R-:W-:Y:S05]  /*17230*/  BSYNC.RECONVERGENT B1 ;  /* 0x0000000000017941 */ /* 0x000fea0003800200 */
.L_x_2042:
        /* <DEDUP_REMOVED lines=22> */
.L_x_2049:
        /* <DEDUP_REMOVED lines=13> */
.L_x_2051:
[----:B------:R-:W-:Y:S05]  /*17470*/  BSYNC.RECONVERGENT B2 ;  /* 0x0000000000027941 */ /* 0x000fea0003800200 */
.L_x_2050:
        /* <DEDUP_REMOVED lines=60> */
.L_x_2048:
[----:B------:R-:W-:Y:S05]  /*17840*/  BSYNC.RECONVERGENT B1 ;  /* 0x0000000000017941 */ /* 0x000fea0003800200 */
.L_x_2047:
        /* <DEDUP_REMOVED lines=9> */
[----:B------:R-:W-:Y:S02]  /*178e0*/  @P1 IMAD.U32 R4, R4, 0x10000, RZ ;  /* 0x0001000004041824 */ /* 0x000fe400078e00ff */
[----:B------:R-:W-:Y:S01]  /*178f0*/  IMAD.MOV.U32 R5, RZ, RZ, R156 ;  /* 0x000000ffff057224 */ /* 0x000fe200078e009c */
[----:B------:R-:W-:Y:S02]  /*17900*/  FSEL R6, R6, RZ, !P2 ;  /* 0x000000ff06067208 */ /* 0x000fe40005000000 */
[----:B------:R-:W-:Y:S02]  /*17910*/  SEL R7, RZ, 0x1, P2 ;  /* 0x00000001ff077807 */ /* 0x000fe40001000000 */
        /* <DEDUP_REMOVED lines=14> */
.L_x_2054:
        /* <DEDUP_REMOVED lines=13> */
.L_x_2056:
[----:B------:R-:W-:Y:S05]  /*17ad0*/  BSYNC.RECONVERGENT B2 ;  /* 0x0000000000027941 */ /* 0x000fea0003800200 */
.L_x_2055:
        /* <DEDUP_REMOVED lines=60> */
.L_x_2053:
[----:B------:R-:W-:Y:S05]  /*17ea0*/  BSYNC.RECONVERGENT B1 ;  /* 0x0000000000017941 */ /* 0x000fea0003800200 */
.L_x_2052:
        /* <DEDUP_REMOVED lines=21> */
.L_x_2059:
        /* <DEDUP_REMOVED lines=13> */
.L_x_2061:
[----:B------:R-:W-:Y:S05]  /*180d0*/  BSYNC.RECONVERGENT B2 ;  /* 0x0000000000027941 */ /* 0x000fea0003800200 */
.L_x_2060:
        /* <DEDUP_REMOVED lines=60> */
.L_x_2058:
[----:B------:R-:W-:Y:S05]  /*184a0*/  BSYNC.RECONVERGENT B1 ;  /* 0x0000000000017941 */ /* 0x000fea0003800200 */
.L_x_2057:
        /* <DEDUP_REMOVED lines=26> */
.L_x_2064:
        /* <DEDUP_REMOVED lines=13> */
.L_x_2066:
[----:B------:R-:W-:Y:S05]  /*18720*/  BSYNC.RECONVERGENT B2 ;  /* 0x0000000000027941 */ /* 0x000fea0003800200 */
.L_x_2065:
        /* <DEDUP_REMOVED lines=60> */
.L_x_2063:
[----:B------:R-:W-:Y:S05]  /*18af0*/  BSYNC.RECONVERGENT B1 ;  /* 0x0000000000017941 */ /* 0x000fea0003800200 */
.L_x_2062:
        /* <DEDUP_REMOVED lines=20> */
.L_x_2069:
        /* <DEDUP_REMOVED lines=13> */
.L_x_2071:
[----:B------:R-:W-:Y:S05]  /*18d10*/  BSYNC.RECONVERGENT B2 ;  /* 0x0000000000027941 */ /* 0x000fea0003800200 */
.L_x_2070:
        /* <DEDUP_REMOVED lines=60> */
.L_x_2068:
[----:B------:R-:W-:Y:S05]  /*190e0*/  BSYNC.RECONVERGENT B1 ;  /* 0x0000000000017941 */ /* 0x000fea0003800200 */
.L_x_2067:
        /* <DEDUP_REMOVED lines=27> */
.L_x_2074:
        /* <DEDUP_REMOVED lines=13> */
.L_x_2076:
[----:B------:R-:W-:Y:S05]  /*19370*/  BSYNC.RECONVERGENT B2 ;  /* 0x0000000000027941 */ /* 0x000fea0003800200 */
.L_x_2075:
        /* <DEDUP_REMOVED lines=60> */
.L_x_2073:
[----:B------:R-:W-:Y:S05]  /*19740*/  BSYNC.RECONVERGENT B1 ;  /* 0x0000000000017941 */ /* 0x000fea0003800200 */
.L_x_2072:
        /* <DEDUP_REMOVED lines=21> */
.L_x_2079:
        /* <DEDUP_REMOVED lines=13> */
.L_x_2081:
[----:B------:R-:W-:Y:S05]  /*19970*/  BSYNC.RECONVERGENT B2 ;  /* 0x0000000000027941 */ /* 0x000fea0003800200 */
.L_x_2080:
        /* <DEDUP_REMOVED lines=60> */
.L_x_2078:
[----:B------:R-:W-:Y:S05]  /*19d40*/  BSYNC.RECONVERGENT B1 ;  /* 0x0000000000017941 */ /* 0x000fea0003800200 */
.L_x_2077:
        /* <DEDUP_REMOVED lines=26> */
.L_x_2084:
        /* <DEDUP_REMOVED lines=13> */
.L_x_2086:
[----:B------:R-:W-:Y:S05]  /*19fc0*/  BSYNC.RECONVERGENT B2 ;  /* 0x0000000000027941 */ /* 0x000fea0003800200 */
.L_x_2085:
        /* <DEDUP_REMOVED lines=60> */
.L_x_2083:
[----:B------:R-:W-:Y:S05]  /*1a390*/  BSYNC.RECONVERGENT B1 ;  /* 0x0000000000017941 */ /* 0x000fea0003800200 */
.L_x_2082:
        /* <DEDUP_REMOVED lines=20> */
.L_x_2089:
        /* <DEDUP_REMOVED lines=15> */
.L_x_2091:
[----:B------:R-:W-:Y:S05]  /*1a5d0*/  BSYNC.RECONVERGENT B2 ;  /* 0x0000000000027941 */ /* 0x000fea0003800200 */
.L_x_2090:
        /* <DEDUP_REMOVED lines=60> */
.L_x_2088:
[----:B------:R-:W-:Y:S05]  /*1a9a0*/  BSYNC.RECONVERGENT B1 ;  /* 0x0000000000017941 */ /* 0x000fea0003800200 */
.L_x_2087:
[----:B------:R-:W-:Y:S02]  /*1a9b0*/  I2FP.F32.U32 R104, R106 ;  /* 0x0000006a00687245 */ /* 0x000fe40000201000 */
[----:B------:R-:W-:-:S03]  /*1a9c0*/  PRMT R105, R55, 0x7632, R105 ;  /* 0x0000763237697816 */ /* 0x000fc60000000069 */
[----:B------:R-:W-:Y:S01]  /*1a9d0*/  FFMA.FTZ R175, R104, R175, 1.1641532182693481445e-10 ;  /* 0x2f00000068af7423 */ /* 0x000fe200000100af */
[----:B------:R-:W-:Y:S02]  /*1a9e0*/  SHF.L.U32 R106, R105, 0x10, RZ ;  /* 0x00000010696a7819 */ /* 0x000fe400000006ff */
[----:B------:R-:W-:Y:S02]  /*1a9f0*/  @P1 PRMT R104, R51, 0x7632, R104 ;  /* 0x0000763233681816 */ /* 0x000fe40000000068 */
[----:B------:R-:W-:Y:S01]  /*1aa00*/  FSETP.GTU.FTZ.AND P6, PT, R175, R186, PT ;  /* 0x000000baaf00720b */ /* 0x000fe20003fdc000 */
[----:B------:R-:W-:Y:S02]  /*1aa10*/  FMUL.FTZ R106, R106, R187 ;  /* 0x000000bb6a6a7220 */ /* 0x000fe40000410000 */
[----:B------:R-:W-:Y:S01]  /*1aa20*/  @P1 IMAD.U32 R175, R104, 0x10000, RZ ;  /* 0x0001000068af1824 */ /* 0x000fe200078e00ff */
[----:B------:R-:W-:Y:S02]  /*1aa30*/  SEL R104, RZ, 0x1, P6 ;  /* 0x00000001ff687807 */ /* 0x000fe40003000000 */
[----:B------:R-:W-:-:S02]  /*1aa40*/  FSEL R105, R106, RZ, !P6 ;  /* 0x000000ff6a697208 */ /* 0x000fc40007000000 */
[----:B------:R-:W-:-:S03]  /*1aa50*/  PRMT R106, R188, 0x5410, R189 ;  /* 0x00005410bc6a7816 */ /* 0x000fc600000000bd */
[----:B------:R-:W-:Y:S01]  /*1aa60*/  FADD.FTZ R190, R190, R105 ;  /* 0x00000069bebe7221 */ /* 0x000fe20000010000 */
[--C-:B------:R-:W-:Y:S02]  /*1aa70*/  PRMT R105, R185, 0x5410, R3.reuse ;  /* 0x00005410b9697816 */ /* 0x100fe40000000003 */
[----:B------:R-:W-:Y:S01]  /*1aa80*/  PRMT R3, R104, 0x7610, R3 ;  /* 0x0000761068037816 */ /* 0x000fe20000000003 */
[----:B------:R-:W-:Y:S01]  /*1aa90*/  @P1 FADD.FTZ R175, R190, R175 ;  /* 0x000000afbeaf1221 */ /* 0x000fe20000010000 */
[----:B------:R-:W-:Y:S01]  /*1aaa0*/  @!P1 IMAD.MOV.U32 R175, RZ, RZ, R190 ;  /* 0x000000ffffaf9224 */ /* 0x000fe200078e00be */
[----:B------:R-:W-:-:S04]  /*1aab0*/  PRMT R104, R181, 0x5410, R182 ;  /* 0x00005410b5687816 */ /* 0x000fc800000000b6 */
[----:B------:R-:W-:-:S04]  /*1aac0*/  F2FP.BF16.F32.PACK_AB R107, RZ, R175 ;  /* 0x000000afff6b723e */ /* 0x000fc800000010ff */
[----:B------:R-:W-:Y:S01]  /*1aad0*/  PRMT R107, R183, 0x5410, R107 ;  /* 0x00005410b76b7816 */ /* 0x000fe2000000006b */
[----:B------:R-:W-:Y:S06]  /*1aae0*/  BRA `(.L_x_2092) ;  /* 0x0000003000a47947 */ /* 0x000fec0003800000 */
.L_x_2011:
        /* <DEDUP_REMOVED lines=16> */
.L_x_2095:
        /* <DEDUP_REMOVED lines=13> */
.L_x_2097:
[----:B------:R-:W-:Y:S05]  /*1acc0*/  BSYNC.RECONVERGENT B2 ;  /* 0x0000000000027941 */ /* 0x000fea0003800200 */
.L_x_2096:
        /* <DEDUP_REMOVED lines=56> */
[----:B------:R-:W-:Y:S01]  /*1b050*/  LOP3.LUT R157, R149, R182, R157, 0x96, !PT ;  /* 0x000000b6959d7212 */ /* 0x000fe200078e969d */
[----:B------:R-:W-:Y:S01]  /*1b060*/  IMAD.MOV.U32 R149, RZ, RZ, RZ ;  /* 0x000000ffff957224 */ /* 0x000fe200078e00ff */
[----:B------:R-:W-:-:S07]  /*1b070*/  LOP3.LUT R159, R159, R158, R185, 0x96, !PT ;  /* 0x0000009e9f9f7212 */ /* 0x000fce00078e96b9 */
.L_x_2094:
[----:B------:R-:W-:Y:S05]  /*1b080*/  BSYNC.RECONVERGENT B1 ;  /* 0x0000000000017941 */ /* 0x000fea0003800200 */
.L_x_2093:
        /* <DEDUP_REMOVED lines=29> */
.L_x_2100:
        /* <DEDUP_REMOVED lines=13> */
.L_x_2102:
[----:B------:R-:W-:Y:S05]  /*1b330*/  BSYNC.RECONVERGENT B2 ;  /* 0x0000000000027941 */ /* 0x000fea0003800200 */
.L_x_2101:
        /* <DEDUP_REMOVED lines=60> */
.L_x_2099:
[----:B------:R-:W-:Y:S05]  /*1b700*/  BSYNC.RECONVERGENT B1 ;  /* 0x0000000000017941 */ /* 0x000fea0003800200 */
.L_x_2098:
[----:B------:R-:W-:Y:S01]  /*1b710*/  I2FP.F32.U32 R136, R135 ;  /* 0x0000008700887245 */ /* 0x000fe20000201000 */
[----:B------:R-:W-:Y:S01]  /*1b720*/  IMAD.U32 R104, R104, 0x10000, RZ ;  /* 0x0001000068687824 */ /* 0x000fe200078e00ff */
[----:B------:R-:W-:Y:S01]  /*1b730*/  LOP3.LUT R124, R124, 0xfffffff7, RZ, 0xc0, !PT ;  /* 0xfffffff77c7c7812 */ /* 0x000fe200078ec0ff */
[----:B------:R-:W-:Y:S01]  /*1b740*/  BSSY.RECONVERGENT B1, `(.L_x_2103) ;  /* 0x0000061000017945 */ /* 0x000fe20003800200 */
[----:B------:R-:W-:Y:S01]  /*1b750*/  MOV R158, 0x2 ;  /* 0x00000002009e7802 */ /* 0x000fe20000000f00 */
[----:B------:R-:W-:Y:S01]  /*1b760*/  FFMA.FTZ R135, R136, R175, 1.1641532182693481445e-10 ;  /* 0x2f00000088877423 */ /* 0x000fe200000100af */
[----:B------:R-:W-:Y:S01]  /*1b770*/  @P1 PRMT R136, R48, 0x7632, R136 ;  /* 0x0000763230881816 */ /* 0x000fe20000000088 */
[----:B------:R-:W-:-:S03]  /*1b780*/  FMUL.FTZ R104, R104, R189 ;  /* 0x000000bd68687220 */ /* 0x000fc60000410000 */
[----:B------:R-:W-:Y:S01]  /*1b790*/  FSETP.GTU.FTZ.AND P2, PT, R135, R188, PT ;  /* 0x000000bc8700720b */ /* 0x000fe20003f5c000 */
[----:B------:R-:W-:-:S03]  /*1b7a0*/  @P1 IMAD.U32 R135, R136, 0x10000, RZ ;  /* 0x0001000088871824 */ /* 0x000fc600078e00ff */
[----:B------:R-:W-:Y:S01]  /*1b7b0*/  FSEL R136, R104, RZ, !P2 ;  /* 0x000000ff68887208 */ /* 0x000fe20005000000 */
[----:B------:R-:W-:Y:S01]  /*1b7c0*/  IMAD.MOV.U32 R104, RZ, RZ, R156 ;  /* 0x000000ffff687224 */ /* 0x000fe200078e009c */
        /* <DEDUP_REMOVED lines=14> */
.L_x_2105:
        /* <DEDUP_REMOVED lines=13> */
.L_x_2107:
[----:B------:R-:W-:Y:S05]  /*1b980*/  BSYNC.RECONVERGENT B2 ;  /* 0x0000000000027941 */ /* 0x000fea0003800200 */
.L_x_2106:
        /* <DEDUP_REMOVED lines=60> */
.L_x_2104:
[----:B------:R-:W-:Y:S05]  /*1bd50*/  BSYNC.RECONVERGENT B1 ;  /* 0x0000000000017941 */ /* 0x000fea0003800200 */
.L_x_2103:
[----:B------:R-:W-:Y:S01]  /*1bd60*/  I2FP.F32.U32 R104, R104 ;  /* 0x0000006800687245 */ /* 0x000fe20000201000 */
[C---:B------:R-:W-:Y:S01]  /*1bd70*/  IMAD.U32 R150, R105.reuse, 0x10000, RZ ;  /* 0x0001000069967824 */ /* 0x040fe200078e00ff */
[----:B------:R-:W-:Y:S01]  /*1bd80*/  LOP3.LUT R124, R124, 0xfffffffb, RZ, 0xc0, !PT ;  /* 0xfffffffb7c7c7812 */ /* 0x000fe200078ec0ff */
[----:B------:R-:W-:Y:S01]  /*1bd90*/  BSSY.RECONVERGENT B1, `(.L_x_2108) ;  /* 0x0000061000017945 */ /* 0x000fe20003800200 */
[----:B------:R-:W-:Y:S01]  /*1bda0*/  PRMT R149, R105, 0x7632, R149 ;  /* 0x0000763269957816 */ /* 0x000fe20000000095 */
[----:B------:R-:W-:Y:S01]  /*1bdb0*/  FFMA.FTZ R135, R104, R175, 1.1641532182693481445e-10 ;  /* 0x2f00000068877423 */ /* 0x000fe200000100af */
[----:B------:R-:W-:Y:S01]  /*1bdc0*/  FMUL.FTZ R150, R150, R189 ;  /* 0x000000bd96967220 */ /* 0x000fe20000410000 */
[----:B------:R-:W-:Y:S01]  /*1bdd0*/  @P1 IMAD.U32 R104, R49, 0x10000, RZ ;  /* 0x0001000031681824 */ /* 0x000fe200078e00ff */
[----:B------:R-:W-:Y:S01]  /*1bde0*/  MOV R165, 0x2 ;  /* 0x0000000200a57802 */ /* 0x000fe20000000f00 */
[----:B------:R-:W-:Y:S01]  /*1bdf0*/  IMAD.MOV.U32 R105, RZ, RZ, R156 ;  /* 0x000000ffff697224 */ /* 0x000fe200078e009c */
        /* <DEDUP_REMOVED lines=16> */
.L_x_2110:
        /* <DEDUP_REMOVED lines=13> */
.L_x_2112:
[----:B------:R-:W-:Y:S05]  /*1bfd0*/  BSYNC.RECONVERGENT B2 ;  /* 0x0000000000027941 */ /* 0x000fea0003800200 */
.L_x_2111:
        /* <DEDUP_REMOVED lines=60> */
.L_x_2109:
[----:B------:R-:W-:Y:S05]  /*1c3a0*/  BSYNC.RECONVERGENT B1 ;  /* 0x0000000000017941 */ /* 0x000fea0003800200 */
.L_x_2108:
        /* <DEDUP_REMOVED lines=26> */
.L_x_2115:
        /* <DEDUP_REMOVED lines=13> */
.L_x_2117:
[----:B------:R-:W-:Y:S05]  /*1c620*/  BSYNC.RECONVERGENT B2 ;  /* 0x0000000000027941 */ /* 0x000fea0003800200 */
.L_x_2116:
        /* <DEDUP_REMOVED lines=60> */
.L_x_2114:
[----:B------:R-:W-:Y:S05]  /*1c9f0*/  BSYNC.RECONVERGENT B1 ;  /* 0x0000000000017941 */ /* 0x000fea0003800200 */
.L_x_2113:
        /* <DEDUP_REMOVED lines=24> */
.L_x_2120:
        /* <DEDUP_REMOVED lines=13> */
.L_x_2122:
[----:B------:R-:W-:Y:S05]  /*1cc50*/  BSYNC.RECONVERGENT B2 ;  /* 0x0000000000027941 */ /* 0x000fea0003800200 */
.L_x_2121:
        /* <DEDUP_REMOVED lines=60> */
.L_x_2119:
[----:B------:R-:W-:Y:S05]  /*1d020*/  BSYNC.RECONVERGENT B1 ;  /* 0x0000000000017941 */ /* 0x000fea0003800200 */
.L_x_2118:
[----:B------:R-:W-:Y:S01]  /*1d030*/  I2FP.F32.U32 R104, R105 ;  /* 0x0000006900687245 */ /* 0x000fe20000201000 */
[----:B------:R-:W-:Y:S01]  /*1d040*/  IMAD.U32 R106, R106, 0x10000, RZ ;  /* 0x000100006a6a7824 */ /* 0x000fe200078e00ff */
[----:B------:R-:W-:Y:S01]  /*1d050*/  ISETP.NE.AND P4, PT, R182, 0x1, PT ;  /* 0x00000001b600780c */ /* 0x000fe20003f85270 */
[----:B------:R-:W-:Y:S01]  /*1d060*/  BSSY.RECONVERGENT B1, `(.L_x_2123) ;  /* 0x000005f000017945 */ /* 0x000fe20003800200 */
[----:B------:R-:W-:Y:S01]  /*1d070*/  @P1 PRMT R158, R50, 0x7632, R158 ;  /* 0x00007632329e1816 */ /* 0x000fe2000000009e */
[----:B------:R-:W-:Y:S01]  /*1d080*/  FFMA.FTZ R105, R104, R175, 1.1641532182693481445e-10 ;  /* 0x2f00000068697423 */ /* 0x000fe200000100af */
[----:B------:R-:W-:Y:S01]  /*1d090*/  FMUL.FTZ R106, R106, R189 ;  /* 0x000000bd6a6a7220 */ /* 0x000fe20000410000 */
[----:B------:R-:W-:Y:S02]  /*1d0a0*/  MOV R192, 0x2 ;  /* 0x0000000200c07802 */ /* 0x000fe40000000f00 */
[----:B------:R-:W-:Y:S01]  /*1d0b0*/  @P1 IMAD.U32 R158, R158, 0x10000, RZ ;  /* 0x000100009e9e1824 */ /* 0x000fe200078e00ff */
        /* <DEDUP_REMOVED lines=15> */
.L_x_2125:
        /* <DEDUP_REMOVED lines=13> */
.L_x_2127:
[----:B------:R-:W-:Y:S05]  /*1d280*/  BSYNC.RECONVERGENT B2 ;  /* 0x0000000000027941 */ /* 0x000fea0003800200 */
.L_x_2126:
        /* <DEDUP_REMOVED lines=60> */
.L_x_2124:
[----:B------:R-:W-:Y:S05]  /*1d650*/  BSYNC.RECONVERGENT B1 ;  /* 0x0000000000017941 */ /* 0x000fea0003800200 */
.L_x_2123:
        /* <DEDUP_REMOVED lines=24> */
.L_x_2130:
        /* <DEDUP_REMOVED lines=13> */
.L_x_2132:
[----:B------:R-:W-:Y:S05]  /*1d8b0*/  BSYNC.RECONVERGENT B2 ;  /* 0x0000000000027941 */ /* 0x000fea0003800200 */
.L_x_2131:
        /* <DEDUP_REMOVED lines=60> */
.L_x_2129:
[----:B------:R-:W-:Y:S05]  /*1dc80*/  BSYNC.RECONVERGENT B1 ;  /* 0x0000000000017941 */ /* 0x000fea0003800200 */
.L_x_2128:
        /* <DEDUP_REMOVED lines=14> */
[----:B------:R-:W-:-:S07]  /*1dd70*/  PRMT R107, R182, 0x5410, R107 ;  /* 0x00005410b66b7816 */ /* 0x000fce000000006b */
.L_x_2092:
        /* <DEDUP_REMOVED lines=43> */
.L_x_2133:
[----:B0-----:R-:W-:Y:S02]  /*1e030*/  IMAD.MOV.U32 R186, RZ, RZ, R184 ;  /* 0x000000ffffba7224 */ /* 0x001fe400078e00b8 */
[----:B------:R-:W-:-:S07]  /*1e040*/  VIADD R179, R179, 0x20 ;  /* 0x00000020b3b37836 */ /* 0x000fce0000000000 */
.L_x_2010:
[----:B------:R-:W-:Y:S05]  /*1e050*/  BSYNC.RECONVERGENT B0 ;  /* 0x0000000000007941 */ /* 0x000fea0003800200 */
.L_x_2009:
        /* <DEDUP_REMOVED lines=29> */
[----:B------:R-:W-:Y:S01]  /*1e230*/  @!P2 IMAD.MOV.U32 R3, RZ, RZ, R159 ;  /* 0x000000ffff03a224 */ /* 0x000fe200078e009f */
[----:B------:R-:W-:Y:S01]  /*1e240*/  @P2 IADD3 R6, PT, PT, R158, 0x1, RZ ;  /* 0x000000019e062810 */ /* 0x000fe20007ffe0ff */
[--C-:B------:R-:W-:Y:S02]  /*1e250*/  @!P2 IMAD.MOV.U32 R184, RZ, RZ, R186.reuse ;  /* 0x000000ffffb8a224 */ /* 0x100fe400078e00ba */
[----:B------:R-:W-:Y:S02]  /*1e260*/  @P2 IMAD.MOV.U32 R3, RZ, RZ, R157 ;  /* 0x000000ffff032224 */ /* 0x000fe400078e009d */
[----:B------:R-:W-:Y:S01]  /*1e270*/  @P2 IMAD.MOV.U32 R184, RZ, RZ, R186 ;  /* 0x000000ffffb82224 */ /* 0x000fe200078e00ba */
[----:B------:R-:W-:Y:S06]  /*1e280*/  BRA `(.L_x_2138) ;  /* 0x0000000400247947 */ /* 0x000fec0003800000 */
.L_x_2139:
        /* <DEDUP_REMOVED lines=13> */
.L_x_2141:
[----:B------:R-:W-:Y:S05]  /*1e360*/  BSYNC.RECONVERGENT B2 ;  /* 0x0000000000027941 */ /* 0x000fea0003800200 */
.L_x_2140:
        /* <DEDUP_REMOVED lines=56> */
[----:B------:R-:W-:Y:S01]  /*1e6f0*/  IMAD.MOV.U32 R3, RZ, RZ, R186 ;  /* 0x000000ffff037224 */ /* 0x000fe200078e00ba */
[----:B------:R-:W-:Y:S01]  /*1e700*/  LOP3.LUT R159, R159, R4, R185, 0x96, !PT ;  /* 0x000000049f9f7212 */ /* 0x000fe200078e96b9 */
[----:B------:R-:W-:-:S07]  /*1e710*/  IMAD.MOV.U32 R6, RZ, RZ, RZ ;  /* 0x000000ffff067224 */ /* 0x000fce00078e00ff */
.L_x_2138:
[----:B------:R-:W-:Y:S05]  /*1e720*/  BSYNC.RECONVERGENT B1 ;  /* 0x0000000000017941 */ /* 0x000fea0003800200 */
.L_x_2137:
[----:B------:R-:W0:Y:S01]  /*1e730*/  LDC R187, c[0x0][0x408] ;  /* 0x00010200ffbb7b82 */ /* 0x000e220000000800 */
[----:B------:R-:W-:Y:S01]  /*1e740*/  HFMA2 R176, -RZ, RZ, 0.1171875, 0 ;  /* 0x2f800000ffb07431 */ /* 0x000fe200000001ff */
[----:B------:R-:W-:Y:S01]  /*1e750*/  I2FP.F32.U32 R3, R3 ;  /* 0x0000000300037245 */ /* 0x000fe20000201000 */
[----:B-----5:R-:W-:Y:S01]  /*1e760*/  IMAD.U32 R4, R104, 0x10000, RZ ;  /* 0x0001000068047824 */ /* 0x020fe200078e00ff */
[----:B------:R-:W-:Y:S01]  /*1e770*/  LOP3.LUT R124, R124, 0xffffffef, RZ, 0xc0, !PT ;  /* 0xffffffef7c7c7812 */ /* 0x000fe200078ec0ff */
[----:B------:R-:W-:Y:S01]  /*1e780*/  BSSY.RECONVERGENT B1, `(.L_x_2142) ;  /* 0x000005f000017945 */ /* 0x000fe20003800200 */
[----:B------:R-:W-:Y:S01]  /*1e790*/  PRMT R104, R104, 0x7632, R104 ;  /* 0x0000763268687816 */ /* 0x000fe20000000068 */
[----:B------:R-:W-:Y:S01]  /*1e7a0*/  IMAD.MOV.U32 R7, RZ, RZ, 0x2 ;  /* 0x00000002ff077424 */ /* 0x000fe200078e00ff */
[----:B------:R-:W1:Y:S01]  /*1e7b0*/  LDC R186, c[0x0][0x404] ;  /* 0x00010100ffba7b82 */ /* 0x000e620000000800 */
[----:B------:R-:W-:Y:S01]  /*1e7c0*/  MOV R5, R156 ;  /* 0x0000009c00057202 */ /* 0x000fe20000000f00 */
[----:B------:R-:W-:Y:S01]  /*1e7d0*/  FFMA.FTZ R3, R3, R176, 1.1641532182693481445e-10 ;  /* 0x2f00000003037423 */ /* 0x000fe200000100b0 */
[----:B0-----:R-:W-:-:S04]  /*1e7e0*/  FMUL.FTZ R4, R4, R187 ;  /* 0x000000bb04047220 */ /* 0x001fc80000410000 */
[----:B-1----:R-:W-:-:S04]  /*1e7f0*/  FSETP.GTU.FTZ.AND P2, PT, R3, R186, PT ;  /* 0x000000ba0300720b */ /* 0x002fc80003f5c000 */
        /* <DEDUP_REMOVED lines=13> */
.L_x_2144:
        /* <DEDUP_REMOVED lines=13> */
.L_x_2146:
[----:B------:R-:W-:Y:S05]  /*1e9a0*/  BSYNC.RECONVERGENT B2 ;  /* 0x0000000000027941 */ /* 0x000fea0003800200 */
.L_x_2145:
        /* <DEDUP_REMOVED lines=60> */
.L_x_2143:
[----:B------:R-:W-:Y:S05]  /*1ed70*/  BSYNC.RECONVERGENT B1 ;  /* 0x0000000000017941 */ /* 0x000fea0003800200 */
.L_x_2142:
        /* <DEDUP_REMOVED lines=11> */
[----:B------:R-:W-:-:S03]  /*1ee30*/  HFMA2 R4, -RZ, RZ, 0, 1.1920928955078125e-07 ;  /* 0x00000002ff047431 */ /* 0x000fc600000001ff */
        /* <DEDUP_REMOVED lines=13> */
.L_x_2149:
        /* <DEDUP_REMOVED lines=13> */
.L_x_2151:
[----:B------:R-:W-:Y:S05]  /*1efe0*/  BSYNC.RECONVERGENT B2 ;  /* 0x0000000000027941 */ /* 0x000fea0003800200 */
.L_x_2150:
        /* <DEDUP_REMOVED lines=58> */
[----:B------:R-:W-:Y:S02]  /*1f390*/  IMAD.MOV.U32 R184, RZ, RZ, R4 ;  /* 0x000000ffffb87224 */ /* 0x000fe400078e0004 */
[----:B------:R-:W-:-:S07]  /*1f3a0*/  HFMA2 R4, -RZ, RZ, 0, 0 ;  /* 0x00000000ff047431 */ /* 0x000fce00000001ff */
.L_x_2148:
[----:B------:R-:W-:Y:S05]  /*1f3b0*/  BSYNC.RECONVERGENT B1 ;  /* 0x0000000000017941 */ /* 0x000fea0003800200 */
.L_x_2147:
        /* <DEDUP_REMOVED lines=22> */
.L_x_2154:
        /* <DEDUP_REMOVED lines=13> */
.L_x_2156:
[----:B------:R-:W-:Y:S05]  /*1f5f0*/  BSYNC.RECONVERGENT B2 ;  /* 0x0000000000027941 */ /* 0x000fea0003800200 */
.L_x_2155:
        /* <DEDUP_REMOVED lines=60> */
.L_x_2153:
[----:B------:R-:W-:Y:S05]  /*1f9c0*/  BSYNC.RECONVERGENT B1 ;  /* 0x0000000000017941 */ /* 0x000fea0003800200 */
.L_x_2152:
[----:B------:R-:W-:Y:S01]  /*1f9d0*/  I2FP.F32.U32 R5, R5 ;  /* 0x0000000500057245 */ /* 0x000fe20000201000 */
[----:B------:R-:W-:Y:S01]  /*1f9e0*/  BSSY.RECONVERGENT B1, `(.L_x_2157) ;  /* 0x0000064000017945 */ /* 0x000fe20003800200 */
[----:B------:R-:W-:Y:S01]  /*1f9f0*/  PRMT R4, R52, 0x7632, R4 ;  /* 0x0000763234047816 */ /* 0x000fe20000000004 */
[----:B------:R-:W-:Y:S02]  /*1fa00*/  HFMA2 R104, -RZ, RZ, 0, 1.1920928955078125e-07 ;  /* 0x00000002ff687431 */ /* 0x000fe400000001ff */
[----:B------:R-:W-:Y:S01]  /*1fa10*/  FFMA.FTZ R5, R5, R176, 1.1641532182693481445e-10 ;  /* 0x2f00000005057423 */ /* 0x000fe200000100b0 */
[----:B------:R-:W-:-:S04]  /*1fa20*/  SHF.L.U32 R4, R4, 0x10, RZ ;  /* 0x0000001004047819 */ /* 0x000fc800000006ff */
[----:B------:R-:W-:Y:S01]  /*1fa30*/  FSETP.GTU.FTZ.AND P2, PT, R5, R186, PT ;  /* 0x000000ba0500720b */ /* 0x000fe20003f5c000 */
[----:B------:R-:W-:-:S03]  /*1fa40*/  FMUL.FTZ R4, R4, R187 ;  /* 0x000000bb04047220 */ /* 0x000fc60000410000 */
[----:B------:R-:W-:Y:S02]  /*1fa50*/  SEL R9, RZ, 0x1, P2 ;  /* 0x00000001ff097807 */ /* 0x000fe40001000000 */
[----:B------:R-:W-:Y:S02]  /*1fa60*/  FSEL R6, R4, RZ, !P2 ;  /* 0x000000ff04067208 */ /* 0x000fe40005000000 */
[----:B------:R-:W-:Y:S02]  /*1fa70*/  @P1 PRMT R4, R48, 0x7632, R4 ;  /* 0x0000763230041816 */ /* 0x000fe40000000004 */
[----:B------:R-:W-:Y:S01]  /*1fa80*/  ISETP.NE.AND P2, PT, R7, 0x1, PT ;  /* 0x000000010700780c */ /* 0x000fe20003f45270 */
[----:B------:R-:W-:Y:S02]  /*1fa90*/  FADD.FTZ R3, R3, R6 ;  /* 0x0000000603037221 */ /* 0x000fe40000010000 */
[----:B------:R-:W-:-:S04]  /*1faa0*/  @P1 IMAD.U32 R4, R4, 0x10000, RZ ;  /* 0x0001000004041824 */ /* 0x000fc800078e00ff */
        /* <DEDUP_REMOVED lines=13> */
.L_x_2159:
        /* <DEDUP_REMOVED lines=13> */
.L_x_2161:
[----:B------:R-:W-:Y:S05]  /*1fc50*/  BSYNC.RECONVERGENT B2 ;  /* 0x0000000000027941 */ /* 0x000fea0003800200 */
.L_x_2160:
        /* <DEDUP_REMOVED lines=60> */
.L_x_2158:
[----:B------:R-:W-:Y:S05]  /*20020*/  BSYNC.RECONVERGENT B1 ;  /* 0x0000000000017941 */ /* 0x000fea0003800200 */
.L_x_2157:
        /* <DEDUP_REMOVED lines=23> */
.L_x_2164:
        /* <DEDUP_REMOVED lines=13> */
.L_x_2166:
[----:B------:R-:W-:Y:S05]  /*20270*/  BSYNC.RECONVERGENT B2 ;  /* 0x0000000000027941 */ /* 0x000fea0003800200 */
.L_x_2165:
        /* <DEDUP_REMOVED lines=60> */
.L_x_2163:
[----:B------:R-:W-:Y:S05]  /*20640*/  BSYNC.RECONVERGENT B1 ;  /* 0x0000000000017941 */ /* 0x000fea0003800200 */
.L_x_2162:
        /* <DEDUP_REMOVED lines=26> */
.L_x_2169:
        /* <DEDUP_REMOVED lines=13> */
.L_x_2171:
[----:B------:R-:W-:Y:S05]  /*208c0*/  BSYNC.RECONVERGENT B2 ;  /* 0x0000000000027941 */ /* 0x000fea0003800200 */
.L_x_2170:
        /* <DEDUP_REMOVED lines=60> */
.L_x_2168:
[----:B------:R-:W-:Y:S05]  /*20c90*/  BSYNC.RECONVERGENT B1 ;  /* 0x0000000000017941 */ /* 0x000fea0003800200 */
.L_x_2167:
        /* <DEDUP_REMOVED lines=22> */
.L_x_2174:
        /* <DEDUP_REMOVED lines=13> */
.L_x_2176:
[----:B------:R-:W-:Y:S05]  /*20ed0*/  BSYNC.RECONVERGENT B2 ;  /* 0x0000000000027941 */ /* 0x000fea0003800200 */
.L_x_2175:
        /* <DEDUP_REMOVED lines=60> */
.L_x_2173:
[----:B------:R-:W-:Y:S05]  /*212a0*/  BSYNC.RECONVERGENT B1 ;  /* 0x0000000000017941 */ /* 0x000fea0003800200 */
.L_x_2172:
        /* <DEDUP_REMOVED lines=8> */
[----:B------:R-:W-:Y:S02]  /*21330*/  IMAD.MOV.U32 R5, RZ, RZ, R156 ;  /* 0x000000ffff057224 */ /* 0x000fe400078e009c */
[----:B------:R-:W-:Y:S02]  /*21340*/  SEL R7, RZ, 0x1, P2 ;  /* 0x00000001ff077807 */ /* 0x000fe40001000000 */
[----:B------:R-:W-:Y:S02]  /*21350*/  FSEL R6, R4, RZ, !P2 ;  /* 0x000000ff04067208 */ /* 0x000fe40005000000 */
[----:B------:R-:W-:Y:S02]  /*21360*/  @P1 PRMT R4, R49, 0x7632, R4 ;  /* 0x0000763231041816 */ /* 0x000fe40000000004 */
[----:B------:R-:W-:Y:S01]  /*21370*/  ISETP.NE.AND P2, PT, R105, 0x1, PT ;  /* 0x000000016900780c */ /* 0x000fe20003f45270 */
[----:B------:R-:W-:-:S02]  /*21380*/  FADD.FTZ R3, R3, R6 ;  /* 0x0000000603037221 */ /* 0x000fc40000010000 */
[----:B------:R-:W-:-:S04]  /*21390*/  @P1 IMAD.U32 R4, R4, 0x10000, RZ ;  /* 0x0001000004041824 */ /* 0x000fc800078e00ff */
[----:B------:R-:W-:Y:S01]  /*213a0*/  @P1 FADD.FTZ R148, R3, R4 ;  /* 0x0000000403941221 */ /* 0x000fe20000010000 */
        /* <DEDUP_REMOVED lines=11> */
.L_x_2179:
        /* <DEDUP_REMOVED lines=13> */
.L_x_2181:
[----:B------:R-:W-:Y:S05]  /*21530*/  BSYNC.RECONVERGENT B2 ;  /* 0x0000000000027941 */ /* 0x000fea0003800200 */
.L_x_2180:
        /* <DEDUP_REMOVED lines=60> */
.L_x_2178:
[----:B------:R-:W-:Y:S05]  /*21900*/  BSYNC.RECONVERGENT B1 ;  /* 0x0000000000017941 */ /* 0x000fea0003800200 */
.L_x_2177:
        /* <DEDUP_REMOVED lines=21> */
.L_x_2184:
        /* <DEDUP_REMOVED lines=13> */
.L_x_2186:
[----:B------:R-:W-:Y:S05]  /*21b30*/  BSYNC.RECONVERGENT B2 ;  /* 0x0000000000027941 */ /* 0x000fea0003800200 */
.L_x_2185:
        /* <DEDUP_REMOVED lines=60> */
.L_x_2183:
[----:B------:R-:W-:Y:S05]  /*21f00*/  BSYNC.RECONVERGENT B1 ;  /* 0x0000000000017941 */ /* 0x000fea0003800200 */
.L_x_2182:
        /* <DEDUP_REMOVED lines=26> */
.L_x_2189:
        /* <DEDUP_REMOVED lines=13> */
.L_x_2191:
[----:B------:R-:W-:Y:S05]  /*22180*/  BSYNC.RECONVERGENT B2 ;  /* 0x0000000000027941 */ /* 0x000fea0003800200 */
.L_x_2190:
        /* <DEDUP_REMOVED lines=60> */
.L_x_2188:
[----:B------:R-:W-:Y:S05]  /*22550*/  BSYNC.RECONVERGENT B1 ;  /* 0x0000000000017941 */ /* 0x000fea0003800200 */
.L_x_2187:
        /* <DEDUP_REMOVED lines=20> */
.L_x_2194:
        /* <DEDUP_REMOVED lines=13> */
.L_x_2196:
[----:B------:R-:W-:Y:S05]  /*22770*/  BSYNC.RECONVERGENT B2 ;  /* 0x0000000000027941 */ /* 0x000fea0003800200 */
.L_x_2195:
        /* <DEDUP_REMOVED lines=9> */
[----:B------:R-:W-:Y:S01]  /*22810*/  IMAD.MOV.U32 R168, RZ, RZ, RZ ;  /* 0x000000ffffa87224 */ /* 0x000fe200078e00ff */
        /* <DEDUP_REMOVED lines=49> */
[----:B------:R-:W-:-:S07]  /*22b30*/  LOP3.LUT R157, R105, R158, R157, 0x96, !PT ;  /* 0x0000009e699d7212 */ /* 0x000fce00078e969d */
.L_x_2193:
[----:B------:R-:W-:Y:S05]  /*22b40*/  BSYNC.RECONVERGENT B1 ;  /* 0x0000000000017941 */ /* 0x000fea0003800200 */
.L_x_2192:
        /* <DEDUP_REMOVED lines=13> */
[----:B------:R-:W-:Y:S02]  /*22c20*/  @P1 IMAD.U32 R167, R4, 0x10000, RZ ;  /* 0x0001000004a71824 */ /* 0x000fe400078e00ff */
[----:B------:R-:W-:-:S02]  /*22c30*/  IMAD.MOV.U32 R4, RZ, RZ, R156 ;  /* 0x000000ffff047224 */ /* 0x000fc400078e009c */
        /* <DEDUP_REMOVED lines=12> */
.L_x_2199:
        /* <DEDUP_REMOVED lines=13> */
.L_x_2201:
[----:B------:R-:W-:Y:S05]  /*22dd0*/  BSYNC.RECONVERGENT B2 ;  /* 0x0000000000027941 */ /* 0x000fea0003800200 */
.L_x_2200:
        /* <DEDUP_REMOVED lines=57> */
[----:B------:R-:W-:Y:S02]  /*23170*/  IMAD.MOV.U32 R184, RZ, RZ, R104 ;  /* 0x000000ffffb87224 */ /* 0x000fe400078e0068 */
[----:B------:R-:W-:Y:S01]  /*23180*/  HFMA2 R104, -RZ, RZ, 0, 0 ;  /* 0x00000000ff687431 */ /* 0x000fe200000001ff */
[----:B------:R-:W-:-:S07]  /*23190*/  LOP3.LUT R159, R183, R158, R105, 0x96, !PT ;  /* 0x0000009eb79f7212 */ /* 0x000fce00078e9669 */
.L_x_2198:
[----:B------:R-:W-:Y:S05]  /*231a0*/  BSYNC.RECONVERGENT B1 ;  /* 0x0000000000017941 */ /* 0x000fea0003800200 */
.L_x_2197:
        /* <DEDUP_REMOVED lines=21> */
.L_x_2204:
        /* <DEDUP_REMOVED lines=13> */
.L_x_2206:
[----:B------:R-:W-:Y:S05]  /*233d0*/  BSYNC.RECONVERGENT B2 ;  /* 0x0000000000027941 */ /* 0x000fea0003800200 */
.L_x_2205:
        /* <DEDUP_REMOVED lines=60> */
.L_x_2203:
[----:B------:R-:W-:Y:S05]  /*237a0*/  BSYNC.RECONVERGENT B1 ;  /* 0x0000000000017941 */ /* 0x000fea0003800200 */
.L_x_2202:
        /* <DEDUP_REMOVED lines=26> */
.L_x_2209:
        /* <DEDUP_REMOVED lines=13> */
.L_x_2211:
[----:B------:R-:W-:Y:S05]  /*23a20*/  BSYNC.RECONVERGENT B2 ;  /* 0x0000000000027941 */ /* 0x000fea0003800200 */
.L_x_2210:
        /* <DEDUP_REMOVED lines=60> */
.L_x_2208:
[----:B------:R-:W-:Y:S05]  /*23df0*/  BSYNC.RECONVERGENT B1 ;  /* 0x0000000000017941 */ /* 0x000fea0003800200 */
.L_x_2207:
        /* <DEDUP_REMOVED lines=20> */
.L_x_2214:
        /* <DEDUP_REMOVED lines=15> */
.L_x_2216:
[----:B------:R-:W-:Y:S05]  /*24030*/  BSYNC.RECONVERGENT B2 ;  /* 0x0000000000027941 */ /* 0x000fea0003800200 */
.L_x_2215:
        /* <DEDUP_REMOVED lines=60> */
.L_x_2213:
[----:B------:R-:W-:Y:S05]  /*24400*/  BSYNC.RECONVERGENT B1 ;  /* 0x0000000000017941 */ /* 0x000fea0003800200 */
.L_x_2212:
[----:B------:R-:W-:Y:S02]  /*24410*/  I2FP.F32.U32 R105, R106 ;  /* 0x0000006a00697245 */ /* 0x000fe40000201000 */
[----:B------:R-:W-:Y:S02]  /*24420*/  PRMT R104, R55, 0x7632, R104 ;  /* 0x0000763237687816 */ /* 0x000fe40000000068 */
[----:B------:R-:W-:Y:S01]  /*24430*/  @P1 PRMT R106, R51, 0x7632, R106 ;  /* 0x00007632336a1816 */ /* 0x000fe2000000006a */
[----:B------:R-:W-:Y:S01]  /*24440*/  FFMA.FTZ R105, R105, R176, 1.1641532182693481445e-10 ;  /* 0x2f00000069697423 */ /* 0x000fe200000100b0 */
[----:B------:R-:W-:-:S04]  /*24450*/  SHF.L.U32 R104, R104, 0x10, RZ ;  /* 0x0000001068687819 */ /* 0x000fc800000006ff */
[----:B------:R-:W-:Y:S01]  /*24460*/  FSETP.GTU.FTZ.AND P6, PT, R105, R186, PT ;  /* 0x000000ba6900720b */ /* 0x000fe20003fdc000 */
[----:B------:R-:W-:Y:S01]  /*24470*/  FMUL.FTZ R104, R104, R187 ;  /* 0x000000bb68687220 */ /* 0x000fe20000410000 */
[----:B------:R-:W-:Y:S01]  /*24480*/  @P1 IMAD.U32 R105, R106, 0x10000, RZ ;  /* 0x000100006a691824 */ /* 0x000fe200078e00ff */
[----:B------:R-:W-:-:S03]  /*24490*/  PRMT R106, R188, 0x5410, R189 ;  /* 0x00005410bc6a7816 */ /* 0x000fc600000000bd */
[----:B------:R-:W-:Y:S02]  /*244a0*/  FSEL R107, R104, RZ, !P6 ;  /* 0x000000ff686b7208 */ /* 0x000fe40007000000 */
[----:B------:R-:W-:-:S03]  /*244b0*/  SEL R104, RZ, 0x1, P6 ;  /* 0x00000001ff687807 */ /* 0x000fc60003000000 */
        /* <DEDUP_REMOVED lines=9> */
.L_x_2136:
        /* <DEDUP_REMOVED lines=16> */
.L_x_2220:
        /* <DEDUP_REMOVED lines=13> */
.L_x_2222:
[----:B------:R-:W-:Y:S05]  /*24720*/  BSYNC.RECONVERGENT B2 ;  /* 0x0000000000027941 */ /* 0x000fea0003800200 */
.L_x_2221:
        /* <DEDUP_REMOVED lines=59> */
.L_x_2219:
[----:B------:R-:W-:Y:S05]  /*24ae0*/  BSYNC.RECONVERGENT B1 ;  /* 0x0000000000017941 */ /* 0x000fea0003800200 */
.L_x_2218:
[----:B------:R-:W0:Y:S01]  /*24af0*/  LDC R189, c[0x0][0x408] ;  /* 0x00010200ffbd7b82 */ /* 0x000e220000000800 */
[----:B------:R-:W-:Y:S01]  /*24b00*/  HFMA2 R176, -RZ, RZ, 0.1171875, 0 ;  /* 0x2f800000ffb07431 */ /* 0x000fe200000001ff */
[----:B------:R-:W-:Y:S01]  /*24b10*/  I2FP.F32.U32 R133, R130 ;  /* 0x0000008200857245 */ /* 0x000fe20000201000 */
[----:B-----5:R-:W-:Y:S01]  /*24b20*/  IMAD.U32 R130, R104, 0x10000, RZ ;  /* 0x0001000068827824 */ /* 0x020fe200078e00ff */
[----:B------:R-:W-:Y:S01]  /*24b30*/  LOP3.LUT R124, R124, 0xffffffef, RZ, 0xc0, !PT ;  /* 0xffffffef7c7c7812 */ /* 0x000fe200078ec0ff */
[----:B------:R-:W-:Y:S01]  /*24b40*/  BSSY.RECONVERGENT B1, `(.L_x_2223) ;  /* 0x0000062000017945 */ /* 0x000fe20003800200 */
[----:B------:R-:W-:Y:S02]  /*24b50*/  PRMT R104, R104, 0x7632, R104 ;  /* 0x0000763268687816 */ /* 0x000fe40000000068 */
[----:B------:R-:W1:Y:S01]  /*24b60*/  LDC R188, c[0x0][0x404] ;  /* 0x00010100ffbc7b82 */ /* 0x000e620000000800 */
[----:B------:R-:W-:Y:S01]  /*24b70*/  MOV R148, 0x2 ;  /* 0x0000000200947802 */ /* 0x000fe20000000f00 */
[----:B------:R-:W-:Y:S01]  /*24b80*/  FFMA.FTZ R133, R133, R176, 1.1641532182693481445e-10 ;  /* 0x2f00000085857423 */ /* 0x000fe200000100b0 */
[----:B0-----:R-:W-:-:S04]  /*24b90*/  FMUL.FTZ R130, R130, R189 ;  /* 0x000000bd82827220 */ /* 0x001fc80000410000 */
[----:B-1----:R-:W-:Y:S01]  /*24ba0*/  FSETP.GTU.FTZ.AND P2, PT, R133, R188, PT ;  /* 0x000000bc8500720b */ /* 0x002fe20003f5c000 */
[----:B------:R-:W-:-:S03]  /*24bb0*/  @P1 IMAD.U32 R133, R48, 0x10000, RZ ;  /* 0x0001000030851824 */ /* 0x000fc600078e00ff */
        /* <DEDUP_REMOVED lines=16> */
.L_x_2225:
        /* <DEDUP_REMOVED lines=13> */
.L_x_2227:
[----:B------:R-:W-:Y:S05]  /*24d90*/  BSYNC.RECONVERGENT B2 ;  /* 0x0000000000027941 */ /* 0x000fea0003800200 */
.L_x_2226:
        /* <DEDUP_REMOVED lines=60> */
.L_x_2224:
[----:B------:R-:W-:Y:S05]  /*25160*/  BSYNC.RECONVERGENT B1 ;  /* 0x0000000000017941 */ /* 0x000fea0003800200 */
.L_x_2223:
        /* <DEDUP_REMOVED lines=9> */
[----:B------:R-:W-:-:S04]  /*25200*/  FSETP.GTU.FTZ.AND P2, PT, R133, R188, PT ;  /* 0x000000bc8500720b */ /* 0x000fc80003f5c000 */
        /* <DEDUP_REMOVED lines=16> */
.L_x_2230:
        /* <DEDUP_REMOVED lines=13> */
.L_x_2232:
[----:B------:R-:W-:Y:S05]  /*253e0*/  BSYNC.RECONVERGENT B2 ;  /* 0x0000000000027941 */ /* 0x000fea0003800200 */
.L_x_2231:
        /* <DEDUP_REMOVED lines=60> */
.L_x_2229:
[----:B------:R-:W-:Y:S05]  /*257b0*/  BSYNC.RECONVERGENT B1 ;  /* 0x0000000000017941 */ /* 0x000fea0003800200 */
.L_x_2228:
        /* <DEDUP_REMOVED lines=26> */
.L_x_2235:
        /* <DEDUP_REMOVED lines=13> */
.L_x_2237:
[----:B------:R-:W-:Y:S05]  /*25a30*/  BSYNC.RECONVERGENT B2 ;  /* 0x0000000000027941 */ /* 0x000fea0003800200 */
.L_x_2236:
        /* <DEDUP_REMOVED lines=60> */
.L_x_2234:
[----:B------:R-:W-:Y:S05]  /*25e00*/  BSYNC.RECONVERGENT B1 ;  /* 0x0000000000017941 */ /* 0x000fea0003800200 */
.L_x_2233:
        /* <DEDUP_REMOVED lines=26> */
.L_x_2240:
        /* <DEDUP_REMOVED lines=13> */
.L_x_2242:
[----:B------:R-:W-:Y:S05]  /*26080*/  BSYNC.RECONVERGENT B2 ;  /* 0x0000000000027941 */ /* 0x000fea0003800200 */
.L_x_2241:
        /* <DEDUP_REMOVED lines=60> */
.L_x_2239:
[----:B------:R-:W-:Y:S05]  /*26450*/  BSYNC.RECONVERGENT B1 ;  /* 0x0000000000017941 */ /* 0x000fea0003800200 */
.L_x_2238:
        /* <DEDUP_REMOVED lines=24> */
.L_x_2245:
        /* <DEDUP_REMOVED lines=13> */
.L_x_2247:
[----:B------:R-:W-:Y:S05]  /*266b0*/  BSYNC.RECONVERGENT B2 ;  /* 0x0000000000027941 */ /* 0x000fea0003800200 */
.L_x_2246:
        /* <DEDUP_REMOVED lines=60> */
.L_x_2244:
[----:B------:R-:W-:Y:S05]  /*26a80*/  BSYNC.RECONVERGENT B1 ;  /* 0x0000000000017941 */ /* 0x000fea0003800200 */
.L_x_2243:
        /* <DEDUP_REMOVED lines=24> */
.L_x_2250:
        /* <DEDUP_REMOVED lines=13> */
.L_x_2252:
[----:B------:R-:W-:Y:S05]  /*26ce0*/  BSYNC.RECONVERGENT B2 ;  /* 0x0000000000027941 */ /* 0x000fea0003800200 */
.L_x_2251:
        /* <DEDUP_REMOVED lines=60> */
.L_x_2249:
[----:B------:R-:W-:Y:S05]  /*270b0*/  BSYNC.RECONVERGENT B1 ;  /* 0x0000000000017941 */ /* 0x000fea0003800200 */
.L_x_2248:
        /* <DEDUP_REMOVED lines=24> */
.L_x_2255:
        /* <DEDUP_REMOVED lines=13> */
.L_x_2257:
[----:B------:R-:W-:Y:S05]  /*27310*/  BSYNC.RECONVERGENT B2 ;  /* 0x0000000000027941 */ /* 0x000fea0003800200 */
.L_x_2256:
        /* <DEDUP_REMOVED lines=60> */
.L_x_2254:
[----:B------:R-:W-:Y:S05]  /*276e0*/  BSYNC.RECONVERGENT B1 ;  /* 0x0000000000017941 */ /* 0x000fea0003800200 */
.L_x_2253:
        /* <DEDUP_REMOVED lines=15> */
.L_x_2217:
        /* <DEDUP_REMOVED lines=10> */
[----:B------:R-:W-:Y:S02]  /*27880*/  LOP3.LUT P1, RZ, R124, 0x10, RZ, 0xc0, !PT ;  /* 0x000000107cff7812 */ /* 0x000fe4000782c0ff */
[----:B------:R-:W-:Y:S02]  /*27890*/  SEL R190, RZ, 0x100, !P3 ;  /* 0x00000100ffbe7807 */ /* 0x000fe40005800000 */
[----:B------:R-:W-:Y:S02]  /*278a0*/  LOP3.LUT R181, R181, R185, R188, 0xfe, !PT ;  /* 0x000000b9b5b57212 */ /* 0x000fe400078efebc */
[----:B------:R-:W-:Y:S01]  /*278b0*/  SEL R189, RZ, 0x1, !P2 ;  /* 0x00000001ffbd7807 */ /* 0x000fe20005000000 */
[----:B0-----:R-:W-:Y:S01]  /*278c0*/  IMAD.WIDE.U32 R186, R179, 0x10, R186 ;  /* 0x00000010b3ba7825 */ /* 0x001fe200078e00ba */
[----:B------:R-:W-:-:S02]  /*278d0*/  LOP3.LUT R190, R190, R192, R191, 0xfe, !PT ;  /* 0x000000c0bebe7212 */ /* 0x000fc400078efebf */
        /* <DEDUP_REMOVED lines=27> */
.L_x_2258:
[----:B0-----:R-:W-:Y:S02]  /*27a90*/  IMAD.MOV.U32 R186, RZ, RZ, R184 ;  /* 0x000000ffffba7224 */ /* 0x001fe400078e00b8 */
[----:B------:R-:W-:-:S07]  /*27aa0*/  VIADD R179, R179, 0x20 ;  /* 0x00000020b3b37836 */ /* 0x000fce0000000000 */
.L_x_2135:
[----:B------:R-:W-:Y:S05]  /*27ab0*/  BSYNC.RECONVERGENT B0 ;  /* 0x0000000000007941 */ /* 0x000fea0003800200 */
.L_x_2134:
        /* <DEDUP_REMOVED lines=35> */
.L_x_2264:
        /* <DEDUP_REMOVED lines=13> */
.L_x_2266:
[----:B------:R-:W-:Y:S05]  /*27dc0*/  BSYNC.RECONVERGENT B2 ;  /* 0x0000000000027941 */ /* 0x000fea0003800200 */
.L_x_2265:
        /* <DEDUP_REMOVED lines=56> */
[----:B------:R-:W-:-:S04]  /*28150*/  IMAD.WIDE.U32 R184, R3, -0x2daee0ad, RZ ;  /* 0xd2511f5303b87825 */ /* 0x000fc800078e00ff */
[----:B------:R-:W-:Y:S01]  /*28160*/  IMAD.MOV.U32 R3, RZ, RZ, R186 ;  /* 0x000000ffff037224 */ /* 0x000fe200078e00ba */
[----:B------:R-:W-:-:S07]  /*28170*/  LOP3.LUT R159, R159, R4, R185, 0x96, !PT ;  /* 0x000000049f9f7212 */ /* 0x000fce00078e96b9 */
.L_x_2263:
[----:B------:R-:W-:Y:S05]  /*28180*/  BSYNC.RECONVERGENT B1 ;  /* 0x0000000000017941 */ /* 0x000fea0003800200 */
.L_x_2262:
        /* <DEDUP_REMOVED lines=26> */
.L_x_2269:
        /* <DEDUP_REMOVED lines=13> */
.L_x_2271:
[----:B------:R-:W-:Y:S05]  /*28400*/  BSYNC.RECONVERGENT B2 ;  /* 0x0000000000027941 */ /* 0x000fea0003800200 */
.L_x_2270:
        /* <DEDUP_REMOVED lines=60> */
.L_x_2268:
[----:B------:R-:W-:Y:S05]  /*287d0*/  BSYNC.RECONVERGENT B1 ;  /* 0x0000000000017941 */ /* 0x000fea0003800200 */
.L_x_2267:
[----:B------:R-:W-:Y:S01]  /*287e0*/  I2FP.F32.U32 R4, R5 ;  /* 0x0000000500047245 */ /* 0x000fe20000201000 */
[----:B------:R-:W-:Y:S01]  /*287f0*/  BSSY.RECONVERGENT B1, `(.L_x_2272) ;  /* 0x0000062000017945 */ /* 0x000fe20003800200 */
[----:B------:R-:W-:-:S03]  /*28800*/  SHF.L.U32 R6, R52, 0x10, RZ ;  /* 0x0000001034067819 */ /* 0x000fc600000006ff */
[----:B------:R-:W-:Y:S02]  /*28810*/  FFMA.FTZ R5, R4, R177, 1.1641532182693481445e-10 ;  /* 0x2f00000004057423 */ /* 0x000fe400000100b1 */
[----:B------:R-:W-:Y:S01]  /*28820*/  FMUL.FTZ R4, R6, R187 ;  /* 0x000000bb06047220 */ /* 0x000fe20000410000 */
[----:B------:R-:W-:Y:S02]  /*28830*/  @P1 IMAD.U32 R6, R48, 0x10000, RZ ;  /* 0x0001000030061824 */ /* 0x000fe400078e00ff */
[----:B------:R-:W-:-:S04]  /*28840*/  FSETP.GTU.FTZ.AND P2, PT, R5, R186, PT ;  /* 0x000000ba0500720b */ /* 0x000fc80003f5c000 */
[----:B------:R-:W-:Y:S02]  /*28850*/  FSEL R4, R4, RZ, !P2 ;  /* 0x000000ff04047208 */ /* 0x000fe40005000000 */
[----:B------:R-:W-:Y:S02]  /*28860*/  SEL R10, RZ, 0x1, P2 ;  /* 0x00000001ff0a7807 */ /* 0x000fe40001000000 */
[----:B------:R-:W-:Y:S01]  /*28870*/  ISETP.NE.AND P2, PT, R8, 0x1, PT ;  /* 0x000000010800780c */ /* 0x000fe20003f45270 */
[----:B------:R-:W-:-:S04]  /*28880*/  FADD.FTZ R3, R3, R4 ;  /* 0x0000000403037221 */ /* 0x000fc80000010000 */
[--C-:B------:R-:W-:Y:S01]  /*28890*/  @P1 FADD.FTZ R131, R6, R3.reuse ;  /* 0x0000000306831221 */ /* 0x100fe20000010000 */
[----:B------:R-:W-:Y:S02]  /*288a0*/  @!P1 IMAD.MOV.U32 R131, RZ, RZ, R3 ;  /* 0x000000ffff839224 */ /* 0x000fe400078e0003 */
[----:B------:R-:W-:Y:S02]  /*288b0*/  HFMA2 R6, -RZ, RZ, 0, 1.1920928955078125e-07 ;  /* 0x00000002ff067431 */ /* 0x000fe400000001ff */
[----:B------:R-:W-:Y:S01]  /*288c0*/  IMAD.MOV.U32 R3, RZ, RZ, R156 ;  /* 0x000000ffff037224 */ /* 0x000fe200078e009c */
        /* <DEDUP_REMOVED lines=10> */
.L_x_2274:
        /* <DEDUP_REMOVED lines=13> */
.L_x_2276:
[----:B------:R-:W-:Y:S05]  /*28a40*/  BSYNC.RECONVERGENT B2 ;  /* 0x0000000000027941 */ /* 0x000fea0003800200 */
.L_x_2275:
        /* <DEDUP_REMOVED lines=60> */
.L_x_2273:
[----:B------:R-:W-:Y:S05]  /*28e10*/  BSYNC.RECONVERGENT B1 ;  /* 0x0000000000017941 */ /* 0x000fea0003800200 */
.L_x_2272:
        /* <DEDUP_REMOVED lines=22> */
.L_x_2279:
        /* <DEDUP_REMOVED lines=13> */
.L_x_2281:
[----:B------:R-:W-:Y:S05]  /*29050*/  BSYNC.RECONVERGENT B2 ;  /* 0x0000000000027941 */ /* 0x000fea0003800200 */
.L_x_2280:
        /* <DEDUP_REMOVED lines=60> */
.L_x_2278:
[----:B------:R-:W-:Y:S05]  /*29420*/  BSYNC.RECONVERGENT B1 ;  /* 0x0000000000017941 */ /* 0x000fea0003800200 */
.L_x_2277:
        /* <DEDUP_REMOVED lines=27> */
.L_x_2284:
        /* <DEDUP_REMOVED lines=13> */
.L_x_2286:
[----:B------:R-:W-:Y:S05]  /*296b0*/  BSYNC.RECONVERGENT B2 ;  /* 0x0000000000027941 */ /* 0x000fea0003800200 */
.L_x_2285:
        /* <DEDUP_REMOVED lines=9> */
[----:B------:R-:W-:-:S03]  /*29750*/  IMAD.MOV.U32 R104, RZ, RZ, RZ ;  /* 0x000000ffff687224 */ /* 0x000fc600078e00ff */
        /* <DEDUP_REMOVED lines=48> */
[----:B------:R-:W-:Y:S02]  /*29a60*/  LOP3.LUT R159, R159, R6, R5, 0x96, !PT ;  /* 0x000000069f9f7212 */ /* 0x000fe400078e9605 */
[----:B------:R-:W-:-:S07]  /*29a70*/  MOV R184, R4 ;  /* 0x0000000400b87202 */ /* 0x000fce0000000f00 */
.L_x_2283:
[----:B------:R-:W-:Y:S05]  /*29a80*/  BSYNC.RECONVERGENT B1 ;  /* 0x0000000000017941 */ /* 0x000fea0003800200 */
.L_x_2282:
[----:B------:R-:W-:Y:S01]  /*29a90*/  I2FP.F32.U32 R4, R3 ;  /* 0x0000000300047245 */ /* 0x000fe20000201000 */
[----:B------:R-:W-:Y:S01]  /*29aa0*/  BSSY.RECONVERGENT B1, `(.L_x_2287) ;  /* 0x0000060000017945 */ /* 0x000fe20003800200 */
[C---:B------:R-:W-:Y:S02]  /*29ab0*/  SHF.L.U32 R6, R105.reuse, 0x10, RZ ;  /* 0x0000001069067819 */ /* 0x040fe400000006ff */
[----:B------:R-:W-:Y:S01]  /*29ac0*/  LOP3.LUT R124, R124, 0xfffffffb, RZ, 0xc0, !PT ;  /* 0xfffffffb7c7c7812 */ /* 0x000fe200078ec0ff */
[----:B------:R-:W-:Y:S01]  /*29ad0*/  FFMA.FTZ R5, R4, R177, 1.1641532182693481445e-10 ;  /* 0x2f00000004057423 */ /* 0x000fe200000100b1 */
[----:B------:R-:W-:Y:S01]  /*29ae0*/  PRMT R3, R105, 0x7632, R3 ;  /* 0x0000763269037816 */ /* 0x000fe20000000003 */
        /* <DEDUP_REMOVED lines=13> */
[----:B------:R-:W-:Y:S01]  /*29bc0*/  @!P2 MOV R7, R159 ;  /* 0x0000009f0007a202 */ /* 0x000fe20000000f00 */
[----:B------:R-:W-:Y:S01]  /*29bd0*/  @P2 VIADD R105, R104, 0x1 ;  /* 0x0000000168692836 */ /* 0x000fe20000000000 */
[----:B------:R-:W-:Y:S01]  /*29be0*/  @P2 MOV R7, R157 ;  /* 0x0000009d00072202 */ /* 0x000fe20000000f00 */
[----:B------:R-:W-:Y:S06]  /*29bf0*/  BRA `(.L_x_2288) ;  /* 0x0000000400287947 */ /* 0x000fec0003800000 */
.L_x_2289:
        /* <DEDUP_REMOVED lines=8> */
[----:B------:R-:W-:Y:S02]  /*29c80*/  @!P2 IADD3 R4, PT, PT, R12, 0x1, RZ ;  /* 0x000000010c04a810 */ /* 0x000fe40007ffe0ff */
[----:B------:R-:W-:Y:S02]  /*29c90*/  @!P2 MOV R121, RZ ;  /* 0x000000ff0079a202 */ /* 0x000fe40000000f00 */
[----:B------:R-:W-:-:S13]  /*29ca0*/  ISETP.NE.AND P3, PT, R128, RZ, !P2 ;  /* 0x000000ff8000720c */ /* 0x000fda0005765270 */
[----:B------:R-:W-:-:S04]  /*29cb0*/  @P3 IMAD.MOV R4, RZ, RZ, R12 ;  /* 0x000000ffff043224 */ /* 0x000fc800078e020c */
[----:B------:R-:W-:-:S07]  /*29cc0*/  @!P2 IMAD.MOV.U32 R12, RZ, RZ, R4 ;  /* 0x000000ffff0ca224 */ /* 0x000fce00078e0004 */
.L_x_2291:
[----:B------:R-:W-:Y:S05]  /*29cd0*/  BSYNC.RECONVERGENT B2 ;  /* 0x0000000000027941 */ /* 0x000fea0003800200 */
.L_x_2290:
[----:B------:R-:W-:Y:S01]  /*29ce0*/  IMAD.WIDE.U32 R6, R128, -0x326172a9, RZ ;  /* 0xcd9e8d5780067825 */ /* 0x000fe200078e00ff */
[----:B------:R-:W-:Y:S02]  /*29cf0*/  LOP3.LUT R4, R12, R105, R123, 0x96, !PT ;  /* 0x000000690c047212 */ /* 0x000fe400078e967b */
[C---:B------:R-:W-:Y:S01]  /*29d00*/  IADD3 R145, PT, PT, R123.reuse, 0x76cf5d0a, RZ ;  /* 0x76cf5d0a7b917810 */ /* 0x040fe20007ffe0ff */
        /* <DEDUP_REMOVED lines=14> */
[----:B------:R-:W-:Y:S02]  /*29df0*/  IADD3 R7, PT, PT, R122, -0x255992d5, RZ ;  /* 0xdaa66d2b7a077810 */ /* 0x000fe40007ffe0ff */
        /* <DEDUP_REMOVED lines=11> */
[----:B------:R-:W-:Y:S02]  /*29eb0*/  IADD3 R7, PT, PT, R122, 0x1715609d, RZ ;  /* 0x1715609d7a077810 */ /* 0x000fe40007ffe0ff */
[----:B------:R-:W-:Y:S01]  /*29ec0*/  IADD3 R145, PT, PT, R123, 0x646e171e, RZ ;  /* 0x646e171e7b917810 */ /* 0x000fe20007ffe0ff */
        /* <DEDUP_REMOVED lines=11> */
[----:B------:R-:W-:Y:S01]  /*29f80*/  IADD3 R145, PT, PT, R123, -0x24c28bd8, RZ ;  /* 0xdb3d74287b917810 */ /* 0x000fe20007ffe0ff */
[----:B------:R-:W-:Y:S01]  /*29f90*/  IMAD.WIDE.U32 R156, R156, -0x2daee0ad, RZ ;  /* 0xd2511f539c9c7825 */ /* 0x000fe200078e00ff */
[----:B------:R-:W-:-:S03]  /*29fa0*/  LOP3.LUT R7, R7, R6, R5, 0x96, !PT ;  /* 0x0000000607077212 */ /* 0x000fc600078e9605 */
[----:B------:R-:W-:Y:S01]  /*29fb0*/  VIADD R5, R122, 0xf1bbcdc8 ;  /* 0xf1bbcdc87a057836 */ /* 0x000fe20000000000 */
[----:B------:R-:W-:Y:S01]  /*29fc0*/  LOP3.LUT R105, R105, R104, R157, 0x96, !PT ;  /* 0x0000006869697212 */ /* 0x000fe200078e969d */
[----:B------:R-:W-:-:S04]  /*29fd0*/  IMAD.WIDE.U32 R6, R7, -0x2daee0ad, RZ ;  /* 0xd2511f5307067825 */ /* 0x000fc800078e00ff */
[----:B------:R-:W-:Y:S01]  /*29fe0*/  IMAD.WIDE.U32 R104, R105, -0x326172a9, RZ ;  /* 0xcd9e8d5769687825 */ /* 0x000fe200078e00ff */
[----:B------:R-:W-:Y:S02]  /*29ff0*/  LOP3.LUT R156, R145, R156, R7, 0x96, !PT ;  /* 0x0000009c919c7212 */ /* 0x000fe400078e9607 */
[----:B------:R-:W-:Y:S01]  /*2a000*/  IADD3 R7, PT, PT, R122, -0x700cb87f, RZ ;  /* 0x8ff347817a077810 */ /* 0x000fe20007ffe0ff */
[----:B------:R-:W-:Y:S01]  /*2a010*/  VIADD R159, R123, 0x96a522ad ;  /* 0x96a522ad7b9f7836 */ /* 0x000fe20000000000 */
[----:B------:R-:W-:Y:S01]  /*2a020*/  LOP3.LUT R5, R5, R4, R105, 0x96, !PT ;  /* 0x0000000405057212 */ /* 0x000fe200078e9669 */
[----:B------:R-:W-:-:S04]  /*2a030*/  IMAD.WIDE.U32 R156, R156, -0x326172a9, RZ ;  /* 0xcd9e8d579c9c7825 */ /* 0x000fc800078e00ff */
[----:B------:R-:W-:Y:S02]  /*2a040*/  HFMA2 R105, -RZ, RZ, 0, 0 ;  /* 0x00000000ff697431 */ /* 0x000fe400000001ff */
[----:B------:R-:W-:Y:S01]  /*2a050*/  IMAD.WIDE.U32 R4, R5, -0x2daee0ad, RZ ;  /* 0xd2511f5305047825 */ /* 0x000fe200078e00ff */
[----:B------:R-:W-:Y:S02]  /*2a060*/  LOP3.LUT R157, R7, R104, R157, 0x96, !PT ;  /* 0x00000068079d7212 */ /* 0x000fe400078e969d */
[----:B------:R-:W-:Y:S01]  /*2a070*/  MOV R7, R184 ;  /* 0x000000b800077202 */ /* 0x000fe20000000f00 */
[----:B------:R-:W-:Y:S01]  /*2a080*/  IMAD.MOV.U32 R184, RZ, RZ, R4 ;  /* 0x000000ffffb87224 */ /* 0x000fe200078e0004 */
[----:B------:R-:W-:-:S07]  /*2a090*/  LOP3.LUT R159, R159, R6, R5, 0x96, !PT ;  /* 0x000000069f9f7212 */ /* 0x000fce00078e9605 */
.L_x_2288:
[----:B------:R-:W-:Y:S05]  /*2a0a0*/  BSYNC.RECONVERGENT B1 ;  /* 0x0000000000017941 */ /* 0x000fea0003800200 */
.L_x_2287:
[----:B------:R-:W-:Y:S01]  /*2a0b0*/  I2FP.F32.U32 R4, R7 ;  /* 0x0000000700047245 */ /* 0x000fe20000201000 */
[----:B------:R-:W-:Y:S01]  /*2a0c0*/  IMAD.U32 R6, R53, 0x10000, RZ ;  /* 0x0001000035067824 */ /* 0x000fe200078e00ff */
[----:B------:R-:W-:Y:S01]  /*2a0d0*/  @P1 SHF.L.U32 R7, R49, 0x10, RZ ;  /* 0x0000001031071819 */ /* 0x000fe200000006ff */
[----:B------:R-:W-:Y:S02]  /*2a0e0*/  BSSY.RECONVERGENT B1, `(.L_x_2292) ;  /* 0x0000061000017945 */ /* 0x000fe40003800200 */
        /* <DEDUP_REMOVED lines=10> */
[----:B------:R-:W-:Y:S02]  /*2a190*/  MOV R7, 0x2 ;  /* 0x0000000200077802 */ /* 0x000fe40000000f00 */
        /* <DEDUP_REMOVED lines=8> */
[----:B------:R-:W-:Y:S01]  /*2a220*/  @P2 IADD3 R7, PT, PT, R105, 0x1, RZ ;  /* 0x0000000169072810 */ /* 0x000fe20007ffe0ff */
[----:B------:R-:W-:Y:S01]  /*2a230*/  @P2 IMAD.MOV.U32 R5, RZ, RZ, R157 ;  /* 0x000000ffff052224 */ /* 0x000fe200078e009d */
[----:B------:R-:W-:Y:S06]  /*2a240*/  BRA `(.L_x_2293) ;  /* 0x0000000400287947 */ /* 0x000fec0003800000 */
.L_x_2294:
[----:B------:R-:W-:Y:S01]  /*2a250*/  IADD3 R125, PT, PT, R125, 0x1, RZ ;  /* 0x000000017d7d7810 */ /* 0x000fe20007ffe0ff */
[----:B------:R-:W-:Y:S03]  /*2a260*/  BSSY.RECONVERGENT B2, `(.L_x_2295) ;  /* 0x000000c000027945 */ /* 0x000fe60003800200 */
[C---:B------:R-:W-:Y:S01]  /*2a270*/  ISETP.NE.AND P2, PT, R125.reuse, RZ, PT ;  /* 0x000000ff7d00720c */ /* 0x040fe20003f45270 */
[----:B------:R-:W-:-:S12]  /*2a280*/  IMAD.WIDE.U32 R104, R125, -0x2daee0ad, RZ ;  /* 0xd2511f537d687825 */ /* 0x000fd800078e00ff */
[----:B------:R-:W-:Y:S05]  /*2a290*/  @P2 BRA `(.L_x_2296) ;  /* 0x0000000000202947 */ /* 0x000fea0003800000 */
[----:B------:R-:W-:-:S05]  /*2a2a0*/  VIADD R121, R121, 0x1 ;  /* 0x0000000179797836 */ /* 0x000fca0000000000 */
[----:B------:R-:W-:-:S13]  /*2a2b0*/  ISETP.NE.AND P2, PT, R121, RZ, PT ;  /* 0x000000ff7900720c */ /* 0x000fda0003f45270 */
[----:B------:R-:W-:Y:S01]  /*2a2c0*/  @!P2 IADD3 R128, PT, PT, R128, 0x1, RZ ;  /* 0x000000018080a810 */ /* 0x000fe20007ffe0ff */
[----:B------:R-:W-:Y:S02]  /*2a2d0*/  @!P2 VIADD R4, R12, 0x1 ;  /* 0x000000010c04a836 */ /* 0x000fe40000000000 */
[----:B------:R-:W-:Y:S01]  /*2a2e0*/  @!P2 IMAD.MOV.U32 R121, RZ, RZ, RZ ;  /* 0x000000ffff79a224 */ /* 0x000fe200078e00ff */
[----:B------:R-:W-:-:S13]  /*2a2f0*/  ISETP.NE.AND P3, PT, R128, RZ, !P2 ;  /* 0x000000ff8000720c */ /* 0x000fda0005765270 */
[----:B------:R-:W-:-:S04]  /*2a300*/  @P3 IADD3 R4, PT, PT, R12, RZ, RZ ;  /* 0x000000ff0c043210 */ /* 0x000fc80007ffe0ff */
[----:B------:R-:W-:-:S07]  /*2a310*/  @!P2 MOV R12, R4 ;  /* 0x00000004000ca202 */ /* 0x000fce0000000f00 */
.L_x_2296:
[----:B------:R-:W-:Y:S05]  /*2a320*/  BSYNC.RECONVERGENT B2 ;  /* 0x0000000000027941 */ /* 0x000fea0003800200 */
.L_x_2295:
[----:B------:R-:W-:Y:S01]  /*2a330*/  IMAD.WIDE.U32 R6, R128, -0x326172a9, RZ ;  /* 0xcd9e8d5780067825 */ /* 0x000fe200078e00ff */
[----:B------:R-:W-:Y:S02]  /*2a340*/  LOP3.LUT R4, R12, R105, R123, 0x96, !PT ;  /* 0x000000690c047212 */ /* 0x000fe400078e967b */
[C---:B------:R-:W-:Y:S01]  /*2a350*/  IADD3 R105, PT, PT, R123.reuse, -0x4498517b, RZ ;  /* 0xbb67ae857b697810 */ /* 0x040fe20007ffe0ff */
[----:B------:R-:W-:Y:S01]  /*2a360*/  VIADD R145, R123, 0x76cf5d0a ;  /* 0x76cf5d0a7b917836 */ /* 0x000fe20000000000 */
[----:B------:R-:W-:Y:S01]  /*2a370*/  LOP3.LUT R156, R121, R7, R122, 0x96, !PT ;  /* 0x00000007799c7212 */ /* 0x000fe200078e967a */
[----:B------:R-:W-:Y:S01]  /*2a380*/  IMAD.WIDE.U32 R4, R4, -0x326172a9, RZ ;  /* 0xcd9e8d5704047825 */ /* 0x000fe200078e00ff */
[----:B------:R-:W-:-:S03]  /*2a390*/  IADD3 R159, PT, PT, R123, -0x695add53, RZ ;  /* 0x96a522ad7b9f7810 */ /* 0x000fc60007ffe0ff */
[----:B------:R-:W-:Y:S02]  /*2a3a0*/  VIADD R7, R122, 0x9e3779b9 ;  /* 0x9e3779b97a077836 */ /* 0x000fe40000000000 */
[----:B------:R-:W-:-:S03]  /*2a3b0*/  IMAD.WIDE.U32 R156, R156, -0x2daee0ad, RZ ;  /* 0xd2511f539c9c7825 */ /* 0x000fc600078e00ff */
[----:B------:R-:W-:Y:S02]  /*2a3c0*/  LOP3.LUT R7, R7, R6, R5, 0x96, !PT ;  /* 0x0000000607077212 */ /* 0x000fe400078e9605 */
        /* <DEDUP_REMOVED lines=29> */
[----:B------:R-:W-:Y:S02]  /*2a5a0*/  IADD3 R105, PT, PT, R123, 0x1fd5c5a3, RZ ;  /* 0x1fd5c5a37b697810 */ /* 0x000fe40007ffe0ff */
[----:B------:R-:W-:Y:S01]  /*2a5b0*/  LOP3.LUT R156, R5, R4, R7, 0x96, !PT ;  /* 0x00000004059c7212 */ /* 0x000fe200078e9607 */
[----:B------:R-:W-:-:S04]  /*2a5c0*/  IMAD.WIDE.U32 R4, R145, -0x326172a9, RZ ;  /* 0xcd9e8d5791047825 */ /* 0x000fc800078e00ff */
[----:B------:R-:W-:-:S04]  /*2a5d0*/  IMAD.WIDE.U32 R156, R156, -0x2daee0ad, RZ ;  /* 0xd2511f539c9c7825 */ /* 0x000fc800078e00ff */
[----:B------:R-:W-:Y:S01]  /*2a5e0*/  VIADD R7, R122, 0x5384540f ;  /* 0x5384540f7a077836 */ /* 0x000fe20000000000 */
[----:B------:R-:W-:Y:S01]  /*2a5f0*/  LOP3.LUT R105, R105, R104, R157, 0x96, !PT ;  /* 0x0000006869697212 */ /* 0x000fe200078e969d */
        /* <DEDUP_REMOVED lines=8> */
[----:B------:R-:W-:Y:S01]  /*2a680*/  IMAD.WIDE.U32 R156, R156, -0x326172a9, RZ ;  /* 0xcd9e8d579c9c7825 */ /* 0x000fe200078e00ff */
[----:B------:R-:W-:-:S03]  /*2a690*/  LOP3.LUT R159, R159, R6, R5, 0x96, !PT ;  /* 0x000000069f9f7212 */ /* 0x000fc600078e9605 */
[----:B------:R-:W-:Y:S02]  /*2a6a0*/  VIADD R7, R122, 0x8ff34781 ;  /* 0x8ff347817a077836 */ /* 0x000fe40000000000 */
[----:B------:R-:W-:Y:S01]  /*2a6b0*/  IMAD.MOV.U32 R5, RZ, RZ, R184 ;  /* 0x000000ffff057224 */ /* 0x000fe200078e00b8 */
[----:B------:R-:W-:Y:S02]  /*2a6c0*/  MOV R184, R4 ;  /* 0x0000000400b87202 */ /* 0x000fe40000000f00 */
[----:B------:R-:W-:Y:S01]  /*2a6d0*/  LOP3.LUT R157, R7, R104, R157, 0x96, !PT ;  /* 0x00000068079d7212 */ /* 0x000fe200078e969d */
[----:B------:R-:W-:-:S07]  /*2a6e0*/  IMAD.MOV.U32 R7, RZ, RZ, RZ ;  /* 0x000000ffff077224 */ /* 0x000fce00078e00ff */
.L_x_2293:
[----:B------:R-:W-:Y:S05]  /*2a6f0*/  BSYNC.RECONVERGENT B1 ;  /* 0x0000000000017941 */ /* 0x000fea0003800200 */
.L_x_2292:
[----:B------:R-:W-:Y:S01]  /*2a700*/  I2FP.F32.U32 R4, R5 ;  /* 0x0000000500047245 */ /* 0x000fe20000201000 */
[----:B------:R-:W-:Y:S01]  /*2a710*/  BSSY.RECONVERGENT B1, `(.L_x_2297) ;  /* 0x000005f000017945 */ /* 0x000fe20003800200 */
[----:B------:R-:W-:Y:S01]  /*2a720*/  SHF.L.U32 R6, R3, 0x10, RZ ;  /* 0x0000001003067819 */ /* 0x000fe200000006ff */
[----:B------:R-:W-:Y:S01]  /*2a730*/  IMAD.MOV.U32 R104, RZ, RZ, 0x2 ;  /* 0x00000002ff687424 */ /* 0x000fe200078e00ff */
[----:B------:R-:W-:Y:S01]  /*2a740*/  LOP3.LUT R124, R124, 0xfffffffd, RZ, 0xc0, !PT ;  /* 0xfffffffd7c7c7812 */ /* 0x000fe200078ec0ff */
[----:B------:R-:W-:Y:S01]  /*2a750*/  FFMA.FTZ R3, R4, R177, 1.1641532182693481445e-10 ;  /* 0x2f00000004037423 */ /* 0x000fe200000100b1 */
[----:B------:R-:W-:Y:S01]  /*2a760*/  MOV R5, R156 ;  /* 0x0000009c00057202 */ /* 0x000fe20000000f00 */
[----:B------:R-:W-:-:S03]  /*2a770*/  FMUL.FTZ R6, R6, R187 ;  /* 0x000000bb06067220 */ /* 0x000fc60000410000 */
        /* <DEDUP_REMOVED lines=14> */
.L_x_2299:
        /* <DEDUP_REMOVED lines=13> */
.L_x_2301:
[----:B------:R-:W-:Y:S05]  /*2a930*/  BSYNC.RECONVERGENT B2 ;  /* 0x0000000000027941 */ /* 0x000fea0003800200 */
.L_x_2300:
        /* <DEDUP_REMOVED lines=57> */
[----:B------:R-:W-:Y:S02]  /*2acd0*/  LOP3.LUT R159, R159, R6, R5, 0x96, !PT ;  /* 0x000000069f9f7212 */ /* 0x000fe400078e9605 */
[----:B------:R-:W-:Y:S01]  /*2ace0*/  MOV R5, R184 ;  /* 0x000000b800057202 */ /* 0x000fe20000000f00 */
[----:B------:R-:W-:-:S07]  /*2acf0*/  IMAD.MOV.U32 R184, RZ, RZ, R4 ;  /* 0x000000ffffb87224 */ /* 0x000fce00078e0004 */
.L_x_2298:
[----:B------:R-:W-:Y:S05]  /*2ad00*/  BSYNC.RECONVERGENT B1 ;  /* 0x0000000000017941 */ /* 0x000fea0003800200 */
.L_x_2297:
[----:B------:R-:W-:Y:S01]  /*2ad10*/  I2FP.F32.U32 R4, R5 ;  /* 0x0000000500047245 */ /* 0x000fe20000201000 */
[----:B------:R-:W-:Y:S01]  /*2ad20*/  BSSY.RECONVERGENT B1, `(.L_x_2302) ;  /* 0x0000064000017945 */ /* 0x000fe20003800200 */
[----:B------:R-:W-:Y:S02]  /*2ad30*/  PRMT R5, R53, 0x7632, R5 ;  /* 0x0000763235057816 */ /* 0x000fe40000000005 */
[----:B------:R-:W-:-:S03]  /*2ad40*/  MOV R105, 0x2 ;  /* 0x0000000200697802 */ /* 0x000fc60000000f00 */
[----:B------:R-:W-:Y:S02]  /*2ad50*/  IMAD.U32 R6, R5, 0x10000, RZ ;  /* 0x0001000005067824 */ /* 0x000fe400078e00ff */
[----:B------:R-:W-:Y:S01]  /*2ad60*/  FFMA.FTZ R5, R4, R177, 1.1641532182693481445e-10 ;  /* 0x2f00000004057423 */ /* 0x000fe200000100b1 */
[----:B------:R-:W-:Y:S01]  /*2ad70*/  @P1 PRMT R4, R49, 0x7632, R4 ;  /* 0x0000763231041816 */ /* 0x000fe20000000004 */
[----:B------:R-:W-:-:S03]  /*2ad80*/  FMUL.FTZ R6, R6, R187 ;  /* 0x000000bb06067220 */ /* 0x000fc60000410000 */
[----:B------:R-:W-:Y:S01]  /*2ad90*/  FSETP.GTU.FTZ.AND P2, PT, R5, R186, PT ;  /* 0x000000ba0500720b */ /* 0x000fe20003f5c000 */
[----:B------:R-:W-:Y:S01]  /*2ada0*/  IMAD.MOV.U32 R5, RZ, RZ, R156 ;  /* 0x000000ffff057224 */ /* 0x000fe200078e009c */
[----:B------:R-:W-:Y:S02]  /*2adb0*/  @P1 SHF.L.U32 R4, R4, 0x10, RZ ;  /* 0x0000001004041819 */ /* 0x000fe400000006ff */
        /* <DEDUP_REMOVED lines=16> */
.L_x_2304:
        /* <DEDUP_REMOVED lines=13> */
.L_x_2306:
[----:B------:R-:W-:Y:S05]  /*2af90*/  BSYNC.RECONVERGENT B2 ;  /* 0x0000000000027941 */ /* 0x000fea0003800200 */
.L_x_2305:
        /* <DEDUP_REMOVED lines=9> */
[----:B------:R-:W-:Y:S01]  /*2b030*/  VIADD R145, R123, 0x76cf5d0a ;  /* 0x76cf5d0a7b917836 */ /* 0x000fe20000000000 */
        /* <DEDUP_REMOVED lines=27> */
[----:B------:R-:W-:-:S04]  /*2b1f0*/  LOP3.LUT R145, R145, R156, R159, 0x96, !PT ;  /* 0x0000009c91917212 */ /* 0x000fc800078e969f */
[----:B------:R-:W-:Y:S01]  /*2b200*/  LOP3.LUT R156, R5, R4, R105, 0x96, !PT ;  /* 0x00000004059c7212 */ /* 0x000fe200078e9669 */
[----:B------:R-:W-:Y:S01]  /*2b210*/  IMAD.WIDE.U32 R4, R145, -0x326172a9, RZ ;  /* 0xcd9e8d5791047825 */ /* 0x000fe200078e00ff */
[----:B------:R-:W-:-:S03]  /*2b220*/  IADD3 R145, PT, PT, R123, 0x1fd5c5a3, RZ ;  /* 0x1fd5c5a37b917810 */ /* 0x000fc60007ffe0ff */
        /* <DEDUP_REMOVED lines=19> */
.L_x_2303:
[----:B------:R-:W-:Y:S05]  /*2b360*/  BSYNC.RECONVERGENT B1 ;  /* 0x0000000000017941 */ /* 0x000fea0003800200 */
.L_x_2302:
[----:B------:R-:W-:Y:S01]  /*2b370*/  I2FP.F32.U32 R4, R5 ;  /* 0x0000000500047245 */ /* 0x000fe20000201000 */
[----:B------:R-:W-:Y:S01]  /*2b380*/  BSSY.RECONVERGENT B1, `(.L_x_2307) ;  /* 0x000005e000017945 */ /* 0x000fe20003800200 */
[----:B------:R-:W-:Y:S01]  /*2b390*/  ISETP.NE.AND P3, PT, R105, 0x1, PT ;  /* 0x000000016900780c */ /* 0x000fe20003f65270 */
[----:B------:R-:W-:Y:S01]  /*2b3a0*/  IMAD.MOV.U32 R158, RZ, RZ, 0x2 ;  /* 0x00000002ff9e7424 */ /* 0x000fe200078e00ff */
[----:B------:R-:W-:Y:S01]  /*2b3b0*/  SHF.L.U32 R6, R106, 0x10, RZ ;  /* 0x000000106a067819 */ /* 0x000fe200000006ff */
[----:B------:R-:W-:Y:S01]  /*2b3c0*/  FFMA.FTZ R5, R4, R177, 1.1641532182693481445e-10 ;  /* 0x2f00000004057423 */ /* 0x000fe200000100b1 */
[----:B------:R-:W-:Y:S02]  /*2b3d0*/  PRMT R106, R106, 0x7632, R106 ;  /* 0x000076326a6a7816 */ /* 0x000fe4000000006a */
[----:B------:R-:W-:Y:S01]  /*2b3e0*/  MOV R104, R156 ;  /* 0x0000009c00687202 */ /* 0x000fe20000000f00 */
        /* <DEDUP_REMOVED lines=13> */
.L_x_2309:
        /* <DEDUP_REMOVED lines=13> */
.L_x_2311:
[----:B------:R-:W-:Y:S05]  /*2b590*/  BSYNC.RECONVERGENT B2 ;  /* 0x0000000000027941 */ /* 0x000fea0003800200 */
.L_x_2310:
        /* <DEDUP_REMOVED lines=11> */
[----:B------:R-:W-:-:S03]  /*2b650*/  IADD3 R145, PT, PT, R123, 0x76cf5d0a, RZ ;  /* 0x76cf5d0a7b917810 */ /* 0x000fc60007ffe0ff */
        /* <DEDUP_REMOVED lines=16> */
[----:B------:R-:W-:-:S03]  /*2b760*/  IADD3 R105, PT, PT, R122, 0x1715609d, RZ ;  /* 0x1715609d7a697810 */ /* 0x000fc60007ffe0ff */
        /* <DEDUP_REMOVED lines=26> */
[----:B------:R-:W-:Y:S02]  /*2b910*/  HFMA2 R158, -RZ, RZ, 0, 0 ;  /* 0x00000000ff9e7431 */ /* 0x000fe400000001ff */
[----:B------:R-:W-:-:S05]  /*2b920*/  VIADD R159, R123, 0x96a522ad ;  /* 0x96a522ad7b9f7836 */ /* 0x000fca0000000000 */
[----:B------:R-:W-:Y:S02]  /*2b930*/  LOP3.LUT R159, R159, R104, R5, 0x96, !PT ;  /* 0x000000689f9f7212 */ /* 0x000fe400078e9605 */
[----:B------:R-:W-:Y:S01]  /*2b940*/  MOV R104, R184 ;  /* 0x000000b800687202 */ /* 0x000fe20000000f00 */
[----:B------:R-:W-:-:S07]  /*2b950*/  IMAD.MOV.U32 R184, RZ, RZ, R4 ;  /* 0x000000ffffb87224 */ /* 0x000fce00078e0004 */
.L_x_2308:
[----:B------:R-:W-:Y:S05]  /*2b960*/  BSYNC.RECONVERGENT B1 ;  /* 0x0000000000017941 */ /* 0x000fea0003800200 */
.L_x_2307:
[----:B------:R-:W-:Y:S01]  /*2b970*/  I2FP.F32.U32 R4, R104 ;  /* 0x0000006800047245 */ /* 0x000fe20000201000 */
[----:B------:R-:W-:Y:S01]  /*2b980*/  IMAD.U32 R104, R54, 0x10000, RZ ;  /* 0x0001000036687824 */ /* 0x000fe200078e00ff */
[----:B------:R-:W-:Y:S01]  /*2b990*/  @P1 SHF.L.U32 R145, R50, 0x10, RZ ;  /* 0x0000001032911819 */ /* 0x000fe200000006ff */
[----:B------:R-:W-:Y:S01]  /*2b9a0*/  BSSY.RECONVERGENT B1, `(.L_x_2312) ;  /* 0x0000061000017945 */ /* 0x000fe20003800200 */
[----:B------:R-:W-:Y:S01]  /*2b9b0*/  MOV R105, 0x2 ;  /* 0x0000000200697802 */ /* 0x000fe20000000f00 */
        /* <DEDUP_REMOVED lines=21> */
.L_x_2314:
        /* <DEDUP_REMOVED lines=13> */
.L_x_2316:
[----:B------:R-:W-:Y:S05]  /*2bbe0*/  BSYNC.RECONVERGENT B2 ;  /* 0x0000000000027941 */ /* 0x000fea0003800200 */
.L_x_2315:
        /* <DEDUP_REMOVED lines=60> */
.L_x_2313:
[----:B------:R-:W-:Y:S05]  /*2bfb0*/  BSYNC.RECONVERGENT B1 ;  /* 0x0000000000017941 */ /* 0x000fea0003800200 */
.L_x_2312:
[----:B------:R-:W-:Y:S01]  /*2bfc0*/  I2FP.F32.U32 R4, R5 ;  /* 0x0000000500047245 */ /* 0x000fe20000201000 */
[----:B------:R-:W-:Y:S01]  /*2bfd0*/  BSSY.RECONVERGENT B1, `(.L_x_2317) ;  /* 0x000005d000017945 */ /* 0x000fe20003800200 */
[----:B------:R-:W-:Y:S01]  /*2bfe0*/  ISETP.NE.AND P4, PT, R105, 0x1, PT ;  /* 0x000000016900780c */ /* 0x000fe20003f85270 */
[----:B------:R-:W-:Y:S01]  /*2bff0*/  IMAD.MOV.U32 R158, RZ, RZ, 0x2 ;  /* 0x00000002ff9e7424 */ /* 0x000fe200078e00ff */
[----:B------:R-:W-:Y:S01]  /*2c000*/  SHF.L.U32 R106, R106, 0x10, RZ ;  /* 0x000000106a6a7819 */ /* 0x000fe200000006ff */
[----:B------:R-:W-:Y:S01]  /*2c010*/  FFMA.FTZ R5, R4, R177, 1.1641532182693481445e-10 ;  /* 0x2f00000004057423 */ /* 0x000fe200000100b1 */
[----:B------:R-:W-:-:S03]  /*2c020*/  MOV R104, R156 ;  /* 0x0000009c00687202 */ /* 0x000fc60000000f00 */
        /* <DEDUP_REMOVED lines=13> */
.L_x_2319:
        /* <DEDUP_REMOVED lines=13> */
.L_x_2321:
[----:B------:R-:W-:Y:S05]  /*2c1d0*/  BSYNC.RECONVERGENT B2 ;  /* 0x0000000000027941 */ /* 0x000fea0003800200 */
.L_x_2320:
        /* <DEDUP_REMOVED lines=60> */
.L_x_2318:
[----:B------:R-:W-:Y:S05]  /*2c5a0*/  BSYNC.RECONVERGENT B1 ;  /* 0x0000000000017941 */ /* 0x000fea0003800200 */
.L_x_2317:
[----:B------:R-:W-:Y:S01]  /*2c5b0*/  PRMT R5, R54, 0x7632, R5 ;  /* 0x0000763236057816 */ /* 0x000fe20000000005 */
[----:B------:R-:W-:Y:S01]  /*2c5c0*/  BSSY.RECONVERGENT B1, `(.L_x_2322) ;  /* 0x0000064000017945 */ /* 0x000fe20003800200 */
[----:B------:R-:W-:Y:S02]  /*2c5d0*/  I2FP.F32.U32 R4, R104 ;  /* 0x0000006800047245 */ /* 0x000fe40000201000 */
[----:B------:R-:W-:Y:S01]  /*2c5e0*/  MOV R170, 0x2 ;  /* 0x0000000200aa7802 */ /* 0x000fe20000000f00 */
[----:B------:R-:W-:Y:S02]  /*2c5f0*/  IMAD.U32 R104, R5, 0x10000, RZ ;  /* 0x0001000005687824 */ /* 0x000fe400078e00ff */
[----:B------:R-:W-:Y:S01]  /*2c600*/  FFMA.FTZ R5, R4, R177, 1.1641532182693481445e-10 ;  /* 0x2f00000004057423 */ /* 0x000fe200000100b1 */
[----:B------:R-:W-:Y:S01]  /*2c610*/  @P1 PRMT R4, R50, 0x7632, R4 ;  /* 0x0000763232041816 */ /* 0x000fe20000000004 */
[----:B------:R-:W-:-:S03]  /*2c620*/  FMUL.FTZ R104, R104, R187 ;  /* 0x000000bb68687220 */ /* 0x000fc60000410000 */
[----:B------:R-:W-:Y:S02]  /*2c630*/  FSETP.GTU.FTZ.AND P4, PT, R5, R186, PT ;  /* 0x000000ba0500720b */ /* 0x000fe40003f9c000 */
[----:B------:R-:W-:Y:S01]  /*2c640*/  @P1 SHF.L.U32 R169, R4, 0x10, RZ ;  /* 0x0000001004a91819 */ /* 0x000fe200000006ff */
        /* <DEDUP_REMOVED lines=17> */
.L_x_2324:
        /* <DEDUP_REMOVED lines=13> */
.L_x_2326:
[----:B------:R-:W-:Y:S05]  /*2c830*/  BSYNC.RECONVERGENT B2 ;  /* 0x0000000000027941 */ /* 0x000fea0003800200 */
.L_x_2325:
[----:B------:R-:W-:Y:S01]  /*2c840*/  IMAD.WIDE.U32 R158, R128, -0x326172a9, RZ ;  /* 0xcd9e8d57809e7825 */ /* 0x000fe200078e00ff */
[----:B------:R-:W-:Y:S02]  /*2c850*/  LOP3.LUT R104, R12, R191, R123, 0x96, !PT ;  /* 0x000000bf0c687212 */ /* 0x000fe400078e967b */
[----:B------:R-:W-:Y:S01]  /*2c860*/  IADD3 R183, PT, PT, R123, -0x4498517b, RZ ;  /* 0xbb67ae857bb77810 */ /* 0x000fe20007ffe0ff */
[----:B------:R-:W-:Y:S01]  /*2c870*/  IMAD.MOV.U32 R4, RZ, RZ, R184 ;  /* 0x000000ffff047224 */ /* 0x000fe200078e00b8 */
[----:B------:R-:W-:Y:S01]  /*2c880*/  LOP3.LUT R156, R121, R159, R122, 0x96, !PT ;  /* 0x0000009f799c7212 */ /* 0x000fe200078e967a */
[----:B------:R-:W-:-:S04]  /*2c890*/  IMAD.WIDE.U32 R104, R104, -0x326172a9, RZ ;  /* 0xcd9e8d5768687825 */ /* 0x000fc800078e00ff */
[----:B------:R-:W-:Y:S02]  /*2c8a0*/  VIADD R159, R122, 0x9e3779b9 ;  /* 0x9e3779b97a9f7836 */ /* 0x000fe40000000000 */
[----:B------:R-:W-:-:S03]  /*2c8b0*/  IMAD.WIDE.U32 R156, R156, -0x2daee0ad, RZ ;  /* 0xd2511f539c9c7825 */ /* 0x000fc600078e00ff */
[----:B------:R-:W-:Y:S01]  /*2c8c0*/  LOP3.LUT R159, R159, R158, R105, 0x96, !PT ;  /* 0x0000009e9f9f7212 */ /* 0x000fe200078e9669 */
[----:B------:R-:W-:Y:S01]  /*2c8d0*/  IMAD.MOV.U32 R170, RZ, RZ, RZ ;  /* 0x000000ffffaa7224 */ /* 0x000fe200078e00ff */
[----:B------:R-:W-:Y:S01]  /*2c8e0*/  LOP3.LUT R158, R183, R190, R157, 0x96, !PT ;  /* 0x000000beb79e7212 */ /* 0x000fe200078e969d */
[----:B------:R-:W-:Y:S01]  /*2c8f0*/  VIADD R157, R123, 0x76cf5d0a ;  /* 0x76cf5d0a7b9d7836 */ /* 0x000fe20000000000 */
        /* <DEDUP_REMOVED lines=45> */
[----:B------:R-:W-:-:S04]  /*2cbd0*/  LOP3.LUT R157, R159, R190, R157, 0x96, !PT ;  /* 0x000000be9f9d7212 */ /* 0x000fc800078e969d */
[----:B------:R-:W-:Y:S02]  /*2cbe0*/  LOP3.LUT R159, R183, R158, R105, 0x96, !PT ;  /* 0x0000009eb79f7212 */ /* 0x000fe400078e9669 */
[----:B------:R-:W-:-:S07]  /*2cbf0*/  MOV R184, R104 ;  /* 0x0000006800b87202 */ /* 0x000fce0000000f00 */
.L_x_2323:
[----:B------:R-:W-:Y:S05]  /*2cc00*/  BSYNC.RECONVERGENT B1 ;  /* 0x0000000000017941 */ /* 0x000fea0003800200 */
.L_x_2322:
[----:B------:R-:W-:Y:S01]  /*2cc10*/  I2FP.F32.U32 R4, R4 ;  /* 0x0000000400047245 */ /* 0x000fe20000201000 */
[----:B------:R-:W-:Y:S01]  /*2cc20*/  BSSY.RECONVERGENT B1, `(.L_x_2327) ;  /* 0x000005e000017945 */ /* 0x000fe20003800200 */
[----:B------:R-:W-:Y:S01]  /*2cc30*/  ISETP.NE.AND P5, PT, R170, 0x1, PT ;  /* 0x00000001aa00780c */ /* 0x000fe20003fa5270 */
[----:B------:R-:W-:Y:S01]  /*2cc40*/  IMAD.MOV.U32 R158, RZ, RZ, 0x2 ;  /* 0x00000002ff9e7424 */ /* 0x000fe200078e00ff */
[C---:B------:R-:W-:Y:S01]  /*2cc50*/  SHF.L.U32 R104, R107.reuse, 0x10, RZ ;  /* 0x000000106b687819 */ /* 0x040fe200000006ff */
        /* <DEDUP_REMOVED lines=16> */
.L_x_2329:
        /* <DEDUP_REMOVED lines=13> */
.L_x_2331:
[----:B------:R-:W-:Y:S05]  /*2ce30*/  BSYNC.RECONVERGENT B2 ;  /* 0x0000000000027941 */ /* 0x000fea0003800200 */
.L_x_2330:
        /* <DEDUP_REMOVED lines=60> */
.L_x_2328:
[----:B------:R-:W-:Y:S05]  /*2d200*/  BSYNC.RECONVERGENT B1 ;  /* 0x0000000000017941 */ /* 0x000fea0003800200 */
.L_x_2327:
        /* <DEDUP_REMOVED lines=26> */
.L_x_2334:
        /* <DEDUP_REMOVED lines=13> */
.L_x_2336:
[----:B------:R-:W-:Y:S05]  /*2d480*/  BSYNC.RECONVERGENT B2 ;  /* 0x0000000000027941 */ /* 0x000fea0003800200 */
.L_x_2335:
        /* <DEDUP_REMOVED lines=60> */
.L_x_2333:
[----:B------:R-:W-:Y:S05]  /*2d850*/  BSYNC.RECONVERGENT B1 ;  /* 0x0000000000017941 */ /* 0x000fea0003800200 */
.L_x_2332:
        /* <DEDUP_REMOVED lines=20> */
.L_x_2339:
        /* <DEDUP_REMOVED lines=15> */
.L_x_2341:
[----:B------:R-:W-:Y:S05]  /*2da90*/  BSYNC.RECONVERGENT B2 ;  /* 0x0000000000027941 */ /* 0x000fea0003800200 */
.L_x_2340:
        /* <DEDUP_REMOVED lines=60> */
.L_x_2338:
[----:B------:R-:W-:Y:S05]  /*2de60*/  BSYNC.RECONVERGENT B1 ;  /* 0x0000000000017941 */ /* 0x000fea0003800200 */
.L_x_2337:
[----:B------:R-:W-:Y:S02]  /*2de70*/  I2FP.F32.U32 R104, R106 ;  /* 0x0000006a00687245 */ /* 0x000fe40000201000 */
[----:B------:R-:W-:-:S03]  /*2de80*/  PRMT R105, R55, 0x7632, R105 ;  /* 0x0000763237697816 */ /* 0x000fc60000000069 */
[----:B------:R-:W-:Y:S01]  /*2de90*/  FFMA.FTZ R177, R104, R177, 1.1641532182693481445e-10 ;  /* 0x2f00000068b17423 */ /* 0x000fe200000100b1 */
[----:B------:R-:W-:Y:S01]  /*2dea0*/  @P1 PRMT R104, R51, 0x7632, R104 ;  /* 0x0000763233681816 */ /* 0x000fe20000000068 */
[----:B------:R-:W-:-:S03]  /*2deb0*/  IMAD.U32 R106, R105, 0x10000, RZ ;  /* 0x00010000696a7824 */ /* 0x000fc600078e00ff */
[----:B------:R-:W-:Y:S01]  /*2dec0*/  FSETP.GTU.FTZ.AND P6, PT, R177, R186, PT ;  /* 0x000000bab100720b */ /* 0x000fe20003fdc000 */
[----:B------:R-:W-:Y:S01]  /*2ded0*/  FMUL.FTZ R106, R106, R187 ;  /* 0x000000bb6a6a7220 */ /* 0x000fe20000410000 */
[----:B------:R-:W-:Y:S02]  /*2dee0*/  @P1 SHF.L.U32 R177, R104, 0x10, RZ ;  /* 0x0000001068b11819 */ /* 0x000fe400000006ff */
[----:B------:R-:W-:Y:S02]  /*2def0*/  SEL R104, RZ, 0x1, P6 ;  /* 0x00000001ff687807 */ /* 0x000fe40003000000 */
[----:B------:R-:W-:Y:S02]  /*2df00*/  FSEL R105, R106, RZ, !P6 ;  /* 0x000000ff6a697208 */ /* 0x000fe40007000000 */
        /* <DEDUP_REMOVED lines=10> */
.L_x_2261:
[----:B------:R-:W-:Y:S01]  /*2dfb0*/  ISETP.NE.AND P2, PT, R158, 0x1, PT ;  /* 0x000000019e00780c */ /* 0x000fe20003f45270 */
[----:B------:R-:W-:Y:S01]  /*2dfc0*/  BSSY.RECONVERGENT B1, `(.L_x_2343) ;  /* 0x0000058000017945 */ /* 0x000fe20003800200 */
[----:B------:R-:W-:Y:S01]  /*2dfd0*/  MOV R145, 0x2 ;  /* 0x0000000200917802 */ /* 0x000fe20000000f00 */
[----:B------:R-:W-:Y:S01]  /*2dfe0*/  IMAD.MOV.U32 R131, RZ, RZ, R156 ;  /* 0x000000ffff837224 */ /* 0x000fe200078e009c */
[----:B0-----:R-:W-:-:S09]  /*2dff0*/  MOV R184, R186 ;  /* 0x000000ba00b87202 */ /* 0x001fd20000000f00 */
[----:B------:R-:W-:Y:S05]  /*2e000*/  @!P2 BRA `(.L_x_2344) ;  /* 0x00000004004ca947 */ /* 0x000fea0003800000 */
[----:B------:R-:W-:-:S13]  /*2e010*/  ISETP.NE.AND P2, PT, R158, 0x3, PT ;  /* 0x000000039e00780c */ /* 0x000fda0003f45270 */
[----:B------:R-:W-:Y:S05]  /*2e020*/  @!P2 BRA `(.L_x_2345) ;  /* 0x000000000020a947 */ /* 0x000fea0003800000 */
[----:B------:R-:W-:-:S13]  /*2e030*/  ISETP.NE.AND P2, PT, R158, 0x2, PT ;  /* 0x000000029e00780c */ /* 0x000fda0003f45270 */
[----:B------:R-:W-:Y:S01]  /*2e040*/  @!P2 IMAD.MOV.U32 R145, RZ, RZ, 0x3 ;  /* 0x00000003ff91a424 */ /* 0x000fe200078e00ff */
[----:B------:R-:W-:Y:S01]  /*2e050*/  @!P2 MOV R184, R186 ;  /* 0x000000ba00b8a202 */ /* 0x000fe20000000f00 */
[----:B------:R-:W-:Y:S01]  /*2e060*/  @!P2 IMAD.MOV.U32 R131, RZ, RZ, R159 ;  /* 0x000000ffff83a224 */ /* 0x000fe200078e009f */
[----:B------:R-:W-:Y:S01]  /*2e070*/  @P2 IADD3 R145, PT, PT, R158, 0x1, RZ ;  /* 0x000000019e912810 */ /* 0x000fe20007ffe0ff */
[----:B------:R-:W-:Y:S01]  /*2e080*/  @P2 IMAD.MOV.U32 R184, RZ, RZ, R186 ;  /* 0x000000ffffb82224 */ /* 0x000fe200078e00ba */
[----:B------:R-:W-:Y:S01]  /*2e090*/  @P2 MOV R131, R157 ;  /* 0x0000009d00832202 */ /* 0x000fe20000000f00 */
[----:B------:R-:W-:Y:S06]  /*2e0a0*/  BRA `(.L_x_2344) ;  /* 0x0000000400247947 */ /* 0x000fec0003800000 */
.L_x_2345:
        /* <DEDUP_REMOVED lines=13> */
.L_x_2347:
[----:B------:R-:W-:Y:S05]  /*2e180*/  BSYNC.RECONVERGENT B2 ;  /* 0x0000000000027941 */ /* 0x000fea0003800200 */
.L_x_2346:
[----:B------:R-:W-:Y:S01]  /*2e190*/  IMAD.WIDE.U32 R158, R128, -0x326172a9, RZ ;  /* 0xcd9e8d57809e7825 */ /* 0x000fe200078e00ff */
[----:B------:R-:W-:Y:S02]  /*2e1a0*/  LOP3.LUT R156, R12, R183, R123, 0x96, !PT ;  /* 0x000000b70c9c7212 */ /* 0x000fe400078e967b */
[----:B------:R-:W-:Y:S01]  /*2e1b0*/  IADD3 R131, PT, PT, R122, -0x61c88647, RZ ;  /* 0x9e3779b97a837810 */ /* 0x000fe20007ffe0ff */
[----:B------:R-:W-:Y:S01]  /*2e1c0*/  VIADD R141, R123, 0xbb67ae85 ;  /* 0xbb67ae857b8d7836 */ /* 0x000fe20000000000 */
[----:B------:R-:W-:Y:S01]  /*2e1d0*/  LOP3.LUT R184, R121, R159, R122, 0x96, !PT ;  /* 0x0000009f79b87212 */ /* 0x000fe200078e967a */
[----:B------:R-:W-:Y:S01]  /*2e1e0*/  IMAD.WIDE.U32 R156, R156, -0x326172a9, RZ ;  /* 0xcd9e8d579c9c7825 */ /* 0x000fe200078e00ff */
[----:B------:R-:W-:-:S03]  /*2e1f0*/  IADD3 R145, PT, PT, R123, 0x76cf5d0a, RZ ;  /* 0x76cf5d0a7b917810 */ /* 0x000fc60007ffe0ff */
[----:B------:R-:W-:Y:S01]  /*2e200*/  IMAD.WIDE.U32 R184, R184, -0x2daee0ad, RZ ;  /* 0xd2511f53b8b87825 */ /* 0x000fe200078e00ff */
[----:B------:R-:W-:-:S04]  /*2e210*/  LOP3.LUT R131, R131, R158, R157, 0x96, !PT ;  /* 0x0000009e83837212 */ /* 0x000fc800078e969d */
[----:B------:R-:W-:Y:S01]  /*2e220*/  LOP3.LUT R141, R141, R182, R185, 0x96, !PT ;  /* 0x000000b68d8d7212 */ /* 0x000fe200078e96b9 */
[----:B------:R-:W-:-:S04]  /*2e230*/  IMAD.WIDE.U32 R182, R131, -0x2daee0ad, RZ ;  /* 0xd2511f5383b67825 */ /* 0x000fc800078e00ff */
[----:B------:R-:W-:Y:S01]  /*2e240*/  IMAD.WIDE.U32 R158, R141, -0x326172a9, RZ ;  /* 0xcd9e8d578d9e7825 */ /* 0x000fe200078e00ff */
[----:B------:R-:W-:Y:S02]  /*2e250*/  LOP3.LUT R145, R145, R184, R183, 0x96, !PT ;  /* 0x000000b891917212 */ /* 0x000fe400078e96b7 */
[C---:B------:R-:W-:Y:S01]  /*2e260*/  IADD3 R141, PT, PT, R122.reuse, -0x255992d5, RZ ;  /* 0xdaa66d2b7a8d7810 */ /* 0x040fe20007ffe0ff */
[----:B------:R-:W-:-:S05]  /*2e270*/  VIADD R131, R122, 0x3c6ef372 ;  /* 0x3c6ef3727a837836 */ /* 0x000fca0000000000 */
[----:B------:R-:W-:Y:S01]  /*2e280*/  LOP3.LUT R131, R131, R156, R159, 0x96, !PT ;  /* 0x0000009c83837212 */ /* 0x000fe200078e969f */
[----:B------:R-:W-:-:S04]  /*2e290*/  IMAD.WIDE.U32 R156, R145, -0x326172a9, RZ ;  /* 0xcd9e8d57919c7825 */ /* 0x000fc800078e00ff */
[----:B------:R-:W-:Y:S01]  /*2e2a0*/  IMAD.WIDE.U32 R184, R131, -0x2daee0ad, RZ ;  /* 0xd2511f5383b87825 */ /* 0x000fe200078e00ff */
[----:B------:R-:W-:-:S03]  /*2e2b0*/  LOP3.LUT R141, R141, R158, R157, 0x96, !PT ;  /* 0x0000009e8d8d7212 */ /* 0x000fc600078e969d */
[----:B------:R-:W-:Y:S02]  /*2e2c0*/  VIADD R131, R123, 0x32370b8f ;  /* 0x32370b8f7b837836 */ /* 0x000fe40000000000 */
[----:B------:R-:W-:-:S03]  /*2e2d0*/  IMAD.MOV.U32 R145, RZ, RZ, RZ ;  /* 0x000000ffff917224 */ /* 0x000fc600078e00ff */
[----:B------:R-:W-:Y:S01]  /*2e2e0*/  LOP3.LUT R131, R131, R182, R185, 0x96, !PT ;  /* 0x000000b683837212 */ /* 0x000fe200078e96b9 */
[----:B------:R-:W-:Y:S01]  /*2e2f0*/  IMAD.WIDE.U32 R182, R141, -0x2daee0ad, RZ ;  /* 0xd2511f538db67825 */ /* 0x000fe200078e00ff */
[----:B------:R-:W-:-:S03]  /*2e300*/  IADD3 R141, PT, PT, R123, -0x126145ec, RZ ;  /* 0xed9eba147b8d7810 */ /* 0x000fc60007ffe0ff */
        /* <DEDUP_REMOVED lines=26> */
[----:B------:R-:W-:Y:S02]  /*2e4b0*/  VIADD R159, R123, 0x96a522ad ;  /* 0x96a522ad7b9f7836 */ /* 0x000fe40000000000 */
[----:B------:R-:W-:-:S05]  /*2e4c0*/  IMAD.WIDE.U32 R182, R182, -0x326172a9, RZ ;  /* 0xcd9e8d57b6b67825 */ /* 0x000fca00078e00ff */
[----:B------:R-:W-:Y:S01]  /*2e4d0*/  LOP3.LUT R131, R131, R156, R183, 0x96, !PT ;  /* 0x0000009c83837212 */ /* 0x000fe200078e96b7 */
[----:B------:R-:W-:Y:S01]  /*2e4e0*/  IMAD.WIDE.U32 R156, R141, -0x326172a9, RZ ;  /* 0xcd9e8d578d9c7825 */ /* 0x000fe200078e00ff */
[----:B------:R-:W-:-:S03]  /*2e4f0*/  IADD3 R141, PT, PT, R122, -0x700cb87f, RZ ;  /* 0x8ff347817a8d7810 */ /* 0x000fc60007ffe0ff */
[----:B------:R-:W-:Y:S01]  /*2e500*/  IMAD.WIDE.U32 R184, R131, -0x2daee0ad, RZ ;  /* 0xd2511f5383b87825 */ /* 0x000fe200078e00ff */
[----:B------:R-:W-:Y:S02]  /*2e510*/  LOP3.LUT R157, R141, R182, R157, 0x96, !PT ;  /* 0x000000b68d9d7212 */ /* 0x000fe400078e969d */
[----:B------:R-:W-:Y:S02]  /*2e520*/  MOV R131, R186 ;  /* 0x000000ba00837202 */ /* 0x000fe40000000f00 */
[----:B------:R-:W-:-:S07]  /*2e530*/  LOP3.LUT R159, R159, R158, R185, 0x96, !PT ;  /* 0x0000009e9f9f7212 */ /* 0x000fce00078e96b9 */
.L_x_2344:
[----:B------:R-:W-:Y:S05]  /*2e540*/  BSYNC.RECONVERGENT B1 ;  /* 0x0000000000017941 */ /* 0x000fea0003800200 */
.L_x_2343:
        /* <DEDUP_REMOVED lines=8> */
[----:B------:R-:W-:Y:S01]  /*2e5d0*/  MOV R141, R156 ;  /* 0x0000009c008d7202 */ /* 0x000fe20000000f00 */
[----:B------:R-:W-:Y:S01]  /*2e5e0*/  FFMA.FTZ R131, R142, R177, 1.1641532182693481445e-10 ;  /* 0x2f0000008e837423 */ /* 0x000fe200000100b1 */
[----:B------:R-:W-:Y:S01]  /*2e5f0*/  @P1 SHF.L.U32 R142, R48, 0x10, RZ ;  /* 0x00000010308e1819 */ /* 0x000fe200000006ff */
[----:B0-----:R-:W-:-:S03]  /*2e600*/  FMUL.FTZ R146, R146, R189 ;  /* 0x000000bd92927220 */ /* 0x001fc60000410000 */
[----:B-1----:R-:W-:-:S04]  /*2e610*/  FSETP.GTU.FTZ.AND P2, PT, R131, R188, PT ;  /* 0x000000bc8300720b */ /* 0x002fc80003f5c000 */
[----:B------:R-:W-:Y:S01]  /*2e620*/  FSEL R131, R146, RZ, !P2 ;  /* 0x000000ff92837208 */ /* 0x000fe20005000000 */
[----:B------:R-:W-:Y:S01]  /*2e630*/  IMAD.MOV.U32 R146, RZ, RZ, 0x2 ;  /* 0x00000002ff927424 */ /* 0x000fe200078e00ff */
        /* <DEDUP_REMOVED lines=14> */
.L_x_2350:
        /* <DEDUP_REMOVED lines=13> */
.L_x_2352:
[----:B------:R-:W-:Y:S05]  /*2e7f0*/  BSYNC.RECONVERGENT B2 ;  /* 0x0000000000027941 */ /* 0x000fea0003800200 */
.L_x_2351:
[----:B------:R-:W-:Y:S01]  /*2e800*/  IMAD.WIDE.U32 R182, R128, -0x326172a9, RZ ;  /* 0xcd9e8d5780b67825 */ /* 0x000fe200078e00ff */
[----:B------:R-:W-:-:S03]  /*2e810*/  LOP3.LUT R156, R12, R187, R123, 0x96, !PT ;  /* 0x000000bb0c9c7212 */ /* 0x000fc600078e967b */
[----:B------:R-:W-:Y:S01]  /*2e820*/  HFMA2 R146, -RZ, RZ, 0, 0 ;  /* 0x00000000ff927431 */ /* 0x000fe200000001ff */
[----:B------:R-:W-:Y:S01]  /*2e830*/  IADD3 R141, PT, PT, R122, -0x61c88647, RZ ;  /* 0x9e3779b97a8d7810 */ /* 0x000fe20007ffe0ff */
[----:B------:R-:W-:Y:S01]  /*2e840*/  VIADD R145, R123, 0xbb67ae85 ;  /* 0xbb67ae857b917836 */ /* 0x000fe20000000000 */
[----:B------:R-:W-:Y:S01]  /*2e850*/  LOP3.LUT R158, R121, R183, R122, 0x96, !PT ;  /* 0x000000b7799e7212 */ /* 0x000fe200078e967a */
[----:B------:R-:W-:-:S04]  /*2e860*/  IMAD.WIDE.U32 R156, R156, -0x326172a9, RZ ;  /* 0xcd9e8d579c9c7825 */ /* 0x000fc800078e00ff */
[----:B------:R-:W-:Y:S01]  /*2e870*/  IMAD.WIDE.U32 R158, R158, -0x2daee0ad, RZ ;  /* 0xd2511f539e9e7825 */ /* 0x000fe200078e00ff */
[----:B------:R-:W-:Y:S02]  /*2e880*/  LOP3.LUT R141, R141, R182, R157, 0x96, !PT ;  /* 0x000000b68d8d7212 */ /* 0x000fe400078e969d */
[----:B------:R-:W-:Y:S02]  /*2e890*/  IADD3 R157, PT, PT, R123, 0x76cf5d0a, RZ ;  /* 0x76cf5d0a7b9d7810 */ /* 0x000fe40007ffe0ff */
        /* <DEDUP_REMOVED lines=10> */
[----:B------:R-:W-:-:S05]  /*2e940*/  VIADD R141, R123, 0x32370b8f ;  /* 0x32370b8f7b8d7836 */ /* 0x000fca0000000000 */
        /* <DEDUP_REMOVED lines=29> */
[----:B------:R-:W-:-:S05]  /*2eb20*/  IMAD.WIDE.U32 R186, R186, -0x326172a9, RZ ;  /* 0xcd9e8d57baba7825 */ /* 0x000fca00078e00ff */
[----:B------:R-:W-:Y:S01]  /*2eb30*/  LOP3.LUT R141, R141, R156, R187, 0x96, !PT ;  /* 0x0000009c8d8d7212 */ /* 0x000fe200078e96bb */
[----:B------:R-:W-:Y:S01]  /*2eb40*/  IMAD.WIDE.U32 R156, R145, -0x326172a9, RZ ;  /* 0xcd9e8d57919c7825 */ /* 0x000fe200078e00ff */
[----:B------:R-:W-:-:S03]  /*2eb50*/  IADD3 R145, PT, PT, R122, -0x700cb87f, RZ ;  /* 0x8ff347817a917810 */ /* 0x000fc60007ffe0ff */
[----:B------:R-:W-:Y:S01]  /*2eb60*/  IMAD.WIDE.U32 R158, R141, -0x2daee0ad, RZ ;  /* 0xd2511f538d9e7825 */ /* 0x000fe200078e00ff */
[----:B------:R-:W-:-:S03]  /*2eb70*/  LOP3.LUT R157, R145, R186, R157, 0x96, !PT ;  /* 0x000000ba919d7212 */ /* 0x000fc600078e969d */
[----:B------:R-:W-:-:S05]  /*2eb80*/  VIADD R141, R123, 0x96a522ad ;  /* 0x96a522ad7b8d7836 */ /* 0x000fca0000000000 */
[----:B------:R-:W-:Y:S02]  /*2eb90*/  LOP3.LUT R159, R141, R182, R159, 0x96, !PT ;  /* 0x000000b68d9f7212 */ /* 0x000fe400078e969f */
[----:B------:R-:W-:Y:S01]  /*2eba0*/  MOV R141, R184 ;  /* 0x000000b8008d7202 */ /* 0x000fe20000000f00 */
[----:B------:R-:W-:-:S07]  /*2ebb0*/  IMAD.MOV.U32 R184, RZ, RZ, R158 ;  /* 0x000000ffffb87224 */ /* 0x000fce00078e009e */
.L_x_2349:
[----:B------:R-:W-:Y:S05]  /*2ebc0*/  BSYNC.RECONVERGENT B1 ;  /* 0x0000000000017941 */ /* 0x000fea0003800200 */
.L_x_2348:
[----:B------:R-:W-:Y:S01]  /*2ebd0*/  I2FP.F32.U32 R142, R141 ;  /* 0x0000008d008e7245 */ /* 0x000fe20000201000 */
[----:B------:R-:W-:Y:S01]  /*2ebe0*/  IMAD.U32 R104, R104, 0x10000, RZ ;  /* 0x0001000068687824 */ /* 0x000fe200078e00ff */
[----:B------:R-:W-:Y:S01]  /*2ebf0*/  @P1 PRMT R145, R48, 0x7632, R145 ;  /* 0x0000763230911816 */ /* 0x000fe20000000091 */
[----:B------:R-:W-:Y:S01]  /*2ec00*/  BSSY.RECONVERGENT B1, `(.L_x_2353) ;  /* 0x0000061000017945 */ /* 0x000fe20003800200 */
[----:B------:R-:W-:Y:S01]  /*2ec10*/  LOP3.LUT R124, R124, 0xfffffff7, RZ, 0xc0, !PT ;  /* 0xfffffff77c7c7812 */ /* 0x000fe200078ec0ff */
[----:B------:R-:W-:Y:S01]  /*2ec20*/  FFMA.FTZ R141, R142, R177, 1.1641532182693481445e-10 ;  /* 0x2f0000008e8d7423 */ /* 0x000fe200000100b1 */
[----:B------:R-:W-:Y:S01]  /*2ec30*/  FMUL.FTZ R104, R104, R189 ;  /* 0x000000bd68687220 */ /* 0x000fe20000410000 */
[----:B------:R-:W-:Y:S01]  /*2ec40*/  @P1 SHF.L.U32 R142, R145, 0x10, RZ ;  /* 0x00000010918e1819 */ /* 0x000fe200000006ff */
[----:B------:R-:W-:Y:S02]  /*2ec50*/  IMAD.MOV.U32 R158, RZ, RZ, 0x2 ;  /* 0x00000002ff9e7424 */ /* 0x000fe400078e00ff */
[----:B------:R-:W-:-:S04]  /*2ec60*/  FSETP.GTU.FTZ.AND P2, PT, R141, R188, PT ;  /* 0x000000bc8d00720b */ /* 0x000fc80003f5c000 */
[----:B------:R-:W-:Y:S02]  /*2ec70*/  FSEL R141, R104, RZ, !P2 ;  /* 0x000000ff688d7208 */ /* 0x000fe40005000000 */
[----:B------:R-:W-:Y:S02]  /*2ec80*/  PLOP3.LUT P3, PT, P2, PT, PT, 0x8, 0x80 ;  /* 0x000000000080781c */ /* 0x000fe4000176e170 */
[----:B------:R-:W-:Y:S01]  /*2ec90*/  ISETP.NE.AND P2, PT, R146, 0x1, PT ;  /* 0x000000019200780c */ /* 0x000fe20003f45270 */
[----:B------:R-:W-:Y:S01]  /*2eca0*/  @P1 FADD.FTZ R141, R142, R141 ;  /* 0x0000008d8e8d1221 */ /* 0x000fe20000010000 */
[----:B------:R-:W-:-:S04]  /*2ecb0*/  MOV R104, R156 ;  /* 0x0000009c00687202 */ /* 0x000fc80000000f00 */
        /* <DEDUP_REMOVED lines=11> */
.L_x_2355:
        /* <DEDUP_REMOVED lines=13> */
.L_x_2357:
[----:B------:R-:W-:Y:S05]  /*2ee40*/  BSYNC.RECONVERGENT B2 ;  /* 0x0000000000027941 */ /* 0x000fea0003800200 */
.L_x_2356:
[----:B------:R-:W-:Y:S01]  /*2ee50*/  IMAD.WIDE.U32 R182, R128, -0x326172a9, RZ ;  /* 0xcd9e8d5780b67825 */ /* 0x000fe200078e00ff */
[----:B------:R-:W-:Y:S02]  /*2ee60*/  LOP3.LUT R156, R12, R187, R123, 0x96, !PT ;  /* 0x000000bb0c9c7212 */ /* 0x000fe400078e967b */
[----:B------:R-:W-:Y:S01]  /*2ee70*/  IADD3 R145, PT, PT, R122, -0x61c88647, RZ ;  /* 0x9e3779b97a917810 */ /* 0x000fe20007ffe0ff */
[----:B------:R-:W-:Y:S01]  /*2ee80*/  VIADD R169, R123, 0xbb67ae85 ;  /* 0xbb67ae857ba97836 */ /* 0x000fe20000000000 */
[----:B------:R-:W-:Y:S01]  /*2ee90*/  LOP3.LUT R158, R121, R183, R122, 0x96, !PT ;  /* 0x000000b7799e7212 */ /* 0x000fe200078e967a */
[----:B------:R-:W-:Y:S01]  /*2eea0*/  IMAD.WIDE.U32 R156, R156, -0x326172a9, RZ ;  /* 0xcd9e8d579c9c7825 */ /* 0x000fe200078e00ff */
[----:B------:R-:W-:-:S03]  /*2eeb0*/  MOV R104, R184 ;  /* 0x000000b800687202 */ /* 0x000fc60000000f00 */
        /* <DEDUP_REMOVED lines=12> */
[----:B------:R-:W-:Y:S02]  /*2ef80*/  LOP3.LUT R169, R169, R182, R157, 0x96, !PT ;  /* 0x000000b6a9a97212 */ /* 0x000fe400078e969d */
[C---:B------:R-:W-:Y:S01]  /*2ef90*/  IADD3 R157, PT, PT, R123.reuse, -0x126145ec, RZ ;  /* 0xed9eba147b9d7810 */ /* 0x040fe20007ffe0ff */
        /* <DEDUP_REMOVED lines=9> */
[----:B------:R-:W-:Y:S01]  /*2f030*/  IMAD.WIDE.U32 R158, R145, -0x2daee0ad, RZ ;  /* 0xd2511f53919e7825 */ /* 0x000fe200078e00ff */
[----:B------:R-:W-:Y:S02]  /*2f040*/  LOP3.LUT R169, R169, R182, R157, 0x96, !PT ;  /* 0x000000b6a9a97212 */ /* 0x000fe400078e969d */
[C---:B------:R-:W-:Y:S01]  /*2f050*/  IADD3 R157, PT, PT, R123.reuse, 0x646e171e, RZ ;  /* 0x646e171e7b9d7810 */ /* 0x040fe20007ffe0ff */
        /* <DEDUP_REMOVED lines=11> */
[C---:B------:R-:W-:Y:S01]  /*2f110*/  IADD3 R157, PT, PT, R123.reuse, -0x24c28bd8, RZ ;  /* 0xdb3d74287b9d7810 */ /* 0x040fe20007ffe0ff */
[----:B------:R-:W-:Y:S01]  /*2f120*/  VIADD R145, R123, 0x1fd5c5a3 ;  /* 0x1fd5c5a37b917836 */ /* 0x000fe20000000000 */
[----:B------:R-:W-:Y:S01]  /*2f130*/  IADD3 R169, PT, PT, R122, -0x700cb87f, RZ ;  /* 0x8ff347817aa97810 */ /* 0x000fe20007ffe0ff */
[----:B------:R-:W-:-:S03]  /*2f140*/  IMAD.WIDE.U32 R182, R182, -0x2daee0ad, RZ ;  /* 0xd2511f53b6b67825 */ /* 0x000fc600078e00ff */
[----:B------:R-:W-:Y:S01]  /*2f150*/  LOP3.LUT R186, R145, R186, R159, 0x96, !PT ;  /* 0x000000ba91ba7212 */ /* 0x000fe200078e969f */
[----:B------:R-:W-:Y:S01]  /*2f160*/  VIADD R145, R122, 0xf1bbcdc8 ;  /* 0xf1bbcdc87a917836 */ /* 0x000fe20000000000 */
[----:B------:R-:W-:-:S03]  /*2f170*/  LOP3.LUT R157, R157, R158, R183, 0x96, !PT ;  /* 0x0000009e9d9d7212 */ /* 0x000fc600078e96b7 */
[----:B------:R-:W-:-:S05]  /*2f180*/  IMAD.WIDE.U32 R186, R186, -0x326172a9, RZ ;  /* 0xcd9e8d57baba7825 */ /* 0x000fca00078e00ff */
[----:B------:R-:W-:Y:S01]  /*2f190*/  LOP3.LUT R145, R145, R156, R187, 0x96, !PT ;  /* 0x0000009c91917212 */ /* 0x000fe200078e96bb */
[----:B------:R-:W-:-:S04]  /*2f1a0*/  IMAD.WIDE.U32 R156, R157, -0x326172a9, RZ ;  /* 0xcd9e8d579d9c7825 */ /* 0x000fc800078e00ff */
[----:B------:R-:W-:Y:S01]  /*2f1b0*/  IMAD.WIDE.U32 R158, R145, -0x2daee0ad, RZ ;  /* 0xd2511f53919e7825 */ /* 0x000fe200078e00ff */
[----:B------:R-:W-:-:S03]  /*2f1c0*/  LOP3.LUT R157, R169, R186, R157, 0x96, !PT ;  /* 0x000000baa99d7212 */ /* 0x000fc600078e969d */
[----:B------:R-:W-:Y:S02]  /*2f1d0*/  VIADD R145, R123, 0x96a522ad ;  /* 0x96a522ad7b917836 */ /* 0x000fe40000000000 */
[----:B------:R-:W-:Y:S02]  /*2f1e0*/  IMAD.MOV.U32 R184, RZ, RZ, R158 ;  /* 0x000000ffffb87224 */ /* 0x000fe400078e009e */
[----:B------:R-:W-:Y:S01]  /*2f1f0*/  HFMA2 R158, -RZ, RZ, 0, 0 ;  /* 0x00000000ff9e7431 */ /* 0x000fe200000001ff */
[----:B------:R-:W-:-:S07]  /*2f200*/  LOP3.LUT R159, R145, R182, R159, 0x96, !PT ;  /* 0x000000b6919f7212 */ /* 0x000fce00078e969f */
.L_x_2354:
[----:B------:R-:W-:Y:S05]  /*2f210*/  BSYNC.RECONVERGENT B1 ;  /* 0x0000000000017941 */ /* 0x000fea0003800200 */
.L_x_2353:
[----:B------:R-:W-:Y:S01]  /*2f220*/  I2FP.F32.U32 R104, R104 ;  /* 0x0000006800687245 */ /* 0x000fe20000201000 */
[----:B------:R-:W-:Y:S01]  /*2f230*/  IMAD.U32 R142, R105, 0x10000, RZ ;  /* 0x00010000698e7824 */ /* 0x000fe200078e00ff */
[----:B------:R-:W-:Y:S01]  /*2f240*/  @P1 SHF.L.U32 R169, R49, 0x10, RZ ;  /* 0x0000001031a91819 */ /* 0x000fe200000006ff */
[----:B------:R-:W-:Y:S01]  /*2f250*/  BSSY.RECONVERGENT B1, `(.L_x_2358) ;  /* 0x0000061000017945 */ /* 0x000fe20003800200 */
[----:B------:R-:W-:Y:S01]  /*2f260*/  LOP3.LUT R124, R124, 0xfffffffb, RZ, 0xc0, !PT ;  /* 0xfffffffb7c7c7812 */ /* 0x000fe200078ec0ff */
[----:B------:R-:W-:Y:S01]  /*2f270*/  FFMA.FTZ R145, R104, R177, 1.1641532182693481445e-10 ;  /* 0x2f00000068917423 */ /* 0x000fe200000100b1 */
[----:B------:R-:W-:-:S04]  /*2f280*/  FMUL.FTZ R142, R142, R189 ;  /* 0x000000bd8e8e7220 */ /* 0x000fc80000410000 */
[----:B------:R-:W-:Y:S02]  /*2f290*/  FSETP.GTU.FTZ.AND P2, PT, R145, R188, PT ;  /* 0x000000bc9100720b */ /* 0x000fe40003f5c000 */
[----:B------:R-:W-:Y:S02]  /*2f2a0*/  PRMT R145, R105, 0x7632, R145 ;  /* 0x0000763269917816 */ /* 0x000fe40000000091 */
[----:B------:R-:W-:Y:S02]  /*2f2b0*/  FSEL R142, R142, RZ, !P2 ;  /* 0x000000ff8e8e7208 */ /* 0x000fe40005000000 */
[----:B------:R-:W-:Y:S02]  /*2f2c0*/  PLOP3.LUT P3, PT, P2, PT, PT, 0x8, 0x80 ;  /* 0x000000000080781c */ /* 0x000fe4000176e170 */
[----:B------:R-:W-:Y:S01]  /*2f2d0*/  ISETP.NE.AND P2, PT, R158, 0x1, PT ;  /* 0x000000019e00780c */ /* 0x000fe20003f45270 */
[----:B------:R-:W-:Y:S01]  /*2f2e0*/  @P1 FADD.FTZ R142, R169, R142 ;  /* 0x0000008ea98e1221 */ /* 0x000fe20000010000 */
[----:B------:R-:W-:Y:S01]  /*2f2f0*/  IMAD.MOV.U32 R169, RZ, RZ, 0x2 ;  /* 0x00000002ffa97424 */ /* 0x000fe200078e00ff */
[----:B------:R-:W-:-:S03]  /*2f300*/  MOV R105, R156 ;  /* 0x0000009c00697202 */ /* 0x000fc60000000f00 */
        /* <DEDUP_REMOVED lines=11> */
.L_x_2360:
        /* <DEDUP_REMOVED lines=13> */
.L_x_2362:
[----:B------:R-:W-:Y:S05]  /*2f490*/  BSYNC.RECONVERGENT B2 ;  /* 0x0000000000027941 */ /* 0x000fea0003800200 */
.L_x_2361:
        /* <DEDUP_REMOVED lines=50> */
[----:B------:R-:W-:Y:S01]  /*2f7c0*/  IADD3 R159, PT, PT, R122, -0x700cb87f, RZ ;  /* 0x8ff347817a9f7810 */ /* 0x000fe20007ffe0ff */
[----:B------:R-:W-:Y:S01]  /*2f7d0*/  VIADD R169, R123, 0x96a522ad ;  /* 0x96a522ad7ba97836 */ /* 0x000fe20000000000 */
[----:B------:R-:W-:Y:S01]  /*2f7e0*/  LOP3.LUT R105, R105, R104, R183, 0x96, !PT ;  /* 0x0000006869697212 */ /* 0x000fe200078e96b7 */
[----:B------:R-:W-:-:S04]  /*2f7f0*/  IMAD.WIDE.U32 R156, R157, -0x326172a9, RZ ;  /* 0xcd9e8d579d9c7825 */ /* 0x000fc800078e00ff */
[----:B------:R-:W-:Y:S01]  /*2f800*/  IMAD.WIDE.U32 R104, R105, -0x2daee0ad, RZ ;  /* 0xd2511f5369687825 */ /* 0x000fe200078e00ff */
[----:B------:R-:W-:-:S04]  /*2f810*/  LOP3.LUT R157, R159, R182, R157, 0x96, !PT ;  /* 0x000000b69f9d7212 */ /* 0x000fc800078e969d */
[----:B------:R-:W-:Y:S01]  /*2f820*/  LOP3.LUT R159, R169, R158, R105, 0x96, !PT ;  /* 0x0000009ea99f7212 */ /* 0x000fe200078e9669 */
[----:B------:R-:W-:Y:S01]  /*2f830*/  HFMA2 R169, -RZ, RZ, 0, 0 ;  /* 0x00000000ffa97431 */ /* 0x000fe200000001ff */
[----:B------:R-:W-:Y:S01]  /*2f840*/  MOV R105, R184 ;  /* 0x000000b800697202 */ /* 0x000fe20000000f00 */
[----:B------:R-:W-:-:S07]  /*2f850*/  IMAD.MOV.U32 R184, RZ, RZ, R104 ;  /* 0x000000ffffb87224 */ /* 0x000fce00078e0068 */
.L_x_2359:
[----:B------:R-:W-:Y:S05]  /*2f860*/  BSYNC.RECONVERGENT B1 ;  /* 0x0000000000017941 */ /* 0x000fea0003800200 */
.L_x_2358:
        /* <DEDUP_REMOVED lines=9> */
[----:B------:R-:W-:-:S02]  /*2f900*/  FSETP.GTU.FTZ.AND P2, PT, R105, R188, PT ;  /* 0x000000bc6900720b */ /* 0x000fc40003f5c000 */
[----:B------:R-:W-:Y:S02]  /*2f910*/  MOV R105, R156 ;  /* 0x0000009c00697202 */ /* 0x000fe40000000f00 */
        /* <DEDUP_REMOVED lines=15> */
.L_x_2365:
        /* <DEDUP_REMOVED lines=13> */
.L_x_2367:
[----:B------:R-:W-:Y:S05]  /*2fae0*/  BSYNC.RECONVERGENT B2 ;  /* 0x0000000000027941 */ /* 0x000fea0003800200 */
.L_x_2366:
[----:B------:R-:W-:Y:S01]  /*2faf0*/  IMAD.WIDE.U32 R158, R128, -0x326172a9, RZ ;  /* 0xcd9e8d57809e7825 */ /* 0x000fe200078e00ff */
[----:B------:R-:W-:-:S03]  /*2fb00*/  LOP3.LUT R104, R12, R183, R123, 0x96, !PT ;  /* 0x000000b70c687212 */ /* 0x000fc600078e967b */
[----:B------:R-:W-:Y:S01]  /*2fb10*/  HFMA2 R170, -RZ, RZ, 0, 0 ;  /* 0x00000000ffaa7431 */ /* 0x000fe200000001ff */
[----:B------:R-:W-:Y:S02]  /*2fb20*/  IADD3 R145, PT, PT, R122, -0x61c88647, RZ ;  /* 0x9e3779b97a917810 */ /* 0x000fe40007ffe0ff */
        /* <DEDUP_REMOVED lines=36> */
[----:B------:R-:W-:Y:S02]  /*2fd70*/  VIADD R159, R123, 0x1fd5c5a3 ;  /* 0x1fd5c5a37b9f7836 */ /* 0x000fe40000000000 */
        /* <DEDUP_REMOVED lines=16> */
[----:B------:R-:W-:Y:S02]  /*2fe80*/  LOP3.LUT R159, R159, R158, R105, 0x96, !PT ;  /* 0x0000009e9f9f7212 */ /* 0x000fe400078e9669 */
[----:B------:R-:W-:Y:S01]  /*2fe90*/  MOV R105, R184 ;  /* 0x000000b800697202 */ /* 0x000fe20000000f00 */
[----:B------:R-:W-:-:S07]  /*2fea0*/  IMAD.MOV.U32 R184, RZ, RZ, R104 ;  /* 0x000000ffffb87224 */ /* 0x000fce00078e0068 */
.L_x_2364:
[----:B------:R-:W-:Y:S05]  /*2feb0*/  BSYNC.RECONVERGENT B1 ;  /* 0x0000000000017941 */ /* 0x000fea0003800200 */
.L_x_2363:
[----:B------:R-:W-:Y:S01]  /*2fec0*/  I2FP.F32.U32 R104, R105 ;  /* 0x0000006900687245 */ /* 0x000fe20000201000 */
[----:B------:R-:W-:Y:S01]  /*2fed0*/  IMAD.U32 R158, R106, 0x10000, RZ ;  /* 0x000100006a9e7824 */ /* 0x000fe200078e00ff */
[----:B------:R-:W-:Y:S01]  /*2fee0*/  ISETP.NE.AND P3, PT, R170, 0x1, PT ;  /* 0x00000001aa00780c */ /* 0x000fe20003f65270 */
[----:B------:R-:W-:Y:S01]  /*2fef0*/  BSSY.RECONVERGENT B1, `(.L_x_2368) ;  /* 0x000005f000017945 */ /* 0x000fe20003800200 */
[----:B------:R-:W-:Y:S01]  /*2ff00*/  PRMT R106, R106, 0x7632, R106 ;  /* 0x000076326a6a7816 */ /* 0x000fe2000000006a */
[----:B------:R-:W-:Y:S01]  /*2ff10*/  FFMA.FTZ R105, R104, R177, 1.1641532182693481445e-10 ;  /* 0x2f00000068697423 */ /* 0x000fe200000100b1 */
[----:B------:R-:W-:Y:S01]  /*2ff20*/  FMUL.FTZ R158, R158, R189 ;  /* 0x000000bd9e9e7220 */ /* 0x000fe20000410000 */
[----:B------:R-:W-:Y:S01]  /*2ff30*/  @P1 SHF.L.U32 R104, R50, 0x10, RZ ;  /* 0x0000001032681819 */ /* 0x000fe200000006ff */
[----:B------:R-:W-:Y:S02]  /*2ff40*/  IMAD.MOV.U32 R182, RZ, RZ, 0x2 ;  /* 0x00000002ffb67424 */ /* 0x000fe400078e00ff */
[----:B------:R-:W-:-:S02]  /*2ff50*/  FSETP.GTU.FTZ.AND P2, PT, R105, R188, PT ;  /* 0x000000bc6900720b */ /* 0x000fc40003f5c000 */
[----:B------:R-:W-:Y:S02]  /*2ff60*/  MOV R105, R156 ;  /* 0x0000009c00697202 */ /* 0x000fe40000000f00 */
        /* <DEDUP_REMOVED lines=13> */
.L_x_2370:
        /* <DEDUP_REMOVED lines=13> */
.L_x_2372:
[----:B------:R-:W-:Y:S05]  /*30110*/  BSYNC.RECONVERGENT B2 ;  /* 0x0000000000027941 */ /* 0x000fea0003800200 */
.L_x_2371:
        /* <DEDUP_REMOVED lines=60> */
.L_x_2369:
[----:B------:R-:W-:Y:S05]  /*304e0*/  BSYNC.RECONVERGENT B1 ;  /* 0x0000000000017941 */ /* 0x000fea0003800200 */
.L_x_2368:
        /* <DEDUP_REMOVED lines=8> */
[----:B------:R-:W-:Y:S02]  /*30570*/  @P1 SHF.L.U32 R158, R158, 0x10, RZ ;  /* 0x000000109e9e1819 */ /* 0x000fe400000006ff */
        /* <DEDUP_REMOVED lines=15> */
.L_x_2375:
        /* <DEDUP_REMOVED lines=13> */
.L_x_2377:
[----:B------:R-:W-:Y:S05]  /*30740*/  BSYNC.RECONVERGENT B2 ;  /* 0x0000000000027941 */ /* 0x000fea0003800200 */
.L_x_2376:
        /* <DEDUP_REMOVED lines=56> */
[----:B------:R-:W-:-:S05]  /*30ad0*/  VIADD R183, R123, 0x96a522ad ;  /* 0x96a522ad7bb77836 */ /* 0x000fca0000000000 */
[----:B------:R-:W-:Y:S02]  /*30ae0*/  LOP3.LUT R159, R183, R158, R105, 0x96, !PT ;  /* 0x0000009eb79f7212 */ /* 0x000fe400078e9669 */
[----:B------:R-:W-:Y:S01]  /*30af0*/  MOV R105, R184 ;  /* 0x000000b800697202 */ /* 0x000fe20000000f00 */
[----:B------:R-:W-:-:S07]  /*30b00*/  IMAD.MOV.U32 R184, RZ, RZ, R104 ;  /* 0x000000ffffb87224 */ /* 0x000fce00078e0068 */
.L_x_2374:
[----:B------:R-:W-:Y:S05]  /*30b10*/  BSYNC.RECONVERGENT B1 ;  /* 0x0000000000017941 */ /* 0x000fea0003800200 */
.L_x_2373:
        /* <DEDUP_REMOVED lines=9> */
[----:B------:R-:W-:Y:S02]  /*30bb0*/  MOV R105, R156 ;  /* 0x0000009c00697202 */ /* 0x000fe40000000f00 */
        /* <DEDUP_REMOVED lines=14> */
.L_x_2380:
        /* <DEDUP_REMOVED lines=13> */
.L_x_2382:
[----:B------:R-:W-:Y:S05]  /*30d70*/  BSYNC.RECONVERGENT B2 ;  /* 0x0000000000027941 */ /* 0x000fea0003800200 */
.L_x_2381:
        /* <DEDUP_REMOVED lines=60> */
.L_x_2379:
[----:B------:R-:W-:Y:S05]  /*31140*/  BSYNC.RECONVERGENT B1 ;  /* 0x0000000000017941 */ /* 0x000fea0003800200 */
.L_x_2378:
[----:B------:R-:W-:Y:S01]  /*31150*/  I2FP.F32.U32 R104, R105 ;  /* 0x0000006900687245 */ /* 0x000fe20000201000 */
[----:B------:R-:W-:Y:S01]  /*31160*/  IMAD.U32 R106, R183, 0x10000, RZ ;  /* 0x00010000b76a7824 */ /* 0x000fe200078e00ff */
[----:B------:R-:W-:-:S03]  /*31170*/  @P1 PRMT R105, R51, 0x7632, R105 ;  /* 0x0000763233691816 */ /* 0x000fc60000000069 */
[----:B------:R-:W-:Y:S01]  /*31180*/  FFMA.FTZ R177, R104, R177, 1.1641532182693481445e-10 ;  /* 0x2f00000068b17423 */ /* 0x000fe200000100b1 */
[----:B------:R-:W-:Y:S01]  /*31190*/  FMUL.FTZ R106, R106, R189 ;  /* 0x000000bd6a6a7220 */ /* 0x000fe20000410000 */
[----:B------:R-:W-:Y:S02]  /*311a0*/  @P1 SHF.L.U32 R104, R105, 0x10, RZ ;  /* 0x0000001069681819 */ /* 0x000fe400000006ff */
        /* <DEDUP_REMOVED lines=9> */
.L_x_2342:
        /* <DEDUP_REMOVED lines=30> */
[----:B------:R-:W-:Y:S01]  /*31420*/  LOP3.LUT R182, R8, 0xff, RZ, 0xc0, !PT ;  /* 0x000000ff08b67812 */ /* 0x000fe200078ec0ff */
[----:B------:R-:W-:Y:S01]  /*31430*/  IMAD.WIDE.U32 R186, R186, 0x1000000, RZ ;  /* 0x01000000baba7825 */ /* 0x000fe200078e00ff */
        /* <DEDUP_REMOVED lines=11> */
.L_x_2383:
[----:B0-----:R-:W-:Y:S01]  /*314f0*/  MOV R186, R184 ;  /* 0x000000b800ba7202 */ /* 0x001fe20000000f00 */
[----:B------:R-:W-:-:S07]  /*31500*/  VIADD R179, R179, 0x20 ;  /* 0x00000020b3b37836 */ /* 0x000fce0000000000 */
.L_x_2260:
[----:B------:R-:W-:Y:S05]  /*31510*/  BSYNC.RECONVERGENT B0 ;  /* 0x0000000000007941 */ /* 0x000fea0003800200 */
.L_x_2259:
        /* <DEDUP_REMOVED lines=22> */
[----:B------:R-:W-:Y:S01]  /*31680*/  IMAD.MOV.U32 R3, RZ, RZ, R156 ;  /* 0x000000ffff037224 */ /* 0x000fe200078e009c */
[----:B------:R-:W-:-:S08]  /*31690*/  MOV R184, R186 ;  /* 0x000000ba00b87202 */ /* 0x000fd00000000f00 */
        /* <DEDUP_REMOVED lines=11> */
.L_x_2389:
        /* <DEDUP_REMOVED lines=13> */
.L_x_2391:
[----:B------:R-:W-:Y:S05]  /*31820*/  BSYNC.RECONVERGENT B2 ;  /* 0x0000000000027941 */ /* 0x000fea0003800200 */
.L_x_2390:
        /* <DEDUP_REMOVED lines=48> */
[C---:B------:R-:W-:Y:S01]  /*31b30*/  VIADD R3, R122.reuse, 0xf1bbcdc8 ;  /* 0xf1bbcdc87a037836 */ /* 0x040fe20000000000 */
[----:B------:R-:W-:Y:S02]  /*31b40*/  LOP3.LUT R156, R9, R156, R5, 0x96, !PT ;  /* 0x0000009c099c7212 */ /* 0x000fe400078e9605 */
[----:B------:R-:W-:Y:S01]  /*31b50*/  IADD3 R5, PT, PT, R122, -0x700cb87f, RZ ;  /* 0x8ff347817a057810 */ /* 0x000fe20007ffe0ff */
[----:B------:R-:W-:-:S04]  /*31b60*/  IMAD.WIDE.U32 R6, R6, -0x326172a9, RZ ;  /* 0xcd9e8d5706067825 */ /* 0x000fc800078e00ff */
[----:B------:R-:W-:Y:S01]  /*31b70*/  IMAD.WIDE.U32 R156, R156, -0x326172a9, RZ ;  /* 0xcd9e8d579c9c7825 */ /* 0x000fe200078e00ff */
[----:B------:R-:W-:-:S04]  /*31b80*/  LOP3.LUT R3, R3, R8, R7, 0x96, !PT ;  /* 0x0000000803037212 */ /* 0x000fc800078e9607 */
[----:B------:R-:W-:Y:S01]  /*31b90*/  LOP3.LUT R157, R5, R6, R157, 0x96, !PT ;  /* 0x00000006059d7212 */ /* 0x000fe200078e969d */
[----:B------:R-:W-:Y:S01]  /*31ba0*/  IMAD.WIDE.U32 R184, R3, -0x2daee0ad, RZ ;  /* 0xd2511f5303b87825 */ /* 0x000fe200078e00ff */
[----:B------:R-:W-:-:S03]  /*31bb0*/  MOV R3, R186 ;  /* 0x000000ba00037202 */ /* 0x000fc60000000f00 */
[----:B------:R-:W-:Y:S01]  /*31bc0*/  IMAD.MOV.U32 R6, RZ, RZ, RZ ;  /* 0x000000ffff067224 */ /* 0x000fe200078e00ff */
[----:B------:R-:W-:-:S07]  /*31bd0*/  LOP3.LUT R159, R159, R4, R185, 0x96, !PT ;  /* 0x000000049f9f7212 */ /* 0x000fce00078e96b9 */
.L_x_2388:
[----:B------:R-:W-:Y:S05]  /*31be0*/  BSYNC.RECONVERGENT B1 ;  /* 0x0000000000017941 */ /* 0x000fea0003800200 */
.L_x_2387:
[----:B------:R-:W1:Y:S01]  /*31bf0*/  LDC R187, c[0x0][0x408] ;  /* 0x00010200ffbb7b82 */ /* 0x000e620000000800 */
[----:B0-----:R-:W-:Y:S01]  /*31c00*/  HFMA2 R180, -RZ, RZ, 0.1171875, 0 ;  /* 0x2f800000ffb47431 */ /* 0x001fe200000001ff */
[----:B------:R-:W-:Y:S01]  /*31c10*/  I2FP.F32.U32 R3, R3 ;  /* 0x0000000300037245 */ /* 0x000fe20000201000 */
[----:B-----5:R-:W-:Y:S01]  /*31c20*/  IMAD.U32 R4, R104, 0x10000, RZ ;  /* 0x0001000068047824 */ /* 0x020fe200078e00ff */
[----:B------:R-:W-:Y:S01]  /*31c30*/  LOP3.LUT R124, R124, 0xffffffef, RZ, 0xc0, !PT ;  /* 0xffffffef7c7c7812 */ /* 0x000fe200078ec0ff */
[----:B------:R-:W-:Y:S01]  /*31c40*/  BSSY.RECONVERGENT B1, `(.L_x_2392) ;  /* 0x000005f000017945 */ /* 0x000fe20003800200 */
[----:B------:R-:W-:Y:S01]  /*31c50*/  PRMT R104, R104, 0x7632, R104 ;  /* 0x0000763268687816 */ /* 0x000fe20000000068 */
[----:B------:R-:W-:Y:S01]  /*31c60*/  IMAD.MOV.U32 R5, RZ, RZ, R156 ;  /* 0x000000ffff057224 */ /* 0x000fe200078e009c */
[----:B------:R-:W0:Y:S01]  /*31c70*/  LDC R186, c[0x0][0x404] ;  /* 0x00010100ffba7b82 */ /* 0x000e220000000800 */
[----:B------:R-:W-:Y:S01]  /*31c80*/  MOV R7, 0x2 ;  /* 0x0000000200077802 */ /* 0x000fe20000000f00 */
[----:B------:R-:W-:Y:S01]  /*31c90*/  FFMA.FTZ R3, R3, R180, 1.1641532182693481445e-10 ;  /* 0x2f00000003037423 */ /* 0x000fe200000100b4 */
[----:B-1----:R-:W-:-:S04]  /*31ca0*/  FMUL.FTZ R4, R4, R187 ;  /* 0x000000bb04047220 */ /* 0x002fc80000410000 */
[----:B0-----:R-:W-:-:S04]  /*31cb0*/  FSETP.GTU.FTZ.AND P2, PT, R3, R186, PT ;  /* 0x000000ba0300720b */ /* 0x001fc80003f5c000 */
        /* <DEDUP_REMOVED lines=13> */
.L_x_2394:
        /* <DEDUP_REMOVED lines=13> */
.L_x_2396:
[----:B------:R-:W-:Y:S05]  /*31e60*/  BSYNC.RECONVERGENT B2 ;  /* 0x0000000000027941 */ /* 0x000fea0003800200 */
.L_x_2395:
        /* <DEDUP_REMOVED lines=60> */
.L_x_2393:
[----:B------:R-:W-:Y:S05]  /*32230*/  BSYNC.RECONVERGENT B1 ;  /* 0x0000000000017941 */ /* 0x000fea0003800200 */
.L_x_2392:
        /* <DEDUP_REMOVED lines=11> */
[----:B------:R-:W-:-:S03]  /*322f0*/  IMAD.MOV.U32 R4, RZ, RZ, 0x2 ;  /* 0x00000002ff047424 */ /* 0x000fc600078e00ff */
[----:B------:R-:W-:Y:S01]  /*32300*/  @P1 FADD.FTZ R132, R132, R3 ;  /* 0x0000000384841221 */ /* 0x000fe20000010000 */
[----:B------:R-:W-:Y:S02]  /*32310*/  @!P1 MOV R132, R3 ;  /* 0x0000000300849202 */ /* 0x000fe40000000f00 */
[----:B------:R-:W-:Y:S02]  /*32320*/  MOV R3, R156 ;  /* 0x0000009c00037202 */ /* 0x000fe40000000f00 */
[----:B------:R-:W-:-:S03]  /*32330*/  F2FP.BF16.F32.PACK_AB R181, RZ, R132 ;  /* 0x00000084ffb5723e */ /* 0x000fc600000010ff */
        /* <DEDUP_REMOVED lines=9> */
.L_x_2399:
        /* <DEDUP_REMOVED lines=13> */
.L_x_2401:
[----:B------:R-:W-:Y:S05]  /*324a0*/  BSYNC.RECONVERGENT B2 ;  /* 0x0000000000027941 */ /* 0x000fea0003800200 */
.L_x_2400:
        /* <DEDUP_REMOVED lines=53> */
[----:B------:R-:W-:-:S03]  /*32800*/  IADD3 R3, PT, PT, R122, -0x700cb87f, RZ ;  /* 0x8ff347817a037810 */ /* 0x000fc60007ffe0ff */
[----:B------:R-:W-:Y:S01]  /*32810*/  IMAD.WIDE.U32 R4, R4, -0x2daee0ad, RZ ;  /* 0xd2511f5304047825 */ /* 0x000fe200078e00ff */
[----:B------:R-:W-:Y:S02]  /*32820*/  LOP3.LUT R157, R3, R8, R157, 0x96, !PT ;  /* 0x00000008039d7212 */ /* 0x000fe400078e969d */
[----:B------:R-:W-:Y:S01]  /*32830*/  MOV R3, R184 ;  /* 0x000000b800037202 */ /* 0x000fe20000000f00 */
[----:B------:R-:W-:Y:S02]  /*32840*/  IMAD.MOV.U32 R184, RZ, RZ, R4 ;  /* 0x000000ffffb87224 */ /* 0x000fe400078e0004 */
[----:B------:R-:W-:Y:S01]  /*32850*/  HFMA2 R4, -RZ, RZ, 0, 0 ;  /* 0x00000000ff047431 */ /* 0x000fe200000001ff */
[----:B------:R-:W-:-:S07]  /*32860*/  LOP3.LUT R159, R159, R6, R5, 0x96, !PT ;  /* 0x000000069f9f7212 */ /* 0x000fce00078e9605 */
.L_x_2398:
[----:B------:R-:W-:Y:S05]  /*32870*/  BSYNC.RECONVERGENT B1 ;  /* 0x0000000000017941 */ /* 0x000fea0003800200 */
.L_x_2397:
[----:B------:R-:W-:Y:S01]  /*32880*/  I2FP.F32.U32 R3, R3 ;  /* 0x0000000300037245 */ /* 0x000fe20000201000 */
[----:B------:R-:W-:Y:S01]  /*32890*/  IMAD.U32 R104, R104, 0x10000, RZ ;  /* 0x0001000068687824 */ /* 0x000fe200078e00ff */
[----:B------:R-:W-:Y:S01]  /*328a0*/  LOP3.LUT R124, R124, 0xfffffff7, RZ, 0xc0, !PT ;  /* 0xfffffff77c7c7812 */ /* 0x000fe200078ec0ff */
[----:B------:R-:W-:Y:S01]  /*328b0*/  BSSY.RECONVERGENT B1, `(.L_x_2402) ;  /* 0x000005d000017945 */ /* 0x000fe20003800200 */
[----:B------:R-:W-:Y:S01]  /*328c0*/  MOV R7, 0x2 ;  /* 0x0000000200077802 */ /* 0x000fe20000000f00 */
[----:B------:R-:W-:Y:S01]  /*328d0*/  FFMA.FTZ R3, R3, R180, 1.1641532182693481445e-10 ;  /* 0x2f00000003037423 */ /* 0x000fe200000100b4 */
[----:B------:R-:W-:Y:S01]  /*328e0*/  FMUL.FTZ R104, R104, R187 ;  /* 0x000000bb68687220 */ /* 0x000fe20000410000 */
[----:B------:R-:W-:-:S03]  /*328f0*/  IMAD.MOV.U32 R5, RZ, RZ, R156 ;  /* 0x000000ffff057224 */ /* 0x000fc600078e009c */
        /* <DEDUP_REMOVED lines=14> */
.L_x_2404:
        /* <DEDUP_REMOVED lines=13> */
.L_x_2406:
[----:B------:R-:W-:Y:S05]  /*32ab0*/  BSYNC.RECONVERGENT B2 ;  /* 0x0000000000027941 */ /* 0x000fea0003800200 */
.L_x_2405:
        /* <DEDUP_REMOVED lines=60> */
.L_x_2403:
[----:B------:R-:W-:Y:S05]  /*32e80*/  BSYNC.RECONVERGENT B1 ;  /* 0x0000000000017941 */ /* 0x000fea0003800200 */
.L_x_2402:
[----:B------:R-:W-:Y:S01]  /*32e90*/  I2FP.F32.U32 R5, R5 ;  /* 0x0000000500057245 */ /* 0x000fe20000201000 */
[----:B------:R-:W-:Y:S01]  /*32ea0*/  BSSY.RECONVERGENT B1, `(.L_x_2407) ;  /* 0x0000064000017945 */ /* 0x000fe20003800200 */
[----:B------:R-:W-:Y:S01]  /*32eb0*/  PRMT R4, R52, 0x7632, R4 ;  /* 0x0000763234047816 */ /* 0x000fe20000000004 */
[----:B------:R-:W-:Y:S02]  /*32ec0*/  IMAD.MOV.U32 R104, RZ, RZ, 0x2 ;  /* 0x00000002ff687424 */ /* 0x000fe400078e00ff */
[----:B------:R-:W-:Y:S01]  /*32ed0*/  FFMA.FTZ R5, R5, R180, 1.1641532182693481445e-10 ;  /* 0x2f00000005057423 */ /* 0x000fe200000100b4 */
[----:B------:R-:W-:-:S04]  /*32ee0*/  SHF.L.U32 R4, R4, 0x10, RZ ;  /* 0x0000001004047819 */ /* 0x000fc800000006ff */
[----:B------:R-:W-:Y:S01]  /*32ef0*/  FSETP.GTU.FTZ.AND P2, PT, R5, R186, PT ;  /* 0x000000ba0500720b */ /* 0x000fe20003f5c000 */
[----:B------:R-:W-:-:S03]  /*32f00*/  FMUL.FTZ R4, R4, R187 ;  /* 0x000000bb04047220 */ /* 0x000fc60000410000 */
[----:B------:R-:W-:Y:S02]  /*32f10*/  SEL R9, RZ, 0x1, P2 ;  /* 0x00000001ff097807 */ /* 0x000fe40001000000 */
[----:B------:R-:W-:Y:S02]  /*32f20*/  FSEL R6, R4, RZ, !P2 ;  /* 0x000000ff04067208 */ /* 0x000fe40005000000 */
[----:B------:R-:W-:Y:S02]  /*32f30*/  ISETP.NE.AND P2, PT, R7, 0x1, PT ;  /* 0x000000010700780c */ /* 0x000fe40003f45270 */
[----:B------:R-:W-:Y:S01]  /*32f40*/  @P1 PRMT R4, R48, 0x7632, R4 ;  /* 0x0000763230041816 */ /* 0x000fe20000000004 */
[----:B------:R-:W-:-:S04]  /*32f50*/  FADD.FTZ R3, R3, R6 ;  /* 0x0000000603037221 */ /* 0x000fc80000010000 */
[----:B------:R-:W-:-:S04]  /*32f60*/  @P1 IMAD.U32 R4, R4, 0x10000, RZ ;  /* 0x0001000004041824 */ /* 0x000fc800078e00ff */
[----:B------:R-:W-:Y:S01]  /*32f70*/  @P1 FADD.FTZ R143, R3, R4 ;  /* 0x00000004038f1221 */ /* 0x000fe20000010000 */
[----:B------:R-:W-:Y:S02]  /*32f80*/  @!P1 MOV R143, R3 ;  /* 0x00000003008f9202 */ /* 0x000fe40000000f00 */
        /* <DEDUP_REMOVED lines=11> */
.L_x_2409:
        /* <DEDUP_REMOVED lines=13> */
.L_x_2411:
[----:B------:R-:W-:Y:S05]  /*33110*/  BSYNC.RECONVERGENT B2 ;  /* 0x0000000000027941 */ /* 0x000fea0003800200 */
.L_x_2410:
[----:B------:R-:W-:Y:S01]  /*33120*/  IMAD.WIDE.U32 R6, R128, -0x326172a9, RZ ;  /* 0xcd9e8d5780067825 */ /* 0x000fe200078e00ff */
[----:B------:R-:W-:-:S03]  /*33130*/  LOP3.LUT R4, R12, R159, R123, 0x96, !PT ;  /* 0x0000009f0c047212 */ /* 0x000fc600078e967b */
[----:B------:R-:W-:Y:S01]  /*33140*/  HFMA2 R104, -RZ, RZ, 0, 0 ;  /* 0x00000000ff687431 */ /* 0x000fe200000001ff */
[----:B------:R-:W-:Y:S02]  /*33150*/  IADD3 R3, PT, PT, R122, -0x61c88647, RZ ;  /* 0x9e3779b97a037810 */ /* 0x000fe40007ffe0ff */
        /* <DEDUP_REMOVED lines=51> */
[----:B------:R-:W-:Y:S01]  /*33490*/  IMAD.WIDE.U32 R4, R4, -0x2daee0ad, RZ ;  /* 0xd2511f5304047825 */ /* 0x000fe200078e00ff */
[----:B------:R-:W-:Y:S02]  /*334a0*/  LOP3.LUT R157, R3, R158, R157, 0x96, !PT ;  /* 0x0000009e039d7212 */ /* 0x000fe400078e969d */
[----:B------:R-:W-:Y:S01]  /*334b0*/  MOV R3, R184 ;  /* 0x000000b800037202 */ /* 0x000fe20000000f00 */
[----:B------:R-:W-:Y:S01]  /*334c0*/  IMAD.MOV.U32 R184, RZ, RZ, R4 ;  /* 0x000000ffffb87224 */ /* 0x000fe200078e0004 */
[----:B------:R-:W-:-:S07]  /*334d0*/  LOP3.LUT R159, R159, R6, R5, 0x96, !PT ;  /* 0x000000069f9f7212 */ /* 0x000fce00078e9605 */
.L_x_2408:
[----:B------:R-:W-:Y:S05]  /*334e0*/  BSYNC.RECONVERGENT B1 ;  /* 0x0000000000017941 */ /* 0x000fea0003800200 */
.L_x_2407:
[----:B------:R-:W-:Y:S01]  /*334f0*/  I2FP.F32.U32 R3, R3 ;  /* 0x0000000300037245 */ /* 0x000fe20000201000 */
[----:B------:R-:W-:Y:S01]  /*33500*/  IMAD.U32 R4, R105, 0x10000, RZ ;  /* 0x0001000069047824 */ /* 0x000fe200078e00ff */
[----:B------:R-:W-:Y:S01]  /*33510*/  LOP3.LUT R124, R124, 0xfffffffb, RZ, 0xc0, !PT ;  /* 0xfffffffb7c7c7812 */ /* 0x000fe200078ec0ff */
[----:B------:R-:W-:Y:S01]  /*33520*/  BSSY.RECONVERGENT B1, `(.L_x_2412) ;  /* 0x000005e000017945 */ /* 0x000fe20003800200 */
[----:B------:R-:W-:Y:S02]  /*33530*/  IMAD.MOV.U32 R6, RZ, RZ, R156 ;  /* 0x000000ffff067224 */ /* 0x000fe400078e009c */
[----:B------:R-:W-:Y:S01]  /*33540*/  FFMA.FTZ R5, R3, R180, 1.1641532182693481445e-10 ;  /* 0x2f00000003057423 */ /* 0x000fe200000100b4 */
[----:B------:R-:W-:Y:S01]  /*33550*/  FMUL.FTZ R4, R4, R187 ;  /* 0x000000bb04047220 */ /* 0x000fe20000410000 */
[----:B------:R-:W-:Y:S02]  /*33560*/  PRMT R3, R105, 0x7632, R3 ;  /* 0x0000763269037816 */ /* 0x000fe40000000003 */
[----:B------:R-:W-:-:S02]  /*33570*/  MOV R105, 0x2 ;  /* 0x0000000200697802 */ /* 0x000fc40000000f00 */
        /* <DEDUP_REMOVED lines=14> */
.L_x_2414:
        /* <DEDUP_REMOVED lines=13> */
.L_x_2416:
[----:B------:R-:W-:Y:S05]  /*33730*/  BSYNC.RECONVERGENT B2 ;  /* 0x0000000000027941 */ /* 0x000fea0003800200 */
.L_x_2415:
        /* <DEDUP_REMOVED lines=50> */
[----:B------:R-:W-:-:S03]  /*33a60*/  LOP3.LUT R5, R5, R4, R105, 0x96, !PT ;  /* 0x0000000405057212 */ /* 0x000fc600078e9669 */
[----:B------:R-:W-:Y:S01]  /*33a70*/  IMAD.MOV.U32 R105, RZ, RZ, RZ ;  /* 0x000000ffff697224 */ /* 0x000fe200078e00ff */
[----:B------:R-:W-:Y:S01]  /*33a80*/  LOP3.LUT R156, R155, R156, R7, 0x96, !PT ;  /* 0x0000009c9b9c7212 */ /* 0x000fe200078e9607 */
[----:B------:R-:W-:-:S04]  /*33a90*/  IMAD.WIDE.U32 R4, R5, -0x2daee0ad, RZ ;  /* 0xd2511f5305047825 */ /* 0x000fc800078e00ff */
[----:B------:R-:W-:Y:S01]  /*33aa0*/  IMAD.WIDE.U32 R156, R156, -0x326172a9, RZ ;  /* 0xcd9e8d579c9c7825 */ /* 0x000fe200078e00ff */
[----:B------:R-:W-:-:S03]  /*33ab0*/  LOP3.LUT R159, R159, R6, R5, 0x96, !PT ;  /* 0x000000069f9f7212 */ /* 0x000fc600078e9605 */
[----:B------:R-:W-:Y:S02]  /*33ac0*/  VIADD R7, R122, 0x8ff34781 ;  /* 0x8ff347817a077836 */ /* 0x000fe40000000000 */
[----:B------:R-:W-:Y:S01]  /*33ad0*/  IMAD.MOV.U32 R6, RZ, RZ, R184 ;  /* 0x000000ffff067224 */ /* 0x000fe200078e00b8 */
[----:B------:R-:W-:Y:S02]  /*33ae0*/  MOV R184, R4 ;  /* 0x0000000400b87202 */ /* 0x000fe40000000f00 */
[----:B------:R-:W-:-:S07]  /*33af0*/  LOP3.LUT R157, R7, R104, R157, 0x96, !PT ;  /* 0x00000068079d7212 */ /* 0x000fce00078e969d */
.L_x_2413:
[----:B------:R-:W-:Y:S05]  /*33b00*/  BSYNC.RECONVERGENT B1 ;  /* 0x0000000000017941 */ /* 0x000fea0003800200 */
.L_x_2412:
        /* <DEDUP_REMOVED lines=13> */
[----:B------:R-:W-:Y:S01]  /*33be0*/  @!P1 MOV R144, R8 ;  /* 0x0000000800909202 */ /* 0x000fe20000000f00 */
[----:B------:R-:W-:Y:S01]  /*33bf0*/  IMAD.MOV.U32 R7, RZ, RZ, 0x2 ;  /* 0x00000002ff077424 */ /* 0x000fe200078e00ff */
[----:B------:R-:W-:Y:S02]  /*33c00*/  PRMT R8, R4, 0x7610, R8 ;  /* 0x0000761004087816 */ /* 0x000fe40000000008 */
        /* <DEDUP_REMOVED lines=10> */
.L_x_2419:
        /* <DEDUP_REMOVED lines=13> */
.L_x_2421:
[----:B------:R-:W-:Y:S05]  /*33d80*/  BSYNC.RECONVERGENT B2 ;  /* 0x0000000000027941 */ /* 0x000fea0003800200 */
.L_x_2420:
        /* <DEDUP_REMOVED lines=60> */
.L_x_2418:
[----:B------:R-:W-:Y:S05]  /*34150*/  BSYNC.RECONVERGENT B1 ;  /* 0x0000000000017941 */ /* 0x000fea0003800200 */
.L_x_2417:
        /* <DEDUP_REMOVED lines=22> */
.L_x_2424:
        /* <DEDUP_REMOVED lines=13> */
.L_x_2426:
[----:B------:R-:W-:Y:S05]  /*34390*/  BSYNC.RECONVERGENT B2 ;  /* 0x0000000000027941 */ /* 0x000fea0003800200 */
.L_x_2425:
        /* <DEDUP_REMOVED lines=60> */
.L_x_2423:
[----:B------:R-:W-:Y:S05]  /*34760*/  BSYNC.RECONVERGENT B1 ;  /* 0x0000000000017941 */ /* 0x000fea0003800200 */
.L_x_2422:
        /* <DEDUP_REMOVED lines=8> */
[----:B------:R-:W-:Y:S02]  /*347f0*/  MOV R5, R156 ;  /* 0x0000009c00057202 */ /* 0x000fe40000000f00 */
[----:B------:R-:W-:Y:S02]  /*34800*/  SEL R7, RZ, 0x1, P2 ;  /* 0x00000001ff077807 */ /* 0x000fe40001000000 */
[----:B------:R-:W-:Y:S02]  /*34810*/  FSEL R6, R4, RZ, !P2 ;  /* 0x000000ff04067208 */ /* 0x000fe40005000000 */
[----:B------:R-:W-:Y:S02]  /*34820*/  ISETP.NE.AND P2, PT, R104, 0x1, PT ;  /* 0x000000016800780c */ /* 0x000fe40003f45270 */
[----:B------:R-:W-:Y:S01]  /*34830*/  @P1 PRMT R4, R49, 0x7632, R4 ;  /* 0x0000763231041816 */ /* 0x000fe20000000004 */
[----:B------:R-:W-:-:S04]  /*34840*/  FADD.FTZ R3, R3, R6 ;  /* 0x0000000603037221 */ /* 0x000fc80000010000 */
[----:B------:R-:W-:-:S04]  /*34850*/  @P1 IMAD.U32 R4, R4, 0x10000, RZ ;  /* 0x0001000004041824 */ /* 0x000fc800078e00ff */
        /* <DEDUP_REMOVED lines=12> */
.L_x_2429:
        /* <DEDUP_REMOVED lines=13> */
.L_x_2431:
[----:B------:R-:W-:Y:S05]  /*349f0*/  BSYNC.RECONVERGENT B2 ;  /* 0x0000000000027941 */ /* 0x000fea0003800200 */
.L_x_2430:
        /* <DEDUP_REMOVED lines=60> */
.L_x_2428:
[----:B------:R-:W-:Y:S05]  /*34dc0*/  BSYNC.RECONVERGENT B1 ;  /* 0x0000000000017941 */ /* 0x000fea0003800200 */
.L_x_2427:
[----:B------:R-:W-:Y:S01]  /*34dd0*/  I2FP.F32.U32 R5, R5 ;  /* 0x0000000500057245 */ /* 0x000fe20000201000 */
[C---:B------:R-:W-:Y:S01]  /*34de0*/  IMAD.U32 R4, R106.reuse, 0x10000, RZ ;  /* 0x000100006a047824 */ /* 0x040fe200078e00ff */
[----:B------:R-:W-:Y:S01]  /*34df0*/  ISETP.NE.AND P3, PT, R105, 0x1, PT ;  /* 0x000000016900780c */ /* 0x000fe20003f65270 */
[----:B------:R-:W-:Y:S01]  /*34e00*/  BSSY.RECONVERGENT B1, `(.L_x_2432) ;  /* 0x000005c000017945 */ /* 0x000fe20003800200 */
[----:B------:R-:W-:Y:S01]  /*34e10*/  PRMT R106, R106, 0x7632, R106 ;  /* 0x000076326a6a7816 */ /* 0x000fe2000000006a */
[----:B------:R-:W-:Y:S01]  /*34e20*/  FFMA.FTZ R5, R5, R180, 1.1641532182693481445e-10 ;  /* 0x2f00000005057423 */ /* 0x000fe200000100b4 */
[----:B------:R-:W-:Y:S01]  /*34e30*/  FMUL.FTZ R4, R4, R187 ;  /* 0x000000bb04047220 */ /* 0x000fe20000410000 */
[----:B------:R-:W-:Y:S01]  /*34e40*/  MOV R158, 0x2 ;  /* 0x00000002009e7802 */ /* 0x000fe20000000f00 */
        /* <DEDUP_REMOVED lines=13> */
.L_x_2434:
        /* <DEDUP_REMOVED lines=13> */
.L_x_2436:
[----:B------:R-:W-:Y:S05]  /*34ff0*/  BSYNC.RECONVERGENT B2 ;  /* 0x0000000000027941 */ /* 0x000fea0003800200 */
.L_x_2435:
        /* <DEDUP_REMOVED lines=60> */
.L_x_2433:
[----:B------:R-:W-:Y:S05]  /*353c0*/  BSYNC.RECONVERGENT B1 ;  /* 0x0000000000017941 */ /* 0x000fea0003800200 */
.L_x_2432:
        /* <DEDUP_REMOVED lines=26> */
.L_x_2439:
        /* <DEDUP_REMOVED lines=13> */
.L_x_2441:
[----:B------:R-:W-:Y:S05]  /*35640*/  BSYNC.RECONVERGENT B2 ;  /* 0x0000000000027941 */ /* 0x000fea0003800200 */
.L_x_2440:
        /* <DEDUP_REMOVED lines=60> */
.L_x_2438:
[----:B------:R-:W-:Y:S05]  /*35a10*/  BSYNC.RECONVERGENT B1 ;  /* 0x0000000000017941 */ /* 0x000fea0003800200 */
.L_x_2437:
[----:B------:R-:W-:Y:S01]  /*35a20*/  I2FP.F32.U32 R5, R5 ;  /* 0x0000000500057245 */ /* 0x000fe20000201000 */
[----:B------:R-:W-:Y:S01]  /*35a30*/  IMAD.U32 R106, R106, 0x10000, RZ ;  /* 0x000100006a6a7824 */ /* 0x000fe200078e00ff */
[----:B------:R-:W-:Y:S01]  /*35a40*/  ISETP.NE.AND P4, PT, R105, 0x1, PT ;  /* 0x000000016900780c */ /* 0x000fe20003f85270 */
[----:B------:R-:W-:Y:S01]  /*35a50*/  BSSY.RECONVERGENT B1, `(.L_x_2442) ;  /* 0x000005b000017945 */ /* 0x000fe20003800200 */
[----:B------:R-:W-:Y:S01]  /*35a60*/  MOV R158, 0x2 ;  /* 0x00000002009e7802 */ /* 0x000fe20000000f00 */
        /* <DEDUP_REMOVED lines=15> */
.L_x_2444:
        /* <DEDUP_REMOVED lines=13> */
.L_x_2446:
[----:B------:R-:W-:Y:S05]  /*35c30*/  BSYNC.RECONVERGENT B2 ;  /* 0x0000000000027941 */ /* 0x000fea0003800200 */
.L_x_2445:
        /* <DEDUP_REMOVED lines=60> */
.L_x_2443:
[----:B------:R-:W-:Y:S05]  /*36000*/  BSYNC.RECONVERGENT B1 ;  /* 0x0000000000017941 */ /* 0x000fea0003800200 */
.L_x_2442:
        /* <DEDUP_REMOVED lines=13> */
[----:B------:R-:W-:Y:S01]  /*360e0*/  @P1 IMAD.U32 R171, R4, 0x10000, RZ ;  /* 0x0001000004ab1824 */ /* 0x000fe200078e00ff */
[----:B------:R-:W-:-:S03]  /*360f0*/  MOV R4, R156 ;  /* 0x0000009c00047202 */ /* 0x000fc60000000f00 */
        /* <DEDUP_REMOVED lines=12> */
.L_x_2449:
        /* <DEDUP_REMOVED lines=13> */
.L_x_2451:
[----:B------:R-:W-:Y:S05]  /*36290*/  BSYNC.RECONVERGENT B2 ;  /* 0x0000000000027941 */ /* 0x000fea0003800200 */
.L_x_2450:
[----:B------:R-:W-:Y:S01]  /*362a0*/  IMAD.WIDE.U32 R158, R128, -0x326172a9, RZ ;  /* 0xcd9e8d57809e7825 */ /* 0x000fe200078e00ff */
[----:B------:R-:W-:Y:S02]  /*362b0*/  LOP3.LUT R104, R12, R191, R123, 0x96, !PT ;  /* 0x000000bf0c687212 */ /* 0x000fe400078e967b */
[----:B------:R-:W-:Y:S01]  /*362c0*/  MOV R4, R184 ;  /* 0x000000b800047202 */ /* 0x000fe20000000f00 */
        /* <DEDUP_REMOVED lines=57> */
.L_x_2448:
[----:B------:R-:W-:Y:S05]  /*36660*/  BSYNC.RECONVERGENT B1 ;  /* 0x0000000000017941 */ /* 0x000fea0003800200 */
.L_x_2447:
        /* <DEDUP_REMOVED lines=21> */
.L_x_2454:
        /* <DEDUP_REMOVED lines=13> */
.L_x_2456:
[----:B------:R-:W-:Y:S05]  /*36890*/  BSYNC.RECONVERGENT B2 ;  /* 0x0000000000027941 */ /* 0x000fea0003800200 */
.L_x_2455:
        /* <DEDUP_REMOVED lines=60> */
.L_x_2453:
[----:B------:R-:W-:Y:S05]  /*36c60*/  BSYNC.RECONVERGENT B1 ;  /* 0x0000000000017941 */ /* 0x000fea0003800200 */
.L_x_2452:
        /* <DEDUP_REMOVED lines=26> */
.L_x_2459:
        /* <DEDUP_REMOVED lines=13> */
.L_x_2461:
[----:B------:R-:W-:Y:S05]  /*36ee0*/  BSYNC.RECONVERGENT B2 ;  /* 0x0000000000027941 */ /* 0x000fea0003800200 */
.L_x_2460:
        /* <DEDUP_REMOVED lines=60> */
.L_x_2458:
[----:B------:R-:W-:Y:S05]  /*372b0*/  BSYNC.RECONVERGENT B1 ;  /* 0x0000000000017941 */ /* 0x000fea0003800200 */
.L_x_2457:
        /* <DEDUP_REMOVED lines=20> */
.L_x_2464:
        /* <DEDUP_REMOVED lines=12> */
[----:B------:R-:W-:Y:S02]  /*374c0*/  @P0 IADD3 R105, PT, PT, R12, RZ, RZ ;  /* 0x000000ff0c690210 */ /* 0x000fe40007ffe0ff */
[----:B------:R-:W-:Y:S02]  /*374d0*/  ISETP.NE.AND P0, PT, R104, RZ, PT ;  /* 0x000000ff6800720c */ /* 0x000fe40003f05270 */
[----:B------:R-:W-:-:S11]  /*374e0*/  @!P6 MOV R12, R105 ;  /* 0x00000069000ce202 */ /* 0x000fd60000000f00 */
.L_x_2466:
[----:B------:R-:W-:Y:S05]  /*374f0*/  BSYNC.RECONVERGENT B2 ;  /* 0x0000000000027941 */ /* 0x000fea0003800200 */
.L_x_2465:
        /* <DEDUP_REMOVED lines=60> */
.L_x_2463:
[----:B------:R-:W-:Y:S05]  /*378c0*/  BSYNC.RECONVERGENT B1 ;  /* 0x0000000000017941 */ /* 0x000fea0003800200 */
.L_x_2462:
        /* <DEDUP_REMOVED lines=8> */
[----:B------:R-:W-:Y:S01]  /*37950*/  PRMT R106, R188, 0x5410, R189 ;  /* 0x00005410bc6a7816 */ /* 0x000fe200000000bd */
[----:B------:R-:W-:Y:S02]  /*37960*/  IMAD.MOV.U32 R186, RZ, RZ, R184 ;  /* 0x000000ffffba7224 */ /* 0x000fe400078e00b8 */
[----:B------:R-:W-:Y:S02]  /*37970*/  FSEL R107, R104, RZ, !P6 ;  /* 0x000000ff686b7208 */ /* 0x000fe40007000000 */
[----:B------:R-:W-:-:S03]  /*37980*/  SEL R104, RZ, 0x1, P6 ;  /* 0x00000001ff687807 */ /* 0x000fc60003000000 */
[----:B------:R-:W-:-:S04]  /*37990*/  FADD.FTZ R190, R190, R107 ;  /* 0x0000006bbebe7221 */ /* 0x000fc80000010000 */
[----:B------:R-:W-:Y:S01]  /*379a0*/  @P1 FADD.FTZ R180, R190, R105 ;  /* 0x00000069beb41221 */ /* 0x000fe20000010000 */
[----:B------:R-:W-:Y:S02]  /*379b0*/  @!P1 MOV R180, R190 ;  /* 0x000000be00b49202 */ /* 0x000fe40000000f00 */
[--C-:B------:R-:W-:Y:S02]  /*379c0*/  PRMT R105, R185, 0x5410, R3.reuse ;  /* 0x00005410b9697816 */ /* 0x100fe40000000003 */
[----:B------:R-:W-:Y:S02]  /*379d0*/  F2FP.BF16.F32.PACK_AB R107, RZ, R180 ;  /* 0x000000b4ff6b723e */ /* 0x000fe400000010ff */
[----:B------:R-:W-:Y:S02]  /*379e0*/  PRMT R3, R104, 0x7610, R3 ;  /* 0x0000761068037816 */ /* 0x000fe40000000003 */
[----:B------:R-:W-:Y:S02]  /*379f0*/  PRMT R104, R181, 0x5410, R182 ;  /* 0x00005410b5687816 */ /* 0x000fe400000000b6 */
[----:B------:R-:W-:Y:S01]  /*37a00*/  PRMT R107, R183, 0x5410, R107 ;  /* 0x00005410b76b7816 */ /* 0x000fe2000000006b */
[----:B------:R-:W-:Y:S06]  /*37a10*/  BRA `(.L_x_2467) ;  /* 0x0000003000a87947 */ /* 0x000fec0003800000 */
.L_x_2386:
        /* <DEDUP_REMOVED lines=16> */
.L_x_2470:
[----:B------:R-:W-:Y:S01]  /*37b20*/  VIADD R125, R125, 0x1 ;  /* 0x000000017d7d7836 */ /* 0x000fe20000000000 */
[----:B------:R-:W-:Y:S03]  /*37b30*/  BSSY.RECONVERGENT B2, `(.L_x_2471) ;  /* 0x000000c000027945 */ /* 0x000fe60003800200 */
[C---:B0-----:R-:W-:Y:S01]  /*37b40*/  IMAD.WIDE.U32 R180, R125.reuse, -0x2daee0ad, RZ ;  /* 0xd2511f537db47825 */ /* 0x041fe200078e00ff */
        /* <DEDUP_REMOVED lines=10> */
.L_x_2472:
[----:B------:R-:W-:Y:S05]  /*37bf0*/  BSYNC.RECONVERGENT B2 ;  /* 0x0000000000027941 */ /* 0x000fea0003800200 */
.L_x_2471:
        /* <DEDUP_REMOVED lines=9> */
[----:B------:R-:W-:Y:S01]  /*37c90*/  IADD3 R157, PT, PT, R123, 0x76cf5d0a, RZ ;  /* 0x76cf5d0a7b9d7810 */ /* 0x000fe20007ffe0ff */
[----:B------:R-:W-:Y:S01]  /*37ca0*/  IMAD.MOV.U32 R160, RZ, RZ, RZ ;  /* 0x000000ffffa07224 */ /* 0x000fe200078e00ff */
        /* <DEDUP_REMOVED lines=46> */
[----:B------:R-:W-:-:S04]  /*37f90*/  LOP3.LUT R157, R155, R180, R157, 0x96, !PT ;  /* 0x000000b49b9d7212 */ /* 0x000fc800078e969d */
[----:B------:R-:W-:-:S07]  /*37fa0*/  LOP3.LUT R159, R159, R158, R185, 0x96, !PT ;  /* 0x0000009e9f9f7212 */ /* 0x000fce00078e96b9 */
.L_x_2469:
[----:B------:R-:W-:Y:S05]  /*37fb0*/  BSYNC.RECONVERGENT B1 ;  /* 0x0000000000017941 */ /* 0x000fea0003800200 */
.L_x_2468:
[----:B------:R-:W1:Y:S01]  /*37fc0*/  LDC R187, c[0x0][0x408] ;  /* 0x00010200ffbb7b82 */ /* 0x000e620000000800 */
[----:B------:R-:W-:Y:S01]  /*37fd0*/  HFMA2 R185, -RZ, RZ, 0.1171875, 0 ;  /* 0x2f800000ffb97431 */ /* 0x000fe200000001ff */
[----:B------:R-:W-:Y:S01]  /*37fe0*/  I2FP.F32.U32 R132, R132 ;  /* 0x0000008400847245 */ /* 0x000fe20000201000 */
[----:B-----5:R-:W-:Y:S01]  /*37ff0*/  IMAD.U32 R144, R104, 0x10000, RZ ;  /* 0x0001000068907824 */ /* 0x020fe200078e00ff */
[----:B------:R-:W-:Y:S01]  /*38000*/  @P1 SHF.L.U32 R155, R48, 0x10, RZ ;  /* 0x00000010309b1819 */ /* 0x000fe200000006ff */
[----:B------:R-:W-:Y:S01]  /*38010*/  BSSY.RECONVERGENT B1, `(.L_x_2473) ;  /* 0x0000062000017945 */ /* 0x000fe20003800200 */
[----:B------:R-:W-:Y:S01]  /*38020*/  LOP3.LUT R124, R124, 0xffffffef, RZ, 0xc0, !PT ;  /* 0xffffffef7c7c7812 */ /* 0x000fe200078ec0ff */
[----:B------:R-:W-:Y:S01]  /*38030*/  IMAD.MOV.U32 R158, RZ, RZ, 0x2 ;  /* 0x00000002ff9e7424 */ /* 0x000fe200078e00ff */
[----:B------:R-:W2:Y:S01]  /*38040*/  LDC R186, c[0x0][0x404] ;  /* 0x00010100ffba7b82 */ /* 0x000ea20000000800 */
[----:B------:R-:W-:Y:S01]  /*38050*/  PRMT R104, R104, 0x7632, R104 ;  /* 0x0000763268687816 */ /* 0x000fe20000000068 */
[----:B------:R-:W-:Y:S01]  /*38060*/  FFMA.FTZ R143, R132, R185, 1.1641532182693481445e-10 ;  /* 0x2f000000848f7423 */ /* 0x000fe200000100b9 */
[----:B-1----:R-:W-:-:S04]  /*38070*/  FMUL.FTZ R144, R144, R187 ;  /* 0x000000bb90907220 */ /* 0x002fc80000410000 */
[----:B--2---:R-:W-:Y:S02]  /*38080*/  FSETP.GTU.FTZ.AND P2, PT, R143, R186, PT ;  /* 0x000000ba8f00720b */ /* 0x004fe40003f5c000 */
[----:B------:R-:W-:Y:S02]  /*38090*/  MOV R143, R156 ;  /* 0x0000009c008f7202 */ /* 0x000fe40000000f00 */
[----:B------:R-:W-:Y:S02]  /*380a0*/  FSEL R132, R144, RZ, !P2 ;  /* 0x000000ff90847208 */ /* 0x000fe40005000000 */
[----:B------:R-:W-:Y:S02]  /*380b0*/  PLOP3.LUT P3, PT, P2, PT, PT, 0x8, 0x80 ;  /* 0x000000000080781c */ /* 0x000fe4000176e170 */
[----:B------:R-:W-:Y:S01]  /*380c0*/  ISETP.NE.AND P2, PT, R160, 0x1, PT ;  /* 0x00000001a000780c */ /* 0x000fe20003f45270 */
[----:B------:R-:W-:-:S05]  /*380d0*/  @P1 FADD.FTZ R132, R155, R132 ;  /* 0x000000849b841221 */ /* 0x000fca0000010000 */
[----:B0-----:R-:W-:-:S05]  /*380e0*/  F2FP.BF16.F32.PACK_AB R183, RZ, R132 ;  /* 0x00000084ffb7723e */ /* 0x001fca00000010ff */
        /* <DEDUP_REMOVED lines=10> */
.L_x_2475:
        /* <DEDUP_REMOVED lines=13> */
.L_x_2477:
[----:B------:R-:W-:Y:S05]  /*38260*/  BSYNC.RECONVERGENT B2 ;  /* 0x0000000000027941 */ /* 0x000fea0003800200 */
.L_x_2476:
        /* <DEDUP_REMOVED lines=58> */
[----:B------:R-:W-:Y:S02]  /*38610*/  IMAD.MOV.U32 R184, RZ, RZ, R158 ;  /* 0x000000ffffb87224 */ /* 0x000fe400078e009e */
[----:B------:R-:W-:-:S07]  /*38620*/  HFMA2 R158, -RZ, RZ, 0, 0 ;  /* 0x00000000ff9e7431 */ /* 0x000fce00000001ff */
.L_x_2474:
[----:B------:R-:W-:Y:S05]  /*38630*/  BSYNC.RECONVERGENT B1 ;  /* 0x0000000000017941 */ /* 0x000fea0003800200 */
.L_x_2473:
        /* <DEDUP_REMOVED lines=26> */
.L_x_2480:
        /* <DEDUP_REMOVED lines=13> */
.L_x_2482:
[----:B------:R-:W-:Y:S05]  /*388b0*/  BSYNC.RECONVERGENT B2 ;  /* 0x0000000000027941 */ /* 0x000fea0003800200 */
.L_x_2481:
[----:B------:R-:W-:Y:S01]  /*388c0*/  IMAD.WIDE.U32 R180, R128, -0x326172a9, RZ ;  /* 0xcd9e8d5780b47825 */ /* 0x000fe200078e00ff */
[----:B------:R-:W-:-:S03]  /*388d0*/  LOP3.LUT R156, R12, R189, R123, 0x96, !PT ;  /* 0x000000bd0c9c7212 */ /* 0x000fc600078e967b */
[----:B------:R-:W-:Y:S01]  /*388e0*/  HFMA2 R160, -RZ, RZ, 0, 0 ;  /* 0x00000000ffa07431 */ /* 0x000fe200000001ff */
        /* <DEDUP_REMOVED lines=55> */
[----:B------:R-:W-:-:S03]  /*38c60*/  IMAD.MOV.U32 R184, RZ, RZ, R158 ;  /* 0x000000ffffb87224 */ /* 0x000fc600078e009e */
[----:B------:R-:W-:-:S07]  /*38c70*/  LOP3.LUT R159, R155, R180, R159, 0x96, !PT ;  /* 0x000000b49b9f7212 */ /* 0x000fce00078e969f */
.L_x_2479:
[----:B------:R-:W-:Y:S05]  /*38c80*/  BSYNC.RECONVERGENT B1 ;  /* 0x0000000000017941 */ /* 0x000fea0003800200 */
.L_x_2478:
        /* <DEDUP_REMOVED lines=26> */
.L_x_2485:
        /* <DEDUP_REMOVED lines=13> */
.L_x_2487:
[----:B------:R-:W-:Y:S05]  /*38f00*/  BSYNC.RECONVERGENT B2 ;  /* 0x0000000000027941 */ /* 0x000fea0003800200 */
.L_x_2486:
        /* <DEDUP_REMOVED lines=60> */
.L_x_2484:
[----:B------:R-:W-:Y:S05]  /*392d0*/  BSYNC.RECONVERGENT B1 ;  /* 0x0000000000017941 */ /* 0x000fea0003800200 */
.L_x_2483:
        /* <DEDUP_REMOVED lines=26> */
.L_x_2490:
        /* <DEDUP_REMOVED lines=13> */
.L_x_2492:
[----:B------:R-:W-:Y:S05]  /*39550*/  BSYNC.RECONVERGENT B2 ;  /* 0x0000000000027941 */ /* 0x000fea0003800200 */
.L_x_2491:
        /* <DEDUP_REMOVED lines=60> */
.L_x_2489:
[----:B------:R-:W-:Y:S05]  /*39920*/  BSYNC.RECONVERGENT B1 ;  /* 0x0000000000017941 */ /* 0x000fea0003800200 */
.L_x_2488:
[----:B------:R-:W-:Y:S01]  /*39930*/  I2FP.F32.U32 R104, R105 ;  /* 0x0000006900687245 */ /* 0x000fe20000201000 */
[----:B------:R-:W-:Y:S01]  /*39940*/  IMAD.U32 R158, R106, 0x10000, RZ ;  /* 0x000100006a9e7824 */ /* 0x000fe200078e00ff */
[----:B------:R-:W-:Y:S01]  /*39950*/  ISETP.NE.AND P3, PT, R172, 0x1, PT ;  /* 0x00000001ac00780c */ /* 0x000fe20003f65270 */
[----:B------:R-:W-:Y:S01]  /*39960*/  BSSY.RECONVERGENT B1, `(.L_x_2493) ;  /* 0x000005f000017945 */ /* 0x000fe20003800200 */
[----:B------:R-:W-:Y:S01]  /*39970*/  @P1 SHF.L.U32 R171, R50, 0x10, RZ ;  /* 0x0000001032ab1819 */ /* 0x000fe200000006ff */
[----:B------:R-:W-:Y:S01]  /*39980*/  FFMA.FTZ R105, R104, R185, 1.1641532182693481445e-10 ;  /* 0x2f00000068697423 */ /* 0x000fe200000100b9 */
[----:B------:R-:W-:Y:S01]  /*39990*/  FMUL.FTZ R158, R158, R187 ;  /* 0x000000bb9e9e7220 */ /* 0x000fe20000410000 */
[----:B------:R-:W-:Y:S01]  /*399a0*/  PRMT R106, R106, 0x7632, R106 ;  /* 0x000076326a6a7816 */ /* 0x000fe2000000006a */
        /* <DEDUP_REMOVED lines=16> */
.L_x_2495:
        /* <DEDUP_REMOVED lines=13> */
.L_x_2497:
[----:B------:R-:W-:Y:S05]  /*39b80*/  BSYNC.RECONVERGENT B2 ;  /* 0x0000000000027941 */ /* 0x000fea0003800200 */
.L_x_2496:
        /* <DEDUP_REMOVED lines=60> */
.L_x_2494:
[----:B------:R-:W-:Y:S05]  /*39f50*/  BSYNC.RECONVERGENT B1 ;  /* 0x0000000000017941 */ /* 0x000fea0003800200 */
.L_x_2493:
        /* <DEDUP_REMOVED lines=24> */
.L_x_2500:
        /* <DEDUP_REMOVED lines=13> */
.L_x_2502:
[----:B------:R-:W-:Y:S05]  /*3a1b0*/  BSYNC.RECONVERGENT B2 ;  /* 0x0000000000027941 */ /* 0x000fea0003800200 */
.L_x_2501:
        /* <DEDUP_REMOVED lines=60> */
.L_x_2499:
[----:B------:R-:W-:Y:S05]  /*3a580*/  BSYNC.RECONVERGENT B1 ;  /* 0x0000000000017941 */ /* 0x000fea0003800200 */
.L_x_2498:
        /* <DEDUP_REMOVED lines=8> */
[----:B------:R-:W-:Y:S01]  /*3a610*/  IMAD.MOV.U32 R158, RZ, RZ, 0x2 ;  /* 0x00000002ff9e7424 */ /* 0x000fe200078e00ff */
[----:B------:R-:W-:Y:S02]  /*3a620*/  MOV R104, R156 ;  /* 0x0000009c00687202 */ /* 0x000fe40000000f00 */
        /* <DEDUP_REMOVED lines=14> */
.L_x_2505:
        /* <DEDUP_REMOVED lines=13> */
.L_x_2507:
[----:B------:R-:W-:Y:S05]  /*3a7e0*/  BSYNC.RECONVERGENT B2 ;  /* 0x0000000000027941 */ /* 0x000fea0003800200 */
.L_x_2506:
        /* <DEDUP_REMOVED lines=58> */
[----:B------:R-:W-:Y:S02]  /*3ab90*/  IMAD.MOV.U32 R184, RZ, RZ, R158 ;  /* 0x000000ffffb87224 */ /* 0x000fe400078e009e */
[----:B------:R-:W-:-:S07]  /*3aba0*/  HFMA2 R158, -RZ, RZ, 0, 0 ;  /* 0x00000000ff9e7431 */ /* 0x000fce00000001ff */
.L_x_2504:
[----:B------:R-:W-:Y:S05]  /*3abb0*/  BSYNC.RECONVERGENT B1 ;  /* 0x0000000000017941 */ /* 0x000fea0003800200 */
.L_x_2503:
        /* <DEDUP_REMOVED lines=8> */
[----:B------:R-:W-:Y:S01]  /*3ac40*/  FSETP.GTU.FTZ.AND P5, PT, R185, R186, PT ;  /* 0x000000bab900720b */ /* 0x000fe20003fbc000 */
[----:B------:R-:W-:-:S03]  /*3ac50*/  IMAD.MOV.U32 R186, RZ, RZ, R184 ;  /* 0x000000ffffba7224 */ /* 0x000fc600078e00b8 */
[----:B------:R-:W-:Y:S02]  /*3ac60*/  FSEL R180, R180, RZ, !P5 ;  /* 0x000000ffb4b47208 */ /* 0x000fe40006800000 */
[----:B------:R-:W-:-:S03]  /*3ac70*/  PLOP3.LUT P5, PT, P5, PT, PT, 0x8, 0x80 ;  /* 0x000000000080781c */ /* 0x000fc60002fae170 */
[----:B------:R-:W-:Y:S01]  /*3ac80*/  @P1 FADD.FTZ R180, R105, R180 ;  /* 0x000000b469b41221 */ /* 0x000fe20000010000 */
[----:B------:R-:W-:-:S04]  /*3ac90*/  PRMT R105, R189, 0x5410, R188 ;  /* 0x00005410bd697816 */ /* 0x000fc800000000bc */
[----:B------:R-:W-:-:S04]  /*3aca0*/  F2FP.BF16.F32.PACK_AB R107, RZ, R180 ;  /* 0x000000b4ff6b723e */ /* 0x000fc800000010ff */
[----:B------:R-:W-:-:S07]  /*3acb0*/  PRMT R107, R181, 0x5410, R107 ;  /* 0x00005410b56b7816 */ /* 0x000fce000000006b */
.L_x_2467:
[----:B------:R-:W0:Y:S01]  /*3acc0*/  LDC.64 R184, c[0x0][0x3a8] ;  /* 0x0000ea00ffb87b82 */ /* 0x000e220000000a00 */
[----:B------:R-:W-:Y:S02]  /*3acd0*/  SEL R193, RZ, 0x1000000, !P5 ;  /* 0x01000000ffc17807 */ /* 0x000fe40006800000 */
[----:B------:R-:W-:Y:S02]  /*3ace0*/  SEL R191, RZ, 0x10000, !P4 ;  /* 0x00010000ffbf7807 */ /* 0x000fe40006000000 */
[C---:B------:R-:W-:Y:S02]  /*3acf0*/  LOP3.LUT P6, RZ, R124.reuse, 0x8, RZ, 0xc0, !PT ;  /* 0x000000087cff7812 */ /* 0x040fe400078cc0ff */
[C---:B------:R-:W-:Y:S01]  /*3ad00*/  LOP3.LUT P5, RZ, R124.reuse, 0x4, RZ, 0xc0, !PT ;  /* 0x000000047cff7812 */ /* 0x040fe200078ac0ff */
[----:B------:R-:W1:Y:S01]  /*3ad10*/  LDC.64 R182, c[0x0][0x3b0] ;  /* 0x0000ec00ffb67b82 */ /* 0x000e620000000a00 */
[C---:B------:R-:W-:Y:S02]  /*3ad20*/  LOP3.LUT P4, RZ, R124.reuse, 0x2, RZ, 0xc0, !PT ;  /* 0x000000027cff7812 */ /* 0x040fe4000788c0ff */
[----:B------:R-:W-:-:S02]  /*3ad30*/  LOP3.LUT P1, RZ, R124, 0x10, RZ, 0xc0, !PT ;  /* 0x000000107cff7812 */ /* 0x000fc4000782c0ff */
[----:B------:R-:W-:Y:S02]  /*3ad40*/  SEL R192, RZ, 0x100, !P3 ;  /* 0x00000100ffc07807 */ /* 0x000fe40005800000 */
[----:B------:R-:W-:Y:S02]  /*3ad50*/  SEL R187, RZ, 0x1000000, !P4 ;  /* 0x01000000ffbb7807 */ /* 0x000fe40006000000 */
[----:B------:R-:W-:Y:S02]  /*3ad60*/  SEL R190, RZ, 0x10000, !P5 ;  /* 0x00010000ffbe7807 */ /* 0x000fe40006800000 */
[----:B------:R-:W-:Y:S02]  /*3ad70*/  SEL R181, RZ, 0x100, !P6 ;  /* 0x00000100ffb57807 */ /* 0x000fe40007000000 */
[----:B------:R-:W-:Y:S02]  /*3ad80*/  SEL R189, RZ, 0x1, !P2 ;  /* 0x00000001ffbd7807 */ /* 0x000fe40005000000 */
[----:B------:R-:W-:Y:S01]  /*3ad90*/  SEL R188, RZ, 0x1, !P1 ;  /* 0x00000001ffbc7807 */ /* 0x000fe20004800000 */
[----:B0-----:R-:W-:Y:S01]  /*3ada0*/  IMAD.WIDE.U32 R184, R179, 0x10, R184 ;  /* 0x00000010b3b87825 */ /* 0x001fe200078e00b8 */
[----:B------:R-:W-:-:S02]  /*3adb0*/  LOP3.LUT R192, R192, R193, R191, 0xfe, !PT ;  /* 0x000000c1c0c07212 */ /* 0x000fc400078efebf */
[----:B------:R-:W-:Y:S02]  /*3adc0*/  LOP3.LUT R181, R181, R187, R190, 0xfe, !PT ;  /* 0x000000bbb5b57212 */ /* 0x000fe400078efebe */
        /* <DEDUP_REMOVED lines=26> */
.L_x_2385:
[----:B------:R-:W-:Y:S05]  /*3af70*/  BSYNC.RECONVERGENT B0 ;  /* 0x0000000000007941 */ /* 0x000fea0003800200 */
.L_x_2384:
[----:B012---:R-:W-:Y:S01]  /*3af80*/  FADD.FTZ R105, RZ, R11 ;  /* 0x0000000bff697221 */ /* 0x007fe20000010000 */
[C---:B------:R-:W-:Y:S01]  /*3af90*/  ISETP.GE.U32.AND P5, PT, R127.reuse, 0x20, PT ;  /* 0x000000207f00780c */ /* 0x040fe20003fa6070 */
[----:B------:R-:W0:Y:S01]  /*3afa0*/  S2R R184, SR_TID.X ;  /* 0x0000000000b87919 */ /* 0x000e220000002100 */
[C---:B------:R-:W-:Y:S01]  /*3afb0*/  ISETP.GT.U32.AND P4, PT, R127.reuse, 0x3f, PT ;  /* 0x0000003f7f00780c */ /* 0x040fe20003f84070 */
[----:B------:R-:W-:Y:S01]  /*3afc0*/  FADD.FTZ R104, R140, R105 ;  /* 0x000000698c687221 */ /* 0x000fe20000010000 */
[C---:B------:R-:W-:Y:S01]  /*3afd0*/  ISETP.GT.U32.AND P3, PT, R127.reuse, 0x5f, PT ;  /* 0x0000005f7f00780c */ /* 0x040fe20003f64070 */
[----:B------:R-:W-:Y:S01]  /*3afe0*/  UMOV UR13, 0xffffffff ;  /* 0xffffffff000d7882 */ /* 0x000fe20000000000 */
[----:B------:R-:W-:Y:S01]  /*3aff0*/  ISETP.GT.U32.AND P2, PT, R127, 0x7f, PT ;  /* 0x0000007f7f00780c */ /* 0x000fe20003f44070 */
[----:B------:R-:W-:Y:S01]  /*3b000*/  FADD.FTZ R105, R139, R104 ;  /* 0x000000688b697221 */ /* 0x000fe20000010000 */
[C---:B------:R-:W-:Y:S02]  /*3b010*/  ISETP.GT.U32.AND P1, PT, R127.reuse, 0x9f, PT ;  /* 0x0000009f7f00780c */ /* 0x040fe40003f24070 */
[----:B------:R-:W-:Y:S01]  /*3b020*/  ISETP.GT.U32.AND P0, PT, R127, 0xbf, PT ;  /* 0x000000bf7f00780c */ /* 0x000fe20003f04070 */
[----:B------:R-:W-:Y:S01]  /*3b030*/  FADD.FTZ R104, R154, R105 ;  /* 0x000000699a687221 */ /* 0x000fe20000010000 */
[----:B------:R-:W-:-:S03]  /*3b040*/  LOP3.LUT R124, R124, 0xfffffffe, RZ, 0xc0, !PT ;  /* 0xfffffffe7c7c7812 */ /* 0x000fc600078ec0ff */
[----:B------:R-:W-:-:S04]  /*3b050*/  FADD.FTZ R104, R153, R104 ;  /* 0x0000006899687221 */ /* 0x000fc80000010000 */
[----:B------:R-:W-:-:S04]  /*3b060*/  FADD.FTZ R105, R161, R104 ;  /* 0x00000068a1697221 */ /* 0x000fc80000010000 */
[----:B------:R-:W-:-:S04]  /*3b070*/  FADD.FTZ R104, R162, R105 ;  /* 0x00000069a2687221 */ /* 0x000fc80000010000 */
[----:B------:R-:W-:-:S05]  /*3b080*/  FADD.FTZ R104, R173, R104 ;  /* 0x00000068ad687221 */ /* 0x000fca0000010000 */
[----:B------:R-:W-:Y:S02]  /*3b090*/  FSEL R105, R104, RZ, P5 ;  /* 0x000000ff68697208 */ /* 0x000fe40002800000 */
[----:B0-----:R-:W-:-:S03]  /*3b0a0*/  LOP3.LUT P6, RZ, R184, 0x1f, RZ, 0xc0, !PT ;  /* 0x0000001fb8ff7812 */ /* 0x001fc600078cc0ff */
[----:B------:R-:W-:-:S04]  /*3b0b0*/  FADD.FTZ R107, R2, R105 ;  /* 0x00000069026b7221 */ /* 0x000fc80000010000 */
[----:B------:R-:W-:-:S04]  /*3b0c0*/  FADD.FTZ R104, R138, R107 ;  /* 0x0000006b8a687221 */ /* 0x000fc80000010000 */
[----:B------:R-:W-:Y:S02]  /*3b0d0*/  FADD.FTZ R107, R137, R104 ;  /* 0x00000068896b7221 */ /* 0x000fe40000010000 */
[----:B------:R-:W-:Y:S02]  /*3b0e0*/  @P6 LOP3.LUT R124, R124, 0x1, RZ, 0xfc, !PT ;  /* 0x000000017c7c6812 */ /* 0x000fe400078efcff */
        /* <DEDUP_REMOVED lines=156> */
.L_x_2533:
[----:B------:R-:W-:Y:S01]  /*3bab0*/  LOP3.LUT P1, RZ, R184, 0x1f, RZ, 0xc0, !PT ;  /* 0x0000001fb8ff7812 */ /* 0x000fe2000782c0ff */
[C---:B------:R-:W-:Y:S01]  /*3bac0*/  FMUL.FTZ R104, R179.reuse, R179 ;  /* 0x000000b3b3687220 */ /* 0x040fe20000410000 */
[----:B------:R-:W-:Y:S01]  /*3bad0*/  ISETP.NE.AND P0, PT, RZ, UR10, PT ;  /* 0x0000000aff007c0c */ /* 0x000fe2000bf05270 */
[----:B01----:R-:W-:Y:S01]  /*3bae0*/  FADD.FTZ R182, R182, R183 ;  /* 0x000000b7b6b67221 */ /* 0x003fe20000010000 */
[----:B------:R-:W-:Y:S02]  /*3baf0*/  BSSY.RECONVERGENT B0, `(.L_x_2509) ;  /* 0x000003d000007945 */ /* 0x000fe40003800200 */
[----:B------:R-:W-:Y:S01]  /*3bb00*/  FSEL R184, R104, RZ, P0 ;  /* 0x000000ff68b87208 */ /* 0x000fe20000000000 */
[----:B------:R-:W-:Y:S01]  /*3bb10*/  FFMA.FTZ R181, R182, R181, UR11 ;  /* 0x0000000bb6b57e23 */ /* 0x000fe200080100b5 */
[----:B------:R-:W-:-:S03]  /*3bb20*/  FSEL R185, R179, RZ, !P0 ;  /* 0x000000ffb3b97208 */ /* 0x000fc60004000000 */
[----:B------:R-:W-:Y:S02]  /*3bb30*/  FADD.FTZ R181, R181, R184 ;  /* 0x000000b8b5b57221 */ /* 0x000fe40000010000 */
[----:B------:R-:W0:Y:S04]  /*3bb40*/  @!P1 LDC.64 R106, c[0x0][0x3c0] ;  /* 0x0000f000ff6a9b82 */ /* 0x000e280000000a00 */
[----:B------:R-:W1:Y:S04]  /*3bb50*/  MUFU.RSQ R181, R181 ;  /* 0x000000b500b57308 */ /* 0x000e680000001400 */
[----:B------:R-:W2:Y:S01]  /*3bb60*/  @!P1 LDC.64 R104, c[0x0][0x3c8] ;  /* 0x0000f200ff689b82 */ /* 0x000ea20000000a00 */
[----:B0-----:R-:W-:-:S05]  /*3bb70*/  @!P1 IMAD.WIDE R106, R126, 0x4, R106 ;  /* 0x000000047e6a9825 */ /* 0x001fca00078e026a */
[----:B------:R0:W-:Y:S01]  /*3bb80*/  @!P1 STG.E desc[UR6][R106.64], R179 ;  /* 0x000000b36a009986 */ /* 0x0001e2000c101906 */
[----:B--2---:R-:W-:-:S05]  /*3bb90*/  @!P1 IMAD.WIDE R104, R126, 0x4, R104 ;  /* 0x000000047e689825 */ /* 0x004fca00078e0268 */
[----:B-1----:R0:W-:Y:S01]  /*3bba0*/  @!P1 STG.E desc[UR6][R104.64], R181 ;  /* 0x000000b568009986 */ /* 0x0021e2000c101906 */
[----:B------:R-:W-:Y:S05]  /*3bbb0*/  @!P5 BRA `(.L_x_2510) ;  /* 0x0000000000c0d947 */ /* 0x000fea0003800000 */
[--C-:B------:R-:W-:Y:S01]  /*3bbc0*/  FADD.FTZ R182, R153, -R185.reuse ;  /* 0x800000b999b67221 */ /* 0x100fe20000010000 */
[--C-:B0-----:R-:W-:Y:S01]  /*3bbd0*/  FADD.FTZ R106, R139, -R185.reuse ;  /* 0x800000b98b6a7221 */ /* 0x101fe20000010000 */
[----:B------:R-:W-:Y:S01]  /*3bbe0*/  SHF.L.U32 R183, R97, 0x10, RZ ;  /* 0x0000001061b77819 */ /* 0x000fe200000006ff */
[----:B------:R-:W-:Y:S01]  /*3bbf0*/  FADD.FTZ R184, R162, -R185 ;  /* 0x800000b9a2b87221 */ /* 0x000fe20000010000 */
[----:B------:R-:W-:Y:S01]  /*3bc00*/  SHF.L.U32 R189, R98, 0x10, RZ ;  /* 0x0000001062bd7819 */ /* 0x000fe200000006ff */
[----:B------:R-:W-:Y:S01]  /*3bc10*/  FMUL.FTZ R182, R181, R182 ;  /* 0x000000b6b5b67220 */ /* 0x000fe20000410000 */
[----:B------:R-:W-:Y:S02]  /*3bc20*/  IMAD.U32 R179, R101, 0x10000, RZ ;  /* 0x0001000065b37824 */ /* 0x000fe400078e00ff */
[C---:B------:R-:W-:Y:S01]  /*3bc30*/  FMUL.FTZ R106, R181.reuse, R106 ;  /* 0x0000006ab56a7220 */ /* 0x040fe20000410000 */
[----:B------:R-:W-:Y:S02]  /*3bc40*/  IMAD.U32 R187, R102, 0x10000, RZ ;  /* 0x0001000066bb7824 */ /* 0x000fe400078e00ff */
[----:B------:R-:W-:Y:S01]  /*3bc50*/  FMUL.FTZ R188, R181, R184 ;  /* 0x000000b8b5bc7220 */ /* 0x000fe20000410000 */
[----:B------:R-:W-:Y:S01]  /*3bc60*/  SHF.L.U32 R193, R99, 0x10, RZ ;  /* 0x0000001063c17819 */ /* 0x000fe200000006ff */
[----:B------:R-:W-:Y:S01]  /*3bc70*/  FFMA.FTZ R184, R106, R179, R183 ;  /* 0x000000b36ab87223 */ /* 0x000fe200000100b7 */
[----:B------:R-:W-:Y:S01]  /*3bc80*/  FFMA.FTZ R189, R182, R187, R189 ;  /* 0x000000bbb6bd7223 */ /* 0x000fe200000100bd */
[----:B------:R-:W-:Y:S01]  /*3bc90*/  FADD.FTZ R104, R11, -R185 ;  /* 0x800000b90b687221 */ /* 0x000fe20000010000 */
[----:B------:R-:W0:Y:S01]  /*3bca0*/  LDC.64 R182, c[0x0][0x428] ;  /* 0x00010a00ffb67b82 */ /* 0x000e220000000a00 */
[----:B------:R-:W-:Y:S01]  /*3bcb0*/  IMAD.U32 R191, R103, 0x10000, RZ ;  /* 0x0001000067bf7824 */ /* 0x000fe200078e00ff */
[----:B------:R-:W-:Y:S01]  /*3bcc0*/  SHF.L.U32 R107, R96, 0x10, RZ ;  /* 0x00000010606b7819 */ /* 0x000fe200000006ff */
[----:B------:R-:W-:-:S02]  /*3bcd0*/  IMAD.U32 R105, R100, 0x10000, RZ ;  /* 0x0001000064697824 */ /* 0x000fc400078e00ff */
[----:B------:R-:W-:Y:S01]  /*3bce0*/  FMUL.FTZ R104, R181, R104 ;  /* 0x00000068b5687220 */ /* 0x000fe20000410000 */
        /* <DEDUP_REMOVED lines=13> */
[----:B------:R-:W-:-:S02]  /*3bdc0*/  IMAD.U32 R191, R17, 0x10000, RZ ;  /* 0x0001000011bf7824 */ /* 0x000fc400078e00ff */
[----:B------:R-:W-:Y:S01]  /*3bdd0*/  FMUL.FTZ R194, R181, R194 ;  /* 0x000000c2b5c27220 */ /* 0x000fe20000410000 */
[----:B------:R-:W-:Y:S02]  /*3bde0*/  IMAD.U32 R195, R19, 0x10000, RZ ;  /* 0x0001000013c37824 */ /* 0x000fe400078e00ff */
[C---:B------:R-:W-:Y:S01]  /*3bdf0*/  FMUL.FTZ R190, R181.reuse, R190 ;  /* 0x000000beb5be7220 */ /* 0x040fe20000410000 */
[----:B------:R-:W-:Y:S01]  /*3be00*/  FMUL.FTZ R106, R181, R106 ;  /* 0x0000006ab56a7220 */ /* 0x000fe20000410000 */
[----:B------:R-:W-:Y:S01]  /*3be10*/  FFMA.FTZ R187, R188, R179, R187 ;  /* 0x000000b3bcbb7223 */ /* 0x000fe200000100bb */
[----:B------:R-:W-:Y:S01]  /*3be20*/  FFMA.FTZ R195, R194, R195, R197 ;  /* 0x000000c3c2c37223 */ /* 0x000fe200000100c5 */
[----:B------:R-:W-:Y:S01]  /*3be30*/  FFMA.FTZ R190, R190, R191, R193 ;  /* 0x000000bfbebe7223 */ /* 0x000fe200000100c1 */
[----:B------:R-:W-:Y:S01]  /*3be40*/  FFMA.FTZ R179, R106, R105, R107 ;  /* 0x000000696ab37223 */ /* 0x000fe2000001006b */
[----:B0-----:R-:W-:Y:S01]  /*3be50*/  IMAD.WIDE.U32 R182, R178, 0x10, R182 ;  /* 0x00000010b2b67825 */ /* 0x001fe200078e00b6 */
[----:B------:R-:W-:-:S02]  /*3be60*/  F2FP.BF16.F32.PACK_AB R105, R187, R184 ;  /* 0x000000b8bb69723e */ /* 0x000fc400000010ff */
[----:B------:R-:W-:Y:S01]  /*3be70*/  F2FP.BF16.F32.PACK_AB R107, R195, R192 ;  /* 0x000000c0c36b723e */ /* 0x000fe200000010ff */
[----:B------:R-:W-:Y:S01]  /*3be80*/  VIADD R178, R178, 0x20 ;  /* 0x00000020b2b27836 */ /* 0x000fe20000000000 */
[----:B------:R-:W-:Y:S02]  /*3be90*/  F2FP.BF16.F32.PACK_AB R106, R190, R189 ;  /* 0x000000bdbe6a723e */ /* 0x000fe400000010ff */
[----:B------:R-:W-:-:S05]  /*3bea0*/  F2FP.BF16.F32.PACK_AB R104, R179, R104 ;  /* 0x00000068b368723e */ /* 0x000fca00000010ff */
[----:B------:R1:W-:Y:S02]  /*3beb0*/  STG.E.128 desc[UR6][R182.64], R104 ;  /* 0x00000068b6007986 */ /* 0x0003e4000c101d06 */
.L_x_2510:
[----:B------:R-:W-:Y:S05]  /*3bec0*/  BSYNC.RECONVERGENT B0 ;  /* 0x0000000000007941 */ /* 0x000fea0003800200 */
.L_x_2509:
[----:B------:R-:W-:Y:S01]  /*3bed0*/  LOP3.LUT P0, RZ, R124, 0x200, RZ, 0xc0, !PT ;  /* 0x000002007cff7812 */ /* 0x000fe2000780c0ff */
[----:B------:R-:W-:-:S12]  /*3bee0*/  BSSY.RECONVERGENT B0, `(.L_x_2511) ;  /* 0x0000032000007945 */ /* 0x000fd80003800200 */
[----:B------:R-:W-:Y:S05]  /*3bef0*/  @!P0 BRA `(.L_x_2512) ;  /* 0x0000000000c08947 */ /* 0x000fea0003800000 */
[--C-:B-1----:R-:W-:Y:S01]  /*3bf00*/  FADD.FTZ R182, R151, -R185.reuse ;  /* 0x800000b997b67221 */ /* 0x102fe20000010000 */
[--C-:B0-----:R-:W-:Y:S01]  /*3bf10*/  FADD.FTZ R106, R137, -R185.reuse ;  /* 0x800000b9896a7221 */ /* 0x101fe20000010000 */
[----:B------:R-:W-:Y:S01]  /*3bf20*/  SHF.L.U32 R179, R93, 0x10, RZ ;  /* 0x000000105db37819 */ /* 0x000fe200000006ff */
[----:B------:R-:W-:Y:S01]  /*3bf30*/  IMAD.U32 R183, R89, 0x10000, RZ ;  /* 0x0001000059b77824 */ /* 0x000fe200078e00ff */
[----:B------:R-:W-:Y:S01]  /*3bf40*/  SHF.L.U32 R187, R94, 0x10, RZ ;  /* 0x000000105ebb7819 */ /* 0x000fe200000006ff */
[----:B------:R-:W-:Y:S01]  /*3bf50*/  FADD.FTZ R184, R164, -R185 ;  /* 0x800000b9a4b87221 */ /* 0x000fe20000010000 */
[C---:B------:R-:W-:Y:S01]  /*3bf60*/  FMUL.FTZ R182, R181.reuse, R182 ;  /* 0x000000b6b5b67220 */ /* 0x040fe20000410000 */
[----:B------:R-:W-:Y:S02]  /*3bf70*/  IMAD.U32 R189, R90, 0x10000, RZ ;  /* 0x000100005abd7824 */ /* 0x000fe400078e00ff */
[C---:B------:R-:W-:Y:S01]  /*3bf80*/  FMUL.FTZ R106, R181.reuse, R106 ;  /* 0x0000006ab56a7220 */ /* 0x040fe20000410000 */
        /* <DEDUP_REMOVED lines=24> */
[C---:B------:R-:W-:Y:S01]  /*3c110*/  FMUL.FTZ R194, R181.reuse, R194 ;  /* 0x000000c2b5c27220 */ /* 0x040fe20000410000 */
        /* <DEDUP_REMOVED lines=9> */
[----:B------:R-:W-:Y:S02]  /*3c1b0*/  F2FP.BF16.F32.PACK_AB R107, R195, R192 ;  /* 0x000000c0c36b723e */ /* 0x000fe400000010ff */
[----:B------:R-:W-:Y:S02]  /*3c1c0*/  F2FP.BF16.F32.PACK_AB R106, R190, R189 ;  /* 0x000000bdbe6a723e */ /* 0x000fe400000010ff */
[----:B------:R-:W-:Y:S02]  /*3c1d0*/  F2FP.BF16.F32.PACK_AB R104, R179, R104 ;  /* 0x00000068b368723e */ /* 0x000fe400000010ff */
[----:B------:R-:W-:-:S03]  /*3c1e0*/  IADD3 R178, PT, PT, R178, 0x20, RZ ;  /* 0x00000020b2b27810 */ /* 0x000fc60007ffe0ff */
[----:B------:R2:W-:Y:S04]  /*3c1f0*/  STG.E.128 desc[UR6][R182.64], R104 ;  /* 0x00000068b6007986 */ /* 0x0005e8000c101d06 */
.L_x_2512:
[----:B------:R-:W-:Y:S05]  /*3c200*/  BSYNC.RECONVERGENT B0 ;  /* 0x0000000000007941 */ /* 0x000fea0003800200 */
.L_x_2511:
[----:B------:R-:W-:Y:S01]  /*3c210*/  LOP3.LUT P0, RZ, R124, 0x100, RZ, 0xc0, !PT ;  /* 0x000001007cff7812 */ /* 0x000fe2000780c0ff */
[----:B------:R-:W-:-:S12]  /*3c220*/  BSSY.RECONVERGENT B0, `(.L_x_2513) ;  /* 0x0000032000007945 */ /* 0x000fd80003800200 */
[----:B------:R-:W-:Y:S05]  /*3c230*/  @!P0 BRA `(.L_x_2514) ;  /* 0x0000000000c08947 */ /* 0x000fea0003800000 */
[--C-:B-12---:R-:W-:Y:S01]  /*3c240*/  FADD.FTZ R182, R149, -R185.reuse ;  /* 0x800000b995b67221 */ /* 0x106fe20000010000 */
        /* <DEDUP_REMOVED lines=47> */
.L_x_2514:
[----:B------:R-:W-:Y:S05]  /*3c540*/  BSYNC.RECONVERGENT B0 ;  /* 0x0000000000007941 */ /* 0x000fea0003800200 */
.L_x_2513:
[----:B------:R-:W-:Y:S01]  /*3c550*/  LOP3.LUT P0, RZ, R124, 0x80, RZ, 0xc0, !PT ;  /* 0x000000807cff7812 */ /* 0x000fe2000780c0ff */
[----:B------:R-:W-:-:S12]  /*3c560*/  BSSY.RECONVERGENT B0, `(.L_x_2515) ;  /* 0x0000032000007945 */ /* 0x000fd80003800200 */
[----:B------:R-:W-:Y:S05]  /*3c570*/  @!P0 BRA `(.L_x_2516) ;  /* 0x0000000000c08947 */ /* 0x000fea0003800000 */
[--C-:B-123--:R-:W-:Y:S01]  /*3c580*/  FADD.FTZ R182, R147, -R185.reuse ;  /* 0x800000b993b67221 */ /* 0x10efe20000010000 */
        /* <DEDUP_REMOVED lines=47> */
.L_x_2516:
[----:B------:R-:W-:Y:S05]  /*3c880*/  BSYNC.RECONVERGENT B0 ;  /* 0x0000000000007941 */ /* 0x000fea0003800200 */
.L_x_2515:
[----:B------:R-:W-:Y:S01]  /*3c890*/  LOP3.LUT P0, RZ, R124, 0x40, RZ, 0xc0, !PT ;  /* 0x000000407cff7812 */ /* 0x000fe2000780c0ff */
[----:B------:R-:W-:-:S12]  /*3c8a0*/  BSSY.RECONVERGENT B0, `(.L_x_2517) ;  /* 0x0000032000007945 */ /* 0x000fd80003800200 */
[----:B------:R-:W-:Y:S05]  /*3c8b0*/  @!P0 BRA `(.L_x_2518) ;  /* 0x0000000000c08947 */ /* 0x000fea0003800000 */
[--C-:B-1234-:R-:W-:Y:S01]  /*3c8c0*/  FADD.FTZ R182, R145, -R185.reuse ;  /* 0x800000b991b67221 */ /* 0x11efe20000010000 */
        /* <DEDUP_REMOVED lines=47> */
.L_x_2518:
[----:B------:R-:W-:Y:S05]  /*3cbc0*/  BSYNC.RECONVERGENT B0 ;  /* 0x0000000000007941 */ /* 0x000fea0003800200 */
.L_x_2517:
[----:B------:R-:W-:Y:S01]  /*3cbd0*/  LOP3.LUT P0, RZ, R124, 0x20, RZ, 0xc0, !PT ;  /* 0x000000207cff7812 */ /* 0x000fe2000780c0ff */
        /* <DEDUP_REMOVED lines=16> */
[----:B------:R-:W-:-:S02]  /*3cce0*/  IMAD.U32 R189, R58, 0x10000, RZ ;  /* 0x000100003abd7824 */ /* 0x000fc400078e00ff */
[----:B------:R-:W-:Y:S01]  /*3ccf0*/  FMUL.FTZ R190, R181, R190 ;  /* 0x000000beb5be7220 */ /* 0x000fe20000410000 */
[----:B------:R-:W-:Y:S02]  /*3cd00*/  IMAD.U32 R185, R57, 0x10000, RZ ;  /* 0x0001000039b97824 */ /* 0x000fe400078e00ff */
[C---:B------:R-:W-:Y:S01]  /*3cd10*/  FMUL.FTZ R184, R181.reuse, R184 ;  /* 0x000000b8b5b87220 */ /* 0x040fe20000410000 */
        /* <DEDUP_REMOVED lines=17> */
[----:B------:R-:W-:-:S02]  /*3ce30*/  IMAD.U32 R179, R114, 0x10000, RZ ;  /* 0x0001000072b37824 */ /* 0x000fc400078e00ff */
[----:B------:R-:W-:Y:S01]  /*3ce40*/  FFMA.FTZ R193, R194, R193, R195 ;  /* 0x000000c1c2c17223 */ /* 0x000fe200000100c3 */
[----:B------:R-:W-:Y:S01]  /*3ce50*/  FFMA.FTZ R196, R196, R197, R199 ;  /* 0x000000c5c4c47223 */ /* 0x000fe200000100c7 */
[----:B------:R-:W-:Y:S01]  /*3ce60*/  FFMA.FTZ R189, R192, R189, R191 ;  /* 0x000000bdc0bd7223 */ /* 0x000fe200000100bf */
[----:B------:R-:W-:Y:S01]  /*3ce70*/  FFMA.FTZ R188, R188, R185, R187 ;  /* 0x000000b9bcbc7223 */ /* 0x000fe200000100bb */
[----:B------:R-:W-:Y:S01]  /*3ce80*/  FFMA.FTZ R182, R182, R107, R179 ;  /* 0x0000006bb6b67223 */ /* 0x000fe200000100b3 */
[----:B0-----:R-:W-:Y:S01]  /*3ce90*/  IMAD.WIDE.U32 R178, R178, 0x10, R104 ;  /* 0x00000010b2b27825 */ /* 0x001fe200078e0068 */
[----:B------:R-:W-:Y:S02]  /*3cea0*/  F2FP.BF16.F32.PACK_AB R107, R196, R193 ;  /* 0x000000c1c46b723e */ /* 0x000fe400000010ff */
[----:B------:R-:W-:Y:S02]  /*3ceb0*/  F2FP.BF16.F32.PACK_AB R106, R189, R106 ;  /* 0x0000006abd6a723e */ /* 0x000fe400000010ff */
[----:B------:R-:W-:-:S02]  /*3cec0*/  F2FP.BF16.F32.PACK_AB R105, R188, R183 ;  /* 0x000000b7bc69723e */ /* 0x000fc400000010ff */
[----:B------:R-:W-:-:S05]  /*3ced0*/  F2FP.BF16.F32.PACK_AB R104, R182, R181 ;  /* 0x000000b5b668723e */ /* 0x000fca00000010ff */
[----:B------:R0:W-:Y:S02]  /*3cee0*/  STG.E.128 desc[UR6][R178.64], R104 ;  /* 0x00000068b2007986 */ /* 0x0001e4000c101d06 */
.L_x_2520:
[----:B------:R-:W-:Y:S05]  /*3cef0*/  BSYNC.RECONVERGENT B0 ;  /* 0x0000000000007941 */ /* 0x000fea0003800200 */
.L_x_2519:
[----:B01234-:R-:W0:Y:S02]  /*3cf00*/  LDC.64 R104, c[0x0][0x380] ;  /* 0x0000e000ff687b82 */ /* 0x01fe240000000a00 */
[----:B0-----:R-:W-:-:S04]  /*3cf10*/  LEA R126, R104, R126, 0x2 ;  /* 0x0000007e687e7211 */ /* 0x001fc800078e10ff */
[----:B------:R-:W-:-:S13]  /*3cf20*/  ISETP.GE.AND P0, PT, R126, R105, PT ;  /* 0x000000697e00720c */ /* 0x000fda0003f06270 */
[----:B------:R-:W-:Y:S05]  /*3cf30*/  @!P0 BRA `(.L_x_2521) ;  /* 0xfffffc4000748947 */ /* 0x000fea000383ffff */
[----:B------:R-:W-:Y:S05]  /*3cf40*/  EXIT ;  /* 0x000000000000794d */ /* 0x000fea0003800000 */
.L_x_2508:
[----:B------:R-:W-:Y:S01]  /*3cf50*/  HFMA2 R189, -RZ, RZ, 0, 5.9604644775390625e-08 ;  /* 0x00000001ffbd7431 */ /* 0x000fe200000001ff */
[----:B------:R-:W-:Y:S01]  /*3cf60*/  BSSY B0, `(.L_x_2522) ;  /* 0x0000007000007945 */ /* 0x000fe20003800000 */
[----:B------:R-:W-:Y:S01]  /*3cf70*/  IMAD.MOV.U32 R188, RZ, RZ, R105 ;  /* 0x000000ffffbc7224 */ /* 0x000fe200078e0069 */
[----:B------:R-:W-:Y:S01]  /*3cf80*/  MOV R185, 0xffffffff ;  /* 0xffffffff00b97802 */ /* 0x000fe20000000f00 */
[----:B------:R-:W-:-:S07]  /*3cf90*/  IMAD.MOV.U32 R190, RZ, RZ, 0x1f ;  /* 0x0000001fffbe7424 */ /* 0x000fce00078e00ff */
[----:B------:R-:W-:Y:S05]  /*3cfa0*/  WARPSYNC.COLLECTIVE R185, `(.L_x_2523) ;  /* 0x00000000b9087348 */ /* 0x000fea0003c00000 */
[----:B------:R0:W1:Y:S02]  /*3cfb0*/  SHFL.BFLY P6, R187, R188, R189, R190 ;  /* 0x0c0000bdbcbb7389 */ /* 0x00006400000c00be */
[----:B01----:R-:W-:Y:S05]  /*3cfc0*/  ENDCOLLECTIVE ;  /* 0x000000000000791b */ /* 0x003fea0003800000 */
.L_x_2523:
[----:B------:R-:W-:Y:S05]  /*3cfd0*/  BSYNC B0 ;  /* 0x0000000000007941 */ /* 0x000fea0003800000 */
.L_x_2522:
[----:B------:R-:W-:Y:S02]  /*3cfe0*/  IMAD.MOV.U32 R104, RZ, RZ, R187 ;  /* 0x000000ffff687224 */ /* 0x000fe400078e00bb */
[----:B------:R-:W-:Y:S02]  /*3cff0*/  HFMA2 R190, -RZ, RZ, 0, 1.847743988037109375e-06 ;  /* 0x0000001fffbe7431 */ /* 0x000fe400000001ff */
[----:B------:R-:W-:Y:S01]  /*3d000*/  IMAD.MOV.U32 R189, RZ, RZ, 0x2 ;  /* 0x00000002ffbd7424 */ /* 0x000fe200078e00ff */
[----:B------:R-:W0:Y:S01]  /*3d010*/  LDC R181, c[0x0][0x400] ;  /* 0x00010000ffb57b82 */ /* 0x000e220000000800 */
[----:B------:R-:W-:Y:S01]  /*3d020*/  FADD.FTZ R106, R105, R104 ;  /* 0x00000068696a7221 */ /* 0x000fe20000010000 */
[----:B------:R-:W-:-:S04]  /*3d030*/  IMAD.MOV.U32 R185, RZ, RZ, -0x1 ;  /* 0xffffffffffb97424 */ /* 0x000fc800078e00ff */
[----:B------:R-:W-:-:S07]  /*3d040*/  MOV R188, R106 ;  /* 0x0000006a00bc7202 */ /* 0x000fce0000000f00 */
[----:B0-----:R-:W-:Y:S05]  /*3d050*/  WARPSYNC.COLLECTIVE R185, `(.L_x_2524) ;  /* 0x00000000b9087348 */ /* 0x001fea0003c00000 */
[----:B------:R1:W2:Y:S02]  /*3d060*/  SHFL.BFLY P6, R187, R188, R189, R190 ;  /* 0x0c0000bdbcbb7389 */ /* 0x0002a400000c00be */
[----:B012---:R-:W-:Y:S05]  /*3d070*/  ENDCOLLECTIVE ;  /* 0x000000000000791b */ /* 0x007fea0003800000 */
.L_x_2524:
[----:B------:R-:W-:Y:S01]  /*3d080*/  HFMA2 R189, -RZ, RZ, 0, 2.384185791015625e-07 ;  /* 0x00000004ffbd7431 */ /* 0x000fe200000001ff */
[----:B------:R-:W-:-:S05]  /*3d090*/  MOV R107, R187 ;  /* 0x000000bb006b7202 */ /* 0x000fca0000000f00 */
[----:B------:R-:W-:-:S04]  /*3d0a0*/  FADD.FTZ R107, R106, R107 ;  /* 0x0000006b6a6b7221 */ /* 0x000fc80000010000 */
[----:B------:R-:W-:-:S07]  /*3d0b0*/  IMAD.MOV.U32 R188, RZ, RZ, R107 ;  /* 0x000000ffffbc7224 */ /* 0x000fce00078e006b */
[----:B------:R-:W-:Y:S05]  /*3d0c0*/  WARPSYNC.COLLECTIVE R185, `(.L_x_2525) ;  /* 0x00000000b9087348 */ /* 0x000fea0003c00000 */
[----:B------:R0:W1:Y:S02]  /*3d0d0*/  SHFL.BFLY P6, R187, R188, R189, R190 ;  /* 0x0c0000bdbcbb7389 */ /* 0x00006400000c00be */
[----:B01----:R-:W-:Y:S05]  /*3d0e0*/  ENDCOLLECTIVE ;  /* 0x000000000000791b */ /* 0x003fea0003800000 */
.L_x_2525:
[----:B------:R-:W-:Y:S02]  /*3d0f0*/  IMAD.MOV.U32 R189, RZ, RZ, 0x8 ;  /* 0x00000008ffbd7424 */ /* 0x000fe400078e00ff */
[----:B------:R-:W-:-:S04]  /*3d100*/  IMAD.MOV.U32 R104, RZ, RZ, R187 ;  /* 0x000000ffff687224 */ /* 0x000fc800078e00bb */
[----:B------:R-:W-:-:S05]  /*3d110*/  FADD.FTZ R182, R107, R104 ;  /* 0x000000686bb67221 */ /* 0x000fca0000010000 */
[----:B------:R-:W-:-:S07]  /*3d120*/  MOV R188, R182 ;  /* 0x000000b600bc7202 */ /* 0x000fce0000000f00 */
[----:B------:R-:W-:Y:S05]  /*3d130*/  WARPSYNC.COLLECTIVE R185, `(.L_x_2526) ;  /* 0x00000000b9087348 */ /* 0x000fea0003c00000 */
[----:B------:R0:W1:Y:S02]  /*3d140*/  SHFL.BFLY P6, R187, R188, R189, R190 ;  /* 0x0c0000bdbcbb7389 */ /* 0x00006400000c00be */
[----:B01----:R-:W-:Y:S05]  /*3d150*/  ENDCOLLECTIVE ;  /* 0x000000000000791b */ /* 0x003fea0003800000 */
.L_x_2526:
[----:B------:R-:W-:Y:S01]  /*3d160*/  HFMA2 R189, -RZ, RZ, 0, 9.5367431640625e-07 ;  /* 0x00000010ffbd7431 */ /* 0x000fe200000001ff */
[----:B------:R-:W-:-:S05]  /*3d170*/  MOV R179, R187 ;  /* 0x000000bb00b37202 */ /* 0x000fca0000000f00 */
[----:B------:R-:W-:-:S04]  /*3d180*/  FADD.FTZ R183, R182, R179 ;  /* 0x000000b3b6b77221 */ /* 0x000fc80000010000 */
[----:B------:R-:W-:-:S07]  /*3d190*/  IMAD.MOV.U32 R188, RZ, RZ, R183 ;  /* 0x000000ffffbc7224 */ /* 0x000fce00078e00b7 */
[----:B------:R-:W-:Y:S05]  /*3d1a0*/  WARPSYNC.COLLECTIVE R185, `(.L_x_2527) ;  /* 0x00000000b9087348 */ /* 0x000fea0003c00000 */
[----:B------:R0:W1:Y:S02]  /*3d1b0*/  SHFL.BFLY P6, R187, R188, R189, R190 ;  /* 0x0c0000bdbcbb7389 */ /* 0x00006400000c00be */
[----:B01----:R-:W-:Y:S05]  /*3d1c0*/  ENDCOLLECTIVE ;  /* 0x000000000000791b */ /* 0x003fea0003800000 */
.L_x_2527:
[----:B------:R-:W-:Y:S02]  /*3d1d0*/  IMAD.MOV.U32 R189, RZ, RZ, 0x1 ;  /* 0x00000001ffbd7424 */ /* 0x000fe400078e00ff */
[----:B------:R-:W-:-:S04]  /*3d1e0*/  IMAD.MOV.U32 R104, RZ, RZ, R187 ;  /* 0x000000ffff687224 */ /* 0x000fc800078e00bb */
        /* <DEDUP_REMOVED lines=103> */
.L_x_2528:
[----:B------:R-:W-:Y:S01]  /*3d860*/  HFMA2 R189, -RZ, RZ, 0, 1.1920928955078125e-07 ;  /* 0x00000002ffbd7431 */ /* 0x000fe200000001ff */
[----:B------:R-:W-:-:S05]  /*3d870*/  MOV R105, R187 ;  /* 0x000000bb00697202 */ /* 0x000fca0000000f00 */
[----:B------:R-:W-:-:S04]  /*3d880*/  FADD.FTZ R105, R104, R105 ;  /* 0x0000006968697221 */ /* 0x000fc80000010000 */
[----:B------:R-:W-:-:S07]  /*3d890*/  IMAD.MOV.U32 R188, RZ, RZ, R105 ;  /* 0x000000ffffbc7224 */ /* 0x000fce00078e0069 */
[----:B------:R-:W-:Y:S05]  /*3d8a0*/  WARPSYNC.COLLECTIVE R185, `(.L_x_2529) ;  /* 0x00000000b9087348 */ /* 0x000fea0003c00000 */
[----:B------:R0:W1:Y:S02]  /*3d8b0*/  SHFL.BFLY P6, R187, R188, R189, R190 ;  /* 0x0c0000bdbcbb7389 */ /* 0x00006400000c00be */
[----:B01----:R-:W-:Y:S05]  /*3d8c0*/  ENDCOLLECTIVE ;  /* 0x000000000000791b */ /* 0x003fea0003800000 */
.L_x_2529:
[----:B------:R-:W-:Y:S02]  /*3d8d0*/  IMAD.MOV.U32 R189, RZ, RZ, 0x4 ;  /* 0x00000004ffbd7424 */ /* 0x000fe400078e00ff */
[----:B------:R-:W-:-:S04]  /*3d8e0*/  IMAD.MOV.U32 R106, RZ, RZ, R187 ;  /* 0x000000ffff6a7224 */ /* 0x000fc800078e00bb */
[----:B------:R-:W-:-:S05]  /*3d8f0*/  FADD.FTZ R106, R105, R106 ;  /* 0x0000006a696a7221 */ /* 0x000fca0000010000 */
[----:B------:R-:W-:-:S07]  /*3d900*/  MOV R188, R106 ;  /* 0x0000006a00bc7202 */ /* 0x000fce0000000f00 */
[----:B------:R-:W-:Y:S05]  /*3d910*/  WARPSYNC.COLLECTIVE R185, `(.L_x_2530) ;  /* 0x00000000b9087348 */ /* 0x000fea0003c00000 */
[----:B------:R0:W1:Y:S02]  /*3d920*/  SHFL.BFLY P6, R187, R188, R189, R190 ;  /* 0x0c0000bdbcbb7389 */ /* 0x00006400000c00be */
[----:B01----:R-:W-:Y:S05]  /*3d930*/  ENDCOLLECTIVE ;  /* 0x000000000000791b */ /* 0x003fea0003800000 */
.L_x_2530:
[----:B------:R-:W-:Y:S01]  /*3d940*/  HFMA2 R189, -RZ, RZ, 0, 4.76837158203125e-07 ;  /* 0x00000008ffbd7431 */ /* 0x000fe200000001ff */
[----:B------:R-:W-:-:S05]  /*3d950*/  MOV R107, R187 ;  /* 0x000000bb006b7202 */ /* 0x000fca0000000f00 */
[----:B------:R-:W-:-:S04]  /*3d960*/  FADD.FTZ R107, R106, R107 ;  /* 0x0000006b6a6b7221 */ /* 0x000fc80000010000 */
[----:B------:R-:W-:-:S07]  /*3d970*/  IMAD.MOV.U32 R188, RZ, RZ, R107 ;  /* 0x000000ffffbc7224 */ /* 0x000fce00078e006b */
[----:B------:R-:W-:Y:S05]  /*3d980*/  WARPSYNC.COLLECTIVE R185, `(.L_x_2531) ;  /* 0x00000000b9087348 */ /* 0x000fea0003c00000 */
[----:B------:R0:W1:Y:S02]  /*3d990*/  SHFL.BFLY P6, R187, R188, R189, R190 ;  /* 0x0c0000bdbcbb7389 */ /* 0x00006400000c00be */
[----:B01----:R-:W-:Y:S05]  /*3d9a0*/  ENDCOLLECTIVE ;  /* 0x000000000000791b */ /* 0x003fea0003800000 */
.L_x_2531:
[----:B------:R-:W-:Y:S02]  /*3d9b0*/  IMAD.MOV.U32 R189, RZ, RZ, 0x10 ;  /* 0x00000010ffbd7424 */ /* 0x000fe400078e00ff */
[----:B------:R-:W-:-:S04]  /*3d9c0*/  IMAD.MOV.U32 R182, RZ, RZ, R187 ;  /* 0x000000ffffb67224 */ /* 0x000fc800078e00bb */
[----:B------:R-:W-:-:S05]  /*3d9d0*/  FADD.FTZ R182, R107, R182 ;  /* 0x000000b66bb67221 */ /* 0x000fca0000010000 */
[----:B------:R-:W-:-:S07]  /*3d9e0*/  MOV R188, R182 ;  /* 0x000000b600bc7202 */ /* 0x000fce0000000f00 */
[----:B------:R-:W-:Y:S05]  /*3d9f0*/  WARPSYNC.COLLECTIVE R185, `(.L_x_2532) ;  /* 0x00000000b9087348 */ /* 0x000fea0003c00000 */
[----:B------:R0:W1:Y:S02]  /*3da00*/  SHFL.BFLY P6, R187, R188, R189, R190 ;  /* 0x0c0000bdbcbb7389 */ /* 0x00006400000c00be */
[----:B01----:R-:W-:Y:S05]  /*3da10*/  ENDCOLLECTIVE ;  /* 0x000000000000791b */ /* 0x003fea0003800000 */
.L_x_2532:
[----:B------:R-:W-:Y:S01]  /*3da20*/  MOV R183, R187 ;  /* 0x000000bb00b77202 */ /* 0x000fe20000000f00 */
[----:B------:R-:W-:Y:S06]  /*3da30*/  BRA `(.L_x_2533) ;  /* 0xffffffe0001c7947 */ /* 0x000fec000383ffff */
.L_x_2534:
        /* <DEDUP_REMOVED lines=12> */
.L_x_33250:


//--------------------- .text._ZN10layer_norm31ln_parallel_residual_fwd_kernelINS_13Kernel_traitsI13__nv_bfloat16S2_S2_S2_fjLj1536ELj1ELj4ELj1ELj16ENS_18Kernel_traits_baseILj1536ES2_S2_S2_S2_fjLj128EEEEELb1ELb1ELb1EEEvNS_9FwdParamsE --------------------------
	.section	.text._ZN10layer_norm31ln_parallel_residual_fwd_kernelINS_13Kernel_traitsI13__nv_bfloat16S2_S2_S2_fjLj1536ELj1ELj4ELj1ELj16ENS_18Kernel_traits_baseILj1536ES2_S2_S2_S2_fjLj128EEEEELb1ELb1ELb1EEEvNS_9FwdParamsE,"ax",@progbits
	.align	128
        .global         _ZN10layer_norm31ln_parallel_residual_fwd_kernelINS_13Kernel_traitsI13__nv_bfloat16S2_S2_S2_fjLj1536ELj1ELj4ELj1ELj16ENS_18Kernel_traits_baseILj1536ES2_S2_S2_S2_fjLj128EEEEELb1ELb1ELb1EEEvNS_9FwdParamsE
        .type           _ZN10layer_norm31ln_parallel_residual_fwd_kernelINS_13Kernel_traitsI13__nv_bfloat16S2_S2_S2_fjLj1536ELj1ELj4ELj1ELj16ENS_18Kernel_traits_baseILj1536ES2_S2_S2_S2_fjLj128EEEEELb1ELb1ELb1EEEvNS_9FwdParamsE,@function
        .size           _ZN10layer_norm31ln_parallel_residual_fwd_kernelINS_13Kernel_traitsI13__nv_bfloat16S2_S2_S2_fjLj1536ELj1ELj4ELj1ELj16ENS_18Kernel_traits_baseILj1536ES2_S2_S2_S2_fjLj128EEEEELb1ELb1ELb1EEEvNS_9FwdParamsE,(.L_x_33251 - _ZN10layer_norm31ln_parallel_residual_fwd_kernelINS_13Kernel_traitsI13__nv_bfloat16S2_S2_S2_fjLj1536ELj1ELj4ELj1ELj16ENS_18Kernel_traits_baseILj1536ES2_S2_S2_S2_fjLj128EEEEELb1ELb1ELb1EEEvNS_9FwdParamsE)
        .other          _ZN10layer_norm31ln_parallel_residual_fwd_kernelINS_13Kernel_traitsI13__nv_bfloat16S2_S2_S2_fjLj1536ELj1ELj4ELj1ELj16ENS_18Kernel_traits_baseILj1536ES2_S2_S2_S2_fjLj128EEEEELb1ELb1ELb1EEEvNS_9FwdParamsE,@"STO_CUDA_ENTRY STV_DEFAULT"
_ZN10layer_norm31ln_parallel_residual_fwd_kernelINS_13Kernel_traitsI13__nv_bfloat16S2_S2_S2_fjLj1536ELj1ELj4ELj1ELj16ENS_18Kernel_traits_baseILj1536ES2_S2_S2_S2_fjLj128EEEEELb1ELb1ELb1EEEvNS_9FwdParamsE:
.text._ZN10layer_norm31ln_parallel_residual_fwd_kernelINS_13Kernel_traitsI13__nv_bfloat16S2_S2_S2_fjLj1536ELj1ELj4ELj1ELj16ENS_18Kernel_traits_baseILj1536ES2_S2_S2_S2_fjLj128EEEEELb1ELb1ELb1EEEvNS_9FwdParamsE:
[----:B------:R-:W-:Y:S01]  /*0000*/  LDC R1, c[0x0][0x37c] ;  /* 0x0000df00ff017b82 */ /* 0x000fe20000000800 */
[----:B------:R-:W0:Y:S07]  /*0010*/  LDCU.U8 UR4, c[0x0][0x464] ;  /* 0x00008c80ff0477ac */ /* 0x000e2e0008000000 */
[----:B------:R-:W1:Y:S01]  /*0020*/  LDC R213, c[0x0][0x458] ;  /* 0x00011600ffd57b82 */ /* 0x000e620000000800 */
[----:B------:R-:W2:Y:S01]  /*0030*/  LDCU.64 UR8, c[0x0][0x450] ;  /* 0x00008a00ff0877ac */ /* 0x000ea20008000a00 */
[----:B------:R-:W3:Y:S06]  /*0040*/  LDCU.64 UR6, c[0x0][0x358] ;  /* 0x00006b00ff0677ac */ /* 0x000eec0008000a00 */
[----:B------:R-:W4:Y:S01]  /*0050*/  LDC R10, c[0x0][0x45c] ;  /* 0x00011700ff0a7b82 */ /* 0x000f220000000800 */
[----:B0-----:R-:W-:Y:S01]  /*0060*/  ISETP.NE.AND P1, PT, RZ, UR4, PT ;  /* 0x00000004ff007c0c */ /* 0x001fe2000bf25270 */
[----:B------:R-:W0:Y:S01]  /*0070*/  LDCU.64 UR4, c[0x0][0x438] ;  /* 0x00008700ff0477ac */ /* 0x000e220008000a00 */
[----:B------:R-:W0:Y:S01]  /*0080*/  S2R R8, SR_TID.X ;  /* 0x0000000000087919 */ /* 0x000e220000002100 */
[----:B--2---:R-:W-:-:S02]  /*0090*/  IMAD.U32 R138, RZ, RZ, UR8 ;  /* 0x00000008ff8a7e24 */ /* 0x004fc4000f8e00ff */
[----:B------:R-:W-:-:S08]  /*00a0*/  IMAD.U32 R139, RZ, RZ, UR9 ;  /* 0x00000009ff8b7e24 */ /* 0x000fd0000f8e00ff */
[----:B-1----:R-:W-:Y:S01]  /*00b0*/  @P1 IMAD.MOV.U32 R4, RZ, RZ, R213 ;  /* 0x000000ffff041224 */ /* 0x002fe200078e00d5 */
[----:B---3--:R-:W5:Y:S01]  /*00c0*/  @P1 LDG.E.64 R138, desc[UR6][R138.64] ;  /* 0x000000068a8a1981 */ /* 0x008f62000c1e1b00 */
[----:B----4-:R-:W-:Y:S01]  /*00d0*/  @P1 MOV R5, R10 ;  /* 0x0000000a00051202 */ /* 0x010fe20000000f00 */
[----:B------:R-:W1:Y:S01]  /*00e0*/  LDC R9, c[0x0][0x360] ;  /* 0x0000d800ff097b82 */ /* 0x000e620000000800 */
[----:B0-----:R-:W-:-:S04]  /*00f0*/  ISETP.NE.U32.AND P0, PT, RZ, UR4, PT ;  /* 0x00000004ff007c0c */ /* 0x001fc8000bf05070 */
[----:B------:R-:W5:Y:S01]  /*0100*/  @P1 LDG.E.64 R4, desc[UR6][R4.64] ;  /* 0x0000000604041981 */ /* 0x000f62000c1e1b00 */
[----:B------:R-:W-:Y:S02]  /*0110*/  ISETP.NE.AND.EX P0, PT, RZ, UR5, PT, P0 ;  /* 0x00000005ff007c0c */ /* 0x000fe4000bf05300 */
[----:B------:R-:W0:Y:S01]  /*0120*/  @P1 LDC R11, c[0x0][0x460] ;  /* 0x00011800ff0b1b82 */ /* 0x000e220000000800 */
[----:B------:R-:W-:-:S10]  /*0130*/  LOP3.LUT R0, R8, 0x1f, RZ, 0xc0, !PT ;  /* 0x0000001f08007812 */ /* 0x000fd400078ec0ff */
[----:B------:R-:W2:Y:S08]  /*0140*/  @P0 LDC.64 R6, c[0x0][0x438] ;  /* 0x00010e00ff060b82 */ /* 0x000eb00000000a00 */
[----:B------:R-:W3:Y:S01]  /*0150*/  @P0 LDC.64 R2, c[0x0][0x3d0] ;  /* 0x0000f400ff020b82 */ /* 0x000ee20000000a00 */
[----:B--2---:R-:W-:-:S05]  /*0160*/  @P0 IMAD.WIDE.U32 R6, R0, 0x10, R6 ;  /* 0x0000001000060825 */ /* 0x004fca00078e0006 */
[----:B------:R-:W5:Y:S02]  /*0170*/  @P0 LDG.E.128 R68, desc[UR6][R6.64] ;  /* 0x0000000606440981 */ /* 0x000f64000c1e1d00 */
[----:B------:R-:W2:Y:S01]  /*0180*/  S2UR UR5, SR_CTAID.X ;  /* 0x00000000000579c3 */ /* 0x000ea20000002500 */
[----:B---3--:R-:W-:Y:S01]  /*0190*/  @P0 IMAD.WIDE.U32 R2, R0, 0x10, R2 ;  /* 0x0000001000020825 */ /* 0x008fe200078e0002 */
[----:B------:R-:W5:Y:S04]  /*01a0*/  @P0 LDG.E.128 R72, desc[UR6][R6.64+0x200] ;  /* 0x0002000606480981 */ /* 0x000f68000c1e1d00 */
[----:B------:R-:W5:Y:S04]  /*01b0*/  @P0 LDG.E.128 R76, desc[UR6][R6.64+0x400] ;  /* 0x00040006064c0981 */ /* 0x000f68000c1e1d00 */
[----:B------:R-:W5:Y:S04]  /*01c0*/  @P0 LDG.E.128 R80, desc[UR6][R6.64+0x600] ;  /* 0x0006000606500981 */ /* 0x000f68000c1e1d00 */
[----:B------:R-:W5:Y:S04]  /*01d0*/  @P0 LDG.E.128 R84, desc[UR6][R6.64+0x800] ;  /* 0x0008000606540981 */ /* 0x000f68000c1e1d00 */
[----:B------:R-:W5:Y:S04]  /*01e0*/  @P0 LDG.E.128 R88, desc[UR6][R6.64+0xa00] ;  /* 0x000a000606580981 */ /* 0x000f68000c1e1d00 */
[----:B------:R-:W5:Y:S01]  /*01f0*/  @P0 LDG.E.128 R44, desc[UR6][R2.64] ;  /* 0x00000006022c0981 */ /* 0x000f62000c1e1d00 */
[----:B--2---:R-:W-:-:S03]  /*0200*/  USHF.L.U32 UR4, UR5, 0x2, URZ ;  /* 0x0000000205047899 */ /* 0x004fc600080006ff */
[----:B------:R-:W5:Y:S04]  /*0210*/  @P0 LDG.E.128 R48, desc[UR6][R2.64+0x200] ;  /* 0x0002000602300981 */ /* 0x000f68000c1e1d00 */
[----:B------:R-:W5:Y:S04]  /*0220*/  @P0 LDG.E.128 R52, desc[UR6][R2.64+0x400] ;  /* 0x0004000602340981 */ /* 0x000f68000c1e1d00 */
[----:B------:R-:W5:Y:S04]  /*0230*/  @P0 LDG.E.128 R56, desc[UR6][R2.64+0x600] ;  /* 0x0006000602380981 */ /* 0x000f68000c1e1d00 */
[----:B------:R-:W5:Y:S04]  /*0240*/  @P0 LDG.E.128 R60, desc[UR6][R2.64+0x800] ;  /* 0x00080006023c0981 */ /* 0x000f68000c1e1d00 */
[----:B------:R2:W5:Y:S02]  /*0250*/  @P0 LDG.E.128 R64, desc[UR6][R2.64+0xa00] ;  /* 0x000a000602400981 */ /* 0x000564000c1e1d00 */
[--C-:B--2---:R-:W-:Y:S01]  /*0260*/  SHF.R.U32.HI R3, RZ, 0x5, R8.reuse ;  /* 0x00000005ff037819 */ /* 0x104fe20000011608 */
[----:B-1----:R-:W-:-:S03]  /*0270*/  IMAD R2, R9, UR5, R8 ;  /* 0x0000000509027c24 */ /* 0x002fc6000f8e0208 */
        /* <DEDUP_REMOVED lines=22> */
.L_x_2535:
[----:B------:R-:W0:Y:S01]  /*03e0*/  LDCU UR4, c[0x0][0x384] ;  /* 0x00007080ff0477ac */ /* 0x000e220008000800 */
[----:B-----5:R-:W-:-:S05]  /*03f0*/  @P1 IADD3 R213, P2, PT, R4, R11, RZ ;  /* 0x0000000b04d51210 */ /* 0x020fca0007f5e0ff */
[----:B------:R-:W-:-:S05]  /*0400*/  @P1 IMAD.X R10, RZ, RZ, R5, P2 ;  /* 0x000000ffff0a1224 */ /* 0x000fca00010e0605 */
[----:B------:R-:W-:Y:S02]  /*0410*/  SHF.R.U64 R4, R213, 0x2, R10 ;  /* 0x00000002d5047819 */ /* 0x000fe4000000120a */
[----:B0-----:R-:W-:-:S13]  /*0420*/  ISETP.GE.AND P0, PT, R3, UR4, PT ;  /* 0x0000000403007c0c */ /* 0x001fda000bf06270 */
[----:B------:R-:W-:Y:S05]  /*0430*/  @P0 EXIT ;  /* 0x000000000000094d */ /* 0x000fea0003800000 */
[----:B------:R-:W-:Y:S01]  /*0440*/  IMAD.HI.U32 R7, R4, -0x2daee0ad, RZ ;  /* 0xd2511f5304077827 */ /* 0x000fe200078e00ff */
[----:B------:R-:W-:Y:S01]  /*0450*/  SHF.R.U32.HI R13, RZ, 0x2, R10 ;  /* 0x00000002ff0d7819 */ /* 0x000fe2000001160a */
[----:B------:R-:W0:Y:S01]  /*0460*/  LDCU.64 UR4, c[0x0][0x398] ;  /* 0x00007300ff0477ac */ /* 0x000e220008000a00 */
[----:B------:R-:W-:Y:S01]  /*0470*/  IADD3 R170, PT, PT, R138, -0xe443238, RZ ;  /* 0xf1bbcdc88aaa7810 */ /* 0x000fe20007ffe0ff */
[C---:B------:R-:W-:Y:S01]  /*0480*/  IMAD.HI.U32 R5, R2.reuse, -0x326172a9, RZ ;  /* 0xcd9e8d5702057827 */ /* 0x040fe200078e00ff */
[----:B------:R-:W-:Y:S01]  /*0490*/  LOP3.LUT R7, R7, R139, RZ, 0x3c, !PT ;  /* 0x0000008b07077212 */ /* 0x000fe200078e3cff */
[----:B------:R-:W1:Y:S01]  /*04a0*/  LDCU UR11, c[0x0][0x404] ;  /* 0x00008080ff0b77ac */ /* 0x000e620008000800 */
[----:B------:R-:W-:Y:S01]  /*04b0*/  LOP3.LUT R213, R213, 0x3, RZ, 0xc0, !PT ;  /* 0x00000003d5d57812 */ /* 0x000fe200078ec0ff */
[----:B------:R-:W-:Y:S01]  /*04c0*/  IMAD R9, R2, -0x326172a9, RZ ;  /* 0xcd9e8d5702097824 */ /* 0x000fe200078e02ff */
[----:B------:R-:W-:Y:S01]  /*04d0*/  LOP3.LUT R5, R13, R5, R138, 0x96, !PT ;  /* 0x000000050d057212 */ /* 0x000fe200078e968a */
[----:B------:R-:W-:Y:S01]  /*04e0*/  IMAD.HI.U32 R6, R7, -0x326172a9, RZ ;  /* 0xcd9e8d5707067827 */ /* 0x000fe200078e00ff */
[----:B------:R-:W-:Y:S01]  /*04f0*/  PRMT R15, R63, 0x7632, R15 ;  /* 0x000076323f0f7816 */ /* 0x000fe2000000000f */
[----:B------:R-:W2:Y:S01]  /*0500*/  LDCU UR12, c[0x0][0x408] ;  /* 0x00008100ff0c77ac */ /* 0x000ea20008000800 */
[----:B------:R-:W-:Y:S01]  /*0510*/  PRMT R16, R86, 0x7632, R16 ;  /* 0x0000763256107816 */ /* 0x000fe20000000010 */
[----:B------:R-:W-:Y:S01]  /*0520*/  VIADD R10, R138, 0x9e3779b9 ;  /* 0x9e3779b98a0a7836 */ /* 0x000fe20000000000 */
[----:B------:R-:W-:Y:S01]  /*0530*/  PRMT R17, R62, 0x7632, R17 ;  /* 0x000076323e117816 */ /* 0x000fe20000000011 */
[----:B------:R-:W-:Y:S01]  /*0540*/  VIADD R12, R139, 0xbb67ae85 ;  /* 0xbb67ae858b0c7836 */ /* 0x000fe20000000000 */
[----:B------:R-:W-:Y:S01]  /*0550*/  PRMT R18, R85, 0x7632, R18 ;  /* 0x0000763255127816 */ /* 0x000fe20000000012 */
[----:B------:R-:W-:Y:S01]  /*0560*/  IMAD R11, R4, -0x2daee0ad, RZ ;  /* 0xd2511f53040b7824 */ /* 0x000fe200078e02ff */
[----:B------:R-:W-:Y:S01]  /*0570*/  LOP3.LUT R6, R10, R9, R6, 0x96, !PT ;  /* 0x000000090a067212 */ /* 0x000fe200078e9606 */
[----:B------:R-:W-:Y:S01]  /*0580*/  IMAD.HI.U32 R8, R5, -0x2daee0ad, RZ ;  /* 0xd2511f5305087827 */ /* 0x000fe200078e00ff */
[----:B------:R-:W-:Y:S01]  /*0590*/  IADD3 R9, PT, PT, R138, 0x3c6ef372, RZ ;  /* 0x3c6ef3728a097810 */ /* 0x000fe20007ffe0ff */
[----:B0-----:R-:W-:Y:S01]  /*05a0*/  UISETP.NE.U32.AND UP0, UPT, UR4, URZ, UPT ;  /* 0x000000ff0400728c */ /* 0x001fe2000bf05070 */
[----:B------:R-:W-:Y:S01]  /*05b0*/  PRMT R19, R61, 0x7632, R19 ;  /* 0x000076323d137816 */ /* 0x000fe20000000013 */
[----:B------:R-:W-:Y:S01]  /*05c0*/  IMAD R10, R7, -0x326172a9, RZ ;  /* 0xcd9e8d57070a7824 */ /* 0x000fe200078e02ff */
[----:B------:R-:W-:Y:S01]  /*05d0*/  LOP3.LUT R8, R12, R11, R8, 0x96, !PT ;  /* 0x0000000b0c087212 */ /* 0x000fe200078e9608 */
[----:B------:R-:W-:Y:S01]  /*05e0*/  IMAD R12, R5, -0x2daee0ad, RZ ;  /* 0xd2511f53050c7824 */ /* 0x000fe200078e02ff */
[----:B------:R-:W-:Y:S01]  /*05f0*/  UISETP.NE.AND.EX UP0, UPT, UR5, URZ, UPT, UP0 ;  /* 0x000000ff0500728c */ /* 0x000fe2000bf05300 */
[----:B------:R-:W-:Y:S01]  /*0600*/  IMAD.HI.U32 R5, R6, -0x2daee0ad, RZ ;  /* 0xd2511f5306057827 */ /* 0x000fe200078e00ff */
[----:B------:R-:W-:Y:S01]  /*0610*/  PRMT R20, R84, 0x7632, R20 ;  /* 0x0000763254147816 */ /* 0x000fe20000000014 */
[----:B------:R-:W0:Y:S01]  /*0620*/  LDCU UR4, c[0x0][0x388] ;  /* 0x00007100ff0477ac */ /* 0x000e220008000800 */
[----:B------:R-:W-:Y:S01]  /*0630*/  PRMT R21, R60, 0x7632, R21 ;  /* 0x000076323c157816 */ /* 0x000fe20000000015 */
[----:B------:R-:W-:Y:S01]  /*0640*/  VIADD R11, R139, 0x76cf5d0a ;  /* 0x76cf5d0a8b0b7836 */ /* 0x000fe20000000000 */
[----:B------:R-:W-:Y:S01]  /*0650*/  PRMT R22, R83, 0x7632, R22 ;  /* 0x0000763253167816 */ /* 0x000fe20000000016 */
[----:B------:R-:W-:Y:S01]  /*0660*/  IMAD.HI.U32 R7, R8, -0x326172a9, RZ ;  /* 0xcd9e8d5708077827 */ /* 0x000fe200078e00ff */
[----:B------:R-:W-:Y:S01]  /*0670*/  PRMT R23, R59, 0x7632, R23 ;  /* 0x000076323b177816 */ /* 0x000fe20000000017 */
[----:B------:R-:W3:Y:S01]  /*0680*/  LDCU.U8 UR5, c[0x0][0x410] ;  /* 0x00008200ff0577ac */ /* 0x000ee20008000000 */
[----:B------:R-:W-:Y:S01]  /*0690*/  LOP3.LUT R5, R11, R12, R5, 0x96, !PT ;  /* 0x0000000c0b057212 */ /* 0x000fe200078e9605 */
[----:B------:R-:W-:Y:S01]  /*06a0*/  IMAD R11, R6, -0x2daee0ad, RZ ;  /* 0xd2511f53060b7824 */ /* 0x000fe200078e02ff */
[----:B------:R-:W-:Y:S01]  /*06b0*/  LOP3.LUT R7, R9, R10, R7, 0x96, !PT ;  /* 0x0000000a09077212 */ /* 0x000fe200078e9607 */
[----:B------:R-:W-:Y:S01]  /*06c0*/  IMAD R9, R8, -0x326172a9, RZ ;  /* 0xcd9e8d5708097824 */ /* 0x000fe200078e02ff */
[----:B------:R-:W-:Y:S01]  /*06d0*/  PRMT R24, R82, 0x7632, R24 ;  /* 0x0000763252187816 */ /* 0x000fe20000000018 */
[----:B------:R-:W-:Y:S01]  /*06e0*/  IMAD.HI.U32 R6, R5, -0x326172a9, RZ ;  /* 0xcd9e8d5705067827 */ /* 0x000fe200078e00ff */
[----:B------:R-:W-:Y:S01]  /*06f0*/  PRMT R25, R58, 0x7632, R25 ;  /* 0x000076323a197816 */ /* 0x000fe20000000019 */
[----:B------:R-:W4:Y:S01]  /*0700*/  LDCU UR10, c[0x0][0x448] ;  /* 0x00008900ff0a77ac */ /* 0x000f220008000800 */
[----:B------:R-:W-:Y:S01]  /*0710*/  PRMT R26, R81, 0x7632, R26 ;  /* 0x00007632511a7816 */ /* 0x000fe2000000001a */
[----:B------:R-:W-:Y:S01]  /*0720*/  VIADD R8, R138, 0xdaa66d2b ;  /* 0xdaa66d2b8a087836 */ /* 0x000fe20000000000 */
[----:B------:R-:W-:Y:S01]  /*0730*/  PRMT R27, R57, 0x7632, R27 ;  /* 0x00007632391b7816 */ /* 0x000fe2000000001b */
[----:B------:R-:W-:Y:S01]  /*0740*/  VIADD R12, R139, 0x32370b8f ;  /* 0x32370b8f8b0c7836 */ /* 0x000fe20000000000 */
[----:B------:R-:W-:Y:S01]  /*0750*/  PRMT R28, R80, 0x7632, R28 ;  /* 0x00007632501c7816 */ /* 0x000fe2000000001c */
[----:B------:R-:W-:Y:S01]  /*0760*/  IMAD.HI.U32 R10, R7, -0x2daee0ad, RZ ;  /* 0xd2511f53070a7827 */ /* 0x000fe200078e00ff */
[----:B------:R-:W-:Y:S01]  /*0770*/  LOP3.LUT R6, R8, R9, R6, 0x96, !PT ;  /* 0x0000000908067212 */ /* 0x000fe200078e9606 */
[----:B------:R-:W0:Y:S01]  /*0780*/  LDCU.64 UR8, c[0x0][0x3a0] ;  /* 0x00007400ff0877ac */ /* 0x000e220008000a00 */
[----:B------:R-:W-:Y:S01]  /*0790*/  IADD3 R9, PT, PT, R138, 0x78dde6e4, RZ ;  /* 0x78dde6e48a097810 */ /* 0x000fe20007ffe0ff */
[----:B------:R-:W-:Y:S01]  /*07a0*/  IMAD R8, R5, -0x326172a9, RZ ;  /* 0xcd9e8d5705087824 */ /* 0x000fe200078e02ff */
[----:B------:R-:W-:Y:S01]  /*07b0*/  LOP3.LUT R10, R12, R11, R10, 0x96, !PT ;  /* 0x0000000b0c0a7212 */ /* 0x000fe200078e960a */
[----:B------:R-:W-:Y:S01]  /*07c0*/  IMAD R12, R7, -0x2daee0ad, RZ ;  /* 0xd2511f53070c7824 */ /* 0x000fe200078e02ff */
[----:B------:R-:W-:Y:S01]  /*07d0*/  PRMT R29, R56, 0x7632, R29 ;  /* 0x00007632381d7816 */ /* 0x000fe2000000001d */
[----:B------:R-:W-:Y:S01]  /*07e0*/  IMAD.HI.U32 R7, R6, -0x2daee0ad, RZ ;  /* 0xd2511f5306077827 */ /* 0x000fe200078e00ff */
[----:B------:R-:W-:-:S02]  /*07f0*/  PRMT R30, R79, 0x7632, R30 ;  /* 0x000076324f1e7816 */ /* 0x000fc4000000001e */
[----:B------:R-:W-:Y:S01]  /*0800*/  PRMT R31, R55, 0x7632, R31 ;  /* 0x00007632371f7816 */ /* 0x000fe2000000001f */
[----:B------:R-:W-:Y:S01]  /*0810*/  VIADD R11, R139, 0xed9eba14 ;  /* 0xed9eba148b0b7836 */ /* 0x000fe20000000000 */
[----:B------:R-:W-:Y:S01]  /*0820*/  PRMT R32, R78, 0x7632, R32 ;  /* 0x000076324e207816 */ /* 0x000fe20000000020 */
[----:B------:R-:W-:Y:S01]  /*0830*/  IMAD.HI.U32 R5, R10, -0x326172a9, RZ ;  /* 0xcd9e8d570a057827 */ /* 0x000fe200078e00ff */
[----:B------:R-:W-:Y:S02]  /*0840*/  PRMT R33, R54, 0x7632, R33 ;  /* 0x0000763236217816 */ /* 0x000fe40000000021 */
[----:B------:R-:W-:Y:S01]  /*0850*/  LOP3.LUT R7, R11, R12, R7, 0x96, !PT ;  /* 0x0000000c0b077212 */ /* 0x000fe200078e9607 */
        /* <DEDUP_REMOVED lines=9> */
[----:B------:R-:W-:Y:S01]  /*08f0*/  VIADD R14, R139, 0xa9066899 ;  /* 0xa90668998b0e7836 */ /* 0x000fe20000000000 */
[----:B------:R-:W-:Y:S01]  /*0900*/  PRMT R38, R75, 0x7632, R38 ;  /* 0x000076324b267816 */ /* 0x000fe20000000026 */
[----:B------:R-:W-:Y:S01]  /*0910*/  IMAD.HI.U32 R8, R5, -0x2daee0ad, RZ ;  /* 0xd2511f5305087827 */ /* 0x000fe200078e00ff */
[----:B------:R-:W-:Y:S02]  /*0920*/  LOP3.LUT R6, R10, R9, R6, 0x96, !PT ;  /* 0x000000090a067212 */ /* 0x000fe400078e9606 */
[----:B------:R-:W-:Y:S01]  /*0930*/  IADD3 R9, PT, PT, R138, -0x4ab325aa, RZ ;  /* 0xb54cda568a097810 */ /* 0x000fe20007ffe0ff */
        /* <DEDUP_REMOVED lines=14> */
[----:B------:R-:W-:Y:S01]  /*0a20*/  VIADD R10, R138, 0x5384540f ;  /* 0x5384540f8a0a7836 */ /* 0x000fe20000000000 */
[----:B------:R-:W-:Y:S01]  /*0a30*/  PRMT R43, R49, 0x7632, R43 ;  /* 0x00007632312b7816 */ /* 0x000fe2000000002b */
[----:B------:R-:W-:Y:S01]  /*0a40*/  IMAD R9, R8, -0x326172a9, RZ ;  /* 0xcd9e8d5708097824 */ /* 0x000fe200078e02ff */
[----:B------:R-:W-:Y:S01]  /*0a50*/  PRMT R120, R72, 0x7632, R120 ;  /* 0x0000763248787816 */ /* 0x000fe20000000078 */
[----:B------:R-:W-:Y:S01]  /*0a60*/  IMAD.HI.U32 R6, R7, -0x326172a9, RZ ;  /* 0xcd9e8d5707067827 */ /* 0x000fe200078e00ff */
[----:B------:R-:W-:-:S02]  /*0a70*/  PRMT R121, R48, 0x7632, R121 ;  /* 0x0000763230797816 */ /* 0x000fc40000000079 */
[----:B------:R-:W-:Y:S01]  /*0a80*/  PRMT R122, R71, 0x7632, R122 ;  /* 0x00007632477a7816 */ /* 0x000fe2000000007a */
[----:B------:R-:W-:Y:S01]  /*0a90*/  IMAD.HI.U32 R8, R5, -0x2daee0ad, RZ ;  /* 0xd2511f5305087827 */ /* 0x000fe200078e00ff */
[----:B------:R-:W-:Y:S02]  /*0aa0*/  LOP3.LUT R6, R10, R9, R6, 0x96, !PT ;  /* 0x000000090a067212 */ /* 0x000fe400078e9606 */
[----:B------:R-:W-:Y:S01]  /*0ab0*/  PRMT R9, R66, 0x7632, R9 ;  /* 0x0000763242097816 */ /* 0x000fe20000000009 */
[----:B------:R-:W-:Y:S01]  /*0ac0*/  VIADD R12, R139, 0x1fd5c5a3 ;  /* 0x1fd5c5a38b0c7836 */ /* 0x000fe20000000000 */
[----:B------:R-:W-:Y:S01]  /*0ad0*/  PRMT R123, R47, 0x7632, R123 ;  /* 0x000076322f7b7816 */ /* 0x000fe2000000007b */
[----:B------:R-:W-:Y:S01]  /*0ae0*/  IMAD R10, R7, -0x326172a9, RZ ;  /* 0xcd9e8d57070a7824 */ /* 0x000fe200078e02ff */
[----:B------:R-:W-:Y:S01]  /*0af0*/  PRMT R124, R70, 0x7632, R124 ;  /* 0x00007632467c7816 */ /* 0x000fe2000000007c */
[----:B------:R-:W-:Y:S01]  /*0b00*/  IMAD.HI.U32 R7, R6, -0x2daee0ad, RZ ;  /* 0xd2511f5306077827 */ /* 0x000fe200078e00ff */
[----:B------:R-:W-:-:S02]  /*0b10*/  LOP3.LUT R8, R12, R11, R8, 0x96, !PT ;  /* 0x0000000b0c087212 */ /* 0x000fc400078e9608 */
[----:B------:R-:W-:Y:S01]  /*0b20*/  PRMT R11, R65, 0x7632, R11 ;  /* 0x00007632410b7816 */ /* 0x000fe2000000000b */
[----:B------:R-:W-:Y:S01]  /*0b30*/  IMAD R12, R5, -0x2daee0ad, RZ ;  /* 0xd2511f53050c7824 */ /* 0x000fe200078e02ff */
[----:B------:R-:W-:Y:S01]  /*0b40*/  PRMT R125, R46, 0x7632, R125 ;  /* 0x000076322e7d7816 */ /* 0x000fe2000000007d */
[----:B------:R-:W-:Y:S01]  /*0b50*/  VIADD R158, R139, 0xdb3d7428 ;  /* 0xdb3d74288b9e7836 */ /* 0x000fe20000000000 */
[----:B------:R-:W-:Y:S01]  /*0b60*/  PRMT R126, R69, 0x7632, R126 ;  /* 0x00007632457e7816 */ /* 0x000fe2000000007e */
[----:B------:R-:W-:Y:S01]  /*0b70*/  IMAD.HI.U32 R5, R8, -0x326172a9, RZ ;  /* 0xcd9e8d5708057827 */ /* 0x000fe200078e00ff */
[----:B------:R-:W-:Y:S02]  /*0b80*/  PLOP3.LUT P0, PT, PT, PT, UP0, 0x80, 0x8 ;  /* 0x000000000008781c */ /* 0x000fe40003f0f008 */
[----:B------:R-:W-:Y:S01]  /*0b90*/  LOP3.LUT R158, R158, R12, R7, 0x96, !PT ;  /* 0x0000000c9e9e7212 */ /* 0x000fe200078e9607 */
[----:B------:R-:W-:Y:S01]  /*0ba0*/  IMAD R8, R8, -0x326172a9, RZ ;  /* 0xcd9e8d5708087824 */ /* 0x000fe200078e02ff */
[----:B------:R-:W-:Y:S01]  /*0bb0*/  LOP3.LUT R170, R170, R10, R5, 0x96, !PT ;  /* 0x0000000aaaaa7212 */ /* 0x000fe200078e9605 */
[----:B------:R-:W-:Y:S01]  /*0bc0*/  VIADD R5, R138, 0x8ff34781 ;  /* 0x8ff347818a057836 */ /* 0x000fe20000000000 */
[----:B------:R-:W-:Y:S01]  /*0bd0*/  PRMT R10, R89, 0x7632, R10 ;  /* 0x00007632590a7816 */ /* 0x000fe2000000000a */
[----:B------:R-:W-:Y:S01]  /*0be0*/  IMAD.HI.U32 R159, R158, -0x326172a9, RZ ;  /* 0xcd9e8d579e9f7827 */ /* 0x000fe200078e00ff */
[----:B------:R-:W-:-:S02]  /*0bf0*/  PRMT R12, R88, 0x7632, R12 ;  /* 0x00007632580c7816 */ /* 0x000fc4000000000c */
[----:B------:R-:W-:Y:S01]  /*0c00*/  PRMT R127, R45, 0x7632, R127 ;  /* 0x000076322d7f7816 */ /* 0x000fe2000000007f */
[----:B------:R-:W-:Y:S01]  /*0c10*/  VIADD R7, R139, 0x96a522ad ;  /* 0x96a522ad8b077836 */ /* 0x000fe20000000000 */
[----:B------:R-:W-:Y:S01]  /*0c20*/  LOP3.LUT R159, R5, R8, R159, 0x96, !PT ;  /* 0x00000008059f7212 */ /* 0x000fe200078e969f */
[----:B------:R-:W-:Y:S01]  /*0c30*/  IMAD R6, R6, -0x2daee0ad, RZ ;  /* 0xd2511f5306067824 */ /* 0x000fe200078e02ff */
[----:B------:R-:W-:Y:S01]  /*0c40*/  MOV R5, R13 ;  /* 0x0000000d00057202 */ /* 0x000fe20000000f00 */
[----:B------:R-:W-:Y:S01]  /*0c50*/  IMAD.HI.U32 R161, R170, -0x2daee0ad, RZ ;  /* 0xd2511f53aaa17827 */ /* 0x000fe200078e00ff */
[----:B------:R-:W-:Y:S02]  /*0c60*/  PRMT R8, R90, 0x7632, R8 ;  /* 0x000076325a087816 */ /* 0x000fe40000000008 */
[----:B------:R-:W-:Y:S01]  /*0c70*/  PRMT R13, R64, 0x7632, R13 ;  /* 0x00007632400d7816 */ /* 0x000fe2000000000d */
[----:B------:R-:W-:Y:S01]  /*0c80*/  IMAD.MOV.U32 R130, RZ, RZ, RZ ;  /* 0x000000ffff827224 */ /* 0x000fe200078e00ff */
[----:B------:R-:W-:Y:S01]  /*0c90*/  LOP3.LUT R161, R7, R6, R161, 0x96, !PT ;  /* 0x0000000607a17212 */ /* 0x000fe200078e96a1 */
[----:B------:R-:W-:Y:S01]  /*0ca0*/  IMAD R158, R158, -0x326172a9, RZ ;  /* 0xcd9e8d579e9e7824 */ /* 0x000fe200078e02ff */
[----:B------:R-:W-:Y:S01]  /*0cb0*/  PRMT R6, R91, 0x7632, R6 ;  /* 0x000076325b067816 */ /* 0x000fe20000000006 */
[----:B------:R-:W-:Y:S01]  /*0cc0*/  IMAD R170, R170, -0x2daee0ad, RZ ;  /* 0xd2511f53aaaa7824 */ /* 0x000fe200078e02ff */
[----:B------:R-:W-:-:S02]  /*0cd0*/  PRMT R7, R67, 0x7632, R7 ;  /* 0x0000763243077816 */ /* 0x000fc40000000007 */
[----:B------:R-:W-:Y:S02]  /*0ce0*/  PRMT R128, R68, 0x7632, R128 ;  /* 0x0000763244807816 */ /* 0x000fe40000000080 */
[----:B01234-:R-:W-:-:S07]  /*0cf0*/  PRMT R129, R44, 0x7632, R129 ;  /* 0x000076322c817816 */ /* 0x01ffce0000000081 */
.L_x_3275:
[----:B------:R-:W-:Y:S01]  /*0d00*/  ISETP.NE.U32.AND P1, PT, RZ, UR8, PT ;  /* 0x00000008ff007c0c */ /* 0x000fe2000bf25070 */
[----:B0-----:R-:W0:Y:S01]  /*0d10*/  LDC.64 R118, c[0x0][0x390] ;  /* 0x0000e400ff767b82 */ /* 0x001e220000000a00 */
[----:B------:R-:W-:Y:S02]  /*0d20*/  IMAD R100, R3, UR4, RZ ;  /* 0x0000000403647c24 */ /* 0x000fe4000f8e02ff */
[----:B------:R-:W-:-:S03]  /*0d30*/  ISETP.NE.AND.EX P1, PT, RZ, UR9, PT, P1 ;  /* 0x00000009ff007c0c */ /* 0x000fc6000bf25310 */
[----:B------:R-:W-:Y:S02]  /*0d40*/  SHF.R.S32.HI R101, RZ, 0x1f, R100 ;  /* 0x0000001fff657819 */ /* 0x000fe40000011464 */
[----:B------:R-:W1:Y:S02]  /*0d50*/  @P0 LDC.64 R106, c[0x0][0x398] ;  /* 0x0000e600ff6a0b82 */ /* 0x000e640000000a00 */
[----:B------:R-:W-:-:S04]  /*0d60*/  LEA.HI R101, R101, R100, RZ, 0x3 ;  /* 0x0000006465657211 */ /* 0x000fc800078f18ff */
[----:B------:R-:W-:Y:S02]  /*0d70*/  LEA.HI.SX32 R104, R101, R0, 0x1d ;  /* 0x0000000065687211 */ /* 0x000fe400078feaff */
[----:B------:R-:W2:Y:S03]  /*0d80*/  @P1 LDC.64 R108, c[0x0][0x3a0] ;  /* 0x0000e800ff6c1b82 */ /* 0x000ea60000000a00 */
[----:B0-----:R-:W-:-:S05]  /*0d90*/  IMAD.WIDE.U32 R100, R104, 0x10, R118 ;  /* 0x0000001068647825 */ /* 0x001fca00078e0076 */
[----:B------:R-:W0:Y:S01]  /*0da0*/  LDC.64 R114, c[0x0][0x398] ;  /* 0x0000e600ff727b82 */ /* 0x000e220000000a00 */
[----:B------:R-:W5:Y:S01]  /*0db0*/  LDG.E.128 R100, desc[UR6][R100.64] ;  /* 0x0000000664647981 */ /* 0x000f62000c1e1d00 */
[----:B-1----:R-:W-:-:S05]  /*0dc0*/  @P0 IMAD.WIDE.U32 R106, R104, 0x10, R106 ;  /* 0x00000010686a0825 */ /* 0x002fca00078e006a */
[----:B------:R1:W5:Y:S01]  /*0dd0*/  @P0 LDG.E.128 R92, desc[UR6][R106.64] ;  /* 0x000000066a5c0981 */ /* 0x000362000c1e1d00 */
[----:B--2---:R-:W-:-:S05]  /*0de0*/  @P1 IMAD.WIDE.U32 R108, R104, 0x10, R108 ;  /* 0x00000010686c1825 */ /* 0x004fca00078e006c */
[----:B------:R1:W5:Y:S01]  /*0df0*/  @P1 LDG.E.128 R96, desc[UR6][R108.64] ;  /* 0x000000066c601981 */ /* 0x000362000c1e1d00 */
[----:B0-----:R-:W-:-:S04]  /*0e00*/  ISETP.NE.U32.AND P0, PT, R114, RZ, PT ;  /* 0x000000ff7200720c */ /* 0x001fc80003f05070 */
[----:B------:R-:W-:Y:S01]  /*0e10*/  ISETP.NE.AND.EX P0, PT, R115, RZ, PT, P0 ;  /* 0x000000ff7300720c */ /* 0x000fe20003f05300 */
[C---:B------:R-:W-:Y:S01]  /*0e20*/  VIADD R165, R138.reuse, 0xb54cda56 ;  /* 0xb54cda568aa57836 */ /* 0x040fe20000000000 */
[C---:B------:R-:W-:Y:S01]  /*0e30*/  IADD3 R157, PT, PT, R138.reuse, 0x5384540f, RZ ;  /* 0x5384540f8a9d7810 */ /* 0x040fe20007ffe0ff */
[C---:B------:R-:W-:Y:S01]  /*0e40*/  VIADD R163, R139.reuse, 0x96a522ad ;  /* 0x96a522ad8ba37836 */ /* 0x040fe20000000000 */
[C---:B------:R-:W-:Y:S01]  /*0e50*/  IADD3 R153, PT, PT, R138.reuse, -0x61c88647, RZ ;  /* 0x9e3779b98a997810 */ /* 0x040fe20007ffe0ff */
[C---:B------:R-:W-:Y:S01]  /*0e60*/  VIADD R156, R138.reuse, 0xf1bbcdc8 ;  /* 0xf1bbcdc88a9c7836 */ /* 0x040fe20000000000 */
[C---:B------:R-:W-:Y:S01]  /*0e70*/  IADD3 R149, PT, PT, R139.reuse, -0x56f99767, RZ ;  /* 0xa90668998b957810 */ /* 0x040fe20007ffe0ff */
[----:B------:R-:W-:Y:S01]  /*0e80*/  VIADD R155, R139, 0x646e171e ;  /* 0x646e171e8b9b7836 */ /* 0x000fe20000000000 */
[C---:B------:R-:W-:Y:S01]  /*0e90*/  IADD3 R145, PT, PT, R138.reuse, 0x1715609d, RZ ;  /* 0x1715609d8a917810 */ /* 0x040fe20007ffe0ff */
[C---:B------:R-:W-:Y:S02]  /*0ea0*/  VIADD R154, R138.reuse, 0xdaa66d2b ;  /* 0xdaa66d2b8a9a7836 */ /* 0x040fe40000000000 */
[----:B------:R-:W-:-:S02]  /*0eb0*/  VIADD R152, R138, 0x3c6ef372 ;  /* 0x3c6ef3728a987836 */ /* 0x000fc40000000000 */
[C---:B------:R-:W-:Y:S02]  /*0ec0*/  VIADD R151, R138.reuse, 0x78dde6e4 ;  /* 0x78dde6e48a977836 */ /* 0x040fe40000000000 */
[C---:B------:R-:W-:Y:S02]  /*0ed0*/  VIADD R150, R139.reuse, 0x1fd5c5a3 ;  /* 0x1fd5c5a38b967836 */ /* 0x040fe40000000000 */
[C---:B------:R-:W-:Y:S02]  /*0ee0*/  VIADD R148, R139.reuse, 0xdb3d7428 ;  /* 0xdb3d74288b947836 */ /* 0x040fe40000000000 */
[----:B------:R-:W-:Y:S02]  /*0ef0*/  VIADD R147, R139, 0x32370b8f ;  /* 0x32370b8f8b937836 */ /* 0x000fe40000000000 */
[----:B------:R-:W-:Y:S02]  /*0f00*/  VIADD R146, R138, 0x8ff34781 ;  /* 0x8ff347818a927836 */ /* 0x000fe40000000000 */
[----:B------:R-:W-:Y:S01]  /*0f10*/  IMAD.MOV.U32 R144, RZ, RZ, 0x2f800000 ;  /* 0x2f800000ff907424 */ /* 0x000fe200078e00ff */
[----:B-1----:R-:W-:Y:S06]  /*0f20*/  @P0 BRA `(.L_x_2536) ;  /* 0x0000002800c00947 */ /* 0x002fec0003800000 */
        /* <DEDUP_REMOVED lines=16> */
.L_x_2539:
        /* <DEDUP_REMOVED lines=13> */
.L_x_2541:
[----:B------:R-:W-:Y:S05]  /*1100*/  BSYNC.RECONVERGENT B1 ;  /* 0x0000000000017941 */ /* 0x000fea0003800200 */
.L_x_2540:
        /* <DEDUP_REMOVED lines=8> */
[----:B------:R-:W-:-:S04]  /*1190*/  IMAD.WIDE.U32 R108, R109, -0x2daee0ad, RZ ;  /* 0xd2511f536d6c7825 */ /* 0x000fc800078e00ff */
[----:B------:R-:W-:Y:S02]  /*11a0*/  VIADD R105, R139, 0x76cf5d0a ;  /* 0x76cf5d0a8b697836 */ /* 0x000fe40000000000 */
[----:B------:R-:W-:-:S03]  /*11b0*/  IMAD.WIDE.U32 R110, R110, -0x326172a9, RZ ;  /* 0xcd9e8d576e6e7825 */ /* 0x000fc600078e00ff */
[----:B------:R-:W-:Y:S01]  /*11c0*/  LOP3.LUT R112, R105, R112, R109, 0x96, !PT ;  /* 0x0000007069707212 */ /* 0x000fe200078e966d */
[----:B------:R-:W-:Y:S01]  /*11d0*/  IMAD.MOV.U32 R105, RZ, RZ, R170 ;  /* 0x000000ffff697224 */ /* 0x000fe200078e00aa */
[----:B------:R-:W-:-:S03]  /*11e0*/  LOP3.LUT R106, R152, R106, R111, 0x96, !PT ;  /* 0x0000006a986a7212 */ /* 0x000fc600078e966f */
[----:B------:R-:W-:-:S04]  /*11f0*/  IMAD.WIDE.U32 R112, R112, -0x326172a9, RZ ;  /* 0xcd9e8d5770707825 */ /* 0x000fc800078e00ff */
[----:B------:R-:W-:Y:S01]  /*1200*/  IMAD.WIDE.U32 R106, R106, -0x2daee0ad, RZ ;  /* 0xd2511f536a6a7825 */ /* 0x000fe200078e00ff */
[----:B------:R-:W-:Y:S02]  /*1210*/  LOP3.LUT R109, R154, R110, R113, 0x96, !PT ;  /* 0x0000006e9a6d7212 */ /* 0x000fe400078e9671 */
[----:B------:R-:W-:Y:S02]  /*1220*/  IADD3 R113, PT, PT, R139, -0x126145ec, RZ ;  /* 0xed9eba148b717810 */ /* 0x000fe40007ffe0ff */
[----:B------:R-:W-:Y:S01]  /*1230*/  LOP3.LUT R110, R147, R108, R107, 0x96, !PT ;  /* 0x0000006c936e7212 */ /* 0x000fe200078e966b */
[----:B------:R-:W-:-:S04]  /*1240*/  IMAD.WIDE.U32 R108, R109, -0x2daee0ad, RZ ;  /* 0xd2511f536d6c7825 */ /* 0x000fc800078e00ff */
[----:B------:R-:W-:Y:S01]  /*1250*/  IMAD.WIDE.U32 R110, R110, -0x326172a9, RZ ;  /* 0xcd9e8d576e6e7825 */ /* 0x000fe200078e00ff */
[----:B------:R-:W-:-:S04]  /*1260*/  LOP3.LUT R113, R113, R106, R109, 0x96, !PT ;  /* 0x0000006a71717212 */ /* 0x000fc800078e966d */
        /* <DEDUP_REMOVED lines=21> */
[----:B------:R-:W-:-:S07]  /*13c0*/  IMAD.MOV.U32 R108, RZ, RZ, RZ ;  /* 0x000000ffff6c7224 */ /* 0x000fce00078e00ff */
.L_x_2538:
[----:B------:R-:W-:Y:S05]  /*13d0*/  BSYNC.RECONVERGENT B0 ;  /* 0x0000000000007941 */ /* 0x000fea0003800200 */
.L_x_2537:
[----:B------:R-:W-:Y:S01]  /*13e0*/  I2FP.F32.U32 R105, R105 ;  /* 0x0000006900697245 */ /* 0x000fe20000201000 */
[----:B-----5:R-:W-:Y:S01]  /*13f0*/  IMAD.U32 R106, R100, 0x10000, RZ ;  /* 0x00010000646a7824 */ /* 0x020fe200078e00ff */
[----:B------:R-:W-:Y:S01]  /*1400*/  MOV R143, UR12 ;  /* 0x0000000c008f7c02 */ /* 0x000fe20008000f00 */
[----:B------:R-:W-:Y:S01]  /*1410*/  IMAD.U32 R142, RZ, RZ, UR11 ;  /* 0x0000000bff8e7e24 */ /* 0x000fe2000f8e00ff */
[----:B------:R-:W-:Y:S01]  /*1420*/  ISETP.NE.AND P2, PT, R108, 0x1, PT ;  /* 0x000000016c00780c */ /* 0x000fe20003f45270 */
[----:B------:R-:W-:Y:S01]  /*1430*/  FFMA.FTZ R105, R105, R144, 1.1641532182693481445e-10 ;  /* 0x2f00000069697423 */ /* 0x000fe20000010090 */
[----:B------:R-:W-:Y:S01]  /*1440*/  LOP3.LUT R131, R131, 0xfffffff7, RZ, 0xc0, !PT ;  /* 0xfffffff783837812 */ /* 0x000fe200078ec0ff */
[----:B------:R-:W-:Y:S01]  /*1450*/  FMUL.FTZ R106, R106, R143 ;  /* 0x0000008f6a6a7220 */ /* 0x000fe20000410000 */
[----:B------:R-:W-:Y:S01]  /*1460*/  BSSY.RECONVERGENT B0, `(.L_x_2542) ;  /* 0x000004f000007945 */ /* 0x000fe20003800200 */
[----:B------:R-:W-:Y:S01]  /*1470*/  PRMT R100, R100, 0x7632, R100 ;  /* 0x0000763264647816 */ /* 0x000fe20000000064 */
[----:B------:R-:W-:Y:S01]  /*1480*/  IMAD.MOV.U32 R109, RZ, RZ, 0x2 ;  /* 0x00000002ff6d7424 */ /* 0x000fe200078e00ff */
[----:B------:R-:W-:Y:S01]  /*1490*/  FSETP.GTU.FTZ.AND P0, PT, R105, R142, PT ;  /* 0x0000008e6900720b */ /* 0x000fe20003f1c000 */
[----:B------:R-:W-:Y:S01]  /*14a0*/  @P1 IMAD.U32 R105, R96, 0x10000, RZ ;  /* 0x0001000060691824 */ /* 0x000fe200078e00ff */
[----:B------:R-:W-:-:S02]  /*14b0*/  MOV R107, R158 ;  /* 0x0000009e006b7202 */ /* 0x000fc40000000f00 */
        /* <DEDUP_REMOVED lines=14> */
.L_x_2544:
        /* <DEDUP_REMOVED lines=13> */
.L_x_2546:
[----:B------:R-:W-:Y:S05]  /*1670*/  BSYNC.RECONVERGENT B1 ;  /* 0x0000000000017941 */ /* 0x000fea0003800200 */
.L_x_2545:
[----:B------:R-:W-:Y:S01]  /*1680*/  IMAD.WIDE.U32 R116, R2, -0x326172a9, RZ ;  /* 0xcd9e8d5702747825 */ /* 0x000fe200078e00ff */
[----:B------:R-:W-:Y:S02]  /*1690*/  LOP3.LUT R108, R130, R113, R139, 0x96, !PT ;  /* 0x00000071826c7212 */ /* 0x000fe400078e968b */
[----:B------:R-:W-:Y:S02]  /*16a0*/  IADD3 R107, PT, PT, R139, -0x4498517b, RZ ;  /* 0xbb67ae858b6b7810 */ /* 0x000fe40007ffe0ff */
        /* <DEDUP_REMOVED lines=21> */
[----:B------:R-:W-:-:S03]  /*1800*/  LOP3.LUT R113, R145, R116, R109, 0x96, !PT ;  /* 0x0000007491717212 */ /* 0x000fc600078e966d */
[----:B------:R-:W-:Y:S01]  /*1810*/  IMAD.MOV.U32 R107, RZ, RZ, R160 ;  /* 0x000000ffff6b7224 */ /* 0x000fe200078e00a0 */
        /* <DEDUP_REMOVED lines=12> */
[----:B------:R-:W-:Y:S01]  /*18e0*/  IMAD.MOV.U32 R109, RZ, RZ, RZ ;  /* 0x000000ffff6d7224 */ /* 0x000fe200078e00ff */
[----:B------:R-:W-:Y:S01]  /*18f0*/  LOP3.LUT R110, R156, R110, R113, 0x96, !PT ;  /* 0x0000006e9c6e7212 */ /* 0x000fe200078e9671 */
[----:B------:R-:W-:-:S04]  /*1900*/  IMAD.WIDE.U32 R158, R158, -0x326172a9, RZ ;  /* 0xcd9e8d579e9e7825 */ /* 0x000fc800078e00ff */
[----:B------:R-:W-:Y:S01]  /*1910*/  IMAD.WIDE.U32 R110, R110, -0x2daee0ad, RZ ;  /* 0xd2511f536e6e7825 */ /* 0x000fe200078e00ff */
[----:B------:R-:W-:-:S04]  /*1920*/  LOP3.LUT R159, R146, R112, R159, 0x96, !PT ;  /* 0x00000070929f7212 */ /* 0x000fc800078e969f */
[----:B------:R-:W-:Y:S02]  /*1930*/  LOP3.LUT R161, R163, R108, R111, 0x96, !PT ;  /* 0x0000006ca3a17212 */ /* 0x000fe400078e966f */
[----:B------:R-:W-:-:S07]  /*1940*/  MOV R160, R110 ;  /* 0x0000006e00a07202 */ /* 0x000fce0000000f00 */
.L_x_2543:
[----:B------:R-:W-:Y:S05]  /*1950*/  BSYNC.RECONVERGENT B0 ;  /* 0x0000000000007941 */ /* 0x000fea0003800200 */
.L_x_2542:
        /* <DEDUP_REMOVED lines=10> */
[----:B------:R-:W-:-:S04]  /*1a00*/  FSETP.GTU.FTZ.AND P0, PT, R107, R142, PT ;  /* 0x0000008e6b00720b */ /* 0x000fc80003f1c000 */
        /* <DEDUP_REMOVED lines=15> */
.L_x_2549:
        /* <DEDUP_REMOVED lines=13> */
.L_x_2551:
[----:B------:R-:W-:Y:S05]  /*1bd0*/  BSYNC.RECONVERGENT B1 ;  /* 0x0000000000017941 */ /* 0x000fea0003800200 */
.L_x_2550:
[----:B------:R-:W-:Y:S01]  /*1be0*/  IMAD.WIDE.U32 R110, R2, -0x326172a9, RZ ;  /* 0xcd9e8d57026e7825 */ /* 0x000fe200078e00ff */
[----:B------:R-:W-:-:S03]  /*1bf0*/  LOP3.LUT R112, R130, R109, R139, 0x96, !PT ;  /* 0x0000006d82707212 */ /* 0x000fc600078e968b */
[----:B------:R-:W-:Y:S01]  /*1c00*/  IMAD.MOV.U32 R100, RZ, RZ, R160 ;  /* 0x000000ffff647224 */ /* 0x000fe200078e00a0 */
        /* <DEDUP_REMOVED lines=43> */
.L_x_2548:
[----:B------:R-:W-:Y:S05]  /*1ec0*/  BSYNC.RECONVERGENT B0 ;  /* 0x0000000000007941 */ /* 0x000fea0003800200 */
.L_x_2547:
[----:B------:R-:W-:Y:S01]  /*1ed0*/  I2FP.F32.U32 R109, R100 ;  /* 0x00000064006d7245 */ /* 0x000fe20000201000 */
[----:B------:R-:W-:Y:S01]  /*1ee0*/  BSSY.RECONVERGENT B0, `(.L_x_2552) ;  /* 0x0000054000007945 */ /* 0x000fe20003800200 */
[----:B------:R-:W-:Y:S01]  /*1ef0*/  SHF.L.U32 R100, R101, 0x10, RZ ;  /* 0x0000001065647819 */ /* 0x000fe200000006ff */
[----:B------:R-:W-:Y:S01]  /*1f00*/  IMAD.MOV.U32 R111, RZ, RZ, 0x2 ;  /* 0x00000002ff6f7424 */ /* 0x000fe200078e00ff */
[----:B------:R-:W-:Y:S01]  /*1f10*/  ISETP.NE.AND P2, PT, R110, 0x1, PT ;  /* 0x000000016e00780c */ /* 0x000fe20003f45270 */
[----:B------:R-:W-:Y:S01]  /*1f20*/  FFMA.FTZ R109, R109, R144, 1.1641532182693481445e-10 ;  /* 0x2f0000006d6d7423 */ /* 0x000fe20000010090 */
[----:B------:R-:W-:Y:S01]  /*1f30*/  LOP3.LUT R131, R131, 0xfffffffd, RZ, 0xc0, !PT ;  /* 0xfffffffd83837812 */ /* 0x000fe200078ec0ff */
[----:B------:R-:W-:-:S03]  /*1f40*/  FMUL.FTZ R100, R100, R143 ;  /* 0x0000008f64647220 */ /* 0x000fc60000410000 */
[----:B------:R-:W-:Y:S01]  /*1f50*/  FSETP.GTU.FTZ.AND P0, PT, R109, R142, PT ;  /* 0x0000008e6d00720b */ /* 0x000fe20003f1c000 */
[----:B------:R-:W-:-:S03]  /*1f60*/  @P1 IMAD.U32 R109, R97, 0x10000, RZ ;  /* 0x00010000616d1824 */ /* 0x000fc600078e00ff */
[----:B------:R-:W-:Y:S02]  /*1f70*/  FSEL R108, R100, RZ, !P0 ;  /* 0x000000ff646c7208 */ /* 0x000fe40004000000 */
[----:B------:R-:W-:-:S03]  /*1f80*/  PLOP3.LUT P0, PT, P0, PT, PT, 0x8, 0x80 ;  /* 0x000000000080781c */ /* 0x000fc6000070e170 */
[--C-:B------:R-:W-:Y:S01]  /*1f90*/  @P1 FADD.FTZ R108, R108, R109.reuse ;  /* 0x0000006d6c6c1221 */ /* 0x100fe20000010000 */
[----:B------:R-:W-:Y:S01]  /*1fa0*/  PRMT R109, R101, 0x7632, R109 ;  /* 0x00007632656d7816 */ /* 0x000fe2000000006d */
[----:B------:R-:W-:-:S03]  /*1fb0*/  IMAD.MOV.U32 R101, RZ, RZ, R158 ;  /* 0x000000ffff657224 */ /* 0x000fc600078e009e */
        /* <DEDUP_REMOVED lines=11> */
.L_x_2554:
        /* <DEDUP_REMOVED lines=13> */
.L_x_2556:
[----:B------:R-:W-:Y:S05]  /*2140*/  BSYNC.RECONVERGENT B1 ;  /* 0x0000000000017941 */ /* 0x000fea0003800200 */
.L_x_2555:
[----:B------:R-:W-:Y:S01]  /*2150*/  IMAD.WIDE.U32 R112, R2, -0x326172a9, RZ ;  /* 0xcd9e8d5702707825 */ /* 0x000fe200078e00ff */
[----:B------:R-:W-:-:S04]  /*2160*/  LOP3.LUT R100, R130, R111, R139, 0x96, !PT ;  /* 0x0000006f82647212 */ /* 0x000fc800078e968b */
        /* <DEDUP_REMOVED lines=35> */
[----:B------:R-:W-:Y:S01]  /*23a0*/  HFMA2 R111, -RZ, RZ, 0, 0 ;  /* 0x00000000ff6f7431 */ /* 0x000fe200000001ff */
[----:B------:R-:W-:Y:S01]  /*23b0*/  LOP3.LUT R100, R156, R100, R113, 0x96, !PT ;  /* 0x000000649c647212 */ /* 0x000fe200078e9671 */
[----:B------:R-:W-:-:S04]  /*23c0*/  IMAD.WIDE.U32 R158, R158, -0x326172a9, RZ ;  /* 0xcd9e8d579e9e7825 */ /* 0x000fc800078e00ff */
[----:B------:R-:W-:Y:S01]  /*23d0*/  IMAD.WIDE.U32 R100, R100, -0x2daee0ad, RZ ;  /* 0xd2511f5364647825 */ /* 0x000fe200078e00ff */
[----:B------:R-:W-:-:S04]  /*23e0*/  LOP3.LUT R159, R146, R112, R159, 0x96, !PT ;  /* 0x00000070929f7212 */ /* 0x000fc800078e969f */
[----:B------:R-:W-:Y:S01]  /*23f0*/  LOP3.LUT R161, R163, R110, R101, 0x96, !PT ;  /* 0x0000006ea3a17212 */ /* 0x000fe200078e9665 */
[----:B------:R-:W-:Y:S02]  /*2400*/  IMAD.MOV.U32 R101, RZ, RZ, R160 ;  /* 0x000000ffff657224 */ /* 0x000fe400078e00a0 */
[----:B------:R-:W-:-:S07]  /*2410*/  IMAD.MOV.U32 R160, RZ, RZ, R100 ;  /* 0x000000ffffa07224 */ /* 0x000fce00078e0064 */
.L_x_2553:
[----:B------:R-:W-:Y:S05]  /*2420*/  BSYNC.RECONVERGENT B0 ;  /* 0x0000000000007941 */ /* 0x000fea0003800200 */
.L_x_2552:
        /* <DEDUP_REMOVED lines=8> */
[----:B------:R-:W-:Y:S01]  /*24b0*/  IMAD.MOV.U32 R112, RZ, RZ, 0x2 ;  /* 0x00000002ff707424 */ /* 0x000fe200078e00ff */
        /* <DEDUP_REMOVED lines=15> */
.L_x_2559:
        /* <DEDUP_REMOVED lines=13> */
.L_x_2561:
[----:B------:R-:W-:Y:S05]  /*2680*/  BSYNC.RECONVERGENT B1 ;  /* 0x0000000000017941 */ /* 0x000fea0003800200 */
.L_x_2560:
[----:B------:R-:W-:Y:S01]  /*2690*/  IMAD.WIDE.U32 R110, R2, -0x326172a9, RZ ;  /* 0xcd9e8d57026e7825 */ /* 0x000fe200078e00ff */
[----:B------:R-:W-:-:S04]  /*26a0*/  LOP3.LUT R100, R130, R113, R139, 0x96, !PT ;  /* 0x0000007182647212 */ /* 0x000fc800078e968b */
        /* <DEDUP_REMOVED lines=41> */
[----:B------:R-:W-:Y:S01]  /*2940*/  IMAD.MOV.U32 R101, RZ, RZ, R160 ;  /* 0x000000ffff657224 */ /* 0x000fe200078e00a0 */
[----:B------:R-:W-:-:S07]  /*2950*/  MOV R160, R100 ;  /* 0x0000006400a07202 */ /* 0x000fce0000000f00 */
.L_x_2558:
[----:B------:R-:W-:Y:S05]  /*2960*/  BSYNC.RECONVERGENT B0 ;  /* 0x0000000000007941 */ /* 0x000fea0003800200 */
.L_x_2557:
        /* <DEDUP_REMOVED lines=24> */
.L_x_2564:
        /* <DEDUP_REMOVED lines=13> */
.L_x_2566:
[----:B------:R-:W-:Y:S05]  /*2bc0*/  BSYNC.RECONVERGENT B1 ;  /* 0x0000000000017941 */ /* 0x000fea0003800200 */
.L_x_2565:
        /* <DEDUP_REMOVED lines=43> */
[----:B------:R-:W-:Y:S01]  /*2e80*/  MOV R101, R160 ;  /* 0x000000a000657202 */ /* 0x000fe20000000f00 */
[----:B------:R-:W-:-:S07]  /*2e90*/  IMAD.MOV.U32 R160, RZ, RZ, R100 ;  /* 0x000000ffffa07224 */ /* 0x000fce00078e0064 */
.L_x_2563:
[----:B------:R-:W-:Y:S05]  /*2ea0*/  BSYNC.RECONVERGENT B0 ;  /* 0x0000000000007941 */ /* 0x000fea0003800200 */
.L_x_2562:
[----:B------:R-:W-:Y:S01]  /*2eb0*/  I2FP.F32.U32 R101, R101 ;  /* 0x0000006500657245 */ /* 0x000fe20000201000 */
[----:B------:R-:W-:Y:S01]  /*2ec0*/  IMAD.U32 R102, R102, 0x10000, RZ ;  /* 0x0001000066667824 */ /* 0x000fe200078e00ff */
[----:B------:R-:W-:Y:S01]  /*2ed0*/  ISETP.NE.AND P4, PT, R113, 0x1, PT ;  /* 0x000000017100780c */ /* 0x000fe20003f85270 */
[----:B------:R-:W-:Y:S01]  /*2ee0*/  BSSY.RECONVERGENT B0, `(.L_x_2567) ;  /* 0x0000050000007945 */ /* 0x000fe20003800200 */
[----:B------:R-:W-:Y:S01]  /*2ef0*/  @P1 PRMT R100, R98, 0x7632, R100 ;  /* 0x0000763262641816 */ /* 0x000fe20000000064 */
[----:B------:R-:W-:Y:S01]  /*2f00*/  FFMA.FTZ R101, R101, R144, 1.1641532182693481445e-10 ;  /* 0x2f00000065657423 */ /* 0x000fe20000010090 */
[----:B------:R-:W-:Y:S02]  /*2f10*/  FMUL.FTZ R102, R102, R143 ;  /* 0x0000008f66667220 */ /* 0x000fe40000410000 */
[----:B------:R-:W-:Y:S02]  /*2f20*/  @P1 SHF.L.U32 R100, R100, 0x10, RZ ;  /* 0x0000001064641819 */ /* 0x000fe400000006ff */
[----:B------:R-:W-:Y:S01]  /*2f30*/  FSETP.GTU.FTZ.AND P0, PT, R101, R142, PT ;  /* 0x0000008e6500720b */ /* 0x000fe20003f1c000 */
[----:B------:R-:W-:-:S03]  /*2f40*/  IMAD.MOV.U32 R101, RZ, RZ, R158 ;  /* 0x000000ffff657224 */ /* 0x000fc600078e009e */
[----:B------:R-:W-:Y:S01]  /*2f50*/  FSEL R111, R102, RZ, !P0 ;  /* 0x000000ff666f7208 */ /* 0x000fe20004000000 */
[----:B------:R-:W-:Y:S01]  /*2f60*/  IMAD.MOV.U32 R102, RZ, RZ, 0x2 ;  /* 0x00000002ff667424 */ /* 0x000fe200078e00ff */
        /* <DEDUP_REMOVED lines=12> */
.L_x_2569:
        /* <DEDUP_REMOVED lines=13> */
.L_x_2571:
[----:B------:R-:W-:Y:S05]  /*3100*/  BSYNC.RECONVERGENT B1 ;  /* 0x0000000000017941 */ /* 0x000fea0003800200 */
.L_x_2570:
[----:B------:R-:W-:Y:S01]  /*3110*/  IMAD.WIDE.U32 R116, R2, -0x326172a9, RZ ;  /* 0xcd9e8d5702747825 */ /* 0x000fe200078e00ff */
[----:B------:R-:W-:-:S03]  /*3120*/  LOP3.LUT R100, R130, R113, R139, 0x96, !PT ;  /* 0x0000007182647212 */ /* 0x000fc600078e968b */
        /* <DEDUP_REMOVED lines=41> */
[----:B------:R-:W-:Y:S02]  /*33c0*/  IMAD.MOV.U32 R101, RZ, RZ, R160 ;  /* 0x000000ffff657224 */ /* 0x000fe400078e00a0 */
[----:B------:R-:W-:-:S07]  /*33d0*/  IMAD.MOV.U32 R160, RZ, RZ, R100 ;  /* 0x000000ffffa07224 */ /* 0x000fce00078e0064 */
.L_x_2568:
[----:B------:R-:W-:Y:S05]  /*33e0*/  BSYNC.RECONVERGENT B0 ;  /* 0x0000000000007941 */ /* 0x000fea0003800200 */
.L_x_2567:
[----:B------:R-:W-:Y:S01]  /*33f0*/  I2FP.F32.U32 R101, R101 ;  /* 0x0000006500657245 */ /* 0x000fe20000201000 */
[----:B------:R-:W-:Y:S01]  /*3400*/  @P1 IMAD.U32 R113, R99, 0x10000, RZ ;  /* 0x0001000063711824 */ /* 0x000fe200078e00ff */
[----:B------:R-:W-:Y:S01]  /*3410*/  SHF.L.U32 R100, R103, 0x10, RZ ;  /* 0x0000001067647819 */ /* 0x000fe200000006ff */
[----:B------:R-:W-:Y:S01]  /*3420*/  BSSY.RECONVERGENT B0, `(.L_x_2572) ;  /* 0x0000050000007945 */ /* 0x000fe20003800200 */
[----:B------:R-:W-:Y:S01]  /*3430*/  ISETP.NE.AND P5, PT, R102, 0x1, PT ;  /* 0x000000016600780c */ /* 0x000fe20003fa5270 */
[----:B------:R-:W-:Y:S01]  /*3440*/  FFMA.FTZ R101, R101, R144, 1.1641532182693481445e-10 ;  /* 0x2f00000065657423 */ /* 0x000fe20000010090 */
[----:B------:R-:W-:Y:S02]  /*3450*/  IMAD.MOV.U32 R178, RZ, RZ, 0x2 ;  /* 0x00000002ffb27424 */ /* 0x000fe400078e00ff */
[----:B------:R-:W-:Y:S02]  /*3460*/  FMUL.FTZ R100, R100, R143 ;  /* 0x0000008f64647220 */ /* 0x000fe40000410000 */
[----:B------:R-:W-:Y:S01]  /*3470*/  FSETP.GTU.FTZ.AND P4, PT, R101, R142, PT ;  /* 0x0000008e6500720b */ /* 0x000fe20003f9c000 */
[----:B------:R-:W-:-:S03]  /*3480*/  IMAD.MOV.U32 R101, RZ, RZ, R158 ;  /* 0x000000ffff657224 */ /* 0x000fc600078e009e */
[----:B------:R-:W-:Y:S02]  /*3490*/  FSEL R112, R100, RZ, !P4 ;  /* 0x000000ff64707208 */ /* 0x000fe40006000000 */
[----:B------:R-:W-:-:S03]  /*34a0*/  PLOP3.LUT P4, PT, P4, PT, PT, 0x8, 0x80 ;  /* 0x000000000080781c */ /* 0x000fc6000278e170 */
[--C-:B------:R-:W-:Y:S01]  /*34b0*/  @P1 FADD.FTZ R112, R112, R113.reuse ;  /* 0x0000007170701221 */ /* 0x100fe20000010000 */
        /* <DEDUP_REMOVED lines=11> */
.L_x_2574:
        /* <DEDUP_REMOVED lines=13> */
.L_x_2576:
[----:B------:R-:W-:Y:S05]  /*3640*/  BSYNC.RECONVERGENT B1 ;  /* 0x0000000000017941 */ /* 0x000fea0003800200 */
.L_x_2575:
[----:B------:R-:W-:Y:S01]  /*3650*/  IMAD.WIDE.U32 R116, R2, -0x326172a9, RZ ;  /* 0xcd9e8d5702747825 */ /* 0x000fe200078e00ff */
[----:B------:R-:W-:-:S03]  /*3660*/  LOP3.LUT R100, R130, R103, R139, 0x96, !PT ;  /* 0x0000006782647212 */ /* 0x000fc600078e968b */
[----:B------:R-:W-:Y:S01]  /*3670*/  HFMA2 R178, -RZ, RZ, 0, 0 ;  /* 0x00000000ffb27431 */ /* 0x000fe200000001ff */
        /* <DEDUP_REMOVED lines=42> */
.L_x_2573:
[----:B------:R-:W-:Y:S05]  /*3920*/  BSYNC.RECONVERGENT B0 ;  /* 0x0000000000007941 */ /* 0x000fea0003800200 */
.L_x_2572:
[----:B------:R-:W-:Y:S01]  /*3930*/  I2FP.F32.U32 R101, R101 ;  /* 0x0000006500657245 */ /* 0x000fe20000201000 */
[----:B------:R-:W-:Y:S01]  /*3940*/  IMAD.U32 R100, R113, 0x10000, RZ ;  /* 0x0001000071647824 */ /* 0x000fe200078e00ff */
[----:B------:R-:W-:-:S03]  /*3950*/  @P1 PRMT R102, R99, 0x7632, R102 ;  /* 0x0000763263661816 */ /* 0x000fc60000000066 */
[----:B------:R-:W-:Y:S01]  /*3960*/  FFMA.FTZ R101, R101, R144, 1.1641532182693481445e-10 ;  /* 0x2f00000065657423 */ /* 0x000fe20000010090 */
[----:B------:R-:W-:Y:S01]  /*3970*/  FMUL.FTZ R100, R100, R143 ;  /* 0x0000008f64647220 */ /* 0x000fe20000410000 */
[----:B------:R-:W-:-:S03]  /*3980*/  @P1 IMAD.U32 R102, R102, 0x10000, RZ ;  /* 0x0001000066661824 */ /* 0x000fc600078e00ff */
[----:B------:R-:W-:Y:S02]  /*3990*/  FSETP.GTU.FTZ.AND P5, PT, R101, R142, PT ;  /* 0x0000008e6500720b */ /* 0x000fe40003fbc000 */
[----:B------:R-:W-:Y:S02]  /*39a0*/  PRMT R101, R164, 0x5410, R166 ;  /* 0x00005410a4657816 */ /* 0x000fe400000000a6 */
        /* <DEDUP_REMOVED lines=8> */
.L_x_2536:
[----:B------:R-:W-:Y:S01]  /*3a30*/  ISETP.NE.AND P0, PT, R213, 0x1, PT ;  /* 0x00000001d500780c */ /* 0x000fe20003f05270 */
[----:B------:R-:W-:Y:S01]  /*3a40*/  BSSY.RECONVERGENT B0, `(.L_x_2578) ;  /* 0x0000049000007945 */ /* 0x000fe20003800200 */
[C---:B------:R-:W-:Y:S01]  /*3a50*/  VIADD R171, R139.reuse, 0xed9eba14 ;  /* 0xed9eba148bab7836 */ /* 0x040fe20000000000 */
[C---:B------:R-:W-:Y:S01]  /*3a60*/  IADD3 R173, PT, PT, R139.reuse, -0x4498517b, RZ ;  /* 0xbb67ae858bad7810 */ /* 0x040fe20007ffe0ff */
[----:B------:R-:W-:Y:S01]  /*3a70*/  VIADD R169, R139, 0x76cf5d0a ;  /* 0x76cf5d0a8ba97836 */ /* 0x000fe20000000000 */
[----:B------:R-:W-:Y:S01]  /*3a80*/  MOV R160, R170 ;  /* 0x000000aa00a07202 */ /* 0x000fe20000000f00 */
[----:B------:R-:W-:Y:S02]  /*3a90*/  IMAD.MOV.U32 R107, RZ, RZ, 0x2 ;  /* 0x00000002ff6b7424 */ /* 0x000fe400078e00ff */
[----:B------:R-:W-:-:S05]  /*3aa0*/  IMAD.MOV.U32 R105, RZ, RZ, R158 ;  /* 0x000000ffff697224 */ /* 0x000fca00078e009e */
        /* <DEDUP_REMOVED lines=11> */
.L_x_2580:
        /* <DEDUP_REMOVED lines=13> */
.L_x_2582:
[----:B------:R-:W-:Y:S05]  /*3c30*/  BSYNC.RECONVERGENT B1 ;  /* 0x0000000000017941 */ /* 0x000fea0003800200 */
.L_x_2581:
        /* <DEDUP_REMOVED lines=40> */
[----:B------:R-:W-:-:S07]  /*3ec0*/  LOP3.LUT R161, R163, R106, R161, 0x96, !PT ;  /* 0x0000006aa3a17212 */ /* 0x000fce00078e96a1 */
.L_x_2579:
[----:B------:R-:W-:Y:S05]  /*3ed0*/  BSYNC.RECONVERGENT B0 ;  /* 0x0000000000007941 */ /* 0x000fea0003800200 */
.L_x_2578:
        /* <DEDUP_REMOVED lines=25> */
.L_x_2585:
        /* <DEDUP_REMOVED lines=13> */
.L_x_2587:
[----:B------:R-:W-:Y:S05]  /*4140*/  BSYNC.RECONVERGENT B1 ;  /* 0x0000000000017941 */ /* 0x000fea0003800200 */
.L_x_2586:
[----:B------:R-:W-:Y:S01]  /*4150*/  IMAD.WIDE.U32 R108, R2, -0x326172a9, RZ ;  /* 0xcd9e8d57026c7825 */ /* 0x000fe200078e00ff */
[----:B------:R-:W-:Y:S02]  /*4160*/  LOP3.LUT R112, R130, R107, R139, 0x96, !PT ;  /* 0x0000006b82707212 */ /* 0x000fe400078e968b */
[----:B------:R-:W-:Y:S02]  /*4170*/  MOV R105, R160 ;  /* 0x000000a000697202 */ /* 0x000fe40000000f00 */
        /* <DEDUP_REMOVED lines=38> */
[----:B------:R-:W-:-:S07]  /*43e0*/  IMAD.MOV.U32 R108, RZ, RZ, RZ ;  /* 0x000000ffff6c7224 */ /* 0x000fce00078e00ff */
.L_x_2584:
[----:B------:R-:W-:Y:S05]  /*43f0*/  BSYNC.RECONVERGENT B0 ;  /* 0x0000000000007941 */ /* 0x000fea0003800200 */
.L_x_2583:
[----:B------:R-:W-:Y:S01]  /*4400*/  I2FP.F32.U32 R105, R105 ;  /* 0x0000006900697245 */ /* 0x000fe20000201000 */
[----:B------:R-:W-:Y:S01]  /*4410*/  IMAD.U32 R106, R92, 0x10000, RZ ;  /* 0x000100005c6a7824 */ /* 0x000fe200078e00ff */
[----:B------:R-:W-:Y:S01]  /*4420*/  ISETP.NE.AND P2, PT, R108, 0x1, PT ;  /* 0x000000016c00780c */ /* 0x000fe20003f45270 */
[----:B------:R-:W-:Y:S01]  /*4430*/  BSSY.RECONVERGENT B0, `(.L_x_2588) ;  /* 0x000004e000007945 */ /* 0x000fe20003800200 */
[----:B------:R-:W-:Y:S02]  /*4440*/  IMAD.MOV.U32 R109, RZ, RZ, 0x2 ;  /* 0x00000002ff6d7424 */ /* 0x000fe400078e00ff */
[----:B------:R-:W-:Y:S01]  /*4450*/  FFMA.FTZ R105, R105, R144, 1.1641532182693481445e-10 ;  /* 0x2f00000069697423 */ /* 0x000fe20000010090 */
[----:B------:R-:W-:Y:S01]  /*4460*/  FMUL.FTZ R106, R106, R143 ;  /* 0x0000008f6a6a7220 */ /* 0x000fe20000410000 */
[----:B------:R-:W-:-:S03]  /*4470*/  IMAD.MOV.U32 R107, RZ, RZ, R158 ;  /* 0x000000ffff6b7224 */ /* 0x000fc600078e009e */
[----:B------:R-:W-:-:S04]  /*4480*/  FSETP.GTU.FTZ.AND P0, PT, R105, R142, PT ;  /* 0x0000008e6900720b */ /* 0x000fc80003f1c000 */
[----:B------:R-:W-:Y:S02]  /*4490*/  FSEL R105, R106, RZ, !P0 ;  /* 0x000000ff6a697208 */ /* 0x000fe40004000000 */
[----:B------:R-:W-:Y:S02]  /*44a0*/  @P1 SHF.L.U32 R106, R96, 0x10, RZ ;  /* 0x00000010606a1819 */ /* 0x000fe400000006ff */
[----:B------:R-:W-:Y:S01]  /*44b0*/  SEL R132, RZ, 0x1, P0 ;  /* 0x00000001ff847807 */ /* 0x000fe20000000000 */
        /* <DEDUP_REMOVED lines=13> */
.L_x_2590:
        /* <DEDUP_REMOVED lines=13> */
.L_x_2592:
[----:B------:R-:W-:Y:S05]  /*4660*/  BSYNC.RECONVERGENT B1 ;  /* 0x0000000000017941 */ /* 0x000fea0003800200 */
.L_x_2591:
        /* <DEDUP_REMOVED lines=42> */
.L_x_2589:
[----:B------:R-:W-:Y:S05]  /*4910*/  BSYNC.RECONVERGENT B0 ;  /* 0x0000000000007941 */ /* 0x000fea0003800200 */
.L_x_2588:
        /* <DEDUP_REMOVED lines=22> */
.L_x_2595:
        /* <DEDUP_REMOVED lines=13> */
.L_x_2597:
[----:B------:R-:W-:Y:S05]  /*4b50*/  BSYNC.RECONVERGENT B1 ;  /* 0x0000000000017941 */ /* 0x000fea0003800200 */
.L_x_2596:
        /* <DEDUP_REMOVED lines=42> */
.L_x_2594:
[----:B------:R-:W-:Y:S05]  /*4e00*/  BSYNC.RECONVERGENT B0 ;  /* 0x0000000000007941 */ /* 0x000fea0003800200 */
.L_x_2593:
[----:B------:R-:W-:Y:S01]  /*4e10*/  I2FP.F32.U32 R107, R107 ;  /* 0x0000006b006b7245 */ /* 0x000fe20000201000 */
[----:B------:R-:W-:Y:S01]  /*4e20*/  BSSY.RECONVERGENT B0, `(.L_x_2598) ;  /* 0x0000052000007945 */ /* 0x000fe20003800200 */
[----:B------:R-:W-:Y:S01]  /*4e30*/  PRMT R100, R92, 0x7632, R100 ;  /* 0x000076325c647816 */ /* 0x000fe20000000064 */
[----:B------:R-:W-:Y:S01]  /*4e40*/  IMAD.MOV.U32 R110, RZ, RZ, 0x2 ;  /* 0x00000002ff6e7424 */ /* 0x000fe200078e00ff */
[----:B------:R-:W-:Y:S01]  /*4e50*/  ISETP.NE.AND P2, PT, R108, 0x1, PT ;  /* 0x000000016c00780c */ /* 0x000fe20003f45270 */
[----:B------:R-:W-:Y:S01]  /*4e60*/  FFMA.FTZ R107, R107, R144, 1.1641532182693481445e-10 ;  /* 0x2f0000006b6b7423 */ /* 0x000fe20000010090 */
[----:B------:R-:W-:Y:S02]  /*4e70*/  IMAD.MOV.U32 R109, RZ, RZ, R158 ;  /* 0x000000ffff6d7224 */ /* 0x000fe400078e009e */
[----:B------:R-:W-:Y:S02]  /*4e80*/  IMAD.U32 R100, R100, 0x10000, RZ ;  /* 0x0001000064647824 */ /* 0x000fe400078e00ff */
[----:B------:R-:W-:-:S02]  /*4e90*/  FSETP.GTU.FTZ.AND P0, PT, R107, R142, PT ;  /* 0x0000008e6b00720b */ /* 0x000fc40003f1c000 */
[----:B------:R-:W-:Y:S01]  /*4ea0*/  FMUL.FTZ R100, R100, R143 ;  /* 0x0000008f64647220 */ /* 0x000fe20000410000 */
[----:B------:R-:W-:-:S04]  /*4eb0*/  @P1 PRMT R107, R96, 0x7632, R107 ;  /* 0x00007632606b1816 */ /* 0x000fc8000000006b */
[----:B------:R-:W-:Y:S02]  /*4ec0*/  FSEL R100, R100, RZ, !P0 ;  /* 0x000000ff64647208 */ /* 0x000fe40004000000 */
[----:B------:R-:W-:-:S03]  /*4ed0*/  @P1 SHF.L.U32 R107, R107, 0x10, RZ ;  /* 0x000000106b6b1819 */ /* 0x000fc600000006ff */
[----:B------:R-:W-:Y:S01]  /*4ee0*/  FADD.FTZ R100, R133, R100 ;  /* 0x0000006485647221 */ /* 0x000fe20000010000 */
[----:B------:R-:W-:-:S03]  /*4ef0*/  SEL R133, RZ, 0x1, P0 ;  /* 0x00000001ff857807 */ /* 0x000fc60000000000 */
[----:B------:R-:W-:Y:S01]  /*4f00*/  @P1 FADD.FTZ R107, R100, R107 ;  /* 0x0000006b646b1221 */ /* 0x000fe20000010000 */
        /* <DEDUP_REMOVED lines=11> */
.L_x_2600:
        /* <DEDUP_REMOVED lines=13> */
.L_x_2602:
[----:B------:R-:W-:Y:S05]  /*5090*/  BSYNC.RECONVERGENT B1 ;  /* 0x0000000000017941 */ /* 0x000fea0003800200 */
.L_x_2601:
        /* <DEDUP_REMOVED lines=39> */
[----:B------:R-:W-:Y:S01]  /*5310*/  IMAD.MOV.U32 R109, RZ, RZ, R160 ;  /* 0x000000ffff6d7224 */ /* 0x000fe200078e00a0 */
[----:B------:R-:W-:Y:S01]  /*5320*/  MOV R160, R108 ;  /* 0x0000006c00a07202 */ /* 0x000fe20000000f00 */
[----:B------:R-:W-:-:S07]  /*5330*/  IMAD.MOV.U32 R110, RZ, RZ, RZ ;  /* 0x000000ffff6e7224 */ /* 0x000fce00078e00ff */
.L_x_2599:
[----:B------:R-:W-:Y:S05]  /*5340*/  BSYNC.RECONVERGENT B0 ;  /* 0x0000000000007941 */ /* 0x000fea0003800200 */
.L_x_2598:
        /* <DEDUP_REMOVED lines=23> */
.L_x_2605:
        /* <DEDUP_REMOVED lines=13> */
.L_x_2607:
[----:B------:R-:W-:Y:S05]  /*5590*/  BSYNC.RECONVERGENT B1 ;  /* 0x0000000000017941 */ /* 0x000fea0003800200 */
.L_x_2606:
        /* <DEDUP_REMOVED lines=39> */
[----:B------:R-:W-:Y:S01]  /*5810*/  IMAD.MOV.U32 R111, RZ, RZ, RZ ;  /* 0x000000ffff6f7224 */ /* 0x000fe200078e00ff */
[----:B------:R-:W-:Y:S01]  /*5820*/  MOV R108, R160 ;  /* 0x000000a0006c7202 */ /* 0x000fe20000000f00 */
[----:B------:R-:W-:-:S07]  /*5830*/  IMAD.MOV.U32 R160, RZ, RZ, R110 ;  /* 0x000000ffffa07224 */ /* 0x000fce00078e006e */
.L_x_2604:
[----:B------:R-:W-:Y:S05]  /*5840*/  BSYNC.RECONVERGENT B0 ;  /* 0x0000000000007941 */ /* 0x000fea0003800200 */
.L_x_2603:
        /* <DEDUP_REMOVED lines=9> */
[----:B------:R-:W-:Y:S02]  /*58e0*/  @P1 SHF.L.U32 R108, R97, 0x10, RZ ;  /* 0x00000010616c1819 */ /* 0x000fe400000006ff */
[----:B------:R-:W-:Y:S01]  /*58f0*/  SEL R134, RZ, 0x1, P0 ;  /* 0x00000001ff867807 */ /* 0x000fe20000000000 */
[----:B------:R-:W-:-:S04]  /*5900*/  FADD.FTZ R109, R136, R109 ;  /* 0x0000006d886d7221 */ /* 0x000fc80000010000 */
[--C-:B------:R-:W-:Y:S01]  /*5910*/  @P1 FADD.FTZ R108, R108, R109.reuse ;  /* 0x0000006d6c6c1221 */ /* 0x100fe20000010000 */
[----:B------:R-:W-:Y:S02]  /*5920*/  @!P1 IMAD.MOV.U32 R108, RZ, RZ, R109 ;  /* 0x000000ffff6c9224 */ /* 0x000fe400078e006d */
        /* <DEDUP_REMOVED lines=11> */
.L_x_2610:
        /* <DEDUP_REMOVED lines=13> */
.L_x_2612:
[----:B------:R-:W-:Y:S05]  /*5ab0*/  BSYNC.RECONVERGENT B1 ;  /* 0x0000000000017941 */ /* 0x000fea0003800200 */
.L_x_2611:
        /* <DEDUP_REMOVED lines=40> */
[----:B------:R-:W-:Y:S01]  /*5d40*/  IMAD.MOV.U32 R112, RZ, RZ, RZ ;  /* 0x000000ffff707224 */ /* 0x000fe200078e00ff */
[----:B------:R-:W-:-:S07]  /*5d50*/  LOP3.LUT R161, R163, R110, R113, 0x96, !PT ;  /* 0x0000006ea3a17212 */ /* 0x000fce00078e9671 */
.L_x_2609:
[----:B------:R-:W-:Y:S05]  /*5d60*/  BSYNC.RECONVERGENT B0 ;  /* 0x0000000000007941 */ /* 0x000fea0003800200 */
.L_x_2608:
[----:B------:R-:W-:Y:S01]  /*5d70*/  ISETP.NE.AND P3, PT, R112, 0x1, PT ;  /* 0x000000017000780c */ /* 0x000fe20003f65270 */
[----:B------:R-:W-:Y:S01]  /*5d80*/  IMAD.U32 R110, R101, 0x10000, RZ ;  /* 0x00010000656e7824 */ /* 0x000fe200078e00ff */
[----:B------:R-:W-:Y:S01]  /*5d90*/  I2FP.F32.U32 R109, R109 ;  /* 0x0000006d006d7245 */ /* 0x000fe20000201000 */
[----:B------:R-:W-:Y:S01]  /*5da0*/  BSSY.RECONVERGENT B0, `(.L_x_2613) ;  /* 0x0000049000007945 */ /* 0x000fe20003800200 */
[----:B------:R-:W-:Y:S02]  /*5db0*/  IMAD.MOV.U32 R113, RZ, RZ, 0x2 ;  /* 0x00000002ff717424 */ /* 0x000fe400078e00ff */
[----:B------:R-:W-:Y:S01]  /*5dc0*/  FMUL.FTZ R110, R110, R143 ;  /* 0x0000008f6e6e7220 */ /* 0x000fe20000410000 */
[----:B------:R-:W-:Y:S01]  /*5dd0*/  MOV R101, R158 ;  /* 0x0000009e00657202 */ /* 0x000fe20000000f00 */
[----:B------:R-:W-:-:S05]  /*5de0*/  FFMA.FTZ R109, R109, R144, 1.1641532182693481445e-10 ;  /* 0x2f0000006d6d7423 */ /* 0x000fca0000010090 */
[----:B------:R-:W-:-:S04]  /*5df0*/  FSETP.GTU.FTZ.AND P0, PT, R109, R142, PT ;  /* 0x0000008e6d00720b */ /* 0x000fc80003f1c000 */
        /* <DEDUP_REMOVED lines=11> */
.L_x_2615:
        /* <DEDUP_REMOVED lines=13> */
.L_x_2617:
[----:B------:R-:W-:Y:S05]  /*5f80*/  BSYNC.RECONVERGENT B1 ;  /* 0x0000000000017941 */ /* 0x000fea0003800200 */
.L_x_2616:
        /* <DEDUP_REMOVED lines=42> */
.L_x_2614:
[----:B------:R-:W-:Y:S05]  /*6230*/  BSYNC.RECONVERGENT B0 ;  /* 0x0000000000007941 */ /* 0x000fea0003800200 */
.L_x_2613:
[----:B------:R-:W-:Y:S01]  /*6240*/  I2FP.F32.U32 R101, R101 ;  /* 0x0000006500657245 */ /* 0x000fe20000201000 */
[----:B------:R-:W-:Y:S01]  /*6250*/  BSSY.RECONVERGENT B0, `(.L_x_2618) ;  /* 0x0000052000007945 */ /* 0x000fe20003800200 */
[----:B------:R-:W-:Y:S01]  /*6260*/  PRMT R109, R93, 0x7632, R109 ;  /* 0x000076325d6d7816 */ /* 0x000fe2000000006d */
[----:B------:R-:W-:Y:S01]  /*6270*/  IMAD.MOV.U32 R111, RZ, RZ, R158 ;  /* 0x000000ffff6f7224 */ /* 0x000fe200078e009e */
[----:B------:R-:W-:Y:S01]  /*6280*/  ISETP.NE.AND P3, PT, R113, 0x1, PT ;  /* 0x000000017100780c */ /* 0x000fe20003f65270 */
        /* <DEDUP_REMOVED lines=8> */
[----:B------:R-:W-:Y:S01]  /*6310*/  SEL R135, RZ, 0x1, P0 ;  /* 0x00000001ff877807 */ /* 0x000fe20000000000 */
[----:B------:R-:W-:Y:S02]  /*6320*/  IMAD.MOV.U32 R112, RZ, RZ, 0x2 ;  /* 0x00000002ff707424 */ /* 0x000fe400078e00ff */
        /* <DEDUP_REMOVED lines=12> */
.L_x_2620:
        /* <DEDUP_REMOVED lines=13> */
.L_x_2622:
[----:B------:R-:W-:Y:S05]  /*64c0*/  BSYNC.RECONVERGENT B1 ;  /* 0x0000000000017941 */ /* 0x000fea0003800200 */
.L_x_2621:
        /* <DEDUP_REMOVED lines=42> */
.L_x_2619:
[----:B------:R-:W-:Y:S05]  /*6770*/  BSYNC.RECONVERGENT B0 ;  /* 0x0000000000007941 */ /* 0x000fea0003800200 */
.L_x_2618:
        /* <DEDUP_REMOVED lines=21> */
.L_x_2625:
        /* <DEDUP_REMOVED lines=13> */
.L_x_2627:
[----:B------:R-:W-:Y:S05]  /*69a0*/  BSYNC.RECONVERGENT B1 ;  /* 0x0000000000017941 */ /* 0x000fea0003800200 */
.L_x_2626:
        /* <DEDUP_REMOVED lines=42> */
.L_x_2624:
[----:B------:R-:W-:Y:S05]  /*6c50*/  BSYNC.RECONVERGENT B0 ;  /* 0x0000000000007941 */ /* 0x000fea0003800200 */
.L_x_2623:
[----:B------:R-:W-:Y:S01]  /*6c60*/  I2FP.F32.U32 R111, R111 ;  /* 0x0000006f006f7245 */ /* 0x000fe20000201000 */
[----:B------:R-:W-:Y:S01]  /*6c70*/  IMAD.U32 R110, R94, 0x10000, RZ ;  /* 0x000100005e6e7824 */ /* 0x000fe200078e00ff */
        /* <DEDUP_REMOVED lines=23> */
.L_x_2630:
        /* <DEDUP_REMOVED lines=13> */
.L_x_2632:
[----:B------:R-:W-:Y:S05]  /*6ec0*/  BSYNC.RECONVERGENT B1 ;  /* 0x0000000000017941 */ /* 0x000fea0003800200 */
.L_x_2631:
        /* <DEDUP_REMOVED lines=42> */
.L_x_2629:
[----:B------:R-:W-:Y:S05]  /*7170*/  BSYNC.RECONVERGENT B0 ;  /* 0x0000000000007941 */ /* 0x000fea0003800200 */
.L_x_2628:
        /* <DEDUP_REMOVED lines=20> */
.L_x_2635:
        /* <DEDUP_REMOVED lines=13> */
.L_x_2637:
[----:B------:R-:W-:Y:S05]  /*7390*/  BSYNC.RECONVERGENT B1 ;  /* 0x0000000000017941 */ /* 0x000fea0003800200 */
.L_x_2636:
        /* <DEDUP_REMOVED lines=42> */
.L_x_2634:
[----:B------:R-:W-:Y:S05]  /*7640*/  BSYNC.RECONVERGENT B0 ;  /* 0x0000000000007941 */ /* 0x000fea0003800200 */
.L_x_2633:
[----:B------:R-:W-:Y:S01]  /*7650*/  I2FP.F32.U32 R111, R111 ;  /* 0x0000006f006f7245 */ /* 0x000fe20000201000 */
[----:B------:R-:W-:Y:S01]  /*7660*/  BSSY.RECONVERGENT B0, `(.L_x_2638) ;  /* 0x0000052000007945 */ /* 0x000fe20003800200 */
[----:B------:R-:W-:Y:S01]  /*7670*/  PRMT R102, R94, 0x7632, R102 ;  /* 0x000076325e667816 */ /* 0x000fe20000000066 */
[----:B------:R-:W-:Y:S02]  /*7680*/  IMAD.MOV.U32 R112, RZ, RZ, 0x2 ;  /* 0x00000002ff707424 */ /* 0x000fe400078e00ff */
[----:B------:R-:W-:Y:S02]  /*7690*/  FFMA.FTZ R111, R111, R144, 1.1641532182693481445e-10 ;  /* 0x2f0000006f6f7423 */ /* 0x000fe40000010090 */
[----:B------:R-:W-:-:S03]  /*76a0*/  IMAD.U32 R102, R102, 0x10000, RZ ;  /* 0x0001000066667824 */ /* 0x000fc600078e00ff */
[----:B------:R-:W-:Y:S01]  /*76b0*/  FSETP.GTU.FTZ.AND P4, PT, R111, R142, PT ;  /* 0x0000008e6f00720b */ /* 0x000fe20003f9c000 */
[----:B------:R-:W-:-:S03]  /*76c0*/  FMUL.FTZ R102, R102, R143 ;  /* 0x0000008f66667220 */ /* 0x000fc60000410000 */
[----:B------:R-:W-:Y:S02]  /*76d0*/  SEL R137, RZ, 0x1, P4 ;  /* 0x00000001ff897807 */ /* 0x000fe40002000000 */
[----:B------:R-:W-:Y:S02]  /*76e0*/  FSEL R113, R102, RZ, !P4 ;  /* 0x000000ff66717208 */ /* 0x000fe40006000000 */
[----:B------:R-:W-:Y:S02]  /*76f0*/  @P1 PRMT R102, R98, 0x7632, R102 ;  /* 0x0000763262661816 */ /* 0x000fe40000000066 */
[----:B------:R-:W-:Y:S02]  /*7700*/  ISETP.NE.AND P4, PT, R116, 0x1, PT ;  /* 0x000000017400780c */ /* 0x000fe40003f85270 */
[----:B------:R-:W-:Y:S01]  /*7710*/  @P1 SHF.L.U32 R111, R102, 0x10, RZ ;  /* 0x00000010666f1819 */ /* 0x000fe200000006ff */
[----:B------:R-:W-:-:S04]  /*7720*/  FADD.FTZ R102, R166, R113 ;  /* 0x00000071a6667221 */ /* 0x000fc80000010000 */
        /* <DEDUP_REMOVED lines=13> */
.L_x_2640:
        /* <DEDUP_REMOVED lines=13> */
.L_x_2642:
[----:B------:R-:W-:Y:S05]  /*78d0*/  BSYNC.RECONVERGENT B1 ;  /* 0x0000000000017941 */ /* 0x000fea0003800200 */
.L_x_2641:
        /* <DEDUP_REMOVED lines=42> */
.L_x_2639:
[----:B------:R-:W-:Y:S05]  /*7b80*/  BSYNC.RECONVERGENT B0 ;  /* 0x0000000000007941 */ /* 0x000fea0003800200 */
.L_x_2638:
        /* <DEDUP_REMOVED lines=21> */
.L_x_2645:
        /* <DEDUP_REMOVED lines=13> */
.L_x_2647:
[----:B------:R-:W-:Y:S05]  /*7db0*/  BSYNC.RECONVERGENT B1 ;  /* 0x0000000000017941 */ /* 0x000fea0003800200 */
.L_x_2646:
        /* <DEDUP_REMOVED lines=42> */
.L_x_2644:
[----:B------:R-:W-:Y:S05]  /*8060*/  BSYNC.RECONVERGENT B0 ;  /* 0x0000000000007941 */ /* 0x000fea0003800200 */
.L_x_2643:
        /* <DEDUP_REMOVED lines=25> */
.L_x_2650:
        /* <DEDUP_REMOVED lines=13> */
.L_x_2652:
[----:B------:R-:W-:Y:S05]  /*82d0*/  BSYNC.RECONVERGENT B1 ;  /* 0x0000000000017941 */ /* 0x000fea0003800200 */
.L_x_2651:
        /* <DEDUP_REMOVED lines=42> */
.L_x_2649:
[----:B------:R-:W-:Y:S05]  /*8580*/  BSYNC.RECONVERGENT B0 ;  /* 0x0000000000007941 */ /* 0x000fea0003800200 */
.L_x_2648:
        /* <DEDUP_REMOVED lines=20> */
.L_x_2655:
        /* <DEDUP_REMOVED lines=15> */
.L_x_2657:
[----:B------:R-:W-:Y:S05]  /*87c0*/  BSYNC.RECONVERGENT B1 ;  /* 0x0000000000017941 */ /* 0x000fea0003800200 */
.L_x_2656:
[----:B------:R-:W-:Y:S01]  /*87d0*/  IMAD.WIDE.U32 R166, R2, -0x326172a9, RZ ;  /* 0xcd9e8d5702a67825 */ /* 0x000fe200078e00ff */
[----:B------:R-:W-:-:S03]  /*87e0*/  LOP3.LUT R102, R130, R159, R139, 0x96, !PT ;  /* 0x0000009f82667212 */ /* 0x000fc600078e968b */
[----:B------:R-:W-:Y:S01]  /*87f0*/  IMAD.MOV.U32 R113, RZ, RZ, R160 ;  /* 0x000000ffff717224 */ /* 0x000fe200078e00a0 */
        /* <DEDUP_REMOVED lines=39> */
[----:B------:R-:W-:-:S07]  /*8a70*/  LOP3.LUT R161, R163, R116, R103, 0x96, !PT ;  /* 0x00000074a3a17212 */ /* 0x000fce00078e9667 */
.L_x_2654:
[----:B------:R-:W-:Y:S05]  /*8a80*/  BSYNC.RECONVERGENT B0 ;  /* 0x0000000000007941 */ /* 0x000fea0003800200 */
.L_x_2653:
[----:B------:R-:W-:Y:S02]  /*8a90*/  I2FP.F32.U32 R103, R113 ;  /* 0x0000007100677245 */ /* 0x000fe40000201000 */
[----:B------:R-:W-:Y:S02]  /*8aa0*/  PRMT R102, R95, 0x7632, R102 ;  /* 0x000076325f667816 */ /* 0x000fe40000000066 */
[----:B------:R-:W-:Y:S01]  /*8ab0*/  PRMT R101, R162, 0x5410, R101 ;  /* 0x00005410a2657816 */ /* 0x000fe20000000065 */
[----:B------:R-:W-:Y:S01]  /*8ac0*/  FFMA.FTZ R103, R103, R144, 1.1641532182693481445e-10 ;  /* 0x2f00000067677423 */ /* 0x000fe20000010090 */
[----:B------:R-:W-:Y:S02]  /*8ad0*/  SHF.L.U32 R102, R102, 0x10, RZ ;  /* 0x0000001066667819 */ /* 0x000fe400000006ff */
[----:B------:R-:W-:Y:S02]  /*8ae0*/  PRMT R100, R105, 0x5410, R100 ;  /* 0x0000541069647816 */ /* 0x000fe40000000064 */
[----:B------:R-:W-:Y:S01]  /*8af0*/  FSETP.GTU.FTZ.AND P6, PT, R103, R142, PT ;  /* 0x0000008e6700720b */ /* 0x000fe20003fdc000 */
[----:B------:R-:W-:-:S03]  /*8b00*/  FMUL.FTZ R102, R102, R143 ;  /* 0x0000008f66667220 */ /* 0x000fc60000410000 */
[----:B------:R-:W-:Y:S02]  /*8b10*/  SEL R141, RZ, 0x1, P6 ;  /* 0x00000001ff8d7807 */ /* 0x000fe40003000000 */
[----:B------:R-:W-:Y:S02]  /*8b20*/  FSEL R103, R102, RZ, !P6 ;  /* 0x000000ff66677208 */ /* 0x000fe40007000000 */
[----:B------:R-:W-:-:S05]  /*8b30*/  @P1 PRMT R102, R99, 0x7632, R102 ;  /* 0x0000763263661816 */ /* 0x000fca0000000066 */
[----:B------:R-:W-:Y:S02]  /*8b40*/  @P1 IMAD.U32 R113, R102, 0x10000, RZ ;  /* 0x0001000066711824 */ /* 0x000fe400078e00ff */
[----:B------:R-:W-:-:S04]  /*8b50*/  FADD.FTZ R102, R174, R103 ;  /* 0x00000067ae667221 */ /* 0x000fc80000010000 */
[----:B------:R-:W-:Y:S01]  /*8b60*/  @P1 FADD.FTZ R113, R102, R113 ;  /* 0x0000007166711221 */ /* 0x000fe20000010000 */
[----:B------:R-:W-:Y:S01]  /*8b70*/  @!P1 IMAD.MOV.U32 R113, RZ, RZ, R102 ;  /* 0x000000ffff719224 */ /* 0x000fe200078e0066 */
[----:B------:R-:W-:-:S04]  /*8b80*/  PRMT R102, R164, 0x5410, R168 ;  /* 0x00005410a4667816 */ /* 0x000fc800000000a8 */
[----:B------:R-:W-:-:S04]  /*8b90*/  F2FP.BF16.F32.PACK_AB R103, RZ, R113 ;  /* 0x00000071ff67723e */ /* 0x000fc800000010ff */
[----:B------:R-:W-:-:S07]  /*8ba0*/  PRMT R103, R172, 0x5410, R103 ;  /* 0x00005410ac677816 */ /* 0x000fce0000000067 */
.L_x_2577:
[----:B------:R-:W-:Y:S01]  /*8bb0*/  SEL R173, RZ, 0x100, !P0 ;  /* 0x00000100ffad7807 */ /* 0x000fe20004000000 */
[----:B------:R-:W0:Y:S01]  /*8bc0*/  LDC.64 R116, c[0x0][0x3b0] ;  /* 0x0000ec00ff747b82 */ /* 0x000e220000000a00 */
[----:B------:R-:W-:Y:S02]  /*8bd0*/  ISETP.NE.U32.AND P0, PT, R114, RZ, PT ;  /* 0x000000ff7200720c */ /* 0x000fe40003f05070 */
[----:B------:R-:W-:Y:S02]  /*8be0*/  SEL R171, RZ, 0x1000000, !P5 ;  /* 0x01000000ffab7807 */ /* 0x000fe40006800000 */
[----:B------:R-:W-:Y:S02]  /*8bf0*/  ISETP.NE.AND.EX P0, PT, R115, RZ, PT, P0 ;  /* 0x000000ff7300720c */ /* 0x000fe40003f05300 */
[----:B------:R-:W-:Y:S01]  /*8c00*/  SEL R170, RZ, 0x10000, !P4 ;  /* 0x00010000ffaa7807 */ /* 0x000fe20006000000 */
[----:B------:R-:W1:Y:S01]  /*8c10*/  LDC.64 R114, c[0x0][0x3a8] ;  /* 0x0000ea00ff727b82 */ /* 0x000e620000000a00 */
[----:B------:R-:W-:-:S02]  /*8c20*/  LOP3.LUT P5, RZ, R131, 0x4, RZ, 0xc0, !PT ;  /* 0x0000000483ff7812 */ /* 0x000fc400078ac0ff */
[C---:B------:R-:W-:Y:S02]  /*8c30*/  LOP3.LUT P4, RZ, R131.reuse, 0x2, RZ, 0xc0, !PT ;  /* 0x0000000283ff7812 */ /* 0x040fe4000788c0ff */
[----:B------:R-:W-:Y:S02]  /*8c40*/  LOP3.LUT P6, RZ, R131, 0x8, RZ, 0xc0, !PT ;  /* 0x0000000883ff7812 */ /* 0x000fe400078cc0ff */
[----:B------:R-:W-:Y:S01]  /*8c50*/  SEL R164, RZ, 0x1000000, !P2 ;  /* 0x01000000ffa47807 */ /* 0x000fe20005000000 */
[----:B------:R-:W2:Y:S01]  /*8c60*/  @P1 LDC.64 R166, c[0x0][0x3a0] ;  /* 0x0000e800ffa61b82 */ /* 0x000ea20000000a00 */
[----:B------:R-:W-:Y:S02]  /*8c70*/  SEL R105, RZ, 0x10000, !P4 ;  /* 0x00010000ff697807 */ /* 0x000fe40006000000 */
[----:B------:R-:W-:Y:S02]  /*8c80*/  SEL R162, RZ, 0x100, !P5 ;  /* 0x00000100ffa27807 */ /* 0x000fe40006800000 */
[----:B------:R-:W-:-:S02]  /*8c90*/  LOP3.LUT R173, R173, R171, R170, 0xfe, !PT ;  /* 0x000000abadad7212 */ /* 0x000fc400078efeaa */
[----:B------:R-:W-:Y:S01]  /*8ca0*/  SEL R172, RZ, 0x1, !P3 ;  /* 0x00000001ffac7807 */ /* 0x000fe20005800000 */
[----:B0-----:R-:W-:Y:S01]  /*8cb0*/  IMAD.WIDE.U32 R174, R104, 0x8, R116 ;  /* 0x0000000868ae7825 */ /* 0x001fe200078e0074 */
[----:B------:R-:W-:Y:S01]  /*8cc0*/  LOP3.LUT R162, R162, R164, R105, 0xfe, !PT ;  /* 0x000000a4a2a27212 */ /* 0x000fe200078efe69 */
[----:B------:R-:W0:Y:S01]  /*8cd0*/  @P0 LDC.64 R168, c[0x0][0x398] ;  /* 0x0000e600ffa80b82 */ /* 0x000e220000000a00 */
[----:B------:R-:W-:Y:S01]  /*8ce0*/  SEL R171, RZ, 0x1, !P6 ;  /* 0x00000001ffab7807 */ /* 0x000fe20007000000 */
[----:B------:R-:W-:Y:S01]  /*8cf0*/  VIADD R105, R104, 0x20 ;  /* 0x0000002068697836 */ /* 0x000fe20000000000 */
[----:B------:R-:W-:Y:S02]  /*8d00*/  LOP3.LUT R173, R173, R172, RZ, 0xfc, !PT ;  /* 0x000000acadad7212 */ /* 0x000fe400078efcff */
[----:B------:R-:W-:Y:S01]  /*8d10*/  LOP3.LUT R172, R162, R171, RZ, 0xfc, !PT ;  /* 0x000000aba2ac7212 */ /* 0x000fe200078efcff */
[----:B-1----:R-:W-:-:S04]  /*8d20*/  IMAD.WIDE.U32 R176, R104, 0x10, R114 ;  /* 0x0000001068b07825 */ /* 0x002fc800078e0072 */
[C---:B------:R-:W-:Y:S01]  /*8d30*/  IMAD.WIDE.U32 R170, R105.reuse, 0x10, R118 ;  /* 0x0000001069aa7825 */ /* 0x040fe200078e0076 */
[----:B------:R1:W-:Y:S03]  /*8d40*/  STG.E.128 desc[UR6][R176.64], R100 ;  /* 0x00000064b0007986 */ /* 0x0003e6000c101d06 */
[C---:B--2---:R-:W-:Y:S01]  /*8d50*/  @P1 IMAD.WIDE.U32 R166, R105.reuse, 0x10, R166 ;  /* 0x0000001069a61825 */ /* 0x044fe200078e00a6 */
[----:B------:R1:W-:Y:S03]  /*8d60*/  STG.E.64 desc[UR6][R174.64], R172 ;  /* 0x000000acae007986 */ /* 0x0003e6000c101b06 */
[----:B0-----:R-:W-:Y:S01]  /*8d70*/  @P0 IMAD.WIDE.U32 R168, R105, 0x10, R168 ;  /* 0x0000001069a80825 */ /* 0x001fe200078e00a8 */
[----:B-1----:R-:W-:Y:S06]  /*8d80*/  @!P0 BRA `(.L_x_2658) ;  /* 0x0000000000508947 */ /* 0x002fec0003800000 */
[----:B------:R-:W-:Y:S01]  /*8d90*/  SHF.L.U32 R103, R140, 0x10, RZ ;  /* 0x000000108c677819 */ /* 0x000fe200000006ff */
        /* <DEDUP_REMOVED lines=19> */
.L_x_2658:
[----:B------:R1:W5:Y:S04]  /*8ed0*/  @P0 LDG.E.128 R92, desc[UR6][R168.64] ;  /* 0x00000006a85c0981 */ /* 0x000368000c1e1d00 */
[----:B------:R1:W5:Y:S04]  /*8ee0*/  @P1 LDG.E.128 R96, desc[UR6][R166.64] ;  /* 0x00000006a6601981 */ /* 0x000368000c1e1d00 */
[----:B0-----:R1:W5:Y:S01]  /*8ef0*/  LDG.E.128 R100, desc[UR6][R170.64] ;  /* 0x00000006aa647981 */ /* 0x001362000c1e1d00 */
[----:B------:R-:W-:Y:S05]  /*8f00*/  @!P0 BRA `(.L_x_2659) ;  /* 0x0000005400188947 */ /* 0x000fea0003800000 */
[----:B------:R-:W-:Y:S01]  /*8f10*/  ISETP.NE.AND P2, PT, R178, 0x1, PT ;  /* 0x00000001b200780c */ /* 0x000fe20003f45270 */
[----:B------:R-:W-:Y:S01]  /*8f20*/  BSSY.RECONVERGENT B0, `(.L_x_2660) ;  /* 0x0000049000007945 */ /* 0x000fe20003800200 */
[----:B------:R-:W-:Y:S02]  /*8f30*/  IMAD.MOV.U32 R134, RZ, RZ, 0x2 ;  /* 0x00000002ff867424 */ /* 0x000fe400078e00ff */
[----:B------:R-:W-:Y:S02]  /*8f40*/  IMAD.MOV.U32 R132, RZ, RZ, R158 ;  /* 0x000000ffff847224 */ /* 0x000fe400078e009e */
[----:B-1----:R-:W-:-:S07]  /*8f50*/  IMAD.MOV.U32 R170, RZ, RZ, R160 ;  /* 0x000000ffffaa7224 */ /* 0x002fce00078e00a0 */
        /* <DEDUP_REMOVED lines=11> */
.L_x_2662:
        /* <DEDUP_REMOVED lines=13> */
.L_x_2664:
[----:B------:R-:W-:Y:S05]  /*90e0*/  BSYNC.RECONVERGENT B1 ;  /* 0x0000000000017941 */ /* 0x000fea0003800200 */
.L_x_2663:
        /* <DEDUP_REMOVED lines=43> */
[----:B------:R-:W-:-:S07]  /*93a0*/  MOV R132, R160 ;  /* 0x000000a000847202 */ /* 0x000fce0000000f00 */
.L_x_2661:
[----:B------:R-:W-:Y:S05]  /*93b0*/  BSYNC.RECONVERGENT B0 ;  /* 0x0000000000007941 */ /* 0x000fea0003800200 */
.L_x_2660:
        /* <DEDUP_REMOVED lines=23> */
.L_x_2667:
        /* <DEDUP_REMOVED lines=13> */
.L_x_2669:
[----:B------:R-:W-:Y:S05]  /*9600*/  BSYNC.RECONVERGENT B1 ;  /* 0x0000000000017941 */ /* 0x000fea0003800200 */
.L_x_2668:
        /* <DEDUP_REMOVED lines=43> */
[----:B------:R-:W-:Y:S02]  /*98c0*/  LOP3.LUT R161, R163, R132, R135, 0x96, !PT ;  /* 0x00000084a3a17212 */ /* 0x000fe400078e9687 */
[----:B------:R-:W-:-:S07]  /*98d0*/  MOV R170, R134 ;  /* 0x0000008600aa7202 */ /* 0x000fce0000000f00 */
.L_x_2666:
[----:B------:R-:W-:Y:S05]  /*98e0*/  BSYNC.RECONVERGENT B0 ;  /* 0x0000000000007941 */ /* 0x000fea0003800200 */
.L_x_2665:
[----:B------:R-:W-:Y:S01]  /*98f0*/  I2FP.F32.U32 R133, R133 ;  /* 0x0000008500857245 */ /* 0x000fe20000201000 */
[----:B------:R-:W-:Y:S01]  /*9900*/  IMAD.U32 R132, R92, 0x10000, RZ ;  /* 0x000100005c847824 */ /* 0x000fe200078e00ff */
[----:B------:R-:W-:Y:S01]  /*9910*/  ISETP.NE.AND P3, PT, R136, 0x1, PT ;  /* 0x000000018800780c */ /* 0x000fe20003f65270 */
[----:B------:R-:W-:Y:S01]  /*9920*/  @P1 IMAD.U32 R135, R96, 0x10000, RZ ;  /* 0x0001000060871824 */ /* 0x000fe200078e00ff */
[----:B------:R-:W-:Y:S01]  /*9930*/  BSSY.RECONVERGENT B0, `(.L_x_2670) ;  /* 0x0000050000007945 */ /* 0x000fe20003800200 */
[----:B------:R-:W-:Y:S01]  /*9940*/  FFMA.FTZ R133, R133, R144, 1.1641532182693481445e-10 ;  /* 0x2f00000085857423 */ /* 0x000fe20000010090 */
[----:B------:R-:W-:Y:S01]  /*9950*/  FMUL.FTZ R132, R132, R143 ;  /* 0x0000008f84847220 */ /* 0x000fe20000410000 */
[----:B------:R-:W-:-:S03]  /*9960*/  IMAD.MOV.U32 R134, RZ, RZ, 0x2 ;  /* 0x00000002ff867424 */ /* 0x000fc600078e00ff */
[----:B------:R-:W-:-:S04]  /*9970*/  FSETP.GTU.FTZ.AND P2, PT, R133, R142, PT ;  /* 0x0000008e8500720b */ /* 0x000fc80003f5c000 */
[----:B------:R-:W-:-:S05]  /*9980*/  FSEL R133, R132, RZ, !P2 ;  /* 0x000000ff84857208 */ /* 0x000fca0005000000 */
[----:B------:R-:W-:Y:S01]  /*9990*/  FADD.FTZ R132, R160, R133 ;  /* 0x00000085a0847221 */ /* 0x000fe20000010000 */
[----:B------:R-:W-:-:S03]  /*99a0*/  IMAD.MOV.U32 R133, RZ, RZ, R158 ;  /* 0x000000ffff857224 */ /* 0x000fc600078e009e */
        /* <DEDUP_REMOVED lines=13> */
.L_x_2672:
        /* <DEDUP_REMOVED lines=13> */
.L_x_2674:
[----:B------:R-:W-:Y:S05]  /*9b50*/  BSYNC.RECONVERGENT B1 ;  /* 0x0000000000017941 */ /* 0x000fea0003800200 */
.L_x_2673:
        /* <DEDUP_REMOVED lines=45> */
.L_x_2671:
[----:B------:R-:W-:Y:S05]  /*9e30*/  BSYNC.RECONVERGENT B0 ;  /* 0x0000000000007941 */ /* 0x000fea0003800200 */
.L_x_2670:
[----:B------:R-:W-:Y:S01]  /*9e40*/  I2FP.F32.U32 R133, R133 ;  /* 0x0000008500857245 */ /* 0x000fe20000201000 */
[----:B------:R-:W-:Y:S01]  /*9e50*/  BSSY.RECONVERGENT B0, `(.L_x_2675) ;  /* 0x0000050000007945 */ /* 0x000fe20003800200 */
[----:B------:R-:W-:Y:S01]  /*9e60*/  ISETP.NE.AND P3, PT, R134, 0x1, PT ;  /* 0x000000018600780c */ /* 0x000fe20003f65270 */
[----:B------:R-:W-:Y:S01]  /*9e70*/  IMAD.MOV.U32 R136, RZ, RZ, 0x2 ;  /* 0x00000002ff887424 */ /* 0x000fe200078e00ff */
[----:B------:R-:W-:Y:S01]  /*9e80*/  SHF.L.U32 R100, R100, 0x10, RZ ;  /* 0x0000001064647819 */ /* 0x000fe200000006ff */
[----:B------:R-:W-:Y:S01]  /*9e90*/  FFMA.FTZ R133, R133, R144, 1.1641532182693481445e-10 ;  /* 0x2f00000085857423 */ /* 0x000fe20000010090 */
[----:B------:R-:W-:-:S03]  /*9ea0*/  LOP3.LUT R131, R131, 0xfffffff7, RZ, 0xc0, !PT ;  /* 0xfffffff783837812 */ /* 0x000fc600078ec0ff */
        /* <DEDUP_REMOVED lines=15> */
.L_x_2677:
        /* <DEDUP_REMOVED lines=13> */
.L_x_2679:
[----:B------:R-:W-:Y:S05]  /*a070*/  BSYNC.RECONVERGENT B1 ;  /* 0x0000000000017941 */ /* 0x000fea0003800200 */
.L_x_2678:
        /* <DEDUP_REMOVED lines=45> */
.L_x_2676:
[----:B------:R-:W-:Y:S05]  /*a350*/  BSYNC.RECONVERGENT B0 ;  /* 0x0000000000007941 */ /* 0x000fea0003800200 */
.L_x_2675:
[----:B------:R-:W-:Y:S01]  /*a360*/  I2FP.F32.U32 R133, R133 ;  /* 0x0000008500857245 */ /* 0x000fe20000201000 */
[----:B------:R-:W-:Y:S01]  /*a370*/  BSSY.RECONVERGENT B0, `(.L_x_2680) ;  /* 0x0000055000007945 */ /* 0x000fe20003800200 */
[----:B------:R-:W-:Y:S01]  /*a380*/  PRMT R100, R92, 0x7632, R100 ;  /* 0x000076325c647816 */ /* 0x000fe20000000064 */
[----:B------:R-:W-:Y:S01]  /*a390*/  IMAD.MOV.U32 R134, RZ, RZ, 0x2 ;  /* 0x00000002ff867424 */ /* 0x000fe200078e00ff */
[----:B------:R-:W-:Y:S01]  /*a3a0*/  ISETP.NE.AND P3, PT, R136, 0x1, PT ;  /* 0x000000018800780c */ /* 0x000fe20003f65270 */
[----:B------:R-:W-:Y:S01]  /*a3b0*/  FFMA.FTZ R133, R133, R144, 1.1641532182693481445e-10 ;  /* 0x2f00000085857423 */ /* 0x000fe20000010090 */
[----:B------:R-:W-:-:S04]  /*a3c0*/  SHF.L.U32 R100, R100, 0x10, RZ ;  /* 0x0000001064647819 */ /* 0x000fc800000006ff */
[----:B------:R-:W-:Y:S01]  /*a3d0*/  FSETP.GTU.FTZ.AND P2, PT, R133, R142, PT ;  /* 0x0000008e8500720b */ /* 0x000fe20003f5c000 */
[----:B------:R-:W-:Y:S01]  /*a3e0*/  FMUL.FTZ R100, R100, R143 ;  /* 0x0000008f64647220 */ /* 0x000fe20000410000 */
[----:B------:R-:W-:-:S04]  /*a3f0*/  @P1 PRMT R133, R96, 0x7632, R133 ;  /* 0x0000763260851816 */ /* 0x000fc80000000085 */
[----:B------:R-:W-:Y:S01]  /*a400*/  FSEL R135, R100, RZ, !P2 ;  /* 0x000000ff64877208 */ /* 0x000fe20005000000 */
[----:B------:R-:W-:-:S04]  /*a410*/  @P1 IMAD.U32 R133, R133, 0x10000, RZ ;  /* 0x0001000085851824 */ /* 0x000fc800078e00ff */
[----:B------:R-:W-:-:S04]  /*a420*/  FADD.FTZ R100, R160, R135 ;  /* 0x00000087a0647221 */ /* 0x000fc80000010000 */
[----:B------:R-:W-:Y:S01]  /*a430*/  @P1 FADD.FTZ R166, R100, R133 ;  /* 0x0000008564a61221 */ /* 0x000fe20000010000 */
[----:B------:R-:W-:Y:S01]  /*a440*/  @!P1 IMAD.MOV.U32 R166, RZ, RZ, R100 ;  /* 0x000000ffffa69224 */ /* 0x000fe200078e0064 */
[----:B------:R-:W-:Y:S02]  /*a450*/  SEL R133, RZ, 0x1, P2 ;  /* 0x00000001ff857807 */ /* 0x000fe40001000000 */
[----:B------:R-:W-:Y:S02]  /*a460*/  MOV R100, R158 ;  /* 0x0000009e00647202 */ /* 0x000fe40000000f00 */
        /* <DEDUP_REMOVED lines=10> */
.L_x_2682:
        /* <DEDUP_REMOVED lines=13> */
.L_x_2684:
[----:B------:R-:W-:Y:S05]  /*a5e0*/  BSYNC.RECONVERGENT B1 ;  /* 0x0000000000017941 */ /* 0x000fea0003800200 */
.L_x_2683:
[----:B------:R-:W-:Y:S01]  /*a5f0*/  IMAD.WIDE.U32 R136, R2, -0x326172a9, RZ ;  /* 0xcd9e8d5702887825 */ /* 0x000fe200078e00ff */
[----:B------:R-:W-:-:S03]  /*a600*/  LOP3.LUT R134, R130, R141, R139, 0x96, !PT ;  /* 0x0000008d82867212 */ /* 0x000fc600078e968b */
[----:B------:R-:W-:Y:S01]  /*a610*/  IMAD.MOV.U32 R100, RZ, RZ, R170 ;  /* 0x000000ffff647224 */ /* 0x000fe200078e00aa */
        /* <DEDUP_REMOVED lines=42> */
.L_x_2681:
[----:B------:R-:W-:Y:S05]  /*a8c0*/  BSYNC.RECONVERGENT B0 ;  /* 0x0000000000007941 */ /* 0x000fea0003800200 */
.L_x_2680:
        /* <DEDUP_REMOVED lines=23> */
.L_x_2687:
        /* <DEDUP_REMOVED lines=13> */
.L_x_2689:
[----:B------:R-:W-:Y:S05]  /*ab10*/  BSYNC.RECONVERGENT B1 ;  /* 0x0000000000017941 */ /* 0x000fea0003800200 */
.L_x_2688:
[----:B------:R-:W-:Y:S01]  /*ab20*/  IMAD.WIDE.U32 R134, R2, -0x326172a9, RZ ;  /* 0xcd9e8d5702867825 */ /* 0x000fe200078e00ff */
[----:B------:R-:W-:-:S04]  /*ab30*/  LOP3.LUT R100, R130, R137, R139, 0x96, !PT ;  /* 0x0000008982647212 */ /* 0x000fc800078e968b */
        /* <DEDUP_REMOVED lines=43> */
.L_x_2686:
[----:B------:R-:W-:Y:S05]  /*adf0*/  BSYNC.RECONVERGENT B0 ;  /* 0x0000000000007941 */ /* 0x000fea0003800200 */
.L_x_2685:
        /* <DEDUP_REMOVED lines=8> */
[----:B------:R-:W-:Y:S02]  /*ae80*/  FSEL R101, R100, RZ, !P2 ;  /* 0x000000ff64657208 */ /* 0x000fe40005000000 */
[----:B------:R-:W-:-:S03]  /*ae90*/  SEL R134, RZ, 0x1, P2 ;  /* 0x00000001ff867807 */ /* 0x000fc60001000000 */
[----:B------:R-:W-:Y:S01]  /*aea0*/  FADD.FTZ R100, R164, R101 ;  /* 0x00000065a4647221 */ /* 0x000fe20000010000 */
[----:B------:R-:W-:-:S03]  /*aeb0*/  IMAD.MOV.U32 R101, RZ, RZ, R158 ;  /* 0x000000ffff657224 */ /* 0x000fc600078e009e */
[----:B------:R-:W-:Y:S01]  /*aec0*/  @P1 FADD.FTZ R164, R135, R100 ;  /* 0x0000006487a41221 */ /* 0x000fe20000010000 */
[----:B------:R-:W-:Y:S01]  /*aed0*/  @!P1 MOV R164, R100 ;  /* 0x0000006400a49202 */ /* 0x000fe20000000f00 */
[----:B------:R-:W-:-:S03]  /*aee0*/  IMAD.MOV.U32 R100, RZ, RZ, 0x2 ;  /* 0x00000002ff647424 */ /* 0x000fc600078e00ff */
        /* <DEDUP_REMOVED lines=10> */
.L_x_2692:
        /* <DEDUP_REMOVED lines=13> */
.L_x_2694:
[----:B------:R-:W-:Y:S05]  /*b060*/  BSYNC.RECONVERGENT B1 ;  /* 0x0000000000017941 */ /* 0x000fea0003800200 */
.L_x_2693:
[----:B------:R-:W-:Y:S01]  /*b070*/  IMAD.WIDE.U32 R136, R2, -0x326172a9, RZ ;  /* 0xcd9e8d5702887825 */ /* 0x000fe200078e00ff */
[----:B------:R-:W-:-:S03]  /*b080*/  LOP3.LUT R100, R130, R141, R139, 0x96, !PT ;  /* 0x0000008d82647212 */ /* 0x000fc600078e968b */
        /* <DEDUP_REMOVED lines=43> */
.L_x_2691:
[----:B------:R-:W-:Y:S05]  /*b340*/  BSYNC.RECONVERGENT B0 ;  /* 0x0000000000007941 */ /* 0x000fea0003800200 */
.L_x_2690:
[----:B------:R-:W-:Y:S01]  /*b350*/  I2FP.F32.U32 R101, R101 ;  /* 0x0000006500657245 */ /* 0x000fe20000201000 */
[----:B------:R-:W-:Y:S01]  /*b360*/  IMAD.U32 R160, R160, 0x10000, RZ ;  /* 0x00010000a0a07824 */ /* 0x000fe200078e00ff */
[----:B------:R-:W-:Y:S01]  /*b370*/  ISETP.NE.AND P2, PT, R100, 0x1, PT ;  /* 0x000000016400780c */ /* 0x000fe20003f45270 */
[----:B------:R-:W-:Y:S01]  /*b380*/  BSSY.RECONVERGENT B0, `(.L_x_2695) ;  /* 0x000004e000007945 */ /* 0x000fe20003800200 */
[----:B------:R-:W-:Y:S01]  /*b390*/  LOP3.LUT R131, R131, 0xfffffffd, RZ, 0xc0, !PT ;  /* 0xfffffffd83837812 */ /* 0x000fe200078ec0ff */
[----:B------:R-:W-:Y:S01]  /*b3a0*/  FFMA.FTZ R101, R101, R144, 1.1641532182693481445e-10 ;  /* 0x2f00000065657423 */ /* 0x000fe20000010090 */
[----:B------:R-:W-:Y:S01]  /*b3b0*/  FMUL.FTZ R160, R160, R143 ;  /* 0x0000008fa0a07220 */ /* 0x000fe20000410000 */
[----:B------:R-:W-:-:S03]  /*b3c0*/  HFMA2 R136, -RZ, RZ, 0, 1.1920928955078125e-07 ;  /* 0x00000002ff887431 */ /* 0x000fc600000001ff */
[----:B------:R-:W-:Y:S01]  /*b3d0*/  FSETP.GTU.FTZ.AND P3, PT, R101, R142, PT ;  /* 0x0000008e6500720b */ /* 0x000fe20003f7c000 */
[----:B------:R-:W-:-:S03]  /*b3e0*/  IMAD.MOV.U32 R101, RZ, RZ, R158 ;  /* 0x000000ffff657224 */ /* 0x000fc600078e009e */
        /* <DEDUP_REMOVED lines=12> */
.L_x_2697:
        /* <DEDUP_REMOVED lines=13> */
.L_x_2699:
[----:B------:R-:W-:Y:S05]  /*b580*/  BSYNC.RECONVERGENT B1 ;  /* 0x0000000000017941 */ /* 0x000fea0003800200 */
.L_x_2698:
        /* <DEDUP_REMOVED lines=45> */
.L_x_2696:
[----:B------:R-:W-:Y:S05]  /*b860*/  BSYNC.RECONVERGENT B0 ;  /* 0x0000000000007941 */ /* 0x000fea0003800200 */
.L_x_2695:
        /* <DEDUP_REMOVED lines=27> */
.L_x_2702:
        /* <DEDUP_REMOVED lines=13> */
.L_x_2704:
[----:B------:R-:W-:Y:S05]  /*baf0*/  BSYNC.RECONVERGENT B1 ;  /* 0x0000000000017941 */ /* 0x000fea0003800200 */
.L_x_2703:
        /* <DEDUP_REMOVED lines=43> */
[----:B------:R-:W-:Y:S01]  /*bdb0*/  IMAD.MOV.U32 R101, RZ, RZ, R170 ;  /* 0x000000ffff657224 */ /* 0x000fe200078e00aa */
[----:B------:R-:W-:-:S07]  /*bdc0*/  MOV R170, R100 ;  /* 0x0000006400aa7202 */ /* 0x000fce0000000f00 */
.L_x_2701:
[----:B------:R-:W-:Y:S05]  /*bdd0*/  BSYNC.RECONVERGENT B0 ;  /* 0x0000000000007941 */ /* 0x000fea0003800200 */
.L_x_2700:
        /* <DEDUP_REMOVED lines=21> */
.L_x_2707:
        /* <DEDUP_REMOVED lines=13> */
.L_x_2709:
[----:B------:R-:W-:Y:S05]  /*c000*/  BSYNC.RECONVERGENT B1 ;  /* 0x0000000000017941 */ /* 0x000fea0003800200 */
.L_x_2708:
        /* <DEDUP_REMOVED lines=45> */
.L_x_2706:
[----:B------:R-:W-:Y:S05]  /*c2e0*/  BSYNC.RECONVERGENT B0 ;  /* 0x0000000000007941 */ /* 0x000fea0003800200 */
.L_x_2705:
        /* <DEDUP_REMOVED lines=25> */
.L_x_2712:
        /* <DEDUP_REMOVED lines=13> */
.L_x_2714:
[----:B------:R-:W-:Y:S05]  /*c550*/  BSYNC.RECONVERGENT B1 ;  /* 0x0000000000017941 */ /* 0x000fea0003800200 */
.L_x_2713:
        /* <DEDUP_REMOVED lines=45> */
.L_x_2711:
[----:B------:R-:W-:Y:S05]  /*c830*/  BSYNC.RECONVERGENT B0 ;  /* 0x0000000000007941 */ /* 0x000fea0003800200 */
.L_x_2710:
        /* <DEDUP_REMOVED lines=20> */
.L_x_2717:
        /* <DEDUP_REMOVED lines=13> */
.L_x_2719:
[----:B------:R-:W-:Y:S05]  /*ca50*/  BSYNC.RECONVERGENT B1 ;  /* 0x0000000000017941 */ /* 0x000fea0003800200 */
.L_x_2718:
        /* <DEDUP_REMOVED lines=44> */
[----:B------:R-:W-:-:S07]  /*cd20*/  LOP3.LUT R161, R163, R160, R101, 0x96, !PT ;  /* 0x000000a0a3a17212 */ /* 0x000fce00078e9665 */
.L_x_2716:
[----:B------:R-:W-:Y:S05]  /*cd30*/  BSYNC.RECONVERGENT B0 ;  /* 0x0000000000007941 */ /* 0x000fea0003800200 */
.L_x_2715:
        /* <DEDUP_REMOVED lines=11> */
[----:B------:R-:W-:-:S03]  /*cdf0*/  ISETP.NE.AND P4, PT, R140, 0x1, PT ;  /* 0x000000018c00780c */ /* 0x000fc60003f85270 */
[----:B------:R-:W-:Y:S02]  /*ce00*/  @P1 IMAD.U32 R101, R100, 0x10000, RZ ;  /* 0x0001000064651824 */ /* 0x000fe400078e00ff */
[----:B------:R-:W-:-:S04]  /*ce10*/  FADD.FTZ R100, R102, R171 ;  /* 0x000000ab66647221 */ /* 0x000fc80000010000 */
[----:B------:R-:W-:Y:S01]  /*ce20*/  @P1 FADD.FTZ R172, R100, R101 ;  /* 0x0000006564ac1221 */ /* 0x000fe20000010000 */
[----:B------:R-:W-:Y:S01]  /*ce30*/  @!P1 MOV R172, R100 ;  /* 0x0000006400ac9202 */ /* 0x000fe20000000f00 */
        /* <DEDUP_REMOVED lines=11> */
.L_x_2722:
        /* <DEDUP_REMOVED lines=13> */
.L_x_2724:
[----:B------:R-:W-:Y:S05]  /*cfc0*/  BSYNC.RECONVERGENT B1 ;  /* 0x0000000000017941 */ /* 0x000fea0003800200 */
.L_x_2723:
        /* <DEDUP_REMOVED lines=45> */
.L_x_2721:
[----:B------:R-:W-:Y:S05]  /*d2a0*/  BSYNC.RECONVERGENT B0 ;  /* 0x0000000000007941 */ /* 0x000fea0003800200 */
.L_x_2720:
[----:B------:R-:W-:Y:S01]  /*d2b0*/  I2FP.F32.U32 R101, R101 ;  /* 0x0000006500657245 */ /* 0x000fe20000201000 */
[C---:B------:R-:W-:Y:S01]  /*d2c0*/  IMAD.U32 R100, R103.reuse, 0x10000, RZ ;  /* 0x0001000067647824 */ /* 0x040fe200078e00ff */
[----:B------:R-:W-:Y:S01]  /*d2d0*/  ISETP.NE.AND P5, PT, R160, 0x1, PT ;  /* 0x00000001a000780c */ /* 0x000fe20003fa5270 */
[----:B------:R-:W-:Y:S01]  /*d2e0*/  BSSY.RECONVERGENT B0, `(.L_x_2725) ;  /* 0x000004d000007945 */ /* 0x000fe20003800200 */
[----:B------:R-:W-:Y:S01]  /*d2f0*/  PRMT R173, R103, 0x7632, R173 ;  /* 0x0000763267ad7816 */ /* 0x000fe200000000ad */
[----:B------:R-:W-:Y:S01]  /*d300*/  FFMA.FTZ R101, R101, R144, 1.1641532182693481445e-10 ;  /* 0x2f00000065657423 */ /* 0x000fe20000010090 */
[----:B------:R-:W-:Y:S01]  /*d310*/  FMUL.FTZ R100, R100, R143 ;  /* 0x0000008f64647220 */ /* 0x000fe20000410000 */
[----:B------:R-:W-:Y:S02]  /*d320*/  HFMA2 R103, -RZ, RZ, 0, 1.1920928955078125e-07 ;  /* 0x00000002ff677431 */ /* 0x000fe400000001ff */
[----:B------:R-:W-:Y:S01]  /*d330*/  IMAD.MOV.U32 R102, RZ, RZ, R158 ;  /* 0x000000ffff667224 */ /* 0x000fe200078e009e */
        /* <DEDUP_REMOVED lines=12> */
.L_x_2727:
        /* <DEDUP_REMOVED lines=13> */
.L_x_2729:
[----:B------:R-:W-:Y:S05]  /*d4d0*/  BSYNC.RECONVERGENT B1 ;  /* 0x0000000000017941 */ /* 0x000fea0003800200 */
.L_x_2728:
        /* <DEDUP_REMOVED lines=45> */
.L_x_2726:
[----:B------:R-:W-:Y:S05]  /*d7b0*/  BSYNC.RECONVERGENT B0 ;  /* 0x0000000000007941 */ /* 0x000fea0003800200 */
.L_x_2725:
[----:B------:R-:W-:Y:S01]  /*d7c0*/  I2FP.F32.U32 R101, R102 ;  /* 0x0000006600657245 */ /* 0x000fe20000201000 */
[----:B------:R-:W-:Y:S01]  /*d7d0*/  IMAD.U32 R100, R95, 0x10000, RZ ;  /* 0x000100005f647824 */ /* 0x000fe200078e00ff */
[----:B------:R-:W-:Y:S01]  /*d7e0*/  BSSY.RECONVERGENT B0, `(.L_x_2730) ;  /* 0x0000052000007945 */ /* 0x000fe20003800200 */
[----:B------:R-:W-:Y:S02]  /*d7f0*/  IMAD.MOV.U32 R160, RZ, RZ, 0x2 ;  /* 0x00000002ffa07424 */ /* 0x000fe400078e00ff */
[----:B------:R-:W-:Y:S01]  /*d800*/  FFMA.FTZ R101, R101, R144, 1.1641532182693481445e-10 ;  /* 0x2f00000065657423 */ /* 0x000fe20000010090 */
[----:B------:R-:W-:-:S04]  /*d810*/  FMUL.FTZ R100, R100, R143 ;  /* 0x0000008f64647220 */ /* 0x000fc80000410000 */
[----:B------:R-:W-:Y:S01]  /*d820*/  FSETP.GTU.FTZ.AND P5, PT, R101, R142, PT ;  /* 0x0000008e6500720b */ /* 0x000fe20003fbc000 */
[----:B------:R-:W-:-:S03]  /*d830*/  @P1 IMAD.U32 R101, R99, 0x10000, RZ ;  /* 0x0001000063651824 */ /* 0x000fc600078e00ff */
[----:B------:R-:W-:Y:S02]  /*d840*/  FSEL R100, R100, RZ, !P5 ;  /* 0x000000ff64647208 */ /* 0x000fe40006800000 */
[----:B------:R-:W-:Y:S02]  /*d850*/  SEL R140, RZ, 0x1, P5 ;  /* 0x00000001ff8c7807 */ /* 0x000fe40002800000 */
[----:B------:R-:W-:Y:S01]  /*d860*/  ISETP.NE.AND P5, PT, R103, 0x1, PT ;  /* 0x000000016700780c */ /* 0x000fe20003fa5270 */
[----:B------:R-:W-:-:S04]  /*d870*/  FADD.FTZ R100, R171, R100 ;  /* 0x00000064ab647221 */ /* 0x000fc80000010000 */
[----:B------:R-:W-:Y:S01]  /*d880*/  @P1 FADD.FTZ R171, R101, R100 ;  /* 0x0000006465ab1221 */ /* 0x000fe20000010000 */
[----:B------:R-:W-:Y:S01]  /*d890*/  @!P1 MOV R171, R100 ;  /* 0x0000006400ab9202 */ /* 0x000fe20000000f00 */
[----:B------:R-:W-:-:S03]  /*d8a0*/  IMAD.MOV.U32 R101, RZ, RZ, R158 ;  /* 0x000000ffff657224 */ /* 0x000fc600078e009e */
        /* <DEDUP_REMOVED lines=10> */
.L_x_2732:
        /* <DEDUP_REMOVED lines=13> */
.L_x_2734:
[----:B------:R-:W-:Y:S05]  /*da20*/  BSYNC.RECONVERGENT B1 ;  /* 0x0000000000017941 */ /* 0x000fea0003800200 */
.L_x_2733:
        /* <DEDUP_REMOVED lines=45> */
.L_x_2731:
[----:B------:R-:W-:Y:S05]  /*dd00*/  BSYNC.RECONVERGENT B0 ;  /* 0x0000000000007941 */ /* 0x000fea0003800200 */
.L_x_2730:
        /* <DEDUP_REMOVED lines=20> */
.L_x_2737:
        /* <DEDUP_REMOVED lines=13> */
[----:B------:R-:W-:-:S04]  /*df20*/  ISETP.NE.AND P0, PT, R100, RZ, PT ;  /* 0x000000ff6400720c */ /* 0x000fc80003f05270 */
[----:B------:R-:W-:-:S09]  /*df30*/  @!P6 MOV R130, R101 ;  /* 0x000000650082e202 */ /* 0x000fd20000000f00 */
.L_x_2739:
[----:B------:R-:W-:Y:S05]  /*df40*/  BSYNC.RECONVERGENT B1 ;  /* 0x0000000000017941 */ /* 0x000fea0003800200 */
.L_x_2738:
[----:B------:R-:W-:Y:S01]  /*df50*/  IMAD.WIDE.U32 R102, R2, -0x326172a9, RZ ;  /* 0xcd9e8d5702667825 */ /* 0x000fe200078e00ff */
[----:B------:R-:W-:-:S03]  /*df60*/  LOP3.LUT R100, R130, R161, R139, 0x96, !PT ;  /* 0x000000a182647212 */ /* 0x000fc600078e968b */
[----:B------:R-:W-:Y:S01]  /*df70*/  HFMA2 R186, -RZ, RZ, 0, 0 ;  /* 0x00000000ffba7431 */ /* 0x000fe200000001ff */
        /* <DEDUP_REMOVED lines=42> */
.L_x_2736:
[----:B------:R-:W-:Y:S05]  /*e220*/  BSYNC.RECONVERGENT B0 ;  /* 0x0000000000007941 */ /* 0x000fea0003800200 */
.L_x_2735:
[----:B------:R-:W-:Y:S02]  /*e230*/  I2FP.F32.U32 R101, R102 ;  /* 0x0000006600657245 */ /* 0x000fe40000201000 */
[----:B------:R-:W-:-:S03]  /*e240*/  PRMT R100, R95, 0x7632, R100 ;  /* 0x000076325f647816 */ /* 0x000fc60000000064 */
[----:B------:R-:W-:Y:S02]  /*e250*/  FFMA.FTZ R101, R101, R144, 1.1641532182693481445e-10 ;  /* 0x2f00000065657423 */ /* 0x000fe40000010090 */
[----:B------:R-:W-:-:S03]  /*e260*/  IMAD.U32 R100, R100, 0x10000, RZ ;  /* 0x0001000064647824 */ /* 0x000fc600078e00ff */
[----:B------:R-:W-:Y:S01]  /*e270*/  FSETP.GTU.FTZ.AND P6, PT, R101, R142, PT ;  /* 0x0000008e6500720b */ /* 0x000fe20003fdc000 */
[----:B------:R-:W-:Y:S01]  /*e280*/  FMUL.FTZ R100, R100, R143 ;  /* 0x0000008f64647220 */ /* 0x000fe20000410000 */
[----:B------:R-:W-:-:S04]  /*e290*/  @P1 PRMT R101, R99, 0x7632, R101 ;  /* 0x0000763263651816 */ /* 0x000fc80000000065 */
[----:B------:R-:W-:Y:S01]  /*e2a0*/  FSEL R160, R100, RZ, !P6 ;  /* 0x000000ff64a07208 */ /* 0x000fe20007000000 */
[----:B------:R-:W-:Y:S01]  /*e2b0*/  @P1 IMAD.U32 R102, R101, 0x10000, RZ ;  /* 0x0001000065661824 */ /* 0x000fe200078e00ff */
        /* <DEDUP_REMOVED lines=8> */
[----:B------:R-:W-:-:S02]  /*e340*/  PRMT R100, R174, 0x5410, R167 ;  /* 0x00005410ae647816 */ /* 0x000fc400000000a7 */
[----:B------:R-:W-:Y:S01]  /*e350*/  PRMT R103, R175, 0x5410, R103 ;  /* 0x00005410af677816 */ /* 0x000fe20000000067 */
[----:B------:R-:W-:Y:S06]  /*e360*/  BRA `(.L_x_2740) ;  /* 0x0000002800b87947 */ /* 0x000fec0003800000 */
.L_x_2659:
[----:B------:R-:W-:Y:S01]  /*e370*/  ISETP.NE.AND P2, PT, R178, 0x1, PT ;  /* 0x00000001b200780c */ /* 0x000fe20003f45270 */
[----:B------:R-:W-:Y:S01]  /*e380*/  BSSY.RECONVERGENT B0, `(.L_x_2741) ;  /* 0x0000049000007945 */ /* 0x000fe20003800200 */
[----:B-1----:R-:W-:Y:S01]  /*e390*/  IMAD.MOV.U32 R166, RZ, RZ, 0x2 ;  /* 0x00000002ffa67424 */ /* 0x002fe200078e00ff */
        /* <DEDUP_REMOVED lines=13> */
.L_x_2743:
        /* <DEDUP_REMOVED lines=13> */
.L_x_2745:
[----:B------:R-:W-:Y:S05]  /*e540*/  BSYNC.RECONVERGENT B1 ;  /* 0x0000000000017941 */ /* 0x000fea0003800200 */
.L_x_2744:
[----:B------:R-:W-:Y:S01]  /*e550*/  IMAD.WIDE.U32 R166, R2, -0x326172a9, RZ ;  /* 0xcd9e8d5702a67825 */ /* 0x000fe200078e00ff */
[----:B------:R-:W-:-:S03]  /*e560*/  LOP3.LUT R158, R130, R169, R139, 0x96, !PT ;  /* 0x000000a9829e7212 */ /* 0x000fc600078e968b */
[----:B------:R-:W-:Y:S01]  /*e570*/  VIADD R161, R139, 0xbb67ae85 ;  /* 0xbb67ae858ba17836 */ /* 0x000fe20000000000 */
[----:B------:R-:W-:Y:S01]  /*e580*/  LOP3.LUT R170, R5, R167, R138, 0x96, !PT ;  /* 0x000000a705aa7212 */ /* 0x000fe200078e968a */
[----:B------:R-:W-:-:S04]  /*e590*/  IMAD.WIDE.U32 R158, R158, -0x326172a9, RZ ;  /* 0xcd9e8d579e9e7825 */ /* 0x000fc800078e00ff */
[----:B------:R-:W-:Y:S01]  /*e5a0*/  IMAD.WIDE.U32 R170, R170, -0x2daee0ad, RZ ;  /* 0xd2511f53aaaa7825 */ /* 0x000fe200078e00ff */
[----:B------:R-:W-:Y:S02]  /*e5b0*/  LOP3.LUT R169, R153, R166, R159, 0x96, !PT ;  /* 0x000000a699a97212 */ /* 0x000fe400078e969f */
[----:B------:R-:W-:Y:S01]  /*e5c0*/  IADD3 R159, PT, PT, R139, 0x76cf5d0a, RZ ;  /* 0x76cf5d0a8b9f7810 */ /* 0x000fe20007ffe0ff */
        /* <DEDUP_REMOVED lines=35> */
[----:B------:R-:W-:-:S07]  /*e800*/  HFMA2 R166, -RZ, RZ, 0, 0 ;  /* 0x00000000ffa67431 */ /* 0x000fce00000001ff */
.L_x_2742:
[----:B------:R-:W-:Y:S05]  /*e810*/  BSYNC.RECONVERGENT B0 ;  /* 0x0000000000007941 */ /* 0x000fea0003800200 */
.L_x_2741:
        /* <DEDUP_REMOVED lines=26> */
.L_x_2748:
        /* <DEDUP_REMOVED lines=13> */
.L_x_2750:
[----:B------:R-:W-:Y:S05]  /*ea90*/  BSYNC.RECONVERGENT B1 ;  /* 0x0000000000017941 */ /* 0x000fea0003800200 */
.L_x_2749:
        /* <DEDUP_REMOVED lines=44> */
[----:B------:R-:W-:-:S07]  /*ed60*/  HFMA2 R168, -RZ, RZ, 0, 0 ;  /* 0x00000000ffa87431 */ /* 0x000fce00000001ff */
.L_x_2747:
[----:B------:R-:W-:Y:S05]  /*ed70*/  BSYNC.RECONVERGENT B0 ;  /* 0x0000000000007941 */ /* 0x000fea0003800200 */
.L_x_2746:
        /* <DEDUP_REMOVED lines=8> */
[----:B------:R-:W-:Y:S01]  /*ee00*/  FSETP.GTU.FTZ.AND P2, PT, R169, R142, PT ;  /* 0x0000008ea900720b */ /* 0x000fe20003f5c000 */
[----:B------:R-:W-:Y:S02]  /*ee10*/  @P1 IMAD.U32 R169, R160, 0x10000, RZ ;  /* 0x00010000a0a91824 */ /* 0x000fe400078e00ff */
[----:B------:R-:W-:Y:S01]  /*ee20*/  HFMA2 R160, -RZ, RZ, 0, 1.1920928955078125e-07 ;  /* 0x00000002ffa07431 */ /* 0x000fe200000001ff */
        /* <DEDUP_REMOVED lines=15> */
.L_x_2753:
        /* <DEDUP_REMOVED lines=13> */
.L_x_2755:
[----:B------:R-:W-:Y:S05]  /*eff0*/  BSYNC.RECONVERGENT B1 ;  /* 0x0000000000017941 */ /* 0x000fea0003800200 */
.L_x_2754:
        /* <DEDUP_REMOVED lines=42> */
[----:B------:R-:W-:Y:S02]  /*f2a0*/  IMAD.MOV.U32 R170, RZ, RZ, R160 ;  /* 0x000000ffffaa7224 */ /* 0x000fe400078e00a0 */
[----:B------:R-:W-:Y:S01]  /*f2b0*/  HFMA2 R160, -RZ, RZ, 0, 0 ;  /* 0x00000000ffa07431 */ /* 0x000fe200000001ff */
[----:B------:R-:W-:-:S07]  /*f2c0*/  LOP3.LUT R161, R163, R168, R161, 0x96, !PT ;  /* 0x000000a8a3a17212 */ /* 0x000fce00078e96a1 */
.L_x_2752:
[----:B------:R-:W-:Y:S05]  /*f2d0*/  BSYNC.RECONVERGENT B0 ;  /* 0x0000000000007941 */ /* 0x000fea0003800200 */
.L_x_2751:
        /* <DEDUP_REMOVED lines=26> */
.L_x_2758:
        /* <DEDUP_REMOVED lines=13> */
.L_x_2760:
[----:B------:R-:W-:Y:S05]  /*f550*/  BSYNC.RECONVERGENT B1 ;  /* 0x0000000000017941 */ /* 0x000fea0003800200 */
.L_x_2759:
        /* <DEDUP_REMOVED lines=45> */
.L_x_2757:
[----:B------:R-:W-:Y:S05]  /*f830*/  BSYNC.RECONVERGENT B0 ;  /* 0x0000000000007941 */ /* 0x000fea0003800200 */
.L_x_2756:
[----:B------:R-:W-:Y:S01]  /*f840*/  I2FP.F32.U32 R101, R101 ;  /* 0x0000006500657245 */ /* 0x000fe20000201000 */
[----:B------:R-:W-:Y:S01]  /*f850*/  IMAD.U32 R100, R171, 0x10000, RZ ;  /* 0x00010000ab647824 */ /* 0x000fe200078e00ff */
[----:B------:R-:W-:Y:S01]  /*f860*/  ISETP.NE.AND P2, PT, R168, 0x1, PT ;  /* 0x00000001a800780c */ /* 0x000fe20003f45270 */
[----:B------:R-:W-:Y:S01]  /*f870*/  BSSY.RECONVERGENT B0, `(.L_x_2761) ;  /* 0x0000052000007945 */ /* 0x000fe20003800200 */
[----:B------:R-:W-:Y:S01]  /*f880*/  @P1 PRMT R160, R97, 0x7632, R160 ;  /* 0x0000763261a01816 */ /* 0x000fe200000000a0 */
[----:B------:R-:W-:Y:S01]  /*f890*/  FFMA.FTZ R101, R101, R144, 1.1641532182693481445e-10 ;  /* 0x2f00000065657423 */ /* 0x000fe20000010090 */
[----:B------:R-:W-:Y:S01]  /*f8a0*/  FMUL.FTZ R100, R100, R143 ;  /* 0x0000008f64647220 */ /* 0x000fe20000410000 */
[----:B------:R-:W-:Y:S02]  /*f8b0*/  LOP3.LUT R131, R131, 0xfffffffd, RZ, 0xc0, !PT ;  /* 0xfffffffd83837812 */ /* 0x000fe400078ec0ff */
[----:B------:R-:W-:Y:S01]  /*f8c0*/  @P1 IMAD.U32 R160, R160, 0x10000, RZ ;  /* 0x00010000a0a01824 */ /* 0x000fe200078e00ff */
[----:B------:R-:W-:Y:S01]  /*f8d0*/  FSETP.GTU.FTZ.AND P3, PT, R101, R142, PT ;  /* 0x0000008e6500720b */ /* 0x000fe20003f7c000 */
[----:B------:R-:W-:-:S03]  /*f8e0*/  IMAD.MOV.U32 R101, RZ, RZ, R158 ;  /* 0x000000ffff657224 */ /* 0x000fc600078e009e */
[----:B------:R-:W-:Y:S02]  /*f8f0*/  FSEL R169, R100, RZ, !P3 ;  /* 0x000000ff64a97208 */ /* 0x000fe40005800000 */
[----:B------:R-:W-:-:S03]  /*f900*/  PLOP3.LUT P3, PT, P3, PT, PT, 0x8, 0x80 ;  /* 0x000000000080781c */ /* 0x000fc60001f6e170 */
[----:B------:R-:W-:Y:S01]  /*f910*/  @P1 FADD.FTZ R169, R169, R160 ;  /* 0x000000a0a9a91221 */ /* 0x000fe20000010000 */
[----:B------:R-:W-:-:S04]  /*f920*/  HFMA2 R160, -RZ, RZ, 0, 1.1920928955078125e-07 ;  /* 0x00000002ffa07431 */ /* 0x000fc800000001ff */
        /* <DEDUP_REMOVED lines=11> */
.L_x_2763:
        /* <DEDUP_REMOVED lines=13> */
.L_x_2765:
[----:B------:R-:W-:Y:S05]  /*fab0*/  BSYNC.RECONVERGENT B1 ;  /* 0x0000000000017941 */ /* 0x000fea0003800200 */
.L_x_2764:
        /* <DEDUP_REMOVED lines=45> */
.L_x_2762:
[----:B------:R-:W-:Y:S05]  /*fd90*/  BSYNC.RECONVERGENT B0 ;  /* 0x0000000000007941 */ /* 0x000fea0003800200 */
.L_x_2761:
[----:B------:R-:W-:Y:S01]  /*fda0*/  I2FP.F32.U32 R101, R101 ;  /* 0x0000006500657245 */ /* 0x000fe20000201000 */
[----:B------:R-:W-:Y:S01]  /*fdb0*/  IMAD.U32 R100, R102, 0x10000, RZ ;  /* 0x0001000066647824 */ /* 0x000fe200078e00ff */
[----:B------:R-:W-:Y:S01]  /*fdc0*/  ISETP.NE.AND P3, PT, R160, 0x1, PT ;  /* 0x00000001a000780c */ /* 0x000fe20003f65270 */
[----:B------:R-:W-:Y:S01]  /*fdd0*/  BSSY.RECONVERGENT B0, `(.L_x_2766) ;  /* 0x0000050000007945 */ /* 0x000fe20003800200 */
[----:B------:R-:W-:Y:S01]  /*fde0*/  PRMT R102, R102, 0x7632, R102 ;  /* 0x0000763266667816 */ /* 0x000fe20000000066 */
[----:B------:R-:W-:Y:S01]  /*fdf0*/  FFMA.FTZ R101, R101, R144, 1.1641532182693481445e-10 ;  /* 0x2f00000065657423 */ /* 0x000fe20000010090 */
[----:B------:R-:W-:Y:S01]  /*fe00*/  FMUL.FTZ R100, R100, R143 ;  /* 0x0000008f64647220 */ /* 0x000fe20000410000 */
[----:B------:R-:W-:-:S03]  /*fe10*/  MOV R173, 0x2 ;  /* 0x0000000200ad7802 */ /* 0x000fc60000000f00 */
        /* <DEDUP_REMOVED lines=16> */
.L_x_2768:
        /* <DEDUP_REMOVED lines=13> */
.L_x_2770:
[----:B------:R-:W-:Y:S05]  /*fff0*/  BSYNC.RECONVERGENT B1 ;  /* 0x0000000000017941 */ /* 0x000fea0003800200 */
.L_x_2769:
        /* <DEDUP_REMOVED lines=39> */
[----:B------:R-:W-:Y:S02]  /*10270*/  HFMA2 R173, -RZ, RZ, 0, 0 ;  /* 0x00000000ffad7431 */ /* 0x000fe400000001ff */
[----:B------:R-:W-:Y:S01]  /*10280*/  IMAD.WIDE.U32 R100, R100, -0x2daee0ad, RZ ;  /* 0xd2511f5364647825 */ /* 0x000fe200078e00ff */
[----:B------:R-:W-:-:S04]  /*10290*/  LOP3.LUT R159, R146, R172, R159, 0x96, !PT ;  /* 0x000000ac929f7212 */ /* 0x000fc800078e969f */
[----:B------:R-:W-:Y:S01]  /*102a0*/  LOP3.LUT R161, R163, R160, R101, 0x96, !PT ;  /* 0x000000a0a3a17212 */ /* 0x000fe200078e9665 */
[----:B------:R-:W-:Y:S02]  /*102b0*/  IMAD.MOV.U32 R101, RZ, RZ, R170 ;  /* 0x000000ffff657224 */ /* 0x000fe400078e00aa */
[----:B------:R-:W-:-:S07]  /*102c0*/  IMAD.MOV.U32 R170, RZ, RZ, R100 ;  /* 0x000000ffffaa7224 */ /* 0x000fce00078e0064 */
.L_x_2767:
[----:B------:R-:W-:Y:S05]  /*102d0*/  BSYNC.RECONVERGENT B0 ;  /* 0x0000000000007941 */ /* 0x000fea0003800200 */
.L_x_2766:
        /* <DEDUP_REMOVED lines=24> */
.L_x_2773:
        /* <DEDUP_REMOVED lines=13> */
.L_x_2775:
[----:B------:R-:W-:Y:S05]  /*10530*/  BSYNC.RECONVERGENT B1 ;  /* 0x0000000000017941 */ /* 0x000fea0003800200 */
.L_x_2774:
        /* <DEDUP_REMOVED lines=45> */
.L_x_2772:
[----:B------:R-:W-:Y:S05]  /*10810*/  BSYNC.RECONVERGENT B0 ;  /* 0x0000000000007941 */ /* 0x000fea0003800200 */
.L_x_2771:
[----:B------:R-:W-:Y:S01]  /*10820*/  I2FP.F32.U32 R101, R101 ;  /* 0x0000006500657245 */ /* 0x000fe20000201000 */
[----:B------:R-:W-:Y:S01]  /*10830*/  IMAD.U32 R100, R103, 0x10000, RZ ;  /* 0x0001000067647824 */ /* 0x000fe200078e00ff */
[----:B------:R-:W-:Y:S01]  /*10840*/  ISETP.NE.AND P5, PT, R160, 0x1, PT ;  /* 0x00000001a000780c */ /* 0x000fe20003fa5270 */
[----:B------:R-:W-:Y:S01]  /*10850*/  @P1 IMAD.U32 R102, R99, 0x10000, RZ ;  /* 0x0001000063661824 */ /* 0x000fe200078e00ff */
[----:B------:R-:W-:Y:S01]  /*10860*/  BSSY.RECONVERGENT B0, `(.L_x_2776) ;  /* 0x000004f000007945 */ /* 0x000fe20003800200 */
[----:B------:R-:W-:Y:S01]  /*10870*/  FFMA.FTZ R101, R101, R144, 1.1641532182693481445e-10 ;  /* 0x2f00000065657423 */ /* 0x000fe20000010090 */
[----:B------:R-:W-:Y:S01]  /*10880*/  FMUL.FTZ R100, R100, R143 ;  /* 0x0000008f64647220 */ /* 0x000fe20000410000 */
[----:B------:R-:W-:Y:S02]  /*10890*/  PRMT R173, R103, 0x7632, R173 ;  /* 0x0000763267ad7816 */ /* 0x000fe400000000ad */
        /* <DEDUP_REMOVED lines=16> */
.L_x_2778:
        /* <DEDUP_REMOVED lines=13> */
.L_x_2780:
[----:B------:R-:W-:Y:S05]  /*10a70*/  BSYNC.RECONVERGENT B1 ;  /* 0x0000000000017941 */ /* 0x000fea0003800200 */
.L_x_2779:
        /* <DEDUP_REMOVED lines=45> */
.L_x_2777:
[----:B------:R-:W-:Y:S05]  /*10d50*/  BSYNC.RECONVERGENT B0 ;  /* 0x0000000000007941 */ /* 0x000fea0003800200 */
.L_x_2776:
        /* <DEDUP_REMOVED lines=14> */
[----:B------:R-:W-:-:S07]  /*10e40*/  PRMT R103, R174, 0x5410, R103 ;  /* 0x00005410ae677816 */ /* 0x000fce0000000067 */
.L_x_2740:
[----:B------:R-:W-:Y:S01]  /*10e50*/  SEL R177, RZ, 0x1000000, !P5 ;  /* 0x01000000ffb17807 */ /* 0x000fe20006800000 */
[----:B------:R-:W-:Y:S01]  /*10e60*/  IMAD.WIDE.U32 R184, R105, 0x10, R114 ;  /* 0x0000001069b87825 */ /* 0x000fe200078e0072 */
[----:B------:R-:W-:Y:S01]  /*10e70*/  SEL R176, RZ, 0x10000, !P4 ;  /* 0x00010000ffb07807 */ /* 0x000fe20006000000 */
[----:B------:R-:W0:Y:S01]  /*10e80*/  @P0 LDC.64 R180, c[0x0][0x398] ;  /* 0x0000e600ffb40b82 */ /* 0x000e220000000a00 */
[----:B------:R-:W-:Y:S02]  /*10e90*/  SEL R175, RZ, 0x100, !P3 ;  /* 0x00000100ffaf7807 */ /* 0x000fe40005800000 */
[C---:B------:R-:W-:Y:S01]  /*10ea0*/  LOP3.LUT P5, RZ, R131.reuse, 0x8, RZ, 0xc0, !PT ;  /* 0x0000000883ff7812 */ /* 0x040fe200078ac0ff */
[----:B------:R1:W-:Y:S01]  /*10eb0*/  STG.E.128 desc[UR6][R184.64], R100 ;  /* 0x00000064b8007986 */ /* 0x0003e2000c101d06 */
[C---:B------:R-:W-:Y:S02]  /*10ec0*/  LOP3.LUT P4, RZ, R131.reuse, 0x4, RZ, 0xc0, !PT ;  /* 0x0000000483ff7812 */ /* 0x040fe4000788c0ff */
[----:B------:R-:W-:Y:S01]  /*10ed0*/  LOP3.LUT P3, RZ, R131, 0x2, RZ, 0xc0, !PT ;  /* 0x0000000283ff7812 */ /* 0x000fe2000786c0ff */
[----:B------:R-:W2:Y:S01]  /*10ee0*/  @P1 LDC.64 R178, c[0x0][0x3a0] ;  /* 0x0000e800ffb21b82 */ /* 0x000ea20000000a00 */
[----:B------:R-:W-:-:S02]  /*10ef0*/  SEL R167, RZ, 0x10000, !P4 ;  /* 0x00010000ffa77807 */ /* 0x000fc40006000000 */
[----:B------:R-:W-:Y:S02]  /*10f00*/  SEL R174, RZ, 0x1000000, !P3 ;  /* 0x01000000ffae7807 */ /* 0x000fe40005800000 */
[----:B------:R-:W-:Y:S02]  /*10f10*/  SEL R160, RZ, 0x100, !P5 ;  /* 0x00000100ffa07807 */ /* 0x000fe40006800000 */
[----:B------:R-:W-:Y:S02]  /*10f20*/  LOP3.LUT P6, RZ, R131, 0x10, RZ, 0xc0, !PT ;  /* 0x0000001083ff7812 */ /* 0x000fe400078cc0ff */
[----:B------:R-:W-:Y:S02]  /*10f30*/  LOP3.LUT R160, R160, R174, R167, 0xfe, !PT ;  /* 0x000000aea0a07212 */ /* 0x000fe400078efea7 */
[----:B------:R-:W-:Y:S02]  /*10f40*/  LOP3.LUT R175, R175, R177, R176, 0xfe, !PT ;  /* 0x000000b1afaf7212 */ /* 0x000fe400078efeb0 */
[----:B------:R-:W-:-:S02]  /*10f50*/  SEL R174, RZ, 0x1, !P2 ;  /* 0x00000001ffae7807 */ /* 0x000fc40005000000 */
[----:B------:R-:W-:Y:S02]  /*10f60*/  SEL R177, RZ, 0x1, !P6 ;  /* 0x00000001ffb17807 */ /* 0x000fe40007000000 */
[----:B------:R-:W-:Y:S02]  /*10f70*/  LOP3.LUT R175, R175, R174, RZ, 0xfc, !PT ;  /* 0x000000aeafaf7212 */ /* 0x000fe400078efcff */
[----:B------:R-:W-:Y:S01]  /*10f80*/  LOP3.LUT R174, R160, R177, RZ, 0xfc, !PT ;  /* 0x000000b1a0ae7212 */ /* 0x000fe200078efcff */
[----:B------:R-:W-:Y:S01]  /*10f90*/  IMAD.WIDE.U32 R176, R105, 0x8, R116 ;  /* 0x0000000869b07825 */ /* 0x000fe200078e0074 */
[----:B------:R-:W-:-:S04]  /*10fa0*/  IADD3 R167, PT, PT, R104, 0x40, RZ ;  /* 0x0000004068a77810 */ /* 0x000fc80007ffe0ff */
[----:B------:R1:W-:Y:S01]  /*10fb0*/  STG.E.64 desc[UR6][R176.64], R174 ;  /* 0x000000aeb0007986 */ /* 0x0003e2000c101b06 */
[----:B------:R-:W-:-:S04]  /*10fc0*/  IMAD.WIDE.U32 R182, R167, 0x10, R118 ;  /* 0x00000010a7b67825 */ /* 0x000fc800078e0076 */
[----:B0-----:R-:W-:-:S04]  /*10fd0*/  @P0 IMAD.WIDE.U32 R180, R167, 0x10, R180 ;  /* 0x00000010a7b40825 */ /* 0x001fc800078e00b4 */
[----:B--2---:R-:W-:Y:S01]  /*10fe0*/  @P1 IMAD.WIDE.U32 R178, R167, 0x10, R178 ;  /* 0x00000010a7b21825 */ /* 0x004fe200078e00b2 */
[----:B-1----:R-:W-:Y:S06]  /*10ff0*/  @!P0 BRA `(.L_x_2781) ;  /* 0x0000000000508947 */ /* 0x002fec0003800000 */
[----:B------:R-:W-:Y:S01]  /*11000*/  IMAD.U32 R103, R140, 0x10000, RZ ;  /* 0x000100008c677824 */ /* 0x000fe200078e00ff */
        /* <DEDUP_REMOVED lines=19> */
.L_x_2781:
[----:B------:R1:W5:Y:S04]  /*11140*/  @P0 LDG.E.128 R92, desc[UR6][R180.64] ;  /* 0x00000006b45c0981 */ /* 0x000368000c1e1d00 */
[----:B------:R1:W5:Y:S04]  /*11150*/  @P1 LDG.E.128 R96, desc[UR6][R178.64] ;  /* 0x00000006b2601981 */ /* 0x000368000c1e1d00 */
[----:B0-----:R1:W5:Y:S01]  /*11160*/  LDG.E.128 R100, desc[UR6][R182.64] ;  /* 0x00000006b6647981 */ /* 0x001362000c1e1d00 */
        /* <DEDUP_REMOVED lines=11> */
[-C--:B------:R-:W-:Y:S01]  /*11220*/  @!P2 MOV R194, R170.reuse ;  /* 0x000000aa00c2a202 */ /* 0x080fe20000000f00 */
[----:B------:R-:W-:Y:S01]  /*11230*/  @!P2 IMAD.MOV.U32 R132, RZ, RZ, R161 ;  /* 0x000000ffff84a224 */ /* 0x000fe200078e00a1 */
[----:B------:R-:W-:Y:S01]  /*11240*/  @P2 MOV R194, R170 ;  /* 0x000000aa00c22202 */ /* 0x000fe20000000f00 */
[----:B------:R-:W-:Y:S02]  /*11250*/  @P2 VIADD R134, R186, 0x1 ;  /* 0x00000001ba862836 */ /* 0x000fe40000000000 */
[----:B------:R-:W-:Y:S01]  /*11260*/  @P2 IMAD.MOV.U32 R132, RZ, RZ, R159 ;  /* 0x000000ffff842224 */ /* 0x000fe200078e009f */
[----:B------:R-:W-:Y:S06]  /*11270*/  BRA `(.L_x_2784) ;  /* 0x0000000000e87947 */ /* 0x000fec0003800000 */
.L_x_2785:
        /* <DEDUP_REMOVED lines=13> */
.L_x_2787:
[----:B------:R-:W-:Y:S05]  /*11350*/  BSYNC.RECONVERGENT B1 ;  /* 0x0000000000017941 */ /* 0x000fea0003800200 */
.L_x_2786:
        /* <DEDUP_REMOVED lines=44> */
.L_x_2784:
[----:B------:R-:W-:Y:S05]  /*11620*/  BSYNC.RECONVERGENT B0 ;  /* 0x0000000000007941 */ /* 0x000fea0003800200 */
.L_x_2783:
        /* <DEDUP_REMOVED lines=8> */
[----:B------:R-:W-:Y:S02]  /*116b0*/  PRMT R100, R100, 0x7632, R100 ;  /* 0x0000763264647816 */ /* 0x000fe40000000064 */
        /* <DEDUP_REMOVED lines=14> */
.L_x_2790:
        /* <DEDUP_REMOVED lines=13> */
.L_x_2792:
[----:B------:R-:W-:Y:S05]  /*11870*/  BSYNC.RECONVERGENT B1 ;  /* 0x0000000000017941 */ /* 0x000fea0003800200 */
.L_x_2791:
        /* <DEDUP_REMOVED lines=45> */
.L_x_2789:
[----:B------:R-:W-:Y:S05]  /*11b50*/  BSYNC.RECONVERGENT B0 ;  /* 0x0000000000007941 */ /* 0x000fea0003800200 */
.L_x_2788:
        /* <DEDUP_REMOVED lines=25> */
.L_x_2795:
        /* <DEDUP_REMOVED lines=13> */
.L_x_2797:
[----:B------:R-:W-:Y:S05]  /*11dc0*/  BSYNC.RECONVERGENT B1 ;  /* 0x0000000000017941 */ /* 0x000fea0003800200 */
.L_x_2796:
        /* <DEDUP_REMOVED lines=45> */
.L_x_2794:
[----:B------:R-:W-:Y:S05]  /*120a0*/  BSYNC.RECONVERGENT B0 ;  /* 0x0000000000007941 */ /* 0x000fea0003800200 */
.L_x_2793:
        /* <DEDUP_REMOVED lines=22> */
.L_x_2800:
        /* <DEDUP_REMOVED lines=13> */
.L_x_2802:
[----:B------:R-:W-:Y:S05]  /*122e0*/  BSYNC.RECONVERGENT B1 ;  /* 0x0000000000017941 */ /* 0x000fea0003800200 */
.L_x_2801:
        /* <DEDUP_REMOVED lines=45> */
.L_x_2799:
[----:B------:R-:W-:Y:S05]  /*125c0*/  BSYNC.RECONVERGENT B0 ;  /* 0x0000000000007941 */ /* 0x000fea0003800200 */
.L_x_2798:
        /* <DEDUP_REMOVED lines=10> */
[----:B------:R-:W-:Y:S01]  /*12670*/  FSEL R135, R100, RZ, !P2 ;  /* 0x000000ff64877208 */ /* 0x000fe20005000000 */
[----:B------:R-:W-:-:S04]  /*12680*/  @P1 IMAD.U32 R133, R133, 0x10000, RZ ;  /* 0x0001000085851824 */ /* 0x000fc800078e00ff */
[----:B------:R-:W-:-:S04]  /*12690*/  FADD.FTZ R100, R160, R135 ;  /* 0x00000087a0647221 */ /* 0x000fc80000010000 */
[----:B------:R-:W-:Y:S01]  /*126a0*/  @P1 FADD.FTZ R177, R100, R133 ;  /* 0x0000008564b11221 */ /* 0x000fe20000010000 */
[----:B------:R-:W-:Y:S01]  /*126b0*/  @!P1 MOV R177, R100 ;  /* 0x0000006400b19202 */ /* 0x000fe20000000f00 */
[----:B------:R-:W-:Y:S01]  /*126c0*/  IMAD.MOV.U32 R100, RZ, RZ, R158 ;  /* 0x000000ffff647224 */ /* 0x000fe200078e009e */
        /* <DEDUP_REMOVED lines=11> */
.L_x_2805:
        /* <DEDUP_REMOVED lines=13> */
.L_x_2807:
[----:B------:R-:W-:Y:S05]  /*12850*/  BSYNC.RECONVERGENT B1 ;  /* 0x0000000000017941 */ /* 0x000fea0003800200 */
.L_x_2806:
[----:B------:R-:W-:Y:S01]  /*12860*/  IMAD.WIDE.U32 R136, R2, -0x326172a9, RZ ;  /* 0xcd9e8d5702887825 */ /* 0x000fe200078e00ff */
[----:B------:R-:W-:-:S03]  /*12870*/  LOP3.LUT R134, R130, R141, R139, 0x96, !PT ;  /* 0x0000008d82867212 */ /* 0x000fc600078e968b */
[----:B------:R-:W-:Y:S01]  /*12880*/  IMAD.MOV.U32 R100, RZ, RZ, R194 ;  /* 0x000000ffff647224 */ /* 0x000fe200078e00c2 */
        /* <DEDUP_REMOVED lines=42> */
.L_x_2804:
[----:B------:R-:W-:Y:S05]  /*12b30*/  BSYNC.RECONVERGENT B0 ;  /* 0x0000000000007941 */ /* 0x000fea0003800200 */
.L_x_2803:
        /* <DEDUP_REMOVED lines=23> */
.L_x_2810:
        /* <DEDUP_REMOVED lines=13> */
.L_x_2812:
[----:B------:R-:W-:Y:S05]  /*12d80*/  BSYNC.RECONVERGENT B1 ;  /* 0x0000000000017941 */ /* 0x000fea0003800200 */
.L_x_2811:
        /* <DEDUP_REMOVED lines=45> */
.L_x_2809:
[----:B------:R-:W-:Y:S05]  /*13060*/  BSYNC.RECONVERGENT B0 ;  /* 0x0000000000007941 */ /* 0x000fea0003800200 */
.L_x_2808:
        /* <DEDUP_REMOVED lines=25> */
.L_x_2815:
        /* <DEDUP_REMOVED lines=13> */
.L_x_2817:
[----:B------:R-:W-:Y:S05]  /*132d0*/  BSYNC.RECONVERGENT B1 ;  /* 0x0000000000017941 */ /* 0x000fea0003800200 */
.L_x_2816:
        /* <DEDUP_REMOVED lines=45> */
.L_x_2814:
[----:B------:R-:W-:Y:S05]  /*135b0*/  BSYNC.RECONVERGENT B0 ;  /* 0x0000000000007941 */ /* 0x000fea0003800200 */
.L_x_2813:
        /* <DEDUP_REMOVED lines=22> */
.L_x_2820:
        /* <DEDUP_REMOVED lines=13> */
.L_x_2822:
[----:B------:R-:W-:Y:S05]  /*137f0*/  BSYNC.RECONVERGENT B1 ;  /* 0x0000000000017941 */ /* 0x000fea0003800200 */
.L_x_2821:
        /* <DEDUP_REMOVED lines=45> */
.L_x_2819:
[----:B------:R-:W-:Y:S05]  /*13ad0*/  BSYNC.RECONVERGENT B0 ;  /* 0x0000000000007941 */ /* 0x000fea0003800200 */
.L_x_2818:
        /* <DEDUP_REMOVED lines=14> */
[----:B-1----:R-:W-:Y:S01]  /*13bc0*/  @P1 FADD.FTZ R179, R100, R101 ;  /* 0x0000006564b31221 */ /* 0x002fe20000010000 */
        /* <DEDUP_REMOVED lines=12> */
.L_x_2825:
        /* <DEDUP_REMOVED lines=13> */
.L_x_2827:
[----:B------:R-:W-:Y:S05]  /*13d60*/  BSYNC.RECONVERGENT B1 ;  /* 0x0000000000017941 */ /* 0x000fea0003800200 */
.L_x_2826:
        /* <DEDUP_REMOVED lines=45> */
.L_x_2824:
[----:B------:R-:W-:Y:S05]  /*14040*/  BSYNC.RECONVERGENT B0 ;  /* 0x0000000000007941 */ /* 0x000fea0003800200 */
.L_x_2823:
        /* <DEDUP_REMOVED lines=21> */
.L_x_2830:
        /* <DEDUP_REMOVED lines=13> */
.L_x_2832:
[----:B------:R-:W-:Y:S05]  /*14270*/  BSYNC.RECONVERGENT B1 ;  /* 0x0000000000017941 */ /* 0x000fea0003800200 */
.L_x_2831:
        /* <DEDUP_REMOVED lines=45> */
.L_x_2829:
[----:B------:R-:W-:Y:S05]  /*14550*/  BSYNC.RECONVERGENT B0 ;  /* 0x0000000000007941 */ /* 0x000fea0003800200 */
.L_x_2828:
        /* <DEDUP_REMOVED lines=25> */
.L_x_2835:
        /* <DEDUP_REMOVED lines=13> */
.L_x_2837:
[----:B------:R-:W-:Y:S05]  /*147c0*/  BSYNC.RECONVERGENT B1 ;  /* 0x0000000000017941 */ /* 0x000fea0003800200 */
.L_x_2836:
        /* <DEDUP_REMOVED lines=45> */
.L_x_2834:
[----:B------:R-:W-:Y:S05]  /*14aa0*/  BSYNC.RECONVERGENT B0 ;  /* 0x0000000000007941 */ /* 0x000fea0003800200 */
.L_x_2833:
        /* <DEDUP_REMOVED lines=20> */
.L_x_2840:
        /* <DEDUP_REMOVED lines=13> */
.L_x_2842:
[----:B------:R-:W-:Y:S05]  /*14cc0*/  BSYNC.RECONVERGENT B1 ;  /* 0x0000000000017941 */ /* 0x000fea0003800200 */
.L_x_2841:
        /* <DEDUP_REMOVED lines=45> */
.L_x_2839:
[----:B------:R-:W-:Y:S05]  /*14fa0*/  BSYNC.RECONVERGENT B0 ;  /* 0x0000000000007941 */ /* 0x000fea0003800200 */
.L_x_2838:
        /* <DEDUP_REMOVED lines=27> */
.L_x_2845:
        /* <DEDUP_REMOVED lines=13> */
.L_x_2847:
[----:B------:R-:W-:Y:S05]  /*15230*/  BSYNC.RECONVERGENT B1 ;  /* 0x0000000000017941 */ /* 0x000fea0003800200 */
.L_x_2846:
        /* <DEDUP_REMOVED lines=45> */
.L_x_2844:
[----:B------:R-:W-:Y:S05]  /*15510*/  BSYNC.RECONVERGENT B0 ;  /* 0x0000000000007941 */ /* 0x000fea0003800200 */
.L_x_2843:
        /* <DEDUP_REMOVED lines=21> */
.L_x_2850:
        /* <DEDUP_REMOVED lines=13> */
.L_x_2852:
[----:B------:R-:W-:Y:S05]  /*15740*/  BSYNC.RECONVERGENT B1 ;  /* 0x0000000000017941 */ /* 0x000fea0003800200 */
.L_x_2851:
        /* <DEDUP_REMOVED lines=45> */
.L_x_2849:
[----:B------:R-:W-:Y:S05]  /*15a20*/  BSYNC.RECONVERGENT B0 ;  /* 0x0000000000007941 */ /* 0x000fea0003800200 */
.L_x_2848:
        /* <DEDUP_REMOVED lines=25> */
.L_x_2855:
        /* <DEDUP_REMOVED lines=13> */
.L_x_2857:
[----:B------:R-:W-:Y:S05]  /*15c90*/  BSYNC.RECONVERGENT B1 ;  /* 0x0000000000017941 */ /* 0x000fea0003800200 */
.L_x_2856:
        /* <DEDUP_REMOVED lines=45> */
.L_x_2854:
[----:B------:R-:W-:Y:S05]  /*15f70*/  BSYNC.RECONVERGENT B0 ;  /* 0x0000000000007941 */ /* 0x000fea0003800200 */
.L_x_2853:
        /* <DEDUP_REMOVED lines=20> */
.L_x_2860:
        /* <DEDUP_REMOVED lines=15> */
.L_x_2862:
[----:B------:R-:W-:Y:S05]  /*161b0*/  BSYNC.RECONVERGENT B1 ;  /* 0x0000000000017941 */ /* 0x000fea0003800200 */
.L_x_2861:
        /* <DEDUP_REMOVED lines=45> */
.L_x_2859:
[----:B------:R-:W-:Y:S05]  /*16490*/  BSYNC.RECONVERGENT B0 ;  /* 0x0000000000007941 */ /* 0x000fea0003800200 */
.L_x_2858:
        /* <DEDUP_REMOVED lines=20> */
.L_x_2782:
        /* <DEDUP_REMOVED lines=16> */
.L_x_2866:
        /* <DEDUP_REMOVED lines=13> */
.L_x_2868:
[----:B------:R-:W-:Y:S05]  /*167b0*/  BSYNC.RECONVERGENT B1 ;  /* 0x0000000000017941 */ /* 0x000fea0003800200 */
.L_x_2867:
        /* <DEDUP_REMOVED lines=43> */
[----:B------:R-:W-:-:S07]  /*16a70*/  IMAD.MOV.U32 R160, RZ, RZ, R170 ;  /* 0x000000ffffa07224 */ /* 0x000fce00078e00aa */
.L_x_2865:
[----:B------:R-:W-:Y:S05]  /*16a80*/  BSYNC.RECONVERGENT B0 ;  /* 0x0000000000007941 */ /* 0x000fea0003800200 */
.L_x_2864:
[----:B------:R-:W-:Y:S01]  /*16a90*/  I2FP.F32.U32 R175, R160 ;  /* 0x000000a000af7245 */ /* 0x000fe20000201000 */
[----:B-----5:R-:W-:Y:S01]  /*16aa0*/  IMAD.U32 R160, R100, 0x10000, RZ ;  /* 0x0001000064a07824 */ /* 0x020fe200078e00ff */
[----:B------:R-:W-:Y:S01]  /*16ab0*/  ISETP.NE.AND P3, PT, R176, 0x1, PT ;  /* 0x00000001b000780c */ /* 0x000fe20003f65270 */
[----:B------:R-:W-:Y:S01]  /*16ac0*/  BSSY.RECONVERGENT B0, `(.L_x_2869) ;  /* 0x0000052000007945 */ /* 0x000fe20003800200 */
[----:B------:R-:W-:Y:S01]  /*16ad0*/  LOP3.LUT R131, R131, 0xffffffef, RZ, 0xc0, !PT ;  /* 0xffffffef83837812 */ /* 0x000fe200078ec0ff */
[----:B------:R-:W-:Y:S01]  /*16ae0*/  FFMA.FTZ R175, R175, R144, 1.1641532182693481445e-10 ;  /* 0x2f000000afaf7423 */ /* 0x000fe20000010090 */
[----:B------:R-:W-:Y:S01]  /*16af0*/  FMUL.FTZ R160, R160, R143 ;  /* 0x0000008fa0a07220 */ /* 0x000fe20000410000 */
[----:B-1----:R-:W-:Y:S01]  /*16b00*/  HFMA2 R178, -RZ, RZ, 0, 1.1920928955078125e-07 ;  /* 0x00000002ffb27431 */ /* 0x002fe200000001ff */
[----:B------:R-:W-:Y:S02]  /*16b10*/  PRMT R100, R100, 0x7632, R100 ;  /* 0x0000763264647816 */ /* 0x000fe40000000064 */
        /* <DEDUP_REMOVED lines=17> */
.L_x_2871:
        /* <DEDUP_REMOVED lines=13> */
.L_x_2873:
[----:B------:R-:W-:Y:S05]  /*16d00*/  BSYNC.RECONVERGENT B1 ;  /* 0x0000000000017941 */ /* 0x000fea0003800200 */
.L_x_2872:
        /* <DEDUP_REMOVED lines=42> */
[----:B------:R-:W-:Y:S02]  /*16fb0*/  HFMA2 R178, -RZ, RZ, 0, 0 ;  /* 0x00000000ffb27431 */ /* 0x000fe400000001ff */
[----:B------:R-:W-:Y:S01]  /*16fc0*/  IMAD.MOV.U32 R194, RZ, RZ, R160 ;  /* 0x000000ffffc27224 */ /* 0x000fe200078e00a0 */
[----:B------:R-:W-:-:S07]  /*16fd0*/  LOP3.LUT R161, R163, R176, R161, 0x96, !PT ;  /* 0x000000b0a3a17212 */ /* 0x000fce00078e96a1 */
.L_x_2870:
[----:B------:R-:W-:Y:S05]  /*16fe0*/  BSYNC.RECONVERGENT B0 ;  /* 0x0000000000007941 */ /* 0x000fea0003800200 */
.L_x_2869:
        /* <DEDUP_REMOVED lines=9> */
[----:B------:R-:W-:-:S04]  /*17080*/  FSETP.GTU.FTZ.AND P2, PT, R175, R142, PT ;  /* 0x0000008eaf00720b */ /* 0x000fc80003f5c000 */
[----:B------:R-:W-:Y:S01]  /*17090*/  FSEL R177, R100, RZ, !P2 ;  /* 0x000000ff64b17208 */ /* 0x000fe20005000000 */
[----:B------:R-:W-:Y:S01]  /*170a0*/  IMAD.MOV.U32 R100, RZ, RZ, R158 ;  /* 0x000000ffff647224 */ /* 0x000fe200078e009e */
        /* <DEDUP_REMOVED lines=14> */
.L_x_2876:
        /* <DEDUP_REMOVED lines=13> */
.L_x_2878:
[----:B------:R-:W-:Y:S05]  /*17260*/  BSYNC.RECONVERGENT B1 ;  /* 0x0000000000017941 */ /* 0x000fea0003800200 */
.L_x_2877:
        /* <DEDUP_REMOVED lines=45> */
.L_x_2875:
[----:B------:R-:W-:Y:S05]  /*17540*/  BSYNC.RECONVERGENT B0 ;  /* 0x0000000000007941 */ /* 0x000fea0003800200 */
.L_x_2874:
        /* <DEDUP_REMOVED lines=26> */
.L_x_2881:
        /* <DEDUP_REMOVED lines=13> */
.L_x_2883:
[----:B------:R-:W-:Y:S05]  /*177c0*/  BSYNC.RECONVERGENT B1 ;  /* 0x0000000000017941 */ /* 0x000fea0003800200 */
.L_x_2882:
        /* <DEDUP_REMOVED lines=45> */
.L_x_2880:
[----:B------:R-:W-:Y:S05]  /*17aa0*/  BSYNC.RECONVERGENT B0 ;  /* 0x0000000000007941 */ /* 0x000fea0003800200 */
.L_x_2879:
        /* <DEDUP_REMOVED lines=26> */
.L_x_2886:
        /* <DEDUP_REMOVED lines=13> */
.L_x_2888:
[----:B------:R-:W-:Y:S05]  /*17d20*/  BSYNC.RECONVERGENT B1 ;  /* 0x0000000000017941 */ /* 0x000fea0003800200 */
.L_x_2887:
        /* <DEDUP_REMOVED lines=45> */
.L_x_2885:
[----:B------:R-:W-:Y:S05]  /*18000*/  BSYNC.RECONVERGENT B0 ;  /* 0x0000000000007941 */ /* 0x000fea0003800200 */
.L_x_2884:
        /* <DEDUP_REMOVED lines=24> */
.L_x_2891:
        /* <DEDUP_REMOVED lines=13> */
.L_x_2893:
[----:B------:R-:W-:Y:S05]  /*18260*/  BSYNC.RECONVERGENT B1 ;  /* 0x0000000000017941 */ /* 0x000fea0003800200 */
.L_x_2892:
        /* <DEDUP_REMOVED lines=45> */
.L_x_2890:
[----:B------:R-:W-:Y:S05]  /*18540*/  BSYNC.RECONVERGENT B0 ;  /* 0x0000000000007941 */ /* 0x000fea0003800200 */
.L_x_2889:
        /* <DEDUP_REMOVED lines=24> */
.L_x_2896:
        /* <DEDUP_REMOVED lines=13> */
.L_x_2898:
[----:B------:R-:W-:Y:S05]  /*187a0*/  BSYNC.RECONVERGENT B1 ;  /* 0x0000000000017941 */ /* 0x000fea0003800200 */
.L_x_2897:
        /* <DEDUP_REMOVED lines=45> */
.L_x_2895:
[----:B------:R-:W-:Y:S05]  /*18a80*/  BSYNC.RECONVERGENT B0 ;  /* 0x0000000000007941 */ /* 0x000fea0003800200 */
.L_x_2894:
        /* <DEDUP_REMOVED lines=24> */
.L_x_2901:
        /* <DEDUP_REMOVED lines=13> */
.L_x_2903:
[----:B------:R-:W-:Y:S05]  /*18ce0*/  BSYNC.RECONVERGENT B1 ;  /* 0x0000000000017941 */ /* 0x000fea0003800200 */
.L_x_2902:
        /* <DEDUP_REMOVED lines=45> */
.L_x_2900:
[----:B------:R-:W-:Y:S05]  /*18fc0*/  BSYNC.RECONVERGENT B0 ;  /* 0x0000000000007941 */ /* 0x000fea0003800200 */
.L_x_2899:
        /* <DEDUP_REMOVED lines=15> */
.L_x_2863:
        /* <DEDUP_REMOVED lines=14> */
[----:B------:R-:W-:Y:S01]  /*191a0*/  LOP3.LUT R185, R185, R186, R184, 0xfe, !PT ;  /* 0x000000bab9b97212 */ /* 0x000fe200078efeb8 */
[----:B------:R-:W-:Y:S01]  /*191b0*/  IMAD.WIDE.U32 R186, R167, 0x8, R116 ;  /* 0x00000008a7ba7825 */ /* 0x000fe200078e0074 */
[----:B------:R-:W-:Y:S02]  /*191c0*/  LOP3.LUT R170, R170, R183, R175, 0xfe, !PT ;  /* 0x000000b7aaaa7212 */ /* 0x000fe400078efeaf */
[----:B------:R-:W-:-:S02]  /*191d0*/  SEL R184, RZ, 0x1, !P2 ;  /* 0x00000001ffb87807 */ /* 0x000fc40005000000 */
[----:B------:R-:W-:Y:S02]  /*191e0*/  SEL R183, RZ, 0x1, !P6 ;  /* 0x00000001ffb77807 */ /* 0x000fe40007000000 */
[----:B------:R-:W-:Y:S02]  /*191f0*/  LOP3.LUT R185, R185, R184, RZ, 0xfc, !PT ;  /* 0x000000b8b9b97212 */ /* 0x000fe400078efcff */
[----:B------:R-:W-:Y:S02]  /*19200*/  LOP3.LUT R184, R170, R183, RZ, 0xfc, !PT ;  /* 0x000000b7aab87212 */ /* 0x000fe400078efcff */
[----:B------:R-:W-:-:S03]  /*19210*/  IADD3 R175, PT, PT, R104, 0x60, RZ ;  /* 0x0000006068af7810 */ /* 0x000fc60007ffe0ff */
[----:B------:R1:W-:Y:S02]  /*19220*/  STG.E.64 desc[UR6][R186.64], R184 ;  /* 0x000000b8ba007986 */ /* 0x0003e4000c101b06 */
        /* <DEDUP_REMOVED lines=24> */
.L_x_2904:
        /* <DEDUP_REMOVED lines=20> */
.L_x_2908:
        /* <DEDUP_REMOVED lines=13> */
.L_x_2910:
[----:B------:R-:W-:Y:S05]  /*195c0*/  BSYNC.RECONVERGENT B1 ;  /* 0x0000000000017941 */ /* 0x000fea0003800200 */
.L_x_2909:
        /* <DEDUP_REMOVED lines=45> */
.L_x_2907:
[----:B------:R-:W-:Y:S05]  /*198a0*/  BSYNC.RECONVERGENT B0 ;  /* 0x0000000000007941 */ /* 0x000fea0003800200 */
.L_x_2906:
        /* <DEDUP_REMOVED lines=23> */
.L_x_2913:
        /* <DEDUP_REMOVED lines=13> */
.L_x_2915:
[----:B------:R-:W-:Y:S05]  /*19af0*/  BSYNC.RECONVERGENT B1 ;  /* 0x0000000000017941 */ /* 0x000fea0003800200 */
.L_x_2914:
        /* <DEDUP_REMOVED lines=45> */
.L_x_2912:
[----:B------:R-:W-:Y:S05]  /*19dd0*/  BSYNC.RECONVERGENT B0 ;  /* 0x0000000000007941 */ /* 0x000fea0003800200 */
.L_x_2911:
        /* <DEDUP_REMOVED lines=11> */
[----:B------:R-:W-:-:S03]  /*19e90*/  MOV R133, R158 ;  /* 0x0000009e00857202 */ /* 0x000fc60000000f00 */
[--C-:B------:R-:W-:Y:S01]  /*19ea0*/  @P1 FADD.FTZ R183, R183, R132.reuse ;  /* 0x00000084b7b71221 */ /* 0x100fe20000010000 */
[----:B------:R-:W-:Y:S01]  /*19eb0*/  @!P1 IMAD.MOV.U32 R183, RZ, RZ, R132 ;  /* 0x000000ffffb79224 */ /* 0x000fe200078e0084 */
[----:B------:R-:W-:-:S04]  /*19ec0*/  SEL R132, RZ, 0x1, P2 ;  /* 0x00000001ff847807 */ /* 0x000fc80001000000 */
[----:B-1----:R-:W-:Y:S01]  /*19ed0*/  F2FP.BF16.F32.PACK_AB R192, RZ, R183 ;  /* 0x000000b7ffc0723e */ /* 0x002fe200000010ff */
        /* <DEDUP_REMOVED lines=9> */
.L_x_2918:
        /* <DEDUP_REMOVED lines=13> */
.L_x_2920:
[----:B------:R-:W-:Y:S05]  /*1a040*/  BSYNC.RECONVERGENT B1 ;  /* 0x0000000000017941 */ /* 0x000fea0003800200 */
.L_x_2919:
        /* <DEDUP_REMOVED lines=45> */
.L_x_2917:
[----:B------:R-:W-:Y:S05]  /*1a320*/  BSYNC.RECONVERGENT B0 ;  /* 0x0000000000007941 */ /* 0x000fea0003800200 */
.L_x_2916:
        /* <DEDUP_REMOVED lines=22> */
.L_x_2923:
        /* <DEDUP_REMOVED lines=13> */
.L_x_2925:
[----:B------:R-:W-:Y:S05]  /*1a560*/  BSYNC.RECONVERGENT B1 ;  /* 0x0000000000017941 */ /* 0x000fea0003800200 */
.L_x_2924:
        /* <DEDUP_REMOVED lines=44> */
[----:B------:R-:W-:-:S07]  /*1a830*/  MOV R170, R134 ;  /* 0x0000008600aa7202 */ /* 0x000fce0000000f00 */
.L_x_2922:
[----:B------:R-:W-:Y:S05]  /*1a840*/  BSYNC.RECONVERGENT B0 ;  /* 0x0000000000007941 */ /* 0x000fea0003800200 */
.L_x_2921:
        /* <DEDUP_REMOVED lines=27> */
.L_x_2928:
        /* <DEDUP_REMOVED lines=13> */
.L_x_2930:
[----:B------:R-:W-:Y:S05]  /*1aad0*/  BSYNC.RECONVERGENT B1 ;  /* 0x0000000000017941 */ /* 0x000fea0003800200 */
.L_x_2929:
[----:B------:R-:W-:Y:S01]  /*1aae0*/  IMAD.WIDE.U32 R136, R2, -0x326172a9, RZ ;  /* 0xcd9e8d5702887825 */ /* 0x000fe200078e00ff */
[----:B------:R-:W-:Y:S02]  /*1aaf0*/  LOP3.LUT R134, R130, R141, R139, 0x96, !PT ;  /* 0x0000008d82867212 */ /* 0x000fe400078e968b */
[----:B------:R-:W-:Y:S02]  /*1ab00*/  MOV R100, R170 ;  /* 0x000000aa00647202 */ /* 0x000fe40000000f00 */
        /* <DEDUP_REMOVED lines=42> */
.L_x_2927:
[----:B------:R-:W-:Y:S05]  /*1adb0*/  BSYNC.RECONVERGENT B0 ;  /* 0x0000000000007941 */ /* 0x000fea0003800200 */
.L_x_2926:
        /* <DEDUP_REMOVED lines=23> */
.L_x_2933:
        /* <DEDUP_REMOVED lines=13> */
.L_x_2935:
[----:B------:R-:W-:Y:S05]  /*1b000*/  BSYNC.RECONVERGENT B1 ;  /* 0x0000000000017941 */ /* 0x000fea0003800200 */
.L_x_2934:
        /* <DEDUP_REMOVED lines=45> */
.L_x_2932:
[----:B------:R-:W-:Y:S05]  /*1b2e0*/  BSYNC.RECONVERGENT B0 ;  /* 0x0000000000007941 */ /* 0x000fea0003800200 */
.L_x_2931:
        /* <DEDUP_REMOVED lines=8> */
[----:B------:R-:W-:Y:S02]  /*1b370*/  FSEL R101, R100, RZ, !P2 ;  /* 0x000000ff64657208 */ /* 0x000fe40005000000 */
[----:B------:R-:W-:-:S03]  /*1b380*/  SEL R134, RZ, 0x1, P2 ;  /* 0x00000001ff867807 */ /* 0x000fc60001000000 */
[----:B------:R-:W-:Y:S01]  /*1b390*/  FADD.FTZ R100, R184, R101 ;  /* 0x00000065b8647221 */ /* 0x000fe20000010000 */
[----:B------:R-:W-:-:S03]  /*1b3a0*/  MOV R101, R158 ;  /* 0x0000009e00657202 */ /* 0x000fc60000000f00 */
        /* <DEDUP_REMOVED lines=13> */
.L_x_2938:
        /* <DEDUP_REMOVED lines=13> */
.L_x_2940:
[----:B------:R-:W-:Y:S05]  /*1b550*/  BSYNC.RECONVERGENT B1 ;  /* 0x0000000000017941 */ /* 0x000fea0003800200 */
.L_x_2939:
        /* <DEDUP_REMOVED lines=41> */
[----:B------:R-:W-:Y:S02]  /*1b7f0*/  LOP3.LUT R161, R163, R136, R101, 0x96, !PT ;  /* 0x00000088a3a17212 */ /* 0x000fe400078e9665 */
[----:B------:R-:W-:Y:S01]  /*1b800*/  MOV R101, R170 ;  /* 0x000000aa00657202 */ /* 0x000fe20000000f00 */
[----:B------:R-:W-:Y:S02]  /*1b810*/  IMAD.MOV.U32 R170, RZ, RZ, R100 ;  /* 0x000000ffffaa7224 */ /* 0x000fe400078e0064 */
[----:B------:R-:W-:-:S07]  /*1b820*/  IMAD.MOV.U32 R100, RZ, RZ, RZ ;  /* 0x000000ffff647224 */ /* 0x000fce00078e00ff */
.L_x_2937:
[----:B------:R-:W-:Y:S05]  /*1b830*/  BSYNC.RECONVERGENT B0 ;  /* 0x0000000000007941 */ /* 0x000fea0003800200 */
.L_x_2936:
        /* <DEDUP_REMOVED lines=22> */
.L_x_2943:
        /* <DEDUP_REMOVED lines=13> */
.L_x_2945:
[----:B------:R-:W-:Y:S05]  /*1ba70*/  BSYNC.RECONVERGENT B1 ;  /* 0x0000000000017941 */ /* 0x000fea0003800200 */
.L_x_2944:
        /* <DEDUP_REMOVED lines=45> */
.L_x_2942:
[----:B------:R-:W-:Y:S05]  /*1bd50*/  BSYNC.RECONVERGENT B0 ;  /* 0x0000000000007941 */ /* 0x000fea0003800200 */
.L_x_2941:
        /* <DEDUP_REMOVED lines=27> */
.L_x_2948:
        /* <DEDUP_REMOVED lines=13> */
.L_x_2950:
[----:B------:R-:W-:Y:S05]  /*1bfe0*/  BSYNC.RECONVERGENT B1 ;  /* 0x0000000000017941 */ /* 0x000fea0003800200 */
.L_x_2949:
        /* <DEDUP_REMOVED lines=45> */
.L_x_2947:
[----:B------:R-:W-:Y:S05]  /*1c2c0*/  BSYNC.RECONVERGENT B0 ;  /* 0x0000000000007941 */ /* 0x000fea0003800200 */
.L_x_2946:
        /* <DEDUP_REMOVED lines=21> */
.L_x_2953:
        /* <DEDUP_REMOVED lines=13> */
.L_x_2955:
[----:B------:R-:W-:Y:S05]  /*1c4f0*/  BSYNC.RECONVERGENT B1 ;  /* 0x0000000000017941 */ /* 0x000fea0003800200 */
.L_x_2954:
        /* <DEDUP_REMOVED lines=45> */
.L_x_2952:
[----:B------:R-:W-:Y:S05]  /*1c7d0*/  BSYNC.RECONVERGENT B0 ;  /* 0x0000000000007941 */ /* 0x000fea0003800200 */
.L_x_2951:
[----:B------:R-:W-:Y:S01]  /*1c7e0*/  I2FP.F32.U32 R101, R101 ;  /* 0x0000006500657245 */ /* 0x000fe20000201000 */
[----:B------:R-:W-:Y:S01]  /*1c7f0*/  IMAD.U32 R100, R94, 0x10000, RZ ;  /* 0x000100005e647824 */ /* 0x000fe200078e00ff */
[----:B------:R-:W-:Y:S01]  /*1c800*/  @P1 SHF.L.U32 R187, R98, 0x10, RZ ;  /* 0x0000001062bb1819 */ /* 0x000fe200000006ff */
[----:B------:R-:W-:Y:S02]  /*1c810*/  BSSY.RECONVERGENT B0, `(.L_x_2956) ;  /* 0x0000051000007945 */ /* 0x000fe40003800200 */
[----:B------:R-:W-:Y:S01]  /*1c820*/  FFMA.FTZ R101, R101, R144, 1.1641532182693481445e-10 ;  /* 0x2f00000065657423 */ /* 0x000fe20000010090 */
[----:B------:R-:W-:-:S04]  /*1c830*/  FMUL.FTZ R100, R100, R143 ;  /* 0x0000008f64647220 */ /* 0x000fc80000410000 */
[----:B------:R-:W-:-:S04]  /*1c840*/  FSETP.GTU.FTZ.AND P3, PT, R101, R142, PT ;  /* 0x0000008e6500720b */ /* 0x000fc80003f7c000 */
[----:B------:R-:W-:Y:S01]  /*1c850*/  FSEL R101, R100, RZ, !P3 ;  /* 0x000000ff64657208 */ /* 0x000fe20005800000 */
[----:B------:R-:W-:Y:S01]  /*1c860*/  IMAD.MOV.U32 R100, RZ, RZ, 0x2 ;  /* 0x00000002ff647424 */ /* 0x000fe200078e00ff */
[----:B------:R-:W-:Y:S02]  /*1c870*/  SEL R136, RZ, 0x1, P3 ;  /* 0x00000001ff887807 */ /* 0x000fe40001800000 */
[----:B------:R-:W-:Y:S01]  /*1c880*/  ISETP.NE.AND P3, PT, R160, 0x1, PT ;  /* 0x00000001a000780c */ /* 0x000fe20003f65270 */
[----:B------:R-:W-:Y:S01]  /*1c890*/  FADD.FTZ R140, R140, R101 ;  /* 0x000000658c8c7221 */ /* 0x000fe20000010000 */
[----:B------:R-:W-:-:S03]  /*1c8a0*/  MOV R101, R158 ;  /* 0x0000009e00657202 */ /* 0x000fc60000000f00 */
        /* <DEDUP_REMOVED lines=12> */
.L_x_2958:
        /* <DEDUP_REMOVED lines=13> */
.L_x_2960:
[----:B------:R-:W-:Y:S05]  /*1ca40*/  BSYNC.RECONVERGENT B1 ;  /* 0x0000000000017941 */ /* 0x000fea0003800200 */
.L_x_2959:
        /* <DEDUP_REMOVED lines=45> */
.L_x_2957:
[----:B------:R-:W-:Y:S05]  /*1cd20*/  BSYNC.RECONVERGENT B0 ;  /* 0x0000000000007941 */ /* 0x000fea0003800200 */
.L_x_2956:
        /* <DEDUP_REMOVED lines=20> */
.L_x_2963:
        /* <DEDUP_REMOVED lines=13> */
.L_x_2965:
[----:B------:R-:W-:Y:S05]  /*1cf40*/  BSYNC.RECONVERGENT B1 ;  /* 0x0000000000017941 */ /* 0x000fea0003800200 */
.L_x_2964:
        /* <DEDUP_REMOVED lines=8> */
[----:B------:R-:W-:Y:S01]  /*1cfd0*/  IMAD.MOV.U32 R140, RZ, RZ, RZ ;  /* 0x000000ffff8c7224 */ /* 0x000fe200078e00ff */
        /* <DEDUP_REMOVED lines=35> */
[----:B------:R-:W-:-:S07]  /*1d210*/  MOV R170, R100 ;  /* 0x0000006400aa7202 */ /* 0x000fce0000000f00 */
.L_x_2962:
[----:B------:R-:W-:Y:S05]  /*1d220*/  BSYNC.RECONVERGENT B0 ;  /* 0x0000000000007941 */ /* 0x000fea0003800200 */
.L_x_2961:
        /* <DEDUP_REMOVED lines=11> */
[----:B------:R-:W-:Y:S01]  /*1d2e0*/  ISETP.NE.AND P4, PT, R140, 0x1, PT ;  /* 0x000000018c00780c */ /* 0x000fe20003f85270 */
[----:B------:R-:W-:Y:S01]  /*1d2f0*/  FADD.FTZ R102, R102, R189 ;  /* 0x000000bd66667221 */ /* 0x000fe20000010000 */
[----:B------:R-:W-:-:S05]  /*1d300*/  @P1 SHF.L.U32 R101, R100, 0x10, RZ ;  /* 0x0000001064651819 */ /* 0x000fca00000006ff */
[----:B------:R-:W-:Y:S01]  /*1d310*/  @P1 FADD.FTZ R190, R102, R101 ;  /* 0x0000006566be1221 */ /* 0x000fe20000010000 */
[----:B------:R-:W-:Y:S01]  /*1d320*/  @!P1 IMAD.MOV.U32 R190, RZ, RZ, R102 ;  /* 0x000000ffffbe9224 */ /* 0x000fe200078e0066 */
[----:B------:R-:W-:-:S04]  /*1d330*/  MOV R101, R158 ;  /* 0x0000009e00657202 */ /* 0x000fc80000000f00 */
        /* <DEDUP_REMOVED lines=10> */
.L_x_2968:
        /* <DEDUP_REMOVED lines=13> */
.L_x_2970:
[----:B------:R-:W-:Y:S05]  /*1d4b0*/  BSYNC.RECONVERGENT B1 ;  /* 0x0000000000017941 */ /* 0x000fea0003800200 */
.L_x_2969:
        /* <DEDUP_REMOVED lines=45> */
.L_x_2967:
[----:B------:R-:W-:Y:S05]  /*1d790*/  BSYNC.RECONVERGENT B0 ;  /* 0x0000000000007941 */ /* 0x000fea0003800200 */
.L_x_2966:
[----:B------:R-:W-:Y:S01]  /*1d7a0*/  I2FP.F32.U32 R101, R101 ;  /* 0x0000006500657245 */ /* 0x000fe20000201000 */
[----:B------:R-:W-:Y:S01]  /*1d7b0*/  BSSY.RECONVERGENT B0, `(.L_x_2971) ;  /* 0x000004f000007945 */ /* 0x000fe20003800200 */
[----:B------:R-:W-:Y:S01]  /*1d7c0*/  ISETP.NE.AND P5, PT, R160, 0x1, PT ;  /* 0x00000001a000780c */ /* 0x000fe20003fa5270 */
[----:B------:R-:W-:Y:S01]  /*1d7d0*/  IMAD.MOV.U32 R102, RZ, RZ, R158 ;  /* 0x000000ffff667224 */ /* 0x000fe200078e009e */
[----:B------:R-:W-:Y:S01]  /*1d7e0*/  SHF.L.U32 R100, R103, 0x10, RZ ;  /* 0x0000001067647819 */ /* 0x000fe200000006ff */
[----:B------:R-:W-:Y:S01]  /*1d7f0*/  FFMA.FTZ R101, R101, R144, 1.1641532182693481445e-10 ;  /* 0x2f00000065657423 */ /* 0x000fe20000010090 */
[----:B------:R-:W-:Y:S01]  /*1d800*/  PRMT R191, R103, 0x7632, R191 ;  /* 0x0000763267bf7816 */ /* 0x000fe200000000bf */
[----:B------:R-:W-:Y:S02]  /*1d810*/  IMAD.MOV.U32 R103, RZ, RZ, 0x2 ;  /* 0x00000002ff677424 */ /* 0x000fe400078e00ff */
        /* <DEDUP_REMOVED lines=13> */
.L_x_2973:
        /* <DEDUP_REMOVED lines=13> */
.L_x_2975:
[----:B------:R-:W-:Y:S05]  /*1d9c0*/  BSYNC.RECONVERGENT B1 ;  /* 0x0000000000017941 */ /* 0x000fea0003800200 */
.L_x_2974:
        /* <DEDUP_REMOVED lines=45> */
.L_x_2972:
[----:B------:R-:W-:Y:S05]  /*1dca0*/  BSYNC.RECONVERGENT B0 ;  /* 0x0000000000007941 */ /* 0x000fea0003800200 */
.L_x_2971:
        /* <DEDUP_REMOVED lines=12> */
[----:B------:R-:W-:-:S03]  /*1dd70*/  MOV R101, R158 ;  /* 0x0000009e00657202 */ /* 0x000fc60000000f00 */
        /* <DEDUP_REMOVED lines=13> */
.L_x_2978:
        /* <DEDUP_REMOVED lines=13> */
.L_x_2980:
[----:B------:R-:W-:Y:S05]  /*1df20*/  BSYNC.RECONVERGENT B1 ;  /* 0x0000000000017941 */ /* 0x000fea0003800200 */
.L_x_2979:
[----:B------:R-:W-:Y:S01]  /*1df30*/  IMAD.WIDE.U32 R102, R2, -0x326172a9, RZ ;  /* 0xcd9e8d5702667825 */ /* 0x000fe200078e00ff */
[----:B------:R-:W-:-:S03]  /*1df40*/  LOP3.LUT R100, R130, R161, R139, 0x96, !PT ;  /* 0x000000a182647212 */ /* 0x000fc600078e968b */
[----:B------:R-:W-:Y:S01]  /*1df50*/  IMAD.MOV.U32 R197, RZ, RZ, RZ ;  /* 0x000000ffffc57224 */ /* 0x000fe200078e00ff */
        /* <DEDUP_REMOVED lines=41> */
[----:B------:R-:W-:-:S07]  /*1e1f0*/  IMAD.MOV.U32 R170, RZ, RZ, R100 ;  /* 0x000000ffffaa7224 */ /* 0x000fce00078e0064 */
.L_x_2977:
[----:B------:R-:W-:Y:S05]  /*1e200*/  BSYNC.RECONVERGENT B0 ;  /* 0x0000000000007941 */ /* 0x000fea0003800200 */
.L_x_2976:
        /* <DEDUP_REMOVED lines=20> */
.L_x_2983:
        /* <DEDUP_REMOVED lines=9> */
[----:B------:R-:W-:Y:S01]  /*1e3e0*/  @!P6 VIADD R101, R130, 0x1 ;  /* 0x000000018265e836 */ /* 0x000fe20000000000 */
[----:B------:R-:W-:Y:S02]  /*1e3f0*/  @!P6 MOV R5, RZ ;  /* 0x000000ff0005e202 */ /* 0x000fe40000000f00 */
[----:B------:R-:W-:-:S13]  /*1e400*/  ISETP.NE.AND P0, PT, R2, RZ, !P6 ;  /* 0x000000ff0200720c */ /* 0x000fda0007705270 */
[----:B------:R-:W-:Y:S01]  /*1e410*/  @P0 IMAD.MOV R101, RZ, RZ, R130 ;  /* 0x000000ffff650224 */ /* 0x000fe200078e0282 */
[----:B------:R-:W-:-:S03]  /*1e420*/  ISETP.NE.AND P0, PT, R100, RZ, PT ;  /* 0x000000ff6400720c */ /* 0x000fc60003f05270 */
[----:B------:R-:W-:-:S10]  /*1e430*/  @!P6 IMAD.MOV.U32 R130, RZ, RZ, R101 ;  /* 0x000000ffff82e224 */ /* 0x000fd400078e0065 */
.L_x_2985:
[----:B------:R-:W-:Y:S05]  /*1e440*/  BSYNC.RECONVERGENT B1 ;  /* 0x0000000000017941 */ /* 0x000fea0003800200 */
.L_x_2984:
        /* <DEDUP_REMOVED lines=45> */
.L_x_2982:
[----:B------:R-:W-:Y:S05]  /*1e720*/  BSYNC.RECONVERGENT B0 ;  /* 0x0000000000007941 */ /* 0x000fea0003800200 */
.L_x_2981:
[----:B------:R-:W-:Y:S02]  /*1e730*/  I2FP.F32.U32 R101, R102 ;  /* 0x0000006600657245 */ /* 0x000fe40000201000 */
        /* <DEDUP_REMOVED lines=8> */
[----:B------:R-:W-:Y:S01]  /*1e7c0*/  SEL R100, RZ, 0x1, P6 ;  /* 0x00000001ff647807 */ /* 0x000fe20003000000 */
[----:B------:R-:W-:-:S04]  /*1e7d0*/  FADD.FTZ R101, R191, R198 ;  /* 0x000000c6bf657221 */ /* 0x000fc80000010000 */
[----:B------:R-:W-:Y:S01]  /*1e7e0*/  @P1 FADD.FTZ R191, R101, R102 ;  /* 0x0000006665bf1221 */ /* 0x000fe20000010000 */
[----:B------:R-:W-:Y:S01]  /*1e7f0*/  @!P1 IMAD.MOV.U32 R191, RZ, RZ, R101 ;  /* 0x000000ffffbf9224 */ /* 0x000fe200078e0065 */
[--C-:B------:R-:W-:Y:S02]  /*1e800*/  PRMT R101, R194, 0x5410, R141.reuse ;  /* 0x00005410c2657816 */ /* 0x100fe4000000008d */
[----:B------:R-:W-:Y:S02]  /*1e810*/  PRMT R141, R100, 0x7610, R141 ;  /* 0x00007610648d7816 */ /* 0x000fe4000000008d */
[----:B------:R-:W-:Y:S02]  /*1e820*/  F2FP.BF16.F32.PACK_AB R103, RZ, R191 ;  /* 0x000000bfff67723e */ /* 0x000fe400000010ff */
[----:B------:R-:W-:Y:S02]  /*1e830*/  PRMT R102, R195, 0x5410, R196 ;  /* 0x00005410c3667816 */ /* 0x000fe400000000c4 */
[----:B------:R-:W-:-:S02]  /*1e840*/  PRMT R100, R192, 0x5410, R185 ;  /* 0x00005410c0647816 */ /* 0x000fc400000000b9 */
[----:B------:R-:W-:Y:S01]  /*1e850*/  PRMT R103, R193, 0x5410, R103 ;  /* 0x00005410c1677816 */ /* 0x000fe20000000067 */
[----:B------:R-:W-:Y:S06]  /*1e860*/  BRA `(.L_x_2986) ;  /* 0x0000002800bc7947 */ /* 0x000fec0003800000 */
.L_x_2905:
        /* <DEDUP_REMOVED lines=16> */
.L_x_2989:
        /* <DEDUP_REMOVED lines=13> */
.L_x_2991:
[----:B------:R-:W-:Y:S05]  /*1ea40*/  BSYNC.RECONVERGENT B1 ;  /* 0x0000000000017941 */ /* 0x000fea0003800200 */
.L_x_2990:
        /* <DEDUP_REMOVED lines=45> */
.L_x_2988:
[----:B------:R-:W-:Y:S05]  /*1ed20*/  BSYNC.RECONVERGENT B0 ;  /* 0x0000000000007941 */ /* 0x000fea0003800200 */
.L_x_2987:
[----:B------:R-:W-:Y:S01]  /*1ed30*/  I2FP.F32.U32 R183, R183 ;  /* 0x000000b700b77245 */ /* 0x000fe20000201000 */
[----:B-----5:R-:W-:Y:S01]  /*1ed40*/  @P1 IMAD.U32 R184, R96, 0x10000, RZ ;  /* 0x0001000060b81824 */ /* 0x020fe200078e00ff */
[----:B------:R-:W-:Y:S01]  /*1ed50*/  SHF.L.U32 R160, R100, 0x10, RZ ;  /* 0x0000001064a07819 */ /* 0x000fe200000006ff */
[----:B------:R-:W-:Y:S01]  /*1ed60*/  BSSY.RECONVERGENT B0, `(.L_x_2992) ;  /* 0x0000052000007945 */ /* 0x000fe20003800200 */
[----:B------:R-:W-:Y:S01]  /*1ed70*/  ISETP.NE.AND P3, PT, R186, 0x1, PT ;  /* 0x00000001ba00780c */ /* 0x000fe20003f65270 */
[----:B------:R-:W-:Y:S01]  /*1ed80*/  FFMA.FTZ R183, R183, R144, 1.1641532182693481445e-10 ;  /* 0x2f000000b7b77423 */ /* 0x000fe20000010090 */
[----:B------:R-:W-:Y:S01]  /*1ed90*/  LOP3.LUT R131, R131, 0xffffffef, RZ, 0xc0, !PT ;  /* 0xffffffef83837812 */ /* 0x000fe200078ec0ff */
[----:B------:R-:W-:Y:S01]  /*1eda0*/  FMUL.FTZ R160, R160, R143 ;  /* 0x0000008fa0a07220 */ /* 0x000fe20000410000 */
[----:B------:R-:W-:Y:S01]  /*1edb0*/  PRMT R100, R100, 0x7632, R100 ;  /* 0x0000763264647816 */ /* 0x000fe20000000064 */
[----:B-1----:R-:W-:Y:S01]  /*1edc0*/  IMAD.MOV.U32 R188, RZ, RZ, 0x2 ;  /* 0x00000002ffbc7424 */ /* 0x002fe200078e00ff */
[----:B------:R-:W-:-:S04]  /*1edd0*/  FSETP.GTU.FTZ.AND P2, PT, R183, R142, PT ;  /* 0x0000008eb700720b */ /* 0x000fc80003f5c000 */
[----:B------:R-:W-:Y:S02]  /*1ede0*/  FSEL R183, R160, RZ, !P2 ;  /* 0x000000ffa0b77208 */ /* 0x000fe40005000000 */
[----:B------:R-:W-:-:S03]  /*1edf0*/  PLOP3.LUT P2, PT, P2, PT, PT, 0x8, 0x80 ;  /* 0x000000000080781c */ /* 0x000fc6000174e170 */
[----:B------:R-:W-:Y:S01]  /*1ee00*/  @P1 FADD.FTZ R183, R184, R183 ;  /* 0x000000b7b8b71221 */ /* 0x000fe20000010000 */
[----:B------:R-:W-:-:S04]  /*1ee10*/  MOV R184, R158 ;  /* 0x0000009e00b87202 */ /* 0x000fc80000000f00 */
        /* <DEDUP_REMOVED lines=11> */
.L_x_2994:
        /* <DEDUP_REMOVED lines=13> */
.L_x_2996:
[----:B------:R-:W-:Y:S05]  /*1efa0*/  BSYNC.RECONVERGENT B1 ;  /* 0x0000000000017941 */ /* 0x000fea0003800200 */
.L_x_2995:
        /* <DEDUP_REMOVED lines=45> */
.L_x_2993:
[----:B------:R-:W-:Y:S05]  /*1f280*/  BSYNC.RECONVERGENT B0 ;  /* 0x0000000000007941 */ /* 0x000fea0003800200 */
.L_x_2992:
[----:B------:R-:W-:Y:S01]  /*1f290*/  I2FP.F32.U32 R187, R184 ;  /* 0x000000b800bb7245 */ /* 0x000fe20000201000 */
[----:B------:R-:W-:Y:S01]  /*1f2a0*/  BSSY.RECONVERGENT B0, `(.L_x_2997) ;  /* 0x0000054000007945 */ /* 0x000fe20003800200 */
[----:B------:R-:W-:Y:S02]  /*1f2b0*/  SHF.L.U32 R100, R100, 0x10, RZ ;  /* 0x0000001064647819 */ /* 0x000fe400000006ff */
[----:B------:R-:W-:Y:S01]  /*1f2c0*/  ISETP.NE.AND P3, PT, R188, 0x1, PT ;  /* 0x00000001bc00780c */ /* 0x000fe20003f65270 */
[----:B------:R-:W-:Y:S01]  /*1f2d0*/  FFMA.FTZ R187, R187, R144, 1.1641532182693481445e-10 ;  /* 0x2f000000bbbb7423 */ /* 0x000fe20000010090 */
[----:B------:R-:W-:Y:S01]  /*1f2e0*/  @P1 PRMT R160, R96, 0x7632, R160 ;  /* 0x0000763260a01816 */ /* 0x000fe200000000a0 */
[----:B------:R-:W-:Y:S01]  /*1f2f0*/  FMUL.FTZ R100, R100, R143 ;  /* 0x0000008f64647220 */ /* 0x000fe20000410000 */
[----:B------:R-:W-:Y:S02]  /*1f300*/  LOP3.LUT R131, R131, 0xfffffff7, RZ, 0xc0, !PT ;  /* 0xfffffff783837812 */ /* 0x000fe400078ec0ff */
[----:B------:R-:W-:Y:S01]  /*1f310*/  FSETP.GTU.FTZ.AND P2, PT, R187, R142, PT ;  /* 0x0000008ebb00720b */ /* 0x000fe20003f5c000 */
[----:B------:R-:W-:-:S02]  /*1f320*/  @P1 IMAD.U32 R187, R160, 0x10000, RZ ;  /* 0x00010000a0bb1824 */ /* 0x000fc400078e00ff */
[----:B------:R-:W-:Y:S01]  /*1f330*/  IMAD.MOV.U32 R160, RZ, RZ, 0x2 ;  /* 0x00000002ffa07424 */ /* 0x000fe200078e00ff */
[----:B------:R-:W-:Y:S02]  /*1f340*/  FSEL R186, R100, RZ, !P2 ;  /* 0x000000ff64ba7208 */ /* 0x000fe40005000000 */
[----:B------:R-:W-:Y:S02]  /*1f350*/  PLOP3.LUT P2, PT, P2, PT, PT, 0x8, 0x80 ;  /* 0x000000000080781c */ /* 0x000fe4000174e170 */
[----:B------:R-:W-:Y:S01]  /*1f360*/  MOV R100, R158 ;  /* 0x0000009e00647202 */ /* 0x000fe20000000f00 */
        /* <DEDUP_REMOVED lines=12> */
.L_x_2999:
        /* <DEDUP_REMOVED lines=13> */
.L_x_3001:
[----:B------:R-:W-:Y:S05]  /*1f500*/  BSYNC.RECONVERGENT B1 ;  /* 0x0000000000017941 */ /* 0x000fea0003800200 */
.L_x_3000:
[----:B------:R-:W-:Y:S01]  /*1f510*/  IMAD.WIDE.U32 R188, R2, -0x326172a9, RZ ;  /* 0xcd9e8d5702bc7825 */ /* 0x000fe200078e00ff */
[----:B------:R-:W-:Y:S02]  /*1f520*/  LOP3.LUT R158, R130, R191, R139, 0x96, !PT ;  /* 0x000000bf829e7212 */ /* 0x000fe400078e968b */
[----:B------:R-:W-:Y:S02]  /*1f530*/  IADD3 R187, PT, PT, R139, -0x4498517b, RZ ;  /* 0xbb67ae858bbb7810 */ /* 0x000fe40007ffe0ff */
[----:B------:R-:W-:Y:S01]  /*1f540*/  LOP3.LUT R160, R5, R189, R138, 0x96, !PT ;  /* 0x000000bd05a07212 */ /* 0x000fe200078e968a */
[----:B------:R-:W-:Y:S01]  /*1f550*/  IMAD.WIDE.U32 R158, R158, -0x326172a9, RZ ;  /* 0xcd9e8d579e9e7825 */ /* 0x000fe200078e00ff */
[----:B------:R-:W-:-:S03]  /*1f560*/  MOV R100, R170 ;  /* 0x000000aa00647202 */ /* 0x000fc60000000f00 */
        /* <DEDUP_REMOVED lines=39> */
.L_x_2998:
[----:B------:R-:W-:Y:S05]  /*1f7e0*/  BSYNC.RECONVERGENT B0 ;  /* 0x0000000000007941 */ /* 0x000fea0003800200 */
.L_x_2997:
        /* <DEDUP_REMOVED lines=12> */
[----:B------:R-:W-:Y:S01]  /*1f8b0*/  @P1 FADD.FTZ R184, R187, R184 ;  /* 0x000000b8bbb81221 */ /* 0x000fe20000010000 */
[----:B------:R-:W-:Y:S02]  /*1f8c0*/  PRMT R187, R101, 0x7632, R187 ;  /* 0x0000763265bb7816 */ /* 0x000fe400000000bb */
[----:B------:R-:W-:Y:S02]  /*1f8d0*/  MOV R101, R158 ;  /* 0x0000009e00657202 */ /* 0x000fe40000000f00 */
        /* <DEDUP_REMOVED lines=11> */
.L_x_3004:
        /* <DEDUP_REMOVED lines=13> */
.L_x_3006:
[----:B------:R-:W-:Y:S05]  /*1fa60*/  BSYNC.RECONVERGENT B1 ;  /* 0x0000000000017941 */ /* 0x000fea0003800200 */
.L_x_3005:
        /* <DEDUP_REMOVED lines=45> */
.L_x_3003:
[----:B------:R-:W-:Y:S05]  /*1fd40*/  BSYNC.RECONVERGENT B0 ;  /* 0x0000000000007941 */ /* 0x000fea0003800200 */
.L_x_3002:
        /* <DEDUP_REMOVED lines=8> */
[----:B------:R-:W-:Y:S02]  /*1fdd0*/  LOP3.LUT R131, R131, 0xfffffffd, RZ, 0xc0, !PT ;  /* 0xfffffffd83837812 */ /* 0x000fe400078ec0ff */
[----:B------:R-:W-:Y:S01]  /*1fde0*/  FSETP.GTU.FTZ.AND P3, PT, R101, R142, PT ;  /* 0x0000008e6500720b */ /* 0x000fe20003f7c000 */
[----:B------:R-:W-:-:S03]  /*1fdf0*/  @P1 IMAD.U32 R101, R160, 0x10000, RZ ;  /* 0x00010000a0651824 */ /* 0x000fc600078e00ff */
        /* <DEDUP_REMOVED lines=15> */
.L_x_3009:
        /* <DEDUP_REMOVED lines=13> */
.L_x_3011:
[----:B------:R-:W-:Y:S05]  /*1ffc0*/  BSYNC.RECONVERGENT B1 ;  /* 0x0000000000017941 */ /* 0x000fea0003800200 */
.L_x_3010:
        /* <DEDUP_REMOVED lines=45> */
.L_x_3008:
[----:B------:R-:W-:Y:S05]  /*202a0*/  BSYNC.RECONVERGENT B0 ;  /* 0x0000000000007941 */ /* 0x000fea0003800200 */
.L_x_3007:
[----:B------:R-:W-:Y:S01]  /*202b0*/  I2FP.F32.U32 R101, R101 ;  /* 0x0000006500657245 */ /* 0x000fe20000201000 */
[----:B------:R-:W-:Y:S01]  /*202c0*/  @P1 IMAD.U32 R160, R98, 0x10000, RZ ;  /* 0x0001000062a01824 */ /* 0x000fe200078e00ff */
[----:B------:R-:W-:Y:S01]  /*202d0*/  SHF.L.U32 R100, R102, 0x10, RZ ;  /* 0x0000001066647819 */ /* 0x000fe200000006ff */
[----:B------:R-:W-:Y:S01]  /*202e0*/  BSSY.RECONVERGENT B0, `(.L_x_3012) ;  /* 0x0000050000007945 */ /* 0x000fe20003800200 */
[----:B------:R-:W-:Y:S01]  /*202f0*/  ISETP.NE.AND P3, PT, R190, 0x1, PT ;  /* 0x00000001be00780c */ /* 0x000fe20003f65270 */
[----:B------:R-:W-:Y:S01]  /*20300*/  FFMA.FTZ R101, R101, R144, 1.1641532182693481445e-10 ;  /* 0x2f00000065657423 */ /* 0x000fe20000010090 */
[----:B------:R-:W-:Y:S01]  /*20310*/  PRMT R102, R102, 0x7632, R102 ;  /* 0x0000763266667816 */ /* 0x000fe20000000066 */
[----:B------:R-:W-:-:S03]  /*20320*/  FMUL.FTZ R100, R100, R143 ;  /* 0x0000008f64647220 */ /* 0x000fc60000410000 */
[----:B------:R-:W-:Y:S02]  /*20330*/  FSETP.GTU.FTZ.AND P2, PT, R101, R142, PT ;  /* 0x0000008e6500720b */ /* 0x000fe40003f5c000 */
[----:B------:R-:W-:Y:S02]  /*20340*/  MOV R101, R158 ;  /* 0x0000009e00657202 */ /* 0x000fe40000000f00 */
        /* <DEDUP_REMOVED lines=14> */
.L_x_3014:
        /* <DEDUP_REMOVED lines=13> */
.L_x_3016:
[----:B------:R-:W-:Y:S05]  /*20500*/  BSYNC.RECONVERGENT B1 ;  /* 0x0000000000017941 */ /* 0x000fea0003800200 */
.L_x_3015:
        /* <DEDUP_REMOVED lines=45> */
.L_x_3013:
[----:B------:R-:W-:Y:S05]  /*207e0*/  BSYNC.RECONVERGENT B0 ;  /* 0x0000000000007941 */ /* 0x000fea0003800200 */
.L_x_3012:
[----:B------:R-:W-:Y:S01]  /*207f0*/  I2FP.F32.U32 R101, R101 ;  /* 0x0000006500657245 */ /* 0x000fe20000201000 */
[----:B------:R-:W-:Y:S01]  /*20800*/  BSSY.RECONVERGENT B0, `(.L_x_3017) ;  /* 0x0000052000007945 */ /* 0x000fe20003800200 */
[----:B------:R-:W-:Y:S01]  /*20810*/  SHF.L.U32 R102, R102, 0x10, RZ ;  /* 0x0000001066667819 */ /* 0x000fe200000006ff */
[----:B------:R-:W-:Y:S01]  /*20820*/  IMAD.MOV.U32 R193, RZ, RZ, 0x2 ;  /* 0x00000002ffc17424 */ /* 0x000fe200078e00ff */
[----:B------:R-:W-:Y:S01]  /*20830*/  ISETP.NE.AND P4, PT, R160, 0x1, PT ;  /* 0x00000001a000780c */ /* 0x000fe20003f85270 */
[----:B------:R-:W-:Y:S01]  /*20840*/  FFMA.FTZ R101, R101, R144, 1.1641532182693481445e-10 ;  /* 0x2f00000065657423 */ /* 0x000fe20000010090 */
[----:B------:R-:W-:Y:S01]  /*20850*/  @P1 PRMT R100, R98, 0x7632, R100 ;  /* 0x0000763262641816 */ /* 0x000fe20000000064 */
[----:B------:R-:W-:-:S03]  /*20860*/  FMUL.FTZ R102, R102, R143 ;  /* 0x0000008f66667220 */ /* 0x000fc60000410000 */
[----:B------:R-:W-:Y:S01]  /*20870*/  FSETP.GTU.FTZ.AND P3, PT, R101, R142, PT ;  /* 0x0000008e6500720b */ /* 0x000fe20003f7c000 */
[----:B------:R-:W-:Y:S01]  /*20880*/  @P1 IMAD.U32 R189, R100, 0x10000, RZ ;  /* 0x0001000064bd1824 */ /* 0x000fe200078e00ff */
        /* <DEDUP_REMOVED lines=14> */
.L_x_3019:
        /* <DEDUP_REMOVED lines=13> */
.L_x_3021:
[----:B------:R-:W-:Y:S05]  /*20a40*/  BSYNC.RECONVERGENT B1 ;  /* 0x0000000000017941 */ /* 0x000fea0003800200 */
.L_x_3020:
        /* <DEDUP_REMOVED lines=45> */
.L_x_3018:
[----:B------:R-:W-:Y:S05]  /*20d20*/  BSYNC.RECONVERGENT B0 ;  /* 0x0000000000007941 */ /* 0x000fea0003800200 */
.L_x_3017:
        /* <DEDUP_REMOVED lines=24> */
.L_x_3024:
        /* <DEDUP_REMOVED lines=13> */
.L_x_3026:
[----:B------:R-:W-:Y:S05]  /*20f80*/  BSYNC.RECONVERGENT B1 ;  /* 0x0000000000017941 */ /* 0x000fea0003800200 */
.L_x_3025:
        /* <DEDUP_REMOVED lines=45> */
.L_x_3023:
[----:B------:R-:W-:Y:S05]  /*21260*/  BSYNC.RECONVERGENT B0 ;  /* 0x0000000000007941 */ /* 0x000fea0003800200 */
.L_x_3022:
[----:B------:R-:W-:Y:S02]  /*21270*/  I2FP.F32.U32 R101, R101 ;  /* 0x0000006500657245 */ /* 0x000fe40000201000 */
[----:B------:R-:W-:Y:S02]  /*21280*/  SHF.L.U32 R100, R191, 0x10, RZ ;  /* 0x00000010bf647819 */ /* 0x000fe400000006ff */
[----:B------:R-:W-:Y:S01]  /*21290*/  @P1 PRMT R102, R99, 0x7632, R102 ;  /* 0x0000763263661816 */ /* 0x000fe20000000066 */
[----:B------:R-:W-:Y:S02]  /*212a0*/  FFMA.FTZ R101, R101, R144, 1.1641532182693481445e-10 ;  /* 0x2f00000065657423 */ /* 0x000fe40000010090 */
[----:B------:R-:W-:Y:S02]  /*212b0*/  FMUL.FTZ R100, R100, R143 ;  /* 0x0000008f64647220 */ /* 0x000fe40000410000 */
[----:B------:R-:W-:Y:S01]  /*212c0*/  @P1 IMAD.U32 R102, R102, 0x10000, RZ ;  /* 0x0001000066661824 */ /* 0x000fe200078e00ff */
[----:B------:R-:W-:-:S02]  /*212d0*/  FSETP.GTU.FTZ.AND P5, PT, R101, R142, PT ;  /* 0x0000008e6500720b */ /* 0x000fc40003fbc000 */
        /* <DEDUP_REMOVED lines=8> */
.L_x_2986:
        /* <DEDUP_REMOVED lines=15> */
[----:B------:R-:W-:Y:S01]  /*21450*/  LOP3.LUT R192, R192, R193, R185, 0xfe, !PT ;  /* 0x000000c1c0c07212 */ /* 0x000fe200078efeb9 */
[----:B------:R-:W-:Y:S01]  /*21460*/  VIADD R185, R104, 0x80 ;  /* 0x0000008068b97836 */ /* 0x000fe20000000000 */
[----:B------:R-:W-:-:S02]  /*21470*/  SEL R193, RZ, 0x1, !P2 ;  /* 0x00000001ffc17807 */ /* 0x000fc40005000000 */
[----:B------:R-:W-:Y:S01]  /*21480*/  SEL R195, RZ, 0x1, !P6 ;  /* 0x00000001ffc37807 */ /* 0x000fe20007000000 */
[----:B------:R-:W-:Y:S01]  /*21490*/  IMAD.WIDE.U32 R200, R185, 0x10, R118 ;  /* 0x00000010b9c87825 */ /* 0x000fe200078e0076 */
[----:B------:R-:W-:Y:S02]  /*214a0*/  LOP3.LUT R193, R194, R193, RZ, 0xfc, !PT ;  /* 0x000000c1c2c17212 */ /* 0x000fe400078efcff */
[----:B------:R-:W-:Y:S01]  /*214b0*/  LOP3.LUT R192, R192, R195, RZ, 0xfc, !PT ;  /* 0x000000c3c0c07212 */ /* 0x000fe200078efcff */
[----:B------:R-:W-:-:S04]  /*214c0*/  IMAD.WIDE.U32 R194, R175, 0x8, R116 ;  /* 0x00000008afc27825 */ /* 0x000fc800078e0074 */
[C---:B0-----:R-:W-:Y:S01]  /*214d0*/  @P0 IMAD.WIDE.U32 R198, R185.reuse, 0x10, R198 ;  /* 0x00000010b9c60825 */ /* 0x041fe200078e00c6 */
[----:B------:R1:W-:Y:S03]  /*214e0*/  STG.E.64 desc[UR6][R194.64], R192 ;  /* 0x000000c0c2007986 */ /* 0x0003e6000c101b06 */
[----:B--2---:R-:W-:Y:S01]  /*214f0*/  @P1 IMAD.WIDE.U32 R196, R185, 0x10, R196 ;  /* 0x00000010b9c41825 */ /* 0x004fe200078e00c4 */
[----:B------:R-:W-:Y:S06]  /*21500*/  @!P0 BRA `(.L_x_3027) ;  /* 0x0000000000508947 */ /* 0x000fec0003800000 */
[----:B-1----:R-:W-:Y:S01]  /*21510*/  SHF.L.U32 R103, R140, 0x10, RZ ;  /* 0x000000108c677819 */ /* 0x002fe200000006ff */
        /* <DEDUP_REMOVED lines=19> */
.L_x_3027:
[----:B------:R2:W5:Y:S04]  /*21650*/  @P0 LDG.E.128 R92, desc[UR6][R198.64] ;  /* 0x00000006c65c0981 */ /* 0x000568000c1e1d00 */
[----:B------:R2:W5:Y:S04]  /*21660*/  @P1 LDG.E.128 R96, desc[UR6][R196.64] ;  /* 0x00000006c4601981 */ /* 0x000568000c1e1d00 */
        /* <DEDUP_REMOVED lines=18> */
.L_x_3031:
        /* <DEDUP_REMOVED lines=13> */
.L_x_3033:
[----:B------:R-:W-:Y:S05]  /*21860*/  BSYNC.RECONVERGENT B1 ;  /* 0x0000000000017941 */ /* 0x000fea0003800200 */
.L_x_3032:
        /* <DEDUP_REMOVED lines=43> */
[----:B------:R-:W-:-:S07]  /*21b20*/  IMAD.MOV.U32 R132, RZ, RZ, R170 ;  /* 0x000000ffff847224 */ /* 0x000fce00078e00aa */
.L_x_3030:
[----:B------:R-:W-:Y:S05]  /*21b30*/  BSYNC.RECONVERGENT B0 ;  /* 0x0000000000007941 */ /* 0x000fea0003800200 */
.L_x_3029:
        /* <DEDUP_REMOVED lines=23> */
.L_x_3036:
        /* <DEDUP_REMOVED lines=13> */
.L_x_3038:
[----:B------:R-:W-:Y:S05]  /*21d80*/  BSYNC.RECONVERGENT B1 ;  /* 0x0000000000017941 */ /* 0x000fea0003800200 */
.L_x_3037:
        /* <DEDUP_REMOVED lines=45> */
.L_x_3035:
[----:B------:R-:W-:Y:S05]  /*22060*/  BSYNC.RECONVERGENT B0 ;  /* 0x0000000000007941 */ /* 0x000fea0003800200 */
.L_x_3034:
        /* <DEDUP_REMOVED lines=9> */
[----:B------:R-:W-:Y:S02]  /*22100*/  FSEL R133, R132, RZ, !P2 ;  /* 0x000000ff84857208 */ /* 0x000fe40005000000 */
[----:B------:R-:W-:-:S03]  /*22110*/  SEL R132, RZ, 0x1, P2 ;  /* 0x00000001ff847807 */ /* 0x000fc60001000000 */
        /* <DEDUP_REMOVED lines=14> */
.L_x_3041:
        /* <DEDUP_REMOVED lines=13> */
.L_x_3043:
[----:B------:R-:W-:Y:S05]  /*222d0*/  BSYNC.RECONVERGENT B1 ;  /* 0x0000000000017941 */ /* 0x000fea0003800200 */
.L_x_3042:
        /* <DEDUP_REMOVED lines=45> */
.L_x_3040:
[----:B------:R-:W-:Y:S05]  /*225b0*/  BSYNC.RECONVERGENT B0 ;  /* 0x0000000000007941 */ /* 0x000fea0003800200 */
.L_x_3039:
        /* <DEDUP_REMOVED lines=22> */
.L_x_3046:
        /* <DEDUP_REMOVED lines=13> */
.L_x_3048:
[----:B------:R-:W-:Y:S05]  /*227f0*/  BSYNC.RECONVERGENT B1 ;  /* 0x0000000000017941 */ /* 0x000fea0003800200 */
.L_x_3047:
        /* <DEDUP_REMOVED lines=45> */
.L_x_3045:
[----:B------:R-:W-:Y:S05]  /*22ad0*/  BSYNC.RECONVERGENT B0 ;  /* 0x0000000000007941 */ /* 0x000fea0003800200 */
.L_x_3044:
        /* <DEDUP_REMOVED lines=10> */
[----:B------:R-:W-:Y:S02]  /*22b80*/  @P1 IMAD.U32 R133, R133, 0x10000, RZ ;  /* 0x0001000085851824 */ /* 0x000fe400078e00ff */
[----:B------:R-:W-:Y:S02]  /*22b90*/  HFMA2 R134, -RZ, RZ, 0, 1.1920928955078125e-07 ;  /* 0x00000002ff867431 */ /* 0x000fe400000001ff */
[----:B------:R-:W-:-:S04]  /*22ba0*/  FADD.FTZ R100, R100, R135 ;  /* 0x0000008764647221 */ /* 0x000fc80000010000 */
[----:B------:R-:W-:Y:S01]  /*22bb0*/  @P1 FADD.FTZ R195, R100, R133 ;  /* 0x0000008564c31221 */ /* 0x000fe20000010000 */
[----:B------:R-:W-:Y:S01]  /*22bc0*/  @!P1 IMAD.MOV.U32 R195, RZ, RZ, R100 ;  /* 0x000000ffffc39224 */ /* 0x000fe200078e0064 */
[----:B------:R-:W-:Y:S01]  /*22bd0*/  SEL R133, RZ, 0x1, P2 ;  /* 0x00000001ff857807 */ /* 0x000fe20001000000 */
        /* <DEDUP_REMOVED lines=11> */
.L_x_3051:
        /* <DEDUP_REMOVED lines=13> */
.L_x_3053:
[----:B------:R-:W-:Y:S05]  /*22d60*/  BSYNC.RECONVERGENT B1 ;  /* 0x0000000000017941 */ /* 0x000fea0003800200 */
.L_x_3052:
        /* <DEDUP_REMOVED lines=45> */
.L_x_3050:
[----:B------:R-:W-:Y:S05]  /*23040*/  BSYNC.RECONVERGENT B0 ;  /* 0x0000000000007941 */ /* 0x000fea0003800200 */
.L_x_3049:
        /* <DEDUP_REMOVED lines=23> */
.L_x_3056:
        /* <DEDUP_REMOVED lines=13> */
.L_x_3058:
[----:B------:R-:W-:Y:S05]  /*23290*/  BSYNC.RECONVERGENT B1 ;  /* 0x0000000000017941 */ /* 0x000fea0003800200 */
.L_x_3057:
        /* <DEDUP_REMOVED lines=45> */
.L_x_3055:
[----:B------:R-:W-:Y:S05]  /*23570*/  BSYNC.RECONVERGENT B0 ;  /* 0x0000000000007941 */ /* 0x000fea0003800200 */
.L_x_3054:
        /* <DEDUP_REMOVED lines=8> */
[----:B------:R-:W-:Y:S02]  /*23600*/  FSEL R101, R100, RZ, !P2 ;  /* 0x000000ff64657208 */ /* 0x000fe40005000000 */
[----:B------:R-:W-:-:S03]  /*23610*/  SEL R134, RZ, 0x1, P2 ;  /* 0x00000001ff867807 */ /* 0x000fc60001000000 */
[----:B------:R-:W-:Y:S01]  /*23620*/  FADD.FTZ R100, R194, R101 ;  /* 0x00000065c2647221 */ /* 0x000fe20000010000 */
[----:B------:R-:W-:-:S03]  /*23630*/  IMAD.MOV.U32 R101, RZ, RZ, R158 ;  /* 0x000000ffff657224 */ /* 0x000fc600078e009e */
[--C-:B------:R-:W-:Y:S01]  /*23640*/  @P1 FADD.FTZ R194, R135, R100.reuse ;  /* 0x0000006487c21221 */ /* 0x100fe20000010000 */
[----:B------:R-:W-:Y:S02]  /*23650*/  @!P1 IMAD.MOV.U32 R194, RZ, RZ, R100 ;  /* 0x000000ffffc29224 */ /* 0x000fe400078e0064 */
[----:B------:R-:W-:-:S03]  /*23660*/  HFMA2 R100, -RZ, RZ, 0, 1.1920928955078125e-07 ;  /* 0x00000002ff647431 */ /* 0x000fc600000001ff */
        /* <DEDUP_REMOVED lines=10> */
.L_x_3061:
        /* <DEDUP_REMOVED lines=13> */
.L_x_3063:
[----:B------:R-:W-:Y:S05]  /*237e0*/  BSYNC.RECONVERGENT B1 ;  /* 0x0000000000017941 */ /* 0x000fea0003800200 */
.L_x_3062:
        /* <DEDUP_REMOVED lines=43> */
[----:B------:R-:W-:Y:S02]  /*23aa0*/  IMAD.MOV.U32 R210, RZ, RZ, R100 ;  /* 0x000000ffffd27224 */ /* 0x000fe400078e0064 */
[----:B------:R-:W-:-:S07]  /*23ab0*/  HFMA2 R100, -RZ, RZ, 0, 0 ;  /* 0x00000000ff647431 */ /* 0x000fce00000001ff */
.L_x_3060:
[----:B------:R-:W-:Y:S05]  /*23ac0*/  BSYNC.RECONVERGENT B0 ;  /* 0x0000000000007941 */ /* 0x000fea0003800200 */
.L_x_3059:
        /* <DEDUP_REMOVED lines=22> */
.L_x_3066:
        /* <DEDUP_REMOVED lines=13> */
.L_x_3068:
[----:B------:R-:W-:Y:S05]  /*23d00*/  BSYNC.RECONVERGENT B1 ;  /* 0x0000000000017941 */ /* 0x000fea0003800200 */
.L_x_3067:
        /* <DEDUP_REMOVED lines=45> */
.L_x_3065:
[----:B------:R-:W-:Y:S05]  /*23fe0*/  BSYNC.RECONVERGENT B0 ;  /* 0x0000000000007941 */ /* 0x000fea0003800200 */
.L_x_3064:
        /* <DEDUP_REMOVED lines=14> */
[----:B--2---:R-:W-:Y:S01]  /*240d0*/  @P1 FADD.FTZ R197, R100, R101 ;  /* 0x0000006564c51221 */ /* 0x004fe20000010000 */
[----:B------:R-:W-:Y:S02]  /*240e0*/  @!P1 IMAD.MOV.U32 R197, RZ, RZ, R100 ;  /* 0x000000ffffc59224 */ /* 0x000fe400078e0064 */
[----:B------:R-:W-:-:S03]  /*240f0*/  IMAD.MOV.U32 R101, RZ, RZ, R158 ;  /* 0x000000ffff657224 */ /* 0x000fc600078e009e */
        /* <DEDUP_REMOVED lines=10> */
.L_x_3071:
        /* <DEDUP_REMOVED lines=13> */
.L_x_3073:
[----:B------:R-:W-:Y:S05]  /*24270*/  BSYNC.RECONVERGENT B1 ;  /* 0x0000000000017941 */ /* 0x000fea0003800200 */
.L_x_3072:
        /* <DEDUP_REMOVED lines=45> */
.L_x_3070:
[----:B------:R-:W-:Y:S05]  /*24550*/  BSYNC.RECONVERGENT B0 ;  /* 0x0000000000007941 */ /* 0x000fea0003800200 */
.L_x_3069:
        /* <DEDUP_REMOVED lines=21> */
.L_x_3076:
        /* <DEDUP_REMOVED lines=13> */
.L_x_3078:
[----:B------:R-:W-:Y:S05]  /*24780*/  BSYNC.RECONVERGENT B1 ;  /* 0x0000000000017941 */ /* 0x000fea0003800200 */
.L_x_3077:
        /* <DEDUP_REMOVED lines=45> */
.L_x_3075:
[----:B------:R-:W-:Y:S05]  /*24a60*/  BSYNC.RECONVERGENT B0 ;  /* 0x0000000000007941 */ /* 0x000fea0003800200 */
.L_x_3074:
        /* <DEDUP_REMOVED lines=25> */
.L_x_3081:
        /* <DEDUP_REMOVED lines=13> */
.L_x_3083:
[----:B------:R-:W-:Y:S05]  /*24cd0*/  BSYNC.RECONVERGENT B1 ;  /* 0x0000000000017941 */ /* 0x000fea0003800200 */
.L_x_3082:
        /* <DEDUP_REMOVED lines=45> */
.L_x_3080:
[----:B------:R-:W-:Y:S05]  /*24fb0*/  BSYNC.RECONVERGENT B0 ;  /* 0x0000000000007941 */ /* 0x000fea0003800200 */
.L_x_3079:
        /* <DEDUP_REMOVED lines=20> */
.L_x_3086:
        /* <DEDUP_REMOVED lines=13> */
.L_x_3088:
[----:B------:R-:W-:Y:S05]  /*251d0*/  BSYNC.RECONVERGENT B1 ;  /* 0x0000000000017941 */ /* 0x000fea0003800200 */
.L_x_3087:
[----:B------:R-:W-:Y:S01]  /*251e0*/  IMAD.WIDE.U32 R160, R2, -0x326172a9, RZ ;  /* 0xcd9e8d5702a07825 */ /* 0x000fe200078e00ff */
[----:B------:R-:W-:Y:S02]  /*251f0*/  LOP3.LUT R100, R130, R199, R139, 0x96, !PT ;  /* 0x000000c782647212 */ /* 0x000fe400078e968b */
[----:B------:R-:W-:Y:S01]  /*25200*/  IADD3 R137, PT, PT, R139, -0x4498517b, RZ ;  /* 0xbb67ae858b897810 */ /* 0x000fe20007ffe0ff */
[----:B------:R-:W-:Y:S01]  /*25210*/  IMAD.MOV.U32 R140, RZ, RZ, RZ ;  /* 0x000000ffff8c7224 */ /* 0x000fe200078e00ff */
        /* <DEDUP_REMOVED lines=9> */
[----:B------:R-:W-:Y:S02]  /*252b0*/  MOV R137, R210 ;  /* 0x000000d200897202 */ /* 0x000fe40000000f00 */
        /* <DEDUP_REMOVED lines=31> */
.L_x_3085:
[----:B------:R-:W-:Y:S05]  /*254b0*/  BSYNC.RECONVERGENT B0 ;  /* 0x0000000000007941 */ /* 0x000fea0003800200 */
.L_x_3084:
        /* <DEDUP_REMOVED lines=12> */
[----:B------:R-:W-:Y:S01]  /*25580*/  FADD.FTZ R102, R102, R101 ;  /* 0x0000006566667221 */ /* 0x000fe20000010000 */
[----:B------:R-:W-:Y:S02]  /*25590*/  IMAD.MOV.U32 R101, RZ, RZ, R158 ;  /* 0x000000ffff657224 */ /* 0x000fe400078e009e */
        /* <DEDUP_REMOVED lines=13> */
.L_x_3091:
        /* <DEDUP_REMOVED lines=13> */
.L_x_3093:
[----:B------:R-:W-:Y:S05]  /*25740*/  BSYNC.RECONVERGENT B1 ;  /* 0x0000000000017941 */ /* 0x000fea0003800200 */
.L_x_3092:
        /* <DEDUP_REMOVED lines=45> */
.L_x_3090:
[----:B------:R-:W-:Y:S05]  /*25a20*/  BSYNC.RECONVERGENT B0 ;  /* 0x0000000000007941 */ /* 0x000fea0003800200 */
.L_x_3089:
        /* <DEDUP_REMOVED lines=21> */
.L_x_3096:
        /* <DEDUP_REMOVED lines=13> */
.L_x_3098:
[----:B------:R-:W-:Y:S05]  /*25c50*/  BSYNC.RECONVERGENT B1 ;  /* 0x0000000000017941 */ /* 0x000fea0003800200 */
.L_x_3097:
        /* <DEDUP_REMOVED lines=45> */
.L_x_3095:
[----:B------:R-:W-:Y:S05]  /*25f30*/  BSYNC.RECONVERGENT B0 ;  /* 0x0000000000007941 */ /* 0x000fea0003800200 */
.L_x_3094:
        /* <DEDUP_REMOVED lines=26> */
.L_x_3101:
        /* <DEDUP_REMOVED lines=13> */
.L_x_3103:
[----:B------:R-:W-:Y:S05]  /*261b0*/  BSYNC.RECONVERGENT B1 ;  /* 0x0000000000017941 */ /* 0x000fea0003800200 */
.L_x_3102:
        /* <DEDUP_REMOVED lines=45> */
.L_x_3100:
[----:B------:R-:W-:Y:S05]  /*26490*/  BSYNC.RECONVERGENT B0 ;  /* 0x0000000000007941 */ /* 0x000fea0003800200 */
.L_x_3099:
        /* <DEDUP_REMOVED lines=20> */
.L_x_3106:
        /* <DEDUP_REMOVED lines=15> */
.L_x_3108:
[----:B------:R-:W-:Y:S05]  /*266d0*/  BSYNC.RECONVERGENT B1 ;  /* 0x0000000000017941 */ /* 0x000fea0003800200 */
.L_x_3107:
        /* <DEDUP_REMOVED lines=45> */
.L_x_3105:
[----:B------:R-:W-:Y:S05]  /*269b0*/  BSYNC.RECONVERGENT B0 ;  /* 0x0000000000007941 */ /* 0x000fea0003800200 */
.L_x_3104:
[----:B------:R-:W-:Y:S02]  /*269c0*/  I2FP.F32.U32 R101, R102 ;  /* 0x0000006600657245 */ /* 0x000fe40000201000 */
[----:B------:R-:W-:-:S03]  /*269d0*/  PRMT R100, R95, 0x7632, R100 ;  /* 0x000076325f647816 */ /* 0x000fc60000000064 */
[----:B------:R-:W-:Y:S01]  /*269e0*/  FFMA.FTZ R101, R101, R144, 1.1641532182693481445e-10 ;  /* 0x2f00000065657423 */ /* 0x000fe20000010090 */
[----:B------:R-:W-:-:S04]  /*269f0*/  SHF.L.U32 R100, R100, 0x10, RZ ;  /* 0x0000001064647819 */ /* 0x000fc800000006ff */
        /* <DEDUP_REMOVED lines=16> */
.L_x_3028:
        /* <DEDUP_REMOVED lines=16> */
.L_x_3112:
        /* <DEDUP_REMOVED lines=13> */
.L_x_3114:
[----:B------:R-:W-:Y:S05]  /*26cd0*/  BSYNC.RECONVERGENT B1 ;  /* 0x0000000000017941 */ /* 0x000fea0003800200 */
.L_x_3113:
        /* <DEDUP_REMOVED lines=41> */
[----:B------:R-:W-:-:S03]  /*26f70*/  LOP3.LUT R159, R146, R192, R159, 0x96, !PT ;  /* 0x000000c0929f7212 */ /* 0x000fc600078e969f */
[----:B------:R-:W-:Y:S01]  /*26f80*/  IMAD.MOV.U32 R192, RZ, RZ, R170 ;  /* 0x000000ffffc07224 */ /* 0x000fe200078e00aa */
[----:B------:R-:W-:-:S07]  /*26f90*/  LOP3.LUT R161, R163, R160, R211, 0x96, !PT ;  /* 0x000000a0a3a17212 */ /* 0x000fce00078e96d3 */
.L_x_3111:
[----:B------:R-:W-:Y:S05]  /*26fa0*/  BSYNC.RECONVERGENT B0 ;  /* 0x0000000000007941 */ /* 0x000fea0003800200 */
.L_x_3110:
[----:B------:R-:W-:Y:S01]  /*26fb0*/  I2FP.F32.U32 R193, R192 ;  /* 0x000000c000c17245 */ /* 0x000fe20000201000 */
[----:B------:R-:W-:Y:S01]  /*26fc0*/  BSSY.RECONVERGENT B0, `(.L_x_3115) ;  /* 0x0000054000007945 */ /* 0x000fe20003800200 */
[----:B-----5:R-:W-:Y:S01]  /*26fd0*/  SHF.L.U32 R160, R100, 0x10, RZ ;  /* 0x0000001064a07819 */ /* 0x020fe200000006ff */
[----:B--2---:R-:W-:Y:S01]  /*26fe0*/  IMAD.MOV.U32 R196, RZ, RZ, 0x2 ;  /* 0x00000002ffc47424 */ /* 0x004fe200078e00ff */
[----:B------:R-:W-:Y:S01]  /*26ff0*/  ISETP.NE.AND P3, PT, R194, 0x1, PT ;  /* 0x00000001c200780c */ /* 0x000fe20003f65270 */
[----:B------:R-:W-:Y:S01]  /*27000*/  FFMA.FTZ R193, R193, R144, 1.1641532182693481445e-10 ;  /* 0x2f000000c1c17423 */ /* 0x000fe20000010090 */
[----:B------:R-:W-:Y:S01]  /*27010*/  LOP3.LUT R131, R131, 0xffffffef, RZ, 0xc0, !PT ;  /* 0xffffffef83837812 */ /* 0x000fe200078ec0ff */
[----:B------:R-:W-:Y:S01]  /*27020*/  FMUL.FTZ R160, R160, R143 ;  /* 0x0000008fa0a07220 */ /* 0x000fe20000410000 */
[----:B------:R-:W-:Y:S02]  /*27030*/  PRMT R100, R100, 0x7632, R100 ;  /* 0x0000763264647816 */ /* 0x000fe40000000064 */
        /* <DEDUP_REMOVED lines=17> */
.L_x_3117:
        /* <DEDUP_REMOVED lines=13> */
.L_x_3119:
[----:B------:R-:W-:Y:S05]  /*27220*/  BSYNC.RECONVERGENT B1 ;  /* 0x0000000000017941 */ /* 0x000fea0003800200 */
.L_x_3118:
        /* <DEDUP_REMOVED lines=45> */
.L_x_3116:
[----:B------:R-:W-:Y:S05]  /*27500*/  BSYNC.RECONVERGENT B0 ;  /* 0x0000000000007941 */ /* 0x000fea0003800200 */
.L_x_3115:
        /* <DEDUP_REMOVED lines=11> */
[----:B------:R-:W-:Y:S02]  /*275c0*/  PLOP3.LUT P2, PT, P2, PT, PT, 0x8, 0x80 ;  /* 0x000000000080781c */ /* 0x000fe4000174e170 */
[----:B------:R-:W-:Y:S01]  /*275d0*/  MOV R100, R158 ;  /* 0x0000009e00647202 */ /* 0x000fe20000000f00 */
[----:B------:R-:W-:Y:S01]  /*275e0*/  @P1 FADD.FTZ R195, R195, R160 ;  /* 0x000000a0c3c31221 */ /* 0x000fe20000010000 */
[----:B------:R-:W-:-:S04]  /*275f0*/  IMAD.MOV.U32 R160, RZ, RZ, 0x2 ;  /* 0x00000002ffa07424 */ /* 0x000fc800078e00ff */
        /* <DEDUP_REMOVED lines=11> */
.L_x_3122:
        /* <DEDUP_REMOVED lines=13> */
.L_x_3124:
[----:B------:R-:W-:Y:S05]  /*27780*/  BSYNC.RECONVERGENT B1 ;  /* 0x0000000000017941 */ /* 0x000fea0003800200 */
.L_x_3123:
        /* <DEDUP_REMOVED lines=45> */
.L_x_3121:
[----:B------:R-:W-:Y:S05]  /*27a60*/  BSYNC.RECONVERGENT B0 ;  /* 0x0000000000007941 */ /* 0x000fea0003800200 */
.L_x_3120:
[----:B------:R-:W-:Y:S01]  /*27a70*/  I2FP.F32.U32 R197, R100 ;  /* 0x0000006400c57245 */ /* 0x000fe20000201000 */
[----:B------:R-:W-:Y:S01]  /*27a80*/  BSSY.RECONVERGENT B0, `(.L_x_3125) ;  /* 0x0000054000007945 */ /* 0x000fe20003800200 */
[----:B------:R-:W-:Y:S01]  /*27a90*/  SHF.L.U32 R100, R101, 0x10, RZ ;  /* 0x0000001065647819 */ /* 0x000fe200000006ff */
[----:B------:R-:W-:Y:S01]  /*27aa0*/  IMAD.MOV.U32 R196, RZ, RZ, 0x2 ;  /* 0x00000002ffc47424 */ /* 0x000fe200078e00ff */
[----:B------:R-:W-:Y:S01]  /*27ab0*/  ISETP.NE.AND P3, PT, R160, 0x1, PT ;  /* 0x00000001a000780c */ /* 0x000fe20003f65270 */
[----:B------:R-:W-:Y:S01]  /*27ac0*/  FFMA.FTZ R197, R197, R144, 1.1641532182693481445e-10 ;  /* 0x2f000000c5c57423 */ /* 0x000fe20000010090 */
[----:B------:R-:W-:Y:S01]  /*27ad0*/  LOP3.LUT R131, R131, 0xfffffffb, RZ, 0xc0, !PT ;  /* 0xfffffffb83837812 */ /* 0x000fe200078ec0ff */
[----:B------:R-:W-:Y:S01]  /*27ae0*/  FMUL.FTZ R100, R100, R143 ;  /* 0x0000008f64647220 */ /* 0x000fe20000410000 */
[----:B------:R-:W-:Y:S02]  /*27af0*/  PRMT R198, R101, 0x7632, R198 ;  /* 0x0000763265c67816 */ /* 0x000fe400000000c6 */
        /* <DEDUP_REMOVED lines=17> */
.L_x_3127:
        /* <DEDUP_REMOVED lines=13> */
.L_x_3129:
[----:B------:R-:W-:Y:S05]  /*27ce0*/  BSYNC.RECONVERGENT B1 ;  /* 0x0000000000017941 */ /* 0x000fea0003800200 */
.L_x_3128:
        /* <DEDUP_REMOVED lines=45> */
.L_x_3126:
[----:B------:R-:W-:Y:S05]  /*27fc0*/  BSYNC.RECONVERGENT B0 ;  /* 0x0000000000007941 */ /* 0x000fea0003800200 */
.L_x_3125:
        /* <DEDUP_REMOVED lines=26> */
.L_x_3132:
        /* <DEDUP_REMOVED lines=13> */
.L_x_3134:
[----:B------:R-:W-:Y:S05]  /*28240*/  BSYNC.RECONVERGENT B1 ;  /* 0x0000000000017941 */ /* 0x000fea0003800200 */
.L_x_3133:
        /* <DEDUP_REMOVED lines=45> */
.L_x_3131:
[----:B------:R-:W-:Y:S05]  /*28520*/  BSYNC.RECONVERGENT B0 ;  /* 0x0000000000007941 */ /* 0x000fea0003800200 */
.L_x_3130:
[----:B------:R-:W-:Y:S01]  /*28530*/  I2FP.F32.U32 R101, R101 ;  /* 0x0000006500657245 */ /* 0x000fe20000201000 */
[----:B------:R-:W-:Y:S01]  /*28540*/  BSSY.RECONVERGENT B0, `(.L_x_3135) ;  /* 0x0000052000007945 */ /* 0x000fe20003800200 */
[----:B------:R-:W-:Y:S01]  /*28550*/  SHF.L.U32 R100, R102, 0x10, RZ ;  /* 0x0000001066647819 */ /* 0x000fe200000006ff */
[----:B------:R-:W-:Y:S01]  /*28560*/  IMAD.MOV.U32 R198, RZ, RZ, 0x2 ;  /* 0x00000002ffc67424 */ /* 0x000fe200078e00ff */
[----:B------:R-:W-:Y:S01]  /*28570*/  ISETP.NE.AND P3, PT, R160, 0x1, PT ;  /* 0x00000001a000780c */ /* 0x000fe20003f65270 */
[----:B------:R-:W-:Y:S01]  /*28580*/  FFMA.FTZ R101, R101, R144, 1.1641532182693481445e-10 ;  /* 0x2f00000065657423 */ /* 0x000fe20000010090 */
[----:B------:R-:W-:Y:S01]  /*28590*/  PRMT R102, R102, 0x7632, R102 ;  /* 0x0000763266667816 */ /* 0x000fe20000000066 */
[----:B------:R-:W-:-:S03]  /*285a0*/  FMUL.FTZ R100, R100, R143 ;  /* 0x0000008f64647220 */ /* 0x000fc60000410000 */
[----:B------:R-:W-:Y:S01]  /*285b0*/  FSETP.GTU.FTZ.AND P2, PT, R101, R142, PT ;  /* 0x0000008e6500720b */ /* 0x000fe20003f5c000 */
[----:B------:R-:W-:-:S03]  /*285c0*/  @P1 IMAD.U32 R101, R98, 0x10000, RZ ;  /* 0x0001000062651824 */ /* 0x000fc600078e00ff */
        /* <DEDUP_REMOVED lines=14> */
.L_x_3137:
        /* <DEDUP_REMOVED lines=13> */
.L_x_3139:
[----:B------:R-:W-:Y:S05]  /*28780*/  BSYNC.RECONVERGENT B1 ;  /* 0x0000000000017941 */ /* 0x000fea0003800200 */
.L_x_3138:
        /* <DEDUP_REMOVED lines=45> */
.L_x_3136:
[----:B------:R-:W-:Y:S05]  /*28a60*/  BSYNC.RECONVERGENT B0 ;  /* 0x0000000000007941 */ /* 0x000fea0003800200 */
.L_x_3135:
        /* <DEDUP_REMOVED lines=8> */
[----:B------:R-:W-:Y:S01]  /*28af0*/  @P1 IMAD.U32 R100, R100, 0x10000, RZ ;  /* 0x0001000064641824 */ /* 0x000fe200078e00ff */
[----:B------:R-:W-:Y:S02]  /*28b00*/  MOV R101, R158 ;  /* 0x0000009e00657202 */ /* 0x000fe40000000f00 */
        /* <DEDUP_REMOVED lines=14> */
.L_x_3142:
        /* <DEDUP_REMOVED lines=13> */
.L_x_3144:
[----:B------:R-:W-:Y:S05]  /*28cc0*/  BSYNC.RECONVERGENT B1 ;  /* 0x0000000000017941 */ /* 0x000fea0003800200 */
.L_x_3143:
        /* <DEDUP_REMOVED lines=45> */
.L_x_3141:
[----:B------:R-:W-:Y:S05]  /*28fa0*/  BSYNC.RECONVERGENT B0 ;  /* 0x0000000000007941 */ /* 0x000fea0003800200 */
.L_x_3140:
        /* <DEDUP_REMOVED lines=24> */
.L_x_3147:
        /* <DEDUP_REMOVED lines=13> */
.L_x_3149:
[----:B------:R-:W-:Y:S05]  /*29200*/  BSYNC.RECONVERGENT B1 ;  /* 0x0000000000017941 */ /* 0x000fea0003800200 */
.L_x_3148:
        /* <DEDUP_REMOVED lines=45> */
.L_x_3146:
[----:B------:R-:W-:Y:S05]  /*294e0*/  BSYNC.RECONVERGENT B0 ;  /* 0x0000000000007941 */ /* 0x000fea0003800200 */
.L_x_3145:
[----:B------:R-:W-:Y:S02]  /*294f0*/  I2FP.F32.U32 R101, R101 ;  /* 0x0000006500657245 */ /* 0x000fe40000201000 */
[----:B------:R-:W-:Y:S02]  /*29500*/  SHF.L.U32 R200, R200, 0x10, RZ ;  /* 0x00000010c8c87819 */ /* 0x000fe400000006ff */
[----:B------:R-:W-:Y:S01]  /*29510*/  @P1 PRMT R100, R99, 0x7632, R100 ;  /* 0x0000763263641816 */ /* 0x000fe20000000064 */
[----:B------:R-:W-:Y:S01]  /*29520*/  FFMA.FTZ R101, R101, R144, 1.1641532182693481445e-10 ;  /* 0x2f00000065657423 */ /* 0x000fe20000010090 */
[----:B------:R-:W-:Y:S01]  /*29530*/  PRMT R102, R204, 0x5410, R205 ;  /* 0x00005410cc667816 */ /* 0x000fe200000000cd */
[----:B------:R-:W-:Y:S02]  /*29540*/  FMUL.FTZ R200, R200, R143 ;  /* 0x0000008fc8c87220 */ /* 0x000fe40000410000 */
[----:B------:R-:W-:Y:S01]  /*29550*/  @P1 IMAD.U32 R103, R100, 0x10000, RZ ;  /* 0x0001000064671824 */ /* 0x000fe200078e00ff */
[----:B------:R-:W-:-:S02]  /*29560*/  FSETP.GTU.FTZ.AND P5, PT, R101, R142, PT ;  /* 0x0000008e6500720b */ /* 0x000fc40003fbc000 */
[----:B------:R-:W-:Y:S02]  /*29570*/  PRMT R101, R202, 0x5410, R203 ;  /* 0x00005410ca657816 */ /* 0x000fe400000000cb */
[----:B------:R-:W-:Y:S02]  /*29580*/  FSEL R200, R200, RZ, !P5 ;  /* 0x000000ffc8c87208 */ /* 0x000fe40006800000 */
[----:B------:R-:W-:Y:S02]  /*29590*/  PLOP3.LUT P5, PT, P5, PT, PT, 0x8, 0x80 ;  /* 0x000000000080781c */ /* 0x000fe40002fae170 */
[----:B------:R-:W-:Y:S01]  /*295a0*/  PRMT R100, R170, 0x5410, R193 ;  /* 0x00005410aa647816 */ /* 0x000fe200000000c1 */
[----:B------:R-:W-:-:S05]  /*295b0*/  @P1 FADD.FTZ R200, R200, R103 ;  /* 0x00000067c8c81221 */ /* 0x000fca0000010000 */
[----:B------:R-:W-:-:S04]  /*295c0*/  F2FP.BF16.F32.PACK_AB R103, RZ, R200 ;  /* 0x000000c8ff67723e */ /* 0x000fc800000010ff */
[----:B------:R-:W-:-:S07]  /*295d0*/  PRMT R103, R201, 0x5410, R103 ;  /* 0x00005410c9677816 */ /* 0x000fce0000000067 */
.L_x_3109:
        /* <DEDUP_REMOVED lines=17> */
[----:B------:R-:W-:Y:S01]  /*296f0*/  SEL R206, RZ, 0x1, !P2 ;  /* 0x00000001ffce7807 */ /* 0x000fe20005000000 */
[----:B------:R-:W-:Y:S01]  /*29700*/  VIADD R193, R104, 0xa0 ;  /* 0x000000a068c17836 */ /* 0x000fe20000000000 */
[----:B------:R-:W-:-:S02]  /*29710*/  SEL R201, RZ, 0x1, !P6 ;  /* 0x00000001ffc97807 */ /* 0x000fc40007000000 */
[----:B------:R-:W-:Y:S01]  /*29720*/  LOP3.LUT R207, R207, R206, RZ, 0xfc, !PT ;  /* 0x000000cecfcf7212 */ /* 0x000fe200078efcff */
[----:B------:R-:W-:Y:S01]  /*29730*/  IMAD.WIDE.U32 R118, R193, 0x10, R118 ;  /* 0x00000010c1767825 */ /* 0x000fe200078e0076 */
[----:B------:R-:W-:-:S03]  /*29740*/  LOP3.LUT R206, R170, R201, RZ, 0xfc, !PT ;  /* 0x000000c9aace7212 */ /* 0x000fc600078efcff */
[C---:B0-----:R-:W-:Y:S02]  /*29750*/  @P0 IMAD.WIDE.U32 R204, R193.reuse, 0x10, R204 ;  /* 0x00000010c1cc0825 */ /* 0x041fe400078e00cc */
[----:B------:R1:W-:Y:S02]  /*29760*/  STG.E.64 desc[UR6][R208.64], R206 ;  /* 0x000000ced0007986 */ /* 0x0003e4000c101b06 */
        /* <DEDUP_REMOVED lines=22> */
.L_x_3150:
        /* <DEDUP_REMOVED lines=8> */
[----:B--2---:R-:W-:-:S09]  /*29950*/  IMAD.MOV.U32 R118, RZ, RZ, R158 ;  /* 0x000000ffff767224 */ /* 0x004fd200078e009e */
        /* <DEDUP_REMOVED lines=11> */
.L_x_3154:
        /* <DEDUP_REMOVED lines=13> */
.L_x_3156:
[----:B------:R-:W-:Y:S05]  /*29ae0*/  BSYNC.RECONVERGENT B1 ;  /* 0x0000000000017941 */ /* 0x000fea0003800200 */
.L_x_3155:
        /* <DEDUP_REMOVED lines=43> */
[----:B------:R-:W-:Y:S01]  /*29da0*/  IMAD.MOV.U32 R132, RZ, RZ, RZ ;  /* 0x000000ffff847224 */ /* 0x000fe200078e00ff */
[----:B------:R-:W-:-:S07]  /*29db0*/  MOV R118, R210 ;  /* 0x000000d200767202 */ /* 0x000fce0000000f00 */
.L_x_3153:
[----:B------:R-:W-:Y:S05]  /*29dc0*/  BSYNC.RECONVERGENT B0 ;  /* 0x0000000000007941 */ /* 0x000fea0003800200 */
.L_x_3152:
        /* <DEDUP_REMOVED lines=23> */
.L_x_3159:
        /* <DEDUP_REMOVED lines=13> */
.L_x_3161:
[----:B------:R-:W-:Y:S05]  /*2a010*/  BSYNC.RECONVERGENT B1 ;  /* 0x0000000000017941 */ /* 0x000fea0003800200 */
.L_x_3160:
        /* <DEDUP_REMOVED lines=45> */
.L_x_3158:
[----:B------:R-:W-:Y:S05]  /*2a2f0*/  BSYNC.RECONVERGENT B0 ;  /* 0x0000000000007941 */ /* 0x000fea0003800200 */
.L_x_3157:
        /* <DEDUP_REMOVED lines=8> */
[----:B------:R-:W-:Y:S01]  /*2a380*/  FSEL R119, R118, RZ, !P2 ;  /* 0x000000ff76777208 */ /* 0x000fe20005000000 */
[----:B------:R-:W-:Y:S01]  /*2a390*/  IMAD.MOV.U32 R118, RZ, RZ, 0x2 ;  /* 0x00000002ff767424 */ /* 0x000fe200078e00ff */
[----:B------:R-:W-:-:S03]  /*2a3a0*/  SEL R132, RZ, 0x1, P2 ;  /* 0x00000001ff847807 */ /* 0x000fc60001000000 */
        /* <DEDUP_REMOVED lines=14> */
.L_x_3164:
        /* <DEDUP_REMOVED lines=13> */
.L_x_3166:
[----:B------:R-:W-:Y:S05]  /*2a560*/  BSYNC.RECONVERGENT B1 ;  /* 0x0000000000017941 */ /* 0x000fea0003800200 */
.L_x_3165:
        /* <DEDUP_REMOVED lines=45> */
.L_x_3163:
[----:B------:R-:W-:Y:S05]  /*2a840*/  BSYNC.RECONVERGENT B0 ;  /* 0x0000000000007941 */ /* 0x000fea0003800200 */
.L_x_3162:
        /* <DEDUP_REMOVED lines=22> */
.L_x_3169:
        /* <DEDUP_REMOVED lines=13> */
.L_x_3171:
[----:B------:R-:W-:Y:S05]  /*2aa80*/  BSYNC.RECONVERGENT B1 ;  /* 0x0000000000017941 */ /* 0x000fea0003800200 */
.L_x_3170:
        /* <DEDUP_REMOVED lines=45> */
.L_x_3168:
[----:B------:R-:W-:Y:S05]  /*2ad60*/  BSYNC.RECONVERGENT B0 ;  /* 0x0000000000007941 */ /* 0x000fea0003800200 */
.L_x_3167:
        /* <DEDUP_REMOVED lines=11> */
[----:B------:R-:W-:Y:S02]  /*2ae20*/  IMAD.MOV.U32 R118, RZ, RZ, 0x2 ;  /* 0x00000002ff767424 */ /* 0x000fe400078e00ff */
[----:B------:R-:W-:Y:S01]  /*2ae30*/  FADD.FTZ R100, R100, R133 ;  /* 0x0000008564647221 */ /* 0x000fe20000010000 */
[----:B------:R-:W-:-:S03]  /*2ae40*/  SEL R133, RZ, 0x1, P2 ;  /* 0x00000001ff857807 */ /* 0x000fc60001000000 */
        /* <DEDUP_REMOVED lines=13> */
.L_x_3174:
        /* <DEDUP_REMOVED lines=13> */
.L_x_3176:
[----:B------:R-:W-:Y:S05]  /*2aff0*/  BSYNC.RECONVERGENT B1 ;  /* 0x0000000000017941 */ /* 0x000fea0003800200 */
.L_x_3175:
        /* <DEDUP_REMOVED lines=45> */
.L_x_3173:
[----:B------:R-:W-:Y:S05]  /*2b2d0*/  BSYNC.RECONVERGENT B0 ;  /* 0x0000000000007941 */ /* 0x000fea0003800200 */
.L_x_3172:
        /* <DEDUP_REMOVED lines=23> */
.L_x_3179:
        /* <DEDUP_REMOVED lines=13> */
.L_x_3181:
[----:B------:R-:W-:Y:S05]  /*2b520*/  BSYNC.RECONVERGENT B1 ;  /* 0x0000000000017941 */ /* 0x000fea0003800200 */
.L_x_3180:
        /* <DEDUP_REMOVED lines=45> */
.L_x_3178:
[----:B------:R-:W-:Y:S05]  /*2b800*/  BSYNC.RECONVERGENT B0 ;  /* 0x0000000000007941 */ /* 0x000fea0003800200 */
.L_x_3177:
        /* <DEDUP_REMOVED lines=25> */
.L_x_3184:
        /* <DEDUP_REMOVED lines=13> */
.L_x_3186:
[----:B------:R-:W-:Y:S05]  /*2ba70*/  BSYNC.RECONVERGENT B1 ;  /* 0x0000000000017941 */ /* 0x000fea0003800200 */
.L_x_3185:
        /* <DEDUP_REMOVED lines=45> */
.L_x_3183:
[----:B------:R-:W-:Y:S05]  /*2bd50*/  BSYNC.RECONVERGENT B0 ;  /* 0x0000000000007941 */ /* 0x000fea0003800200 */
.L_x_3182:
        /* <DEDUP_REMOVED lines=22> */
.L_x_3189:
        /* <DEDUP_REMOVED lines=13> */
.L_x_3191:
[----:B------:R-:W-:Y:S05]  /*2bf90*/  BSYNC.RECONVERGENT B1 ;  /* 0x0000000000017941 */ /* 0x000fea0003800200 */
.L_x_3190:
        /* <DEDUP_REMOVED lines=45> */
.L_x_3188:
[----:B------:R-:W-:Y:S05]  /*2c270*/  BSYNC.RECONVERGENT B0 ;  /* 0x0000000000007941 */ /* 0x000fea0003800200 */
.L_x_3187:
        /* <DEDUP_REMOVED lines=27> */
.L_x_3194:
        /* <DEDUP_REMOVED lines=13> */
.L_x_3196:
[----:B------:R-:W-:Y:S05]  /*2c500*/  BSYNC.RECONVERGENT B1 ;  /* 0x0000000000017941 */ /* 0x000fea0003800200 */
.L_x_3195:
        /* <DEDUP_REMOVED lines=45> */
.L_x_3193:
[----:B------:R-:W-:Y:S05]  /*2c7e0*/  BSYNC.RECONVERGENT B0 ;  /* 0x0000000000007941 */ /* 0x000fea0003800200 */
.L_x_3192:
        /* <DEDUP_REMOVED lines=21> */
.L_x_3199:
        /* <DEDUP_REMOVED lines=13> */
.L_x_3201:
[----:B------:R-:W-:Y:S05]  /*2ca10*/  BSYNC.RECONVERGENT B1 ;  /* 0x0000000000017941 */ /* 0x000fea0003800200 */
.L_x_3200:
        /* <DEDUP_REMOVED lines=45> */
.L_x_3198:
[----:B------:R-:W-:Y:S05]  /*2ccf0*/  BSYNC.RECONVERGENT B0 ;  /* 0x0000000000007941 */ /* 0x000fea0003800200 */
.L_x_3197:
[----:B------:R-:W-:Y:S01]  /*2cd00*/  I2FP.F32.U32 R101, R101 ;  /* 0x0000006500657245 */ /* 0x000fe20000201000 */
[----:B------:R-:W-:Y:S01]  /*2cd10*/  IMAD.U32 R100, R94, 0x10000, RZ ;  /* 0x000100005e647824 */ /* 0x000fe200078e00ff */
[----:B------:R-:W-:Y:S01]  /*2cd20*/  BSSY.RECONVERGENT B0, `(.L_x_3202) ;  /* 0x0000052000007945 */ /* 0x000fe20003800200 */
[----:B------:R-:W-:Y:S02]  /*2cd30*/  @P1 IMAD.U32 R205, R98, 0x10000, RZ ;  /* 0x0001000062cd1824 */ /* 0x000fe400078e00ff */
        /* <DEDUP_REMOVED lines=8> */
[----:B------:R-:W-:-:S03]  /*2cdc0*/  IMAD.MOV.U32 R101, RZ, RZ, R158 ;  /* 0x000000ffff657224 */ /* 0x000fc600078e009e */
[----:B------:R-:W-:Y:S01]  /*2cdd0*/  @P1 FADD.FTZ R205, R205, R140 ;  /* 0x0000008ccdcd1221 */ /* 0x000fe20000010000 */
[----:B------:R-:W-:-:S04]  /*2cde0*/  @!P1 MOV R205, R140 ;  /* 0x0000008c00cd9202 */ /* 0x000fc80000000f00 */
        /* <DEDUP_REMOVED lines=10> */
.L_x_3204:
        /* <DEDUP_REMOVED lines=13> */
.L_x_3206:
[----:B------:R-:W-:Y:S05]  /*2cf60*/  BSYNC.RECONVERGENT B1 ;  /* 0x0000000000017941 */ /* 0x000fea0003800200 */
.L_x_3205:
        /* <DEDUP_REMOVED lines=45> */
.L_x_3203:
[----:B------:R-:W-:Y:S05]  /*2d240*/  BSYNC.RECONVERGENT B0 ;  /* 0x0000000000007941 */ /* 0x000fea0003800200 */
.L_x_3202:
        /* <DEDUP_REMOVED lines=20> */
.L_x_3209:
        /* <DEDUP_REMOVED lines=13> */
.L_x_3211:
[----:B------:R-:W-:Y:S05]  /*2d460*/  BSYNC.RECONVERGENT B1 ;  /* 0x0000000000017941 */ /* 0x000fea0003800200 */
.L_x_3210:
        /* <DEDUP_REMOVED lines=45> */
.L_x_3208:
[----:B------:R-:W-:Y:S05]  /*2d740*/  BSYNC.RECONVERGENT B0 ;  /* 0x0000000000007941 */ /* 0x000fea0003800200 */
.L_x_3207:
        /* <DEDUP_REMOVED lines=27> */
.L_x_3214:
        /* <DEDUP_REMOVED lines=13> */
.L_x_3216:
[----:B------:R-:W-:Y:S05]  /*2d9d0*/  BSYNC.RECONVERGENT B1 ;  /* 0x0000000000017941 */ /* 0x000fea0003800200 */
.L_x_3215:
        /* <DEDUP_REMOVED lines=45> */
.L_x_3213:
[----:B------:R-:W-:Y:S05]  /*2dcb0*/  BSYNC.RECONVERGENT B0 ;  /* 0x0000000000007941 */ /* 0x000fea0003800200 */
.L_x_3212:
        /* <DEDUP_REMOVED lines=21> */
.L_x_3219:
        /* <DEDUP_REMOVED lines=13> */
.L_x_3221:
[----:B------:R-:W-:Y:S05]  /*2dee0*/  BSYNC.RECONVERGENT B1 ;  /* 0x0000000000017941 */ /* 0x000fea0003800200 */
.L_x_3220:
        /* <DEDUP_REMOVED lines=45> */
.L_x_3218:
[----:B------:R-:W-:Y:S05]  /*2e1c0*/  BSYNC.RECONVERGENT B0 ;  /* 0x0000000000007941 */ /* 0x000fea0003800200 */
.L_x_3217:
        /* <DEDUP_REMOVED lines=26> */
.L_x_3224:
        /* <DEDUP_REMOVED lines=13> */
.L_x_3226:
[----:B------:R-:W-:Y:S05]  /*2e440*/  BSYNC.RECONVERGENT B1 ;  /* 0x0000000000017941 */ /* 0x000fea0003800200 */
.L_x_3225:
        /* <DEDUP_REMOVED lines=45> */
.L_x_3223:
[----:B------:R-:W-:Y:S05]  /*2e720*/  BSYNC.RECONVERGENT B0 ;  /* 0x0000000000007941 */ /* 0x000fea0003800200 */
.L_x_3222:
        /* <DEDUP_REMOVED lines=20> */
.L_x_3229:
        /* <DEDUP_REMOVED lines=15> */
.L_x_3231:
[----:B------:R-:W-:Y:S05]  /*2e960*/  BSYNC.RECONVERGENT B1 ;  /* 0x0000000000017941 */ /* 0x000fea0003800200 */
.L_x_3230:
        /* <DEDUP_REMOVED lines=43> */
[----:B------:R-:W-:Y:S01]  /*2ec20*/  IMAD.MOV.U32 R170, RZ, RZ, R100 ;  /* 0x000000ffffaa7224 */ /* 0x000fe200078e0064 */
[----:B------:R-:W-:-:S07]  /*2ec30*/  LOP3.LUT R161, R163, R118, R101, 0x96, !PT ;  /* 0x00000076a3a17212 */ /* 0x000fce00078e9665 */
.L_x_3228:
[----:B------:R-:W-:Y:S05]  /*2ec40*/  BSYNC.RECONVERGENT B0 ;  /* 0x0000000000007941 */ /* 0x000fea0003800200 */
.L_x_3227:
[----:B------:R-:W-:Y:S02]  /*2ec50*/  I2FP.F32.U32 R101, R102 ;  /* 0x0000006600657245 */ /* 0x000fe40000201000 */
[----:B------:R-:W-:Y:S02]  /*2ec60*/  PRMT R100, R95, 0x7632, R100 ;  /* 0x000076325f647816 */ /* 0x000fe40000000064 */
[----:B------:R-:W-:Y:S01]  /*2ec70*/  @P1 PRMT R102, R99, 0x7632, R102 ;  /* 0x0000763263661816 */ /* 0x000fe20000000066 */
[----:B------:R-:W-:Y:S02]  /*2ec80*/  FFMA.FTZ R101, R101, R144, 1.1641532182693481445e-10 ;  /* 0x2f00000065657423 */ /* 0x000fe40000010090 */
[----:B------:R-:W-:-:S03]  /*2ec90*/  IMAD.U32 R100, R100, 0x10000, RZ ;  /* 0x0001000064647824 */ /* 0x000fc600078e00ff */
        /* <DEDUP_REMOVED lines=15> */
.L_x_3151:
        /* <DEDUP_REMOVED lines=16> */
.L_x_3235:
        /* <DEDUP_REMOVED lines=13> */
.L_x_3237:
[----:B------:R-:W-:Y:S05]  /*2ef60*/  BSYNC.RECONVERGENT B1 ;  /* 0x0000000000017941 */ /* 0x000fea0003800200 */
.L_x_3236:
        /* <DEDUP_REMOVED lines=45> */
.L_x_3234:
[----:B------:R-:W-:Y:S05]  /*2f240*/  BSYNC.RECONVERGENT B0 ;  /* 0x0000000000007941 */ /* 0x000fea0003800200 */
.L_x_3233:
[----:B------:R-:W-:Y:S01]  /*2f250*/  I2FP.F32.U32 R119, R118 ;  /* 0x0000007600777245 */ /* 0x000fe20000201000 */
[----:B-----5:R-:W-:Y:S01]  /*2f260*/  IMAD.U32 R118, R100, 0x10000, RZ ;  /* 0x0001000064767824 */ /* 0x020fe200078e00ff */
[----:B------:R-:W-:Y:S01]  /*2f270*/  ISETP.NE.AND P3, PT, R202, 0x1, PT ;  /* 0x00000001ca00780c */ /* 0x000fe20003f65270 */
[----:B------:R-:W-:Y:S01]  /*2f280*/  BSSY.RECONVERGENT B0, `(.L_x_3238) ;  /* 0x0000052000007945 */ /* 0x000fe20003800200 */
[----:B------:R-:W-:Y:S01]  /*2f290*/  @P1 SHF.L.U32 R160, R96, 0x10, RZ ;  /* 0x0000001060a01819 */ /* 0x000fe200000006ff */
[----:B------:R-:W-:Y:S01]  /*2f2a0*/  FFMA.FTZ R119, R119, R144, 1.1641532182693481445e-10 ;  /* 0x2f00000077777423 */ /* 0x000fe20000010090 */
[----:B------:R-:W-:Y:S01]  /*2f2b0*/  FMUL.FTZ R118, R118, R143 ;  /* 0x0000008f76767220 */ /* 0x000fe20000410000 */
[----:B------:R-:W-:Y:S02]  /*2f2c0*/  LOP3.LUT R131, R131, 0xffffffef, RZ, 0xc0, !PT ;  /* 0xffffffef83837812 */ /* 0x000fe400078ec0ff */
[----:B------:R-:W-:Y:S02]  /*2f2d0*/  PRMT R100, R100, 0x7632, R100 ;  /* 0x0000763264647816 */ /* 0x000fe40000000064 */
[----:B------:R-:W-:Y:S01]  /*2f2e0*/  FSETP.GTU.FTZ.AND P2, PT, R119, R142, PT ;  /* 0x0000008e7700720b */ /* 0x000fe20003f5c000 */
[----:B------:R-:W-:-:S03]  /*2f2f0*/  IMAD.MOV.U32 R119, RZ, RZ, R158 ;  /* 0x000000ffff777224 */ /* 0x000fc600078e009e */
[----:B------:R-:W-:Y:S02]  /*2f300*/  FSEL R201, R118, RZ, !P2 ;  /* 0x000000ff76c97208 */ /* 0x000fe40005000000 */
[----:B------:R-:W-:-:S03]  /*2f310*/  PLOP3.LUT P2, PT, P2, PT, PT, 0x8, 0x80 ;  /* 0x000000000080781c */ /* 0x000fc6000174e170 */
        /* <DEDUP_REMOVED lines=13> */
.L_x_3240:
        /* <DEDUP_REMOVED lines=13> */
.L_x_3242:
[----:B------:R-:W-:Y:S05]  /*2f4c0*/  BSYNC.RECONVERGENT B1 ;  /* 0x0000000000017941 */ /* 0x000fea0003800200 */
.L_x_3241:
        /* <DEDUP_REMOVED lines=45> */
.L_x_3239:
[----:B------:R-:W-:Y:S05]  /*2f7a0*/  BSYNC.RECONVERGENT B0 ;  /* 0x0000000000007941 */ /* 0x000fea0003800200 */
.L_x_3238:
        /* <DEDUP_REMOVED lines=8> */
[----:B------:R-:W-:Y:S02]  /*2f830*/  @P1 SHF.L.U32 R118, R118, 0x10, RZ ;  /* 0x0000001076761819 */ /* 0x000fe400000006ff */
[----:B------:R-:W-:-:S04]  /*2f840*/  FSETP.GTU.FTZ.AND P2, PT, R119, R142, PT ;  /* 0x0000008e7700720b */ /* 0x000fc80003f5c000 */
[----:B------:R-:W-:Y:S01]  /*2f850*/  FSEL R203, R100, RZ, !P2 ;  /* 0x000000ff64cb7208 */ /* 0x000fe20005000000 */
[----:B------:R-:W-:Y:S01]  /*2f860*/  IMAD.MOV.U32 R100, RZ, RZ, R158 ;  /* 0x000000ffff647224 */ /* 0x000fe200078e009e */
        /* <DEDUP_REMOVED lines=14> */
.L_x_3245:
        /* <DEDUP_REMOVED lines=13> */
.L_x_3247:
[----:B------:R-:W-:Y:S05]  /*2fa20*/  BSYNC.RECONVERGENT B1 ;  /* 0x0000000000017941 */ /* 0x000fea0003800200 */
.L_x_3246:
        /* <DEDUP_REMOVED lines=45> */
.L_x_3244:
[----:B------:R-:W-:Y:S05]  /*2fd00*/  BSYNC.RECONVERGENT B0 ;  /* 0x0000000000007941 */ /* 0x000fea0003800200 */
.L_x_3243:
        /* <DEDUP_REMOVED lines=8> */
[----:B------:R-:W-:Y:S02]  /*2fd90*/  IMAD.MOV.U32 R101, RZ, RZ, R158 ;  /* 0x000000ffff657224 */ /* 0x000fe400078e009e */
[----:B------:R-:W-:-:S02]  /*2fda0*/  FSETP.GTU.FTZ.AND P2, PT, R119, R142, PT ;  /* 0x0000008e7700720b */ /* 0x000fc40003f5c000 */
[----:B------:R-:W-:Y:S02]  /*2fdb0*/  @P1 SHF.L.U32 R119, R97, 0x10, RZ ;  /* 0x0000001061771819 */ /* 0x000fe400000006ff */
        /* <DEDUP_REMOVED lines=15> */
.L_x_3250:
        /* <DEDUP_REMOVED lines=13> */
.L_x_3252:
[----:B------:R-:W-:Y:S05]  /*2ff80*/  BSYNC.RECONVERGENT B1 ;  /* 0x0000000000017941 */ /* 0x000fea0003800200 */
.L_x_3251:
        /* <DEDUP_REMOVED lines=45> */
.L_x_3249:
[----:B------:R-:W-:Y:S05]  /*30260*/  BSYNC.RECONVERGENT B0 ;  /* 0x0000000000007941 */ /* 0x000fea0003800200 */
.L_x_3248:
        /* <DEDUP_REMOVED lines=8> */
[----:B------:R-:W-:Y:S02]  /*302f0*/  IMAD.MOV.U32 R160, RZ, RZ, 0x2 ;  /* 0x00000002ffa07424 */ /* 0x000fe400078e00ff */
[----:B------:R-:W-:-:S02]  /*30300*/  FSETP.GTU.FTZ.AND P3, PT, R101, R142, PT ;  /* 0x0000008e6500720b */ /* 0x000fc40003f7c000 */
[----:B------:R-:W-:Y:S02]  /*30310*/  @P1 SHF.L.U32 R101, R118, 0x10, RZ ;  /* 0x0000001076651819 */ /* 0x000fe400000006ff */
        /* <DEDUP_REMOVED lines=15> */
.L_x_3255:
        /* <DEDUP_REMOVED lines=13> */
.L_x_3257:
[----:B------:R-:W-:Y:S05]  /*304e0*/  BSYNC.RECONVERGENT B1 ;  /* 0x0000000000017941 */ /* 0x000fea0003800200 */
.L_x_3256:
        /* <DEDUP_REMOVED lines=45> */
.L_x_3254:
[----:B------:R-:W-:Y:S05]  /*307c0*/  BSYNC.RECONVERGENT B0 ;  /* 0x0000000000007941 */ /* 0x000fea0003800200 */
.L_x_3253:
[----:B------:R-:W-:Y:S01]  /*307d0*/  I2FP.F32.U32 R101, R101 ;  /* 0x0000006500657245 */ /* 0x000fe20000201000 */
[----:B------:R-:W-:Y:S01]  /*307e0*/  IMAD.U32 R100, R102, 0x10000, RZ ;  /* 0x0001000066647824 */ /* 0x000fe200078e00ff */
[----:B------:R-:W-:Y:S01]  /*307f0*/  ISETP.NE.AND P3, PT, R160, 0x1, PT ;  /* 0x00000001a000780c */ /* 0x000fe20003f65270 */
[----:B------:R-:W-:Y:S01]  /*30800*/  BSSY.RECONVERGENT B0, `(.L_x_3258) ;  /* 0x0000050000007945 */ /* 0x000fe20003800200 */
[----:B------:R-:W-:Y:S01]  /*30810*/  @P1 SHF.L.U32 R118, R98, 0x10, RZ ;  /* 0x0000001062761819 */ /* 0x000fe200000006ff */
        /* <DEDUP_REMOVED lines=19> */
.L_x_3260:
        /* <DEDUP_REMOVED lines=13> */
.L_x_3262:
[----:B------:R-:W-:Y:S05]  /*30a20*/  BSYNC.RECONVERGENT B1 ;  /* 0x0000000000017941 */ /* 0x000fea0003800200 */
.L_x_3261:
        /* <DEDUP_REMOVED lines=45> */
.L_x_3259:
[----:B------:R-:W-:Y:S05]  /*30d00*/  BSYNC.RECONVERGENT B0 ;  /* 0x0000000000007941 */ /* 0x000fea0003800200 */
.L_x_3258:
[----:B------:R-:W-:Y:S01]  /*30d10*/  I2FP.F32.U32 R101, R101 ;  /* 0x0000006500657245 */ /* 0x000fe20000201000 */
[----:B------:R-:W-:Y:S01]  /*30d20*/  IMAD.U32 R102, R102, 0x10000, RZ ;  /* 0x0001000066667824 */ /* 0x000fe200078e00ff */
[----:B------:R-:W-:Y:S01]  /*30d30*/  ISETP.NE.AND P4, PT, R118, 0x1, PT ;  /* 0x000000017600780c */ /* 0x000fe20003f85270 */
[----:B------:R-:W-:Y:S01]  /*30d40*/  BSSY.RECONVERGENT B0, `(.L_x_3263) ;  /* 0x0000050000007945 */ /* 0x000fe20003800200 */
[----:B------:R-:W-:Y:S01]  /*30d50*/  @P1 PRMT R100, R98, 0x7632, R100 ;  /* 0x0000763262641816 */ /* 0x000fe20000000064 */
[----:B------:R-:W-:Y:S01]  /*30d60*/  FFMA.FTZ R101, R101, R144, 1.1641532182693481445e-10 ;  /* 0x2f00000065657423 */ /* 0x000fe20000010090 */
[----:B------:R-:W-:Y:S02]  /*30d70*/  FMUL.FTZ R102, R102, R143 ;  /* 0x0000008f66667220 */ /* 0x000fe40000410000 */
[----:B------:R-:W-:Y:S01]  /*30d80*/  @P1 SHF.L.U32 R119, R100, 0x10, RZ ;  /* 0x0000001064771819 */ /* 0x000fe200000006ff */
[----:B------:R-:W-:Y:S01]  /*30d90*/  IMAD.MOV.U32 R100, RZ, RZ, R158 ;  /* 0x000000ffff647224 */ /* 0x000fe200078e009e */
[----:B------:R-:W-:-:S04]  /*30da0*/  FSETP.GTU.FTZ.AND P3, PT, R101, R142, PT ;  /* 0x0000008e6500720b */ /* 0x000fc80003f7c000 */
        /* <DEDUP_REMOVED lines=14> */
.L_x_3265:
        /* <DEDUP_REMOVED lines=13> */
.L_x_3267:
[----:B------:R-:W-:Y:S05]  /*30f60*/  BSYNC.RECONVERGENT B1 ;  /* 0x0000000000017941 */ /* 0x000fea0003800200 */
.L_x_3266:
[----:B------:R-:W-:Y:S01]  /*30f70*/  IMAD.WIDE.U32 R118, R2, -0x326172a9, RZ ;  /* 0xcd9e8d5702767825 */ /* 0x000fe200078e00ff */
[----:B------:R-:W-:-:S03]  /*30f80*/  LOP3.LUT R158, R130, R101, R139, 0x96, !PT ;  /* 0x00000065829e7212 */ /* 0x000fc600078e968b */
[----:B------:R-:W-:Y:S01]  /*30f90*/  IMAD.MOV.U32 R102, RZ, RZ, RZ ;  /* 0x000000ffff667224 */ /* 0x000fe200078e00ff */
        /* <DEDUP_REMOVED lines=41> */
[----:B------:R-:W-:-:S07]  /*31230*/  MOV R170, R160 ;  /* 0x000000a000aa7202 */ /* 0x000fce0000000f00 */
.L_x_3264:
[----:B------:R-:W-:Y:S05]  /*31240*/  BSYNC.RECONVERGENT B0 ;  /* 0x0000000000007941 */ /* 0x000fea0003800200 */
.L_x_3263:
        /* <DEDUP_REMOVED lines=24> */
.L_x_3270:
        /* <DEDUP_REMOVED lines=13> */
.L_x_3272:
[----:B------:R-:W-:Y:S05]  /*314a0*/  BSYNC.RECONVERGENT B1 ;  /* 0x0000000000017941 */ /* 0x000fea0003800200 */
.L_x_3271:
        /* <DEDUP_REMOVED lines=45> */
.L_x_3269:
[----:B------:R-:W-:Y:S05]  /*31780*/  BSYNC.RECONVERGENT B0 ;  /* 0x0000000000007941 */ /* 0x000fea0003800200 */
.L_x_3268:
[----:B------:R-:W-:Y:S01]  /*31790*/  I2FP.F32.U32 R101, R101 ;  /* 0x0000006500657245 */ /* 0x000fe20000201000 */
[----:B------:R-:W-:Y:S01]  /*317a0*/  IMAD.U32 R100, R215, 0x10000, RZ ;  /* 0x00010000d7647824 */ /* 0x000fe200078e00ff */
[----:B------:R-:W-:-:S03]  /*317b0*/  @P1 PRMT R102, R99, 0x7632, R102 ;  /* 0x0000763263661816 */ /* 0x000fc60000000066 */
[----:B------:R-:W-:Y:S01]  /*317c0*/  FFMA.FTZ R101, R101, R144, 1.1641532182693481445e-10 ;  /* 0x2f00000065657423 */ /* 0x000fe20000010090 */
[----:B------:R-:W-:Y:S01]  /*317d0*/  FMUL.FTZ R100, R100, R143 ;  /* 0x0000008f64647220 */ /* 0x000fe20000410000 */
[----:B------:R-:W-:Y:S02]  /*317e0*/  @P1 SHF.L.U32 R103, R102, 0x10, RZ ;  /* 0x0000001066671819 */ /* 0x000fe400000006ff */
[----:B------:R-:W-:Y:S02]  /*317f0*/  PRMT R102, R211, 0x5410, R212 ;  /* 0x00005410d3667816 */ /* 0x000fe400000000d4 */
[----:B------:R-:W-:Y:S02]  /*31800*/  FSETP.GTU.FTZ.AND P5, PT, R101, R142, PT ;  /* 0x0000008e6500720b */ /* 0x000fe40003fbc000 */
[----:B------:R-:W-:Y:S02]  /*31810*/  PRMT R101, R209, 0x5410, R210 ;  /* 0x00005410d1657816 */ /* 0x000fe400000000d2 */
[----:B------:R-:W-:-:S02]  /*31820*/  FSEL R142, R100, RZ, !P5 ;  /* 0x000000ff648e7208 */ /* 0x000fc40006800000 */
[----:B------:R-:W-:Y:S02]  /*31830*/  PLOP3.LUT P5, PT, P5, PT, PT, 0x8, 0x80 ;  /* 0x000000000080781c */ /* 0x000fe40002fae170 */
[----:B------:R-:W-:Y:S01]  /*31840*/  PRMT R100, R204, 0x5410, R207 ;  /* 0x00005410cc647816 */ /* 0x000fe200000000cf */
[----:B------:R-:W-:-:S05]  /*31850*/  @P1 FADD.FTZ R142, R142, R103 ;  /* 0x000000678e8e1221 */ /* 0x000fca0000010000 */
[----:B------:R-:W-:-:S04]  /*31860*/  F2FP.BF16.F32.PACK_AB R103, RZ, R142 ;  /* 0x0000008eff67723e */ /* 0x000fc800000010ff */
[----:B------:R-:W-:-:S07]  /*31870*/  PRMT R103, R214, 0x5410, R103 ;  /* 0x00005410d6677816 */ /* 0x000fce0000000067 */
.L_x_3232:
[----:B------:R-:W-:Y:S01]  /*31880*/  FADD.FTZ R118, RZ, R106 ;  /* 0x0000006aff767221 */ /* 0x000fe20000010000 */
[----:B------:R-:W-:Y:S01]  /*31890*/  SEL R145, RZ, 0x1000000, !P5 ;  /* 0x01000000ff917807 */ /* 0x000fe20006800000 */
[----:B------:R-:W0:Y:S01]  /*318a0*/  S2R R148, SR_TID.X ;  /* 0x0000000000947919 */ /* 0x000e220000002100 */
[----:B------:R-:W-:Y:S01]  /*318b0*/  SEL R146, RZ, 0x10000, !P4 ;  /* 0x00010000ff927807 */ /* 0x000fe20006000000 */
[----:B------:R-:W-:Y:S01]  /*318c0*/  FADD.FTZ R119, R118, R107 ;  /* 0x0000006b76777221 */ /* 0x000fe20000010000 */
[----:B------:R-:W-:Y:S01]  /*318d0*/  LOP3.LUT P6, RZ, R131, 0x8, RZ, 0xc0, !PT ;  /* 0x0000000883ff7812 */ /* 0x000fe200078cc0ff */
[----:B------:R-:W-:Y:S01]  /*318e0*/  IMAD.WIDE.U32 R114, R193, 0x10, R114 ;  /* 0x00000010c1727825 */ /* 0x000fe200078e0072 */
[----:B------:R-:W-:-:S03]  /*318f0*/  LOP3.LUT P5, RZ, R131, 0x4, RZ, 0xc0, !PT ;  /* 0x0000000483ff7812 */ /* 0x000fc600078ac0ff */
[----:B------:R-:W-:Y:S01]  /*31900*/  FADD.FTZ R118, R119, R108 ;  /* 0x0000006c77767221 */ /* 0x000fe20000010000 */
[----:B------:R-:W-:Y:S01]  /*31910*/  LOP3.LUT P4, RZ, R131, 0x2, RZ, 0xc0, !PT ;  /* 0x0000000283ff7812 */ /* 0x000fe2000788c0ff */
[----:B------:R-:W-:Y:S01]  /*31920*/  IMAD.WIDE.U32 R116, R193, 0x8, R116 ;  /* 0x00000008c1747825 */ /* 0x000fe200078e0074 */
[----:B------:R-:W-:-:S03]  /*31930*/  SEL R147, RZ, 0x100, !P3 ;  /* 0x00000100ff937807 */ /* 0x000fc60005800000 */
[----:B------:R-:W-:Y:S01]  /*31940*/  FADD.FTZ R119, R118, R109 ;  /* 0x0000006d76777221 */ /* 0x000fe20000010000 */
[----:B------:R-:W-:Y:S01]  /*31950*/  LOP3.LUT P1, RZ, R131, 0x10, RZ, 0xc0, !PT ;  /* 0x0000001083ff7812 */ /* 0x000fe2000782c0ff */
[----:B------:R1:W-:Y:S01]  /*31960*/  STG.E.128 desc[UR6][R114.64], R100 ;  /* 0x0000006472007986 */ /* 0x0003e2000c101d06 */
[----:B------:R-:W-:Y:S01]  /*31970*/  SEL R143, RZ, 0x1000000, !P4 ;  /* 0x01000000ff8f7807 */ /* 0x000fe20006000000 */
[----:B------:R-:W-:Y:S01]  /*31980*/  FADD.FTZ R118, R119, R110 ;  /* 0x0000006e77767221 */ /* 0x000fe20000010000 */
[----:B------:R-:W-:Y:S02]  /*31990*/  SEL R144, RZ, 0x100, !P6 ;  /* 0x00000100ff907807 */ /* 0x000fe40007000000 */
[----:B------:R-:W-:Y:S01]  /*319a0*/  LOP3.LUT R147, R147, R145, R146, 0xfe, !PT ;  /* 0x0000009193937212 */ /* 0x000fe200078efe92 */
[----:B------:R-:W-:Y:S01]  /*319b0*/  FADD.FTZ R119, R118, R111 ;  /* 0x0000006f76777221 */ /* 0x000fe20000010000 */
[----:B------:R-:W-:Y:S02]  /*319c0*/  SEL R146, RZ, 0x1, !P2 ;  /* 0x00000001ff927807 */ /* 0x000fe40005000000 */
[----:B------:R-:W-:Y:S01]  /*319d0*/  SEL R145, RZ, 0x1, !P1 ;  /* 0x00000001ff917807 */ /* 0x000fe20004800000 */
        /* <DEDUP_REMOVED lines=35> */
[----:B------:R-:W-:-:S03]  /*31c10*/  SEL R119, RZ, 0x10000, !P5 ;  /* 0x00010000ff777807 */ /* 0x000fc60006800000 */
[----:B------:R-:W-:Y:S01]  /*31c20*/  FADD.FTZ R118, R118, R201 ;  /* 0x000000c976767221 */ /* 0x000fe20000010000 */
[----:B------:R-:W-:Y:S02]  /*31c30*/  LOP3.LUT R144, R144, R143, R119, 0xfe, !PT ;  /* 0x0000008f90907212 */ /* 0x000fe400078efe77 */
[----:B------:R-:W-:Y:S01]  /*31c40*/  LOP3.LUT R119, R147, R146, RZ, 0xfc, !PT ;  /* 0x0000009293777212 */ /* 0x000fe200078efcff */
[----:B------:R-:W-:Y:S01]  /*31c50*/  FADD.FTZ R143, R118, R203 ;  /* 0x000000cb768f7221 */ /* 0x000fe20000010000 */
[----:B------:R-:W-:-:S03]  /*31c60*/  LOP3.LUT R118, R144, R145, RZ, 0xfc, !PT ;  /* 0x0000009190767212 */ /* 0x000fc600078efcff */
[----:B------:R-:W-:Y:S02]  /*31c70*/  FADD.FTZ R143, R143, R202 ;  /* 0x000000ca8f8f7221 */ /* 0x000fe40000010000 */
[----:B------:R1:W-:Y:S02]  /*31c80*/  STG.E.64 desc[UR6][R116.64], R118 ;  /* 0x0000007674007986 */ /* 0x0003e4000c101b06 */
[----:B------:R-:W-:-:S04]  /*31c90*/  FADD.FTZ R144, R143, R206 ;  /* 0x000000ce8f907221 */ /* 0x000fc80000010000 */
[----:B------:R-:W-:-:S04]  /*31ca0*/  FADD.FTZ R143, R144, R205 ;  /* 0x000000cd908f7221 */ /* 0x000fc80000010000 */
[----:B------:R-:W-:-:S04]  /*31cb0*/  FADD.FTZ R143, R143, R208 ;  /* 0x000000d08f8f7221 */ /* 0x000fc80000010000 */
[----:B------:R-:W-:Y:S01]  /*31cc0*/  FADD.FTZ R143, R143, R160 ;  /* 0x000000a08f8f7221 */ /* 0x000fe20000010000 */
        /* <DEDUP_REMOVED lines=21> */
.L_x_3273:
[----:B------:R-:W-:Y:S01]  /*31e20*/  UMOV UR13, 0xffffffff ;  /* 0xffffffff000d7882 */ /* 0x000fe20000000000 */
[----:B------:R-:W-:Y:S02]  /*31e30*/  FADD.FTZ R143, R143, R142 ;  /* 0x0000008e8f8f7221 */ /* 0x000fe40000010000 */
[----:B------:R-:W-:Y:S05]  /*31e40*/  BRA.DIV UR13, `(.L_x_3274) ;  /* 0x0000001a0d747947 */ /* 0x000fea000b800000 */
[----:B0-----:R-:W0:Y:S02]  /*31e50*/  SHFL.BFLY PT, R100, R143, 0x1, 0x1f ;  /* 0x0c201f008f647f89 */ /* 0x001e2400000e0000 */
[----:B0-----:R-:W-:-:S05]  /*31e60*/  FADD.FTZ R102, R143, R100 ;  /* 0x000000648f667221 */ /* 0x001fca0000010000 */
        /* <DEDUP_REMOVED lines=15> */
[----:B------:R-:W-:Y:S01]  /*31f60*/  FFMA.FTZ R100, R119, R119, R100 ;  /* 0x0000007777647223 */ /* 0x000fe20000010064 */
[----:B------:R-:W-:-:S03]  /*31f70*/  FADD.FTZ R119, -R117, R109 ;  /* 0x0000006d75777221 */ /* 0x000fc60000010100 */
[----:B------:R-:W-:Y:S01]  /*31f80*/  FFMA.FTZ R100, R103, R103, R100 ;  /* 0x0000006767647223 */ /* 0x000fe20000010064 */
[----:B------:R-:W-:-:S03]  /*31f90*/  FADD.FTZ R103, -R117, R110 ;  /* 0x0000006e75677221 */ /* 0x000fc60000010100 */
        /* <DEDUP_REMOVED lines=96> */
.L_x_3287:
[C---:B------:R-:W-:Y:S01]  /*325a0*/  FMUL.FTZ R100, R117.reuse, R117 ;  /* 0x0000007575647220 */ /* 0x040fe20000410000 */
[----:B------:R-:W-:Y:S01]  /*325b0*/  ISETP.NE.AND P2, PT, RZ, UR5, PT ;  /* 0x00000005ff007c0c */ /* 0x000fe2000bf45270 */
[----:B01----:R-:W-:Y:S01]  /*325c0*/  FADD.FTZ R114, R114, R119 ;  /* 0x0000007772727221 */ /* 0x003fe20000010000 */
[----:B------:R-:W-:Y:S01]  /*325d0*/  SHF.L.U32 R214, R68, 0x10, RZ ;  /* 0x0000001044d67819 */ /* 0x000fe200000006ff */
[----:B------:R-:W-:Y:S01]  /*325e0*/  IMAD.U32 R212, R44, 0x10000, RZ ;  /* 0x000100002cd47824 */ /* 0x000fe200078e00ff */
[----:B------:R-:W-:Y:S01]  /*325f0*/  FSEL R100, R100, RZ, P2 ;  /* 0x000000ff64647208 */ /* 0x000fe20001000000 */
[----:B------:R-:W-:Y:S01]  /*32600*/  FFMA.FTZ R101, R114, R101, UR10 ;  /* 0x0000000a72657e23 */ /* 0x000fe20008010065 */
[----:B------:R-:W-:Y:S01]  /*32610*/  FSEL R103, R117, RZ, !P2 ;  /* 0x000000ff75677208 */ /* 0x000fe20005000000 */
[----:B------:R-:W-:Y:S01]  /*32620*/  IMAD.U32 R115, R129, 0x10000, RZ ;  /* 0x0001000081737824 */ /* 0x000fe200078e00ff */
[----:B------:R-:W-:Y:S01]  /*32630*/  SHF.L.U32 R145, R71, 0x10, RZ ;  /* 0x0000001047917819 */ /* 0x000fe200000006ff */
[----:B------:R-:W-:Y:S01]  /*32640*/  FADD.FTZ R101, R101, R100 ;  /* 0x0000006465657221 */ /* 0x000fe20000010000 */
[----:B------:R-:W-:-:S02]  /*32650*/  IMAD.U32 R119, R128, 0x10000, RZ ;  /* 0x0001000080777824 */ /* 0x000fc400078e00ff */
[C---:B------:R-:W-:Y:S01]  /*32660*/  FADD.FTZ R228, -R103.reuse, R111 ;  /* 0x0000006f67e47221 */ /* 0x040fe20000010100 */
[C---:B------:R-:W-:Y:S01]  /*32670*/  FADD.FTZ R210, -R103.reuse, R106 ;  /* 0x0000006a67d27221 */ /* 0x040fe20000010100 */
[----:B------:R-:W0:Y:S01]  /*32680*/  MUFU.RSQ R111, R101 ;  /* 0x00000065006f7308 */ /* 0x000e220000001400 */
[C---:B------:R-:W-:Y:S01]  /*32690*/  FADD.FTZ R216, -R103.reuse, R107 ;  /* 0x0000006b67d87221 */ /* 0x040fe20000010100 */
        /* <DEDUP_REMOVED lines=15> */
[C---:B0-----:R-:W-:Y:S01]  /*32790*/  FMUL.FTZ R109, R111.reuse, R210 ;  /* 0x000000d26f6d7220 */ /* 0x041fe20000410000 */
[----:B------:R-:W-:Y:S01]  /*327a0*/  FMUL.FTZ R210, R111, R216 ;  /* 0x000000d86fd27220 */ /* 0x000fe20000410000 */
        /* <DEDUP_REMOVED lines=30> */
[----:B------:R-:W-:Y:S01]  /*32990*/  FFMA.FTZ R109, R109, R212, R214 ;  /* 0x000000d46d6d7223 */ /* 0x000fe200000100d6 */
[----:B------:R-:W-:Y:S01]  /*329a0*/  FFMA.FTZ R210, R210, R115, R119 ;  /* 0x00000073d2d27223 */ /* 0x000fe20000010077 */
[----:B------:R-:W-:Y:S01]  /*329b0*/  SHF.L.U32 R103, R126, 0x10, RZ ;  /* 0x000000107e677819 */ /* 0x000fe200000006ff */
[----:B------:R-:W-:Y:S01]  /*329c0*/  IMAD.U32 R214, R46, 0x10000, RZ ;  /* 0x000100002ed67824 */ /* 0x000fe200078e00ff */
[----:B------:R-:W-:Y:S01]  /*329d0*/  SHF.L.U32 R107, R125, 0x10, RZ ;  /* 0x000000107d6b7819 */ /* 0x000fe200000006ff */
[----:B------:R-:W-:-:S02]  /*329e0*/  IMAD.U32 R216, R70, 0x10000, RZ ;  /* 0x0001000046d87824 */ /* 0x000fc400078e00ff */
[----:B------:R-:W-:Y:S01]  /*329f0*/  FMUL.FTZ R119, R111, R226 ;  /* 0x000000e26f777220 */ /* 0x000fe20000410000 */
[----:B------:R-:W-:Y:S02]  /*32a00*/  IMAD.U32 R101, R127, 0x10000, RZ ;  /* 0x000100007f657824 */ /* 0x000fe400078e00ff */
[C---:B------:R-:W-:Y:S01]  /*32a10*/  FMUL.FTZ R212, R111.reuse, R224 ;  /* 0x000000e06fd47220 */ /* 0x040fe20000410000 */
[----:B------:R-:W-:Y:S02]  /*32a20*/  IMAD.U32 R115, R124, 0x10000, RZ ;  /* 0x000100007c737824 */ /* 0x000fe400078e00ff */
[----:B------:R-:W-:Y:S01]  /*32a30*/  FMUL.FTZ R228, R111, R228 ;  /* 0x000000e46fe47220 */ /* 0x000fe20000410000 */
[----:B------:R-:W-:Y:S02]  /*32a40*/  IMAD.U32 R143, R47, 0x10000, RZ ;  /* 0x000100002f8f7824 */ /* 0x000fe400078e00ff */
[----:B------:R-:W-:Y:S01]  /*32a50*/  FMUL.FTZ R230, R111, R230 ;  /* 0x000000e66fe67220 */ /* 0x000fe20000410000 */
[----:B------:R-:W-:Y:S01]  /*32a60*/  FFMA.FTZ R119, R119, R214, R216 ;  /* 0x000000d677777223 */ /* 0x000fe200000100d8 */
[----:B------:R-:W-:Y:S01]  /*32a70*/  FFMA.FTZ R212, R212, R101, R103 ;  /* 0x00000065d4d47223 */ /* 0x000fe20000010067 */
[----:B------:R-:W-:Y:S01]  /*32a80*/  FFMA.FTZ R214, R228, R107, R115 ;  /* 0x0000006be4d67223 */ /* 0x000fe20000010073 */
[----:B------:R-:W-:Y:S01]  /*32a90*/  FFMA.FTZ R115, R230, R143, R145 ;  /* 0x0000008fe6737223 */ /* 0x000fe20000010091 */
        /* <DEDUP_REMOVED lines=8> */
[----:B------:R-:W-:Y:S01]  /*32b20*/  SHF.L.U32 R101, R43, 0x10, RZ ;  /* 0x000000102b657819 */ /* 0x000fe200000006ff */
[----:B------:R-:W-:Y:S01]  /*32b30*/  FFMA.FTZ R116, R162, R107, R143 ;  /* 0x0000006ba2747223 */ /* 0x000fe2000001008f */
[----:B------:R-:W-:Y:S02]  /*32b40*/  IMAD.U32 R103, R42, 0x10000, RZ ;  /* 0x000100002a677824 */ /* 0x000fe400078e00ff */
[----:B------:R-:W-:Y:S01]  /*32b50*/  FMUL.FTZ R106, R111, R106 ;  /* 0x0000006a6f6a7220 */ /* 0x000fe20000410000 */
[----:B------:R-:W-:-:S02]  /*32b60*/  IMAD.U32 R107, R41, 0x10000, RZ ;  /* 0x00010000296b7824 */ /* 0x000fc400078e00ff */
[C---:B------:R-:W-:Y:S01]  /*32b70*/  FMUL.FTZ R172, R111.reuse, R172 ;  /* 0x000000ac6fac7220 */ /* 0x040fe20000410000 */
[----:B------:R-:W-:Y:S02]  /*32b80*/  IMAD.U32 R143, R40, 0x10000, RZ ;  /* 0x00010000288f7824 */ /* 0x000fe400078e00ff */
[C---:B------:R-:W-:Y:S01]  /*32b90*/  FMUL.FTZ R163, R111.reuse, R164 ;  /* 0x000000a46fa37220 */ /* 0x040fe20000410000 */
[----:B------:R-:W-:Y:S01]  /*32ba0*/  FMUL.FTZ R157, R111, R168 ;  /* 0x000000a86f9d7220 */ /* 0x000fe20000410000 */
[----:B------:R-:W-:Y:S01]  /*32bb0*/  FFMA.FTZ R162, R106, R101, R103 ;  /* 0x000000656aa27223 */ /* 0x000fe20000010067 */
[----:B------:R-:W-:Y:S01]  /*32bc0*/  FFMA.FTZ R164, R172, R107, R143 ;  /* 0x0000006baca47223 */ /* 0x000fe2000001008f */
[----:B------:R-:W-:Y:S01]  /*32bd0*/  IMAD.U32 R106, R52, 0x10000, RZ ;  /* 0x00010000346a7824 */ /* 0x000fe200078e00ff */
[----:B------:R-:W-:Y:S01]  /*32be0*/  SHF.L.U32 R107, R37, 0x10, RZ ;  /* 0x00000010256b7819 */ /* 0x000fe200000006ff */
[----:B------:R-:W-:Y:S02]  /*32bf0*/  IMAD.U32 R168, R76, 0x10000, RZ ;  /* 0x000100004ca87824 */ /* 0x000fe400078e00ff */
[----:B------:R-:W-:Y:S01]  /*32c00*/  FMUL.FTZ R165, R111, R174 ;  /* 0x000000ae6fa57220 */ /* 0x000fe20000410000 */
[----:B------:R-:W-:Y:S01]  /*32c10*/  SHF.L.U32 R103, R38, 0x10, RZ ;  /* 0x0000001026677819 */ /* 0x000fe200000006ff */
[----:B------:R-:W-:-:S02]  /*32c20*/  IMAD.U32 R143, R36, 0x10000, RZ ;  /* 0x00010000248f7824 */ /* 0x000fc400078e00ff */
[----:B------:R-:W-:Y:S01]  /*32c30*/  FMUL.FTZ R148, R111, R148 ;  /* 0x000000946f947220 */ /* 0x000fe20000410000 */
[----:B------:R-:W-:Y:S02]  /*32c40*/  IMAD.U32 R101, R39, 0x10000, RZ ;  /* 0x0001000027657824 */ /* 0x000fe400078e00ff */
[----:B------:R-:W-:Y:S01]  /*32c50*/  FMUL.FTZ R100, R111, R100 ;  /* 0x000000646f647220 */ /* 0x000fe20000410000 */
[----:B------:R-:W-:Y:S01]  /*32c60*/  FFMA.FTZ R165, R165, R106, R168 ;  /* 0x0000006aa5a57223 */ /* 0x000fe200000100a8 */
[----:B------:R-:W-:Y:S01]  /*32c70*/  FFMA.FTZ R168, R148, R107, R143 ;  /* 0x0000006b94a87223 */ /* 0x000fe2000001008f */
[----:B------:R-:W-:Y:S01]  /*32c80*/  SHF.L.U32 R143, R32, 0x10, RZ ;  /* 0x00000010208f7819 */ /* 0x000fe200000006ff */
[----:B------:R-:W-:Y:S01]  /*32c90*/  FFMA.FTZ R172, R100, R101, R103 ;  /* 0x0000006564ac7223 */ /* 0x000fe20000010067 */
[----:B------:R-:W-:Y:S02]  /*32ca0*/  IMAD.U32 R101, R35, 0x10000, RZ ;  /* 0x0001000023657824 */ /* 0x000fe400078e00ff */
[----:B------:R-:W-:Y:S01]  /*32cb0*/  FMUL.FTZ R102, R111, R102 ;  /* 0x000000666f667220 */ /* 0x000fe20000410000 */
[----:B------:R-:W-:-:S02]  /*32cc0*/  IMAD.U32 R103, R34, 0x10000, RZ ;  /* 0x0001000022677824 */ /* 0x000fc400078e00ff */
[----:B------:R-:W-:Y:S01]  /*32cd0*/  FMUL.FTZ R144, R111, R144 ;  /* 0x000000906f907220 */ /* 0x000fe20000410000 */
[----:B------:R-:W-:Y:S02]  /*32ce0*/  IMAD.U32 R107, R33, 0x10000, RZ ;  /* 0x00010000216b7824 */ /* 0x000fe400078e00ff */
[C---:B------:R-:W-:Y:S01]  /*32cf0*/  FMUL.FTZ R169, R111.reuse, R176 ;  /* 0x000000b06fa97220 */ /* 0x040fe20000410000 */
[----:B------:R-:W-:Y:S01]  /*32d00*/  FFMA.FTZ R174, R102, R101, R103 ;  /* 0x0000006566ae7223 */ /* 0x000fe20000010067 */
[----:B------:R-:W-:Y:S01]  /*32d10*/  SHF.L.U32 R100, R54, 0x10, RZ ;  /* 0x0000001036647819 */ /* 0x000fe200000006ff */
[----:B------:R-:W-:Y:S01]  /*32d20*/  FFMA.FTZ R176, R144, R107, R143 ;  /* 0x0000006b90b07223 */ /* 0x000fe2000001008f */
[----:B------:R-:W-:Y:S01]  /*32d30*/  FMUL.FTZ R171, R111, R178 ;  /* 0x000000b26fab7220 */ /* 0x000fe20000410000 */
[----:B------:R-:W-:Y:S01]  /*32d40*/  SHF.L.U32 R101, R31, 0x10, RZ ;  /* 0x000000101f657819 */ /* 0x000fe200000006ff */
[----:B------:R-:W-:Y:S01]  /*32d50*/  IMAD.U32 R106, R78, 0x10000, RZ ;  /* 0x000100004e6a7824 */ /* 0x000fe200078e00ff */
[----:B------:R-:W-:Y:S01]  /*32d60*/  SHF.L.U32 R143, R80, 0x10, RZ ;  /* 0x00000010508f7819 */ /* 0x000fe200000006ff */
[----:B------:R-:W-:-:S02]  /*32d70*/  IMAD.U32 R103, R30, 0x10000, RZ ;  /* 0x000100001e677824 */ /* 0x000fc400078e00ff */
[C---:B------:R-:W-:Y:S01]  /*32d80*/  FMUL.FTZ R178, R111.reuse, R182 ;  /* 0x000000b66fb27220 */ /* 0x040fe20000410000 */
[----:B------:R-:W-:Y:S02]  /*32d90*/  IMAD.U32 R107, R56, 0x10000, RZ ;  /* 0x00010000386b7824 */ /* 0x000fe400078e00ff */
[----:B------:R-:W-:Y:S01]  /*32da0*/  FMUL.FTZ R118, R111, R118 ;  /* 0x000000766f767220 */ /* 0x000fe20000410000 */
[----:B------:R-:W-:Y:S01]  /*32db0*/  FFMA.FTZ R171, R171, R100, R106 ;  /* 0x00000064abab7223 */ /* 0x000fe2000001006a */
[----:B------:R-:W-:Y:S01]  /*32dc0*/  FFMA.FTZ R178, R178, R101, R103 ;  /* 0x00000065b2b27223 */ /* 0x000fe20000010067 */
[----:B------:R-:W-:Y:S02]  /*32dd0*/  IMAD.U32 R100, R29, 0x10000, RZ ;  /* 0x000100001d647824 */ /* 0x000fe400078e00ff */
[----:B------:R-:W-:Y:S01]  /*32de0*/  FFMA.FTZ R118, R118, R107, R143 ;  /* 0x0000006b76767223 */ /* 0x000fe2000001008f */
[----:B------:R-:W-:Y:S02]  /*32df0*/  IMAD.U32 R102, R28, 0x10000, RZ ;  /* 0x000100001c667824 */ /* 0x000fe400078e00ff */
[----:B------:R-:W-:Y:S01]  /*32e00*/  FMUL.FTZ R177, R111, R186 ;  /* 0x000000ba6fb17220 */ /* 0x000fe20000410000 */
[----:B------:R-:W-:Y:S01]  /*32e10*/  SHF.L.U32 R103, R26, 0x10, RZ ;  /* 0x000000101a677819 */ /* 0x000fe200000006ff */
[----:B------:R-:W-:-:S02]  /*32e20*/  IMAD.U32 R107, R58, 0x10000, RZ ;  /* 0x000100003a6b7824 */ /* 0x000fc400078e00ff */
[C---:B------:R-:W-:Y:S01]  /*32e30*/  FMUL.FTZ R114, R111.reuse, R114 ;  /* 0x000000726f727220 */ /* 0x040fe20000410000 */
[----:B------:R-:W-:Y:S02]  /*32e40*/  IMAD.U32 R143, R82, 0x10000, RZ ;  /* 0x00010000528f7824 */ /* 0x000fe400078e00ff */
[----:B------:R-:W-:Y:S01]  /*32e50*/  FMUL.FTZ R188, R111, R188 ;  /* 0x000000bc6fbc7220 */ /* 0x000fe20000410000 */
[----:B------:R-:W-:Y:S02]  /*32e60*/  IMAD.U32 R101, R27, 0x10000, RZ ;  /* 0x000100001b657824 */ /* 0x000fe400078e00ff */
[----:B------:R-:W-:Y:S01]  /*32e70*/  FMUL.FTZ R173, R111, R180 ;  /* 0x000000b46fad7220 */ /* 0x000fe20000410000 */
[----:B------:R-:W-:Y:S01]  /*32e80*/  FFMA.FTZ R177, R177, R100, R102 ;  /* 0x00000064b1b17223 */ /* 0x000fe20000010066 */
[----:B------:R-:W-:Y:S01]  /*32e90*/  FMUL.FTZ R182, R111, R156 ;  /* 0x0000009c6fb67220 */ /* 0x000fe20000410000 */
[----:B------:R-:W-:Y:S01]  /*32ea0*/  FFMA.FTZ R180, R114, R107, R143 ;  /* 0x0000006b72b47223 */ /* 0x000fe2000001008f */
[----:B------:R-:W-:Y:S01]  /*32eb0*/  SHF.L.U32 R100, R25, 0x10, RZ ;  /* 0x0000001019647819 */ /* 0x000fe200000006ff */
[----:B------:R-:W-:Y:S01]  /*32ec0*/  FFMA.FTZ R156, R188, R101, R103 ;  /* 0x00000065bc9c7223 */ /* 0x000fe20000010067 */
[----:B------:R-:W-:Y:S01]  /*32ed0*/  SHF.L.U32 R107, R20, 0x10, RZ ;  /* 0x00000010146b7819 */ /* 0x000fe200000006ff */
[----:B------:R-:W-:-:S02]  /*32ee0*/  IMAD.U32 R102, R24, 0x10000, RZ ;  /* 0x0001000018667824 */ /* 0x000fc400078e00ff */
[----:B------:R-:W-:Y:S01]  /*32ef0*/  FMUL.FTZ R181, R111, R190 ;  /* 0x000000be6fb57220 */ /* 0x000fe20000410000 */
[----:B------:R-:W-:Y:S02]  /*32f00*/  IMAD.U32 R103, R21, 0x10000, RZ ;  /* 0x0001000015677824 */ /* 0x000fe400078e00ff */
[----:B------:R-:W-:Y:S01]  /*32f10*/  FMUL.FTZ R150, R111, R150 ;  /* 0x000000966f967220 */ /* 0x000fe20000410000 */
[----:B------:R-:W-:Y:S02]  /*32f20*/  IMAD.U32 R187, R23, 0x10000, RZ ;  /* 0x0001000017bb7824 */ /* 0x000fe400078e00ff */
[C---:B------:R-:W-:Y:S01]  /*32f30*/  FMUL.FTZ R110, R111.reuse, R110 ;  /* 0x0000006e6f6e7220 */ /* 0x040fe20000410000 */
[----:B------:R-:W-:Y:S02]  /*32f40*/  IMAD.U32 R101, R22, 0x10000, RZ ;  /* 0x0001000016657824 */ /* 0x000fe400078e00ff */
[----:B------:R-:W-:Y:S01]  /*32f50*/  FMUL.FTZ R179, R111, R184 ;  /* 0x000000b86fb37220 */ /* 0x000fe20000410000 */
[----:B------:R-:W-:Y:S01]  /*32f60*/  FFMA.FTZ R181, R181, R100, R102 ;  /* 0x00000064b5b57223 */ /* 0x000fe20000010066 */
[----:B------:R-:W-:Y:S01]  /*32f70*/  FFMA.FTZ R184, R150, R103, R107 ;  /* 0x0000006796b87223 */ /* 0x000fe2000001006b */
[----:B------:R-:W-:Y:S01]  /*32f80*/  SHF.L.U32 R100, R60, 0x10, RZ ;  /* 0x000000103c647819 */ /* 0x000fe200000006ff */
[----:B------:R-:W-:Y:S01]  /*32f90*/  FFMA.FTZ R187, R110, R187, R101 ;  /* 0x000000bb6ebb7223 */ /* 0x000fe20000010065 */
[----:B------:R-:W-:Y:S01]  /*32fa0*/  SHF.L.U32 R189, R19, 0x10, RZ ;  /* 0x0000001013bd7819 */ /* 0x000fe200000006ff */
[----:B------:R-:W-:Y:S01]  /*32fb0*/  IMAD.U32 R102, R84, 0x10000, RZ ;  /* 0x0001000054667824 */ /* 0x000fe200078e00ff */
[----:B------:R-:W-:Y:S01]  /*32fc0*/  SHF.L.U32 R107, R86, 0x10, RZ ;  /* 0x00000010566b7819 */ /* 0x000fe200000006ff */
[----:B------:R-:W-:Y:S01]  /*32fd0*/  FMUL.FTZ R183, R111, R192 ;  /* 0x000000c06fb77220 */ /* 0x000fe20000410000 */
[----:B------:R-:W-:-:S02]  /*32fe0*/  IMAD.U32 R101, R18, 0x10000, RZ ;  /* 0x0001000012657824 */ /* 0x000fc400078e00ff */
[C---:B------:R-:W-:Y:S01]  /*32ff0*/  FMUL.FTZ R112, R111.reuse, R112 ;  /* 0x000000706f707220 */ /* 0x040fe20000410000 */
[----:B------:R-:W-:Y:S02]  /*33000*/  IMAD.U32 R103, R62, 0x10000, RZ ;  /* 0x000100003e677824 */ /* 0x000fe400078e00ff */
[----:B------:R-:W-:Y:S01]  /*33010*/  FMUL.FTZ R188, R111, R196 ;  /* 0x000000c46fbc7220 */ /* 0x000fe20000410000 */
[----:B------:R-:W-:Y:S01]  /*33020*/  SHF.L.U32 R147, R83, 0x10, RZ ;  /* 0x0000001053937819 */ /* 0x000fe200000006ff */
[----:B------:R-:W-:Y:S02]  /*33030*/  IMAD.U32 R145, R59, 0x10000, RZ ;  /* 0x000100003b917824 */ /* 0x000fe400078e00ff */
[----:B------:R-:W-:Y:S01]  /*33040*/  FFMA.FTZ R183, R183, R100, R102 ;  /* 0x00000064b7b77223 */ /* 0x000fe20000010066 */
[----:B------:R-:W-:Y:S01]  /*33050*/  FFMA.FTZ R189, R112, R189, R101 ;  /* 0x000000bd70bd7223 */ /* 0x000fe20000010065 */
[----:B------:R-:W-:Y:S01]  /*33060*/  FFMA.FTZ R188, R188, R103, R107 ;  /* 0x00000067bcbc7223 */ /* 0x000fe2000001006b */
[----:B------:R-:W-:Y:S01]  /*33070*/  IMAD.U32 R101, R15, 0x10000, RZ ;  /* 0x000100000f657824 */ /* 0x000fe200078e00ff */
[----:B------:R-:W-:Y:S01]  /*33080*/  SHF.L.U32 R103, R14, 0x10, RZ ;  /* 0x000000100e677819 */ /* 0x000fe200000006ff */
[----:B------:R-:W-:Y:S01]  /*33090*/  FFMA.FTZ R182, R182, R145, R147 ;  /* 0x00000091b6b67223 */ /* 0x000fe20000010093 */
[----:B------:R-:W-:Y:S01]  /*330a0*/  SHF.L.U32 R100, R13, 0x10, RZ ;  /* 0x000000100d647819 */ /* 0x000fe200000006ff */
[----:B------:R-:W-:-:S02]  /*330b0*/  IMAD.U32 R102, R12, 0x10000, RZ ;  /* 0x000100000c667824 */ /* 0x000fc400078e00ff */
[C---:B------:R-:W-:Y:S01]  /*330c0*/  FMUL.FTZ R200, R111.reuse, R200 ;  /* 0x000000c86fc87220 */ /* 0x040fe20000410000 */
[----:B------:R-:W-:Y:S01]  /*330d0*/  FMUL.FTZ R195, R111, R154 ;  /* 0x0000009a6fc37220 */ /* 0x000fe20000410000 */
[----:B------:R-:W-:Y:S02]  /*330e0*/  IMAD.U32 R143, R61, 0x10000, RZ ;  /* 0x000100003d8f7824 */ /* 0x000fe400078e00ff */
[----:B------:R-:W-:Y:S01]  /*330f0*/  FMUL.FTZ R186, R111, R194 ;  /* 0x000000c26fba7220 */ /* 0x000fe20000410000 */
[----:B------:R-:W-:Y:S02]  /*33100*/  IMAD.U32 R145, R85, 0x10000, RZ ;  /* 0x0001000055917824 */ /* 0x000fe400078e00ff */
[----:B------:R-:W-:Y:S01]  /*33110*/  FFMA.FTZ R197, R200, R101, R103 ;  /* 0x00000065c8c57223 */ /* 0x000fe20000010067 */
[----:B------:R-:W-:Y:S01]  /*33120*/  FFMA.FTZ R195, R195, R100, R102 ;  /* 0x00000064c3c37223 */ /* 0x000fe20000010066 */
[----:B------:R-:W-:Y:S01]  /*33130*/  FMUL.FTZ R113, R111, R218 ;  /* 0x000000da6f717220 */ /* 0x000fe20000410000 */
[----:B------:R-:W-:Y:S01]  /*33140*/  FFMA.FTZ R186, R186, R143, R145 ;  /* 0x0000008fbaba7223 */ /* 0x000fe20000010091 */
[----:B------:R-:W0:Y:S01]  /*33150*/  LDC.64 R100, c[0x0][0x428] ;  /* 0x00010a00ff647b82 */ /* 0x000e220000000a00 */
[----:B------:R-:W-:Y:S01]  /*33160*/  SHF.L.U32 R218, R120, 0x10, RZ ;  /* 0x0000001078da7819 */ /* 0x000fe200000006ff */
[----:B------:R-:W-:Y:S01]  /*33170*/  IMAD.U32 R216, R121, 0x10000, RZ ;  /* 0x0001000079d87824 */ /* 0x000fe200078e00ff */
[----:B------:R-:W-:Y:S01]  /*33180*/  SHF.L.U32 R145, R63, 0x10, RZ ;  /* 0x000000103f917819 */ /* 0x000fe200000006ff */
[----:B------:R-:W-:-:S02]  /*33190*/  IMAD.U32 R191, R17, 0x10000, RZ ;  /* 0x0001000011bf7824 */ /* 0x000fc400078e00ff */
[C---:B------:R-:W-:Y:S01]  /*331a0*/  FMUL.FTZ R152, R111.reuse, R152 ;  /* 0x000000986f987220 */ /* 0x040fe20000410000 */
[----:B------:R-:W-:Y:S02]  /*331b0*/  IMAD.U32 R143, R16, 0x10000, RZ ;  /* 0x00010000108f7824 */ /* 0x000fe400078e00ff */
[----:B------:R-:W-:Y:S01]  /*331c0*/  FMUL.FTZ R190, R111, R198 ;  /* 0x000000c66fbe7220 */ /* 0x000fe20000410000 */
[----:B------:R-:W-:Y:S01]  /*331d0*/  IMAD.U32 R147, R87, 0x10000, RZ ;  /* 0x0001000057937824 */ /* 0x000fe200078e00ff */
[----:B------:R-:W-:Y:S01]  /*331e0*/  SHF.L.U32 R106, R57, 0x10, RZ ;  /* 0x00000010396a7819 */ /* 0x000fe200000006ff */
[----:B------:R-:W-:Y:S02]  /*331f0*/  IMAD.U32 R144, R81, 0x10000, RZ ;  /* 0x0001000051907824 */ /* 0x000fe400078e00ff */
[----:B------:R-:W-:Y:S01]  /*33200*/  FFMA.FTZ R153, R153, R216, R218 ;  /* 0x000000d899997223 */ /* 0x000fe200000100da */
[----:B------:R-:W-:Y:S01]  /*33210*/  FFMA.FTZ R191, R152, R191, R143 ;  /* 0x000000bf98bf7223 */ /* 0x000fe2000001008f */
[----:B------:R-:W-:Y:S01]  /*33220*/  FFMA.FTZ R190, R190, R145, R147 ;  /* 0x00000091bebe7223 */ /* 0x000fe20000010093 */
[----:B------:R-:W-:Y:S01]  /*33230*/  FMUL.FTZ R155, R111, R204 ;  /* 0x000000cc6f9b7220 */ /* 0x000fe20000410000 */
[----:B------:R-:W-:Y:S01]  /*33240*/  SHF.L.U32 R216, R74, 0x10, RZ ;  /* 0x000000104ad87819 */ /* 0x000fe200000006ff */
[----:B------:R-:W-:-:S02]  /*33250*/  IMAD.U32 R143, R64, 0x10000, RZ ;  /* 0x00010000408f7824 */ /* 0x000fc400078e00ff */
[----:B------:R-:W-:Y:S01]  /*33260*/  FMUL.FTZ R146, R111, R146 ;  /* 0x000000926f927220 */ /* 0x000fe20000410000 */
[----:B------:R-:W-:Y:S02]  /*33270*/  IMAD.U32 R145, R88, 0x10000, RZ ;  /* 0x0001000058917824 */ /* 0x000fe400078e00ff */
[----:B------:R-:W-:Y:S01]  /*33280*/  FFMA.FTZ R179, R179, R106, R144 ;  /* 0x0000006ab3b37223 */ /* 0x000fe20000010090 */
[----:B------:R-:W-:Y:S01]  /*33290*/  IMAD.U32 R204, R50, 0x10000, RZ ;  /* 0x0001000032cc7824 */ /* 0x000fe200078e00ff */
[----:B------:R-:W1:Y:S01]  /*332a0*/  @!P1 LDC.64 R106, c[0x0][0x3c0] ;  /* 0x0000f000ff6a9b82 */ /* 0x000e620000000a00 */
[----:B------:R-:W-:Y:S01]  /*332b0*/  FFMA.FTZ R154, R146, R143, R145 ;  /* 0x0000008f929a7223 */ /* 0x000fe20000010091 */
[----:B------:R-:W-:Y:S01]  /*332c0*/  SHF.L.U32 R145, R89, 0x10, RZ ;  /* 0x0000001059917819 */ /* 0x000fe200000006ff */
[----:B------:R-:W-:Y:S01]  /*332d0*/  FFMA.FTZ R157, R157, R204, R216 ;  /* 0x000000cc9d9d7223 */ /* 0x000fe200000100d8 */
[----:B------:R-:W-:Y:S01]  /*332e0*/  SHF.L.U32 R151, R66, 0x10, RZ ;  /* 0x0000001042977819 */ /* 0x000fe200000006ff */
[----:B------:R-:W-:Y:S01]  /*332f0*/  IMAD.U32 R143, R65, 0x10000, RZ ;  /* 0x00010000418f7824 */ /* 0x000fe200078e00ff */
[----:B------:R-:W-:Y:S01]  /*33300*/  SHF.L.U32 R216, R77, 0x10, RZ ;  /* 0x000000104dd87819 */ /* 0x000fe200000006ff */
[----:B------:R-:W-:Y:S01]  /*33310*/  IMAD.U32 R201, R90, 0x10000, RZ ;  /* 0x000100005ac97824 */ /* 0x000fe200078e00ff */
[----:B------:R-:W2:Y:S01]  /*33320*/  @!P1 LDC.64 R102, c[0x0][0x3c8] ;  /* 0x0000f200ff669b82 */ /* 0x000ea20000000a00 */
[C---:B------:R-:W-:Y:S01]  /*33330*/  FMUL.FTZ R202, R111.reuse, R202 ;  /* 0x000000ca6fca7220 */ /* 0x040fe20000410000 */
[----:B------:R-:W-:Y:S01]  /*33340*/  FMUL.FTZ R108, R111, R108 ;  /* 0x0000006c6f6c7220 */ /* 0x000fe20000410000 */
[----:B------:R-:W-:-:S02]  /*33350*/  IMAD.U32 R204, R53, 0x10000, RZ ;  /* 0x0001000035cc7824 */ /* 0x000fc400078e00ff */
[----:B------:R-:W-:Y:S01]  /*33360*/  FMUL.FTZ R206, R111, R206 ;  /* 0x000000ce6fce7220 */ /* 0x000fe20000410000 */
[----:B------:R-:W-:Y:S02]  /*33370*/  IMAD.U32 R147, R11, 0x10000, RZ ;  /* 0x000100000b937824 */ /* 0x000fe400078e00ff */
[----:B------:R-:W-:Y:S01]  /*33380*/  FFMA.FTZ R202, R202, R143, R145 ;  /* 0x0000008fcaca7223 */ /* 0x000fe20000010091 */
[----:B------:R-:W-:Y:S02]  /*33390*/  IMAD.U32 R149, R10, 0x10000, RZ ;  /* 0x000100000a957824 */ /* 0x000fe400078e00ff */
[----:B------:R-:W-:Y:S01]  /*333a0*/  FFMA.FTZ R201, R108, R151, R201 ;  /* 0x000000976cc97223 */ /* 0x000fe200000100c9 */
        /* <DEDUP_REMOVED lines=9> */
[----:B------:R-:W-:Y:S01]  /*33440*/  FMUL.FTZ R142, R111, R142 ;  /* 0x0000008e6f8e7220 */ /* 0x000fe20000410000 */
[----:B------:R-:W-:Y:S01]  /*33450*/  IMAD.U32 R147, R67, 0x10000, RZ ;  /* 0x0001000043937824 */ /* 0x000fe200078e00ff */
[----:B------:R-:W-:Y:S01]  /*33460*/  SHF.L.U32 R220, R45, 0x10, RZ ;  /* 0x000000102ddc7819 */ /* 0x000fe200000006ff */
[----:B------:R-:W-:Y:S02]  /*33470*/  IMAD.U32 R149, R91, 0x10000, RZ ;  /* 0x000100005b957824 */ /* 0x000fe400078e00ff */
[----:B------:R-:W-:Y:S01]  /*33480*/  FFMA.FTZ R173, R173, R148, R204 ;  /* 0x00000094adad7223 */ /* 0x000fe200000100cc */
[----:B------:R-:W-:-:S02]  /*33490*/  IMAD.U32 R203, R6, 0x10000, RZ ;  /* 0x0001000006cb7824 */ /* 0x000fc400078e00ff */
[----:B------:R-:W-:Y:S01]  /*334a0*/  FFMA.FTZ R208, R208, R143, R145 ;  /* 0x0000008fd0d07223 */ /* 0x000fe20000010091 */
[----:B------:R-:W-:Y:S02]  /*334b0*/  IMAD.U32 R222, R69, 0x10000, RZ ;  /* 0x0001000045de7824 */ /* 0x000fe400078e00ff */
[----:B------:R-:W-:Y:S01]  /*334c0*/  FFMA.FTZ R160, R160, R147, R149 ;  /* 0x00000093a0a07223 */ /* 0x000fe20000010095 */
[----:B------:R-:W-:Y:S01]  /*334d0*/  FFMA.FTZ R203, R142, R151, R203 ;  /* 0x000000978ecb7223 */ /* 0x000fe200000100cb */
[----:B------:R-:W-:Y:S01]  /*334e0*/  F2FP.BF16.F32.PACK_AB R112, R210, R109 ;  /* 0x0000006dd270723e */ /* 0x000fe200000010ff */
[----:B0-----:R-:W-:-:S04]  /*334f0*/  IMAD.WIDE.U32 R108, R104, 0x10, R100 ;  /* 0x00000010686c7825 */ /* 0x001fc800078e0064 */
[----:B------:R-:W-:Y:S01]  /*33500*/  FFMA.FTZ R113, R113, R220, R222 ;  /* 0x000000dc71717223 */ /* 0x000fe200000100de */
[----:B------:R-:W-:Y:S01]  /*33510*/  SHF.L.U32 R218, R51, 0x10, RZ ;  /* 0x0000001033da7819 */ /* 0x000fe200000006ff */
[--C-:B------:R-:W-:Y:S01]  /*33520*/  IMAD.WIDE.U32 R142, R105, 0x10, R100.reuse ;  /* 0x00000010698e7825 */ /* 0x100fe200078e0064 */
[----:B------:R-:W-:Y:S02]  /*33530*/  F2FP.BF16.F32.PACK_AB R115, R166, R115 ;  /* 0x00000073a673723e */ /* 0x000fe400000010ff */
[----:B------:R-:W-:Y:S01]  /*33540*/  F2FP.BF16.F32.PACK_AB R114, R214, R119 ;  /* 0x00000077d672723e */ /* 0x000fe200000010ff */
[--C-:B------:R-:W-:Y:S01]  /*33550*/  IMAD.WIDE.U32 R144, R167, 0x10, R100.reuse ;  /* 0x00000010a7907825 */ /* 0x100fe200078e0064 */
[----:B------:R-:W-:Y:S02]  /*33560*/  F2FP.BF16.F32.PACK_AB R113, R212, R113 ;  /* 0x00000071d471723e */ /* 0x000fe400000010ff */
[----:B------:R-:W-:Y:S01]  /*33570*/  F2FP.BF16.F32.PACK_AB R105, R174, R169 ;  /* 0x000000a9ae69723e */ /* 0x000fe200000010ff */
[----:B------:R-:W-:Y:S01]  /*33580*/  IMAD.WIDE.U32 R146, R175, 0x10, R100 ;  /* 0x00000010af927825 */ /* 0x000fe200078e0064 */
[----:B------:R-:W-:-:S02]  /*33590*/  F2FP.BF16.F32.PACK_AB R104, R168, R165 ;  /* 0x000000a5a868723e */ /* 0x000fc400000010ff */
[----:B------:R-:W-:Y:S01]  /*335a0*/  F2FP.BF16.F32.PACK_AB R110, R181, R180 ;  /* 0x000000b4b56e723e */ /* 0x000fe200000010ff */
[----:B------:R-:W-:Y:S01]  /*335b0*/  IMAD.WIDE.U32 R148, R185, 0x10, R100 ;  /* 0x00000010b9947825 */ /* 0x000fe200078e0064 */
[----:B------:R-:W-:-:S03]  /*335c0*/  F2FP.BF16.F32.PACK_AB R119, R203, R160 ;  /* 0x000000a0cb77723e */ /* 0x000fc600000010ff */
[----:B------:R-:W-:Y:S01]  /*335d0*/  IMAD.WIDE.U32 R150, R193, 0x10, R100 ;  /* 0x00000010c1967825 */ /* 0x000fe200078e0064 */
[----:B------:R-:W-:Y:S02]  /*335e0*/  F2FP.BF16.F32.PACK_AB R100, R153, R116 ;  /* 0x000000749964723e */ /* 0x000fe400000010ff */
[----:B------:R-:W0:Y:S01]  /*335f0*/  LDC.64 R152, c[0x0][0x380] ;  /* 0x0000e000ff987b82 */ /* 0x000e220000000a00 */
[----:B------:R-:W-:Y:S01]  /*33600*/  IMAD.U32 R220, R49, 0x10000, RZ ;  /* 0x0001000031dc7824 */ /* 0x000fe200078e00ff */
[----:B------:R-:W-:Y:S01]  /*33610*/  F2FP.BF16.F32.PACK_AB R116, R195, R154 ;  /* 0x0000009ac374723e */ /* 0x000fe200000010ff */
[----:B------:R-:W-:Y:S02]  /*33620*/  IMAD.U32 R222, R73, 0x10000, RZ ;  /* 0x0001000049de7824 */ /* 0x000fe400078e00ff */
[----:B-1----:R-:W-:-:S04]  /*33630*/  @!P1 IMAD.WIDE R106, R3, 0x4, R106 ;  /* 0x00000004036a9825 */ /* 0x002fc800078e026a */
[----:B------:R-:W-:Y:S01]  /*33640*/  FFMA.FTZ R155, R155, R220, R222 ;  /* 0x000000dc9b9b7223 */ /* 0x000fe200000100de */
[----:B------:R-:W-:Y:S01]  /*33650*/  IMAD.U32 R220, R75, 0x10000, RZ ;  /* 0x000100004bdc7824 */ /* 0x000fe200078e00ff */
[----:B------:R1:W-:Y:S01]  /*33660*/  @!P1 STG.E desc[UR6][R106.64], R117 ;  /* 0x000000756a009986 */ /* 0x0003e2000c101906 */
[----:B--2---:R-:W-:Y:S02]  /*33670*/  @!P1 IMAD.WIDE R102, R3, 0x4, R102 ;  /* 0x0000000403669825 */ /* 0x004fe400078e0266 */
[----:B------:R-:W-:Y:S02]  /*33680*/  F2FP.BF16.F32.PACK_AB R101, R162, R155 ;  /* 0x0000009ba265723e */ /* 0x000fe400000010ff */
[----:B------:R-:W-:Y:S01]  /*33690*/  FFMA.FTZ R163, R163, R218, R220 ;  /* 0x000000daa3a37223 */ /* 0x000fe200000100dc */
[----:B------:R2:W-:Y:S04]  /*336a0*/  @!P1 STG.E desc[UR6][R102.64], R111 ;  /* 0x0000006f66009986 */ /* 0x0005e8000c101906 */
[----:B------:R3:W-:Y:S01]  /*336b0*/  STG.E.128 desc[UR6][R108.64], R112 ;  /* 0x000000706c007986 */ /* 0x0007e2000c101d06 */
[----:B-1----:R-:W-:-:S02]  /*336c0*/  F2FP.BF16.F32.PACK_AB R107, R178, R173 ;  /* 0x000000adb26b723e */ /* 0x002fc400000010ff */
[----:B------:R-:W-:Y:S01]  /*336d0*/  F2FP.BF16.F32.PACK_AB R106, R176, R171 ;  /* 0x000000abb06a723e */ /* 0x000fe200000010ff */
[----:B0-----:R-:W-:Y:S01]  /*336e0*/  IMAD R3, R152, 0x4, R3 ;  /* 0x0000000498037824 */ /* 0x001fe200078e0203 */
[----:B------:R-:W-:Y:S02]  /*336f0*/  F2FP.BF16.F32.PACK_AB R117, R199, R202 ;  /* 0x000000cac775723e */ /* 0x000fe400000010ff */
[----:B--2---:R-:W-:Y:S02]  /*33700*/  F2FP.BF16.F32.PACK_AB R103, R172, R163 ;  /* 0x000000a3ac67723e */ /* 0x004fe400000010ff */
[----:B------:R-:W-:Y:S02]  /*33710*/  F2FP.BF16.F32.PACK_AB R102, R164, R157 ;  /* 0x0000009da466723e */ /* 0x000fe400000010ff */
[----:B------:R-:W-:Y:S02]  /*33720*/  F2FP.BF16.F32.PACK_AB R111, R187, R182 ;  /* 0x000000b6bb6f723e */ /* 0x000fe400000010ff */
[----:B------:R-:W-:Y:S01]  /*33730*/  ISETP.GE.AND P1, PT, R3, R153, PT ;  /* 0x000000990300720c */ /* 0x000fe20003f26270 */
[----:B------:R0:W-:Y:S01]  /*33740*/  STG.E.128 desc[UR6][R142.64], R100 ;  /* 0x000000648e007986 */ /* 0x0001e2000c101d06 */
[----:B---3--:R-:W-:-:S03]  /*33750*/  F2FP.BF16.F32.PACK_AB R109, R156, R179 ;  /* 0x000000b39c6d723e */ /* 0x008fc600000010ff */
[----:B------:R0:W-:Y:S01]  /*33760*/  STG.E.128 desc[UR6][R144.64], R104 ;  /* 0x0000006890007986 */ /* 0x0001e2000c101d06 */
[----:B------:R-:W-:Y:S02]  /*33770*/  F2FP.BF16.F32.PACK_AB R108, R177, R118 ;  /* 0x00000076b16c723e */ /* 0x000fe400000010ff */
[----:B------:R-:W-:Y:S02]  /*33780*/  F2FP.BF16.F32.PACK_AB R115, R197, R190 ;  /* 0x000000bec573723e */ /* 0x000fe400000010ff */
[----:B------:R-:W-:Y:S01]  /*33790*/  F2FP.BF16.F32.PACK_AB R114, R191, R188 ;  /* 0x000000bcbf72723e */ /* 0x000fe200000010ff */
[----:B------:R0:W-:Y:S01]  /*337a0*/  STG.E.128 desc[UR6][R146.64], R108 ;  /* 0x0000006c92007986 */ /* 0x0001e2000c101d06 */
[----:B------:R-:W-:Y:S02]  /*337b0*/  F2FP.BF16.F32.PACK_AB R113, R189, R186 ;  /* 0x000000babd71723e */ /* 0x000fe400000010ff */
[----:B------:R-:W-:Y:S02]  /*337c0*/  F2FP.BF16.F32.PACK_AB R112, R184, R183 ;  /* 0x000000b7b870723e */ /* 0x000fe400000010ff */
[----:B------:R-:W-:-:S03]  /*337d0*/  F2FP.BF16.F32.PACK_AB R118, R208, R201 ;  /* 0x000000c9d076723e */ /* 0x000fc600000010ff */
[----:B------:R0:W-:Y:S04]  /*337e0*/  STG.E.128 desc[UR6][R148.64], R112 ;  /* 0x0000007094007986 */ /* 0x0001e8000c101d06 */
[----:B------:R0:W-:Y:S01]  /*337f0*/  STG.E.128 desc[UR6][R150.64], R116 ;  /* 0x0000007496007986 */ /* 0x0001e2000c101d06 */
[----:B------:R-:W-:Y:S05]  /*33800*/  @!P1 BRA `(.L_x_3275) ;  /* 0xfffffcd4003c9947 */ /* 0x000fea000383ffff */
[----:B------:R-:W-:Y:S05]  /*33810*/  EXIT ;  /* 0x000000000000794d */ /* 0x000fea0003800000 */
.L_x_3274:
[----:B------:R-:W-:Y:S01]  /*33820*/  HFMA2 R118, -RZ, RZ, 0, 5.9604644775390625e-08 ;  /* 0x00000001ff767431 */ /* 0x000fe200000001ff */
[----:B------:R-:W-:Y:S01]  /*33830*/  BSSY B0, `(.L_x_3276) ;  /* 0x0000006000007945 */ /* 0x000fe20003800000 */
[----:B------:R-:W-:Y:S02]  /*33840*/  IMAD.MOV.U32 R145, RZ, RZ, 0x1f ;  /* 0x0000001fff917424 */ /* 0x000fe400078e00ff */
[----:B------:R-:W-:-:S07]  /*33850*/  IMAD.MOV.U32 R116, RZ, RZ, -0x1 ;  /* 0xffffffffff747424 */ /* 0x000fce00078e00ff */
[----:B0-----:R-:W-:Y:S05]  /*33860*/  WARPSYNC.COLLECTIVE R116, `(.L_x_3277) ;  /* 0x0000000074087348 */ /* 0x001fea0003c00000 */
[----:B------:R1:W2:Y:S02]  /*33870*/  SHFL.BFLY P2, R119, R143, R118, R145 ;  /* 0x0c0000768f777389 */ /* 0x0002a40000040091 */
[----:B012---:R-:W-:Y:S05]  /*33880*/  ENDCOLLECTIVE ;  /* 0x000000000000791b */ /* 0x007fea0003800000 */
.L_x_3277:
[----:B------:R-:W-:Y:S05]  /*33890*/  BSYNC B0 ;  /* 0x0000000000007941 */ /* 0x000fea0003800000 */
.L_x_3276:
[----:B------:R-:W-:Y:S01]  /*338a0*/  MOV R100, R119 ;  /* 0x0000007700647202 */ /* 0x000fe20000000f00 */
[----:B------:R-:W-:Y:S02]  /*338b0*/  HFMA2 R145, -RZ, RZ, 0, 1.847743988037109375e-06 ;  /* 0x0000001fff917431 */ /* 0x000fe400000001ff */
[----:B------:R-:W-:Y:S02]  /*338c0*/  IMAD.MOV.U32 R118, RZ, RZ, 0x2 ;  /* 0x00000002ff767424 */ /* 0x000fe400078e00ff */
[----:B------:R-:W-:Y:S02]  /*338d0*/  IMAD.MOV.U32 R116, RZ, RZ, -0x1 ;  /* 0xffffffffff747424 */ /* 0x000fe400078e00ff */
[----:B------:R-:W-:-:S04]  /*338e0*/  FADD.FTZ R102, R143, R100 ;  /* 0x000000648f667221 */ /* 0x000fc80000010000 */
[----:B------:R-:W-:-:S07]  /*338f0*/  IMAD.MOV.U32 R143, RZ, RZ, R102 ;  /* 0x000000ffff8f7224 */ /* 0x000fce00078e0066 */
[----:B------:R-:W-:Y:S05]  /*33900*/  WARPSYNC.COLLECTIVE R116, `(.L_x_3278) ;  /* 0x0000000074087348 */ /* 0x000fea0003c00000 */
[----:B------:R0:W1:Y:S02]  /*33910*/  SHFL.BFLY P2, R119, R143, R118, R145 ;  /* 0x0c0000768f777389 */ /* 0x0000640000040091 */
[----:B01----:R-:W-:Y:S05]  /*33920*/  ENDCOLLECTIVE ;  /* 0x000000000000791b */ /* 0x003fea0003800000 */
.L_x_3278:
[----:B------:R-:W-:Y:S02]  /*33930*/  IMAD.MOV.U32 R118, RZ, RZ, 0x4 ;  /* 0x00000004ff767424 */ /* 0x000fe400078e00ff */
[----:B------:R-:W-:-:S04]  /*33940*/  IMAD.MOV.U32 R101, RZ, RZ, R119 ;  /* 0x000000ffff657224 */ /* 0x000fc800078e0077 */
[----:B------:R-:W-:-:S05]  /*33950*/  FADD.FTZ R103, R102, R101 ;  /* 0x0000006566677221 */ /* 0x000fca0000010000 */
[----:B------:R-:W-:-:S07]  /*33960*/  MOV R143, R103 ;  /* 0x00000067008f7202 */ /* 0x000fce0000000f00 */
[----:B------:R-:W-:Y:S05]  /*33970*/  WARPSYNC.COLLECTIVE R116, `(.L_x_3279) ;  /* 0x0000000074087348 */ /* 0x000fea0003c00000 */
[----:B------:R0:W1:Y:S02]  /*33980*/  SHFL.BFLY P2, R119, R143, R118, R145 ;  /* 0x0c0000768f777389 */ /* 0x0000640000040091 */
[----:B01----:R-:W-:Y:S05]  /*33990*/  ENDCOLLECTIVE ;  /* 0x000000000000791b */ /* 0x003fea0003800000 */
.L_x_3279:
[----:B------:R-:W-:Y:S02]  /*339a0*/  IMAD.MOV.U32 R118, RZ, RZ, 0x8 ;  /* 0x00000008ff767424 */ /* 0x000fe400078e00ff */
[----:B------:R-:W-:-:S04]  /*339b0*/  IMAD.MOV.U32 R100, RZ, RZ, R119 ;  /* 0x000000ffff647224 */ /* 0x000fc800078e0077 */
[----:B------:R-:W-:-:S05]  /*339c0*/  FADD.FTZ R114, R103, R100 ;  /* 0x0000006467727221 */ /* 0x000fca0000010000 */
[----:B------:R-:W-:-:S07]  /*339d0*/  MOV R143, R114 ;  /* 0x00000072008f7202 */ /* 0x000fce0000000f00 */
[----:B------:R-:W-:Y:S05]  /*339e0*/  WARPSYNC.COLLECTIVE R116, `(.L_x_3280) ;  /* 0x0000000074087348 */ /* 0x000fea0003c00000 */
[----:B------:R0:W1:Y:S02]  /*339f0*/  SHFL.BFLY P2, R119, R143, R118, R145 ;  /* 0x0c0000768f777389 */ /* 0x0000640000040091 */
[----:B01----:R-:W-:Y:S05]  /*33a00*/  ENDCOLLECTIVE ;  /* 0x000000000000791b */ /* 0x003fea0003800000 */
.L_x_3280:
[----:B------:R-:W-:Y:S02]  /*33a10*/  IMAD.MOV.U32 R118, RZ, RZ, 0x10 ;  /* 0x00000010ff767424 */ /* 0x000fe400078e00ff */
[----:B------:R-:W-:-:S04]  /*33a20*/  IMAD.MOV.U32 R101, RZ, RZ, R119 ;  /* 0x000000ffff657224 */ /* 0x000fc800078e0077 */
[----:B------:R-:W-:Y:S02]  /*33a30*/  FADD.FTZ R115, R114, R101 ;  /* 0x0000006572737221 */ /* 0x000fe40000010000 */
[----:B------:R-:W0:Y:S03]  /*33a40*/  LDC R101, c[0x0][0x400] ;  /* 0x00010000ff657b82 */ /* 0x000e260000000800 */
[----:B------:R-:W-:-:S07]  /*33a50*/  MOV R143, R115 ;  /* 0x00000073008f7202 */ /* 0x000fce0000000f00 */
[----:B0-----:R-:W-:Y:S05]  /*33a60*/  WARPSYNC.COLLECTIVE R116, `(.L_x_3281) ;  /* 0x0000000074087348 */ /* 0x001fea0003c00000 */
[----:B------:R1:W2:Y:S02]  /*33a70*/  SHFL.BFLY P2, R119, R143, R118, R145 ;  /* 0x0c0000768f777389 */ /* 0x0002a40000040091 */
[----:B012---:R-:W-:Y:S05]  /*33a80*/  ENDCOLLECTIVE ;  /* 0x000000000000791b */ /* 0x007fea0003800000 */
.L_x_3281:
[----:B------:R-:W-:Y:S02]  /*33a90*/  IMAD.MOV.U32 R118, RZ, RZ, 0x1 ;  /* 0x00000001ff767424 */ /* 0x000fe400078e00ff */
        /* <DEDUP_REMOVED lines=99> */
[----:B------:R-:W-:-:S07]  /*340d0*/  MOV R143, R100 ;  /* 0x00000064008f7202 */ /* 0x000fce0000000f00 */
[----:B------:R-:W-:Y:S05]  /*340e0*/  WARPSYNC.COLLECTIVE R116, `(.L_x_3282) ;  /* 0x0000000074087348 */ /* 0x000fea0003c00000 */
[----:B------:R0:W1:Y:S02]  /*340f0*/  SHFL.BFLY P2, R119, R143, R118, R145 ;  /* 0x0c0000768f777389 */ /* 0x0000640000040091 */
[----:B01----:R-:W-:Y:S05]  /*34100*/  ENDCOLLECTIVE ;  /* 0x000000000000791b */ /* 0x003fea0003800000 */
.L_x_3282:
[----:B------:R-:W-:Y:S02]  /*34110*/  IMAD.MOV.U32 R118, RZ, RZ, 0x2 ;  /* 0x00000002ff767424 */ /* 0x000fe400078e00ff */
[----:B------:R-:W-:-:S04]  /*34120*/  IMAD.MOV.U32 R103, RZ, RZ, R119 ;  /* 0x000000ffff677224 */ /* 0x000fc800078e0077 */
[----:B------:R-:W-:-:S05]  /*34130*/  FADD.FTZ R103, R100, R103 ;  /* 0x0000006764677221 */ /* 0x000fca0000010000 */
[----:B------:R-:W-:-:S07]  /*34140*/  MOV R143, R103 ;  /* 0x00000067008f7202 */ /* 0x000fce0000000f00 */
[----:B------:R-:W-:Y:S05]  /*34150*/  WARPSYNC.COLLECTIVE R116, `(.L_x_3283) ;  /* 0x0000000074087348 */ /* 0x000fea0003c00000 */
[----:B------:R0:W1:Y:S02]  /*34160*/  SHFL.BFLY P2, R119, R143, R118, R145 ;  /* 0x0c0000768f777389 */ /* 0x0000640000040091 */
[----:B01----:R-:W-:Y:S05]  /*34170*/  ENDCOLLECTIVE ;  /* 0x000000000000791b */ /* 0x003fea0003800000 */
.L_x_3283:
[----:B------:R-:W-:Y:S02]  /*34180*/  IMAD.MOV.U32 R118, RZ, RZ, 0x4 ;  /* 0x00000004ff767424 */ /* 0x000fe400078e00ff */
[----:B------:R-:W-:-:S04]  /*34190*/  IMAD.MOV.U32 R102, RZ, RZ, R119 ;  /* 0x000000ffff667224 */ /* 0x000fc800078e0077 */
[----:B------:R-:W-:-:S05]  /*341a0*/  FADD.FTZ R102, R103, R102 ;  /* 0x0000006667667221 */ /* 0x000fca0000010000 */
[----:B------:R-:W-:-:S07]  /*341b0*/  MOV R143, R102 ;  /* 0x00000066008f7202 */ /* 0x000fce0000000f00 */
[----:B------:R-:W-:Y:S05]  /*341c0*/  WARPSYNC.COLLECTIVE R116, `(.L_x_3284) ;  /* 0x0000000074087348 */ /* 0x000fea0003c00000 */
[----:B------:R0:W1:Y:S02]  /*341d0*/  SHFL.BFLY P2, R119, R143, R118, R145 ;  /* 0x0c0000768f777389 */ /* 0x0000640000040091 */
[----:B01----:R-:W-:Y:S05]  /*341e0*/  ENDCOLLECTIVE ;  /* 0x000000000000791b */ /* 0x003fea0003800000 */
.L_x_3284:
[----:B------:R-:W-:Y:S02]  /*341f0*/  IMAD.MOV.U32 R118, RZ, RZ, 0x8 ;  /* 0x00000008ff767424 */ /* 0x000fe400078e00ff */
[----:B------:R-:W-:-:S04]  /*34200*/  IMAD.MOV.U32 R115, RZ, RZ, R119 ;  /* 0x000000ffff737224 */ /* 0x000fc800078e0077 */
[----:B------:R-:W-:-:S05]  /*34210*/  FADD.FTZ R115, R102, R115 ;  /* 0x0000007366737221 */ /* 0x000fca0000010000 */
[----:B------:R-:W-:-:S07]  /*34220*/  MOV R143, R115 ;  /* 0x00000073008f7202 */ /* 0x000fce0000000f00 */
[----:B------:R-:W-:Y:S05]  /*34230*/  WARPSYNC.COLLECTIVE R116, `(.L_x_3285) ;  /* 0x0000000074087348 */ /* 0x000fea0003c00000 */
[----:B------:R0:W1:Y:S02]  /*34240*/  SHFL.BFLY P2, R119, R143, R118, R145 ;  /* 0x0c0000768f777389 */ /* 0x0000640000040091 */
[----:B01----:R-:W-:Y:S05]  /*34250*/  ENDCOLLECTIVE ;  /* 0x000000000000791b */ /* 0x003fea0003800000 */
.L_x_3285:
[----:B------:R-:W-:Y:S02]  /*34260*/  IMAD.MOV.U32 R118, RZ, RZ, 0x10 ;  /* 0x00000010ff767424 */ /* 0x000fe400078e00ff */
[----:B------:R-:W-:-:S04]  /*34270*/  IMAD.MOV.U32 R114, RZ, RZ, R119 ;  /* 0x000000ffff727224 */ /* 0x000fc800078e0077 */
[----:B------:R-:W-:-:S05]  /*34280*/  FADD.FTZ R114, R115, R114 ;  /* 0x0000007273727221 */ /* 0x000fca0000010000 */
[----:B------:R-:W-:-:S07]  /*34290*/  MOV R143, R114 ;  /* 0x00000072008f7202 */ /* 0x000fce0000000f00 */
[----:B------:R-:W-:Y:S05]  /*342a0*/  WARPSYNC.COLLECTIVE R116, `(.L_x_3286) ;  /* 0x0000000074087348 */ /* 0x000fea0003c00000 */
[----:B------:R0:W1:Y:S02]  /*342b0*/  SHFL.BFLY P2, R119, R143, R118, R145 ;  /* 0x0c0000768f777389 */ /* 0x0000640000040091 */
[----:B01----:R-:W-:Y:S05]  /*342c0*/  ENDCOLLECTIVE ;  /* 0x000000000000791b */ /* 0x003fea0003800000 */
.L_x_3286:
[----:B------:R-:W-:Y:S05]  /*342d0*/  BRA `(.L_x_3287) ;  /* 0xffffffe000b07947 */ /* 0x000fea000383ffff */
.L_x_3288:
        /* <DEDUP_REMOVED lines=10> */
.L_x_33251:


//--------------------- .text._ZN10layer_norm31ln_parallel_residual_fwd_kernelINS_13Kernel_traitsI6__halfS2_S2_S2_fjLj1536ELj1ELj4ELj1ELj16ENS_18Kernel_traits_baseILj1536ES2_S2_S2_S2_fjLj128EEEEELb0ELb0ELb0EEEvNS_9FwdParamsE --------------------------
	.section	.text._ZN10layer_norm31ln_parallel_residual_fwd_kernelINS_13Kernel_traitsI6__halfS2_S2_S2_fjLj1536ELj1ELj4ELj1ELj16ENS_18Kernel_traits_baseILj1536ES2_S2_S2_S2_fjLj128EEEEELb0ELb0ELb0EEEvNS_9FwdParamsE,"ax",@progbits
	.align	128
        .global         _ZN10layer_norm31ln_parallel_residual_fwd_kernelINS_13Kernel_traitsI6__halfS2_S2_S2_fjLj1536ELj1ELj4ELj1ELj16ENS_18Kernel_traits_baseILj1536ES2_S2_S2_S2_fjLj128EEEEELb0ELb0ELb0EEEvNS_9FwdParamsE
        .type           _ZN10layer_norm31ln_parallel_residual_fwd_kernelINS_13Kernel_traitsI6__halfS2_S2_S2_fjLj1536ELj1ELj4ELj1ELj16ENS_18Kernel_traits_baseILj1536ES2_S2_S2_S2_fjLj128EEEEELb0ELb0ELb0EEEvNS_9FwdParamsE,@function
        .size           _ZN10layer_norm31ln_parallel_residual_fwd_kernelINS_13Kernel_traitsI6__halfS2_S2_S2_fjLj1536ELj1ELj4ELj1ELj16ENS_18Kernel_traits_baseILj1536ES2_S2_S2_S2_fjLj128EEEEELb0ELb0ELb0EEEvNS_9FwdParamsE,(.L_x_33252 - _ZN10layer_norm31ln_parallel_residual_fwd_kernelINS_13Kernel_traitsI6__halfS2_S2_S2_fjLj1536ELj1ELj4ELj1ELj16ENS_18Kernel_traits_baseILj1536ES2_S2_S2_S2_fjLj128EEEEELb0ELb0ELb0EEEvNS_9FwdParamsE)
        .other          _ZN10layer_norm31ln_parallel_residual_fwd_kernelINS_13Kernel_traitsI6__halfS2_S2_S2_fjLj1536ELj1ELj4ELj1ELj16ENS_18Kernel_traits_baseILj1536ES2_S2_S2_S2_fjLj128EEEEELb0ELb0ELb0EEEvNS_9FwdParamsE,@"STO_CUDA_ENTRY STV_DEFAULT"
_ZN10layer_norm31ln_parallel_residual_fwd_kernelINS_13Kernel_traitsI6__halfS2_S2_S2_fjLj1536ELj1ELj4ELj1ELj16ENS_18Kernel_traits_baseILj1536ES2_S2_S2_S2_fjLj128EEEEELb0ELb0ELb0EEEvNS_9FwdParamsE:
.text._ZN10layer_norm31ln_parallel_residual_fwd_kernelINS_13Kernel_traitsI6__halfS2_S2_S2_fjLj1536ELj1ELj4ELj1ELj16ENS_18Kernel_traits_baseILj1536ES2_S2_S2_S2_fjLj128EEEEELb0ELb0ELb0EEEvNS_9FwdParamsE:
        /* <DEDUP_REMOVED lines=18> */
[----:B---3--:R-:W-:Y:S06]  /*0120*/  BRA.U UP0, `(.L_x_3290) ;  /* 0x0000000d00107547 */ /* 0x008fec000b800000 */
        /* <DEDUP_REMOVED lines=30> */
[C---:B-1----:R-:W-:Y:S01]  /*0310*/  @P1 IMAD.WIDE.U32 R14, R0.reuse, 0x10, R14 ;  /* 0x00000010000e1825 */ /* 0x042fe200078e000e */
[----:B------:R-:W-:-:S04]  /*0320*/  @P1 IADD3 R0, PT, PT, R0, 0x20, RZ ;  /* 0x0000002000001810 */ /* 0x000fc80007ffe0ff */
        /* <DEDUP_REMOVED lines=13> */
[----:B------:R-:W-:Y:S02]  /*0400*/  HFMA2 R62, -RZ, RZ, 0, 0 ;  /* 0x00000000ff3e7431 */ /* 0x000fe400000001ff */
[----:B------:R-:W-:Y:S01]  /*0410*/  HFMA2 R54, -RZ, RZ, 0, 0 ;  /* 0x00000000ff367431 */ /* 0x000fe200000001ff */
[----:B------:R-:W-:Y:S02]  /*0420*/  CS2R R68, SRZ ;  /* 0x0000000000447805 */ /* 0x000fe4000001ff00 */
[----:B------:R-:W-:Y:S02]  /*0430*/  MOV R66, RZ ;  /* 0x000000ff00427202 */ /* 0x000fe40000000f00 */
[----:B------:R-:W-:-:S02]  /*0440*/  CS2R R64, SRZ ;  /* 0x0000000000407805 */ /* 0x000fc4000001ff00 */
[----:B------:R-:W-:Y:S02]  /*0450*/  CS2R R60, SRZ ;  /* 0x00000000003c7805 */ /* 0x000fe4000001ff00 */
[----:B------:R-:W-:Y:S02]  /*0460*/  MOV R58, RZ ;  /* 0x000000ff003a7202 */ /* 0x000fe40000000f00 */
        /* <DEDUP_REMOVED lines=12> */
[----:B------:R-:W-:Y:S02]  /*0530*/  @P5 MOV R55, RZ ;  /* 0x000000ff00375202 */ /* 0x000fe40000000f00 */
[----:B------:R-:W-:Y:S02]  /*0540*/  @P0 MOV R59, RZ ;  /* 0x000000ff003b0202 */ /* 0x000fe40000000f00 */
[----:B------:R-:W-:Y:S02]  /*0550*/  @P1 MOV R63, RZ ;  /* 0x000000ff003f1202 */ /* 0x000fe40000000f00 */
[----:B------:R-:W-:-:S02]  /*0560*/  @P2 MOV R67, RZ ;  /* 0x000000ff00432202 */ /* 0x000fc40000000f00 */
[----:B------:R-:W-:Y:S02]  /*0570*/  @P3 MOV R71, RZ ;  /* 0x000000ff00473202 */ /* 0x000fe40000000f00 */
[----:B------:R-:W-:Y:S01]  /*0580*/  @P3 IADD3 R0, PT, PT, R0, 0x20, RZ ;  /* 0x0000002000003810 */ /* 0x000fe20007ffe0ff */
        /* <DEDUP_REMOVED lines=10> */
[----:B------:R-:W-:Y:S02]  /*0630*/  CS2R R68, SRZ ;  /* 0x0000000000447805 */ /* 0x000fe4000001ff00 */
[----:B------:R-:W-:Y:S02]  /*0640*/  MOV R66, RZ ;  /* 0x000000ff00427202 */ /* 0x000fe40000000f00 */
[----:B------:R-:W-:-:S02]  /*0650*/  CS2R R64, SRZ ;  /* 0x0000000000407805 */ /* 0x000fc4000001ff00 */
[----:B------:R-:W-:Y:S02]  /*0660*/  MOV R62, RZ ;  /* 0x000000ff003e7202 */ /* 0x000fe40000000f00 */
[----:B------:R-:W-:Y:S02]  /*0670*/  CS2R R60, SRZ ;  /* 0x00000000003c7805 */ /* 0x000fe4000001ff00 */
[----:B------:R-:W-:Y:S02]  /*0680*/  MOV R58, RZ ;  /* 0x000000ff003a7202 */ /* 0x000fe40000000f00 */
[----:B------:R-:W-:Y:S02]  /*0690*/  CS2R R56, SRZ ;  /* 0x0000000000387805 */ /* 0x000fe4000001ff00 */
[----:B------:R-:W-:Y:S02]  /*06a0*/  MOV R54, RZ ;  /* 0x000000ff00367202 */ /* 0x000fe40000000f00 */
        /* <DEDUP_REMOVED lines=14> */
.L_x_3291:
        /* <DEDUP_REMOVED lines=10> */
[----:B------:R-:W5:Y:S02]  /*0830*/  @P5 LDG.E.128 R132, desc[UR6][R6.64] ;  /* 0x0000000606845981 */ /* 0x000f64000c1e1d00 */
[----:B------:R-:W0:Y:S01]  /*0840*/  LDC.64 R12, c[0x0][0x3d8] ;  /* 0x0000f600ff0c7b82 */ /* 0x000e220000000a00 */
[----:B-1----:R-:W-:-:S05]  /*0850*/  @P5 IMAD.WIDE.U32 R8, R0, 0x10, R8 ;  /* 0x0000001000085825 */ /* 0x002fca00078e0008 */
[----:B------:R-:W5:Y:S02]  /*0860*/  @P5 LDG.E.128 R104, desc[UR6][R8.64] ;  /* 0x0000000608685981 */ /* 0x000f64000c1e1d00 */
[----:B------:R-:W1:Y:S01]  /*0870*/  @P0 LDC.64 R14, c[0x0][0x440] ;  /* 0x00011000ff0e0b82 */ /* 0x000e620000000a00 */
[C---:B--2---:R-:W-:Y:S01]  /*0880*/  @P5 IMAD.WIDE.U32 R4, R0.reuse, 0x10, R4 ;  /* 0x0000001000045825 */ /* 0x044fe200078e0004 */
[----:B------:R-:W-:-:S04]  /*0890*/  @P5 LOP3.LUT R0, R0, 0x20, RZ, 0xfc, !PT ;  /* 0x0000002000005812 */ /* 0x000fc800078efcff */
[----:B------:R-:W5:Y:S02]  /*08a0*/  @P5 LD.E.128 R32, desc[UR6][R4.64] ;  /* 0x0000000604205980 */ /* 0x000f64000c101d00 */
[----:B------:R-:W2:Y:S01]  /*08b0*/  LDC.64 R16, c[0x0][0x3d0] ;  /* 0x0000f400ff107b82 */ /* 0x000ea20000000a00 */
[----:B---3--:R-:W-:-:S05]  /*08c0*/  @P0 IMAD.WIDE.U32 R10, R0, 0x10, R10 ;  /* 0x00000010000a0825 */ /* 0x008fca00078e000a */
[----:B------:R-:W5:Y:S02]  /*08d0*/  @P0 LDG.E.128 R100, desc[UR6][R10.64] ;  /* 0x000000060a640981 */ /* 0x000f64000c1e1d00 */
[----:B------:R-:W3:Y:S01]  /*08e0*/  LDC.64 R18, c[0x0][0x3d8] ;  /* 0x0000f600ff127b82 */ /* 0x000ee20000000a00 */
[----:B0-----:R-:W-:-:S05]  /*08f0*/  @P0 IMAD.WIDE.U32 R12, R0, 0x10, R12 ;  /* 0x00000010000c0825 */ /* 0x001fca00078e000c */
[----:B------:R-:W5:Y:S02]  /*0900*/  @P0 LDG.E.128 R96, desc[UR6][R12.64] ;  /* 0x000000060c600981 */ /* 0x000f64000c1e1d00 */
[----:B------:R-:W0:Y:S01]  /*0910*/  @P1 LDC.64 R20, c[0x0][0x440] ;  /* 0x00011000ff141b82 */ /* 0x000e220000000a00 */
[C---:B-1----:R-:W-:Y:S01]  /*0920*/  @P0 IMAD.WIDE.U32 R14, R0.reuse, 0x10, R14 ;  /* 0x00000010000e0825 */ /* 0x042fe200078e000e */
[----:B------:R-:W-:-:S04]  /*0930*/  @P0 IADD3 R0, PT, PT, R0, 0x20, RZ ;  /* 0x0000002000000810 */ /* 0x000fc80007ffe0ff */
[----:B------:R-:W5:Y:S02]  /*0940*/  @P0 LD.E.128 R36, desc[UR6][R14.64] ;  /* 0x000000060e240980 */ /* 0x000f64000c101d00 */
[----:B------:R-:W1:Y:S08]  /*0950*/  LDC.64 R22, c[0x0][0x3d0] ;  /* 0x0000f400ff167b82 */ /* 0x000e700000000a00 */
[----:B------:R-:W4:Y:S08]  /*0960*/  LDC.64 R24, c[0x0][0x3d8] ;  /* 0x0000f600ff187b82 */ /* 0x000f300000000a00 */
[----:B------:R-:W4:Y:S08]  /*0970*/  @P2 LDC.64 R26, c[0x0][0x440] ;  /* 0x00011000ff1a2b82 */ /* 0x000f300000000a00 */
[----:B------:R-:W4:Y:S08]  /*0980*/  LDC.64 R28, c[0x0][0x3d0] ;  /* 0x0000f400ff1c7b82 */ /* 0x000f300000000a00 */
[----:B------:R-:W4:Y:S01]  /*0990*/  LDC.64 R30, c[0x0][0x3d8] ;  /* 0x0000f600ff1e7b82 */ /* 0x000f220000000a00 */
[----:B--2---:R-:W-:-:S04]  /*09a0*/  @P1 IMAD.WIDE.U32 R16, R0, 0x10, R16 ;  /* 0x0000001000101825 */ /* 0x004fc800078e0010 */
[C---:B---3--:R-:W-:Y:S01]  /*09b0*/  @P1 IMAD.WIDE.U32 R18, R0.reuse, 0x10, R18 ;  /* 0x0000001000121825 */ /* 0x048fe200078e0012 */
[----:B------:R-:W5:Y:S02]  /*09c0*/  @P1 LDG.E.128 R92, desc[UR6][R16.64] ;  /* 0x00000006105c1981 */ /* 0x000f64000c1e1d00 */
[----:B------:R-:W2:Y:S01]  /*09d0*/  @P3 LDC.64 R52, c[0x0][0x440] ;  /* 0x00011000ff343b82 */ /* 0x000ea20000000a00 */
[C---:B0-----:R-:W-:Y:S01]  /*09e0*/  @P1 IMAD.WIDE.U32 R20, R0.reuse, 0x10, R20 ;  /* 0x0000001000141825 */ /* 0x041fe200078e0014 */
[----:B------:R-:W-:Y:S01]  /*09f0*/  @P1 IADD3 R0, PT, PT, R0, 0x20, RZ ;  /* 0x0000002000001810 */ /* 0x000fe20007ffe0ff */
[----:B------:R-:W5:Y:S04]  /*0a00*/  @P1 LDG.E.128 R88, desc[UR6][R18.64] ;  /* 0x0000000612581981 */ /* 0x000f68000c1e1d00 */
[C---:B-1----:R-:W-:Y:S01]  /*0a10*/  @P2 IMAD.WIDE.U32 R22, R0.reuse, 0x10, R22 ;  /* 0x0000001000162825 */ /* 0x042fe200078e0016 */
[----:B------:R-:W5:Y:S03]  /*0a20*/  @P1 LD.E.128 R40, desc[UR6][R20.64] ;  /* 0x0000000614281980 */ /* 0x000f66000c101d00 */
[C---:B----4-:R-:W-:Y:S01]  /*0a30*/  @P2 IMAD.WIDE.U32 R24, R0.reuse, 0x10, R24 ;  /* 0x0000001000182825 */ /* 0x050fe200078e0018 */
[----:B------:R-:W5:Y:S03]  /*0a40*/  @P2 LDG.E.128 R84, desc[UR6][R22.64] ;  /* 0x0000000616542981 */ /* 0x000f66000c1e1d00 */
[C---:B------:R-:W-:Y:S01]  /*0a50*/  @P2 IMAD.WIDE.U32 R26, R0.reuse, 0x10, R26 ;  /* 0x00000010001a2825 */ /* 0x040fe200078e001a */
[----:B------:R-:W-:Y:S01]  /*0a60*/  @P2 IADD3 R0, PT, PT, R0, 0x20, RZ ;  /* 0x0000002000002810 */ /* 0x000fe20007ffe0ff */
[----:B------:R-:W5:Y:S04]  /*0a70*/  @P2 LDG.E.128 R80, desc[UR6][R24.64] ;  /* 0x0000000618502981 */ /* 0x000f68000c1e1d00 */
[C---:B------:R-:W-:Y:S01]  /*0a80*/  @P3 IMAD.WIDE.U32 R28, R0.reuse, 0x10, R28 ;  /* 0x00000010001c3825 */ /* 0x040fe200078e001c */
[----:B------:R-:W5:Y:S03]  /*0a90*/  @P2 LD.E.128 R44, desc[UR6][R26.64] ;  /* 0x000000061a2c2980 */ /* 0x000f66000c101d00 */
[C---:B------:R-:W-:Y:S01]  /*0aa0*/  @P3 IMAD.WIDE.U32 R30, R0.reuse, 0x10, R30 ;  /* 0x00000010001e3825 */ /* 0x040fe200078e001e */
[----:B------:R-:W5:Y:S04]  /*0ab0*/  @P3 LDG.E.128 R76, desc[UR6][R28.64] ;  /* 0x000000061c4c3981 */ /* 0x000f68000c1e1d00 */
[----:B------:R-:W5:Y:S01]  /*0ac0*/  @P3 LDG.E.128 R72, desc[UR6][R30.64] ;  /* 0x000000061e483981 */ /* 0x000f62000c1e1d00 */
[----:B------:R-:W-:Y:S01]  /*0ad0*/  ISETP.GE.U32.AND P4, PT, R3, 0xc0, PT ;  /* 0x000000c00300780c */ /* 0x000fe20003f86070 */
[----:B--2---:R-:W-:-:S04]  /*0ae0*/  @P3 IMAD.WIDE.U32 R52, R0, 0x10, R52 ;  /* 0x0000001000343825 */ /* 0x004fc800078e0034 */
[----:B------:R-:W-:Y:S02]  /*0af0*/  HFMA2 R70, -RZ, RZ, 0, 0 ;  /* 0x00000000ff467431 */ /* 0x000fe400000001ff */
[----:B------:R-:W-:Y:S02]  /*0b00*/  HFMA2 R62, -RZ, RZ, 0, 0 ;  /* 0x00000000ff3e7431 */ /* 0x000fe400000001ff */
[----:B------:R-:W-:Y:S01]  /*0b10*/  HFMA2 R54, -RZ, RZ, 0, 0 ;  /* 0x00000000ff367431 */ /* 0x000fe200000001ff */
[----:B------:R0:W5:Y:S01]  /*0b20*/  @P3 LD.E.128 R48, desc[UR6][R52.64] ;  /* 0x0000000634303980 */ /* 0x000162000c101d00 */
[----:B------:R-:W-:Y:S02]  /*0b30*/  CS2R R68, SRZ ;  /* 0x0000000000447805 */ /* 0x000fe4000001ff00 */
[----:B------:R-:W-:Y:S02]  /*0b40*/  MOV R66, RZ ;  /* 0x000000ff00427202 */ /* 0x000fe40000000f00 */
[----:B------:R-:W-:-:S02]  /*0b50*/  CS2R R64, SRZ ;  /* 0x0000000000407805 */ /* 0x000fc4000001ff00 */
[----:B------:R-:W-:Y:S02]  /*0b60*/  CS2R R60, SRZ ;  /* 0x00000000003c7805 */ /* 0x000fe4000001ff00 */
[----:B------:R-:W-:Y:S02]  /*0b70*/  MOV R58, RZ ;  /* 0x000000ff003a7202 */ /* 0x000fe40000000f00 */
[----:B------:R-:W-:Y:S02]  /*0b80*/  CS2R R56, SRZ ;  /* 0x0000000000387805 */ /* 0x000fe4000001ff00 */
[----:B------:R-:W-:Y:S02]  /*0b90*/  @P5 MOV R55, RZ ;  /* 0x000000ff00375202 */ /* 0x000fe40000000f00 */
[----:B------:R-:W-:Y:S02]  /*0ba0*/  @P0 MOV R59, RZ ;  /* 0x000000ff003b0202 */ /* 0x000fe40000000f00 */
[----:B0-----:R-:W-:-:S02]  /*0bb0*/  CS2R R52, SRZ ;  /* 0x0000000000347805 */ /* 0x001fc4000001ff00 */
[----:B------:R-:W-:Y:S02]  /*0bc0*/  @P1 MOV R63, RZ ;  /* 0x000000ff003f1202 */ /* 0x000fe40000000f00 */
[----:B------:R-:W-:Y:S02]  /*0bd0*/  @P2 MOV R67, RZ ;  /* 0x000000ff00432202 */ /* 0x000fe40000000f00 */
[----:B------:R-:W-:Y:S02]  /*0be0*/  @P3 MOV R71, RZ ;  /* 0x000000ff00473202 */ /* 0x000fe40000000f00 */
[----:B------:R-:W-:Y:S01]  /*0bf0*/  @P3 IADD3 R0, PT, PT, R0, 0x20, RZ ;  /* 0x0000002000003810 */ /* 0x000fe20007ffe0ff */
[----:B------:R-:W-:Y:S06]  /*0c00*/  @!P4 BRA `(.L_x_3292) ;  /* 0x0000000c0004c947 */ /* 0x000fec0003800000 */
        /* <DEDUP_REMOVED lines=20> */
[----:B------:R-:W-:Y:S01]  /*0d50*/  CS2R R52, SRZ ;  /* 0x0000000000347805 */ /* 0x000fe2000001ff00 */
[----:B------:R-:W-:Y:S06]  /*0d60*/  BRA `(.L_x_3292) ;  /* 0x0000000800ac7947 */ /* 0x000fec0003800000 */
.L_x_3290:
        /* <DEDUP_REMOVED lines=70> */
[----:B---3--:R-:W-:Y:S01]  /*11d0*/  @P3 IMAD.WIDE.U32 R8, R0, 0x10, R8 ;  /* 0x0000001000083825 */ /* 0x008fe200078e0008 */
[----:B------:R1:W5:Y:S04]  /*11e0*/  @P3 LDG.E.128 R72, desc[UR6][R4.64] ;  /* 0x0000000604483981 */ /* 0x000368000c1e1d00 */
[----:B------:R1:W5:Y:S01]  /*11f0*/  @P3 LD.E.128 R48, desc[UR6][R8.64] ;  /* 0x0000000608303980 */ /* 0x000362000c101d00 */
[----:B------:R-:W-:-:S02]  /*1200*/  ISETP.GE.U32.AND P0, PT, R3, 0xc0, PT ;  /* 0x000000c00300780c */ /* 0x000fc40003f06070 */
[----:B------:R-:W-:-:S11]  /*1210*/  @P3 IADD3 R0, PT, PT, R0, 0x20, RZ ;  /* 0x0000002000003810 */ /* 0x000fd60007ffe0ff */
        /* <DEDUP_REMOVED lines=14> */
.L_x_3293:
        /* <DEDUP_REMOVED lines=11> */
[----:B------:R-:W5:Y:S02]  /*13b0*/  @P5 LDG.E.128 R132, desc[UR6][R10.64] ;  /* 0x000000060a845981 */ /* 0x000f64000c1e1d00 */
[----:B------:R-:W0:Y:S01]  /*13c0*/  @P0 LDC.64 R36, c[0x0][0x438] ;  /* 0x00010e00ff240b82 */ /* 0x000e220000000a00 */
[----:B-1----:R-:W-:-:S05]  /*13d0*/  @P5 IMAD.WIDE.U32 R14, R0, 0x10, R8 ;  /* 0x00000010000e5825 */ /* 0x002fca00078e0008 */
[----:B------:R-:W5:Y:S02]  /*13e0*/  @P5 LDG.E.128 R104, desc[UR6][R14.64] ;  /* 0x000000060e685981 */ /* 0x000f64000c1e1d00 */
[----:B------:R-:W1:Y:S01]  /*13f0*/  LDC.64 R40, c[0x0][0x3d8] ;  /* 0x0000f600ff287b82 */ /* 0x000e620000000a00 */
[C---:B--2---:R-:W-:Y:S01]  /*1400*/  @P5 IMAD.WIDE.U32 R12, R0.reuse, 0x10, R6 ;  /* 0x00000010000c5825 */ /* 0x044fe200078e0006 */
[----:B------:R-:W-:-:S04]  /*1410*/  @P5 LOP3.LUT R0, R0, 0x20, RZ, 0xfc, !PT ;  /* 0x0000002000005812 */ /* 0x000fc800078efcff */
[----:B------:R-:W5:Y:S02]  /*1420*/  @P5 LD.E.128 R52, desc[UR6][R12.64] ;  /* 0x000000060c345980 */ /* 0x000f64000c101d00 */
[----:B------:R-:W2:Y:S01]  /*1430*/  LDC.64 R44, c[0x0][0x3d0] ;  /* 0x0000f400ff2c7b82 */ /* 0x000ea20000000a00 */
[----:B---3--:R-:W-:-:S07]  /*1440*/  @P0 IMAD.WIDE.U32 R32, R0, 0x10, R32 ;  /* 0x0000001000200825 */ /* 0x008fce00078e0020 */
[----:B------:R-:W3:Y:S01]  /*1450*/  @P1 LDC.64 R48, c[0x0][0x438] ;  /* 0x00010e00ff301b82 */ /* 0x000ee20000000a00 */
[----:B0-----:R-:W-:-:S07]  /*1460*/  @P0 IMAD.WIDE.U32 R36, R0, 0x10, R36 ;  /* 0x0000001000240825 */ /* 0x001fce00078e0024 */
[----:B------:R-:W0:Y:S01]  /*1470*/  LDC.64 R108, c[0x0][0x3d8] ;  /* 0x0000f600ff6c7b82 */ /* 0x000e220000000a00 */
[C---:B-1----:R-:W-:Y:S01]  /*1480*/  @P0 IMAD.WIDE.U32 R40, R0.reuse, 0x10, R40 ;  /* 0x0000001000280825 */ /* 0x042fe200078e0028 */
[----:B------:R-:W-:-:S06]  /*1490*/  @P0 IADD3 R0, PT, PT, R0, 0x20, RZ ;  /* 0x0000002000000810 */ /* 0x000fcc0007ffe0ff */
[----:B------:R-:W1:Y:S01]  /*14a0*/  LDC.64 R110, c[0x0][0x3d0] ;  /* 0x0000f400ff6e7b82 */ /* 0x000e620000000a00 */
[----:B--2---:R-:W-:-:S07]  /*14b0*/  @P1 IMAD.WIDE.U32 R44, R0, 0x10, R44 ;  /* 0x00000010002c1825 */ /* 0x004fce00078e002c */
[----:B------:R-:W2:Y:S01]  /*14c0*/  LDC.64 R114, c[0x0][0x3d8] ;  /* 0x0000f600ff727b82 */ /* 0x000ea20000000a00 */
[----:B---3--:R-:W-:-:S07]  /*14d0*/  @P1 IMAD.WIDE.U32 R48, R0, 0x10, R48 ;  /* 0x0000001000301825 */ /* 0x008fce00078e0030 */
[----:B------:R-:W3:Y:S01]  /*14e0*/  LDC.64 R128, c[0x0][0x3d8] ;  /* 0x0000f600ff807b82 */ /* 0x000ee20000000a00 */
[C---:B0-----:R-:W-:Y:S01]  /*14f0*/  @P1 IMAD.WIDE.U32 R108, R0.reuse, 0x10, R108 ;  /* 0x00000010006c1825 */ /* 0x041fe200078e006c */
[----:B------:R-:W-:-:S06]  /*1500*/  @P1 IADD3 R0, PT, PT, R0, 0x20, RZ ;  /* 0x0000002000001810 */ /* 0x000fcc0007ffe0ff */
[----:B------:R-:W0:Y:S01]  /*1510*/  LDC.64 R124, c[0x0][0x3d0] ;  /* 0x0000f400ff7c7b82 */ /* 0x000e220000000a00 */
[C---:B-1----:R-:W-:Y:S01]  /*1520*/  @P2 IMAD.WIDE.U32 R110, R0.reuse, 0x10, R110 ;  /* 0x00000010006e2825 */ /* 0x042fe200078e006e */
[----:B------:R-:W5:Y:S04]  /*1530*/  @P1 LDG.E.128 R88, desc[UR6][R108.64] ;  /* 0x000000066c581981 */ /* 0x000f68000c1e1d00 */
[----:B------:R-:W5:Y:S02]  /*1540*/  @P2 LDG.E.128 R84, desc[UR6][R110.64] ;  /* 0x000000066e542981 */ /* 0x000f64000c1e1d00 */
[----:B------:R-:W1:Y:S01]  /*1550*/  @P2 LDC.64 R112, c[0x0][0x438] ;  /* 0x00010e00ff702b82 */ /* 0x000e620000000a00 */
[----:B--2---:R-:W-:-:S04]  /*1560*/  @P2 IMAD.WIDE.U32 R114, R0, 0x10, R114 ;  /* 0x0000001000722825 */ /* 0x004fc800078e0072 */
[----:B------:R-:W-:Y:S01]  /*1570*/  HFMA2 R50, -RZ, RZ, 0, 0 ;  /* 0x00000000ff327431 */ /* 0x000fe200000001ff */
[----:B------:R-:W5:Y:S04]  /*1580*/  @P0 LDG.E.128 R100, desc[UR6][R32.64] ;  /* 0x0000000620640981 */ /* 0x000f68000c1e1d00 */
[----:B------:R-:W5:Y:S01]  /*1590*/  @P2 LDG.E.128 R80, desc[UR6][R114.64] ;  /* 0x0000000672502981 */ /* 0x000f62000c1e1d00 */
[----:B------:R-:W2:Y:S01]  /*15a0*/  LDC.64 R4, c[0x0][0x3d0] ;  /* 0x0000f400ff047b82 */ /* 0x000ea20000000a00 */
[----:B------:R-:W-:Y:S02]  /*15b0*/  HFMA2 R42, -RZ, RZ, 0, 0 ;  /* 0x00000000ff2a7431 */ /* 0x000fe400000001ff */
[----:B------:R-:W-:Y:S01]  /*15c0*/  HFMA2 R34, -RZ, RZ, 0, 0 ;  /* 0x00000000ff227431 */ /* 0x000fe200000001ff */
[----:B------:R-:W5:Y:S04]  /*15d0*/  @P0 LD.E.128 R56, desc[UR6][R36.64] ;  /* 0x0000000624380980 */ /* 0x000f68000c101d00 */
[----:B------:R-:W4:Y:S01]  /*15e0*/  LDC.64 R8, c[0x0][0x3d8] ;  /* 0x0000f600ff087b82 */ /* 0x000f220000000a00 */
[----:B------:R-:W5:Y:S01]  /*15f0*/  @P0 LDG.E.128 R96, desc[UR6][R40.64] ;  /* 0x0000000628600981 */ /* 0x000f62000c1e1d00 */
[----:B------:R-:W-:-:S02]  /*1600*/  MOV R46, RZ ;  /* 0x000000ff002e7202 */ /* 0x000fc40000000f00 */
[----:B------:R-:W-:Y:S02]  /*1610*/  @P4 CS2R R18, SRZ ;  /* 0x0000000000124805 */ /* 0x000fe4000001ff00 */
[----:B------:R-:W-:Y:S01]  /*1620*/  MOV R38, RZ ;  /* 0x000000ff00267202 */ /* 0x000fe20000000f00 */
[----:B------:R-:W5:Y:S01]  /*1630*/  @P1 LDG.E.128 R92, desc[UR6][R44.64] ;  /* 0x000000062c5c1981 */ /* 0x000f62000c1e1d00 */
[----:B------:R-:W3:Y:S01]  /*1640*/  @P3 LDC.64 R6, c[0x0][0x438] ;  /* 0x00010e00ff063b82 */ /* 0x000ee20000000a00 */
[C---:B-1----:R-:W-:Y:S01]  /*1650*/  @P2 IMAD.WIDE.U32 R112, R0.reuse, 0x10, R112 ;  /* 0x0000001000702825 */ /* 0x042fe200078e0070 */
[----:B------:R-:W-:Y:S01]  /*1660*/  @P2 IADD3 R0, PT, PT, R0, 0x20, RZ ;  /* 0x0000002000002810 */ /* 0x000fe20007ffe0ff */
[----:B------:R1:W5:Y:S04]  /*1670*/  @P1 LD.E.128 R60, desc[UR6][R48.64] ;  /* 0x00000006303c1980 */ /* 0x000368000c101d00 */
[----:B------:R0:W5:Y:S01]  /*1680*/  @P2 LD.E.128 R64, desc[UR6][R112.64] ;  /* 0x0000000670402980 */ /* 0x000162000c101d00 */
[----:B------:R-:W1:Y:S01]  /*1690*/  @P4 LDC.64 R126, c[0x0][0x438] ;  /* 0x00010e00ff7e4b82 */ /* 0x000e620000000a00 */
[----:B--2---:R-:W-:-:S05]  /*16a0*/  @P3 IMAD.WIDE.U32 R118, R0, 0x10, R4 ;  /* 0x0000001000763825 */ /* 0x004fca00078e0004 */
[----:B------:R2:W5:Y:S01]  /*16b0*/  @P3 LDG.E.128 R76, desc[UR6][R118.64] ;  /* 0x00000006764c3981 */ /* 0x000562000c1e1d00 */
[----:B----4-:R-:W-:-:S05]  /*16c0*/  @P3 IMAD.WIDE.U32 R122, R0, 0x10, R8 ;  /* 0x00000010007a3825 */ /* 0x010fca00078e0008 */
[----:B------:R2:W5:Y:S01]  /*16d0*/  @P3 LDG.E.128 R72, desc[UR6][R122.64] ;  /* 0x000000067a483981 */ /* 0x000562000c1e1d00 */
[C---:B---3--:R-:W-:Y:S01]  /*16e0*/  @P3 IMAD.WIDE.U32 R120, R0.reuse, 0x10, R6 ;  /* 0x0000001000783825 */ /* 0x048fe200078e0006 */
[----:B------:R-:W-:-:S04]  /*16f0*/  @P3 IADD3 R0, PT, PT, R0, 0x20, RZ ;  /* 0x0000002000003810 */ /* 0x000fc80007ffe0ff */
[----:B------:R2:W5:Y:S01]  /*1700*/  @P3 LD.E.128 R68, desc[UR6][R120.64] ;  /* 0x0000000678443980 */ /* 0x000562000c101d00 */
[----:B------:R-:W-:-:S04]  /*1710*/  @P4 IMAD.WIDE.U32 R8, R0, 0x10, R128 ;  /* 0x0000001000084825 */ /* 0x000fc800078e0080 */
[C---:B0-----:R-:W-:Y:S01]  /*1720*/  @P4 IMAD.WIDE.U32 R4, R0.reuse, 0x10, R124 ;  /* 0x0000001000044825 */ /* 0x041fe200078e007c */
[----:B------:R2:W5:Y:S03]  /*1730*/  @P4 LDG.E.128 R28, desc[UR6][R8.64] ;  /* 0x00000006081c4981 */ /* 0x000566000c1e1d00 */
[----:B-1----:R-:W-:Y:S01]  /*1740*/  @P4 IMAD.WIDE.U32 R6, R0, 0x10, R126 ;  /* 0x0000001000064825 */ /* 0x002fe200078e007e */
[----:B------:R2:W5:Y:S04]  /*1750*/  @P4 LDG.E.128 R24, desc[UR6][R4.64] ;  /* 0x0000000604184981 */ /* 0x000568000c1e1d00 */
[----:B------:R2:W5:Y:S01]  /*1760*/  @P4 LD.E.128 R20, desc[UR6][R6.64] ;  /* 0x0000000606144980 */ /* 0x000562000c101d00 */
[----:B------:R-:W-:-:S02]  /*1770*/  CS2R R48, SRZ ;  /* 0x0000000000307805 */ /* 0x000fc4000001ff00 */
[----:B------:R-:W-:Y:S02]  /*1780*/  CS2R R44, SRZ ;  /* 0x00000000002c7805 */ /* 0x000fe4000001ff00 */
[----:B------:R-:W-:Y:S02]  /*1790*/  CS2R R40, SRZ ;  /* 0x0000000000287805 */ /* 0x000fe4000001ff00 */
[----:B------:R-:W-:Y:S02]  /*17a0*/  CS2R R36, SRZ ;  /* 0x0000000000247805 */ /* 0x000fe4000001ff00 */
[----:B------:R-:W-:Y:S02]  /*17b0*/  CS2R R32, SRZ ;  /* 0x0000000000207805 */ /* 0x000fe4000001ff00 */
[----:B------:R-:W-:Y:S02]  /*17c0*/  @P5 MOV R35, RZ ;  /* 0x000000ff00235202 */ /* 0x000fe40000000f00 */
[----:B------:R-:W-:-:S02]  /*17d0*/  @P4 CS2R R16, SRZ ;  /* 0x0000000000104805 */ /* 0x000fc4000001ff00 */
[----:B------:R-:W-:Y:S02]  /*17e0*/  @P0 MOV R39, RZ ;  /* 0x000000ff00270202 */ /* 0x000fe40000000f00 */
[----:B------:R-:W-:Y:S02]  /*17f0*/  @P1 MOV R43, RZ ;  /* 0x000000ff002b1202 */ /* 0x000fe40000000f00 */
[----:B------:R-:W-:Y:S02]  /*1800*/  @P2 MOV R47, RZ ;  /* 0x000000ff002f2202 */ /* 0x000fe40000000f00 */
[----:B--2---:R-:W-:-:S07]  /*1810*/  @P3 MOV R51, RZ ;  /* 0x000000ff00333202 */ /* 0x004fce0000000f00 */
.L_x_3292:
[----:B------:R-:W-:Y:S05]  /*1820*/  BSYNC.RECONVERGENT B0 ;  /* 0x0000000000007941 */ /* 0x000fea0003800200 */
.L_x_3289:
[----:B------:R-:W0:Y:S02]  /*1830*/  LDCU UR4, c[0x0][0x384] ;  /* 0x00007080ff0477ac */ /* 0x000e240008000800 */
[----:B0-----:R-:W-:-:S13]  /*1840*/  ISETP.GE.AND P0, PT, R116, UR4, PT ;  /* 0x0000000474007c0c */ /* 0x001fda000bf06270 */
[----:B------:R-:W-:Y:S05]  /*1850*/  @P0 EXIT ;  /* 0x000000000000094d */ /* 0x000fea0003800000 */
[----:B------:R-:W0:Y:S01]  /*1860*/  LDC.64 R4, c[0x0][0x398] ;  /* 0x0000e600ff047b82 */ /* 0x000e220000000a00 */
[----:B------:R-:W0:Y:S01]  /*1870*/  LDCU.64 UR4, c[0x0][0x3a0] ;  /* 0x00007400ff0477ac */ /* 0x000e220008000a00 */
[----:B------:R-:W1:Y:S01]  /*1880*/  LDCU UR10, c[0x0][0x388] ;  /* 0x00007100ff0a77ac */ /* 0x000e620008000800 */
[----:B------:R-:W2:Y:S01]  /*1890*/  LDCU.U8 UR8, c[0x0][0x410] ;  /* 0x00008200ff0877ac */ /* 0x000ea20008000000 */
[----:B------:R-:W3:Y:S01]  /*18a0*/  LDCU UR9, c[0x0][0x448] ;  /* 0x00008900ff0977ac */ /* 0x000ee20008000800 */
[----:B------:R-:W4:Y:S01]  /*18b0*/  LDCU.64 UR12, c[0x0][0x398] ;  /* 0x00007300ff0c77ac */ /* 0x000f220008000a00 */
[----:B------:R-:W0:Y:S02]  /*18c0*/  LDCU.64 UR14, c[0x0][0x3a0] ;  /* 0x00007400ff0e77ac */ /* 0x000e240008000a00 */
[----:B0-----:R-:W-:-:S04]  /*18d0*/  LOP3.LUT P4, RZ, R4, UR4, RZ, 0xfc, !PT ;  /* 0x0000000404ff7c12 */ /* 0x001fc8000f88fcff */
[----:B-1234-:R-:W-:-:S13]  /*18e0*/  LOP3.LUT P4, RZ, R5, UR5, RZ, 0xfc, P4 ;  /* 0x0000000505ff7c12 */ /* 0x01efda000a08fcff */
.L_x_3343:
        /* <DEDUP_REMOVED lines=22> */
[----:B-----5:R-:W-:Y:S02]  /*1a50*/  HADD2.F32 R0, -RZ, R108.H0_H0 ;  /* 0x2000006cff007230 */ /* 0x020fe40000004100 */
[----:B------:R-:W-:Y:S02]  /*1a60*/  HADD2.F32 R5, -RZ, R12.H0_H0 ;  /* 0x2000000cff057230 */ /* 0x000fe40000004100 */
[----:B------:R-:W-:Y:S02]  /*1a70*/  HADD2.F32 R4, -RZ, R109.H0_H0 ;  /* 0x2000006dff047230 */ /* 0x000fe40000004100 */
[----:B------:R-:W-:Y:S02]  /*1a80*/  HADD2.F32 R7, -RZ, R13.H0_H0 ;  /* 0x2000000dff077230 */ /* 0x000fe40000004100 */
[----:B------:R-:W-:Y:S01]  /*1a90*/  FADD.FTZ R0, R0, R5 ;  /* 0x0000000500007221 */ /* 0x000fe20000010000 */
[----:B------:R-:W-:Y:S02]  /*1aa0*/  HADD2.F32 R108, -RZ, R108.H1_H1 ;  /* 0x3000006cff6c7230 */ /* 0x000fe40000004100 */
[----:B------:R-:W-:-:S02]  /*1ab0*/  HADD2.F32 R5, -RZ, R12.H1_H1 ;  /* 0x3000000cff057230 */ /* 0x000fc40000004100 */
[----:B------:R-:W-:Y:S01]  /*1ac0*/  FADD.FTZ R4, R4, R7 ;  /* 0x0000000704047221 */ /* 0x000fe20000010000 */
[----:B------:R-:W-:Y:S02]  /*1ad0*/  HADD2.F32 R109, -RZ, R109.H1_H1 ;  /* 0x3000006dff6d7230 */ /* 0x000fe40000004100 */
[----:B0-----:R-:W-:Y:S02]  /*1ae0*/  HADD2.F32 R114, -RZ, R111.H0_H0 ;  /* 0x2000006fff727230 */ /* 0x001fe40000004100 */
[----:B------:R-:W-:Y:S01]  /*1af0*/  FADD.FTZ R5, R108, R5 ;  /* 0x000000056c057221 */ /* 0x000fe20000010000 */
[----:B------:R-:W-:Y:S02]  /*1b00*/  HADD2.F32 R6, -RZ, R13.H1_H1 ;  /* 0x3000000dff067230 */ /* 0x000fe40000004100 */
[----:B------:R-:W-:Y:S02]  /*1b10*/  HADD2.F32 R7, -RZ, R15.H0_H0 ;  /* 0x2000000fff077230 */ /* 0x000fe40000004100 */
[----:B------:R-:W-:-:S02]  /*1b20*/  HADD2.F32 R112, -RZ, R110.H0_H0 ;  /* 0x2000006eff707230 */ /* 0x000fc40000004100 */
[----:B------:R-:W-:Y:S01]  /*1b30*/  FADD.FTZ R6, R109, R6 ;  /* 0x000000066d067221 */ /* 0x000fe20000010000 */
[----:B------:R-:W-:Y:S02]  /*1b40*/  HADD2.F32 R115, -RZ, R111.H1_H1 ;  /* 0x3000006fff737230 */ /* 0x000fe40000004100 */
[----:B------:R-:W-:Y:S01]  /*1b50*/  FADD.FTZ R114, R114, R7 ;  /* 0x0000000772727221 */ /* 0x000fe20000010000 */
[----:B------:R-:W-:Y:S02]  /*1b60*/  HADD2.F32 R110, -RZ, R110.H1_H1 ;  /* 0x3000006eff6e7230 */ /* 0x000fe40000004100 */
[--C-:B------:R-:W-:Y:S02]  /*1b70*/  HADD2.F32 R111, -RZ, R14.reuse.H0_H0 ;  /* 0x2000000eff6f7230 */ /* 0x100fe40000004100 */
[----:B------:R-:W-:Y:S02]  /*1b80*/  HADD2.F32 R113, -RZ, R14.H1_H1 ;  /* 0x3000000eff717230 */ /* 0x000fe40000004100 */
[----:B------:R-:W-:-:S02]  /*1b90*/  HADD2.F32 R108, -RZ, R15.H1_H1 ;  /* 0x3000000fff6c7230 */ /* 0x000fc40000004100 */
[----:B------:R-:W-:Y:S01]  /*1ba0*/  FADD.FTZ R111, R112, R111 ;  /* 0x0000006f706f7221 */ /* 0x000fe20000010000 */
[----:B------:R-:W-:Y:S02]  /*1bb0*/  HADD2.F32 R117, -RZ, R8.H0_H0 ;  /* 0x20000008ff757230 */ /* 0x000fe40000004100 */
[----:B------:R-:W-:Y:S01]  /*1bc0*/  FADD.FTZ R110, R110, R113 ;  /* 0x000000716e6e7221 */ /* 0x000fe20000010000 */
[----:B------:R-:W-:Y:S02]  /*1bd0*/  HADD2.F32 R123, -RZ, R9.H0_H0 ;  /* 0x20000009ff7b7230 */ /* 0x000fe40000004100 */
[----:B------:R-:W-:Y:S01]  /*1be0*/  FADD.FTZ R108, R115, R108 ;  /* 0x0000006c736c7221 */ /* 0x000fe20000010000 */
[----:B------:R-:W-:Y:S02]  /*1bf0*/  HADD2.F32 R124, -RZ, R10.H0_H0 ;  /* 0x2000000aff7c7230 */ /* 0x000fe40000004100 */
[----:B------:R-:W-:Y:S01]  /*1c00*/  FADD.FTZ R117, R0, R117 ;  /* 0x0000007500757221 */ /* 0x000fe20000010000 */
[----:B------:R-:W-:-:S02]  /*1c10*/  HADD2.F32 R151, -RZ, R11.H0_H0 ;  /* 0x2000000bff977230 */ /* 0x000fc40000004100 */
[----:B------:R-:W-:Y:S01]  /*1c20*/  FADD.FTZ R123, R4, R123 ;  /* 0x0000007b047b7221 */ /* 0x000fe20000010000 */
[----:B------:R-:W-:Y:S02]  /*1c30*/  HADD2.F32 R109, -RZ, R11.H1_H1 ;  /* 0x3000000bff6d7230 */ /* 0x000fe40000004100 */
[----:B------:R-:W-:Y:S01]  /*1c40*/  FADD.FTZ R124, R111, R124 ;  /* 0x0000007c6f7c7221 */ /* 0x000fe20000010000 */
[----:B------:R-:W-:Y:S02]  /*1c50*/  HADD2.F32 R153, -RZ, R10.H1_H1 ;  /* 0x3000000aff997230 */ /* 0x000fe40000004100 */
[----:B------:R-:W-:Y:S01]  /*1c60*/  FADD.FTZ R151, R114, R151 ;  /* 0x0000009772977221 */ /* 0x000fe20000010000 */
[----:B------:R-:W-:Y:S02]  /*1c70*/  HADD2.F32 R7, -RZ, R9.H1_H1 ;  /* 0x30000009ff077230 */ /* 0x000fe40000004100 */
[----:B------:R-:W-:Y:S01]  /*1c80*/  FADD.FTZ R152, R108, R109 ;  /* 0x0000006d6c987221 */ /* 0x000fe20000010000 */
[----:B------:R-:W-:-:S02]  /*1c90*/  HADD2.F32 R128, -RZ, R8.H1_H1 ;  /* 0x30000008ff807230 */ /* 0x000fc40000004100 */
[----:B------:R-:W-:Y:S01]  /*1ca0*/  FADD.FTZ R153, R110, R153 ;  /* 0x000000996e997221 */ /* 0x000fe20000010000 */
[----:B------:R-:W-:Y:S01]  /*1cb0*/  FADD.FTZ R126, R6, R7 ;  /* 0x00000007067e7221 */ /* 0x000fe20000010000 */
[----:B------:R-:W-:Y:S01]  /*1cc0*/  F2FP.F16.F32.PACK_AB R7, R152, R151 ;  /* 0x000000979807723e */ /* 0x000fe200000000ff */
[----:B------:R-:W-:Y:S02]  /*1cd0*/  FADD.FTZ R128, R5, R128 ;  /* 0x0000008005807221 */ /* 0x000fe40000010000 */
[----:B------:R-:W-:Y:S02]  /*1ce0*/  F2FP.F16.F32.PACK_AB R6, R153, R124 ;  /* 0x0000007c9906723e */ /* 0x000fe400000000ff */
[----:B------:R-:W-:Y:S02]  /*1cf0*/  F2FP.F16.F32.PACK_AB R5, R126, R123 ;  /* 0x0000007b7e05723e */ /* 0x000fe400000000ff */
[----:B------:R-:W-:Y:S01]  /*1d00*/  F2FP.F16.F32.PACK_AB R4, R128, R117 ;  /* 0x000000758004723e */ /* 0x000fe200000000ff */
[----:B------:R-:W-:Y:S06]  /*1d10*/  BRA `(.L_x_3298) ;  /* 0x00000004000c7947 */ /* 0x000fec0003800000 */
.L_x_3297:
[----:B-----5:R-:W-:Y:S02]  /*1d20*/  HADD2.F32 R117, -RZ, R108.H0_H0 ;  /* 0x2000006cff757230 */ /* 0x020fe40000004100 */
[----:B------:R-:W-:Y:S02]  /*1d30*/  HADD2.F32 R124, -RZ, R110.H0_H0 ;  /* 0x2000006eff7c7230 */ /* 0x000fe40000004100 */
[----:B------:R-:W-:Y:S02]  /*1d40*/  HADD2.F32 R0, -RZ, R12.H0_H0 ;  /* 0x2000000cff007230 */ /* 0x000fe40000004100 */
[----:B------:R-:W-:Y:S02]  /*1d50*/  HADD2.F32 R5, -RZ, R14.H0_H0 ;  /* 0x2000000eff057230 */ /* 0x000fe40000004100 */
[----:B------:R-:W-:Y:S02]  /*1d60*/  HADD2.F32 R123, -RZ, R109.H0_H0 ;  /* 0x2000006dff7b7230 */ /* 0x000fe40000004100 */
[----:B------:R-:W-:Y:S01]  /*1d70*/  FADD.FTZ R117, R117, R0 ;  /* 0x0000000075757221 */ /* 0x000fe20000010000 */
[----:B------:R-:W-:-:S02]  /*1d80*/  HADD2.F32 R151, -RZ, R111.H0_H0 ;  /* 0x2000006fff977230 */ /* 0x000fc40000004100 */
[----:B------:R-:W-:Y:S01]  /*1d90*/  FADD.FTZ R124, R124, R5 ;  /* 0x000000057c7c7221 */ /* 0x000fe20000010000 */
[----:B------:R-:W-:Y:S02]  /*1da0*/  HADD2.F32 R108, -RZ, R108.H1_H1 ;  /* 0x3000006cff6c7230 */ /* 0x000fe40000004100 */
[----:B------:R-:W-:Y:S02]  /*1db0*/  HADD2.F32 R109, -RZ, R109.H1_H1 ;  /* 0x3000006dff6d7230 */ /* 0x000fe40000004100 */
[----:B------:R-:W-:Y:S02]  /*1dc0*/  HADD2.F32 R110, -RZ, R110.H1_H1 ;  /* 0x3000006eff6e7230 */ /* 0x000fe40000004100 */
[----:B------:R-:W-:Y:S02]  /*1dd0*/  HADD2.F32 R4, -RZ, R13.H0_H0 ;  /* 0x2000000dff047230 */ /* 0x000fe40000004100 */
[----:B------:R-:W-:Y:S02]  /*1de0*/  HADD2.F32 R111, -RZ, R111.H1_H1 ;  /* 0x3000006fff6f7230 */ /* 0x000fe40000004100 */
[----:B------:R-:W-:-:S02]  /*1df0*/  HADD2.F32 R0, -RZ, R15.H0_H0 ;  /* 0x2000000fff007230 */ /* 0x000fc40000004100 */
[----:B------:R-:W-:Y:S01]  /*1e00*/  FADD.FTZ R123, R123, R4 ;  /* 0x000000047b7b7221 */ /* 0x000fe20000010000 */
[----:B------:R-:W-:Y:S02]  /*1e10*/  HADD2.F32 R152, -RZ, R15.H1_H1 ;  /* 0x3000000fff987230 */ /* 0x000fe40000004100 */
[----:B------:R-:W-:Y:S02]  /*1e20*/  HADD2.F32 R153, -RZ, R14.H1_H1 ;  /* 0x3000000eff997230 */ /* 0x000fe40000004100 */
[----:B------:R-:W-:Y:S01]  /*1e30*/  FADD.FTZ R151, R151, R0 ;  /* 0x0000000097977221 */ /* 0x000fe20000010000 */
[----:B------:R-:W-:Y:S02]  /*1e40*/  HADD2.F32 R126, -RZ, R13.H1_H1 ;  /* 0x3000000dff7e7230 */ /* 0x000fe40000004100 */
[----:B------:R-:W-:Y:S01]  /*1e50*/  FADD.FTZ R152, R111, R152 ;  /* 0x000000986f987221 */ /* 0x000fe20000010000 */
[----:B------:R-:W-:Y:S02]  /*1e60*/  HADD2.F32 R5, -RZ, R12.H1_H1 ;  /* 0x3000000cff057230 */ /* 0x000fe40000004100 */
[----:B------:R-:W-:Y:S01]  /*1e70*/  FADD.FTZ R153, R110, R153 ;  /* 0x000000996e997221 */ /* 0x000fe20000010000 */
[----:B------:R-:W-:Y:S01]  /*1e80*/  FADD.FTZ R126, R109, R126 ;  /* 0x0000007e6d7e7221 */ /* 0x000fe20000010000 */
[----:B------:R-:W-:Y:S01]  /*1e90*/  F2FP.F16.F32.PACK_AB R7, R152, R151 ;  /* 0x000000979807723e */ /* 0x000fe200000000ff */
[----:B------:R-:W-:-:S02]  /*1ea0*/  FADD.FTZ R128, R108, R5 ;  /* 0x000000056c807221 */ /* 0x000fc40000010000 */
[----:B------:R-:W-:Y:S02]  /*1eb0*/  F2FP.F16.F32.PACK_AB R6, R153, R124 ;  /* 0x0000007c9906723e */ /* 0x000fe400000000ff */
[----:B------:R-:W-:Y:S02]  /*1ec0*/  F2FP.F16.F32.PACK_AB R5, R126, R123 ;  /* 0x0000007b7e05723e */ /* 0x000fe400000000ff */
[----:B------:R-:W-:Y:S01]  /*1ed0*/  F2FP.F16.F32.PACK_AB R4, R128, R117 ;  /* 0x000000758004723e */ /* 0x000fe200000000ff */
[----:B------:R-:W-:Y:S06]  /*1ee0*/  BRA `(.L_x_3298) ;  /* 0x0000000000987947 */ /* 0x000fec0003800000 */
.L_x_3296:
[----:B------:R-:W-:Y:S05]  /*1ef0*/  @!P1 BRA `(.L_x_3299) ;  /* 0x0000000000749947 */ /* 0x000fea0003800000 */
        /* <DEDUP_REMOVED lines=29> */
.L_x_3299:
[--C-:B-----5:R-:W-:Y:S02]  /*20d0*/  HADD2.F32 R117, -RZ, R108.reuse.H0_H0 ;  /* 0x2000006cff757230 */ /* 0x120fe40000004100 */
[----:B------:R-:W-:Y:S02]  /*20e0*/  HADD2.F32 R128, -RZ, R108.H1_H1 ;  /* 0x3000006cff807230 */ /* 0x000fe40000004100 */
[--C-:B------:R-:W-:Y:S02]  /*20f0*/  HADD2.F32 R123, -RZ, R109.reuse.H0_H0 ;  /* 0x2000006dff7b7230 */ /* 0x100fe40000004100 */
[----:B------:R-:W-:Y:S02]  /*2100*/  HADD2.F32 R126, -RZ, R109.H1_H1 ;  /* 0x3000006dff7e7230 */ /* 0x000fe40000004100 */
[--C-:B------:R-:W-:Y:S02]  /*2110*/  HADD2.F32 R124, -RZ, R110.reuse.H0_H0 ;  /* 0x2000006eff7c7230 */ /* 0x100fe40000004100 */
[----:B------:R-:W-:-:S02]  /*2120*/  HADD2.F32 R153, -RZ, R110.H1_H1 ;  /* 0x3000006eff997230 */ /* 0x000fc40000004100 */
[--C-:B------:R-:W-:Y:S02]  /*2130*/  HADD2.F32 R151, -RZ, R111.reuse.H0_H0 ;  /* 0x2000006fff977230 */ /* 0x100fe40000004100 */
[----:B------:R-:W-:-:S07]  /*2140*/  HADD2.F32 R152, -RZ, R111.H1_H1 ;  /* 0x3000006fff987230 */ /* 0x000fce0000004100 */
.L_x_3298:
[----:B------:R-:W1:Y:S01]  /*2150*/  @P4 LDC.64 R108, c[0x0][0x3a8] ;  /* 0x0000ea00ff6c4b82 */ /* 0x000e620000000a00 */
[C---:B------:R-:W-:Y:S01]  /*2160*/  IADD3 R0, PT, PT, R169.reuse, 0x20, RZ ;  /* 0x00000020a9007810 */ /* 0x040fe20007ffe0ff */
[----:B-1----:R-:W-:-:S05]  /*2170*/  @P4 IMAD.WIDE.U32 R108, R169, 0x10, R108 ;  /* 0x00000010a96c4825 */ /* 0x002fca00078e006c */
[----:B------:R1:W-:Y:S02]  /*2180*/  @P4 STG.E.128 desc[UR6][R108.64], R4 ;  /* 0x000000046c004986 */ /* 0x0003e4000c101d06 */
.L_x_3295:
[----:B------:R-:W-:Y:S05]  /*2190*/  BSYNC.RECONVERGENT B0 ;  /* 0x0000000000007941 */ /* 0x000fea0003800200 */
.L_x_3294:
[----:B------:R-:W-:Y:S01]  /*21a0*/  ISETP.GE.U32.AND P0, PT, R3, 0x40, PT ;  /* 0x000000400300780c */ /* 0x000fe20003f06070 */
[----:B------:R-:W-:Y:S03]  /*21b0*/  BSSY.RECONVERGENT B0, `(.L_x_3300) ;  /* 0x000008c000007945 */ /* 0x000fe60003800200 */
[----:B-1----:R-:W-:-:S09]  /*21c0*/  P2R R108, PR, RZ, 0x1 ;  /* 0x00000001ff6c7803 */ /* 0x002fd20000000000 */
[----:B------:R-:W-:Y:S05]  /*21d0*/  @!P0 BRA `(.L_x_3301) ;  /* 0x0000000800248947 */ /* 0x000fea0003800000 */
[----:B------:R-:W-:Y:S01]  /*21e0*/  ISETP.NE.U32.AND P0, PT, RZ, UR12, PT ;  /* 0x0000000cff007c0c */ /* 0x000fe2000bf05070 */
[----:B------:R-:W1:Y:S01]  /*21f0*/  LDC.64 R108, c[0x0][0x390] ;  /* 0x0000e400ff6c7b82 */ /* 0x000e620000000a00 */
[----:B------:R-:W-:Y:S02]  /*2200*/  ISETP.NE.U32.AND P1, PT, RZ, UR14, PT ;  /* 0x0000000eff007c0c */ /* 0x000fe4000bf25070 */
[----:B------:R-:W-:Y:S02]  /*2210*/  ISETP.NE.AND.EX P0, PT, RZ, UR13, PT, P0 ;  /* 0x0000000dff007c0c */ /* 0x000fe4000bf05300 */
[----:B------:R-:W-:-:S11]  /*2220*/  ISETP.NE.AND.EX P1, PT, RZ, UR15, PT, P1 ;  /* 0x0000000fff007c0c */ /* 0x000fd6000bf25310 */
[----:B0-----:R-:W0:Y:S08]  /*2230*/  @P0 LDC.64 R112, c[0x0][0x398] ;  /* 0x0000e600ff700b82 */ /* 0x001e300000000a00 */
[----:B------:R-:W2:Y:S01]  /*2240*/  @P1 LDC.64 R114, c[0x0][0x3a0] ;  /* 0x0000e800ff721b82 */ /* 0x000ea20000000a00 */
[----:B-1----:R-:W-:-:S06]  /*2250*/  IMAD.WIDE.U32 R108, R0, 0x10, R108 ;  /* 0x00000010006c7825 */ /* 0x002fcc00078e006c */
[----:B------:R-:W5:Y:S01]  /*2260*/  LDG.E.128 R108, desc[UR6][R108.64] ;  /* 0x000000066c6c7981 */ /* 0x000f62000c1e1d00 */
[----:B0-----:R-:W-:-:S05]  /*2270*/  @P0 IMAD.WIDE.U32 R112, R0, 0x10, R112 ;  /* 0x0000001000700825 */ /* 0x001fca00078e0070 */
        /* <DEDUP_REMOVED lines=9> */
[--C-:B-----5:R-:W-:Y:S02]  /*2310*/  HADD2.F32 R118, -RZ, R108.reuse.H0_H0 ;  /* 0x2000006cff767230 */ /* 0x120fe40000004100 */
[----:B------:R-:W-:Y:S02]  /*2320*/  HADD2.F32 R125, -RZ, R108.H1_H1 ;  /* 0x3000006cff7d7230 */ /* 0x000fe40000004100 */
[--C-:B------:R-:W-:Y:S02]  /*2330*/  HADD2.F32 R127, -RZ, R109.reuse.H0_H0 ;  /* 0x2000006dff7f7230 */ /* 0x100fe40000004100 */
[----:B------:R-:W-:Y:S02]  /*2340*/  HADD2.F32 R130, -RZ, R109.H1_H1 ;  /* 0x3000006dff827230 */ /* 0x000fe40000004100 */
[--C-:B------:R-:W-:Y:S02]  /*2350*/  HADD2.F32 R129, -RZ, R110.reuse.H0_H0 ;  /* 0x2000006eff817230 */ /* 0x100fe40000004100 */
[----:B------:R-:W-:-:S02]  /*2360*/  HADD2.F32 R154, -RZ, R110.H1_H1 ;  /* 0x3000006eff9a7230 */ /* 0x000fc40000004100 */
[--C-:B------:R-:W-:Y:S02]  /*2370*/  HADD2.F32 R155, -RZ, R111.reuse.H0_H0 ;  /* 0x2000006fff9b7230 */ /* 0x100fe40000004100 */
[----:B------:R-:W-:Y:S01]  /*2380*/  HADD2.F32 R156, -RZ, R111.H1_H1 ;  /* 0x3000006fff9c7230 */ /* 0x000fe20000004100 */
[----:B------:R-:W-:Y:S06]  /*2390*/  BRA `(.L_x_3304) ;  /* 0x0000000400a47947 */ /* 0x000fec0003800000 */
.L_x_3303:
        /* <DEDUP_REMOVED lines=29> */
.L_x_3302:
[----:B------:R-:W-:-:S04]  /*2570*/  UISETP.NE.U32.AND UP0, UPT, UR14, URZ, UPT ;  /* 0x000000ff0e00728c */ /* 0x000fc8000bf05070 */
[----:B------:R-:W-:-:S09]  /*2580*/  UISETP.NE.AND.EX UP0, UPT, UR15, URZ, UPT, UP0 ;  /* 0x000000ff0f00728c */ /* 0x000fd2000bf05300 */
[----:B------:R-:W-:Y:S05]  /*2590*/  BRA.U UP0, `(.L_x_3305) ;  /* 0x0000000100747547 */ /* 0x000fea000b800000 */
        /* <DEDUP_REMOVED lines=29> */
.L_x_3305:
[----:B-----5:R-:W-:Y:S02]  /*2770*/  HADD2.F32 R4, -RZ, R108.H0_H0 ;  /* 0x2000006cff047230 */ /* 0x020fe40000004100 */
[----:B------:R-:W-:Y:S02]  /*2780*/  HADD2.F32 R5, -RZ, R12.H0_H0 ;  /* 0x2000000cff057230 */ /* 0x000fe40000004100 */
[--C-:B------:R-:W-:Y:S02]  /*2790*/  HADD2.F32 R115, -RZ, R111.reuse.H0_H0 ;  /* 0x2000006fff737230 */ /* 0x100fe40000004100 */
[----:B------:R-:W-:Y:S02]  /*27a0*/  HADD2.F32 R118, -RZ, R111.H1_H1 ;  /* 0x3000006fff767230 */ /* 0x000fe40000004100 */
[----:B------:R-:W-:Y:S01]  /*27b0*/  FADD.FTZ R4, R5, R4 ;  /* 0x0000000405047221 */ /* 0x000fe20000010000 */
[----:B------:R-:W-:Y:S02]  /*27c0*/  HADD2.F32 R6, -RZ, R109.H0_H0 ;  /* 0x2000006dff067230 */ /* 0x000fe40000004100 */
[----:B------:R-:W-:-:S02]  /*27d0*/  HADD2.F32 R112, -RZ, R110.H0_H0 ;  /* 0x2000006eff707230 */ /* 0x000fc40000004100 */
[----:B------:R-:W-:Y:S02]  /*27e0*/  HADD2.F32 R7, -RZ, R13.H0_H0 ;  /* 0x2000000dff077230 */ /* 0x000fe40000004100 */
[----:B------:R-:W-:Y:S02]  /*27f0*/  HADD2.F32 R111, -RZ, R14.H0_H0 ;  /* 0x2000000eff6f7230 */ /* 0x000fe40000004100 */
[----:B------:R-:W-:Y:S02]  /*2800*/  HADD2.F32 R113, -RZ, R110.H1_H1 ;  /* 0x3000006eff717230 */ /* 0x000fe40000004100 */
[----:B------:R-:W-:Y:S01]  /*2810*/  FADD.FTZ R6, R7, R6 ;  /* 0x0000000607067221 */ /* 0x000fe20000010000 */
[----:B------:R-:W-:Y:S02]  /*2820*/  HADD2.F32 R108, -RZ, R108.H1_H1 ;  /* 0x3000006cff6c7230 */ /* 0x000fe40000004100 */
[----:B------:R-:W-:Y:S01]  /*2830*/  FADD.FTZ R111, R111, R112 ;  /* 0x000000706f6f7221 */ /* 0x000fe20000010000 */
[----:B------:R-:W-:-:S02]  /*2840*/  HADD2.F32 R109, -RZ, R109.H1_H1 ;  /* 0x3000006dff6d7230 */ /* 0x000fc40000004100 */
[----:B------:R-:W-:Y:S02]  /*2850*/  HADD2.F32 R5, -RZ, R12.H1_H1 ;  /* 0x3000000cff057230 */ /* 0x000fe40000004100 */
[----:B------:R-:W-:Y:S02]  /*2860*/  HADD2.F32 R110, -RZ, R13.H1_H1 ;  /* 0x3000000dff6e7230 */ /* 0x000fe40000004100 */
[----:B------:R-:W-:Y:S02]  /*2870*/  HADD2.F32 R114, -RZ, R14.H1_H1 ;  /* 0x3000000eff727230 */ /* 0x000fe40000004100 */
[----:B------:R-:W-:Y:S01]  /*2880*/  FADD.FTZ R108, R5, R108 ;  /* 0x0000006c056c7221 */ /* 0x000fe20000010000 */
[--C-:B------:R-:W-:Y:S02]  /*2890*/  HADD2.F32 R112, -RZ, R15.reuse.H0_H0 ;  /* 0x2000000fff707230 */ /* 0x100fe40000004100 */
[----:B------:R-:W-:Y:S01]  /*28a0*/  FADD.FTZ R109, R110, R109 ;  /* 0x0000006d6e6d7221 */ /* 0x000fe20000010000 */
        /* <DEDUP_REMOVED lines=23> */
[----:B------:R-:W-:-:S07]  /*2a20*/  F2FP.F16.F32.PACK_AB R4, R125, R118 ;  /* 0x000000767d04723e */ /* 0x000fce00000000ff */
.L_x_3304:
[----:B------:R-:W0:Y:S02]  /*2a30*/  @P4 LDC.64 R108, c[0x0][0x3a8] ;  /* 0x0000ea00ff6c4b82 */ /* 0x000e240000000a00 */
[C---:B0-----:R-:W-:Y:S01]  /*2a40*/  @P4 IMAD.WIDE.U32 R108, R0.reuse, 0x10, R108 ;  /* 0x00000010006c4825 */ /* 0x041fe200078e006c */
[----:B------:R-:W-:-:S04]  /*2a50*/  IADD3 R0, PT, PT, R0, 0x20, RZ ;  /* 0x0000002000007810 */ /* 0x000fc80007ffe0ff */
[----:B------:R1:W-:Y:S03]  /*2a60*/  @P4 STG.E.128 desc[UR6][R108.64], R4 ;  /* 0x000000046c004986 */ /* 0x0003e6000c101d06 */
.L_x_3301:
[----:B------:R-:W-:Y:S05]  /*2a70*/  BSYNC.RECONVERGENT B0 ;  /* 0x0000000000007941 */ /* 0x000fea0003800200 */
.L_x_3300:
        /* <DEDUP_REMOVED lines=9> */
[----:B------:R-:W2:Y:S08]  /*2b10*/  @P0 LDC.64 R110, c[0x0][0x398] ;  /* 0x0000e600ff6e0b82 */ /* 0x000eb00000000a00 */
[----:B0-----:R-:W0:Y:S01]  /*2b20*/  @P1 LDC.64 R114, c[0x0][0x3a0] ;  /* 0x0000e800ff721b82 */ /* 0x001e220000000a00 */
[----:B-1----:R-:W-:-:S04]  /*2b30*/  IMAD.WIDE.U32 R108, R0, 0x10, R108 ;  /* 0x00000010006c7825 */ /* 0x002fc800078e006c */
[C---:B--2---:R-:W-:Y:S02]  /*2b40*/  @P0 IMAD.WIDE.U32 R112, R0.reuse, 0x10, R110 ;  /* 0x0000001000700825 */ /* 0x044fe400078e006e */
[----:B------:R-:W5:Y:S04]  /*2b50*/  LDG.E.128 R108, desc[UR6][R108.64] ;  /* 0x000000066c6c7981 */ /* 0x000f68000c1e1d00 */
[----:B------:R1:W5:Y:S01]  /*2b60*/  @P0 LDG.E.128 R12, desc[UR6][R112.64] ;  /* 0x00000006700c0981 */ /* 0x000362000c1e1d00 */
        /* <DEDUP_REMOVED lines=17> */
.L_x_3309:
[----:B-----5:R-:W-:Y:S02]  /*2c80*/  HADD2.F32 R119, -RZ, R108.H0_H0 ;  /* 0x2000006cff777230 */ /* 0x020fe40000004100 */
[----:B------:R-:W-:Y:S02]  /*2c90*/  HADD2.F32 R4, -RZ, R8.H0_H0 ;  /* 0x20000008ff047230 */ /* 0x000fe40000004100 */
[----:B------:R-:W-:Y:S02]  /*2ca0*/  HADD2.F32 R131, -RZ, R109.H0_H0 ;  /* 0x2000006dff837230 */ /* 0x000fe40000004100 */
[--C-:B------:R-:W-:Y:S02]  /*2cb0*/  HADD2.F32 R137, -RZ, R110.reuse.H0_H0 ;  /* 0x2000006eff897230 */ /* 0x100fe40000004100 */
[----:B------:R-:W-:Y:S01]  /*2cc0*/  FADD.FTZ R119, R4, R119 ;  /* 0x0000007704777221 */ /* 0x000fe20000010000 */
[----:B------:R-:W-:Y:S02]  /*2cd0*/  HADD2.F32 R158, -RZ, R110.H1_H1 ;  /* 0x3000006eff9e7230 */ /* 0x000fe40000004100 */
[----:B------:R-:W-:-:S02]  /*2ce0*/  HADD2.F32 R157, -RZ, R111.H0_H0 ;  /* 0x2000006fff9d7230 */ /* 0x000fc40000004100 */
[----:B------:R-:W-:Y:S02]  /*2cf0*/  HADD2.F32 R108, -RZ, R108.H1_H1 ;  /* 0x3000006cff6c7230 */ /* 0x000fe40000004100 */
[----:B------:R-:W-:Y:S02]  /*2d00*/  HADD2.F32 R109, -RZ, R109.H1_H1 ;  /* 0x3000006dff6d7230 */ /* 0x000fe40000004100 */
[----:B------:R-:W-:Y:S02]  /*2d10*/  HADD2.F32 R6, -RZ, R9.H0_H0 ;  /* 0x20000009ff067230 */ /* 0x000fe40000004100 */
[----:B------:R-:W-:Y:S02]  /*2d20*/  HADD2.F32 R110, -RZ, R10.H0_H0 ;  /* 0x2000000aff6e7230 */ /* 0x000fe40000004100 */
[----:B------:R-:W-:Y:S02]  /*2d30*/  HADD2.F32 R111, -RZ, R111.H1_H1 ;  /* 0x3000006fff6f7230 */ /* 0x000fe40000004100 */
[----:B------:R-:W-:Y:S01]  /*2d40*/  FADD.FTZ R131, R6, R131 ;  /* 0x0000008306837221 */ /* 0x000fe20000010000 */
        /* <DEDUP_REMOVED lines=16> */
.L_x_3308:
[----:B------:R-:W-:-:S04]  /*2e50*/  UISETP.NE.U32.AND UP0, UPT, UR14, URZ, UPT ;  /* 0x000000ff0e00728c */ /* 0x000fc8000bf05070 */
[----:B------:R-:W-:-:S09]  /*2e60*/  UISETP.NE.AND.EX UP0, UPT, UR15, URZ, UPT, UP0 ;  /* 0x000000ff0f00728c */ /* 0x000fd2000bf05300 */
[----:B------:R-:W-:Y:S05]  /*2e70*/  BRA.U UP0, `(.L_x_3311) ;  /* 0x0000000100747547 */ /* 0x000fea000b800000 */
        /* <DEDUP_REMOVED lines=29> */
.L_x_3311:
[----:B-----5:R-:W-:Y:S02]  /*3050*/  HADD2.F32 R4, -RZ, R108.H0_H0 ;  /* 0x2000006cff047230 */ /* 0x020fe40000004100 */
[----:B------:R-:W-:Y:S02]  /*3060*/  HADD2.F32 R6, -RZ, R109.H0_H0 ;  /* 0x2000006dff067230 */ /* 0x000fe40000004100 */
[----:B------:R-:W-:Y:S02]  /*3070*/  HADD2.F32 R5, -RZ, R12.H0_H0 ;  /* 0x2000000cff057230 */ /* 0x000fe40000004100 */
[----:B------:R-:W-:Y:S02]  /*3080*/  HADD2.F32 R7, -RZ, R13.H0_H0 ;  /* 0x2000000dff077230 */ /* 0x000fe40000004100 */
[--C-:B------:R-:W-:Y:S02]  /*3090*/  HADD2.F32 R112, -RZ, R110.reuse.H0_H0 ;  /* 0x2000006eff707230 */ /* 0x100fe40000004100 */
[----:B------:R-:W-:Y:S01]  /*30a0*/  FADD.FTZ R4, R5, R4 ;  /* 0x0000000405047221 */ /* 0x000fe20000010000 */
[----:B------:R-:W-:-:S02]  /*30b0*/  HADD2.F32 R113, -RZ, R110.H1_H1 ;  /* 0x3000006eff717230 */ /* 0x000fc40000004100 */
[----:B------:R-:W-:Y:S01]  /*30c0*/  FADD.FTZ R6, R7, R6 ;  /* 0x0000000607067221 */ /* 0x000fe20000010000 */
[----:B------:R-:W-:Y:S02]  /*30d0*/  HADD2.F32 R109, -RZ, R109.H1_H1 ;  /* 0x3000006dff6d7230 */ /* 0x000fe40000004100 */
[----:B------:R-:W-:Y:S02]  /*30e0*/  HADD2.F32 R110, -RZ, R13.H1_H1 ;  /* 0x3000000dff6e7230 */ /* 0x000fe40000004100 */
[----:B------:R-:W-:Y:S02]  /*30f0*/  HADD2.F32 R108, -RZ, R108.H1_H1 ;  /* 0x3000006cff6c7230 */ /* 0x000fe40000004100 */
[----:B------:R-:W-:Y:S02]  /*3100*/  HADD2.F32 R136, -RZ, R111.H1_H1 ;  /* 0x3000006fff887230 */ /* 0x000fe40000004100 */
[----:B------:R-:W-:Y:S01]  /*3110*/  FADD.FTZ R109, R110, R109 ;  /* 0x0000006d6e6d7221 */ /* 0x000fe20000010000 */
[----:B------:R-:W-:-:S02]  /*3120*/  HADD2.F32 R5, -RZ, R12.H1_H1 ;  /* 0x3000000cff057230 */ /* 0x000fc40000004100 */
[----:B------:R-:W-:Y:S02]  /*3130*/  HADD2.F32 R7, -RZ, R15.H1_H1 ;  /* 0x3000000fff077230 */ /* 0x000fe40000004100 */
[----:B------:R-:W-:Y:S02]  /*3140*/  HADD2.F32 R115, -RZ, R111.H0_H0 ;  /* 0x2000006fff737230 */ /* 0x000fe40000004100 */
[----:B------:R-:W-:Y:S01]  /*3150*/  FADD.FTZ R5, R5, R108 ;  /* 0x0000006c05057221 */ /* 0x000fe20000010000 */
[--C-:B------:R-:W-:Y:S02]  /*3160*/  HADD2.F32 R111, -RZ, R14.reuse.H0_H0 ;  /* 0x2000000eff6f7230 */ /* 0x100fe40000004100 */
[----:B------:R-:W-:Y:S01]  /*3170*/  FADD.FTZ R7, R7, R136 ;  /* 0x0000008807077221 */ /* 0x000fe20000010000 */
[----:B------:R-:W-:Y:S02]  /*3180*/  HADD2.F32 R114, -RZ, R14.H1_H1 ;  /* 0x3000000eff727230 */ /* 0x000fe40000004100 */
[----:B------:R-:W-:-:S02]  /*3190*/  HADD2.F32 R110, -RZ, R15.H0_H0 ;  /* 0x2000000fff6e7230 */ /* 0x000fc40000004100 */
        /* <DEDUP_REMOVED lines=23> */
.L_x_3310:
[----:B------:R-:W0:Y:S02]  /*3310*/  @P4 LDC.64 R108, c[0x0][0x3a8] ;  /* 0x0000ea00ff6c4b82 */ /* 0x000e240000000a00 */
[C---:B0-----:R-:W-:Y:S01]  /*3320*/  @P4 IMAD.WIDE.U32 R108, R0.reuse, 0x10, R108 ;  /* 0x00000010006c4825 */ /* 0x041fe200078e006c */
[----:B------:R-:W-:-:S04]  /*3330*/  IADD3 R0, PT, PT, R0, 0x20, RZ ;  /* 0x0000002000007810 */ /* 0x000fc80007ffe0ff */
[----:B------:R1:W-:Y:S03]  /*3340*/  @P4 STG.E.128 desc[UR6][R108.64], R4 ;  /* 0x000000046c004986 */ /* 0x0003e6000c101d06 */
.L_x_3307:
[----:B------:R-:W-:Y:S05]  /*3350*/  BSYNC.RECONVERGENT B0 ;  /* 0x0000000000007941 */ /* 0x000fea0003800200 */
.L_x_3306:
        /* <DEDUP_REMOVED lines=32> */
.L_x_3315:
[----:B-----5:R-:W-:Y:S02]  /*3560*/  HADD2.F32 R120, -RZ, R108.H0_H0 ;  /* 0x2000006cff787230 */ /* 0x020fe40000004100 */
[----:B------:R-:W-:Y:S02]  /*3570*/  HADD2.F32 R140, -RZ, R109.H0_H0 ;  /* 0x2000006dff8c7230 */ /* 0x000fe40000004100 */
[----:B------:R-:W-:Y:S02]  /*3580*/  HADD2.F32 R142, -RZ, R110.H0_H0 ;  /* 0x2000006eff8e7230 */ /* 0x000fe40000004100 */
[----:B------:R-:W-:Y:S02]  /*3590*/  HADD2.F32 R161, -RZ, R111.H0_H0 ;  /* 0x2000006fffa17230 */ /* 0x000fe40000004100 */
[----:B------:R-:W-:Y:S02]  /*35a0*/  HADD2.F32 R108, -RZ, R108.H1_H1 ;  /* 0x3000006cff6c7230 */ /* 0x000fe40000004100 */
[----:B------:R-:W-:-:S02]  /*35b0*/  HADD2.F32 R109, -RZ, R109.H1_H1 ;  /* 0x3000006dff6d7230 */ /* 0x000fc40000004100 */
[----:B------:R-:W-:Y:S02]  /*35c0*/  HADD2.F32 R110, -RZ, R110.H1_H1 ;  /* 0x3000006eff6e7230 */ /* 0x000fe40000004100 */
[----:B------:R-:W-:Y:S02]  /*35d0*/  HADD2.F32 R5, -RZ, R8.H0_H0 ;  /* 0x20000008ff057230 */ /* 0x000fe40000004100 */
[----:B------:R-:W-:Y:S02]  /*35e0*/  HADD2.F32 R7, -RZ, R9.H0_H0 ;  /* 0x20000009ff077230 */ /* 0x000fe40000004100 */
[----:B------:R-:W-:Y:S02]  /*35f0*/  HADD2.F32 R113, -RZ, R10.H0_H0 ;  /* 0x2000000aff717230 */ /* 0x000fe40000004100 */
[----:B------:R-:W-:Y:S01]  /*3600*/  FADD.FTZ R120, R5, R120 ;  /* 0x0000007805787221 */ /* 0x000fe20000010000 */
        /* <DEDUP_REMOVED lines=18> */
.L_x_3314:
[----:B------:R-:W-:-:S04]  /*3730*/  UISETP.NE.U32.AND UP0, UPT, UR14, URZ, UPT ;  /* 0x000000ff0e00728c */ /* 0x000fc8000bf05070 */
[----:B------:R-:W-:-:S09]  /*3740*/  UISETP.NE.AND.EX UP0, UPT, UR15, URZ, UPT, UP0 ;  /* 0x000000ff0f00728c */ /* 0x000fd2000bf05300 */
[----:B------:R-:W-:Y:S05]  /*3750*/  BRA.U UP0, `(.L_x_3317) ;  /* 0x0000000100747547 */ /* 0x000fea000b800000 */
        /* <DEDUP_REMOVED lines=29> */
.L_x_3317:
[----:B-----5:R-:W-:Y:S02]  /*3930*/  HADD2.F32 R4, -RZ, R108.H0_H0 ;  /* 0x2000006cff047230 */ /* 0x020fe40000004100 */
[----:B------:R-:W-:Y:S02]  /*3940*/  HADD2.F32 R5, -RZ, R12.H0_H0 ;  /* 0x2000000cff057230 */ /* 0x000fe40000004100 */
[----:B------:R-:W-:Y:S02]  /*3950*/  HADD2.F32 R108, -RZ, R108.H1_H1 ;  /* 0x3000006cff6c7230 */ /* 0x000fe40000004100 */
[----:B------:R-:W-:Y:S02]  /*3960*/  HADD2.F32 R6, -RZ, R109.H0_H0 ;  /* 0x2000006dff067230 */ /* 0x000fe40000004100 */
[----:B------:R-:W-:Y:S01]  /*3970*/  FADD.FTZ R4, R5, R4 ;  /* 0x0000000405047221 */ /* 0x000fe20000010000 */
[----:B------:R-:W-:Y:S02]  /*3980*/  HADD2.F32 R5, -RZ, R12.H1_H1 ;  /* 0x3000000cff057230 */ /* 0x000fe40000004100 */
[----:B------:R-:W-:-:S02]  /*3990*/  HADD2.F32 R7, -RZ, R13.H0_H0 ;  /* 0x2000000dff077230 */ /* 0x000fc40000004100 */
[--C-:B------:R-:W-:Y:S02]  /*39a0*/  HADD2.F32 R112, -RZ, R110.reuse.H0_H0 ;  /* 0x2000006eff707230 */ /* 0x100fe40000004100 */
[----:B------:R-:W-:Y:S01]  /*39b0*/  FADD.FTZ R108, R5, R108 ;  /* 0x0000006c056c7221 */ /* 0x000fe20000010000 */
[----:B------:R-:W-:Y:S02]  /*39c0*/  HADD2.F32 R113, -RZ, R110.H1_H1 ;  /* 0x3000006eff717230 */ /* 0x000fe40000004100 */
[----:B------:R-:W-:Y:S01]  /*39d0*/  FADD.FTZ R6, R7, R6 ;  /* 0x0000000607067221 */ /* 0x000fe20000010000 */
[----:B------:R-:W-:Y:S02]  /*39e0*/  HADD2.F32 R109, -RZ, R109.H1_H1 ;  /* 0x3000006dff6d7230 */ /* 0x000fe40000004100 */
[----:B------:R-:W-:Y:S02]  /*39f0*/  HADD2.F32 R110, -RZ, R13.H1_H1 ;  /* 0x3000000dff6e7230 */ /* 0x000fe40000004100 */
[----:B------:R-:W-:-:S02]  /*3a00*/  HADD2.F32 R120, -RZ, R111.H1_H1 ;  /* 0x3000006fff787230 */ /* 0x000fc40000004100 */
[----:B------:R-:W-:Y:S02]  /*3a10*/  HADD2.F32 R139, -RZ, R15.H1_H1 ;  /* 0x3000000fff8b7230 */ /* 0x000fe40000004100 */
[----:B------:R-:W-:Y:S01]  /*3a20*/  FADD.FTZ R109, R110, R109 ;  /* 0x0000006d6e6d7221 */ /* 0x000fe20000010000 */
[----:B------:R-:W-:Y:S02]  /*3a30*/  HADD2.F32 R5, -RZ, R8.H0_H0 ;  /* 0x20000008ff057230 */ /* 0x000fe40000004100 */
[----:B------:R-:W-:Y:S02]  /*3a40*/  HADD2.F32 R7, -RZ, R9.H0_H0 ;  /* 0x20000009ff077230 */ /* 0x000fe40000004100 */
[----:B------:R-:W-:Y:S01]  /*3a50*/  FADD.FTZ R162, R139, R120 ;  /* 0x000000788ba27221 */ /* 0x000fe20000010000 */
[----:B------:R-:W-:Y:S02]  /*3a60*/  HADD2.F32 R115, -RZ, R111.H0_H0 ;  /* 0x2000006fff737230 */ /* 0x000fe40000004100 */
[----:B------:R-:W-:Y:S01]  /*3a70*/  FADD.FTZ R120, R5, R4 ;  /* 0x0000000405787221 */ /* 0x000fe20000010000 */
[----:B------:R-:W-:-:S02]  /*3a80*/  HADD2.F32 R111, -RZ, R14.H0_H0 ;  /* 0x2000000eff6f7230 */ /* 0x000fc40000004100 */
[----:B------:R-:W-:Y:S01]  /*3a90*/  FADD.FTZ R140, R7, R6 ;  /* 0x00000006078c7221 */ /* 0x000fe20000010000 */
[----:B------:R-:W-:Y:S02]  /*3aa0*/  HADD2.F32 R114, -RZ, R14.H1_H1 ;  /* 0x3000000eff727230 */ /* 0x000fe40000004100 */
[----:B------:R-:W-:Y:S02]  /*3ab0*/  HADD2.F32 R110, -RZ, R15.H0_H0 ;  /* 0x2000000fff6e7230 */ /* 0x000fe40000004100 */
[----:B------:R-:W-:Y:S01]  /*3ac0*/  FADD.FTZ R111, R111, R112 ;  /* 0x000000706f6f7221 */ /* 0x000fe20000010000 */
[----:B------:R-:W-:Y:S02]  /*3ad0*/  HADD2.F32 R142, -RZ, R10.H0_H0 ;  /* 0x2000000aff8e7230 */ /* 0x000fe40000004100 */
[----:B------:R-:W-:Y:S01]  /*3ae0*/  FADD.FTZ R113, R114, R113 ;  /* 0x0000007172717221 */ /* 0x000fe20000010000 */
[--C-:B------:R-:W-:Y:S02]  /*3af0*/  HADD2.F32 R161, -RZ, R11.reuse.H0_H0 ;  /* 0x2000000bffa17230 */ /* 0x100fe40000004100 */
[----:B------:R-:W-:Y:S01]  /*3b00*/  FADD.FTZ R110, R110, R115 ;  /* 0x000000736e6e7221 */ /* 0x000fe20000010000 */
[----:B------:R-:W-:-:S02]  /*3b10*/  HADD2.F32 R5, -RZ, R11.H1_H1 ;  /* 0x3000000bff057230 */ /* 0x000fc40000004100 */
[----:B------:R-:W-:Y:S01]  /*3b20*/  FADD.FTZ R142, R142, R111 ;  /* 0x0000006f8e8e7221 */ /* 0x000fe20000010000 */
        /* <DEDUP_REMOVED lines=11> */
[----:B------:R-:W-:-:S07]  /*3be0*/  F2FP.F16.F32.PACK_AB R4, R139, R120 ;  /* 0x000000788b04723e */ /* 0x000fce00000000ff */
.L_x_3316:
[----:B------:R-:W0:Y:S02]  /*3bf0*/  @P4 LDC.64 R108, c[0x0][0x3a8] ;  /* 0x0000ea00ff6c4b82 */ /* 0x000e240000000a00 */
[C---:B0-----:R-:W-:Y:S01]  /*3c00*/  @P4 IMAD.WIDE.U32 R108, R0.reuse, 0x10, R108 ;  /* 0x00000010006c4825 */ /* 0x041fe200078e006c */
[----:B------:R-:W-:-:S04]  /*3c10*/  IADD3 R0, PT, PT, R0, 0x20, RZ ;  /* 0x0000002000007810 */ /* 0x000fc80007ffe0ff */
[----:B------:R1:W-:Y:S03]  /*3c20*/  @P4 STG.E.128 desc[UR6][R108.64], R4 ;  /* 0x000000046c004986 */ /* 0x0003e6000c101d06 */
.L_x_3313:
[----:B------:R-:W-:Y:S05]  /*3c30*/  BSYNC.RECONVERGENT B0 ;  /* 0x0000000000007941 */ /* 0x000fea0003800200 */
.L_x_3312:
        /* <DEDUP_REMOVED lines=32> */
.L_x_3321:
        /* <DEDUP_REMOVED lines=29> */
.L_x_3320:
        /* <DEDUP_REMOVED lines=32> */
.L_x_3323:
        /* <DEDUP_REMOVED lines=44> */
.L_x_3322:
[----:B------:R-:W0:Y:S02]  /*44d0*/  @P4 LDC.64 R108, c[0x0][0x3a8] ;  /* 0x0000ea00ff6c4b82 */ /* 0x000e240000000a00 */
[C---:B0-----:R-:W-:Y:S01]  /*44e0*/  @P4 IMAD.WIDE.U32 R108, R0.reuse, 0x10, R108 ;  /* 0x00000010006c4825 */ /* 0x041fe200078e006c */
[----:B------:R-:W-:-:S04]  /*44f0*/  IADD3 R0, PT, PT, R0, 0x20, RZ ;  /* 0x0000002000007810 */ /* 0x000fc80007ffe0ff */
[----:B------:R1:W-:Y:S03]  /*4500*/  @P4 STG.E.128 desc[UR6][R108.64], R4 ;  /* 0x000000046c004986 */ /* 0x0003e6000c101d06 */
.L_x_3319:
[----:B------:R-:W-:Y:S05]  /*4510*/  BSYNC.RECONVERGENT B0 ;  /* 0x0000000000007941 */ /* 0x000fea0003800200 */
.L_x_3318:
[----:B------:R-:W-:Y:S01]  /*4520*/  ISETP.GE.U32.AND P0, PT, R3, 0xc0, PT ;  /* 0x000000c00300780c */ /* 0x000fe20003f06070 */
[----:B------:R-:W-:Y:S03]  /*4530*/  BSSY.RECONVERGENT B0, `(.L_x_3324) ;  /* 0x000008b000007945 */ /* 0x000fe60003800200 */
[----:B-1----:R-:W-:-:S09]  /*4540*/  P2R R108, PR, RZ, 0x1 ;  /* 0x00000001ff6c7803 */ /* 0x002fd20000000000 */
[----:B------:R-:W-:Y:S05]  /*4550*/  @!P0 BRA `(.L_x_3325) ;  /* 0x0000000800208947 */ /* 0x000fea0003800000 */
[----:B------:R-:W-:Y:S01]  /*4560*/  ISETP.NE.U32.AND P0, PT, RZ, UR12, PT ;  /* 0x0000000cff007c0c */ /* 0x000fe2000bf05070 */
[----:B------:R-:W1:Y:S03]  /*4570*/  LDC.64 R108, c[0x0][0x390] ;  /* 0x0000e400ff6c7b82 */ /* 0x000e660000000a00 */
[----:B------:R-:W-:-:S13]  /*4580*/  ISETP.NE.AND.EX P0, PT, RZ, UR13, PT, P0 ;  /* 0x0000000dff007c0c */ /* 0x000fda000bf05300 */
[----:B0-----:R-:W0:Y:S02]  /*4590*/  @P0 LDC.64 R112, c[0x0][0x398] ;  /* 0x0000e600ff700b82 */ /* 0x001e240000000a00 */
[----:B0-----:R-:W-:-:S05]  /*45a0*/  @P0 IMAD.WIDE.U32 R112, R0, 0x10, R112 ;  /* 0x0000001000700825 */ /* 0x001fca00078e0070 */
[----:B------:R0:W5:Y:S01]  /*45b0*/  @P0 LDG.E.128 R12, desc[UR6][R112.64] ;  /* 0x00000006700c0981 */ /* 0x000162000c1e1d00 */
[----:B------:R-:W-:Y:S01]  /*45c0*/  ISETP.NE.U32.AND P0, PT, RZ, UR14, PT ;  /* 0x0000000eff007c0c */ /* 0x000fe2000bf05070 */
[----:B-1----:R-:W-:-:S03]  /*45d0*/  IMAD.WIDE.U32 R108, R0, 0x10, R108 ;  /* 0x00000010006c7825 */ /* 0x002fc600078e006c */
[----:B------:R-:W-:-:S03]  /*45e0*/  ISETP.NE.AND.EX P0, PT, RZ, UR15, PT, P0 ;  /* 0x0000000fff007c0c */ /* 0x000fc6000bf05300 */
[----:B------:R-:W5:Y:S10]  /*45f0*/  LDG.E.128 R108, desc[UR6][R108.64] ;  /* 0x000000066c6c7981 */ /* 0x000f74000c1e1d00 */
[----:B------:R-:W1:Y:S02]  /*4600*/  @P0 LDC.64 R114, c[0x0][0x3a0] ;  /* 0x0000e800ff720b82 */ /* 0x000e640000000a00 */
        /* <DEDUP_REMOVED lines=17> */
.L_x_3327:
        /* <DEDUP_REMOVED lines=29> */
.L_x_3326:
        /* <DEDUP_REMOVED lines=32> */
.L_x_3329:
        /* <DEDUP_REMOVED lines=44> */
.L_x_3328:
[----:B------:R-:W0:Y:S02]  /*4db0*/  @P4 LDC.64 R108, c[0x0][0x3a8] ;  /* 0x0000ea00ff6c4b82 */ /* 0x000e240000000a00 */
[----:B0-----:R-:W-:-:S05]  /*4dc0*/  @P4 IMAD.WIDE.U32 R108, R0, 0x10, R108 ;  /* 0x00000010006c4825 */ /* 0x001fca00078e006c */
[----:B------:R1:W-:Y:S02]  /*4dd0*/  @P4 STG.E.128 desc[UR6][R108.64], R4 ;  /* 0x000000046c004986 */ /* 0x0003e4000c101d06 */
.L_x_3325:
[----:B------:R-:W-:Y:S05]  /*4de0*/  BSYNC.RECONVERGENT B0 ;  /* 0x0000000000007941 */ /* 0x000fea0003800200 */
.L_x_3324:
[----:B-1----:R-:W-:Y:S01]  /*4df0*/  FADD.FTZ R109, RZ, R117 ;  /* 0x00000075ff6d7221 */ /* 0x002fe20000010000 */
[C---:B------:R-:W-:Y:S01]  /*4e00*/  ISETP.GE.U32.AND P5, PT, R3.reuse, 0x20, PT ;  /* 0x000000200300780c */ /* 0x040fe20003fa6070 */
[----:B------:R-:W1:Y:S01]  /*4e10*/  S2R R170, SR_TID.X ;  /* 0x0000000000aa7919 */ /* 0x000e620000002100 */
        /* <DEDUP_REMOVED lines=55> */
[----:B-1----:R-:W-:-:S04]  /*5190*/  LOP3.LUT P6, RZ, R170, 0x1f, RZ, 0xc0, !PT ;  /* 0x0000001faaff7812 */ /* 0x002fc800078cc0ff */
[----:B------:R-:W-:Y:S01]  /*51a0*/  P2R R0, PR, RZ, 0x40 ;  /* 0x00000040ff007803 */ /* 0x000fe20000000000 */
[----:B------:R-:W-:Y:S08]  /*51b0*/  BRA.DIV UR4, `(.L_x_3330) ;  /* 0x0000002604ec7947 */ /* 0x000ff0000b800000 */
[----:B------:R-:W1:Y:S01]  /*51c0*/  SHFL.BFLY PT, R0, R111, 0x1, 0x1f ;  /* 0x0c201f006f007f89 */ /* 0x000e6200000e0000 */
[----:B------:R-:W-:Y:S01]  /*51d0*/  ISETP.GT.U32.AND P6, PT, R3, 0xbf, PT ;  /* 0x000000bf0300780c */ /* 0x000fe20003fc4070 */
[----:B-1----:R-:W-:-:S05]  /*51e0*/  FADD.FTZ R110, R111, R0 ;  /* 0x000000006f6e7221 */ /* 0x002fca0000010000 */
        /* <DEDUP_REMOVED lines=10> */
[--C-:B------:R-:W-:Y:S01]  /*5290*/  FADD.FTZ R0, R117, -R108.reuse ;  /* 0x8000006c75007221 */ /* 0x100fe20000010000 */
[--C-:B------:R-:W-:Y:S01]  /*52a0*/  FADD.FTZ R111, R128, -R108.reuse ;  /* 0x8000006c806f7221 */ /* 0x100fe20000010000 */
[--C-:B------:R-:W-:Y:S01]  /*52b0*/  FADD.FTZ R115, R123, -R108.reuse ;  /* 0x8000006c7b737221 */ /* 0x100fe20000010000 */
[--C-:B------:R-:W-:Y:S01]  /*52c0*/  FADD.FTZ R113, R124, -R108.reuse ;  /* 0x8000006c7c717221 */ /* 0x100fe20000010000 */
[----:B------:R-:W-:Y:S01]  /*52d0*/  FFMA.FTZ R0, R0, R0, RZ ;  /* 0x0000000000007223 */ /* 0x000fe200000100ff */
[--C-:B------:R-:W-:Y:S01]  /*52e0*/  FADD.FTZ R110, R125, -R108.reuse ;  /* 0x8000006c7d6e7221 */ /* 0x100fe20000010000 */
[----:B------:R-:W-:Y:S02]  /*52f0*/  FADD.FTZ R112, R127, -R108 ;  /* 0x8000006c7f707221 */ /* 0x000fe40000010000 */
[----:B------:R-:W-:Y:S01]  /*5300*/  FFMA.FTZ R0, R111, R111, R0 ;  /* 0x0000006f6f007223 */ /* 0x000fe20000010000 */
        /* <DEDUP_REMOVED lines=98> */
.L_x_3355:
        /* <DEDUP_REMOVED lines=9> */
[----:B------:R-:W1:Y:S02]  /*59c0*/  @!P1 LDC.64 R110, c[0x0][0x3c0] ;  /* 0x0000f000ff6e9b82 */ /* 0x000e640000000a00 */
[----:B------:R-:W2:Y:S06]  /*59d0*/  MUFU.RSQ R170, R109 ;  /* 0x0000006d00aa7308 */ /* 0x000eac0000001400 */
[----:B0-----:R-:W0:Y:S01]  /*59e0*/  @!P1 LDC.64 R112, c[0x0][0x3c8] ;  /* 0x0000f200ff709b82 */ /* 0x001e220000000a00 */
[----:B-1----:R-:W-:-:S05]  /*59f0*/  @!P1 IMAD.WIDE R110, R116, 0x4, R110 ;  /* 0x00000004746e9825 */ /* 0x002fca00078e026e */
[----:B------:R1:W-:Y:S01]  /*5a00*/  @!P1 STG.E desc[UR6][R110.64], R108 ;  /* 0x0000006c6e009986 */ /* 0x0003e2000c101906 */
[----:B0-----:R-:W-:-:S05]  /*5a10*/  @!P1 IMAD.WIDE R112, R116, 0x4, R112 ;  /* 0x0000000474709825 */ /* 0x001fca00078e0270 */
[----:B--2---:R1:W-:Y:S01]  /*5a20*/  @!P1 STG.E desc[UR6][R112.64], R170 ;  /* 0x000000aa70009986 */ /* 0x0043e2000c101906 */
[----:B------:R-:W-:Y:S05]  /*5a30*/  @!P5 BRA `(.L_x_3332) ;  /* 0x00000004003cd947 */ /* 0x000fea0003800000 */
[--C-:B-1----:R-:W-:Y:S01]  /*5a40*/  FADD.FTZ R113, R152, -R0.reuse ;  /* 0x8000000098717221 */ /* 0x102fe20000010000 */
[----:B-----5:R-:W-:Y:S02]  /*5a50*/  HADD2.F32 R114, -RZ, R135.H1_H1 ;  /* 0x30000087ff727230 */ /* 0x020fe40000004100 */
[--C-:B------:R-:W-:Y:S01]  /*5a60*/  FADD.FTZ R109, R151, -R0.reuse ;  /* 0x80000000976d7221 */ /* 0x100fe20000010000 */
[----:B------:R-:W-:Y:S02]  /*5a70*/  HADD2.F32 R172, -RZ, R55.H1_H1 ;  /* 0x30000037ffac7230 */ /* 0x000fe40000004100 */
[C---:B------:R-:W-:Y:S01]  /*5a80*/  FMUL.FTZ R115, R170.reuse, R113 ;  /* 0x00000071aa737220 */ /* 0x040fe20000410000 */
[----:B------:R-:W-:Y:S01]  /*5a90*/  FADD.FTZ R113, R153, -R0 ;  /* 0x8000000099717221 */ /* 0x000fe20000010000 */
[----:B------:R-:W-:Y:S02]  /*5aa0*/  HADD2.F32 R108, -RZ, R135.H0_H0 ;  /* 0x20000087ff6c7230 */ /* 0x000fe40000004100 */
[----:B------:R-:W-:Y:S01]  /*5ab0*/  FMUL.FTZ R109, R170, R109 ;  /* 0x0000006daa6d7220 */ /* 0x000fe20000410000 */
[----:B------:R-:W-:-:S02]  /*5ac0*/  HADD2.F32 R110, -RZ, R55.H0_H0 ;  /* 0x20000037ff6e7230 */ /* 0x000fc40000004100 */
[----:B------:R-:W-:Y:S01]  /*5ad0*/  FFMA.FTZ R190, R115, R114, R172 ;  /* 0x0000007273be7223 */ /* 0x000fe200000100ac */
[----:B------:R-:W-:Y:S02]  /*5ae0*/  HADD2.F32 R112, -RZ, R107.H0_H0 ;  /* 0x2000006bff707230 */ /* 0x000fe40000004100 */
[----:B------:R-:W-:Y:S01]  /*5af0*/  FMUL.FTZ R171, R170, R113 ;  /* 0x00000071aaab7220 */ /* 0x000fe20000410000 */
[----:B------:R-:W-:Y:S02]  /*5b00*/  HADD2.F32 R111, -RZ, R35.H0_H0 ;  /* 0x20000023ff6f7230 */ /* 0x000fe40000004100 */
[----:B------:R-:W-:Y:S01]  /*5b10*/  FFMA.FTZ R185, R109, R108, R110 ;  /* 0x0000006c6db97223 */ /* 0x000fe2000001006e */
[----:B------:R-:W-:Y:S02]  /*5b20*/  HADD2.F32 R174, -RZ, R107.H1_H1 ;  /* 0x3000006bffae7230 */ /* 0x000fe40000004100 */
[----:B------:R-:W-:Y:S01]  /*5b30*/  FADD.FTZ R113, R126, -R0 ;  /* 0x800000007e717221 */ /* 0x000fe20000010000 */
[----:B------:R-:W-:-:S02]  /*5b40*/  HADD2.F32 R176, -RZ, R35.H1_H1 ;  /* 0x30000023ffb07230 */ /* 0x000fc40000004100 */
[----:B------:R-:W-:Y:S01]  /*5b50*/  FFMA.FTZ R187, R109, R112, R111 ;  /* 0x000000706dbb7223 */ /* 0x000fe2000001006f */
[----:B------:R-:W-:Y:S02]  /*5b60*/  HADD2.F32 R114, -RZ, R134.H1_H1 ;  /* 0x30000086ff727230 */ /* 0x000fe40000004100 */
[----:B------:R-:W-:Y:S01]  /*5b70*/  FADD.FTZ R109, R124, -R0 ;  /* 0x800000007c6d7221 */ /* 0x000fe20000010000 */
[----:B------:R-:W-:Y:S02]  /*5b80*/  HADD2.F32 R172, -RZ, R54.H1_H1 ;  /* 0x30000036ffac7230 */ /* 0x000fe40000004100 */
[----:B------:R-:W-:Y:S01]  /*5b90*/  FFMA.FTZ R192, R115, R174, R176 ;  /* 0x000000ae73c07223 */ /* 0x000fe200000100b0 */
[----:B------:R-:W-:Y:S02]  /*5ba0*/  HADD2.F32 R174, -RZ, R106.H1_H1 ;  /* 0x3000006affae7230 */ /* 0x000fe40000004100 */
[----:B------:R-:W-:Y:S01]  /*5bb0*/  FMUL.FTZ R115, R170, R113 ;  /* 0x00000071aa737220 */ /* 0x000fe20000410000 */
[----:B------:R-:W-:-:S02]  /*5bc0*/  HADD2.F32 R176, -RZ, R34.H1_H1 ;  /* 0x30000022ffb07230 */ /* 0x000fc40000004100 */
[C---:B------:R-:W-:Y:S01]  /*5bd0*/  FFMA.FTZ R186, R171.reuse, R114, R172 ;  /* 0x00000072abba7223 */ /* 0x040fe200000100ac */
[----:B------:R-:W-:Y:S02]  /*5be0*/  HADD2.F32 R114, -RZ, R133.H1_H1 ;  /* 0x30000085ff727230 */ /* 0x000fe40000004100 */
[----:B------:R-:W-:Y:S01]  /*5bf0*/  FMUL.FTZ R109, R170, R109 ;  /* 0x0000006daa6d7220 */ /* 0x000fe20000410000 */
[----:B------:R-:W-:Y:S02]  /*5c00*/  HADD2.F32 R172, -RZ, R53.H1_H1 ;  /* 0x30000035ffac7230 */ /* 0x000fe40000004100 */
[----:B------:R-:W-:Y:S01]  /*5c10*/  FFMA.FTZ R188, R171, R174, R176 ;  /* 0x000000aeabbc7223 */ /* 0x000fe200000100b0 */
[----:B------:R-:W-:Y:S01]  /*5c20*/  HADD2.F32 R108, -RZ, R134.H0_H0 ;  /* 0x20000086ff6c7230 */ /* 0x000fe20000004100 */
[----:B------:R-:W0:Y:S01]  /*5c30*/  LDC.64 R174, c[0x0][0x428] ;  /* 0x00010a00ffae7b82 */ /* 0x000e220000000a00 */
[----:B------:R-:W-:Y:S02]  /*5c40*/  HADD2.F32 R110, -RZ, R54.H0_H0 ;  /* 0x20000036ff6e7230 */ /* 0x000fe40000004100 */
[----:B------:R-:W-:Y:S01]  /*5c50*/  FFMA.FTZ R180, R115, R114, R172 ;  /* 0x0000007273b47223 */ /* 0x000fe200000100ac */
[----:B------:R-:W-:-:S02]  /*5c60*/  HADD2.F32 R112, -RZ, R106.H0_H0 ;  /* 0x2000006aff707230 */ /* 0x000fc40000004100 */
[----:B------:R-:W-:Y:S01]  /*5c70*/  FADD.FTZ R113, R128, -R0 ;  /* 0x8000000080717221 */ /* 0x000fe20000010000 */
[----:B------:R-:W-:Y:S02]  /*5c80*/  HADD2.F32 R111, -RZ, R34.H0_H0 ;  /* 0x20000022ff6f7230 */ /* 0x000fe40000004100 */
[C---:B------:R-:W-:Y:S01]  /*5c90*/  FFMA.FTZ R181, R109.reuse, R108, R110 ;  /* 0x0000006c6db57223 */ /* 0x040fe2000001006e */
[----:B------:R-:W-:Y:S01]  /*5ca0*/  HADD2.F32 R108, -RZ, R133.H0_H0 ;  /* 0x20000085ff6c7230 */ /* 0x000fe20000004100 */
[----:B------:R-:W1:Y:S01]  /*5cb0*/  LDC.64 R172, c[0x0][0x430] ;  /* 0x00010c00ffac7b82 */ /* 0x000e620000000a00 */
[----:B------:R-:W-:Y:S02]  /*5cc0*/  HADD2.F32 R110, -RZ, R53.H0_H0 ;  /* 0x20000035ff6e7230 */ /* 0x000fe40000004100 */
[----:B------:R-:W-:Y:S01]  /*5cd0*/  FFMA.FTZ R183, R109, R112, R111 ;  /* 0x000000706db77223 */ /* 0x000fe2000001006f */
[----:B------:R-:W-:Y:S01]  /*5ce0*/  FADD.FTZ R109, R123, -R0 ;  /* 0x800000007b6d7221 */ /* 0x000fe20000010000 */
[----:B------:R-:W-:-:S02]  /*5cf0*/  HADD2.F32 R112, -RZ, R105.H0_H0 ;  /* 0x20000069ff707230 */ /* 0x000fc40000004100 */
[C---:B------:R-:W-:Y:S01]  /*5d00*/  FMUL.FTZ R113, R170.reuse, R113 ;  /* 0x00000071aa717220 */ /* 0x040fe20000410000 */
[----:B------:R-:W-:Y:S02]  /*5d10*/  HADD2.F32 R111, -RZ, R33.H0_H0 ;  /* 0x20000021ff6f7230 */ /* 0x000fe40000004100 */
[----:B------:R-:W-:Y:S01]  /*5d20*/  FMUL.FTZ R109, R170, R109 ;  /* 0x0000006daa6d7220 */ /* 0x000fe20000410000 */
[----:B------:R-:W-:Y:S02]  /*5d30*/  HADD2.F32 R182, -RZ, R105.H1_H1 ;  /* 0x30000069ffb67230 */ /* 0x000fe40000004100 */
[----:B------:R-:W-:Y:S02]  /*5d40*/  HADD2.F32 R184, -RZ, R33.H1_H1 ;  /* 0x30000021ffb87230 */ /* 0x000fe40000004100 */
[C---:B------:R-:W-:Y:S01]  /*5d50*/  FFMA.FTZ R177, R109.reuse, R108, R110 ;  /* 0x0000006c6db17223 */ /* 0x040fe2000001006e */
[----:B------:R-:W-:Y:S01]  /*5d60*/  FFMA.FTZ R179, R109, R112, R111 ;  /* 0x000000706db37223 */ /* 0x000fe2000001006f */
[----:B------:R-:W-:Y:S01]  /*5d70*/  FADD.FTZ R109, R117, -R0 ;  /* 0x80000000756d7221 */ /* 0x000fe20000010000 */
[----:B------:R-:W-:-:S02]  /*5d80*/  HADD2.F32 R108, -RZ, R132.H0_H0 ;  /* 0x20000084ff6c7230 */ /* 0x000fc40000004100 */
[----:B------:R-:W-:Y:S01]  /*5d90*/  FFMA.FTZ R182, R115, R182, R184 ;  /* 0x000000b673b67223 */ /* 0x000fe200000100b8 */
[----:B------:R-:W-:Y:S02]  /*5da0*/  HADD2.F32 R110, -RZ, R52.H0_H0 ;  /* 0x20000034ff6e7230 */ /* 0x000fe40000004100 */
[----:B------:R-:W-:Y:S01]  /*5db0*/  FMUL.FTZ R109, R170, R109 ;  /* 0x0000006daa6d7220 */ /* 0x000fe20000410000 */
[----:B------:R-:W-:Y:S02]  /*5dc0*/  HADD2.F32 R114, -RZ, R132.H1_H1 ;  /* 0x30000084ff727230 */ /* 0x000fe40000004100 */
[----:B------:R-:W-:Y:S02]  /*5dd0*/  HADD2.F32 R176, -RZ, R52.H1_H1 ;  /* 0x30000034ffb07230 */ /* 0x000fe40000004100 */
[----:B------:R-:W-:Y:S01]  /*5de0*/  FFMA.FTZ R108, R109, R108, R110 ;  /* 0x0000006c6d6c7223 */ /* 0x000fe2000001006e */
[----:B------:R-:W-:Y:S01]  /*5df0*/  HADD2.F32 R112, -RZ, R104.H0_H0 ;  /* 0x20000068ff707230 */ /* 0x000fe20000004100 */
[----:B------:R-:W-:Y:S01]  /*5e00*/  F2FP.F16.F32.PACK_AB R110, R186, R181 ;  /* 0x000000b5ba6e723e */ /* 0x000fe200000000ff */
[----:B------:R-:W-:-:S02]  /*5e10*/  HADD2.F32 R111, -RZ, R32.H0_H0 ;  /* 0x20000020ff6f7230 */ /* 0x000fc40000004100 */
[----:B------:R-:W-:Y:S01]  /*5e20*/  FFMA.FTZ R115, R113, R114, R176 ;  /* 0x0000007271737223 */ /* 0x000fe200000100b0 */
[----:B------:R-:W-:Y:S01]  /*5e30*/  HADD2.F32 R178, -RZ, R104.H1_H1 ;  /* 0x30000068ffb27230 */ /* 0x000fe20000004100 */
[----:B------:R-:W-:Y:S01]  /*5e40*/  F2FP.F16.F32.PACK_AB R114, R188, R183 ;  /* 0x000000b7bc72723e */ /* 0x000fe200000000ff */
[----:B------:R-:W-:Y:S02]  /*5e50*/  HADD2.F32 R171, -RZ, R32.H1_H1 ;  /* 0x30000020ffab7230 */ /* 0x000fe40000004100 */
[----:B------:R-:W-:Y:S01]  /*5e60*/  FFMA.FTZ R112, R109, R112, R111 ;  /* 0x000000706d707223 */ /* 0x000fe2000001006f */
[----:B------:R-:W-:Y:S01]  /*5e70*/  F2FP.F16.F32.PACK_AB R111, R190, R185 ;  /* 0x000000b9be6f723e */ /* 0x000fe200000000ff */
[----:B0-----:R-:W-:Y:S01]  /*5e80*/  IMAD.WIDE.U32 R174, R169, 0x10, R174 ;  /* 0x00000010a9ae7825 */ /* 0x001fe200078e00ae */
[----:B------:R-:W-:-:S03]  /*5e90*/  F2FP.F16.F32.PACK_AB R109, R180, R177 ;  /* 0x000000b1b46d723e */ /* 0x000fc600000000ff */
[----:B------:R-:W-:Y:S01]  /*5ea0*/  FFMA.FTZ R171, R113, R178, R171 ;  /* 0x000000b271ab7223 */ /* 0x000fe200000100ab */
[----:B------:R-:W-:Y:S01]  /*5eb0*/  F2FP.F16.F32.PACK_AB R108, R115, R108 ;  /* 0x0000006c736c723e */ /* 0x000fe200000000ff */
[----:B-1----:R-:W-:Y:S01]  /*5ec0*/  IMAD.WIDE.U32 R172, R169, 0x10, R172 ;  /* 0x00000010a9ac7825 */ /* 0x002fe200078e00ac */
[----:B------:R-:W-:Y:S02]  /*5ed0*/  F2FP.F16.F32.PACK_AB R115, R192, R187 ;  /* 0x000000bbc073723e */ /* 0x000fe400000000ff */
[----:B------:R-:W-:Y:S01]  /*5ee0*/  F2FP.F16.F32.PACK_AB R113, R182, R179 ;  /* 0x000000b3b671723e */ /* 0x000fe200000000ff */
[----:B------:R0:W-:Y:S01]  /*5ef0*/  STG.E.128 desc[UR6][R174.64], R108 ;  /* 0x0000006cae007986 */ /* 0x0001e2000c101d06 */
[----:B------:R-:W-:Y:S02]  /*5f00*/  F2FP.F16.F32.PACK_AB R112, R171, R112 ;  /* 0x00000070ab70723e */ /* 0x000fe400000000ff */
[----:B------:R-:W-:-:S03]  /*5f10*/  IADD3 R169, PT, PT, R169, 0x20, RZ ;  /* 0x00000020a9a97810 */ /* 0x000fc60007ffe0ff */
[----:B------:R0:W-:Y:S04]  /*5f20*/  STG.E.128 desc[UR6][R172.64], R112 ;  /* 0x00000070ac007986 */ /* 0x0001e8000c101d06 */
.L_x_3332:
[----:B------:R-:W-:Y:S05]  /*5f30*/  BSYNC.RECONVERGENT B0 ;  /* 0x0000000000007941 */ /* 0x000fea0003800200 */
.L_x_3331:
[----:B------:R-:W-:Y:S01]  /*5f40*/  ISETP.GE.U32.AND P0, PT, R3, 0x40, PT ;  /* 0x000000400300780c */ /* 0x000fe20003f06070 */
[----:B------:R-:W-:-:S12]  /*5f50*/  BSSY.RECONVERGENT B0, `(.L_x_3333) ;  /* 0x0000051000007945 */ /* 0x000fd80003800200 */
[----:B------:R-:W-:Y:S05]  /*5f60*/  @!P0 BRA `(.L_x_3334) ;  /* 0x00000004003c8947 */ /* 0x000fea0003800000 */
[--C-:B01----:R-:W-:Y:S01]  /*5f70*/  FADD.FTZ R113, R156, -R0.reuse ;  /* 0x800000009c717221 */ /* 0x103fe20000010000 */
[----:B-----5:R-:W-:Y:S02]  /*5f80*/  HADD2.F32 R114, -RZ, R103.H1_H1 ;  /* 0x30000067ff727230 */ /* 0x020fe40000004100 */
[--C-:B------:R-:W-:Y:S01]  /*5f90*/  FADD.FTZ R109, R155, -R0.reuse ;  /* 0x800000009b6d7221 */ /* 0x100fe20000010000 */
[----:B------:R-:W-:Y:S02]  /*5fa0*/  HADD2.F32 R172, -RZ, R59.H1_H1 ;  /* 0x3000003bffac7230 */ /* 0x000fe40000004100 */
[----:B------:R-:W-:Y:S01]  /*5fb0*/  FMUL.FTZ R115, R170, R113 ;  /* 0x00000071aa737220 */ /* 0x000fe20000410000 */
        /* <DEDUP_REMOVED lines=74> */
.L_x_3334:
[----:B------:R-:W-:Y:S05]  /*6460*/  BSYNC.RECONVERGENT B0 ;  /* 0x0000000000007941 */ /* 0x000fea0003800200 */
.L_x_3333:
[----:B------:R-:W-:Y:S01]  /*6470*/  ISETP.GE.U32.AND P0, PT, R3, 0x60, PT ;  /* 0x000000600300780c */ /* 0x000fe20003f06070 */
[----:B------:R-:W-:-:S12]  /*6480*/  BSSY.RECONVERGENT B0, `(.L_x_3335) ;  /* 0x0000051000007945 */ /* 0x000fd80003800200 */
[----:B------:R-:W-:Y:S05]  /*6490*/  @!P0 BRA `(.L_x_3336) ;  /* 0x00000004003c8947 */ /* 0x000fea0003800000 */
[--C-:B012---:R-:W-:Y:S01]  /*64a0*/  FADD.FTZ R113, R160, -R0.reuse ;  /* 0x80000000a0717221 */ /* 0x107fe20000010000 */
        /* <DEDUP_REMOVED lines=78> */
.L_x_3336:
[----:B------:R-:W-:Y:S05]  /*6990*/  BSYNC.RECONVERGENT B0 ;  /* 0x0000000000007941 */ /* 0x000fea0003800200 */
.L_x_3335:
[----:B------:R-:W-:Y:S01]  /*69a0*/  ISETP.GE.U32.AND P0, PT, R3, 0x80, PT ;  /* 0x000000800300780c */ /* 0x000fe20003f06070 */
[----:B------:R-:W-:-:S12]  /*69b0*/  BSSY.RECONVERGENT B0, `(.L_x_3337) ;  /* 0x0000051000007945 */ /* 0x000fd80003800200 */
[----:B------:R-:W-:Y:S05]  /*69c0*/  @!P0 BRA `(.L_x_3338) ;  /* 0x00000004003c8947 */ /* 0x000fea0003800000 */
[--C-:B0123--:R-:W-:Y:S01]  /*69d0*/  FADD.FTZ R113, R162, -R0.reuse ;  /* 0x80000000a2717221 */ /* 0x10ffe20000010000 */
        /* <DEDUP_REMOVED lines=78> */
.L_x_3338:
[----:B------:R-:W-:Y:S05]  /*6ec0*/  BSYNC.RECONVERGENT B0 ;  /* 0x0000000000007941 */ /* 0x000fea0003800200 */
.L_x_3337:
[----:B------:R-:W-:Y:S01]  /*6ed0*/  ISETP.GE.U32.AND P0, PT, R3, 0xa0, PT ;  /* 0x000000a00300780c */ /* 0x000fe20003f06070 */
[----:B------:R-:W-:-:S12]  /*6ee0*/  BSSY.RECONVERGENT B0, `(.L_x_3339) ;  /* 0x0000051000007945 */ /* 0x000fd80003800200 */
[----:B------:R-:W-:Y:S05]  /*6ef0*/  @!P0 BRA `(.L_x_3340) ;  /* 0x00000004003c8947 */ /* 0x000fea0003800000 */
[--C-:B01234-:R-:W-:Y:S01]  /*6f00*/  FADD.FTZ R113, R166, -R0.reuse ;  /* 0x80000000a6717221 */ /* 0x11ffe20000010000 */
        /* <DEDUP_REMOVED lines=78> */
.L_x_3340:
[----:B------:R-:W-:Y:S05]  /*73f0*/  BSYNC.RECONVERGENT B0 ;  /* 0x0000000000007941 */ /* 0x000fea0003800200 */
.L_x_3339:
[----:B------:R-:W-:Y:S01]  /*7400*/  ISETP.GE.U32.AND P0, PT, R3, 0xc0, PT ;  /* 0x000000c00300780c */ /* 0x000fe20003f06070 */
[----:B------:R-:W-:-:S12]  /*7410*/  BSSY.RECONVERGENT B0, `(.L_x_3341) ;  /* 0x0000050000007945 */ /* 0x000fd80003800200 */
[----:B------:R-:W-:Y:S05]  /*7420*/  @!P0 BRA `(.L_x_3342) ;  /* 0x0000000400388947 */ /* 0x000fea0003800000 */
[--C-:B0-234-:R-:W-:Y:S01]  /*7430*/  FADD.FTZ R109, R122, -R0.reuse ;  /* 0x800000007a6d7221 */ /* 0x11dfe20000010000 */
[--C-:B-1----:R-:W-:Y:S01]  /*7440*/  FADD.FTZ R111, R147, -R0.reuse ;  /* 0x80000000936f7221 */ /* 0x102fe20000010000 */
[--C-:B------:R-:W-:Y:S01]  /*7450*/  FADD.FTZ R113, R148, -R0.reuse ;  /* 0x8000000094717221 */ /* 0x100fe20000010000 */
[--C-:B------:R-:W-:Y:S01]  /*7460*/  FADD.FTZ R115, R149, -R0.reuse ;  /* 0x8000000095737221 */ /* 0x100fe20000010000 */
[--C-:B------:R-:W-:Y:S01]  /*7470*/  FADD.FTZ R173, R150, -R0.reuse ;  /* 0x8000000096ad7221 */ /* 0x100fe20000010000 */
[--C-:B------:R-:W-:Y:S01]  /*7480*/  FADD.FTZ R175, R165, -R0.reuse ;  /* 0x80000000a5af7221 */ /* 0x100fe20000010000 */
[--C-:B------:R-:W-:Y:S01]  /*7490*/  FADD.FTZ R183, R167, -R0.reuse ;  /* 0x80000000a7b77221 */ /* 0x100fe20000010000 */
[----:B------:R-:W-:Y:S01]  /*74a0*/  FADD.FTZ R185, R168, -R0 ;  /* 0x80000000a8b97221 */ /* 0x000fe20000010000 */
[----:B-----5:R-:W-:Y:S02]  /*74b0*/  HADD2.F32 R0, -RZ, R24.H0_H0 ;  /* 0x20000018ff007230 */ /* 0x020fe40000004100 */
[----:B------:R-:W-:Y:S01]  /*74c0*/  FMUL.FTZ R109, R170, R109 ;  /* 0x0000006daa6d7220 */ /* 0x000fe20000410000 */
[----:B------:R-:W-:-:S02]  /*74d0*/  HADD2.F32 R108, -RZ, R20.H0_H0 ;  /* 0x20000014ff6c7230 */ /* 0x000fc40000004100 */
[C---:B------:R-:W-:Y:S01]  /*74e0*/  FMUL.FTZ R111, R170.reuse, R111 ;  /* 0x0000006faa6f7220 */ /* 0x040fe20000410000 */
[C---:B------:R-:W-:Y:S01]  /*74f0*/  FMUL.FTZ R171, R170.reuse, R113 ;  /* 0x00000071aaab7220 */ /* 0x040fe20000410000 */
[C---:B------:R-:W-:Y:S01]  /*7500*/  FMUL.FTZ R177, R170.reuse, R115 ;  /* 0x00000073aab17220 */ /* 0x040fe20000410000 */
[C---:B------:R-:W-:Y:S01]  /*7510*/  FMUL.FTZ R179, R170.reuse, R173 ;  /* 0x000000adaab37220 */ /* 0x040fe20000410000 */
[C---:B------:R-:W-:Y:S01]  /*7520*/  FMUL.FTZ R181, R170.reuse, R175 ;  /* 0x000000afaab57220 */ /* 0x040fe20000410000 */
[C---:B------:R-:W-:Y:S01]  /*7530*/  FMUL.FTZ R183, R170.reuse, R183 ;  /* 0x000000b7aab77220 */ /* 0x040fe20000410000 */
[----:B------:R-:W-:Y:S01]  /*7540*/  FMUL.FTZ R185, R170, R185 ;  /* 0x000000b9aab97220 */ /* 0x000fe20000410000 */
[----:B------:R-:W-:Y:S01]  /*7550*/  FFMA.FTZ R0, R109, R0, R108 ;  /* 0x000000006d007223 */ /* 0x000fe2000001006c */
[----:B------:R-:W-:Y:S02]  /*7560*/  HADD2.F32 R108, -RZ, R28.H0_H0 ;  /* 0x2000001cff6c7230 */ /* 0x000fe40000004100 */
[----:B------:R-:W-:-:S02]  /*7570*/  HADD2.F32 R110, -RZ, R16.H0_H0 ;  /* 0x20000010ff6e7230 */ /* 0x000fc40000004100 */
[----:B------:R-:W-:Y:S02]  /*7580*/  HADD2.F32 R114, -RZ, R24.H1_H1 ;  /* 0x30000018ff727230 */ /* 0x000fe40000004100 */
[----:B------:R-:W-:Y:S02]  /*7590*/  HADD2.F32 R170, -RZ, R20.H1_H1 ;  /* 0x30000014ffaa7230 */ /* 0x000fe40000004100 */
[----:B------:R-:W-:Y:S01]  /*75a0*/  FFMA.FTZ R112, R109, R108, R110 ;  /* 0x0000006c6d707223 */ /* 0x000fe2000001006e */
[----:B------:R-:W-:Y:S01]  /*75b0*/  HADD2.F32 R172, -RZ, R28.H1_H1 ;  /* 0x3000001cffac7230 */ /* 0x000fe20000004100 */
[----:B------:R-:W0:Y:S01]  /*75c0*/  LDC.64 R108, c[0x0][0x430] ;  /* 0x00010c00ff6c7b82 */ /* 0x000e220000000a00 */
[----:B------:R-:W-:Y:S02]  /*75d0*/  HADD2.F32 R115, -RZ, R16.H1_H1 ;  /* 0x30000010ff737230 */ /* 0x000fe40000004100 */
[----:B------:R-:W-:Y:S01]  /*75e0*/  FFMA.FTZ R113, R111, R114, R170 ;  /* 0x000000726f717223 */ /* 0x000fe200000100aa */
[----:B------:R-:W-:-:S02]  /*75f0*/  HADD2.F32 R174, -RZ, R25.H0_H0 ;  /* 0x20000019ffae7230 */ /* 0x000fc40000004100 */
[----:B------:R-:W-:Y:S02]  /*7600*/  HADD2.F32 R176, -RZ, R21.H0_H0 ;  /* 0x20000015ffb07230 */ /* 0x000fe40000004100 */
[----:B------:R-:W-:Y:S01]  /*7610*/  FFMA.FTZ R175, R111, R172, R115 ;  /* 0x000000ac6faf7223 */ /* 0x000fe20000010073 */
[----:B------:R-:W-:Y:S01]  /*7620*/  HADD2.F32 R178, -RZ, R29.H0_H0 ;  /* 0x2000001dffb27230 */ /* 0x000fe20000004100 */
[----:B------:R-:W1:Y:S01]  /*7630*/  LDC.64 R110, c[0x0][0x428] ;  /* 0x00010a00ff6e7b82 */ /* 0x000e620000000a00 */
[----:B------:R-:W-:Y:S02]  /*7640*/  HADD2.F32 R173, -RZ, R17.H0_H0 ;  /* 0x20000011ffad7230 */ /* 0x000fe40000004100 */
[----:B------:R-:W-:Y:S01]  /*7650*/  FFMA.FTZ R174, R171, R174, R176 ;  /* 0x000000aeabae7223 */ /* 0x000fe200000100b0 */
[----:B------:R-:W-:Y:S01]  /*7660*/  HADD2.F32 R114, -RZ, R25.H1_H1 ;  /* 0x30000019ff727230 */ /* 0x000fe20000004100 */
[----:B------:R-:W-:Y:S01]  /*7670*/  F2FP.F16.F32.PACK_AB R112, R175, R112 ;  /* 0x00000070af70723e */ /* 0x000fe200000000ff */
[----:B------:R-:W-:-:S02]  /*7680*/  HADD2.F32 R170, -RZ, R21.H1_H1 ;  /* 0x30000015ffaa7230 */ /* 0x000fc40000004100 */
[----:B------:R-:W-:Y:S01]  /*7690*/  FFMA.FTZ R178, R171, R178, R173 ;  /* 0x000000b2abb27223 */ /* 0x000fe200000100ad */
[----:B------:R-:W-:Y:S02]  /*76a0*/  HADD2.F32 R176, -RZ, R26.H0_H0 ;  /* 0x2000001affb07230 */ /* 0x000fe40000004100 */
[----:B------:R-:W-:Y:S02]  /*76b0*/  HADD2.F32 R180, -RZ, R22.H0_H0 ;  /* 0x20000016ffb47230 */ /* 0x000fe40000004100 */
[----:B------:R-:W-:Y:S01]  /*76c0*/  FFMA.FTZ R115, R177, R114, R170 ;  /* 0x00000072b1737223 */ /* 0x000fe200000100aa */
[----:B------:R-:W-:Y:S02]  /*76d0*/  HADD2.F32 R182, -RZ, R30.H0_H0 ;  /* 0x2000001effb67230 */ /* 0x000fe40000004100 */
[----:B------:R-:W-:Y:S02]  /*76e0*/  HADD2.F32 R173, -RZ, R18.H0_H0 ;  /* 0x20000012ffad7230 */ /* 0x000fe40000004100 */
[----:B------:R-:W-:Y:S01]  /*76f0*/  FFMA.FTZ R176, R179, R176, R180 ;  /* 0x000000b0b3b07223 */ /* 0x000fe200000100b4 */
[----:B------:R-:W-:-:S02]  /*7700*/  HADD2.F32 R172, -RZ, R29.H1_H1 ;  /* 0x3000001dffac7230 */ /* 0x000fc40000004100 */
[----:B------:R-:W-:Y:S02]  /*7710*/  HADD2.F32 R171, -RZ, R17.H1_H1 ;  /* 0x30000011ffab7230 */ /* 0x000fe40000004100 */
[----:B------:R-:W-:Y:S01]  /*7720*/  FFMA.FTZ R114, R179, R182, R173 ;  /* 0x000000b6b3727223 */ /* 0x000fe200000100ad */
[----:B------:R-:W-:Y:S02]  /*7730*/  HADD2.F32 R184, -RZ, R26.H1_H1 ;  /* 0x3000001affb87230 */ /* 0x000fe40000004100 */
[----:B------:R-:W-:Y:S02]  /*7740*/  HADD2.F32 R186, -RZ, R22.H1_H1 ;  /* 0x30000016ffba7230 */ /* 0x000fe40000004100 */
[----:B------:R-:W-:Y:S01]  /*7750*/  FFMA.FTZ R177, R177, R172, R171 ;  /* 0x000000acb1b17223 */ /* 0x000fe200000100ab */
[----:B------:R-:W-:Y:S02]  /*7760*/  HADD2.F32 R180, -RZ, R27.H0_H0 ;  /* 0x2000001bffb47230 */ /* 0x000fe40000004100 */
[----:B------:R-:W-:-:S02]  /*7770*/  HADD2.F32 R182, -RZ, R23.H0_H0 ;  /* 0x20000017ffb67230 */ /* 0x000fc40000004100 */
[----:B------:R-:W-:Y:S01]  /*7780*/  FFMA.FTZ R179, R181, R184, R186 ;  /* 0x000000b8b5b37223 */ /* 0x000fe200000100ba */
[----:B------:R-:W-:Y:S02]  /*7790*/  HADD2.F32 R184, -RZ, R31.H0_H0 ;  /* 0x2000001fffb87230 */ /* 0x000fe40000004100 */
[----:B------:R-:W-:Y:S02]  /*77a0*/  HADD2.F32 R171, -RZ, R19.H0_H0 ;  /* 0x20000013ffab7230 */ /* 0x000fe40000004100 */
[C---:B------:R-:W-:Y:S01]  /*77b0*/  FFMA.FTZ R180, R183.reuse, R180, R182 ;  /* 0x000000b4b7b47223 */ /* 0x040fe200000100b6 */
[----:B------:R-:W-:Y:S02]  /*77c0*/  HADD2.F32 R186, -RZ, R27.H1_H1 ;  /* 0x3000001bffba7230 */ /* 0x000fe40000004100 */
[----:B------:R-:W-:Y:S02]  /*77d0*/  HADD2.F32 R188, -RZ, R23.H1_H1 ;  /* 0x30000017ffbc7230 */ /* 0x000fe40000004100 */
[----:B------:R-:W-:Y:S01]  /*77e0*/  FFMA.FTZ R184, R183, R184, R171 ;  /* 0x000000b8b7b87223 */ /* 0x000fe200000100ab */
[----:B------:R-:W-:-:S02]  /*77f0*/  HADD2.F32 R170, -RZ, R30.H1_H1 ;  /* 0x3000001effaa7230 */ /* 0x000fc40000004100 */
[----:B------:R-:W-:Y:S02]  /*7800*/  HADD2.F32 R172, -RZ, R18.H1_H1 ;  /* 0x30000012ffac7230 */ /* 0x000fe40000004100 */
[----:B------:R-:W-:Y:S01]  /*7810*/  FFMA.FTZ R183, R185, R186, R188 ;  /* 0x000000bab9b77223 */ /* 0x000fe200000100bc */
[----:B------:R-:W-:Y:S02]  /*7820*/  HADD2.F32 R190, -RZ, R31.H1_H1 ;  /* 0x3000001fffbe7230 */ /* 0x000fe40000004100 */
[----:B------:R-:W-:Y:S02]  /*7830*/  HADD2.F32 R173, -RZ, R19.H1_H1 ;  /* 0x30000013ffad7230 */ /* 0x000fe40000004100 */
[----:B------:R-:W-:Y:S01]  /*7840*/  FFMA.FTZ R181, R181, R170, R172 ;  /* 0x000000aab5b57223 */ /* 0x000fe200000100ac */
[----:B-1----:R-:W-:Y:S01]  /*7850*/  IMAD.WIDE.U32 R170, R169, 0x10, R110 ;  /* 0x00000010a9aa7825 */ /* 0x002fe200078e006e */
[----:B------:R-:W-:-:S03]  /*7860*/  F2FP.F16.F32.PACK_AB R110, R179, R176 ;  /* 0x000000b0b36e723e */ /* 0x000fc600000000ff */
[----:B------:R-:W-:Y:S01]  /*7870*/  FFMA.FTZ R185, R185, R190, R173 ;  /* 0x000000beb9b97223 */ /* 0x000fe200000100ad */
[----:B0-----:R-:W-:Y:S01]  /*7880*/  IMAD.WIDE.U32 R172, R169, 0x10, R108 ;  /* 0x00000010a9ac7825 */ /* 0x001fe200078e006c */
[----:B------:R-:W-:Y:S02]  /*7890*/  F2FP.F16.F32.PACK_AB R109, R115, R174 ;  /* 0x000000ae736d723e */ /* 0x000fe400000000ff */
[----:B------:R-:W-:Y:S02]  /*78a0*/  F2FP.F16.F32.PACK_AB R108, R113, R0 ;  /* 0x00000000716c723e */ /* 0x000fe400000000ff */
[----:B------:R-:W-:Y:S02]  /*78b0*/  F2FP.F16.F32.PACK_AB R111, R183, R180 ;  /* 0x000000b4b76f723e */ /* 0x000fe400000000ff */
[----:B------:R-:W-:Y:S02]  /*78c0*/  F2FP.F16.F32.PACK_AB R115, R185, R184 ;  /* 0x000000b8b973723e */ /* 0x000fe400000000ff */
[----:B------:R-:W-:Y:S01]  /*78d0*/  F2FP.F16.F32.PACK_AB R114, R181, R114 ;  /* 0x00000072b572723e */ /* 0x000fe200000000ff */
[----:B------:R0:W-:Y:S01]  /*78e0*/  STG.E.128 desc[UR6][R170.64], R108 ;  /* 0x0000006caa007986 */ /* 0x0001e2000c101d06 */
[----:B------:R-:W-:-:S05]  /*78f0*/  F2FP.F16.F32.PACK_AB R113, R177, R178 ;  /* 0x000000b2b171723e */ /* 0x000fca00000000ff */
[----:B------:R0:W-:Y:S02]  /*7900*/  STG.E.128 desc[UR6][R172.64], R112 ;  /* 0x00000070ac007986 */ /* 0x0001e4000c101d06 */
.L_x_3342:
[----:B------:R-:W-:Y:S05]  /*7910*/  BSYNC.RECONVERGENT B0 ;  /* 0x0000000000007941 */ /* 0x000fea0003800200 */
.L_x_3341:
[----:B01234-:R-:W0:Y:S02]  /*7920*/  LDC.64 R108, c[0x0][0x380] ;  /* 0x0000e000ff6c7b82 */ /* 0x01fe240000000a00 */
[----:B0-----:R-:W-:-:S04]  /*7930*/  LEA R116, R108, R116, 0x2 ;  /* 0x000000746c747211 */ /* 0x001fc800078e10ff */
[----:B------:R-:W-:-:S13]  /*7940*/  ISETP.GE.AND P0, PT, R116, R109, PT ;  /* 0x0000006d7400720c */ /* 0x000fda0003f06270 */
[----:B------:R-:W-:Y:S05]  /*7950*/  @!P0 BRA `(.L_x_3343) ;  /* 0xffffff9c00e48947 */ /* 0x000fea000383ffff */
[----:B------:R-:W-:Y:S05]  /*7960*/  EXIT ;  /* 0x000000000000794d */ /* 0x000fea0003800000 */
.L_x_3330:
[----:B------:R-:W-:Y:S01]  /*7970*/  HFMA2 R173, -RZ, RZ, 0, 5.9604644775390625e-08 ;  /* 0x00000001ffad7431 */ /* 0x000fe200000001ff */
[----:B------:R-:W-:Y:S01]  /*7980*/  BSSY B0, `(.L_x_3344) ;  /* 0x0000007000007945 */ /* 0x000fe20003800000 */
[----:B------:R-:W-:Y:S02]  /*7990*/  MOV R172, R111 ;  /* 0x0000006f00ac7202 */ /* 0x000fe40000000f00 */
[----:B------:R-:W-:Y:S02]  /*79a0*/  MOV R174, 0x1f ;  /* 0x0000001f00ae7802 */ /* 0x000fe40000000f00 */
[----:B------:R-:W-:-:S07]  /*79b0*/  MOV R171, 0xffffffff ;  /* 0xffffffff00ab7802 */ /* 0x000fce0000000f00 */
[----:B0----5:R-:W-:Y:S05]  /*79c0*/  WARPSYNC.COLLECTIVE R171, `(.L_x_3345) ;  /* 0x00000000ab087348 */ /* 0x021fea0003c00000 */
[----:B0-----:R0:W1:Y:S02]  /*79d0*/  SHFL.BFLY P6, R115, R172, R173, R174 ;  /* 0x0c0000adac737389 */ /* 0x00106400000c00ae */
[----:B01---5:R-:W-:Y:S05]  /*79e0*/  ENDCOLLECTIVE ;  /* 0x000000000000791b */ /* 0x023fea0003800000 */
.L_x_3345:
[----:B------:R-:W-:Y:S05]  /*79f0*/  BSYNC B0 ;  /* 0x0000000000007941 */ /* 0x000fea0003800000 */
.L_x_3344:
[----:B------:R-:W-:Y:S01]  /*7a00*/  MOV R0, R115 ;  /* 0x0000007300007202 */ /* 0x000fe20000000f00 */
[----:B------:R-:W-:Y:S01]  /*7a10*/  HFMA2 R173, -RZ, RZ, 0, 1.1920928955078125e-07 ;  /* 0x00000002ffad7431 */ /* 0x000fe200000001ff */
[----:B------:R-:W-:Y:S02]  /*7a20*/  MOV R174, 0x1f ;  /* 0x0000001f00ae7802 */ /* 0x000fe40000000f00 */
[----:B------:R-:W-:Y:S01]  /*7a30*/  MOV R171, 0xffffffff ;  /* 0xffffffff00ab7802 */ /* 0x000fe20000000f00 */
[----:B------:R-:W-:-:S05]  /*7a40*/  FADD.FTZ R110, R111, R0 ;  /* 0x000000006f6e7221 */ /* 0x000fca0000010000 */
[----:B------:R-:W-:-:S07]  /*7a50*/  MOV R172, R110 ;  /* 0x0000006e00ac7202 */ /* 0x000fce0000000f00 */
[----:B------:R-:W-:Y:S05]  /*7a60*/  WARPSYNC.COLLECTIVE R171, `(.L_x_3346) ;  /* 0x00000000ab087348 */ /* 0x000fea0003c00000 */
[----:B------:R0:W1:Y:S02]  /*7a70*/  SHFL.BFLY P6, R115, R172, R173, R174 ;  /* 0x0c0000adac737389 */ /* 0x00006400000c00ae */
[----:B01----:R-:W-:Y:S05]  /*7a80*/  ENDCOLLECTIVE ;  /* 0x000000000000791b */ /* 0x003fea0003800000 */
.L_x_3346:
[----:B------:R-:W-:Y:S01]  /*7a90*/  HFMA2 R173, -RZ, RZ, 0, 2.384185791015625e-07 ;  /* 0x00000004ffad7431 */ /* 0x000fe200000001ff */
[----:B------:R-:W-:-:S05]  /*7aa0*/  MOV R109, R115 ;  /* 0x00000073006d7202 */ /* 0x000fca0000000f00 */
[----:B------:R-:W-:-:S05]  /*7ab0*/  FADD.FTZ R112, R110, R109 ;  /* 0x0000006d6e707221 */ /* 0x000fca0000010000 */
[----:B------:R-:W-:-:S07]  /*7ac0*/  MOV R172, R112 ;  /* 0x0000007000ac7202 */ /* 0x000fce0000000f00 */
[----:B------:R-:W-:Y:S05]  /*7ad0*/  WARPSYNC.COLLECTIVE R171, `(.L_x_3347) ;  /* 0x00000000ab087348 */ /* 0x000fea0003c00000 */
[----:B------:R0:W1:Y:S02]  /*7ae0*/  SHFL.BFLY P6, R115, R172, R173, R174 ;  /* 0x0c0000adac737389 */ /* 0x00006400000c00ae */
[----:B01----:R-:W-:Y:S05]  /*7af0*/  ENDCOLLECTIVE ;  /* 0x000000000000791b */ /* 0x003fea0003800000 */
.L_x_3347:
[----:B------:R-:W-:Y:S01]  /*7b00*/  HFMA2 R173, -RZ, RZ, 0, 4.76837158203125e-07 ;  /* 0x00000008ffad7431 */ /* 0x000fe200000001ff */
[----:B------:R-:W-:-:S05]  /*7b10*/  MOV R109, R115 ;  /* 0x00000073006d7202 */ /* 0x000fca0000000f00 */
[----:B------:R-:W-:Y:S02]  /*7b20*/  FADD.FTZ R113, R112, R109 ;  /* 0x0000006d70717221 */ /* 0x000fe40000010000 */
[----:B------:R-:W0:Y:S03]  /*7b30*/  LDC R109, c[0x0][0x400] ;  /* 0x00010000ff6d7b82 */ /* 0x000e260000000800 */
[----:B------:R-:W-:-:S07]  /*7b40*/  MOV R172, R113 ;  /* 0x0000007100ac7202 */ /* 0x000fce0000000f00 */
[----:B0-----:R-:W-:Y:S05]  /*7b50*/  WARPSYNC.COLLECTIVE R171, `(.L_x_3348) ;  /* 0x00000000ab087348 */ /* 0x001fea0003c00000 */
[----:B------:R1:W2:Y:S02]  /*7b60*/  SHFL.BFLY P6, R115, R172, R173, R174 ;  /* 0x0c0000adac737389 */ /* 0x0002a400000c00ae */
[----:B012---:R-:W-:Y:S05]  /*7b70*/  ENDCOLLECTIVE ;  /* 0x000000000000791b */ /* 0x007fea0003800000 */
.L_x_3348:
[----:B------:R-:W-:Y:S01]  /*7b80*/  HFMA2 R173, -RZ, RZ, 0, 9.5367431640625e-07 ;  /* 0x00000010ffad7431 */ /* 0x000fe200000001ff */
[----:B------:R-:W-:-:S05]  /*7b90*/  MOV R0, R115 ;  /* 0x0000007300007202 */ /* 0x000fca0000000f00 */
[----:B------:R-:W-:-:S05]  /*7ba0*/  FADD.FTZ R114, R113, R0 ;  /* 0x0000000071727221 */ /* 0x000fca0000010000 */
[----:B------:R-:W-:-:S07]  /*7bb0*/  MOV R172, R114 ;  /* 0x0000007200ac7202 */ /* 0x000fce0000000f00 */
[----:B------:R-:W-:Y:S05]  /*7bc0*/  WARPSYNC.COLLECTIVE R171, `(.L_x_3349) ;  /* 0x00000000ab087348 */ /* 0x000fea0003c00000 */
[----:B------:R0:W1:Y:S02]  /*7bd0*/  SHFL.BFLY P6, R115, R172, R173, R174 ;  /* 0x0c0000adac737389 */ /* 0x00006400000c00ae */
[----:B01----:R-:W-:Y:S05]  /*7be0*/  ENDCOLLECTIVE ;  /* 0x000000000000791b */ /* 0x003fea0003800000 */
.L_x_3349:
[----:B------:R-:W-:Y:S02]  /*7bf0*/  HFMA2 R173, -RZ, RZ, 0, 5.9604644775390625e-08 ;  /* 0x00000001ffad7431 */ /* 0x000fe400000001ff */
[----:B------:R-:W-:Y:S01]  /*7c00*/  FADD.FTZ R108, R114, R115 ;  /* 0x00000073726c7221 */ /* 0x000fe20000010000 */
[----:B------:R-:W-:-:S03]  /*7c10*/  ISETP.GT.U32.AND P6, PT, R3, 0xbf, PT ;  /* 0x000000bf0300780c */ /* 0x000fc60003fc4070 */
        /* <DEDUP_REMOVED lines=102> */
.L_x_3350:
[----:B------:R-:W-:Y:S01]  /*8280*/  HFMA2 R173, -RZ, RZ, 0, 1.1920928955078125e-07 ;  /* 0x00000002ffad7431 */ /* 0x000fe200000001ff */
[----:B------:R-:W-:-:S05]  /*8290*/  MOV R111, R115 ;  /* 0x00000073006f7202 */ /* 0x000fca0000000f00 */
[----:B------:R-:W-:-:S05]  /*82a0*/  FADD.FTZ R111, R0, R111 ;  /* 0x0000006f006f7221 */ /* 0x000fca0000010000 */
[----:B------:R-:W-:-:S07]  /*82b0*/  MOV R172, R111 ;  /* 0x0000006f00ac7202 */ /* 0x000fce0000000f00 */
[----:B------:R-:W-:Y:S05]  /*82c0*/  WARPSYNC.COLLECTIVE R171, `(.L_x_3351) ;  /* 0x00000000ab087348 */ /* 0x000fea0003c00000 */
[----:B------:R0:W1:Y:S02]  /*82d0*/  SHFL.BFLY P6, R115, R172, R173, R174 ;  /* 0x0c0000adac737389 */ /* 0x00006400000c00ae */
[----:B01----:R-:W-:Y:S05]  /*82e0*/  ENDCOLLECTIVE ;  /* 0x000000000000791b */ /* 0x003fea0003800000 */
.L_x_3351:
[----:B------:R-:W-:Y:S01]  /*82f0*/  HFMA2 R173, -RZ, RZ, 0, 2.384185791015625e-07 ;  /* 0x00000004ffad7431 */ /* 0x000fe200000001ff */
[----:B------:R-:W-:-:S05]  /*8300*/  MOV R110, R115 ;  /* 0x00000073006e7202 */ /* 0x000fca0000000f00 */
[----:B------:R-:W-:-:S05]  /*8310*/  FADD.FTZ R110, R111, R110 ;  /* 0x0000006e6f6e7221 */ /* 0x000fca0000010000 */
[----:B------:R-:W-:-:S07]  /*8320*/  MOV R172, R110 ;  /* 0x0000006e00ac7202 */ /* 0x000fce0000000f00 */
[----:B------:R-:W-:Y:S05]  /*8330*/  WARPSYNC.COLLECTIVE R171, `(.L_x_3352) ;  /* 0x00000000ab087348 */ /* 0x000fea0003c00000 */
[----:B------:R0:W1:Y:S02]  /*8340*/  SHFL.BFLY P6, R115, R172, R173, R174 ;  /* 0x0c0000adac737389 */ /* 0x00006400000c00ae */
[----:B01----:R-:W-:Y:S05]  /*8350*/  ENDCOLLECTIVE ;  /* 0x000000000000791b */ /* 0x003fea0003800000 */
.L_x_3352:
[----:B------:R-:W-:Y:S01]  /*8360*/  HFMA2 R173, -RZ, RZ, 0, 4.76837158203125e-07 ;  /* 0x00000008ffad7431 */ /* 0x000fe200000001ff */
[----:B------:R-:W-:-:S05]  /*8370*/  MOV R113, R115 ;  /* 0x0000007300717202 */ /* 0x000fca0000000f00 */
[----:B------:R-:W-:-:S05]  /*8380*/  FADD.FTZ R113, R110, R113 ;  /* 0x000000716e717221 */ /* 0x000fca0000010000 */
[----:B------:R-:W-:-:S07]  /*8390*/  MOV R172, R113 ;  /* 0x0000007100ac7202 */ /* 0x000fce0000000f00 */
[----:B------:R-:W-:Y:S05]  /*83a0*/  WARPSYNC.COLLECTIVE R171, `(.L_x_3353) ;  /* 0x00000000ab087348 */ /* 0x000fea0003c00000 */
[----:B------:R0:W1:Y:S02]  /*83b0*/  SHFL.BFLY P6, R115, R172, R173, R174 ;  /* 0x0c0000adac737389 */ /* 0x00006400000c00ae */
[----:B01----:R-:W-:Y:S05]  /*83c0*/  ENDCOLLECTIVE ;  /* 0x000000000000791b */ /* 0x003fea0003800000 */
.L_x_3353:
[----:B------:R-:W-:Y:S01]  /*83d0*/  HFMA2 R173, -RZ, RZ, 0, 9.5367431640625e-07 ;  /* 0x00000010ffad7431 */ /* 0x000fe200000001ff */
[----:B------:R-:W-:-:S05]  /*83e0*/  MOV R112, R115 ;  /* 0x0000007300707202 */ /* 0x000fca0000000f00 */
[----:B------:R-:W-:-:S05]  /*83f0*/  FADD.FTZ R112, R113, R112 ;  /* 0x0000007071707221 */ /* 0x000fca0000010000 */
[----:B------:R-:W-:-:S07]  /*8400*/  MOV R172, R112 ;  /* 0x0000007000ac7202 */ /* 0x000fce0000000f00 */
[----:B------:R-:W-:Y:S05]  /*8410*/  WARPSYNC.COLLECTIVE R171, `(.L_x_3354) ;  /* 0x00000000ab087348 */ /* 0x000fea0003c00000 */
[----:B------:R0:W1:Y:S02]  /*8420*/  SHFL.BFLY P6, R115, R172, R173, R174 ;  /* 0x0c0000adac737389 */ /* 0x00006400000c00ae */
[----:B01----:R-:W-:Y:S05]  /*8430*/  ENDCOLLECTIVE ;  /* 0x000000000000791b */ /* 0x003fea0003800000 */
.L_x_3354:
[----:B------:R-:W-:Y:S05]  /*8440*/  BRA `(.L_x_3355) ;  /* 0xffffffd400387947 */ /* 0x000fea000383ffff */
.L_x_3356:
        /* <DEDUP_REMOVED lines=11> */
.L_x_33252:


//--------------------- .text._ZN10layer_norm31ln_parallel_residual_fwd_kernelINS_13Kernel_traitsI6__halfS2_S2_S2_fjLj1536ELj1ELj4ELj1ELj16ENS_18Kernel_traits_baseILj1536ES2_S2_S2_S2_fjLj128EEEEELb0ELb0ELb1EEEvNS_9FwdParamsE --------------------------
	.section	.text._ZN10layer_norm31ln_parallel_residual_fwd_kernelINS_13Kernel_traitsI6__halfS2_S2_S2_fjLj1536ELj1ELj4ELj1ELj16ENS_18Kernel_traits_baseILj1536ES2_S2_S2_S2_fjLj128EEEEELb0ELb0ELb1EEEvNS_9FwdParamsE,"ax",@progbits
	.align	128
        .global         _ZN10layer_norm31ln_parallel_residual_fwd_kernelINS_13Kernel_traitsI6__halfS2_S2_S2_fjLj1536ELj1ELj4ELj1ELj16ENS_18Kernel_traits_baseILj1536ES2_S2_S2_S2_fjLj128EEEEELb0ELb0ELb1EEEvNS_9FwdParamsE
        .type           _ZN10layer_norm31ln_parallel_residual_fwd_kernelINS_13Kernel_traitsI6__halfS2_S2_S2_fjLj1536ELj1ELj4ELj1ELj16ENS_18Kernel_traits_baseILj1536ES2_S2_S2_S2_fjLj128EEEEELb0ELb0ELb1EEEvNS_9FwdParamsE,@function
        .size           _ZN10layer_norm31ln_parallel_residual_fwd_kernelINS_13Kernel_traitsI6__halfS2_S2_S2_fjLj1536ELj1ELj4ELj1ELj16ENS_18Kernel_traits_baseILj1536ES2_S2_S2_S2_fjLj128EEEEELb0ELb0ELb1EEEvNS_9FwdParamsE,(.L_x_33253 - _ZN10layer_norm31ln_parallel_residual_fwd_kernelINS_13Kernel_traitsI6__halfS2_S2_S2_fjLj1536ELj1ELj4ELj1ELj16ENS_18Kernel_traits_baseILj1536ES2_S2_S2_S2_fjLj128EEEEELb0ELb0ELb1EEEvNS_9FwdParamsE)
        .other          _ZN10layer_norm31ln_parallel_residual_fwd_kernelINS_13Kernel_traitsI6__halfS2_S2_S2_fjLj1536ELj1ELj4ELj1ELj16ENS_18Kernel_traits_baseILj1536ES2_S2_S2_S2_fjLj128EEEEELb0ELb0ELb1EEEvNS_9FwdParamsE,@"STO_CUDA_ENTRY STV_DEFAULT"
_ZN10layer_norm31ln_parallel_residual_fwd_kernelINS_13Kernel_traitsI6__halfS2_S2_S2_fjLj1536ELj1ELj4ELj1ELj16ENS_18Kernel_traits_baseILj1536ES2_S2_S2_S2_fjLj128EEEEELb0ELb0ELb1EEEvNS_9FwdParamsE:
.text._ZN10layer_norm31ln_parallel_residual_fwd_kernelINS_13Kernel_traitsI6__halfS2_S2_S2_fjLj1536ELj1ELj4ELj1ELj16ENS_18Kernel_traits_baseILj1536ES2_S2_S2_S2_fjLj128EEEEELb0ELb0ELb1EEEvNS_9FwdParamsE:
        /* <DEDUP_REMOVED lines=23> */
[----:B------:R-:W5:Y:S01]  /*0170*/  LDG.E.128 R160, desc[UR6][R2.64] ;  /* 0x0000000602a07981 */ /* 0x000f62000c1e1d00 */
[----:B-1----:R-:W-:-:S03]  /*0180*/  IMAD.WIDE.U32 R56, R152, 0x10, R56 ;  /* 0x0000001098387825 */ /* 0x002fc600078e0038 */
[----:B------:R-:W5:Y:S04]  /*0190*/  LDG.E.128 R4, desc[UR6][R2.64+0x200] ;  /* 0x0002000602047981 */ /* 0x000f68000c1e1d00 */
[----:B------:R-:W5:Y:S04]  /*01a0*/  LDG.E.128 R8, desc[UR6][R2.64+0x400] ;  /* 0x0004000602087981 */ /* 0x000f68000c1e1d00 */
[----:B------:R-:W5:Y:S04]  /*01b0*/  LDG.E.128 R12, desc[UR6][R2.64+0x600] ;  /* 0x00060006020c7981 */ /* 0x000f68000c1e1d00 */
[----:B------:R-:W5:Y:S04]  /*01c0*/  LDG.E.128 R16, desc[UR6][R2.64+0x800] ;  /* 0x0008000602107981 */ /* 0x000f68000c1e1d00 */
[----:B------:R-:W5:Y:S01]  /*01d0*/  LDG.E.128 R20, desc[UR6][R2.64+0xa00] ;  /* 0x000a000602147981 */ /* 0x000f62000c1e1d00 */
[----:B------:R-:W-:-:S02]  /*01e0*/  CS2R R50, SRZ ;  /* 0x0000000000327805 */ /* 0x000fc4000001ff00 */
[----:B------:R-:W-:Y:S02]  /*01f0*/  CS2R R48, SRZ ;  /* 0x0000000000307805 */ /* 0x000fe4000001ff00 */
[----:B------:R-:W-:Y:S01]  /*0200*/  CS2R R54, SRZ ;  /* 0x0000000000367805 */ /* 0x000fe2000001ff00 */
[----:B------:R-:W5:Y:S01]  /*0210*/  LDG.E.128 R24, desc[UR6][R56.64] ;  /* 0x0000000638187981 */ /* 0x000f62000c1e1d00 */
[----:B------:R-:W-:Y:S02]  /*0220*/  CS2R R52, SRZ ;  /* 0x0000000000347805 */ /* 0x000fe4000001ff00 */
[----:B------:R-:W-:Y:S02]  /*0230*/  CS2R R58, SRZ ;  /* 0x00000000003a7805 */ /* 0x000fe4000001ff00 */
[----:B------:R-:W-:Y:S01]  /*0240*/  CS2R R62, SRZ ;  /* 0x00000000003e7805 */ /* 0x000fe2000001ff00 */
        /* <DEDUP_REMOVED lines=16> */
[----:B------:R0:W5:Y:S01]  /*0350*/  LDG.E.128 R44, desc[UR6][R56.64+0xa00] ;  /* 0x000a0006382c7981 */ /* 0x000162000c1e1d00 */
[----:B------:R-:W-:-:S02]  /*0360*/  CS2R R84, SRZ ;  /* 0x0000000000547805 */ /* 0x000fc4000001ff00 */
[----:B------:R-:W-:Y:S02]  /*0370*/  CS2R R90, SRZ ;  /* 0x00000000005a7805 */ /* 0x000fe4000001ff00 */
[----:B------:R-:W-:Y:S02]  /*0380*/  CS2R R88, SRZ ;  /* 0x0000000000587805 */ /* 0x000fe4000001ff00 */
[----:B------:R-:W-:Y:S02]  /*0390*/  CS2R R94, SRZ ;  /* 0x00000000005e7805 */ /* 0x000fe4000001ff00 */
[----:B------:R-:W-:Y:S02]  /*03a0*/  CS2R R92, SRZ ;  /* 0x00000000005c7805 */ /* 0x000fe4000001ff00 */
[----:B0-----:R-:W-:Y:S01]  /*03b0*/  CS2R R56, SRZ ;  /* 0x0000000000387805 */ /* 0x001fe2000001ff00 */
[----:B------:R-:W-:Y:S06]  /*03c0*/  BRA `(.L_x_3359) ;  /* 0x0000000400b87947 */ /* 0x000fec0003800000 */
.L_x_3358:
[----:B------:R-:W0:Y:S08]  /*03d0*/  LDC.64 R2, c[0x0][0x440] ;  /* 0x00011000ff027b82 */ /* 0x000e300000000a00 */
[----:B------:R-:W1:Y:S08]  /*03e0*/  LDC.64 R4, c[0x0][0x3d0] ;  /* 0x0000f400ff047b82 */ /* 0x000e700000000a00 */
[----:B------:R-:W2:Y:S01]  /*03f0*/  LDC.64 R6, c[0x0][0x3d8] ;  /* 0x0000f600ff067b82 */ /* 0x000ea20000000a00 */
[----:B0-----:R-:W-:-:S05]  /*0400*/  IMAD.WIDE.U32 R2, R152, 0x10, R2 ;  /* 0x0000001098027825 */ /* 0x001fca00078e0002 */
[----:B------:R-:W5:Y:S01]  /*0410*/  LDG.E.128 R92, desc[UR6][R2.64] ;  /* 0x00000006025c7981 */ /* 0x000f62000c1e1d00 */
[----:B-1----:R-:W-:-:S03]  /*0420*/  IMAD.WIDE.U32 R48, R152, 0x10, R4 ;  /* 0x0000001098307825 */ /* 0x002fc600078e0004 */
[----:B------:R-:W5:Y:S04]  /*0430*/  LDG.E.128 R88, desc[UR6][R2.64+0x200] ;  /* 0x0002000602587981 */ /* 0x000f68000c1e1d00 */
[----:B------:R-:W5:Y:S01]  /*0440*/  LDG.E.128 R84, desc[UR6][R2.64+0x400] ;  /* 0x0004000602547981 */ /* 0x000f62000c1e1d00 */
[----:B--2---:R-:W-:-:S03]  /*0450*/  IMAD.WIDE.U32 R52, R152, 0x10, R6 ;  /* 0x0000001098347825 */ /* 0x004fc600078e0006 */
[----:B------:R-:W5:Y:S04]  /*0460*/  LDG.E.128 R80, desc[UR6][R2.64+0x600] ;  /* 0x0006000602507981 */ /* 0x000f68000c1e1d00 */
[----:B------:R-:W5:Y:S04]  /*0470*/  LDG.E.128 R76, desc[UR6][R2.64+0x800] ;  /* 0x00080006024c7981 */ /* 0x000f68000c1e1d00 */
[----:B------:R-:W5:Y:S01]  /*0480*/  LDG.E.128 R72, desc[UR6][R2.64+0xa00] ;  /* 0x000a000602487981 */ /* 0x000f62000c1e1d00 */
[----:B------:R-:W-:Y:S02]  /*0490*/  CS2R R50, SRZ ;  /* 0x0000000000327805 */ /* 0x000fe4000001ff00 */
[----:B------:R-:W-:-:S02]  /*04a0*/  CS2R R54, SRZ ;  /* 0x0000000000367805 */ /* 0x000fc4000001ff00 */
[----:B------:R-:W-:Y:S01]  /*04b0*/  CS2R R58, SRZ ;  /* 0x00000000003a7805 */ /* 0x000fe2000001ff00 */
[----:B------:R-:W5:Y:S01]  /*04c0*/  LDG.E.128 R160, desc[UR6][R48.64] ;  /* 0x0000000630a07981 */ /* 0x000f62000c1e1d00 */
[----:B------:R-:W-:Y:S02]  /*04d0*/  CS2R R56, SRZ ;  /* 0x0000000000387805 */ /* 0x000fe4000001ff00 */
[----:B------:R-:W-:Y:S02]  /*04e0*/  CS2R R62, SRZ ;  /* 0x00000000003e7805 */ /* 0x000fe4000001ff00 */
[----:B------:R-:W-:Y:S01]  /*04f0*/  CS2R R60, SRZ ;  /* 0x00000000003c7805 */ /* 0x000fe2000001ff00 */
[----:B------:R-:W5:Y:S01]  /*0500*/  LDG.E.128 R4, desc[UR6][R48.64+0x200] ;  /* 0x0002000630047981 */ /* 0x000f62000c1e1d00 */
[----:B------:R-:W-:Y:S02]  /*0510*/  CS2R R66, SRZ ;  /* 0x0000000000427805 */ /* 0x000fe4000001ff00 */
[----:B------:R-:W-:-:S02]  /*0520*/  CS2R R64, SRZ ;  /* 0x0000000000407805 */ /* 0x000fc4000001ff00 */
[----:B------:R-:W-:Y:S01]  /*0530*/  CS2R R70, SRZ ;  /* 0x0000000000467805 */ /* 0x000fe2000001ff00 */
[----:B------:R-:W5:Y:S01]  /*0540*/  LDG.E.128 R8, desc[UR6][R48.64+0x400] ;  /* 0x0004000630087981 */ /* 0x000f62000c1e1d00 */
[----:B------:R-:W-:-:S03]  /*0550*/  CS2R R68, SRZ ;  /* 0x0000000000447805 */ /* 0x000fc6000001ff00 */
[----:B------:R-:W5:Y:S04]  /*0560*/  LDG.E.128 R12, desc[UR6][R48.64+0x600] ;  /* 0x00060006300c7981 */ /* 0x000f68000c1e1d00 */
[----:B------:R-:W5:Y:S04]  /*0570*/  LDG.E.128 R16, desc[UR6][R48.64+0x800] ;  /* 0x0008000630107981 */ /* 0x000f68000c1e1d00 */
[----:B------:R0:W5:Y:S04]  /*0580*/  LDG.E.128 R20, desc[UR6][R48.64+0xa00] ;  /* 0x000a000630147981 */ /* 0x000168000c1e1d00 */
[----:B------:R-:W5:Y:S04]  /*0590*/  LDG.E.128 R24, desc[UR6][R52.64] ;  /* 0x0000000634187981 */ /* 0x000f68000c1e1d00 */
[----:B------:R-:W5:Y:S01]  /*05a0*/  LDG.E.128 R28, desc[UR6][R52.64+0x200] ;  /* 0x00020006341c7981 */ /* 0x000f62000c1e1d00 */
[----:B0-----:R-:W-:-:S03]  /*05b0*/  CS2R R48, SRZ ;  /* 0x0000000000307805 */ /* 0x001fc6000001ff00 */
[----:B------:R-:W5:Y:S04]  /*05c0*/  LDG.E.128 R32, desc[UR6][R52.64+0x400] ;  /* 0x0004000634207981 */ /* 0x000f68000c1e1d00 */
[----:B------:R-:W5:Y:S04]  /*05d0*/  LDG.E.128 R36, desc[UR6][R52.64+0x600] ;  /* 0x0006000634247981 */ /* 0x000f68000c1e1d00 */
[----:B------:R-:W5:Y:S04]  /*05e0*/  LDG.E.128 R40, desc[UR6][R52.64+0x800] ;  /* 0x0008000634287981 */ /* 0x000f68000c1e1d00 */
[----:B------:R0:W5:Y:S02]  /*05f0*/  LDG.E.128 R44, desc[UR6][R52.64+0xa00] ;  /* 0x000a0006342c7981 */ /* 0x000164000c1e1d00 */
[----:B0-----:R-:W-:Y:S01]  /*0600*/  CS2R R52, SRZ ;  /* 0x0000000000347805 */ /* 0x001fe2000001ff00 */
[----:B------:R-:W-:Y:S06]  /*0610*/  BRA `(.L_x_3359) ;  /* 0x0000000400247947 */ /* 0x000fec0003800000 */
.L_x_3357:
        /* <DEDUP_REMOVED lines=37> */
.L_x_3360:
        /* <DEDUP_REMOVED lines=35> */
[----:B0-----:R-:W-:-:S07]  /*0aa0*/  CS2R R80, SRZ ;  /* 0x0000000000507805 */ /* 0x001fce000001ff00 */
.L_x_3359:
[----:B------:R-:W1:Y:S02]  /*0ab0*/  LDCU UR4, c[0x0][0x384] ;  /* 0x00007080ff0477ac */ /* 0x000e640008000800 */
[----:B-1----:R-:W-:-:S13]  /*0ac0*/  ISETP.GE.AND P1, PT, R153, UR4, PT ;  /* 0x0000000499007c0c */ /* 0x002fda000bf26270 */
[----:B------:R-:W-:Y:S05]  /*0ad0*/  @P1 EXIT ;  /* 0x000000000000194d */ /* 0x000fea0003800000 */
[----:B------:R-:W-:Y:S01]  /*0ae0*/  ISETP.NE.U32.AND P1, PT, R100, RZ, PT ;  /* 0x000000ff6400720c */ /* 0x000fe20003f25070 */
[----:B------:R-:W1:Y:S03]  /*0af0*/  LDCU UR4, c[0x0][0x388] ;  /* 0x00007100ff0477ac */ /* 0x000e660008000800 */
[----:B------:R-:W-:Y:S01]  /*0b00*/  ISETP.NE.AND.EX P1, PT, R101, RZ, PT, P1 ;  /* 0x000000ff6500720c */ /* 0x000fe20003f25310 */
[----:B------:R-:W2:Y:S01]  /*0b10*/  LDCU.U8 UR5, c[0x0][0x410] ;  /* 0x00008200ff0577ac */ /* 0x000ea20008000000 */
[----:B------:R-:W3:Y:S01]  /*0b20*/  LDCU UR8, c[0x0][0x448] ;  /* 0x00008900ff0877ac */ /* 0x000ee20008000800 */
[----:B------:R-:W4:Y:S10]  /*0b30*/  LDCU.64 UR10, c[0x0][0x398] ;  /* 0x00007300ff0a77ac */ /* 0x000f340008000a00 */
.L_x_3387:
[----:B------:R-:W2:Y:S01]  /*0b40*/  LDC.64 R128, c[0x0][0x3a0] ;  /* 0x0000e800ff807b82 */ /* 0x000ea20000000a00 */
[----:B-1----:R-:W-:-:S05]  /*0b50*/  IMAD R0, R153, UR4, RZ ;  /* 0x0000000499007c24 */ /* 0x002fca000f8e02ff */
[----:B------:R-:W-:Y:S02]  /*0b60*/  SHF.R.S32.HI R109, RZ, 0x1f, R0 ;  /* 0x0000001fff6d7819 */ /* 0x000fe40000011400 */
[----:B0-----:R-:W0:Y:S02]  /*0b70*/  LDC.64 R2, c[0x0][0x390] ;  /* 0x0000e400ff027b82 */ /* 0x001e240000000a00 */
[----:B------:R-:W-:-:S04]  /*0b80*/  LEA.HI R109, R109, R0, RZ, 0x3 ;  /* 0x000000006d6d7211 */ /* 0x000fc800078f18ff */
[----:B------:R-:W-:Y:S02]  /*0b90*/  LEA.HI.SX32 R117, R109, R152, 0x1d ;  /* 0x000000986d757211 */ /* 0x000fe400078feaff */
[----:B------:R-:W1:Y:S01]  /*0ba0*/  @P1 LDC.64 R112, c[0x0][0x398] ;  /* 0x0000e600ff701b82 */ /* 0x000e620000000a00 */
[----:B--2---:R-:W-:-:S04]  /*0bb0*/  ISETP.NE.U32.AND P2, PT, R128, RZ, PT ;  /* 0x000000ff8000720c */ /* 0x004fc80003f45070 */
[----:B------:R-:W-:Y:S01]  /*0bc0*/  ISETP.NE.AND.EX P2, PT, R129, RZ, PT, P2 ;  /* 0x000000ff8100720c */ /* 0x000fe20003f45320 */
[----:B0-----:R-:W-:-:S06]  /*0bd0*/  IMAD.WIDE.U32 R108, R117, 0x10, R2 ;  /* 0x00000010756c7825 */ /* 0x001fcc00078e0002 */
[----:B-----5:R-:W5:Y:S01]  /*0be0*/  LDG.E.128 R108, desc[UR6][R108.64] ;  /* 0x000000066c6c7981 */ /* 0x020f62000c1e1d00 */
[----:B-1----:R-:W-:-:S05]  /*0bf0*/  @P1 IMAD.WIDE.U32 R112, R117, 0x10, R112 ;  /* 0x0000001075701825 */ /* 0x002fca00078e0070 */
[----:B------:R-:W0:Y:S01]  /*0c00*/  @P2 LDC.64 R114, c[0x0][0x3a0] ;  /* 0x0000e800ff722b82 */ /* 0x000e220000000a00 */
[----:B------:R1:W5:Y:S01]  /*0c10*/  @P1 LDG.E.128 R96, desc[UR6][R112.64] ;  /* 0x0000000670601981 */ /* 0x000362000c1e1d00 */
[----:B0-----:R-:W-:-:S05]  /*0c20*/  @P2 IMAD.WIDE.U32 R114, R117, 0x10, R114 ;  /* 0x0000001075722825 */ /* 0x001fca00078e0072 */
[----:B------:R1:W5:Y:S01]  /*0c30*/  @P2 LDG.E.128 R100, desc[UR6][R114.64] ;  /* 0x0000000672642981 */ /* 0x000362000c1e1d00 */
[----:B------:R-:W-:Y:S04]  /*0c40*/  BSSY.RECONVERGENT B0, `(.L_x_3361) ;  /* 0x0000073000007945 */ /* 0x000fe80003800200 */
[----:B------:R-:W-:Y:S05]  /*0c50*/  @!P1 BRA `(.L_x_3362) ;  /* 0x00000004002c9947 */ /* 0x000fea0003800000 */
[----:B------:R-:W-:Y:S05]  /*0c60*/  @!P2 BRA `(.L_x_3363) ;  /* 0x0000000000b4a947 */ /* 0x000fea0003800000 */
[----:B-----5:R-:W-:Y:S02]  /*0c70*/  HADD2.F32 R0, -RZ, R108.H0_H0 ;  /* 0x2000006cff007230 */ /* 0x020fe40000004100 */
[----:B------:R-:W-:Y:S02]  /*0c80*/  HADD2.F32 R105, -RZ, R96.H0_H0 ;  /* 0x20000060ff697230 */ /* 0x000fe40000004100 */
[--C-:B-1----:R-:W-:Y:S02]  /*0c90*/  HADD2.F32 R114, -RZ, R111.reuse.H0_H0 ;  /* 0x2000006fff727230 */ /* 0x102fe40000004100 */
[----:B------:R-:W-:Y:S02]  /*0ca0*/  HADD2.F32 R115, -RZ, R111.H1_H1 ;  /* 0x3000006fff737230 */ /* 0x000fe40000004100 */
[----:B------:R-:W-:Y:S01]  /*0cb0*/  FADD.FTZ R0, R0, R105 ;  /* 0x0000006900007221 */ /* 0x000fe20000010000 */
[----:B------:R-:W-:Y:S02]  /*0cc0*/  HADD2.F32 R112, -RZ, R110.H0_H0 ;  /* 0x2000006eff707230 */ /* 0x000fe40000004100 */
[----:B------:R-:W-:-:S02]  /*0cd0*/  HADD2.F32 R111, -RZ, R98.H0_H0 ;  /* 0x20000062ff6f7230 */ /* 0x000fc40000004100 */
[----:B------:R-:W-:Y:S02]  /*0ce0*/  HADD2.F32 R108, -RZ, R108.H1_H1 ;  /* 0x3000006cff6c7230 */ /* 0x000fe40000004100 */
[----:B------:R-:W-:Y:S02]  /*0cf0*/  HADD2.F32 R105, -RZ, R96.H1_H1 ;  /* 0x30000060ff697230 */ /* 0x000fe40000004100 */
[----:B------:R-:W-:Y:S01]  /*0d00*/  FADD.FTZ R111, R112, R111 ;  /* 0x0000006f706f7221 */ /* 0x000fe20000010000 */
[--C-:B------:R-:W-:Y:S02]  /*0d10*/  HADD2.F32 R104, -RZ, R109.reuse.H0_H0 ;  /* 0x2000006dff687230 */ /* 0x100fe40000004100 */
[----:B------:R-:W-:Y:S02]  /*0d20*/  HADD2.F32 R109, -RZ, R109.H1_H1 ;  /* 0x3000006dff6d7230 */ /* 0x000fe40000004100 */
[----:B------:R-:W-:Y:S01]  /*0d30*/  FADD.FTZ R108, R108, R105 ;  /* 0x000000696c6c7221 */ /* 0x000fe20000010000 */
[----:B------:R-:W-:-:S02]  /*0d40*/  HADD2.F32 R106, -RZ, R97.H1_H1 ;  /* 0x30000061ff6a7230 */ /* 0x000fc40000004100 */
[----:B------:R-:W-:Y:S02]  /*0d50*/  HADD2.F32 R112, -RZ, R99.H1_H1 ;  /* 0x30000063ff707230 */ /* 0x000fe40000004100 */
[----:B------:R-:W-:Y:S02]  /*0d60*/  HADD2.F32 R110, -RZ, R110.H1_H1 ;  /* 0x3000006eff6e7230 */ /* 0x000fe40000004100 */
[----:B------:R-:W-:Y:S01]  /*0d70*/  FADD.FTZ R106, R109, R106 ;  /* 0x0000006a6d6a7221 */ /* 0x000fe20000010000 */
[----:B------:R-:W-:Y:S02]  /*0d80*/  HADD2.F32 R107, -RZ, R97.H0_H0 ;  /* 0x20000061ff6b7230 */ /* 0x000fe40000004100 */
        /* <DEDUP_REMOVED lines=27> */
.L_x_3363:
[----:B-1---5:R-:W-:Y:S02]  /*0f40*/  HADD2.F32 R112, -RZ, R108.H0_H0 ;  /* 0x2000006cff707230 */ /* 0x022fe40000004100 */
        /* <DEDUP_REMOVED lines=28> */
.L_x_3362:
[----:B------:R-:W-:Y:S05]  /*1110*/  @!P2 BRA `(.L_x_3365) ;  /* 0x000000000074a947 */ /* 0x000fea0003800000 */
        /* <DEDUP_REMOVED lines=29> */
.L_x_3365:
[--C-:B-1---5:R-:W-:Y:S02]  /*12f0*/  HADD2.F32 R112, -RZ, R108.reuse.H0_H0 ;  /* 0x2000006cff707230 */ /* 0x122fe40000004100 */
[----:B------:R-:W-:Y:S02]  /*1300*/  HADD2.F32 R113, -RZ, R108.H1_H1 ;  /* 0x3000006cff717230 */ /* 0x000fe40000004100 */
[--C-:B------:R-:W-:Y:S02]  /*1310*/  HADD2.F32 R114, -RZ, R109.reuse.H0_H0 ;  /* 0x2000006dff727230 */ /* 0x100fe40000004100 */
[----:B------:R-:W-:Y:S02]  /*1320*/  HADD2.F32 R119, -RZ, R109.H1_H1 ;  /* 0x3000006dff777230 */ /* 0x000fe40000004100 */
[--C-:B------:R-:W-:Y:S02]  /*1330*/  HADD2.F32 R116, -RZ, R110.reuse.H0_H0 ;  /* 0x2000006eff747230 */ /* 0x100fe40000004100 */
[----:B------:R-:W-:-:S02]  /*1340*/  HADD2.F32 R115, -RZ, R110.H1_H1 ;  /* 0x3000006eff737230 */ /* 0x000fc40000004100 */
[--C-:B------:R-:W-:Y:S02]  /*1350*/  HADD2.F32 R118, -RZ, R111.reuse.H0_H0 ;  /* 0x2000006fff767230 */ /* 0x100fe40000004100 */
[----:B------:R-:W-:-:S07]  /*1360*/  HADD2.F32 R121, -RZ, R111.H1_H1 ;  /* 0x3000006fff797230 */ /* 0x000fce0000004100 */
.L_x_3364:
[----:B---34-:R-:W-:Y:S05]  /*1370*/  BSYNC.RECONVERGENT B0 ;  /* 0x0000000000007941 */ /* 0x018fea0003800200 */
.L_x_3361:
        /* <DEDUP_REMOVED lines=12> */
[----:B------:R-:W-:-:S04]  /*1440*/  UISETP.NE.U32.AND UP0, UPT, UR10, URZ, UPT ;  /* 0x000000ff0a00728c */ /* 0x000fc8000bf05070 */
[----:B------:R-:W-:-:S09]  /*1450*/  UISETP.NE.AND.EX UP0, UPT, UR11, URZ, UPT, UP0 ;  /* 0x000000ff0b00728c */ /* 0x000fd2000bf05300 */
[----:B0-----:R-:W-:Y:S05]  /*1460*/  BRA.U UP0, `(.L_x_3366) ;  /* 0x0000000100a47547 */ /* 0x001fea000b800000 */
[----:B------:R-:W-:-:S04]  /*1470*/  ISETP.NE.U32.AND P3, PT, R128, RZ, PT ;  /* 0x000000ff8000720c */ /* 0x000fc80003f65070 */
[----:B------:R-:W-:-:S13]  /*1480*/  ISETP.NE.AND.EX P3, PT, R129, RZ, PT, P3 ;  /* 0x000000ff8100720c */ /* 0x000fda0003f65330 */
[----:B------:R-:W-:Y:S05]  /*1490*/  @P3 BRA `(.L_x_3367) ;  /* 0x0000000000243947 */ /* 0x000fea0003800000 */
        /* <DEDUP_REMOVED lines=9> */
.L_x_3367:
        /* <DEDUP_REMOVED lines=29> */
.L_x_3366:
[----:B------:R-:W-:-:S04]  /*1700*/  ISETP.NE.U32.AND P3, PT, R128, RZ, PT ;  /* 0x000000ff8000720c */ /* 0x000fc80003f65070 */
[----:B------:R-:W-:-:S13]  /*1710*/  ISETP.NE.AND.EX P3, PT, R129, RZ, PT, P3 ;  /* 0x000000ff8100720c */ /* 0x000fda0003f65330 */
[----:B------:R-:W-:Y:S05]  /*1720*/  @P3 BRA `(.L_x_3369) ;  /* 0x0000000000743947 */ /* 0x000fea0003800000 */
        /* <DEDUP_REMOVED lines=29> */
.L_x_3369:
        /* <DEDUP_REMOVED lines=11> */
[----:B------:R-:W-:Y:S02]  /*19b0*/  HADD2.F32 R120, -RZ, R110.H0_H0 ;  /* 0x2000006eff787230 */ /* 0x000fe40000004100 */
[----:B------:R-:W-:Y:S02]  /*19c0*/  HADD2.F32 R111, -RZ, R98.H0_H0 ;  /* 0x20000062ff6f7230 */ /* 0x000fe40000004100 */
[----:B------:R-:W-:-:S02]  /*19d0*/  HADD2.F32 R125, -RZ, R99.H1_H1 ;  /* 0x30000063ff7d7230 */ /* 0x000fc40000004100 */
[----:B------:R-:W-:Y:S02]  /*19e0*/  HADD2.F32 R109, -RZ, R109.H1_H1 ;  /* 0x3000006dff6d7230 */ /* 0x000fe40000004100 */
[----:B------:R-:W-:Y:S01]  /*19f0*/  FADD.FTZ R120, R111, R120 ;  /* 0x000000786f787221 */ /* 0x000fe20000010000 */
[----:B------:R-:W-:Y:S02]  /*1a00*/  HADD2.F32 R106, -RZ, R97.H1_H1 ;  /* 0x30000061ff6a7230 */ /* 0x000fe40000004100 */
[----:B------:R-:W-:Y:S01]  /*1a10*/  FADD.FTZ R125, R125, R124 ;  /* 0x0000007c7d7d7221 */ /* 0x000fe20000010000 */
[----:B------:R-:W-:Y:S02]  /*1a20*/  HADD2.F32 R105, -RZ, R100.H0_H0 ;  /* 0x20000064ff697230 */ /* 0x000fe40000004100 */
[----:B------:R-:W-:Y:S02]  /*1a30*/  HADD2.F32 R107, -RZ, R101.H0_H0 ;  /* 0x20000065ff6b7230 */ /* 0x000fe40000004100 */
[----:B------:R-:W-:Y:S01]  /*1a40*/  FADD.FTZ R106, R106, R109 ;  /* 0x0000006d6a6a7221 */ /* 0x000fe20000010000 */
[----:B------:R-:W-:-:S02]  /*1a50*/  HADD2.F32 R110, -RZ, R110.H1_H1 ;  /* 0x3000006eff6e7230 */ /* 0x000fc40000004100 */
[----:B------:R-:W-:Y:S01]  /*1a60*/  FADD.FTZ R126, R105, R0 ;  /* 0x00000000697e7221 */ /* 0x000fe20000010000 */
[----:B------:R-:W-:Y:S02]  /*1a70*/  HADD2.F32 R123, -RZ, R98.H1_H1 ;  /* 0x30000062ff7b7230 */ /* 0x000fe40000004100 */
[----:B------:R-:W-:Y:S01]  /*1a80*/  FADD.FTZ R124, R107, R104 ;  /* 0x000000686b7c7221 */ /* 0x000fe20000010000 */
[----:B------:R-:W-:Y:S02]  /*1a90*/  HADD2.F32 R111, -RZ, R99.H0_H0 ;  /* 0x20000063ff6f7230 */ /* 0x000fe40000004100 */
        /* <DEDUP_REMOVED lines=18> */
.L_x_3368:
        /* <DEDUP_REMOVED lines=17> */
[--C-:B0----5:R-:W-:Y:S02]  /*1cd0*/  HADD2.F32 R134, -RZ, R108.reuse.H0_H0 ;  /* 0x2000006cff867230 */ /* 0x121fe40000004100 */
        /* <DEDUP_REMOVED lines=8> */
.L_x_3371:
[----:B0----5:R-:W-:Y:S02]  /*1d60*/  HADD2.F32 R134, -RZ, R108.H0_H0 ;  /* 0x2000006cff867230 */ /* 0x021fe40000004100 */
[----:B------:R-:W-:Y:S02]  /*1d70*/  HADD2.F32 R105, -RZ, R100.H0_H0 ;  /* 0x20000064ff697230 */ /* 0x000fe40000004100 */
[----:B------:R-:W-:Y:S02]  /*1d80*/  HADD2.F32 R132, -RZ, R109.H0_H0 ;  /* 0x2000006dff847230 */ /* 0x000fe40000004100 */
[----:B------:R-:W-:Y:S02]  /*1d90*/  HADD2.F32 R130, -RZ, R110.H0_H0 ;  /* 0x2000006eff827230 */ /* 0x000fe40000004100 */
[----:B------:R-:W-:Y:S01]  /*1da0*/  FADD.FTZ R134, R105, R134 ;  /* 0x0000008669867221 */ /* 0x000fe20000010000 */
[----:B------:R-:W-:Y:S02]  /*1db0*/  HADD2.F32 R131, -RZ, R102.H0_H0 ;  /* 0x20000066ff837230 */ /* 0x000fe40000004100 */
[----:B------:R-:W-:-:S02]  /*1dc0*/  HADD2.F32 R128, -RZ, R111.H0_H0 ;  /* 0x2000006fff807230 */ /* 0x000fc40000004100 */
[----:B------:R-:W-:Y:S02]  /*1dd0*/  HADD2.F32 R108, -RZ, R108.H1_H1 ;  /* 0x3000006cff6c7230 */ /* 0x000fe40000004100 */
[----:B------:R-:W-:Y:S01]  /*1de0*/  FADD.FTZ R130, R131, R130 ;  /* 0x0000008283827221 */ /* 0x000fe20000010000 */
        /* <DEDUP_REMOVED lines=20> */
.L_x_3370:
[----:B------:R-:W-:Y:S05]  /*1f30*/  @P3 BRA `(.L_x_3373) ;  /* 0x0000000000743947 */ /* 0x000fea0003800000 */
        /* <DEDUP_REMOVED lines=29> */
.L_x_3373:
[----:B-----5:R-:W-:Y:S02]  /*2110*/  HADD2.F32 R0, -RZ, R108.H0_H0 ;  /* 0x2000006cff007230 */ /* 0x020fe40000004100 */
[----:B0-----:R-:W-:Y:S02]  /*2120*/  HADD2.F32 R105, -RZ, R96.H0_H0 ;  /* 0x20000060ff697230 */ /* 0x001fe40000004100 */
[--C-:B------:R-:W-:Y:S02]  /*2130*/  HADD2.F32 R132, -RZ, R111.reuse.H0_H0 ;  /* 0x2000006fff847230 */ /* 0x100fe40000004100 */
[----:B------:R-:W-:Y:S02]  /*2140*/  HADD2.F32 R133, -RZ, R111.H1_H1 ;  /* 0x3000006fff857230 */ /* 0x000fe40000004100 */
[----:B------:R-:W-:Y:S01]  /*2150*/  FADD.FTZ R0, R105, R0 ;  /* 0x0000000069007221 */ /* 0x000fe20000010000 */
[----:B------:R-:W-:Y:S02]  /*2160*/  HADD2.F32 R108, -RZ, R108.H1_H1 ;  /* 0x3000006cff6c7230 */ /* 0x000fe40000004100 */
[----:B------:R-:W-:-:S02]  /*2170*/  HADD2.F32 R128, -RZ, R110.H0_H0 ;  /* 0x2000006eff807230 */ /* 0x000fc40000004100 */
[----:B------:R-:W-:Y:S02]  /*2180*/  HADD2.F32 R105, -RZ, R96.H1_H1 ;  /* 0x30000060ff697230 */ /* 0x000fe40000004100 */
[----:B------:R-:W-:Y:S02]  /*2190*/  HADD2.F32 R111, -RZ, R98.H0_H0 ;  /* 0x20000062ff6f7230 */ /* 0x000fe40000004100 */
[--C-:B------:R-:W-:Y:S02]  /*21a0*/  HADD2.F32 R104, -RZ, R109.reuse.H0_H0 ;  /* 0x2000006dff687230 */ /* 0x100fe40000004100 */
[----:B------:R-:W-:Y:S01]  /*21b0*/  FADD.FTZ R108, R105, R108 ;  /* 0x0000006c696c7221 */ /* 0x000fe20000010000 */
[----:B------:R-:W-:Y:S02]  /*21c0*/  HADD2.F32 R109, -RZ, R109.H1_H1 ;  /* 0x3000006dff6d7230 */ /* 0x000fe40000004100 */
[----:B------:R-:W-:Y:S01]  /*21d0*/  FADD.FTZ R111, R111, R128 ;  /* 0x000000806f6f7221 */ /* 0x000fe20000010000 */
[----:B------:R-:W-:-:S02]  /*21e0*/  HADD2.F32 R106, -RZ, R97.H1_H1 ;  /* 0x30000061ff6a7230 */ /* 0x000fc40000004100 */
[----:B------:R-:W-:Y:S02]  /*21f0*/  HADD2.F32 R110, -RZ, R110.H1_H1 ;  /* 0x3000006eff6e7230 */ /* 0x000fe40000004100 */
[----:B------:R-:W-:Y:S02]  /*2200*/  HADD2.F32 R131, -RZ, R98.H1_H1 ;  /* 0x30000062ff837230 */ /* 0x000fe40000004100 */
[----:B------:R-:W-:Y:S01]  /*2210*/  FADD.FTZ R106, R106, R109 ;  /* 0x0000006d6a6a7221 */ /* 0x000fe20000010000 */
[----:B------:R-:W-:Y:S02]  /*2220*/  HADD2.F32 R107, -RZ, R97.H0_H0 ;  /* 0x20000061ff6b7230 */ /* 0x000fe40000004100 */
[----:B------:R-:W-:Y:S02]  /*2230*/  HADD2.F32 R128, -RZ, R99.H1_H1 ;  /* 0x30000063ff807230 */ /* 0x000fe40000004100 */
[----:B------:R-:W-:Y:S01]  /*2240*/  FADD.FTZ R110, R131, R110 ;  /* 0x0000006e836e7221 */ /* 0x000fe20000010000 */
        /* <DEDUP_REMOVED lines=24> */
.L_x_3372:
        /* <DEDUP_REMOVED lines=23> */
.L_x_3375:
[----:B0----5:R-:W-:Y:S02]  /*2540*/  HADD2.F32 R142, -RZ, R108.H0_H0 ;  /* 0x2000006cff8e7230 */ /* 0x021fe40000004100 */
[----:B------:R-:W-:Y:S02]  /*2550*/  HADD2.F32 R140, -RZ, R109.H0_H0 ;  /* 0x2000006dff8c7230 */ /* 0x000fe40000004100 */
[----:B------:R-:W-:Y:S02]  /*2560*/  HADD2.F32 R145, -RZ, R110.H0_H0 ;  /* 0x2000006eff917230 */ /* 0x000fe40000004100 */
[----:B------:R-:W-:Y:S02]  /*2570*/  HADD2.F32 R105, -RZ, R100.H0_H0 ;  /* 0x20000064ff697230 */ /* 0x000fe40000004100 */
[----:B------:R-:W-:Y:S02]  /*2580*/  HADD2.F32 R107, -RZ, R101.H0_H0 ;  /* 0x20000065ff6b7230 */ /* 0x000fe40000004100 */
[----:B------:R-:W-:-:S02]  /*2590*/  HADD2.F32 R0, -RZ, R102.H0_H0 ;  /* 0x20000066ff007230 */ /* 0x000fc40000004100 */
[----:B------:R-:W-:Y:S01]  /*25a0*/  FADD.FTZ R142, R105, R142 ;  /* 0x0000008e698e7221 */ /* 0x000fe20000010000 */
[----:B------:R-:W-:Y:S02]  /*25b0*/  HADD2.F32 R136, -RZ, R111.H0_H0 ;  /* 0x2000006fff887230 */ /* 0x000fe40000004100 */
[----:B------:R-:W-:Y:S01]  /*25c0*/  FADD.FTZ R140, R107, R140 ;  /* 0x0000008c6b8c7221 */ /* 0x000fe20000010000 */
[----:B------:R-:W-:Y:S02]  /*25d0*/  HADD2.F32 R108, -RZ, R108.H1_H1 ;  /* 0x3000006cff6c7230 */ /* 0x000fe40000004100 */
[----:B------:R-:W-:Y:S01]  /*25e0*/  FADD.FTZ R145, R0, R145 ;  /* 0x0000009100917221 */ /* 0x000fe20000010000 */
[----:B------:R-:W-:Y:S02]  /*25f0*/  HADD2.F32 R109, -RZ, R109.H1_H1 ;  /* 0x3000006dff6d7230 */ /* 0x000fe40000004100 */
[----:B------:R-:W-:Y:S02]  /*2600*/  HADD2.F32 R110, -RZ, R110.H1_H1 ;  /* 0x3000006eff6e7230 */ /* 0x000fe40000004100 */
[----:B------:R-:W-:-:S02]  /*2610*/  HADD2.F32 R111, -RZ, R111.H1_H1 ;  /* 0x3000006fff6f7230 */ /* 0x000fc40000004100 */
[--C-:B------:R-:W-:Y:S02]  /*2620*/  HADD2.F32 R107, -RZ, R103.reuse.H0_H0 ;  /* 0x20000067ff6b7230 */ /* 0x100fe40000004100 */
[----:B------:R-:W-:Y:S02]  /*2630*/  HADD2.F32 R104, -RZ, R103.H1_H1 ;  /* 0x30000067ff687230 */ /* 0x000fe40000004100 */
        /* <DEDUP_REMOVED lines=13> */
.L_x_3374:
[----:B------:R-:W-:Y:S05]  /*2710*/  @P3 BRA `(.L_x_3377) ;  /* 0x0000000000743947 */ /* 0x000fea0003800000 */
        /* <DEDUP_REMOVED lines=29> */
.L_x_3377:
[----:B-----5:R-:W-:Y:S02]  /*28f0*/  HADD2.F32 R0, -RZ, R108.H0_H0 ;  /* 0x2000006cff007230 */ /* 0x020fe40000004100 */
[----:B0-----:R-:W-:Y:S02]  /*2900*/  HADD2.F32 R105, -RZ, R96.H0_H0 ;  /* 0x20000060ff697230 */ /* 0x001fe40000004100 */
[--C-:B------:R-:W-:Y:S02]  /*2910*/  HADD2.F32 R104, -RZ, R109.reuse.H0_H0 ;  /* 0x2000006dff687230 */ /* 0x100fe40000004100 */
[----:B------:R-:W-:Y:S02]  /*2920*/  HADD2.F32 R108, -RZ, R108.H1_H1 ;  /* 0x3000006cff6c7230 */ /* 0x000fe40000004100 */
[----:B------:R-:W-:Y:S01]  /*2930*/  FADD.FTZ R0, R105, R0 ;  /* 0x0000000069007221 */ /* 0x000fe20000010000 */
[----:B------:R-:W-:Y:S02]  /*2940*/  HADD2.F32 R109, -RZ, R109.H1_H1 ;  /* 0x3000006dff6d7230 */ /* 0x000fe40000004100 */
[----:B------:R-:W-:-:S02]  /*2950*/  HADD2.F32 R105, -RZ, R96.H1_H1 ;  /* 0x30000060ff697230 */ /* 0x000fc40000004100 */
[----:B------:R-:W-:Y:S02]  /*2960*/  HADD2.F32 R106, -RZ, R97.H1_H1 ;  /* 0x30000061ff6a7230 */ /* 0x000fe40000004100 */
[--C-:B------:R-:W-:Y:S02]  /*2970*/  HADD2.F32 R136, -RZ, R110.reuse.H0_H0 ;  /* 0x2000006eff887230 */ /* 0x100fe40000004100 */
[----:B------:R-:W-:Y:S01]  /*2980*/  FADD.FTZ R108, R105, R108 ;  /* 0x0000006c696c7221 */ /* 0x000fe20000010000 */
[--C-:B------:R-:W-:Y:S02]  /*2990*/  HADD2.F32 R138, -RZ, R111.reuse.H0_H0 ;  /* 0x2000006fff8a7230 */ /* 0x100fe40000004100 */
[----:B------:R-:W-:Y:S01]  /*29a0*/  FADD.FTZ R106, R106, R109 ;  /* 0x0000006d6a6a7221 */ /* 0x000fe20000010000 */
[----:B------:R-:W-:Y:S02]  /*29b0*/  HADD2.F32 R140, -RZ, R111.H1_H1 ;  /* 0x3000006fff8c7230 */ /* 0x000fe40000004100 */
[----:B------:R-:W-:-:S02]  /*29c0*/  HADD2.F32 R110, -RZ, R110.H1_H1 ;  /* 0x3000006eff6e7230 */ /* 0x000fc40000004100 */
[----:B------:R-:W-:Y:S02]  /*29d0*/  HADD2.F32 R107, -RZ, R97.H0_H0 ;  /* 0x20000061ff6b7230 */ /* 0x000fe40000004100 */
[--C-:B------:R-:W-:Y:S02]  /*29e0*/  HADD2.F32 R111, -RZ, R98.reuse.H0_H0 ;  /* 0x20000062ff6f7230 */ /* 0x100fe40000004100 */
[----:B------:R-:W-:Y:S02]  /*29f0*/  HADD2.F32 R141, -RZ, R98.H1_H1 ;  /* 0x30000062ff8d7230 */ /* 0x000fe40000004100 */
[----:B------:R-:W-:Y:S01]  /*2a00*/  FADD.FTZ R104, R107, R104 ;  /* 0x000000686b687221 */ /* 0x000fe20000010000 */
[----:B------:R-:W-:Y:S02]  /*2a10*/  HADD2.F32 R109, -RZ, R99.H0_H0 ;  /* 0x20000063ff6d7230 */ /* 0x000fe40000004100 */
[----:B------:R-:W-:Y:S01]  /*2a20*/  FADD.FTZ R111, R111, R136 ;  /* 0x000000886f6f7221 */ /* 0x000fe20000010000 */
[----:B------:R-:W-:-:S02]  /*2a30*/  HADD2.F32 R105, -RZ, R100.H0_H0 ;  /* 0x20000064ff697230 */ /* 0x000fc40000004100 */
[----:B------:R-:W-:Y:S01]  /*2a40*/  FADD.FTZ R141, R141, R110 ;  /* 0x0000006e8d8d7221 */ /* 0x000fe20000010000 */
[----:B------:R-:W-:Y:S02]  /*2a50*/  HADD2.F32 R143, -RZ, R99.H1_H1 ;  /* 0x30000063ff8f7230 */ /* 0x000fe40000004100 */
        /* <DEDUP_REMOVED lines=21> */
.L_x_3376:
        /* <DEDUP_REMOVED lines=14> */
[--C-:B-----5:R-:W-:Y:S02]  /*2c90*/  HADD2.F32 R150, -RZ, R108.reuse.H0_H0 ;  /* 0x2000006cff967230 */ /* 0x120fe40000004100 */
[----:B------:R-:W-:Y:S02]  /*2ca0*/  HADD2.F32 R167, -RZ, R108.H1_H1 ;  /* 0x3000006cffa77230 */ /* 0x000fe40000004100 */
[--C-:B------:R-:W-:Y:S02]  /*2cb0*/  HADD2.F32 R148, -RZ, R109.reuse.H0_H0 ;  /* 0x2000006dff947230 */ /* 0x100fe40000004100 */
[----:B0-----:R-:W-:Y:S02]  /*2cc0*/  HADD2.F32 R165, -RZ, R109.H1_H1 ;  /* 0x3000006dffa57230 */ /* 0x001fe40000004100 */
[--C-:B------:R-:W-:Y:S02]  /*2cd0*/  HADD2.F32 R146, -RZ, R110.reuse.H0_H0 ;  /* 0x2000006eff927230 */ /* 0x100fe40000004100 */
[----:B------:R-:W-:-:S02]  /*2ce0*/  HADD2.F32 R159, -RZ, R110.H1_H1 ;  /* 0x3000006eff9f7230 */ /* 0x000fc40000004100 */
[--C-:B------:R-:W-:Y:S02]  /*2cf0*/  HADD2.F32 R144, -RZ, R111.reuse.H0_H0 ;  /* 0x2000006fff907230 */ /* 0x100fe40000004100 */
[----:B------:R-:W-:Y:S01]  /*2d00*/  HADD2.F32 R157, -RZ, R111.H1_H1 ;  /* 0x3000006fff9d7230 */ /* 0x000fe20000004100 */
[----:B------:R-:W-:Y:S06]  /*2d10*/  BRA `(.L_x_3380) ;  /* 0x00000004009c7947 */ /* 0x000fec0003800000 */
.L_x_3379:
[----:B-----5:R-:W-:Y:S02]  /*2d20*/  HADD2.F32 R150, -RZ, R108.H0_H0 ;  /* 0x2000006cff967230 */ /* 0x020fe40000004100 */
[----:B0-----:R-:W-:Y:S02]  /*2d30*/  HADD2.F32 R105, -RZ, R100.H0_H0 ;  /* 0x20000064ff697230 */ /* 0x001fe40000004100 */
        /* <DEDUP_REMOVED lines=27> */
.L_x_3378:
[----:B------:R-:W-:Y:S05]  /*2ef0*/  @P3 BRA `(.L_x_3381) ;  /* 0x0000000000743947 */ /* 0x000fea0003800000 */
        /* <DEDUP_REMOVED lines=29> */
.L_x_3381:
        /* <DEDUP_REMOVED lines=8> */
[----:B------:R-:W-:Y:S01]  /*3150*/  FADD.FTZ R110, R157, R110 ;  /* 0x0000006e9d6e7221 */ /* 0x000fe20000010000 */
[--C-:B------:R-:W-:Y:S02]  /*3160*/  HADD2.F32 R104, -RZ, R109.reuse.H0_H0 ;  /* 0x2000006dff687230 */ /* 0x100fe40000004100 */
[----:B------:R-:W-:Y:S02]  /*3170*/  HADD2.F32 R109, -RZ, R109.H1_H1 ;  /* 0x3000006dff6d7230 */ /* 0x000fe40000004100 */
[----:B------:R-:W-:Y:S01]  /*3180*/  FADD.FTZ R108, R105, R108 ;  /* 0x0000006c696c7221 */ /* 0x000fe20000010000 */
[----:B------:R-:W-:Y:S02]  /*3190*/  HADD2.F32 R106, -RZ, R97.H1_H1 ;  /* 0x30000061ff6a7230 */ /* 0x000fe40000004100 */
[----:B------:R-:W-:-:S02]  /*31a0*/  HADD2.F32 R148, -RZ, R111.H0_H0 ;  /* 0x2000006fff947230 */ /* 0x000fc40000004100 */
[----:B------:R-:W-:Y:S02]  /*31b0*/  HADD2.F32 R150, -RZ, R111.H1_H1 ;  /* 0x3000006fff967230 */ /* 0x000fe40000004100 */
[----:B------:R-:W-:Y:S01]  /*31c0*/  FADD.FTZ R106, R106, R109 ;  /* 0x0000006d6a6a7221 */ /* 0x000fe20000010000 */
[----:B------:R-:W-:Y:S02]  /*31d0*/  HADD2.F32 R157, -RZ, R99.H1_H1 ;  /* 0x30000063ff9d7230 */ /* 0x000fe40000004100 */
[----:B------:R-:W-:Y:S02]  /*31e0*/  HADD2.F32 R107, -RZ, R97.H0_H0 ;  /* 0x20000061ff6b7230 */ /* 0x000fe40000004100 */
[----:B------:R-:W-:Y:S02]  /*31f0*/  HADD2.F32 R111, -RZ, R98.H0_H0 ;  /* 0x20000062ff6f7230 */ /* 0x000fe40000004100 */
        /* <DEDUP_REMOVED lines=25> */
.L_x_3380:
        /* <DEDUP_REMOVED lines=15> */
[----:B0-----:R-:W-:Y:S02]  /*3480*/  HADD2.F32 R169, -RZ, R108.H1_H1 ;  /* 0x3000006cffa97230 */ /* 0x001fe40000004100 */
[----:B------:R-:W-:Y:S02]  /*3490*/  HADD2.F32 R154, -RZ, R109.H0_H0 ;  /* 0x2000006dff9a7230 */ /* 0x000fe40000004100 */
[----:B------:R-:W-:Y:S02]  /*34a0*/  HADD2.F32 R2, -RZ, R111.H0_H0 ;  /* 0x2000006fff027230 */ /* 0x000fe40000004100 */
[----:B------:R-:W-:Y:S02]  /*34b0*/  HADD2.F32 R109, -RZ, R109.H1_H1 ;  /* 0x3000006dff6d7230 */ /* 0x000fe40000004100 */
[----:B------:R-:W-:-:S02]  /*34c0*/  HADD2.F32 R108, -RZ, R110.H0_H0 ;  /* 0x2000006eff6c7230 */ /* 0x000fc40000004100 */
[----:B------:R-:W-:Y:S02]  /*34d0*/  HADD2.F32 R3, -RZ, R110.H1_H1 ;  /* 0x3000006eff037230 */ /* 0x000fe40000004100 */
[----:B------:R-:W-:Y:S01]  /*34e0*/  HADD2.F32 R111, -RZ, R111.H1_H1 ;  /* 0x3000006fff6f7230 */ /* 0x000fe20000004100 */
[----:B------:R-:W-:Y:S06]  /*34f0*/  BRA `(.L_x_3384) ;  /* 0x00000004009c7947 */ /* 0x000fec0003800000 */
.L_x_3383:
[----:B-----5:R-:W-:Y:S02]  /*3500*/  HADD2.F32 R156, -RZ, R108.H0_H0 ;  /* 0x2000006cff9c7230 */ /* 0x020fe40000004100 */
[----:B------:R-:W-:Y:S02]  /*3510*/  HADD2.F32 R154, -RZ, R109.H0_H0 ;  /* 0x2000006dff9a7230 */ /* 0x000fe40000004100 */
[----:B------:R-:W-:Y:S02]  /*3520*/  HADD2.F32 R3, -RZ, R100.H0_H0 ;  /* 0x20000064ff037230 */ /* 0x000fe40000004100 */
[----:B0-----:R-:W-:Y:S02]  /*3530*/  HADD2.F32 R105, -RZ, R101.H0_H0 ;  /* 0x20000065ff697230 */ /* 0x001fe40000004100 */
[----:B------:R-:W-:Y:S02]  /*3540*/  HADD2.F32 R169, -RZ, R108.H1_H1 ;  /* 0x3000006cffa97230 */ /* 0x000fe40000004100 */
[----:B------:R-:W-:Y:S01]  /*3550*/  FADD.FTZ R156, R3, R156 ;  /* 0x0000009c039c7221 */ /* 0x000fe20000010000 */
[----:B------:R-:W-:-:S02]  /*3560*/  HADD2.F32 R108, -RZ, R110.H0_H0 ;  /* 0x2000006eff6c7230 */ /* 0x000fc40000004100 */
[----:B------:R-:W-:Y:S01]  /*3570*/  FADD.FTZ R154, R105, R154 ;  /* 0x0000009a699a7221 */ /* 0x000fe20000010000 */
[----:B------:R-:W-:Y:S02]  /*3580*/  HADD2.F32 R2, -RZ, R111.H0_H0 ;  /* 0x2000006fff027230 */ /* 0x000fe40000004100 */
        /* <DEDUP_REMOVED lines=20> */
.L_x_3382:
[----:B------:R-:W-:Y:S05]  /*36d0*/  @P3 BRA `(.L_x_3385) ;  /* 0x0000000000743947 */ /* 0x000fea0003800000 */
        /* <DEDUP_REMOVED lines=29> */
.L_x_3385:
[----:B-----5:R-:W-:Y:S02]  /*38b0*/  HADD2.F32 R0, -RZ, R108.H0_H0 ;  /* 0x2000006cff007230 */ /* 0x020fe40000004100 */
[----:B------:R-:W-:Y:S02]  /*38c0*/  HADD2.F32 R3, -RZ, R96.H0_H0 ;  /* 0x20000060ff037230 */ /* 0x000fe40000004100 */
[--C-:B0-----:R-:W-:Y:S02]  /*38d0*/  HADD2.F32 R106, -RZ, R110.reuse.H0_H0 ;  /* 0x2000006eff6a7230 */ /* 0x101fe40000004100 */
[--C-:B------:R-:W-:Y:S02]  /*38e0*/  HADD2.F32 R154, -RZ, R111.reuse.H0_H0 ;  /* 0x2000006fff9a7230 */ /* 0x100fe40000004100 */
[----:B------:R-:W-:Y:S01]  /*38f0*/  FADD.FTZ R0, R3, R0 ;  /* 0x0000000003007221 */ /* 0x000fe20000010000 */
[----:B------:R-:W-:Y:S02]  /*3900*/  HADD2.F32 R156, -RZ, R111.H1_H1 ;  /* 0x3000006fff9c7230 */ /* 0x000fe40000004100 */
[----:B------:R-:W-:-:S02]  /*3910*/  HADD2.F32 R110, -RZ, R110.H1_H1 ;  /* 0x3000006eff6e7230 */ /* 0x000fc40000004100 */
[----:B------:R-:W-:Y:S02]  /*3920*/  HADD2.F32 R111, -RZ, R98.H1_H1 ;  /* 0x30000062ff6f7230 */ /* 0x000fe40000004100 */
[----:B------:R-:W-:Y:S02]  /*3930*/  HADD2.F32 R2, -RZ, R109.H0_H0 ;  /* 0x2000006dff027230 */ /* 0x000fe40000004100 */
[----:B------:R-:W-:Y:S02]  /*3940*/  HADD2.F32 R105, -RZ, R97.H0_H0 ;  /* 0x20000061ff697230 */ /* 0x000fe40000004100 */
[----:B------:R-:W-:Y:S01]  /*3950*/  FADD.FTZ R110, R111, R110 ;  /* 0x0000006e6f6e7221 */ /* 0x000fe20000010000 */
[----:B------:R-:W-:Y:S02]  /*3960*/  HADD2.F32 R108, -RZ, R108.H1_H1 ;  /* 0x3000006cff6c7230 */ /* 0x000fe40000004100 */
[----:B------:R-:W-:Y:S02]  /*3970*/  HADD2.F32 R3, -RZ, R96.H1_H1 ;  /* 0x30000060ff037230 */ /* 0x000fe40000004100 */
[----:B------:R-:W-:Y:S01]  /*3980*/  FADD.FTZ R2, R105, R2 ;  /* 0x0000000269027221 */ /* 0x000fe20000010000 */
[----:B------:R-:W-:-:S02]  /*3990*/  HADD2.F32 R107, -RZ, R98.H0_H0 ;  /* 0x20000062ff6b7230 */ /* 0x000fc40000004100 */
[--C-:B------:R-:W-:Y:S02]  /*39a0*/  HADD2.F32 R111, -RZ, R99.reuse.H0_H0 ;  /* 0x20000063ff6f7230 */ /* 0x100fe40000004100 */
[----:B------:R-:W-:Y:S01]  /*39b0*/  FADD.FTZ R169, R3, R108 ;  /* 0x0000006c03a97221 */ /* 0x000fe20000010000 */
[----:B------:R-:W-:Y:S02]  /*39c0*/  HADD2.F32 R171, -RZ, R99.H1_H1 ;  /* 0x30000063ffab7230 */ /* 0x000fe40000004100 */
[----:B------:R-:W-:Y:S01]  /*39d0*/  FADD.FTZ R106, R107, R106 ;  /* 0x0000006a6b6a7221 */ /* 0x000fe20000010000 */
[----:B------:R-:W-:Y:S02]  /*39e0*/  HADD2.F32 R105, -RZ, R101.H0_H0 ;  /* 0x20000065ff697230 */ /* 0x000fe40000004100 */
[----:B------:R-:W-:Y:S01]  /*39f0*/  FADD.FTZ R111, R111, R154 ;  /* 0x0000009a6f6f7221 */ /* 0x000fe20000010000 */
[----:B------:R-:W-:Y:S02]  /*3a00*/  HADD2.F32 R109, -RZ, R109.H1_H1 ;  /* 0x3000006dff6d7230 */ /* 0x000fe40000004100 */
[----:B------:R-:W-:Y:S01]  /*3a10*/  FADD.FTZ R171, R171, R156 ;  /* 0x0000009cabab7221 */ /* 0x000fe20000010000 */
[----:B------:R-:W-:-:S02]  /*3a20*/  HADD2.F32 R104, -RZ, R97.H1_H1 ;  /* 0x30000061ff687230 */ /* 0x000fc40000004100 */
[----:B------:R-:W-:Y:S01]  /*3a30*/  FADD.FTZ R154, R105, R2 ;  /* 0x00000002699a7221 */ /* 0x000fe20000010000 */
[----:B------:R-:W-:Y:S02]  /*3a40*/  HADD2.F32 R3, -RZ, R100.H0_H0 ;  /* 0x20000064ff037230 */ /* 0x000fe40000004100 */
[--C-:B------:R-:W-:Y:S02]  /*3a50*/  HADD2.F32 R107, -RZ, R102.reuse.H0_H0 ;  /* 0x20000066ff6b7230 */ /* 0x100fe40000004100 */
[----:B------:R-:W-:Y:S01]  /*3a60*/  FADD.FTZ R109, R104, R109 ;  /* 0x0000006d686d7221 */ /* 0x000fe20000010000 */
[--C-:B------:R-:W-:Y:S02]  /*3a70*/  HADD2.F32 R2, -RZ, R103.reuse.H0_H0 ;  /* 0x20000067ff027230 */ /* 0x100fe40000004100 */
[----:B------:R-:W-:Y:S01]  /*3a80*/  FADD.FTZ R156, R3, R0 ;  /* 0x00000000039c7221 */ /* 0x000fe20000010000 */
[----:B------:R-:W-:Y:S02]  /*3a90*/  HADD2.F32 R3, -RZ, R102.H1_H1 ;  /* 0x30000066ff037230 */ /* 0x000fe40000004100 */
[----:B------:R-:W-:Y:S01]  /*3aa0*/  FADD.FTZ R108, R107, R106 ;  /* 0x0000006a6b6c7221 */ /* 0x000fe20000010000 */
[----:B------:R-:W-:-:S02]  /*3ab0*/  HADD2.F32 R106, -RZ, R103.H1_H1 ;  /* 0x30000067ff6a7230 */ /* 0x000fc40000004100 */
[----:B------:R-:W-:Y:S01]  /*3ac0*/  FADD.FTZ R2, R2, R111 ;  /* 0x0000006f02027221 */ /* 0x000fe20000010000 */
[----:B------:R-:W-:Y:S02]  /*3ad0*/  HADD2.F32 R104, -RZ, R101.H1_H1 ;  /* 0x30000065ff687230 */ /* 0x000fe40000004100 */
[----:B------:R-:W-:Y:S01]  /*3ae0*/  FADD.FTZ R3, R3, R110 ;  /* 0x0000006e03037221 */ /* 0x000fe20000010000 */
[----:B------:R-:W-:Y:S02]  /*3af0*/  HADD2.F32 R0, -RZ, R100.H1_H1 ;  /* 0x30000064ff007230 */ /* 0x000fe40000004100 */
[----:B------:R-:W-:Y:S01]  /*3b00*/  FADD.FTZ R111, R106, R171 ;  /* 0x000000ab6a6f7221 */ /* 0x000fe20000010000 */
[----:B------:R-:W-:Y:S01]  /*3b10*/  FADD.FTZ R109, R104, R109 ;  /* 0x0000006d686d7221 */ /* 0x000fe20000010000 */
[----:B------:R-:W-:Y:S01]  /*3b20*/  F2FP.F16.F32.PACK_AB R106, R3, R108 ;  /* 0x0000006c036a723e */ /* 0x000fe200000000ff */
[----:B------:R-:W-:Y:S02]  /*3b30*/  FADD.FTZ R169, R0, R169 ;  /* 0x000000a900a97221 */ /* 0x000fe40000010000 */
[----:B------:R-:W-:-:S02]  /*3b40*/  F2FP.F16.F32.PACK_AB R107, R111, R2 ;  /* 0x000000026f6b723e */ /* 0x000fc400000000ff */
[----:B------:R-:W-:Y:S02]  /*3b50*/  F2FP.F16.F32.PACK_AB R105, R109, R154 ;  /* 0x0000009a6d69723e */ /* 0x000fe400000000ff */
[----:B------:R-:W-:-:S07]  /*3b60*/  F2FP.F16.F32.PACK_AB R104, R169, R156 ;  /* 0x0000009ca968723e */ /* 0x000fce00000000ff */
.L_x_3384:
[----:B------:R-:W-:Y:S01]  /*3b70*/  FADD.FTZ R0, RZ, R112 ;  /* 0x00000070ff007221 */ /* 0x000fe20000010000 */
        /* <DEDUP_REMOVED lines=36> */
[----:B------:R-:W-:Y:S02]  /*3dc0*/  FADD.FTZ R0, R171, R148 ;  /* 0x00000094ab007221 */ /* 0x000fe40000010000 */
[----:B------:R-:W0:Y:S02]  /*3dd0*/  @P0 LDC.64 R170, c[0x0][0x3a8] ;  /* 0x0000ea00ffaa0b82 */ /* 0x000e240000000a00 */
        /* <DEDUP_REMOVED lines=133> */
.L_x_3399:
[----:B------:R-:W-:Y:S01]  /*4630*/  FMUL.FTZ R0, R231, R231 ;  /* 0x000000e7e7007220 */ /* 0x000fe20000410000 */
[----:B------:R-:W-:Y:S01]  /*4640*/  ISETP.NE.AND P3, PT, RZ, UR5, PT ;  /* 0x00000005ff007c0c */ /* 0x000fe2000bf65270 */
[----:B-1----:R-:W-:Y:S01]  /*4650*/  FADD.FTZ R175, R164, R175 ;  /* 0x000000afa4af7221 */ /* 0x002fe20000010000 */
[----:B------:R-:W-:Y:S02]  /*4660*/  HADD2.F32 R213, -RZ, R28.H1_H1 ;  /* 0x3000001cffd57230 */ /* 0x000fe40000004100 */
[----:B------:R-:W-:Y:S01]  /*4670*/  FSEL R171, R0, RZ, P3 ;  /* 0x000000ff00ab7208 */ /* 0x000fe20001800000 */
[----:B------:R-:W-:Y:S01]  /*4680*/  FFMA.FTZ R110, R175, R110, UR8 ;  /* 0x00000008af6e7e23 */ /* 0x000fe2000801006e */
[----:B------:R-:W-:Y:S01]  /*4690*/  FSEL R173, R231, RZ, !P3 ;  /* 0x000000ffe7ad7208 */ /* 0x000fe20005800000 */
[----:B------:R-:W-:Y:S02]  /*46a0*/  HADD2.F32 R175, -RZ, R160.H0_H0 ;  /* 0x200000a0ffaf7230 */ /* 0x000fe40000004100 */
[----:B------:R-:W-:Y:S01]  /*46b0*/  FADD.FTZ R110, R110, R171 ;  /* 0x000000ab6e6e7221 */ /* 0x000fe20000010000 */
[----:B------:R-:W-:-:S02]  /*46c0*/  HADD2.F32 R171, -RZ, R68.H0_H0 ;  /* 0x20000044ffab7230 */ /* 0x000fc40000004100 */
[C---:B------:R-:W-:Y:S01]  /*46d0*/  FADD.FTZ R210, -R173.reuse, R112 ;  /* 0x00000070add27221 */ /* 0x040fe20000010100 */
[C---:B------:R-:W-:Y:S01]  /*46e0*/  FADD.FTZ R212, -R173.reuse, R113 ;  /* 0x00000071add47221 */ /* 0x040fe20000010100 */
[----:B------:R-:W1:Y:S01]  /*46f0*/  MUFU.RSQ R233, R110 ;  /* 0x0000006e00e97308 */ /* 0x000e620000001400 */
        /* <DEDUP_REMOVED lines=12> */
[----:B------:R-:W-:-:S02]  /*47c0*/  HADD2.F32 R3, -RZ, R24.H0_H0 ;  /* 0x20000018ff037230 */ /* 0x000fc40000004100 */
[C---:B------:R-:W-:Y:S01]  /*47d0*/  FADD.FTZ R202, -R173.reuse, R120 ;  /* 0x00000078adca7221 */ /* 0x040fe20000010100 */
[----:B------:R-:W-:Y:S02]  /*47e0*/  HADD2.F32 R109, -RZ, R92.H0_H0 ;  /* 0x2000005cff6d7230 */ /* 0x000fe40000004100 */
[----:B------:R-:W-:Y:S01]  /*47f0*/  FADD.FTZ R200, -R173, R127 ;  /* 0x0000007fadc87221 */ /* 0x000fe20000010100 */
[C---:B-1----:R-:W-:Y:S01]  /*4800*/  FMUL.FTZ R210, R233.reuse, R210 ;  /* 0x000000d2e9d27220 */ /* 0x042fe20000410000 */
[----:B------:R-:W-:Y:S02]  /*4810*/  HADD2.F32 R119, -RZ, R160.H1_H1 ;  /* 0x300000a0ff777230 */ /* 0x000fe40000004100 */
[C---:B------:R-:W-:Y:S01]  /*4820*/  FMUL.FTZ R212, R233.reuse, R212 ;  /* 0x000000d4e9d47220 */ /* 0x040fe20000410000 */
[----:B------:R-:W-:Y:S02]  /*4830*/  HADD2.F32 R111, -RZ, R68.H1_H1 ;  /* 0x30000044ff6f7230 */ /* 0x000fe40000004100 */
[----:B------:R-:W-:Y:S01]  /*4840*/  FMUL.FTZ R214, R233, R214 ;  /* 0x000000d6e9d67220 */ /* 0x000fe20000410000 */
[----:B------:R-:W-:-:S02]  /*4850*/  HADD2.F32 R113, -RZ, R24.H1_H1 ;  /* 0x30000018ff717230 */ /* 0x000fc40000004100 */
[----:B------:R-:W-:Y:S01]  /*4860*/  FFMA.FTZ R120, R210, R3, R109 ;  /* 0x00000003d2787223 */ /* 0x000fe2000001006d */
[----:B------:R-:W-:Y:S02]  /*4870*/  HADD2.F32 R2, -RZ, R92.H1_H1 ;  /* 0x3000005cff027230 */ /* 0x000fe40000004100 */
[C---:B------:R-:W-:Y:S01]  /*4880*/  FFMA.FTZ R119, R212.reuse, R119, R111 ;  /* 0x00000077d4777223 */ /* 0x040fe2000001006f */
[----:B------:R-:W-:Y:S02]  /*4890*/  HADD2.F32 R115, -RZ, R161.H0_H0 ;  /* 0x200000a1ff737230 */ /* 0x000fe40000004100 */
[C---:B------:R-:W-:Y:S01]  /*48a0*/  FADD.FTZ R196, -R173.reuse, R123 ;  /* 0x0000007badc47221 */ /* 0x040fe20000010100 */
[----:B------:R-:W-:Y:S02]  /*48b0*/  HADD2.F32 R121, -RZ, R69.H0_H0 ;  /* 0x20000045ff797230 */ /* 0x000fe40000004100 */
[----:B------:R-:W-:Y:S01]  /*48c0*/  FFMA.FTZ R3, R212, R113, R2 ;  /* 0x00000071d4037223 */ /* 0x000fe20000010002 */
[----:B------:R-:W-:Y:S01]  /*48d0*/  FADD.FTZ R192, -R173, R125 ;  /* 0x0000007dadc07221 */ /* 0x000fe20000010100 */
[----:B------:R-:W-:-:S02]  /*48e0*/  HADD2.F32 R111, -RZ, R93.H0_H0 ;  /* 0x2000005dff6f7230 */ /* 0x000fc40000004100 */
[C---:B------:R-:W-:Y:S01]  /*48f0*/  FMUL.FTZ R216, R233.reuse, R216 ;  /* 0x000000d8e9d87220 */ /* 0x040fe20000410000 */
[C---:B------:R-:W-:Y:S01]  /*4900*/  FFMA.FTZ R109, R214.reuse, R115, R121 ;  /* 0x00000073d66d7223 */ /* 0x040fe20000010079 */
[----:B------:R-:W-:Y:S02]  /*4910*/  HADD2.F32 R121, -RZ, R25.H0_H0 ;  /* 0x20000019ff797230 */ /* 0x000fe40000004100 */
[----:B------:R-:W-:Y:S01]  /*4920*/  FMUL.FTZ R218, R233, R218 ;  /* 0x000000dae9da7220 */ /* 0x000fe20000410000 */
[----:B------:R-:W-:Y:S02]  /*4930*/  HADD2.F32 R113, -RZ, R161.H1_H1 ;  /* 0x300000a1ff717230 */ /* 0x000fe40000004100 */
[----:B------:R-:W-:Y:S01]  /*4940*/  FADD.FTZ R190, -R173, R132 ;  /* 0x00000084adbe7221 */ /* 0x000fe20000010100 */
[----:B------:R-:W-:Y:S02]  /*4950*/  HADD2.F32 R115, -RZ, R69.H1_H1 ;  /* 0x30000045ff737230 */ /* 0x000fe40000004100 */
[----:B------:R-:W-:Y:S01]  /*4960*/  FFMA.FTZ R121, R214, R121, R111 ;  /* 0x00000079d6797223 */ /* 0x000fe2000001006f */
[----:B------:R-:W-:-:S02]  /*4970*/  HADD2.F32 R123, -RZ, R25.H1_H1 ;  /* 0x30000019ff7b7230 */ /* 0x000fc40000004100 */
[----:B------:R-:W-:Y:S01]  /*4980*/  FADD.FTZ R168, -R173, R143 ;  /* 0x0000008fada87221 */ /* 0x000fe20000010100 */
[----:B------:R-:W-:Y:S02]  /*4990*/  HADD2.F32 R2, -RZ, R93.H1_H1 ;  /* 0x3000005dff027230 */ /* 0x000fe40000004100 */
[C---:B------:R-:W-:Y:S01]  /*49a0*/  FFMA.FTZ R132, R216.reuse, R113, R115 ;  /* 0x00000071d8847223 */ /* 0x040fe20000010073 */
[----:B------:R-:W-:Y:S02]  /*49b0*/  HADD2.F32 R125, -RZ, R162.H0_H0 ;  /* 0x200000a2ff7d7230 */ /* 0x000fe40000004100 */
[----:B------:R-:W-:Y:S01]  /*49c0*/  FMUL.FTZ R220, R233, R220 ;  /* 0x000000dce9dc7220 */ /* 0x000fe20000410000 */
[----:B------:R-:W-:Y:S02]  /*49d0*/  HADD2.F32 R127, -RZ, R70.H0_H0 ;  /* 0x20000046ff7f7230 */ /* 0x000fe40000004100 */
[----:B------:R-:W-:Y:S01]  /*49e0*/  FFMA.FTZ R2, R216, R123, R2 ;  /* 0x0000007bd8027223 */ /* 0x000fe20000010002 */
[----:B------:R-:W-:-:S02]  /*49f0*/  HADD2.F32 R111, -RZ, R26.H0_H0 ;  /* 0x2000001aff6f7230 */ /* 0x000fc40000004100 */
[----:B------:R-:W-:Y:S01]  /*4a00*/  FMUL.FTZ R222, R233, R222 ;  /* 0x000000dee9de7220 */ /* 0x000fe20000410000 */
[----:B------:R-:W-:Y:S02]  /*4a10*/  HADD2.F32 R113, -RZ, R94.H0_H0 ;  /* 0x2000005eff717230 */ /* 0x000fe40000004100 */
[----:B------:R-:W-:Y:S01]  /*4a20*/  FFMA.FTZ R110, R218, R125, R127 ;  /* 0x0000007dda6e7223 */ /* 0x000fe2000001007f */
[----:B------:R-:W-:Y:S02]  /*4a30*/  HADD2.F32 R143, -RZ, R162.H1_H1 ;  /* 0x300000a2ff8f7230 */ /* 0x000fe40000004100 */
[C---:B------:R-:W-:Y:S01]  /*4a40*/  FADD.FTZ R198, -R173.reuse, R122 ;  /* 0x0000007aadc67221 */ /* 0x040fe20000010100 */
[----:B------:R-:W-:Y:S02]  /*4a50*/  HADD2.F32 R115, -RZ, R70.H1_H1 ;  /* 0x30000046ff737230 */ /* 0x000fe40000004100 */
[----:B------:R-:W-:Y:S01]  /*4a60*/  FADD.FTZ R186, -R173, R130 ;  /* 0x00000082adba7221 */ /* 0x000fe20000010100 */
[----:B------:R-:W-:-:S02]  /*4a70*/  HADD2.F32 R123, -RZ, R163.H0_H0 ;  /* 0x200000a3ff7b7230 */ /* 0x000fc40000004100 */
[C---:B------:R-:W-:Y:S01]  /*4a80*/  FADD.FTZ R180, -R173.reuse, R133 ;  /* 0x00000085adb47221 */ /* 0x040fe20000010100 */
[----:B------:R-:W-:Y:S02]  /*4a90*/  HADD2.F32 R125, -RZ, R71.H0_H0 ;  /* 0x20000047ff7d7230 */ /* 0x000fe40000004100 */
[C---:B------:R-:W-:Y:S01]  /*4aa0*/  FADD.FTZ R130, -R173.reuse, R138 ;  /* 0x0000008aad827221 */ /* 0x040fe20000010100 */
[----:B------:R-:W-:Y:S01]  /*4ab0*/  FFMA.FTZ R122, R218, R111, R113 ;  /* 0x0000006fda7a7223 */ /* 0x000fe20000010071 */
[C---:B------:R-:W-:Y:S01]  /*4ac0*/  FADD.FTZ R158, -R173.reuse, R144 ;  /* 0x00000090ad9e7221 */ /* 0x040fe20000010100 */
[----:B------:R-:W-:Y:S02]  /*4ad0*/  HADD2.F32 R133, -RZ, R26.H1_H1 ;  /* 0x3000001aff857230 */ /* 0x000fe40000004100 */
[----:B------:R-:W-:Y:S01]  /*4ae0*/  FFMA.FTZ R143, R220, R143, R115 ;  /* 0x0000008fdc8f7223 */ /* 0x000fe20000010073 */
[----:B------:R-:W-:Y:S02]  /*4af0*/  HADD2.F32 R138, -RZ, R94.H1_H1 ;  /* 0x3000005eff8a7230 */ /* 0x000fe40000004100 */
[----:B------:R-:W-:Y:S01]  /*4b00*/  FFMA.FTZ R111, R222, R123, R125 ;  /* 0x0000007bde6f7223 */ /* 0x000fe2000001007d */
[C---:B------:R-:W-:Y:S01]  /*4b10*/  FADD.FTZ R208, -R173.reuse, R126 ;  /* 0x0000007eadd07221 */ /* 0x040fe20000010100 */
[----:B------:R-:W-:Y:S01]  /*4b20*/  FADD.FTZ R144, -R173, R154 ;  /* 0x0000009aad907221 */ /* 0x000fe20000010100 */
[----:B------:R-:W-:-:S02]  /*4b30*/  HADD2.F32 R115, -RZ, R163.H1_H1 ;  /* 0x300000a3ff737230 */ /* 0x000fc40000004100 */
[----:B------:R-:W-:Y:S01]  /*4b40*/  FADD.FTZ R206, -R173, R124 ;  /* 0x0000007cadce7221 */ /* 0x000fe20000010100 */
[----:B------:R-:W-:Y:S02]  /*4b50*/  HADD2.F32 R125, -RZ, R71.H1_H1 ;  /* 0x30000047ff7d7230 */ /* 0x000fe40000004100 */
[----:B------:R-:W-:Y:S01]  /*4b60*/  FMUL.FTZ R116, R233, R116 ;  /* 0x00000074e9747220 */ /* 0x000fe20000410000 */
[----:B------:R-:W-:Y:S02]  /*4b70*/  HADD2.F32 R127, -RZ, R27.H1_H1 ;  /* 0x3000001bff7f7230 */ /* 0x000fe40000004100 */
[C---:B------:R-:W-:Y:S01]  /*4b80*/  FADD.FTZ R204, -R173.reuse, R129 ;  /* 0x00000081adcc7221 */ /* 0x040fe20000010100 */
[----:B------:R-:W-:Y:S02]  /*4b90*/  HADD2.F32 R154, -RZ, R95.H1_H1 ;  /* 0x3000005fff9a7230 */ /* 0x000fe40000004100 */
[----:B------:R-:W-:Y:S01]  /*4ba0*/  FADD.FTZ R124, -R173, R131 ;  /* 0x00000083ad7c7221 */ /* 0x000fe20000010100 */
[----:B------:R-:W-:-:S02]  /*4bb0*/  HADD2.F32 R123, -RZ, R27.H0_H0 ;  /* 0x2000001bff7b7230 */ /* 0x000fc40000004100 */
[----:B------:R-:W-:Y:S01]  /*4bc0*/  FFMA.FTZ R133, R220, R133, R138 ;  /* 0x00000085dc857223 */ /* 0x000fe2000001008a */
[----:B------:R-:W-:Y:S02]  /*4bd0*/  HADD2.F32 R113, -RZ, R95.H0_H0 ;  /* 0x2000005fff717230 */ /* 0x000fe40000004100 */
[----:B------:R-:W-:Y:S01]  /*4be0*/  FMUL.FTZ R208, R233, R208 ;  /* 0x000000d0e9d07220 */ /* 0x000fe20000410000 */
[----:B------:R-:W-:Y:S02]  /*4bf0*/  HADD2.F32 R129, -RZ, R4.H0_H0 ;  /* 0x20000004ff817230 */ /* 0x000fe40000004100 */
[C---:B------:R-:W-:Y:S01]  /*4c00*/  FFMA.FTZ R138, R116.reuse, R115, R125 ;  /* 0x00000073748a7223 */ /* 0x040fe2000001007d */
[----:B------:R-:W-:Y:S02]  /*4c10*/  HADD2.F32 R131, -RZ, R64.H0_H0 ;  /* 0x20000040ff837230 */ /* 0x000fe40000004100 */
[----:B------:R-:W-:Y:S01]  /*4c20*/  FFMA.FTZ R116, R116, R127, R154 ;  /* 0x0000007f74747223 */ /* 0x000fe2000001009a */
[----:B------:R-:W-:-:S02]  /*4c30*/  HADD2.F32 R154, -RZ, R88.H1_H1 ;  /* 0x30000058ff9a7230 */ /* 0x000fc40000004100 */
[----:B------:R-:W-:Y:S01]  /*4c40*/  FFMA.FTZ R123, R222, R123, R113 ;  /* 0x0000007bde7b7223 */ /* 0x000fe20000010071 */
[----:B------:R-:W-:Y:S02]  /*4c50*/  HADD2.F32 R223, -RZ, R4.H1_H1 ;  /* 0x30000004ffdf7230 */ /* 0x000fe40000004100 */
[----:B------:R-:W-:Y:S01]  /*4c60*/  FFMA.FTZ R218, R208, R129, R131 ;  /* 0x00000081d0da7223 */ /* 0x000fe20000010083 */
[----:B------:R-:W-:Y:S02]  /*4c70*/  HADD2.F32 R125, -RZ, R64.H1_H1 ;  /* 0x30000040ff7d7230 */ /* 0x000fe40000004100 */
[C---:B------:R-:W-:Y:S01]  /*4c80*/  FMUL.FTZ R204, R233.reuse, R204 ;  /* 0x000000cce9cc7220 */ /* 0x040fe20000410000 */
[----:B------:R-:W-:Y:S02]  /*4c90*/  HADD2.F32 R113, -RZ, R28.H0_H0 ;  /* 0x2000001cff717230 */ /* 0x000fe40000004100 */
[----:B------:R-:W-:Y:S01]  /*4ca0*/  FMUL.FTZ R206, R233, R206 ;  /* 0x000000cee9ce7220 */ /* 0x000fe20000410000 */
[----:B------:R-:W-:-:S02]  /*4cb0*/  HADD2.F32 R115, -RZ, R88.H0_H0 ;  /* 0x20000058ff737230 */ /* 0x000fc40000004100 */
[----:B------:R-:W-:Y:S01]  /*4cc0*/  FADD.FTZ R114, -R173, R108 ;  /* 0x0000006cad727221 */ /* 0x000fe20000010100 */
[----:B------:R-:W-:Y:S02]  /*4cd0*/  HADD2.F32 R127, -RZ, R5.H0_H0 ;  /* 0x20000005ff7f7230 */ /* 0x000fe40000004100 */
[----:B------:R-:W-:Y:S01]  /*4ce0*/  FFMA.FTZ R213, R204, R213, R154 ;  /* 0x000000d5ccd57223 */ /* 0x000fe2000001009a */
[----:B------:R-:W-:Y:S02]  /*4cf0*/  HADD2.F32 R129, -RZ, R65.H0_H0 ;  /* 0x20000041ff817230 */ /* 0x000fe40000004100 */
[----:B------:R-:W-:Y:S01]  /*4d00*/  FFMA.FTZ R108, R210, R175, R171 ;  /* 0x000000afd26c7223 */ /* 0x000fe200000100ab */
[----:B------:R-:W-:Y:S01]  /*4d10*/  FFMA.FTZ R223, R204, R223, R125 ;  /* 0x000000dfccdf7223 */ /* 0x000fe2000001007d */
[----:B------:R-:W-:Y:S02]  /*4d20*/  HADD2.F32 R215, -RZ, R29.H1_H1 ;  /* 0x3000001dffd77230 */ /* 0x000fe40000004100 */
[----:B------:R-:W-:Y:S01]  /*4d30*/  FFMA.FTZ R210, R208, R113, R115 ;  /* 0x00000071d0d27223 */ /* 0x000fe20000010073 */
[----:B------:R-:W-:-:S02]  /*4d40*/  HADD2.F32 R154, -RZ, R89.H1_H1 ;  /* 0x30000059ff9a7230 */ /* 0x000fc40000004100 */
[----:B------:R-:W-:Y:S01]  /*4d50*/  FFMA.FTZ R220, R206, R127, R129 ;  /* 0x0000007fcedc7223 */ /* 0x000fe20000010081 */
[----:B------:R-:W-:Y:S02]  /*4d60*/  HADD2.F32 R225, -RZ, R5.H1_H1 ;  /* 0x30000005ffe17230 */ /* 0x000fe40000004100 */
[C---:B------:R-:W-:Y:S01]  /*4d70*/  FMUL.FTZ R200, R233.reuse, R200 ;  /* 0x000000c8e9c87220 */ /* 0x040fe20000410000 */
[----:B------:R-:W-:Y:S02]  /*4d80*/  HADD2.F32 R125, -RZ, R65.H1_H1 ;  /* 0x30000041ff7d7230 */ /* 0x000fe40000004100 */
[----:B------:R-:W-:Y:S01]  /*4d90*/  FMUL.FTZ R202, R233, R202 ;  /* 0x000000cae9ca7220 */ /* 0x000fe20000410000 */
[----:B------:R-:W-:Y:S02]  /*4da0*/  HADD2.F32 R113, -RZ, R29.H0_H0 ;  /* 0x2000001dff717230 */ /* 0x000fe40000004100 */
[----:B------:R-:W-:Y:S01]  /*4db0*/  FFMA.FTZ R215, R200, R215, R154 ;  /* 0x000000d7c8d77223 */ /* 0x000fe2000001009a */
[----:B------:R-:W-:-:S02]  /*4dc0*/  HADD2.F32 R115, -RZ, R89.H0_H0 ;  /* 0x20000059ff737230 */ /* 0x000fc40000004100 */
[----:B------:R-:W-:Y:S01]  /*4dd0*/  FFMA.FTZ R225, R200, R225, R125 ;  /* 0x000000e1c8e17223 */ /* 0x000fe2000001007d */
[----:B------:R-:W-:Y:S02]  /*4de0*/  HADD2.F32 R127, -RZ, R6.H0_H0 ;  /* 0x20000006ff7f7230 */ /* 0x000fe40000004100 */
[C---:B------:R-:W-:Y:S01]  /*4df0*/  FMUL.FTZ R196, R233.reuse, R196 ;  /* 0x000000c4e9c47220 */ /* 0x040fe20000410000 */
[----:B------:R-:W-:Y:S02]  /*4e00*/  HADD2.F32 R129, -RZ, R66.H0_H0 ;  /* 0x20000042ff817230 */ /* 0x000fe40000004100 */
[----:B------:R-:W-:Y:S01]  /*4e10*/  FFMA.FTZ R212, R206, R113, R115 ;  /* 0x00000071ced47223 */ /* 0x000fe20000010073 */
[----:B------:R-:W-:Y:S02]  /*4e20*/  HADD2.F32 R217, -RZ, R30.H1_H1 ;  /* 0x3000001effd97230 */ /* 0x000fe40000004100 */
[----:B------:R-:W-:Y:S01]  /*4e30*/  FMUL.FTZ R198, R233, R198 ;  /* 0x000000c6e9c67220 */ /* 0x000fe20000410000 */
[----:B------:R-:W-:-:S02]  /*4e40*/  HADD2.F32 R154, -RZ, R90.H1_H1 ;  /* 0x3000005aff9a7230 */ /* 0x000fc40000004100 */
[----:B------:R-:W-:Y:S01]  /*4e50*/  FFMA.FTZ R222, R202, R127, R129 ;  /* 0x0000007fcade7223 */ /* 0x000fe20000010081 */
[----:B------:R-:W-:Y:S02]  /*4e60*/  HADD2.F32 R227, -RZ, R6.H1_H1 ;  /* 0x30000006ffe37230 */ /* 0x000fe40000004100 */
[----:B------:R-:W-:Y:S01]  /*4e70*/  FADD.FTZ R194, -R173, R134 ;  /* 0x00000086adc27221 */ /* 0x000fe20000010100 */
[----:B------:R-:W-:Y:S02]  /*4e80*/  HADD2.F32 R125, -RZ, R66.H1_H1 ;  /* 0x30000042ff7d7230 */ /* 0x000fe40000004100 */
[----:B------:R-:W-:Y:S01]  /*4e90*/  FFMA.FTZ R217, R196, R217, R154 ;  /* 0x000000d9c4d97223 */ /* 0x000fe2000001009a */
[----:B------:R-:W-:Y:S02]  /*4ea0*/  HADD2.F32 R113, -RZ, R30.H0_H0 ;  /* 0x2000001eff717230 */ /* 0x000fe40000004100 */
[----:B------:R-:W-:Y:S01]  /*4eb0*/  FMUL.FTZ R192, R233, R192 ;  /* 0x000000c0e9c07220 */ /* 0x000fe20000410000 */
[----:B------:R-:W-:-:S02]  /*4ec0*/  HADD2.F32 R115, -RZ, R90.H0_H0 ;  /* 0x2000005aff737230 */ /* 0x000fc40000004100 */
[----:B------:R-:W-:Y:S01]  /*4ed0*/  FFMA.FTZ R227, R196, R227, R125 ;  /* 0x000000e3c4e37223 */ /* 0x000fe2000001007d */
[----:B------:R-:W-:Y:S02]  /*4ee0*/  HADD2.F32 R127, -RZ, R7.H0_H0 ;  /* 0x20000007ff7f7230 */ /* 0x000fe40000004100 */
[----:B------:R-:W-:Y:S01]  /*4ef0*/  FADD.FTZ R188, -R173, R137 ;  /* 0x00000089adbc7221 */ /* 0x000fe20000010100 */
[----:B------:R-:W-:Y:S02]  /*4f00*/  HADD2.F32 R129, -RZ, R67.H0_H0 ;  /* 0x20000043ff817230 */ /* 0x000fe40000004100 */
[----:B------:R-:W-:Y:S01]  /*4f10*/  FFMA.FTZ R214, R202, R113, R115 ;  /* 0x00000071cad67223 */ /* 0x000fe20000010073 */
[----:B------:R-:W-:Y:S02]  /*4f20*/  HADD2.F32 R221, -RZ, R31.H1_H1 ;  /* 0x3000001fffdd7230 */ /* 0x000fe40000004100 */
[----:B------:R-:W-:Y:S01]  /*4f30*/  FMUL.FTZ R194, R233, R194 ;  /* 0x000000c2e9c27220 */ /* 0x000fe20000410000 */
[----:B------:R-:W-:-:S02]  /*4f40*/  HADD2.F32 R154, -RZ, R91.H1_H1 ;  /* 0x3000005bff9a7230 */ /* 0x000fc40000004100 */
[----:B------:R-:W-:Y:S01]  /*4f50*/  FFMA.FTZ R224, R198, R127, R129 ;  /* 0x0000007fc6e07223 */ /* 0x000fe20000010081 */
[----:B------:R-:W-:Y:S02]  /*4f60*/  HADD2.F32 R229, -RZ, R7.H1_H1 ;  /* 0x30000007ffe57230 */ /* 0x000fe40000004100 */
[----:B------:R-:W-:Y:S01]  /*4f70*/  FMUL.FTZ R188, R233, R188 ;  /* 0x000000bce9bc7220 */ /* 0x000fe20000410000 */
[----:B------:R-:W-:Y:S02]  /*4f80*/  HADD2.F32 R125, -RZ, R67.H1_H1 ;  /* 0x30000043ff7d7230 */ /* 0x000fe40000004100 */
[----:B------:R-:W-:Y:S01]  /*4f90*/  FFMA.FTZ R221, R192, R221, R154 ;  /* 0x000000ddc0dd7223 */ /* 0x000fe2000001009a */
[----:B------:R-:W-:Y:S02]  /*4fa0*/  HADD2.F32 R113, -RZ, R31.H0_H0 ;  /* 0x2000001fff717230 */ /* 0x000fe40000004100 */
[----:B------:R-:W-:Y:S01]  /*4fb0*/  FADD.FTZ R184, -R173, R135 ;  /* 0x00000087adb87221 */ /* 0x000fe20000010100 */
        /* <DEDUP_REMOVED lines=35> */
[----:B------:R-:W-:Y:S01]  /*51f0*/  FMUL.FTZ R178, R233, R178 ;  /* 0x000000b2e9b27220 */ /* 0x000fe20000410000 */
[----:B------:R-:W-:Y:S02]  /*5200*/  HADD2.F32 R129, -RZ, R62.H0_H0 ;  /* 0x2000003eff817230 */ /* 0x000fe40000004100 */
[----:B------:R-:W-:Y:S01]  /*5210*/  FFMA.FTZ R196, R190, R113, R115 ;  /* 0x00000071bec47223 */ /* 0x000fe20000010073 */
[----:B------:R-:W-:Y:S02]  /*5220*/  HADD2.F32 R201, -RZ, R34.H1_H1 ;  /* 0x30000022ffc97230 */ /* 0x000fe40000004100 */
[----:B------:R-:W-:Y:S01]  /*5230*/  FADD.FTZ R166, -R173, R148 ;  /* 0x00000094ada67221 */ /* 0x000fe20000010100 */
        /* <DEDUP_REMOVED lines=35> */
[----:B------:R-:W-:Y:S01]  /*5470*/  FMUL.FTZ R191, R233, R130 ;  /* 0x00000082e9bf7220 */ /* 0x000fe20000410000 */
        /* <DEDUP_REMOVED lines=10> */
[----:B------:R-:W-:Y:S02]  /*5520*/  HADD2.F32 R113, -RZ, R81.H0_H0 ;  /* 0x20000051ff717230 */ /* 0x000fe40000004100 */
[----:B------:R-:W-:Y:S01]  /*5530*/  FADD.FTZ R0, -R173, R167 ;  /* 0x000000a7ad007221 */ /* 0x000fe20000010100 */
[----:B------:R-:W-:-:S02]  /*5540*/  HADD2.F32 R115, -RZ, R13.H1_H1 ;  /* 0x3000000dff737230 */ /* 0x000fc40000004100 */
[C---:B------:R-:W-:Y:S01]  /*5550*/  FFMA.FTZ R125, R176.reuse, R127, R129 ;  /* 0x0000007fb07d7223 */ /* 0x040fe20000010081 */
[----:B------:R-:W-:Y:S02]  /*5560*/  HADD2.F32 R129, -RZ, R37.H0_H0 ;  /* 0x20000025ff817230 */ /* 0x000fe40000004100 */
[----:B------:R-:W-:Y:S01]  /*5570*/  FADD.FTZ R170, -R173, R150 ;  /* 0x00000096adaa7221 */ /* 0x000fe20000010100 */
[----:B------:R-:W-:Y:S02]  /*5580*/  HADD2.F32 R127, -RZ, R57.H1_H1 ;  /* 0x30000039ff7f7230 */ /* 0x000fe40000004100 */
[----:B------:R-:W-:Y:S01]  /*5590*/  FMUL.FTZ R155, R233, R0 ;  /* 0x00000000e99b7220 */ /* 0x000fe20000410000 */
[----:B------:R-:W-:Y:S02]  /*55a0*/  HADD2.F32 R131, -RZ, R37.H1_H1 ;  /* 0x30000025ff837230 */ /* 0x000fe40000004100 */
[----:B------:R-:W-:Y:S01]  /*55b0*/  FFMA.FTZ R129, R176, R129, R113 ;  /* 0x00000081b0817223 */ /* 0x000fe20000010071 */
[----:B------:R-:W-:-:S02]  /*55c0*/  HADD2.F32 R186, -RZ, R81.H1_H1 ;  /* 0x30000051ffba7230 */ /* 0x000fc40000004100 */
[C---:B------:R-:W-:Y:S01]  /*55d0*/  FFMA.FTZ R190, R126.reuse, R115, R127 ;  /* 0x000000737ebe7223 */ /* 0x040fe2000001007f */
        /* <DEDUP_REMOVED lines=13> */
[----:B0-----:R-:W-:Y:S01]  /*56b0*/  FADD.FTZ R164, -R173, R146 ;  /* 0x00000092ada47221 */ /* 0x001fe20000010100 */
        /* <DEDUP_REMOVED lines=13> */
[----:B------:R-:W-:Y:S01]  /*5790*/  FADD.FTZ R150, -R173, R159 ;  /* 0x0000009fad967221 */ /* 0x000fe20000010100 */
[----:B------:R-:W-:Y:S02]  /*57a0*/  HADD2.F32 R131, -RZ, R39.H0_H0 ;  /* 0x20000027ff837230 */ /* 0x000fe40000004100 */
[----:B------:R-:W-:Y:S01]  /*57b0*/  FFMA.FTZ R192, R168, R115, R135 ;  /* 0x00000073a8c07223 */ /* 0x000fe20000010087 */
[----:B------:R-:W-:-:S02]  /*57c0*/  HADD2.F32 R113, -RZ, R83.H0_H0 ;  /* 0x20000053ff717230 */ /* 0x000fc40000004100 */
[----:B------:R-:W-:Y:S01]  /*57d0*/  FFMA.FTZ R188, R168, R137, R188 ;  /* 0x00000089a8bc7223 */ /* 0x000fe200000100bc */
[----:B------:R-:W-:Y:S02]  /*57e0*/  HADD2.F32 R180, -RZ, R16.H1_H1 ;  /* 0x30000010ffb47230 */ /* 0x000fe40000004100 */
[C---:B------:R-:W-:Y:S01]  /*57f0*/  FMUL.FTZ R150, R233.reuse, R150 ;  /* 0x00000096e9967220 */ /* 0x040fe20000410000 */
[----:B------:R-:W-:Y:S02]  /*5800*/  HADD2.F32 R154, -RZ, R52.H1_H1 ;  /* 0x30000034ff9a7230 */ /* 0x000fe40000004100 */
[----:B------:R-:W-:Y:S01]  /*5810*/  FFMA.FTZ R131, R172, R131, R113 ;  /* 0x00000083ac837223 */ /* 0x000fe20000010071 */
[----:B------:R-:W-:Y:S02]  /*5820*/  HADD2.F32 R156, -RZ, R40.H1_H1 ;  /* 0x30000028ff9c7230 */ /* 0x000fe40000004100 */
[----:B------:R-:W-:Y:S01]  /*5830*/  FMUL.FTZ R158, R233, R158 ;  /* 0x0000009ee99e7220 */ /* 0x000fe20000410000 */
[----:B------:R-:W-:-:S02]  /*5840*/  HADD2.F32 R135, -RZ, R76.H1_H1 ;  /* 0x3000004cff877230 */ /* 0x000fc40000004100 */
[----:B------:R-:W-:Y:S01]  /*5850*/  FFMA.FTZ R180, R155, R180, R154 ;  /* 0x000000b49bb47223 */ /* 0x000fe2000001009a */
[----:B------:R-:W-:Y:S02]  /*5860*/  HADD2.F32 R181, -RZ, R17.H0_H0 ;  /* 0x20000011ffb57230 */ /* 0x000fe40000004100 */
[----:B------:R-:W-:Y:S01]  /*5870*/  FMUL.FTZ R146, R233, R146 ;  /* 0x00000092e9927220 */ /* 0x000fe20000410000 */
[----:B------:R-:W-:Y:S02]  /*5880*/  HADD2.F32 R137, -RZ, R53.H0_H0 ;  /* 0x20000035ff897230 */ /* 0x000fe40000004100 */
        /* <DEDUP_REMOVED lines=14> */
[C---:B------:R-:W-:Y:S01]  /*5970*/  FMUL.FTZ R112, R233.reuse, R112 ;  /* 0x00000070e9707220 */ /* 0x040fe20000410000 */
[----:B------:R-:W-:Y:S02]  /*5980*/  HADD2.F32 R156, -RZ, R77.H1_H1 ;  /* 0x3000004dff9c7230 */ /* 0x000fe40000004100 */
[----:B------:R-:W-:Y:S01]  /*5990*/  FFMA.FTZ R182, R134, R135, R137 ;  /* 0x0000008786b67223 */ /* 0x000fe20000010089 */
[----:B------:R-:W-:Y:S02]  /*59a0*/  HADD2.F32 R113, -RZ, R41.H0_H0 ;  /* 0x20000029ff717230 */ /* 0x000fe40000004100 */
[----:B------:R-:W-:Y:S01]  /*59b0*/  FMUL.FTZ R144, R233, R144 ;  /* 0x00000090e9907220 */ /* 0x000fe20000410000 */
        /* <DEDUP_REMOVED lines=10> */
[----:B------:R-:W-:Y:S01]  /*5a60*/  HADD2.F32 R113, -RZ, R42.H0_H0 ;  /* 0x2000002aff717230 */ /* 0x000fe20000004100 */
[----:B------:R-:W-:Y:S01]  /*5a70*/  F2FP.F16.F32.PACK_AB R110, R143, R110 ;  /* 0x0000006e8f6e723e */ /* 0x000fe200000000ff */
[----:B------:R-:W-:Y:S02]  /*5a80*/  HADD2.F32 R115, -RZ, R78.H0_H0 ;  /* 0x2000004eff737230 */ /* 0x000fe40000004100 */
[----:B------:R-:W-:Y:S01]  /*5a90*/  FFMA.FTZ R183, R150, R183, R135 ;  /* 0x000000b796b77223 */ /* 0x000fe20000010087 */
[----:B------:R-:W-:Y:S02]  /*5aa0*/  HADD2.F32 R159, -RZ, R42.H1_H1 ;  /* 0x3000002aff9f7230 */ /* 0x000fe40000004100 */
[----:B------:R-:W-:Y:S01]  /*5ab0*/  FMUL.FTZ R140, R233, R140 ;  /* 0x0000008ce98c7220 */ /* 0x000fe20000410000 */
[----:B------:R-:W-:Y:S02]  /*5ac0*/  HADD2.F32 R166, -RZ, R78.H1_H1 ;  /* 0x3000004effa67230 */ /* 0x000fe40000004100 */
[----:B------:R-:W-:Y:S01]  /*5ad0*/  FFMA.FTZ R156, R164, R113, R115 ;  /* 0x00000071a49c7223 */ /* 0x000fe20000010073 */
[----:B------:R-:W-:Y:S01]  /*5ae0*/  HADD2.F32 R137, -RZ, R19.H0_H0 ;  /* 0x20000013ff897230 */ /* 0x000fe20000004100 */
[----:B------:R-:W-:Y:S01]  /*5af0*/  F2FP.F16.F32.PACK_AB R111, R138, R111 ;  /* 0x0000006f8a6f723e */ /* 0x000fe200000000ff */
[----:B------:R-:W-:-:S02]  /*5b00*/  HADD2.F32 R145, -RZ, R55.H0_H0 ;  /* 0x20000037ff917230 */ /* 0x000fc40000004100 */
[----:B------:R-:W-:Y:S01]  /*5b10*/  FFMA.FTZ R159, R150, R159, R166 ;  /* 0x0000009f969f7223 */ /* 0x000fe200000100a6 */
[----:B------:R-:W-:Y:S01]  /*5b20*/  HADD2.F32 R113, -RZ, R43.H0_H0 ;  /* 0x2000002bff717230 */ /* 0x000fe20000004100 */
[----:B------:R-:W-:Y:S01]  /*5b30*/  F2FP.F16.F32.PACK_AB R109, R132, R109 ;  /* 0x0000006d846d723e */ /* 0x000fe200000000ff */
[----:B------:R-:W-:Y:S02]  /*5b40*/  HADD2.F32 R115, -RZ, R79.H0_H0 ;  /* 0x2000004fff737230 */ /* 0x000fe40000004100 */
[C---:B------:R-:W-:Y:S01]  /*5b50*/  FFMA.FTZ R135, R158.reuse, R137, R145 ;  /* 0x000000899e877223 */ /* 0x040fe20000010091 */
[----:B------:R-:W-:Y:S01]  /*5b60*/  HADD2.F32 R137, -RZ, R19.H1_H1 ;  /* 0x30000013ff897230 */ /* 0x000fe20000004100 */
[----:B------:R-:W-:Y:S01]  /*5b70*/  F2FP.F16.F32.PACK_AB R108, R119, R108 ;  /* 0x0000006c776c723e */ /* 0x000fe200000000ff */
[----:B------:R-:W-:Y:S02]  /*5b80*/  HADD2.F32 R145, -RZ, R55.H1_H1 ;  /* 0x30000037ff917230 */ /* 0x000fe40000004100 */
[----:B------:R-:W-:Y:S01]  /*5b90*/  FFMA.FTZ R158, R158, R113, R115 ;  /* 0x000000719e9e7223 */ /* 0x000fe20000010073 */
[----:B------:R-:W-:Y:S01]  /*5ba0*/  HADD2.F32 R165, -RZ, R43.H1_H1 ;  /* 0x3000002bffa57230 */ /* 0x000fe20000004100 */
[----:B------:R-:W-:Y:S01]  /*5bb0*/  F2FP.F16.F32.PACK_AB R123, R116, R123 ;  /* 0x0000007b747b723e */ /* 0x000fe200000000ff */
[----:B------:R-:W-:-:S02]  /*5bc0*/  HADD2.F32 R150, -RZ, R79.H1_H1 ;  /* 0x3000004fff967230 */ /* 0x000fc40000004100 */
[C---:B------:R-:W-:Y:S01]  /*5bd0*/  FFMA.FTZ R184, R146.reuse, R137, R145 ;  /* 0x0000008992b87223 */ /* 0x040fe20000010091 */
[----:B------:R-:W-:Y:S01]  /*5be0*/  HADD2.F32 R147, -RZ, R20.H0_H0 ;  /* 0x20000014ff937230 */ /* 0x000fe20000004100 */
[----:B------:R-:W-:Y:S01]  /*5bf0*/  F2FP.F16.F32.PACK_AB R122, R133, R122 ;  /* 0x0000007a857a723e */ /* 0x000fe200000000ff */
[----:B------:R-:W-:Y:S02]  /*5c00*/  HADD2.F32 R167, -RZ, R48.H0_H0 ;  /* 0x20000030ffa77230 */ /* 0x000fe40000004100 */
[----:B------:R-:W-:Y:S01]  /*5c10*/  FFMA.FTZ R165, R146, R165, R150 ;  /* 0x000000a592a57223 */ /* 0x000fe20000010096 */
[----:B------:R-:W-:Y:S01]  /*5c20*/  HADD2.F32 R113, -RZ, R44.H0_H0 ;  /* 0x2000002cff717230 */ /* 0x000fe20000004100 */
[----:B------:R-:W-:Y:S01]  /*5c30*/  F2FP.F16.F32.PACK_AB R121, R2, R121 ;  /* 0x000000790279723e */ /* 0x000fe200000000ff */
[----:B------:R-:W-:Y:S02]  /*5c40*/  HADD2.F32 R115, -RZ, R72.H0_H0 ;  /* 0x20000048ff737230 */ /* 0x000fe40000004100 */
[----:B------:R-:W-:Y:S01]  /*5c50*/  FFMA.FTZ R164, R148, R147, R167 ;  /* 0x0000009394a47223 */ /* 0x000fe200000100a7 */
[----:B------:R-:W-:Y:S01]  /*5c60*/  HADD2.F32 R167, -RZ, R20.H1_H1 ;  /* 0x30000014ffa77230 */ /* 0x000fe20000004100 */
[----:B------:R-:W-:Y:S01]  /*5c70*/  F2FP.F16.F32.PACK_AB R120, R3, R120 ;  /* 0x000000780378723e */ /* 0x000fe200000000ff */
[----:B------:R-:W-:-:S02]  /*5c80*/  HADD2.F32 R137, -RZ, R48.H1_H1 ;  /* 0x30000030ff897230 */ /* 0x000fc40000004100 */
[----:B------:R-:W-:Y:S01]  /*5c90*/  FFMA.FTZ R166, R148, R113, R115 ;  /* 0x0000007194a67223 */ /* 0x000fe20000010073 */
[----:B------:R-:W-:Y:S01]  /*5ca0*/  HADD2.F32 R169, -RZ, R44.H1_H1 ;  /* 0x3000002cffa97230 */ /* 0x000fe20000004100 */
[----:B------:R-:W-:Y:S01]  /*5cb0*/  F2FP.F16.F32.PACK_AB R127, R192, R127 ;  /* 0x0000007fc07f723e */ /* 0x000fe200000000ff */
[----:B------:R-:W-:Y:S02]  /*5cc0*/  HADD2.F32 R146, -RZ, R72.H1_H1 ;  /* 0x30000048ff927230 */ /* 0x000fe40000004100 */
[C---:B------:R-:W-:Y:S01]  /*5cd0*/  FFMA.FTZ R167, R136.reuse, R167, R137 ;  /* 0x000000a788a77223 */ /* 0x040fe20000010089 */
        /* <DEDUP_REMOVED lines=9> */
[----:B------:R-:W0:Y:S01]  /*5d70*/  @!P2 LDC.64 R114, c[0x0][0x3c8] ;  /* 0x0000f200ff72ab82 */ /* 0x000e220000000a00 */
[----:B------:R-:W-:Y:S02]  /*5d80*/  HADD2.F32 R136, -RZ, R73.H1_H1 ;  /* 0x30000049ff887230 */ /* 0x000fe40000004100 */
[C---:B------:R-:W-:Y:S01]  /*5d90*/  FFMA.FTZ R171, R112.reuse, R171, R137 ;  /* 0x000000ab70ab7223 */ /* 0x040fe20000010089 */
[----:B------:R-:W-:Y:S01]  /*5da0*/  HADD2.F32 R187, -RZ, R23.H0_H0 ;  /* 0x20000017ffbb7230 */ /* 0x000fe20000004100 */
[----:B------:R-:W-:Y:S01]  /*5db0*/  F2FP.F16.F32.PACK_AB R124, R193, R124 ;  /* 0x0000007cc17c723e */ /* 0x000fe200000000ff */
[----:B------:R-:W-:Y:S02]  /*5dc0*/  HADD2.F32 R235, -RZ, R51.H0_H0 ;  /* 0x20000033ffeb7230 */ /* 0x000fe40000004100 */
[----:B------:R-:W-:Y:S01]  /*5dd0*/  FFMA.FTZ R173, R112, R173, R136 ;  /* 0x000000ad70ad7223 */ /* 0x000fe20000010088 */
[----:B------:R-:W-:Y:S01]  /*5de0*/  HADD2.F32 R237, -RZ, R47.H0_H0 ;  /* 0x2000002fffed7230 */ /* 0x000fe20000004100 */
[----:B------:R-:W1:Y:S01]  /*5df0*/  @!P2 LDC.64 R112, c[0x0][0x3c0] ;  /* 0x0000f000ff70ab82 */ /* 0x000e620000000a00 */
[----:B------:R-:W-:-:S02]  /*5e00*/  HADD2.F32 R178, -RZ, R75.H0_H0 ;  /* 0x2000004bffb27230 */ /* 0x000fc40000004100 */
[C---:B------:R-:W-:Y:S01]  /*5e10*/  FFMA.FTZ R176, R142.reuse, R187, R235 ;  /* 0x000000bb8eb07223 */ /* 0x040fe200000100eb */
[----:B------:R-:W-:Y:S02]  /*5e20*/  HADD2.F32 R145, -RZ, R21.H0_H0 ;  /* 0x20000015ff917230 */ /* 0x000fe40000004100 */
[----:B------:R-:W-:Y:S01]  /*5e30*/  FMUL.FTZ R187, R233, R118 ;  /* 0x00000076e9bb7220 */ /* 0x000fe20000410000 */
[----:B------:R-:W-:Y:S02]  /*5e40*/  HADD2.F32 R147, -RZ, R49.H0_H0 ;  /* 0x20000031ff937230 */ /* 0x000fe40000004100 */
[----:B------:R-:W-:Y:S01]  /*5e50*/  FFMA.FTZ R178, R142, R237, R178 ;  /* 0x000000ed8eb27223 */ /* 0x000fe200000100b2 */
[----:B------:R-:W-:Y:S01]  /*5e60*/  HADD2.F32 R175, -RZ, R22.H1_H1 ;  /* 0x30000016ffaf7230 */ /* 0x000fe20000004100 */
[----:B------:R-:W2:Y:S01]  /*5e70*/  LDC.64 R136, c[0x0][0x428] ;  /* 0x00010a00ff887b82 */ /* 0x000ea20000000a00 */
[----:B------:R-:W-:Y:S02]  /*5e80*/  HADD2.F32 R177, -RZ, R50.H1_H1 ;  /* 0x30000032ffb17230 */ /* 0x000fe40000004100 */
[----:B------:R-:W-:Y:S01]  /*5e90*/  FFMA.FTZ R168, R144, R145, R147 ;  /* 0x0000009190a87223 */ /* 0x000fe20000010093 */
[----:B------:R-:W-:Y:S01]  /*5ea0*/  HADD2.F32 R145, -RZ, R22.H0_H0 ;  /* 0x20000016ff917230 */ /* 0x000fe20000004100 */
[----:B------:R-:W-:Y:S01]  /*5eb0*/  F2FP.F16.F32.PACK_AB R131, R188, R131 ;  /* 0x00000083bc83723e */ /* 0x000fe200000000ff */
[----:B------:R-:W-:-:S02]  /*5ec0*/  HADD2.F32 R147, -RZ, R50.H0_H0 ;  /* 0x20000032ff937230 */ /* 0x000fc40000004100 */
[----:B------:R-:W-:Y:S01]  /*5ed0*/  FFMA.FTZ R175, R140, R175, R177 ;  /* 0x000000af8caf7223 */ /* 0x000fe200000100b1 */
[----:B------:R-:W-:Y:S01]  /*5ee0*/  HADD2.F32 R185, -RZ, R46.H1_H1 ;  /* 0x3000002effb97230 */ /* 0x000fe20000004100 */
[----:B------:R-:W3:Y:S01]  /*5ef0*/  LDC.64 R142, c[0x0][0x430] ;  /* 0x00010c00ff8e7b82 */ /* 0x000ee20000000a00 */
[----:B------:R-:W-:Y:S02]  /*5f00*/  HADD2.F32 R144, -RZ, R74.H1_H1 ;  /* 0x3000004aff907230 */ /* 0x000fe40000004100 */
[----:B------:R-:W-:Y:S01]  /*5f10*/  FFMA.FTZ R172, R174, R145, R147 ;  /* 0x00000091aeac7223 */ /* 0x000fe20000010093 */
[----:B------:R-:W-:Y:S01]  /*5f20*/  HADD2.F32 R145, -RZ, R46.H0_H0 ;  /* 0x2000002eff917230 */ /* 0x000fe20000004100 */
[----:B------:R-:W-:Y:S01]  /*5f30*/  F2FP.F16.F32.PACK_AB R130, R191, R130 ;  /* 0x00000082bf82723e */ /* 0x000fe200000000ff */
[----:B------:R-:W-:Y:S02]  /*5f40*/  HADD2.F32 R147, -RZ, R74.H0_H0 ;  /* 0x2000004aff937230 */ /* 0x000fe40000004100 */
[----:B------:R-:W-:Y:S01]  /*5f50*/  FFMA.FTZ R177, R140, R185, R144 ;  /* 0x000000b98cb17223 */ /* 0x000fe20000010090 */
[----:B0-----:R-:W-:Y:S01]  /*5f60*/  @!P2 IMAD.WIDE R114, R153, 0x4, R114 ;  /* 0x000000049972a825 */ /* 0x001fe200078e0272 */
[----:B------:R-:W-:-:S03]  /*5f70*/  F2FP.F16.F32.PACK_AB R129, R186, R129 ;  /* 0x00000081ba81723e */ /* 0x000fc600000000ff */
[----:B------:R-:W-:Y:S01]  /*5f80*/  FFMA.FTZ R174, R174, R145, R147 ;  /* 0x00000091aeae7223 */ /* 0x000fe20000010093 */
[----:B-1----:R-:W-:Y:S01]  /*5f90*/  @!P2 IMAD.WIDE R112, R153, 0x4, R112 ;  /* 0x000000049970a825 */ /* 0x002fe200078e0270 */
[----:B------:R-:W-:Y:S02]  /*5fa0*/  F2FP.F16.F32.PACK_AB R128, R189, R128 ;  /* 0x00000080bd80723e */ /* 0x000fe400000000ff */
[----:B------:R-:W-:Y:S01]  /*5fb0*/  F2FP.F16.F32.PACK_AB R135, R184, R135 ;  /* 0x00000087b887723e */ /* 0x000fe200000000ff */
[----:B------:R-:W-:Y:S01]  /*5fc0*/  HADD2.F32 R132, -RZ, R23.H1_H1 ;  /* 0x30000017ff847230 */ /* 0x000fe20000004100 */
[----:B------:R0:W-:Y:S01]  /*5fd0*/  @!P2 STG.E desc[UR6][R112.64], R231 ;  /* 0x000000e77000a986 */ /* 0x0001e2000c101906 */
[----:B------:R-:W-:Y:S01]  /*5fe0*/  HADD2.F32 R138, -RZ, R51.H1_H1 ;  /* 0x30000033ff8a7230 */ /* 0x000fe20000004100 */
[----:B------:R-:W-:Y:S01]  /*5ff0*/  F2FP.F16.F32.PACK_AB R134, R183, R134 ;  /* 0x00000086b786723e */ /* 0x000fe200000000ff */
[----:B--2---:R-:W-:Y:S01]  /*6000*/  IMAD.WIDE.U32 R118, R117, 0x10, R136 ;  /* 0x0000001075767825 */ /* 0x004fe200078e0088 */
[----:B------:R1:W-:Y:S01]  /*6010*/  @!P2 STG.E desc[UR6][R114.64], R233 ;  /* 0x000000e97200a986 */ /* 0x0003e2000c101906 */
[----:B------:R-:W-:-:S02]  /*6020*/  F2FP.F16.F32.PACK_AB R174, R177, R174 ;  /* 0x000000aeb1ae723e */ /* 0x000fc400000000ff */
[----:B------:R-:W-:Y:S01]  /*6030*/  FFMA.FTZ R185, R187, R132, R138 ;  /* 0x00000084bbb97223 */ /* 0x000fe2000001008a */
[----:B------:R-:W-:Y:S01]  /*6040*/  HADD2.F32 R140, -RZ, R47.H1_H1 ;  /* 0x3000002fff8c7230 */ /* 0x000fe20000004100 */
[----:B------:R2:W-:Y:S01]  /*6050*/  STG.E.128 desc[UR6][R118.64], R108 ;  /* 0x0000006c76007986 */ /* 0x0005e2000c101d06 */
[----:B------:R-:W-:Y:S01]  /*6060*/  HADD2.F32 R145, -RZ, R75.H1_H1 ;  /* 0x3000004bff917230 */ /* 0x000fe20000004100 */
[----:B------:R-:W-:Y:S01]  /*6070*/  F2FP.F16.F32.PACK_AB R173, R173, R170 ;  /* 0x000000aaadad723e */ /* 0x000fe200000000ff */
[----:B---3--:R-:W-:Y:S01]  /*6080*/  IMAD.WIDE.U32 R116, R117, 0x10, R142 ;  /* 0x0000001075747825 */ /* 0x008fe200078e008e */
[----:B0-----:R-:W-:-:S03]  /*6090*/  F2FP.F16.F32.PACK_AB R113, R215, R212 ;  /* 0x000000d4d771723e */ /* 0x001fc600000000ff */
[----:B------:R-:W-:Y:S01]  /*60a0*/  FFMA.FTZ R187, R187, R140, R145 ;  /* 0x0000008cbbbb7223 */ /* 0x000fe20000010091 */
[----:B------:R-:W-:Y:S01]  /*60b0*/  IMAD.WIDE.U32 R132, R149, 0x10, R136 ;  /* 0x0000001095847825 */ /* 0x000fe200078e0088 */
[----:B------:R0:W-:Y:S01]  /*60c0*/  STG.E.128 desc[UR6][R116.64], R120 ;  /* 0x0000007874007986 */ /* 0x0001e2000c101d06 */
[----:B-1----:R-:W-:Y:S02]  /*60d0*/  F2FP.F16.F32.PACK_AB R115, R221, R216 ;  /* 0x000000d8dd73723e */ /* 0x002fe400000000ff */
[----:B------:R-:W-:Y:S01]  /*60e0*/  IMAD.WIDE.U32 R148, R149, 0x10, R142 ;  /* 0x0000001095947825 */ /* 0x000fe200078e008e */
[----:B------:R-:W-:Y:S02]  /*60f0*/  F2FP.F16.F32.PACK_AB R114, R217, R214 ;  /* 0x000000d6d972723e */ /* 0x000fe400000000ff */
[----:B------:R-:W-:Y:S01]  /*6100*/  F2FP.F16.F32.PACK_AB R112, R213, R210 ;  /* 0x000000d2d570723e */ /* 0x000fe200000000ff */
[----:B------:R-:W-:Y:S01]  /*6110*/  IMAD.WIDE.U32 R144, R151, 0x10, R136 ;  /* 0x0000001097907825 */ /* 0x000fe200078e0088 */
[----:B--2---:R-:W-:-:S03]  /*6120*/  F2FP.F16.F32.PACK_AB R111, R229, R224 ;  /* 0x000000e0e56f723e */ /* 0x004fc600000000ff */
[----:B------:R-:W-:Y:S01]  /*6130*/  IMAD.WIDE.U32 R150, R151, 0x10, R142 ;  /* 0x0000001097967825 */ /* 0x000fe200078e008e */
[----:B------:R-:W-:Y:S02]  /*6140*/  F2FP.F16.F32.PACK_AB R110, R227, R222 ;  /* 0x000000dee36e723e */ /* 0x000fe400000000ff */
[----:B------:R-:W-:Y:S01]  /*6150*/  F2FP.F16.F32.PACK_AB R109, R225, R220 ;  /* 0x000000dce16d723e */ /* 0x000fe200000000ff */
[----:B------:R-:W-:Y:S01]  /*6160*/  IMAD.WIDE.U32 R146, R139, 0x10, R136 ;  /* 0x000000108b927825 */ /* 0x000fe200078e0088 */
[----:B------:R-:W-:Y:S02]  /*6170*/  F2FP.F16.F32.PACK_AB R108, R223, R218 ;  /* 0x000000dadf6c723e */ /* 0x000fe400000000ff */
[----:B------:R-:W-:Y:S01]  /*6180*/  F2FP.F16.F32.PACK_AB R119, R211, R208 ;  /* 0x000000d0d377723e */ /* 0x000fe200000000ff */
[----:B------:R-:W-:Y:S01]  /*6190*/  IMAD.WIDE.U32 R138, R139, 0x10, R142 ;  /* 0x000000108b8a7825 */ /* 0x000fe200078e008e */
[----:B------:R-:W-:Y:S01]  /*61a0*/  F2FP.F16.F32.PACK_AB R118, R209, R206 ;  /* 0x000000ced176723e */ /* 0x000fe200000000ff */
[----:B------:R1:W-:Y:S01]  /*61b0*/  STG.E.128 desc[UR6][R132.64], R108 ;  /* 0x0000006c84007986 */ /* 0x0003e2000c101d06 */
[----:B0-----:R-:W-:Y:S01]  /*61c0*/  F2FP.F16.F32.PACK_AB R117, R207, R204 ;  /* 0x000000cccf75723e */ /* 0x001fe200000000ff */
[----:B------:R-:W-:Y:S01]  /*61d0*/  IMAD.WIDE.U32 R2, R141, 0x10, R136 ;  /* 0x000000108d027825 */ /* 0x000fe200078e0088 */
[----:B------:R-:W-:Y:S01]  /*61e0*/  F2FP.F16.F32.PACK_AB R116, R205, R202 ;  /* 0x000000cacd74723e */ /* 0x000fe200000000ff */
[----:B------:R-:W-:Y:S01]  /*61f0*/  STG.E.128 desc[UR6][R148.64], R112 ;  /* 0x0000007094007986 */ /* 0x000fe2000c101d06 */
[----:B------:R-:W-:Y:S01]  /*6200*/  F2FP.F16.F32.PACK_AB R123, R203, R200 ;  /* 0x000000c8cb7b723e */ /* 0x000fe200000000ff */
[----:B------:R-:W-:Y:S01]  /*6210*/  IMAD.WIDE.U32 R140, R141, 0x10, R142 ;  /* 0x000000108d8c7825 */ /* 0x000fe200078e008e */
[----:B------:R-:W-:Y:S01]  /*6220*/  F2FP.F16.F32.PACK_AB R122, R201, R198 ;  /* 0x000000c6c97a723e */ /* 0x000fe200000000ff */
[----:B------:R0:W-:Y:S01]  /*6230*/  STG.E.128 desc[UR6][R144.64], R116 ;  /* 0x0000007490007986 */ /* 0x0001e2000c101d06 */
[----:B------:R-:W-:Y:S01]  /*6240*/  F2FP.F16.F32.PACK_AB R121, R199, R196 ;  /* 0x000000c4c779723e */ /* 0x000fe200000000ff */
[----:B------:R-:W-:Y:S01]  /*6250*/  IMAD.WIDE.U32 R136, R219, 0x10, R136 ;  /* 0x00000010db887825 */ /* 0x000fe200078e0088 */
[----:B------:R-:W-:-:S03]  /*6260*/  F2FP.F16.F32.PACK_AB R120, R197, R194 ;  /* 0x000000c2c578723e */ /* 0x000fc600000000ff */
[----:B------:R-:W-:Y:S02]  /*6270*/  IMAD.WIDE.U32 R142, R219, 0x10, R142 ;  /* 0x00000010db8e7825 */ /* 0x000fe400078e008e */
[----:B------:R2:W-:Y:S01]  /*6280*/  STG.E.128 desc[UR6][R150.64], R120 ;  /* 0x0000007896007986 */ /* 0x0005e2000c101d06 */
[----:B-1----:R-:W-:Y:S02]  /*6290*/  F2FP.F16.F32.PACK_AB R133, R182, R181 ;  /* 0x000000b5b685723e */ /* 0x002fe400000000ff */
[----:B------:R-:W-:Y:S01]  /*62a0*/  F2FP.F16.F32.PACK_AB R132, R180, R179 ;  /* 0x000000b3b484723e */ /* 0x000fe200000000ff */
[----:B------:R2:W-:Y:S01]  /*62b0*/  STG.E.128 desc[UR6][R146.64], R124 ;  /* 0x0000007c92007986 */ /* 0x0005e2000c101d06 */
[----:B------:R-:W-:Y:S02]  /*62c0*/  F2FP.F16.F32.PACK_AB R111, R165, R158 ;  /* 0x0000009ea56f723e */ /* 0x000fe400000000ff */
[----:B------:R-:W-:Y:S01]  /*62d0*/  F2FP.F16.F32.PACK_AB R110, R159, R156 ;  /* 0x0000009c9f6e723e */ /* 0x000fe200000000ff */
[----:B------:R2:W-:Y:S01]  /*62e0*/  STG.E.128 desc[UR6][R138.64], R128 ;  /* 0x000000808a007986 */ /* 0x0005e2000c101d06 */
[----:B0-----:R-:W0:Y:S01]  /*62f0*/  LDC.64 R116, c[0x0][0x380] ;  /* 0x0000e000ff747b82 */ /* 0x001e220000000a00 */
[----:B------:R-:W-:-:S02]  /*6300*/  F2FP.F16.F32.PACK_AB R109, R157, R154 ;  /* 0x0000009a9d6d723e */ /* 0x000fc400000000ff */
[----:B------:R-:W-:Y:S01]  /*6310*/  F2FP.F16.F32.PACK_AB R108, R155, R0 ;  /* 0x000000009b6c723e */ /* 0x000fe200000000ff */
[----:B------:R2:W-:Y:S01]  /*6320*/  STG.E.128 desc[UR6][R2.64], R132 ;  /* 0x0000008402007986 */ /* 0x0005e2000c101d06 */
[----:B------:R-:W-:Y:S02]  /*6330*/  F2FP.F16.F32.PACK_AB R115, R185, R176 ;  /* 0x000000b0b973723e */ /* 0x000fe400000000ff */
[----:B------:R-:W-:Y:S01]  /*6340*/  F2FP.F16.F32.PACK_AB R114, R175, R172 ;  /* 0x000000acaf72723e */ /* 0x000fe200000000ff */
[----:B------:R2:W-:Y:S01]  /*6350*/  STG.E.128 desc[UR6][R140.64], R108 ;  /* 0x0000006c8c007986 */ /* 0x0005e2000c101d06 */
[----:B------:R-:W-:Y:S02]  /*6360*/  F2FP.F16.F32.PACK_AB R113, R171, R168 ;  /* 0x000000a8ab71723e */ /* 0x000fe400000000ff */
[----:B------:R-:W-:Y:S02]  /*6370*/  F2FP.F16.F32.PACK_AB R112, R167, R164 ;  /* 0x000000a4a770723e */ /* 0x000fe400000000ff */
[----:B------:R-:W-:-:S02]  /*6380*/  F2FP.F16.F32.PACK_AB R175, R187, R178 ;  /* 0x000000b2bbaf723e */ /* 0x000fc400000000ff */
[----:B------:R-:W-:Y:S01]  /*6390*/  F2FP.F16.F32.PACK_AB R172, R169, R166 ;  /* 0x000000a6a9ac723e */ /* 0x000fe200000000ff */
[----:B------:R2:W-:Y:S04]  /*63a0*/  STG.E.128 desc[UR6][R136.64], R112 ;  /* 0x0000007088007986 */ /* 0x0005e8000c101d06 */
[----:B------:R2:W-:Y:S01]  /*63b0*/  STG.E.128 desc[UR6][R142.64], R172 ;  /* 0x000000ac8e007986 */ /* 0x0005e2000c101d06 */
[----:B0-----:R-:W-:-:S04]  /*63c0*/  LEA R153, R116, R153, 0x2 ;  /* 0x0000009974997211 */ /* 0x001fc800078e10ff */
[----:B------:R-:W-:-:S13]  /*63d0*/  ISETP.GE.AND P2, PT, R153, R117, PT ;  /* 0x000000759900720c */ /* 0x000fda0003f46270 */
[----:B--2---:R-:W-:Y:S05]  /*63e0*/  @!P2 BRA `(.L_x_3387) ;  /* 0xffffffa400d4a947 */ /* 0x004fea000383ffff */
[----:B------:R-:W-:Y:S05]  /*63f0*/  EXIT ;  /* 0x000000000000794d */ /* 0x000fea0003800000 */
.L_x_3386:
[----:B------:R-:W-:Y:S01]  /*6400*/  HFMA2 R168, -RZ, RZ, 0, 5.9604644775390625e-08 ;  /* 0x00000001ffa87431 */ /* 0x000fe200000001ff */
[----:B------:R-:W-:Y:S01]  /*6410*/  BSSY B0, `(.L_x_3388) ;  /* 0x0000007000007945 */ /* 0x000fe20003800000 */
[----:B------:R-:W-:Y:S02]  /*6420*/  MOV R177, R0 ;  /* 0x0000000000b17202 */ /* 0x000fe40000000f00 */
[----:B------:R-:W-:Y:S02]  /*6430*/  MOV R179, 0x1f ;  /* 0x0000001f00b37802 */ /* 0x000fe40000000f00 */
[----:B------:R-:W-:-:S07]  /*6440*/  MOV R166, 0xffffffff ;  /* 0xffffffff00a67802 */ /* 0x000fce0000000f00 */
[----:B------:R-:W-:Y:S05]  /*6450*/  WARPSYNC.COLLECTIVE R166, `(.L_x_3389) ;  /* 0x00000000a6087348 */ /* 0x000fea0003c00000 */
[----:B------:R0:W1:Y:S02]  /*6460*/  SHFL.BFLY P3, R175, R177, R168, R179 ;  /* 0x0c0000a8b1af7389 */ /* 0x00006400000600b3 */
[----:B01----:R-:W-:Y:S05]  /*6470*/  ENDCOLLECTIVE ;  /* 0x000000000000791b */ /* 0x003fea0003800000 */
.L_x_3389:
[----:B------:R-:W-:Y:S05]  /*6480*/  BSYNC B0 ;  /* 0x0000000000007941 */ /* 0x000fea0003800000 */
.L_x_3388:
        /* <DEDUP_REMOVED lines=9> */
.L_x_3390:
[----:B------:R-:W-:Y:S01]  /*6520*/  HFMA2 R168, -RZ, RZ, 0, 2.384185791015625e-07 ;  /* 0x00000004ffa87431 */ /* 0x000fe200000001ff */
[----:B------:R-:W-:-:S05]  /*6530*/  MOV R110, R175 ;  /* 0x000000af006e7202 */ /* 0x000fca0000000f00 */
[----:B------:R-:W-:-:S05]  /*6540*/  FADD.FTZ R158, R171, R110 ;  /* 0x0000006eab9e7221 */ /* 0x000fca0000010000 */
[----:B------:R-:W-:-:S07]  /*6550*/  MOV R177, R158 ;  /* 0x0000009e00b17202 */ /* 0x000fce0000000f00 */
[----:B------:R-:W-:Y:S05]  /*6560*/  WARPSYNC.COLLECTIVE R166, `(.L_x_3391) ;  /* 0x00000000a6087348 */ /* 0x000fea0003c00000 */
[----:B------:R0:W1:Y:S02]  /*6570*/  SHFL.BFLY P3, R175, R177, R168, R179 ;  /* 0x0c0000a8b1af7389 */ /* 0x00006400000600b3 */
[----:B01----:R-:W-:Y:S05]  /*6580*/  ENDCOLLECTIVE ;  /* 0x000000000000791b */ /* 0x003fea0003800000 */
.L_x_3391:
[----:B------:R-:W-:Y:S01]  /*6590*/  HFMA2 R168, -RZ, RZ, 0, 4.76837158203125e-07 ;  /* 0x00000008ffa87431 */ /* 0x000fe200000001ff */
[----:B------:R-:W-:-:S05]  /*65a0*/  MOV R173, R175 ;  /* 0x000000af00ad7202 */ /* 0x000fca0000000f00 */
[----:B------:R-:W-:-:S05]  /*65b0*/  FADD.FTZ R173, R158, R173 ;  /* 0x000000ad9ead7221 */ /* 0x000fca0000010000 */
[----:B------:R-:W-:-:S07]  /*65c0*/  MOV R177, R173 ;  /* 0x000000ad00b17202 */ /* 0x000fce0000000f00 */
[----:B------:R-:W-:Y:S05]  /*65d0*/  WARPSYNC.COLLECTIVE R166, `(.L_x_3392) ;  /* 0x00000000a6087348 */ /* 0x000fea0003c00000 */
[----:B------:R0:W1:Y:S02]  /*65e0*/  SHFL.BFLY P3, R175, R177, R168, R179 ;  /* 0x0c0000a8b1af7389 */ /* 0x00006400000600b3 */
[----:B01----:R-:W-:Y:S05]  /*65f0*/  ENDCOLLECTIVE ;  /* 0x000000000000791b */ /* 0x003fea0003800000 */
.L_x_3392:
[----:B------:R-:W-:Y:S01]  /*6600*/  HFMA2 R168, -RZ, RZ, 0, 9.5367431640625e-07 ;  /* 0x00000010ffa87431 */ /* 0x000fe200000001ff */
[----:B------:R-:W-:-:S05]  /*6610*/  MOV R110, R175 ;  /* 0x000000af006e7202 */ /* 0x000fca0000000f00 */
[----:B------:R-:W-:Y:S02]  /*6620*/  FADD.FTZ R164, R173, R110 ;  /* 0x0000006eada47221 */ /* 0x000fe40000010000 */
[----:B------:R-:W0:Y:S03]  /*6630*/  LDC R110, c[0x0][0x400] ;  /* 0x00010000ff6e7b82 */ /* 0x000e260000000800 */
[----:B------:R-:W-:-:S07]  /*6640*/  MOV R177, R164 ;  /* 0x000000a400b17202 */ /* 0x000fce0000000f00 */
[----:B0-----:R-:W-:Y:S05]  /*6650*/  WARPSYNC.COLLECTIVE R166, `(.L_x_3393) ;  /* 0x00000000a6087348 */ /* 0x001fea0003c00000 */
[----:B------:R1:W2:Y:S02]  /*6660*/  SHFL.BFLY P3, R175, R177, R168, R179 ;  /* 0x0c0000a8b1af7389 */ /* 0x0002a400000600b3 */
[----:B012---:R-:W-:Y:S05]  /*6670*/  ENDCOLLECTIVE ;  /* 0x000000000000791b */ /* 0x007fea0003800000 */
.L_x_3393:
[----:B------:R-:W-:Y:S02]  /*6680*/  HFMA2 R168, -RZ, RZ, 0, 5.9604644775390625e-08 ;  /* 0x00000001ffa87431 */ /* 0x000fe400000001ff */
        /* <DEDUP_REMOVED lines=102> */
.L_x_3394:
[----:B------:R-:W-:Y:S01]  /*6cf0*/  HFMA2 R168, -RZ, RZ, 0, 1.1920928955078125e-07 ;  /* 0x00000002ffa87431 */ /* 0x000fe200000001ff */
[----:B------:R-:W-:-:S05]  /*6d00*/  MOV R171, R175 ;  /* 0x000000af00ab7202 */ /* 0x000fca0000000f00 */
[----:B------:R-:W-:-:S05]  /*6d10*/  FADD.FTZ R171, R0, R171 ;  /* 0x000000ab00ab7221 */ /* 0x000fca0000010000 */
[----:B------:R-:W-:-:S07]  /*6d20*/  MOV R177, R171 ;  /* 0x000000ab00b17202 */ /* 0x000fce0000000f00 */
[----:B------:R-:W-:Y:S05]  /*6d30*/  WARPSYNC.COLLECTIVE R166, `(.L_x_3395) ;  /* 0x00000000a6087348 */ /* 0x000fea0003c00000 */
[----:B------:R0:W1:Y:S02]  /*6d40*/  SHFL.BFLY P3, R175, R177, R168, R179 ;  /* 0x0c0000a8b1af7389 */ /* 0x00006400000600b3 */
[----:B01----:R-:W-:Y:S05]  /*6d50*/  ENDCOLLECTIVE ;  /* 0x000000000000791b */ /* 0x003fea0003800000 */
.L_x_3395:
[----:B------:R-:W-:Y:S01]  /*6d60*/  HFMA2 R168, -RZ, RZ, 0, 2.384185791015625e-07 ;  /* 0x00000004ffa87431 */ /* 0x000fe200000001ff */
[----:B------:R-:W-:-:S05]  /*6d70*/  MOV R158, R175 ;  /* 0x000000af009e7202 */ /* 0x000fca0000000f00 */
[----:B------:R-:W-:-:S05]  /*6d80*/  FADD.FTZ R158, R171, R158 ;  /* 0x0000009eab9e7221 */ /* 0x000fca0000010000 */
[----:B------:R-:W-:-:S07]  /*6d90*/  MOV R177, R158 ;  /* 0x0000009e00b17202 */ /* 0x000fce0000000f00 */
[----:B------:R-:W-:Y:S05]  /*6da0*/  WARPSYNC.COLLECTIVE R166, `(.L_x_3396) ;  /* 0x00000000a6087348 */ /* 0x000fea0003c00000 */
[----:B------:R0:W1:Y:S02]  /*6db0*/  SHFL.BFLY P3, R175, R177, R168, R179 ;  /* 0x0c0000a8b1af7389 */ /* 0x00006400000600b3 */
[----:B01----:R-:W-:Y:S05]  /*6dc0*/  ENDCOLLECTIVE ;  /* 0x000000000000791b */ /* 0x003fea0003800000 */
.L_x_3396:
[----:B------:R-:W-:Y:S01]  /*6dd0*/  HFMA2 R168, -RZ, RZ, 0, 4.76837158203125e-07 ;  /* 0x00000008ffa87431 */ /* 0x000fe200000001ff */
[----:B------:R-:W-:-:S05]  /*6de0*/  MOV R173, R175 ;  /* 0x000000af00ad7202 */ /* 0x000fca0000000f00 */
[----:B------:R-:W-:-:S05]  /*6df0*/  FADD.FTZ R173, R158, R173 ;  /* 0x000000ad9ead7221 */ /* 0x000fca0000010000 */
[----:B------:R-:W-:-:S07]  /*6e00*/  MOV R177, R173 ;  /* 0x000000ad00b17202 */ /* 0x000fce0000000f00 */
[----:B------:R-:W-:Y:S05]  /*6e10*/  WARPSYNC.COLLECTIVE R166, `(.L_x_3397) ;  /* 0x00000000a6087348 */ /* 0x000fea0003c00000 */
[----:B------:R0:W1:Y:S02]  /*6e20*/  SHFL.BFLY P3, R175, R177, R168, R179 ;  /* 0x0c0000a8b1af7389 */ /* 0x00006400000600b3 */
[----:B01----:R-:W-:Y:S05]  /*6e30*/  ENDCOLLECTIVE ;  /* 0x000000000000791b */ /* 0x003fea0003800000 */
.L_x_3397:
[----:B------:R-:W-:Y:S01]  /*6e40*/  HFMA2 R168, -RZ, RZ, 0, 9.5367431640625e-07 ;  /* 0x00000010ffa87431 */ /* 0x000fe200000001ff */
[----:B------:R-:W-:-:S05]  /*6e50*/  MOV R164, R175 ;  /* 0x000000af00a47202 */ /* 0x000fca0000000f00 */
[----:B------:R-:W-:-:S05]  /*6e60*/  FADD.FTZ R164, R173, R164 ;  /* 0x000000a4ada47221 */ /* 0x000fca0000010000 */
[----:B------:R-:W-:-:S07]  /*6e70*/  MOV R177, R164 ;  /* 0x000000a400b17202 */ /* 0x000fce0000000f00 */
[----:B------:R-:W-:Y:S05]  /*6e80*/  WARPSYNC.COLLECTIVE R166, `(.L_x_3398) ;  /* 0x00000000a6087348 */ /* 0x000fea0003c00000 */
[----:B------:R0:W1:Y:S02]  /*6e90*/  SHFL.BFLY P3, R175, R177, R168, R179 ;  /* 0x0c0000a8b1af7389 */ /* 0x00006400000600b3 */
[----:B01----:R-:W-:Y:S05]  /*6ea0*/  ENDCOLLECTIVE ;  /* 0x000000000000791b */ /* 0x003fea0003800000 */
.L_x_3398:
[----:B------:R-:W-:Y:S05]  /*6eb0*/  BRA `(.L_x_3399) ;  /* 0xffffffd400dc7947 */ /* 0x000fea000383ffff */
.L_x_3400:
        /* <DEDUP_REMOVED lines=12> */
.L_x_33253:


//--------------------- .text._ZN10layer_norm31ln_parallel_residual_fwd_kernelINS_13Kernel_traitsI6__halfS2_S2_S2_fjLj1536ELj1ELj4ELj1ELj16ENS_18Kernel_traits_baseILj1536ES2_S2_S2_S2_fjLj128EEEEELb0ELb1ELb0EEEvNS_9FwdParamsE --------------------------
	.section	.text._ZN10layer_norm31ln_parallel_residual_fwd_kernelINS_13Kernel_traitsI6__halfS2_S2_S2_fjLj1536ELj1ELj4ELj1ELj16ENS_18Kernel_traits_baseILj1536ES2_S2_S2_S2_fjLj128EEEEELb0ELb1ELb0EEEvNS_9FwdParamsE,"ax",@progbits
	.align	128
        .global         _ZN10layer_norm31ln_parallel_residual_fwd_kernelINS_13Kernel_traitsI6__halfS2_S2_S2_fjLj1536ELj1ELj4ELj1ELj16ENS_18Kernel_traits_baseILj1536ES2_S2_S2_S2_fjLj128EEEEELb0ELb1ELb0EEEvNS_9FwdParamsE
        .type           _ZN10layer_norm31ln_parallel_residual_fwd_kernelINS_13Kernel_traitsI6__halfS2_S2_S2_fjLj1536ELj1ELj4ELj1ELj16ENS_18Kernel_traits_baseILj1536ES2_S2_S2_S2_fjLj128EEEEELb0ELb1ELb0EEEvNS_9FwdParamsE,@function
        .size           _ZN10layer_norm31ln_parallel_residual_fwd_kernelINS_13Kernel_traitsI6__halfS2_S2_S2_fjLj1536ELj1ELj4ELj1ELj16ENS_18Kernel_traits_baseILj1536ES2_S2_S2_S2_fjLj128EEEEELb0ELb1ELb0EEEvNS_9FwdParamsE,(.L_x_33254 - _ZN10layer_norm31ln_parallel_residual_fwd_kernelINS_13Kernel_traitsI6__halfS2_S2_S2_fjLj1536ELj1ELj4ELj1ELj16ENS_18Kernel_traits_baseILj1536ES2_S2_S2_S2_fjLj128EEEEELb0ELb1ELb0EEEvNS_9FwdParamsE)
        .other          _ZN10layer_norm31ln_parallel_residual_fwd_kernelINS_13Kernel_traitsI6__halfS2_S2_S2_fjLj1536ELj1ELj4ELj1ELj16ENS_18Kernel_traits_baseILj1536ES2_S2_S2_S2_fjLj128EEEEELb0ELb1ELb0EEEvNS_9FwdParamsE,@"STO_CUDA_ENTRY STV_DEFAULT"
_ZN10layer_norm31ln_parallel_residual_fwd_kernelINS_13Kernel_traitsI6__halfS2_S2_S2_fjLj1536ELj1ELj4ELj1ELj16ENS_18Kernel_traits_baseILj1536ES2_S2_S2_S2_fjLj128EEEEELb0ELb1ELb0EEEvNS_9FwdParamsE:
.text._ZN10layer_norm31ln_parallel_residual_fwd_kernelINS_13Kernel_traitsI6__halfS2_S2_S2_fjLj1536ELj1ELj4ELj1ELj16ENS_18Kernel_traits_baseILj1536ES2_S2_S2_S2_fjLj128EEEEELb0ELb1ELb0EEEvNS_9FwdParamsE:
        /* <DEDUP_REMOVED lines=45> */
[C---:B-1----:R-:W-:Y:S01]  /*02d0*/  @P2 IMAD.WIDE.U32 R16, R5.reuse, 0x10, R16 ;  /* 0x0000001005102825 */ /* 0x042fe200078e0010 */
[----:B------:R-:W-:-:S04]  /*02e0*/  @P2 IADD3 R5, PT, PT, R5, 0x20, RZ ;  /* 0x0000002005052810 */ /* 0x000fc80007ffe0ff */
        /* <DEDUP_REMOVED lines=21> */
.L_x_3402:
        /* <DEDUP_REMOVED lines=12> */
[----:B------:R-:W5:Y:S02]  /*0500*/  @P0 LDG.E.128 R60, desc[UR6][R8.64] ;  /* 0x00000006083c0981 */ /* 0x000f64000c1e1d00 */
[----:B------:R-:W0:Y:S01]  /*0510*/  @P4 LDC.64 R24, c[0x0][0x3d0] ;  /* 0x0000f400ff184b82 */ /* 0x000e220000000a00 */
[C---:B-1----:R-:W-:Y:S01]  /*0520*/  @P1 IMAD.WIDE.U32 R10, R5.reuse, 0x10, R10 ;  /* 0x00000010050a1825 */ /* 0x042fe200078e000a */
[----:B------:R-:W-:-:S04]  /*0530*/  @P1 IADD3 R5, PT, PT, R5, 0x20, RZ ;  /* 0x0000002005051810 */ /* 0x000fc80007ffe0ff */
[----:B------:R-:W5:Y:S02]  /*0540*/  @P1 LDG.E.128 R52, desc[UR6][R10.64] ;  /* 0x000000060a341981 */ /* 0x000f64000c1e1d00 */
[----:B------:R-:W1:Y:S01]  /*0550*/  @P5 LDC.64 R6, c[0x0][0x3d0] ;  /* 0x0000f400ff065b82 */ /* 0x000e620000000a00 */
[C---:B--2---:R-:W-:Y:S01]  /*0560*/  @P2 IMAD.WIDE.U32 R12, R5.reuse, 0x10, R12 ;  /* 0x00000010050c2825 */ /* 0x044fe200078e000c */
[----:B------:R-:W-:-:S04]  /*0570*/  @P2 IADD3 R5, PT, PT, R5, 0x20, RZ ;  /* 0x0000002005052810 */ /* 0x000fc80007ffe0ff */
[----:B------:R-:W5:Y:S01]  /*0580*/  @P2 LDG.E.128 R44, desc[UR6][R12.64] ;  /* 0x000000060c2c2981 */ /* 0x000f62000c1e1d00 */
[C---:B---3--:R-:W-:Y:S01]  /*0590*/  @P3 IMAD.WIDE.U32 R14, R5.reuse, 0x10, R14 ;  /* 0x00000010050e3825 */ /* 0x048fe200078e000e */
[----:B------:R-:W-:-:S04]  /*05a0*/  @P3 IADD3 R5, PT, PT, R5, 0x20, RZ ;  /* 0x0000002005053810 */ /* 0x000fc80007ffe0ff */
[----:B------:R-:W5:Y:S01]  /*05b0*/  @P3 LDG.E.128 R36, desc[UR6][R14.64] ;  /* 0x000000060e243981 */ /* 0x000f62000c1e1d00 */
[C---:B0-----:R-:W-:Y:S01]  /*05c0*/  @P4 IMAD.WIDE.U32 R48, R5.reuse, 0x10, R24 ;  /* 0x0000001005304825 */ /* 0x041fe200078e0018 */
[----:B------:R-:W-:-:S03]  /*05d0*/  @P4 IADD3 R5, PT, PT, R5, 0x20, RZ ;  /* 0x0000002005054810 */ /* 0x000fc60007ffe0ff */
[----:B------:R-:W-:Y:S02]  /*05e0*/  HFMA2 R26, -RZ, RZ, 0, 0 ;  /* 0x00000000ff1a7431 */ /* 0x000fe400000001ff */
[----:B------:R-:W-:Y:S01]  /*05f0*/  HFMA2 R42, -RZ, RZ, 0, 0 ;  /* 0x00000000ff2a7431 */ /* 0x000fe200000001ff */
[----:B------:R0:W5:Y:S01]  /*0600*/  @P4 LDG.E.128 R28, desc[UR6][R48.64] ;  /* 0x00000006301c4981 */ /* 0x000162000c1e1d00 */
[----:B-1----:R-:W-:-:S05]  /*0610*/  @P5 IMAD.WIDE.U32 R6, R5, 0x10, R6 ;  /* 0x0000001005065825 */ /* 0x002fca00078e0006 */
[----:B------:R1:W5:Y:S01]  /*0620*/  @P5 LDG.E.128 R20, desc[UR6][R6.64] ;  /* 0x0000000606145981 */ /* 0x000362000c1e1d00 */
[----:B------:R-:W-:Y:S01]  /*0630*/  HFMA2 R58, -RZ, RZ, 0, 0 ;  /* 0x00000000ff3a7431 */ /* 0x000fe200000001ff */
[----:B------:R-:W-:Y:S02]  /*0640*/  CS2R R24, SRZ ;  /* 0x0000000000187805 */ /* 0x000fe4000001ff00 */
[----:B------:R-:W-:Y:S02]  /*0650*/  MOV R34, RZ ;  /* 0x000000ff00227202 */ /* 0x000fe40000000f00 */
[----:B------:R-:W-:Y:S02]  /*0660*/  CS2R R32, SRZ ;  /* 0x0000000000207805 */ /* 0x000fe4000001ff00 */
[----:B------:R-:W-:Y:S02]  /*0670*/  CS2R R40, SRZ ;  /* 0x0000000000287805 */ /* 0x000fe4000001ff00 */
[----:B------:R-:W-:-:S02]  /*0680*/  MOV R50, RZ ;  /* 0x000000ff00327202 */ /* 0x000fc40000000f00 */
[----:B0-----:R-:W-:Y:S02]  /*0690*/  CS2R R48, SRZ ;  /* 0x0000000000307805 */ /* 0x001fe4000001ff00 */
[----:B------:R-:W-:Y:S02]  /*06a0*/  CS2R R56, SRZ ;  /* 0x0000000000387805 */ /* 0x000fe4000001ff00 */
[----:B------:R-:W-:Y:S02]  /*06b0*/  @P0 MOV R59, RZ ;  /* 0x000000ff003b0202 */ /* 0x000fe40000000f00 */
[----:B------:R-:W-:Y:S02]  /*06c0*/  @P5 CS2R R18, SRZ ;  /* 0x0000000000125805 */ /* 0x000fe4000001ff00 */
[----:B------:R-:W-:Y:S02]  /*06d0*/  @P5 CS2R R16, SRZ ;  /* 0x0000000000105805 */ /* 0x000fe4000001ff00 */
[----:B------:R-:W-:-:S02]  /*06e0*/  @P1 MOV R51, RZ ;  /* 0x000000ff00331202 */ /* 0x000fc40000000f00 */
[----:B------:R-:W-:Y:S02]  /*06f0*/  @P2 MOV R43, RZ ;  /* 0x000000ff002b2202 */ /* 0x000fe40000000f00 */
[----:B------:R-:W-:Y:S02]  /*0700*/  @P3 MOV R35, RZ ;  /* 0x000000ff00233202 */ /* 0x000fe40000000f00 */
[----:B-1----:R-:W-:-:S07]  /*0710*/  @P4 MOV R27, RZ ;  /* 0x000000ff001b4202 */ /* 0x002fce0000000f00 */
.L_x_3403:
[----:B------:R-:W-:Y:S05]  /*0720*/  BSYNC.RECONVERGENT B0 ;  /* 0x0000000000007941 */ /* 0x000fea0003800200 */
.L_x_3401:
[----:B------:R-:W0:Y:S02]  /*0730*/  LDCU UR4, c[0x0][0x384] ;  /* 0x00007080ff0477ac */ /* 0x000e240008000800 */
[----:B0-----:R-:W-:-:S13]  /*0740*/  ISETP.GE.AND P1, PT, R2, UR4, PT ;  /* 0x0000000402007c0c */ /* 0x001fda000bf26270 */
[----:B------:R-:W-:Y:S05]  /*0750*/  @P1 EXIT ;  /* 0x000000000000194d */ /* 0x000fea0003800000 */
[----:B------:R-:W0:Y:S01]  /*0760*/  LDCU.64 UR4, c[0x0][0x3a0] ;  /* 0x00007400ff0477ac */ /* 0x000e220008000a00 */
[----:B------:R-:W0:Y:S01]  /*0770*/  LDCU.64 UR8, c[0x0][0x398] ;  /* 0x00007300ff0877ac */ /* 0x000e220008000a00 */
[----:B------:R-:W1:Y:S01]  /*0780*/  LDCU UR12, c[0x0][0x388] ;  /* 0x00007100ff0c77ac */ /* 0x000e620008000800 */
[----:B------:R-:W2:Y:S01]  /*0790*/  LDCU.U8 UR10, c[0x0][0x410] ;  /* 0x00008200ff0a77ac */ /* 0x000ea20008000000 */
[----:B------:R-:W3:Y:S01]  /*07a0*/  LDCU UR11, c[0x0][0x448] ;  /* 0x00008900ff0b77ac */ /* 0x000ee20008000800 */
[----:B------:R-:W4:Y:S01]  /*07b0*/  LDCU.64 UR14, c[0x0][0x398] ;  /* 0x00007300ff0e77ac */ /* 0x000f220008000a00 */
[----:B0-----:R-:W-:Y:S01]  /*07c0*/  ULOP3.LUT UP0, URZ, UR4, UR8, URZ, 0xfc, !UPT ;  /* 0x0000000804ff7292 */ /* 0x001fe2000f80fcff */
[----:B------:R-:W0:Y:S03]  /*07d0*/  LDCU.64 UR16, c[0x0][0x3a0] ;  /* 0x00007400ff1077ac */ /* 0x000e260008000a00 */
[----:B-1234-:R-:W-:-:S11]  /*07e0*/  ULOP3.LUT UP0, URZ, UR5, UR9, URZ, 0xfc, UP0 ;  /* 0x0000000905ff7292 */ /* 0x01efd6000800fcff */
.L_x_3453:
        /* <DEDUP_REMOVED lines=8> */
[----:B------:R-:W1:Y:S01]  /*0870*/  LDC.64 R76, c[0x0][0x390] ;  /* 0x0000e400ff4c7b82 */ /* 0x000e620000000a00 */
[----:B0-----:R-:W-:Y:S02]  /*0880*/  ISETP.NE.U32.AND P1, PT, RZ, UR16, PT ;  /* 0x00000010ff007c0c */ /* 0x001fe4000bf25070 */
[----:B------:R-:W-:Y:S02]  /*0890*/  ISETP.NE.AND.EX P0, PT, RZ, UR15, PT, P0 ;  /* 0x0000000fff007c0c */ /* 0x000fe4000bf05300 */
[----:B------:R-:W-:-:S11]  /*08a0*/  ISETP.NE.AND.EX P1, PT, RZ, UR17, PT, P1 ;  /* 0x00000011ff007c0c */ /* 0x000fd6000bf25310 */
[----:B------:R-:W0:Y:S08]  /*08b0*/  @P0 LDC.64 R118, c[0x0][0x398] ;  /* 0x0000e600ff760b82 */ /* 0x000e300000000a00 */
[----:B------:R-:W2:Y:S01]  /*08c0*/  @P1 LDC.64 R86, c[0x0][0x3a0] ;  /* 0x0000e800ff561b82 */ /* 0x000ea20000000a00 */
[----:B-1----:R-:W-:-:S06]  /*08d0*/  IMAD.WIDE.U32 R76, R98, 0x10, R76 ;  /* 0x00000010624c7825 */ /* 0x002fcc00078e004c */
[----:B------:R-:W5:Y:S01]  /*08e0*/  LDG.E.128 R76, desc[UR6][R76.64] ;  /* 0x000000064c4c7981 */ /* 0x000f62000c1e1d00 */
[----:B0-----:R-:W-:-:S05]  /*08f0*/  @P0 IMAD.WIDE.U32 R118, R98, 0x10, R118 ;  /* 0x0000001062760825 */ /* 0x001fca00078e0076 */
[----:B------:R0:W5:Y:S01]  /*0900*/  @P0 LDG.E.128 R64, desc[UR6][R118.64] ;  /* 0x0000000676400981 */ /* 0x000162000c1e1d00 */
[----:B--2---:R-:W-:-:S05]  /*0910*/  @P1 IMAD.WIDE.U32 R86, R98, 0x10, R86 ;  /* 0x0000001062561825 */ /* 0x004fca00078e0056 */
[----:B------:R0:W5:Y:S01]  /*0920*/  @P1 LDG.E.128 R68, desc[UR6][R86.64] ;  /* 0x0000000656441981 */ /* 0x000162000c1e1d00 */
[----:B------:R-:W-:Y:S05]  /*0930*/  @!P0 BRA `(.L_x_3406) ;  /* 0x00000004002c8947 */ /* 0x000fea0003800000 */
[----:B------:R-:W-:Y:S05]  /*0940*/  @!P1 BRA `(.L_x_3407) ;  /* 0x0000000000b49947 */ /* 0x000fea0003800000 */
[----:B-----5:R-:W-:Y:S02]  /*0950*/  HADD2.F32 R72, -RZ, R76.H0_H0 ;  /* 0x2000004cff487230 */ /* 0x020fe40000004100 */
[----:B------:R-:W-:Y:S02]  /*0960*/  HADD2.F32 R73, -RZ, R64.H0_H0 ;  /* 0x20000040ff497230 */ /* 0x000fe40000004100 */
[----:B------:R-:W-:Y:S02]  /*0970*/  HADD2.F32 R81, -RZ, R76.H1_H1 ;  /* 0x3000004cff517230 */ /* 0x000fe40000004100 */
[----:B0-----:R-:W-:Y:S02]  /*0980*/  HADD2.F32 R86, -RZ, R78.H1_H1 ;  /* 0x3000004eff567230 */ /* 0x001fe40000004100 */
[----:B------:R-:W-:Y:S01]  /*0990*/  FADD.FTZ R72, R72, R73 ;  /* 0x0000004948487221 */ /* 0x000fe20000010000 */
[----:B------:R-:W-:Y:S02]  /*09a0*/  HADD2.F32 R74, -RZ, R64.H1_H1 ;  /* 0x30000040ff4a7230 */ /* 0x000fe40000004100 */
[----:B------:R-:W-:-:S02]  /*09b0*/  HADD2.F32 R73, -RZ, R66.H1_H1 ;  /* 0x30000042ff497230 */ /* 0x000fc40000004100 */
[--C-:B------:R-:W-:Y:S02]  /*09c0*/  HADD2.F32 R75, -RZ, R77.reuse.H0_H0 ;  /* 0x2000004dff4b7230 */ /* 0x100fe40000004100 */
[----:B------:R-:W-:Y:S01]  /*09d0*/  FADD.FTZ R81, R81, R74 ;  /* 0x0000004a51517221 */ /* 0x000fe20000010000 */
[----:B------:R-:W-:Y:S02]  /*09e0*/  HADD2.F32 R87, -RZ, R77.H1_H1 ;  /* 0x3000004dff577230 */ /* 0x000fe40000004100 */
[----:B------:R-:W-:Y:S01]  /*09f0*/  FADD.FTZ R99, R86, R73 ;  /* 0x0000004956637221 */ /* 0x000fe20000010000 */
[----:B------:R-:W-:Y:S02]  /*0a00*/  HADD2.F32 R77, -RZ, R78.H0_H0 ;  /* 0x2000004eff4d7230 */ /* 0x000fe40000004100 */
[----:B------:R-:W-:Y:S02]  /*0a10*/  HADD2.F32 R0, -RZ, R79.H0_H0 ;  /* 0x2000004fff007230 */ /* 0x000fe40000004100 */
[----:B------:R-:W-:-:S02]  /*0a20*/  HADD2.F32 R111, -RZ, R67.H0_H0 ;  /* 0x20000043ff6f7230 */ /* 0x000fc40000004100 */
[----:B------:R-:W-:Y:S02]  /*0a30*/  HADD2.F32 R79, -RZ, R79.H1_H1 ;  /* 0x3000004fff4f7230 */ /* 0x000fe40000004100 */
[--C-:B------:R-:W-:Y:S02]  /*0a40*/  HADD2.F32 R76, -RZ, R65.reuse.H0_H0 ;  /* 0x20000041ff4c7230 */ /* 0x100fe40000004100 */
[----:B------:R-:W-:Y:S01]  /*0a50*/  FADD.FTZ R111, R0, R111 ;  /* 0x0000006f006f7221 */ /* 0x000fe20000010000 */
[----:B------:R-:W-:Y:S02]  /*0a60*/  HADD2.F32 R78, -RZ, R65.H1_H1 ;  /* 0x30000041ff4e7230 */ /* 0x000fe40000004100 */
[----:B------:R-:W-:Y:S02]  /*0a70*/  HADD2.F32 R82, -RZ, R66.H0_H0 ;  /* 0x20000042ff527230 */ /* 0x000fe40000004100 */
        /* <DEDUP_REMOVED lines=26> */
.L_x_3407:
[----:B-----5:R-:W-:Y:S02]  /*0c20*/  HADD2.F32 R0, -RZ, R76.H0_H0 ;  /* 0x2000004cff007230 */ /* 0x020fe40000004100 */
[----:B0-----:R-:W-:Y:S02]  /*0c30*/  HADD2.F32 R86, -RZ, R78.H0_H0 ;  /* 0x2000004eff567230 */ /* 0x001fe40000004100 */
        /* <DEDUP_REMOVED lines=27> */
.L_x_3406:
[----:B------:R-:W-:Y:S05]  /*0df0*/  @!P1 BRA `(.L_x_3409) ;  /* 0x0000000000749947 */ /* 0x000fea0003800000 */
        /* <DEDUP_REMOVED lines=29> */
.L_x_3409:
[--C-:B-----5:R-:W-:Y:S02]  /*0fd0*/  HADD2.F32 R0, -RZ, R76.reuse.H0_H0 ;  /* 0x2000004cff007230 */ /* 0x120fe40000004100 */
[----:B------:R-:W-:Y:S02]  /*0fe0*/  HADD2.F32 R81, -RZ, R76.H1_H1 ;  /* 0x3000004cff517230 */ /* 0x000fe40000004100 */
[--C-:B------:R-:W-:Y:S02]  /*0ff0*/  HADD2.F32 R82, -RZ, R77.reuse.H0_H0 ;  /* 0x2000004dff527230 */ /* 0x100fe40000004100 */
[----:B0-----:R-:W-:Y:S02]  /*1000*/  HADD2.F32 R87, -RZ, R77.H1_H1 ;  /* 0x3000004dff577230 */ /* 0x001fe40000004100 */
[--C-:B------:R-:W-:Y:S02]  /*1010*/  HADD2.F32 R86, -RZ, R78.reuse.H0_H0 ;  /* 0x2000004eff567230 */ /* 0x100fe40000004100 */
[----:B------:R-:W-:-:S02]  /*1020*/  HADD2.F32 R99, -RZ, R78.H1_H1 ;  /* 0x3000004eff637230 */ /* 0x000fc40000004100 */
[--C-:B------:R-:W-:Y:S02]  /*1030*/  HADD2.F32 R100, -RZ, R79.reuse.H0_H0 ;  /* 0x2000004fff647230 */ /* 0x100fe40000004100 */
[----:B------:R-:W-:-:S07]  /*1040*/  HADD2.F32 R111, -RZ, R79.H1_H1 ;  /* 0x3000004fff6f7230 */ /* 0x000fce0000004100 */
.L_x_3408:
[----:B------:R-:W0:Y:S01]  /*1050*/  @UP0 LDCU.64 UR4, c[0x0][0x3a8] ;  /* 0x00007500ff0407ac */ /* 0x000e220008000a00 */
[----:B------:R-:W-:Y:S01]  /*1060*/  PLOP3.LUT P0, PT, PT, PT, UP0, 0x80, 0x8 ;  /* 0x000000000008781c */ /* 0x000fe20003f0f008 */
[----:B------:R-:W-:Y:S01]  /*1070*/  HFMA2 R77, -RZ, RZ, 0, 9.5367431640625e-07 ;  /* 0x00000010ff4d7431 */ /* 0x000fe200000001ff */
[----:B------:R-:W-:Y:S02]  /*1080*/  PLOP3.LUT P1, PT, PT, PT, UP0, 0x80, 0x8 ;  /* 0x000000000008781c */ /* 0x000fe40003f2f008 */
[----:B------:R-:W-:-:S09]  /*1090*/  IADD3 R117, PT, PT, R98, 0x20, RZ ;  /* 0x0000002062757810 */ /* 0x000fd20007ffe0ff */
[----:B0-----:R-:W-:-:S05]  /*10a0*/  @P0 IMAD.WIDE.U32 R76, R98, R77, UR4 ;  /* 0x00000004624c0e25 */ /* 0x001fca000f8e004d */
[----:B------:R1:W-:Y:S02]  /*10b0*/  @P1 STG.E.128 desc[UR6][R76.64], R72 ;  /* 0x000000484c001986 */ /* 0x0003e4000c101d06 */
.L_x_3405:
[----:B0-----:R-:W-:Y:S05]  /*10c0*/  BSYNC.RECONVERGENT B0 ;  /* 0x0000000000007941 */ /* 0x001fea0003800200 */
.L_x_3404:
[----:B------:R-:W-:Y:S01]  /*10d0*/  ISETP.GE.U32.AND P0, PT, R3, 0x40, PT ;  /* 0x000000400300780c */ /* 0x000fe20003f06070 */
[----:B------:R-:W-:Y:S03]  /*10e0*/  BSSY.RECONVERGENT B0, `(.L_x_3410) ;  /* 0x000008f000007945 */ /* 0x000fe60003800200 */
[----:B-1----:R-:W-:-:S09]  /*10f0*/  P2R R76, PR, RZ, 0x1 ;  /* 0x00000001ff4c7803 */ /* 0x002fd20000000000 */
        /* <DEDUP_REMOVED lines=29> */
.L_x_3413:
[----:B-----5:R-:W-:Y:S02]  /*12d0*/  HADD2.F32 R5, -RZ, R76.H0_H0 ;  /* 0x2000004cff057230 */ /* 0x020fe40000004100 */
[----:B------:R-:W-:Y:S02]  /*12e0*/  HADD2.F32 R14, -RZ, R68.H0_H0 ;  /* 0x20000044ff0e7230 */ /* 0x000fe40000004100 */
[----:B------:R-:W-:Y:S02]  /*12f0*/  HADD2.F32 R72, -RZ, R77.H0_H0 ;  /* 0x2000004dff487230 */ /* 0x000fe40000004100 */
[----:B------:R-:W-:Y:S02]  /*1300*/  HADD2.F32 R88, -RZ, R78.H0_H0 ;  /* 0x2000004eff587230 */ /* 0x000fe40000004100 */
[----:B------:R-:W-:Y:S01]  /*1310*/  FADD.FTZ R5, R14, R5 ;  /* 0x000000050e057221 */ /* 0x000fe20000010000 */
[----:B------:R-:W-:Y:S02]  /*1320*/  HADD2.F32 R73, -RZ, R69.H0_H0 ;  /* 0x20000045ff497230 */ /* 0x000fe40000004100 */
[----:B------:R-:W-:-:S02]  /*1330*/  HADD2.F32 R75, -RZ, R70.H0_H0 ;  /* 0x20000046ff4b7230 */ /* 0x000fc40000004100 */
        /* <DEDUP_REMOVED lines=22> */
.L_x_3412:
[----:B------:R-:W-:-:S04]  /*14a0*/  UISETP.NE.U32.AND UP1, UPT, UR16, URZ, UPT ;  /* 0x000000ff1000728c */ /* 0x000fc8000bf25070 */
[----:B------:R-:W-:-:S09]  /*14b0*/  UISETP.NE.AND.EX UP1, UPT, UR17, URZ, UPT, UP1 ;  /* 0x000000ff1100728c */ /* 0x000fd2000bf25310 */
[----:B------:R-:W-:Y:S05]  /*14c0*/  BRA.U UP1, `(.L_x_3415) ;  /* 0x0000000101747547 */ /* 0x000fea000b800000 */
        /* <DEDUP_REMOVED lines=29> */
.L_x_3415:
[----:B-----5:R-:W-:Y:S02]  /*16a0*/  HADD2.F32 R5, -RZ, R76.H0_H0 ;  /* 0x2000004cff057230 */ /* 0x020fe40000004100 */
[----:B------:R-:W-:Y:S02]  /*16b0*/  HADD2.F32 R14, -RZ, R64.H0_H0 ;  /* 0x20000040ff0e7230 */ /* 0x000fe40000004100 */
[----:B------:R-:W-:Y:S02]  /*16c0*/  HADD2.F32 R80, -RZ, R76.H1_H1 ;  /* 0x3000004cff507230 */ /* 0x000fe40000004100 */
[----:B------:R-:W-:Y:S02]  /*16d0*/  HADD2.F32 R73, -RZ, R64.H1_H1 ;  /* 0x30000040ff497230 */ /* 0x000fe40000004100 */
[----:B------:R-:W-:Y:S01]  /*16e0*/  FADD.FTZ R5, R14, R5 ;  /* 0x000000050e057221 */ /* 0x000fe20000010000 */
[--C-:B------:R-:W-:Y:S02]  /*16f0*/  HADD2.F32 R14, -RZ, R77.reuse.H0_H0 ;  /* 0x2000004dff0e7230 */ /* 0x100fe40000004100 */
[----:B------:R-:W-:-:S02]  /*1700*/  HADD2.F32 R89, -RZ, R77.H1_H1 ;  /* 0x3000004dff597230 */ /* 0x000fc40000004100 */
[----:B------:R-:W-:Y:S01]  /*1710*/  FADD.FTZ R80, R73, R80 ;  /* 0x0000005049507221 */ /* 0x000fe20000010000 */
[--C-:B------:R-:W-:Y:S02]  /*1720*/  HADD2.F32 R73, -RZ, R65.reuse.H0_H0 ;  /* 0x20000041ff497230 */ /* 0x100fe40000004100 */
[----:B------:R-:W-:Y:S02]  /*1730*/  HADD2.F32 R74, -RZ, R78.H0_H0 ;  /* 0x2000004eff4a7230 */ /* 0x000fe40000004100 */
[----:B------:R-:W-:Y:S02]  /*1740*/  HADD2.F32 R72, -RZ, R65.H1_H1 ;  /* 0x30000041ff487230 */ /* 0x000fe40000004100 */
[----:B------:R-:W-:Y:S01]  /*1750*/  FADD.FTZ R73, R73, R14 ;  /* 0x0000000e49497221 */ /* 0x000fe20000010000 */
[----:B------:R-:W-:Y:S02]  /*1760*/  HADD2.F32 R75, -RZ, R66.H0_H0 ;  /* 0x20000042ff4b7230 */ /* 0x000fe40000004100 */
[----:B------:R-:W-:-:S02]  /*1770*/  HADD2.F32 R101, -RZ, R78.H1_H1 ;  /* 0x3000004eff657230 */ /* 0x000fc40000004100 */
[----:B------:R-:W-:Y:S01]  /*1780*/  FADD.FTZ R89, R72, R89 ;  /* 0x0000005948597221 */ /* 0x000fe20000010000 */
        /* <DEDUP_REMOVED lines=11> */
[--C-:B------:R-:W-:Y:S02]  /*1840*/  HADD2.F32 R76, -RZ, R67.reuse.H0_H0 ;  /* 0x20000043ff4c7230 */ /* 0x100fe40000004100 */
[----:B------:R-:W-:Y:S02]  /*1850*/  HADD2.F32 R78, -RZ, R67.H1_H1 ;  /* 0x30000043ff4e7230 */ /* 0x000fe40000004100 */
        /* <DEDUP_REMOVED lines=16> */
.L_x_3414:
[----:B------:R-:W0:Y:S01]  /*1960*/  @UP0 LDCU.64 UR4, c[0x0][0x3a8] ;  /* 0x00007500ff0407ac */ /* 0x000e220008000a00 */
[----:B------:R-:W-:Y:S02]  /*1970*/  PLOP3.LUT P0, PT, PT, PT, UP0, 0x80, 0x8 ;  /* 0x000000000008781c */ /* 0x000fe40003f0f008 */
[----:B------:R-:W-:Y:S02]  /*1980*/  PLOP3.LUT P1, PT, PT, PT, UP0, 0x80, 0x8 ;  /* 0x000000000008781c */ /* 0x000fe40003f2f008 */
[----:B------:R-:W-:-:S09]  /*1990*/  MOV R76, 0x10 ;  /* 0x00000010004c7802 */ /* 0x000fd20000000f00 */
[C---:B0-----:R-:W-:Y:S01]  /*19a0*/  @P0 IMAD.WIDE.U32 R76, R117.reuse, R76, UR4 ;  /* 0x00000004754c0e25 */ /* 0x041fe2000f8e004c */
[----:B------:R-:W-:-:S04]  /*19b0*/  IADD3 R117, PT, PT, R117, 0x20, RZ ;  /* 0x0000002075757810 */ /* 0x000fc80007ffe0ff */
[----:B------:R0:W-:Y:S03]  /*19c0*/  @P1 STG.E.128 desc[UR6][R76.64], R72 ;  /* 0x000000484c001986 */ /* 0x0001e6000c101d06 */
.L_x_3411:
[----:B------:R-:W-:Y:S05]  /*19d0*/  BSYNC.RECONVERGENT B0 ;  /* 0x0000000000007941 */ /* 0x000fea0003800200 */
.L_x_3410:
        /* <DEDUP_REMOVED lines=32> */
.L_x_3419:
        /* <DEDUP_REMOVED lines=29> */
.L_x_3418:
        /* <DEDUP_REMOVED lines=32> */
.L_x_3421:
        /* <DEDUP_REMOVED lines=13> */
[----:B------:R-:W-:-:S02]  /*2080*/  HADD2.F32 R13, -RZ, R68.H0_H0 ;  /* 0x20000044ff0d7230 */ /* 0x000fc40000004100 */
[----:B------:R-:W-:Y:S01]  /*2090*/  FADD.FTZ R90, R73, R90 ;  /* 0x0000005a495a7221 */ /* 0x000fe20000010000 */
[----:B------:R-:W-:Y:S02]  /*20a0*/  HADD2.F32 R104, -RZ, R78.H1_H1 ;  /* 0x3000004eff687230 */ /* 0x000fe40000004100 */
[----:B------:R-:W-:Y:S01]  /*20b0*/  FADD.FTZ R74, R75, R74 ;  /* 0x0000004a4b4a7221 */ /* 0x000fe20000010000 */
[----:B------:R-:W-:Y:S02]  /*20c0*/  HADD2.F32 R77, -RZ, R66.H1_H1 ;  /* 0x30000042ff4d7230 */ /* 0x000fe40000004100 */
[----:B------:R-:W-:Y:S01]  /*20d0*/  FADD.FTZ R6, R13, R6 ;  /* 0x000000060d067221 */ /* 0x000fe20000010000 */
[----:B------:R-:W-:Y:S02]  /*20e0*/  HADD2.F32 R76, -RZ, R79.H0_H0 ;  /* 0x2000004fff4c7230 */ /* 0x000fe40000004100 */
[----:B------:R-:W-:Y:S02]  /*20f0*/  HADD2.F32 R75, -RZ, R67.H0_H0 ;  /* 0x20000043ff4b7230 */ /* 0x000fe40000004100 */
[----:B------:R-:W-:Y:S01]  /*2100*/  FADD.FTZ R104, R77, R104 ;  /* 0x000000684d687221 */ /* 0x000fe20000010000 */
[----:B------:R-:W-:-:S02]  /*2110*/  HADD2.F32 R73, -RZ, R69.H0_H0 ;  /* 0x20000045ff497230 */ /* 0x000fc40000004100 */
[----:B------:R-:W-:Y:S02]  /*2120*/  HADD2.F32 R79, -RZ, R79.H1_H1 ;  /* 0x3000004fff4f7230 */ /* 0x000fe40000004100 */
[----:B------:R-:W-:Y:S01]  /*2130*/  FADD.FTZ R76, R75, R76 ;  /* 0x0000004c4b4c7221 */ /* 0x000fe20000010000 */
[----:B------:R-:W-:Y:S02]  /*2140*/  HADD2.F32 R78, -RZ, R67.H1_H1 ;  /* 0x30000043ff4e7230 */ /* 0x000fe40000004100 */
[----:B------:R-:W-:Y:S01]  /*2150*/  FADD.FTZ R13, R73, R72 ;  /* 0x00000048490d7221 */ /* 0x000fe20000010000 */
[----:B------:R-:W-:Y:S02]  /*2160*/  HADD2.F32 R91, -RZ, R70.H0_H0 ;  /* 0x20000046ff5b7230 */ /* 0x000fe40000004100 */
        /* <DEDUP_REMOVED lines=16> */
.L_x_3420:
[----:B------:R-:W0:Y:S01]  /*2270*/  @UP0 LDCU.64 UR4, c[0x0][0x3a8] ;  /* 0x00007500ff0407ac */ /* 0x000e220008000a00 */
[----:B------:R-:W-:Y:S01]  /*2280*/  PLOP3.LUT P0, PT, PT, PT, UP0, 0x80, 0x8 ;  /* 0x000000000008781c */ /* 0x000fe20003f0f008 */
[----:B------:R-:W-:Y:S01]  /*2290*/  HFMA2 R76, -RZ, RZ, 0, 9.5367431640625e-07 ;  /* 0x00000010ff4c7431 */ /* 0x000fe200000001ff */
[----:B------:R-:W-:-:S11]  /*22a0*/  PLOP3.LUT P1, PT, PT, PT, UP0, 0x80, 0x8 ;  /* 0x000000000008781c */ /* 0x000fd60003f2f008 */
[C---:B0-----:R-:W-:Y:S01]  /*22b0*/  @P0 IMAD.WIDE.U32 R76, R117.reuse, R76, UR4 ;  /* 0x00000004754c0e25 */ /* 0x041fe2000f8e004c */
[----:B------:R-:W-:-:S04]  /*22c0*/  IADD3 R117, PT, PT, R117, 0x20, RZ ;  /* 0x0000002075757810 */ /* 0x000fc80007ffe0ff */
[----:B------:R0:W-:Y:S03]  /*22d0*/  @P1 STG.E.128 desc[UR6][R76.64], R72 ;  /* 0x000000484c001986 */ /* 0x0001e6000c101d06 */
.L_x_3417:
[----:B------:R-:W-:Y:S05]  /*22e0*/  BSYNC.RECONVERGENT B0 ;  /* 0x0000000000007941 */ /* 0x000fea0003800200 */
.L_x_3416:
        /* <DEDUP_REMOVED lines=32> */
.L_x_3425:
        /* <DEDUP_REMOVED lines=29> */
.L_x_3424:
        /* <DEDUP_REMOVED lines=32> */
.L_x_3427:
        /* <DEDUP_REMOVED lines=44> */
.L_x_3426:
[----:B------:R-:W0:Y:S01]  /*2b80*/  @UP0 LDCU.64 UR4, c[0x0][0x3a8] ;  /* 0x00007500ff0407ac */ /* 0x000e220008000a00 */
[----:B------:R-:W-:Y:S02]  /*2b90*/  PLOP3.LUT P0, PT, PT, PT, UP0, 0x80, 0x8 ;  /* 0x000000000008781c */ /* 0x000fe40003f0f008 */
[----:B------:R-:W-:Y:S02]  /*2ba0*/  PLOP3.LUT P1, PT, PT, PT, UP0, 0x80, 0x8 ;  /* 0x000000000008781c */ /* 0x000fe40003f2f008 */
[----:B------:R-:W-:-:S09]  /*2bb0*/  MOV R76, 0x10 ;  /* 0x00000010004c7802 */ /* 0x000fd20000000f00 */
[C---:B0-----:R-:W-:Y:S01]  /*2bc0*/  @P0 IMAD.WIDE.U32 R76, R117.reuse, R76, UR4 ;  /* 0x00000004754c0e25 */ /* 0x041fe2000f8e004c */
[----:B------:R-:W-:-:S04]  /*2bd0*/  IADD3 R117, PT, PT, R117, 0x20, RZ ;  /* 0x0000002075757810 */ /* 0x000fc80007ffe0ff */
[----:B------:R0:W-:Y:S03]  /*2be0*/  @P1 STG.E.128 desc[UR6][R76.64], R72 ;  /* 0x000000484c001986 */ /* 0x0001e6000c101d06 */
.L_x_3423:
[----:B------:R-:W-:Y:S05]  /*2bf0*/  BSYNC.RECONVERGENT B0 ;  /* 0x0000000000007941 */ /* 0x000fea0003800200 */
.L_x_3422:
        /* <DEDUP_REMOVED lines=32> */
.L_x_3431:
[----:B-----5:R-:W-:Y:S02]  /*2e00*/  HADD2.F32 R8, -RZ, R76.H0_H0 ;  /* 0x2000004cff087230 */ /* 0x020fe40000004100 */
        /* <DEDUP_REMOVED lines=28> */
.L_x_3430:
        /* <DEDUP_REMOVED lines=32> */
.L_x_3433:
        /* <DEDUP_REMOVED lines=8> */
[----:B------:R-:W-:Y:S02]  /*3250*/  HADD2.F32 R108, -RZ, R78.H1_H1 ;  /* 0x3000004eff6c7230 */ /* 0x000fe40000004100 */
[--C-:B------:R-:W-:Y:S02]  /*3260*/  HADD2.F32 R73, -RZ, R65.reuse.H0_H0 ;  /* 0x20000041ff497230 */ /* 0x100fe40000004100 */
[----:B------:R-:W-:Y:S02]  /*3270*/  HADD2.F32 R75, -RZ, R65.H1_H1 ;  /* 0x30000041ff4b7230 */ /* 0x000fe40000004100 */
[----:B------:R-:W-:Y:S02]  /*3280*/  HADD2.F32 R83, -RZ, R66.H1_H1 ;  /* 0x30000042ff537230 */ /* 0x000fe40000004100 */
[----:B------:R-:W-:Y:S01]  /*3290*/  FADD.FTZ R72, R73, R72 ;  /* 0x0000004849487221 */ /* 0x000fe20000010000 */
[----:B------:R-:W-:-:S02]  /*32a0*/  HADD2.F32 R74, -RZ, R78.H0_H0 ;  /* 0x2000004eff4a7230 */ /* 0x000fc40000004100 */
[----:B------:R-:W-:Y:S01]  /*32b0*/  FADD.FTZ R94, R75, R94 ;  /* 0x0000005e4b5e7221 */ /* 0x000fe20000010000 */
[----:B------:R-:W-:Y:S02]  /*32c0*/  HADD2.F32 R77, -RZ, R66.H0_H0 ;  /* 0x20000042ff4d7230 */ /* 0x000fe40000004100 */
[----:B------:R-:W-:Y:S01]  /*32d0*/  FADD.FTZ R108, R83, R108 ;  /* 0x0000006c536c7221 */ /* 0x000fe20000010000 */
[----:B------:R-:W-:Y:S02]  /*32e0*/  HADD2.F32 R76, -RZ, R79.H0_H0 ;  /* 0x2000004fff4c7230 */ /* 0x000fe40000004100 */
[----:B------:R-:W-:Y:S02]  /*32f0*/  HADD2.F32 R75, -RZ, R67.H0_H0 ;  /* 0x20000043ff4b7230 */ /* 0x000fe40000004100 */
        /* <DEDUP_REMOVED lines=25> */
.L_x_3432:
[----:B------:R-:W0:Y:S01]  /*3490*/  @UP0 LDCU.64 UR4, c[0x0][0x3a8] ;  /* 0x00007500ff0407ac */ /* 0x000e220008000a00 */
[----:B------:R-:W-:Y:S01]  /*34a0*/  PLOP3.LUT P0, PT, PT, PT, UP0, 0x80, 0x8 ;  /* 0x000000000008781c */ /* 0x000fe20003f0f008 */
[----:B------:R-:W-:Y:S01]  /*34b0*/  HFMA2 R76, -RZ, RZ, 0, 9.5367431640625e-07 ;  /* 0x00000010ff4c7431 */ /* 0x000fe200000001ff */
[----:B------:R-:W-:-:S11]  /*34c0*/  PLOP3.LUT P1, PT, PT, PT, UP0, 0x80, 0x8 ;  /* 0x000000000008781c */ /* 0x000fd60003f2f008 */
[C---:B0-----:R-:W-:Y:S01]  /*34d0*/  @P0 IMAD.WIDE.U32 R76, R117.reuse, R76, UR4 ;  /* 0x00000004754c0e25 */ /* 0x041fe2000f8e004c */
[----:B------:R-:W-:-:S04]  /*34e0*/  IADD3 R117, PT, PT, R117, 0x20, RZ ;  /* 0x0000002075757810 */ /* 0x000fc80007ffe0ff */
[----:B------:R0:W-:Y:S03]  /*34f0*/  @P1 STG.E.128 desc[UR6][R76.64], R72 ;  /* 0x000000484c001986 */ /* 0x0001e6000c101d06 */
.L_x_3429:
[----:B------:R-:W-:Y:S05]  /*3500*/  BSYNC.RECONVERGENT B0 ;  /* 0x0000000000007941 */ /* 0x000fea0003800200 */
.L_x_3428:
        /* <DEDUP_REMOVED lines=32> */
.L_x_3437:
        /* <DEDUP_REMOVED lines=29> */
.L_x_3436:
        /* <DEDUP_REMOVED lines=32> */
.L_x_3439:
        /* <DEDUP_REMOVED lines=8> */
[----:B------:R-:W-:Y:S02]  /*3b60*/  HADD2.F32 R74, -RZ, R78.H0_H0 ;  /* 0x2000004eff4a7230 */ /* 0x000fe40000004100 */
[--C-:B------:R-:W-:Y:S02]  /*3b70*/  HADD2.F32 R75, -RZ, R65.reuse.H1_H1 ;  /* 0x30000041ff4b7230 */ /* 0x100fe40000004100 */
[----:B------:R-:W-:Y:S02]  /*3b80*/  HADD2.F32 R77, -RZ, R66.H0_H0 ;  /* 0x20000042ff4d7230 */ /* 0x000fe40000004100 */
[----:B------:R-:W-:Y:S02]  /*3b90*/  HADD2.F32 R73, -RZ, R65.H0_H0 ;  /* 0x20000041ff497230 */ /* 0x000fe40000004100 */
[----:B------:R-:W-:Y:S01]  /*3ba0*/  FADD.FTZ R96, R75, R96 ;  /* 0x000000604b607221 */ /* 0x000fe20000010000 */
[----:B------:R-:W-:-:S02]  /*3bb0*/  HADD2.F32 R110, -RZ, R78.H1_H1 ;  /* 0x3000004eff6e7230 */ /* 0x000fc40000004100 */
[----:B------:R-:W-:Y:S01]  /*3bc0*/  FADD.FTZ R77, R77, R74 ;  /* 0x0000004a4d4d7221 */ /* 0x000fe20000010000 */
[----:B------:R-:W-:Y:S02]  /*3bd0*/  HADD2.F32 R85, -RZ, R66.H1_H1 ;  /* 0x30000042ff557230 */ /* 0x000fe40000004100 */
[----:B------:R-:W-:Y:S01]  /*3be0*/  FADD.FTZ R73, R73, R72 ;  /* 0x0000004849497221 */ /* 0x000fe20000010000 */
[--C-:B------:R-:W-:Y:S02]  /*3bf0*/  HADD2.F32 R78, -RZ, R79.reuse.H0_H0 ;  /* 0x2000004fff4e7230 */ /* 0x100fe40000004100 */
[----:B------:R-:W-:Y:S02]  /*3c00*/  HADD2.F32 R79, -RZ, R79.H1_H1 ;  /* 0x3000004fff4f7230 */ /* 0x000fe40000004100 */
[----:B------:R-:W-:Y:S01]  /*3c10*/  FADD.FTZ R110, R85, R110 ;  /* 0x0000006e556e7221 */ /* 0x000fe20000010000 */
[--C-:B------:R-:W-:Y:S02]  /*3c20*/  HADD2.F32 R75, -RZ, R67.reuse.H0_H0 ;  /* 0x20000043ff4b7230 */ /* 0x100fe40000004100 */
[----:B------:R-:W-:-:S02]  /*3c30*/  HADD2.F32 R116, -RZ, R67.H1_H1 ;  /* 0x30000043ff747230 */ /* 0x000fc40000004100 */
[----:B------:R-:W-:Y:S02]  /*3c40*/  HADD2.F32 R74, -RZ, R69.H0_H0 ;  /* 0x20000045ff4a7230 */ /* 0x000fe40000004100 */
[----:B------:R-:W-:Y:S01]  /*3c50*/  FADD.FTZ R78, R75, R78 ;  /* 0x0000004e4b4e7221 */ /* 0x000fe20000010000 */
        /* <DEDUP_REMOVED lines=20> */
.L_x_3438:
[----:B------:R-:W0:Y:S01]  /*3da0*/  @UP0 LDCU.64 UR4, c[0x0][0x3a8] ;  /* 0x00007500ff0407ac */ /* 0x000e220008000a00 */
[----:B------:R-:W-:Y:S02]  /*3db0*/  PLOP3.LUT P0, PT, PT, PT, UP0, 0x80, 0x8 ;  /* 0x000000000008781c */ /* 0x000fe40003f0f008 */
[----:B------:R-:W-:Y:S02]  /*3dc0*/  PLOP3.LUT P1, PT, PT, PT, UP0, 0x80, 0x8 ;  /* 0x000000000008781c */ /* 0x000fe40003f2f008 */
[----:B------:R-:W-:-:S09]  /*3dd0*/  MOV R76, 0x10 ;  /* 0x00000010004c7802 */ /* 0x000fd20000000f00 */
[----:B0-----:R-:W-:-:S05]  /*3de0*/  @P0 IMAD.WIDE.U32 R76, R117, R76, UR4 ;  /* 0x00000004754c0e25 */ /* 0x001fca000f8e004c */
[----:B------:R0:W-:Y:S02]  /*3df0*/  @P1 STG.E.128 desc[UR6][R76.64], R72 ;  /* 0x000000484c001986 */ /* 0x0001e4000c101d06 */
.L_x_3435:
[----:B------:R-:W-:Y:S05]  /*3e00*/  BSYNC.RECONVERGENT B0 ;  /* 0x0000000000007941 */ /* 0x000fea0003800200 */
.L_x_3434:
        /* <DEDUP_REMOVED lines=58> */
[----:B------:R-:W-:Y:S01]  /*41b0*/  P2R R77, PR, RZ, 0x40 ;  /* 0x00000040ff4d7803 */ /* 0x000fe20000000000 */
        /* <DEDUP_REMOVED lines=15> */
[----:B------:R-:W-:Y:S02]  /*42b0*/  FADD.FTZ R78, R80, -R119 ;  /* 0x80000077504e7221 */ /* 0x000fe40000010000 */
        /* <DEDUP_REMOVED lines=15> */
[----:B------:R-:W-:-:S05]  /*43b0*/  FSEL R76, R76, RZ, P0 ;  /* 0x000000ff4c4c7208 */ /* 0x000fca0000000000 */
        /* <DEDUP_REMOVED lines=87> */
.L_x_3465:
[----:B------:R-:W-:Y:S01]  /*4930*/  LOP3.LUT P2, RZ, R120, 0x1f, RZ, 0xc0, !PT ;  /* 0x0000001f78ff7812 */ /* 0x000fe2000784c0ff */
[C---:B------:R-:W-:Y:S01]  /*4940*/  FMUL.FTZ R76, R119.reuse, R119 ;  /* 0x00000077774c7220 */ /* 0x040fe20000410000 */
        /* <DEDUP_REMOVED lines=15> */
[--C-:B-1----:R-:W-:Y:S01]  /*4a40*/  FADD.FTZ R77, R0, -R117.reuse ;  /* 0x80000075004d7221 */ /* 0x102fe20000010000 */
[----:B-----5:R-:W-:Y:S02]  /*4a50*/  HADD2.F32 R76, -RZ, R60.H0_H0 ;  /* 0x2000003cff4c7230 */ /* 0x020fe40000004100 */
[----:B------:R-:W-:Y:S01]  /*4a60*/  FADD.FTZ R123, R111, -R117 ;  /* 0x800000756f7b7221 */ /* 0x000fe20000010000 */
[--C-:B------:R-:W-:Y:S02]  /*4a70*/  HADD2.F32 R78, -RZ, R56.reuse.H0_H0 ;  /* 0x20000038ff4e7230 */ /* 0x100fe40000004100 */
[C---:B------:R-:W-:Y:S01]  /*4a80*/  FMUL.FTZ R77, R118.reuse, R77 ;  /* 0x0000004d764d7220 */ /* 0x040fe20000410000 */
[----:B------:R-:W-:Y:S02]  /*4a90*/  HADD2.F32 R79, -RZ, R56.H1_H1 ;  /* 0x30000038ff4f7230 */ /* 0x000fe40000004100 */
[----:B------:R-:W-:Y:S01]  /*4aa0*/  FMUL.FTZ R123, R118, R123 ;  /* 0x0000007b767b7220 */ /* 0x000fe20000410000 */
[----:B------:R-:W-:-:S02]  /*4ab0*/  HADD2.F32 R120, -RZ, R57.H0_H0 ;  /* 0x20000039ff787230 */ /* 0x000fc40000004100 */
[----:B------:R-:W-:Y:S01]  /*4ac0*/  FFMA.FTZ R119, R77, R76, R78 ;  /* 0x0000004c4d777223 */ /* 0x000fe2000001004e */
[----:B------:R-:W-:Y:S01]  /*4ad0*/  FADD.FTZ R77, R81, -R117 ;  /* 0x80000075514d7221 */ /* 0x000fe20000010000 */
[----:B------:R-:W-:Y:S02]  /*4ae0*/  HADD2.F32 R78, -RZ, R61.H0_H0 ;  /* 0x2000003dff4e7230 */ /* 0x000fe40000004100 */
[----:B------:R-:W-:Y:S02]  /*4af0*/  HADD2.F32 R121, -RZ, R58.H0_H0 ;  /* 0x2000003aff797230 */ /* 0x000fe40000004100 */
[----:B------:R-:W-:Y:S01]  /*4b00*/  FMUL.FTZ R76, R118, R77 ;  /* 0x0000004d764c7220 */ /* 0x000fe20000410000 */
[----:B------:R-:W-:Y:S02]  /*4b10*/  HADD2.F32 R77, -RZ, R60.H1_H1 ;  /* 0x3000003cff4d7230 */ /* 0x000fe40000004100 */
[----:B------:R-:W-:Y:S02]  /*4b20*/  HADD2.F32 R122, -RZ, R62.H1_H1 ;  /* 0x3000003eff7a7230 */ /* 0x000fe40000004100 */
[----:B0-----:R-:W-:-:S02]  /*4b30*/  HADD2.F32 R124, -RZ, R58.H1_H1 ;  /* 0x3000003aff7c7230 */ /* 0x001fc40000004100 */
[----:B------:R-:W-:Y:S01]  /*4b40*/  FFMA.FTZ R76, R76, R77, R79 ;  /* 0x0000004d4c4c7223 */ /* 0x000fe2000001004f */
[--C-:B------:R-:W-:Y:S01]  /*4b50*/  FADD.FTZ R77, R82, -R117.reuse ;  /* 0x80000075524d7221 */ /* 0x100fe20000010000 */
[----:B------:R-:W-:-:S03]  /*4b60*/  FADD.FTZ R79, R87, -R117 ;  /* 0x80000075574f7221 */ /* 0x000fc60000010000 */
[C---:B------:R-:W-:Y:S01]  /*4b70*/  FMUL.FTZ R77, R118.reuse, R77 ;  /* 0x0000004d764d7220 */ /* 0x040fe20000410000 */
[----:B------:R-:W-:Y:S01]  /*4b80*/  FMUL.FTZ R79, R118, R79 ;  /* 0x0000004f764f7220 */ /* 0x000fe20000410000 */
[----:B------:R-:W-:Y:S02]  /*4b90*/  F2FP.F16.F32.PACK_AB R76, R76, R119 ;  /* 0x000000774c4c723e */ /* 0x000fe400000000ff */
[----:B------:R-:W-:Y:S01]  /*4ba0*/  FFMA.FTZ R77, R77, R78, R120 ;  /* 0x0000004e4d4d7223 */ /* 0x000fe20000010078 */
[----:B------:R-:W-:Y:S02]  /*4bb0*/  HADD2.F32 R120, -RZ, R61.H1_H1 ;  /* 0x3000003dff787230 */ /* 0x000fe40000004100 */
[----:B------:R-:W-:-:S05]  /*4bc0*/  HADD2.F32 R78, -RZ, R57.H1_H1 ;  /* 0x30000039ff4e7230 */ /* 0x000fca0000004100 */
[----:B------:R-:W-:Y:S01]  /*4bd0*/  FFMA.FTZ R120, R79, R120, R78 ;  /* 0x000000784f787223 */ /* 0x000fe2000001004e */
[----:B------:R-:W-:-:S04]  /*4be0*/  FADD.FTZ R79, R86, -R117 ;  /* 0x80000075564f7221 */ /* 0x000fc80000010000 */
[----:B------:R-:W-:Y:S01]  /*4bf0*/  FMUL.FTZ R78, R118, R79 ;  /* 0x0000004f764e7220 */ /* 0x000fe20000410000 */
[----:B------:R-:W-:Y:S01]  /*4c00*/  HADD2.F32 R79, -RZ, R62.H0_H0 ;  /* 0x2000003eff4f7230 */ /* 0x000fe20000004100 */
[----:B------:R-:W-:-:S04]  /*4c10*/  F2FP.F16.F32.PACK_AB R77, R120, R77 ;  /* 0x0000004d784d723e */ /* 0x000fc800000000ff */
[----:B------:R-:W-:Y:S01]  /*4c20*/  FFMA.FTZ R78, R78, R79, R121 ;  /* 0x0000004f4e4e7223 */ /* 0x000fe20000010079 */
[----:B------:R-:W-:-:S04]  /*4c30*/  FADD.FTZ R79, R99, -R117 ;  /* 0x80000075634f7221 */ /* 0x000fc80000010000 */
[----:B------:R-:W-:-:S04]  /*4c40*/  FMUL.FTZ R79, R118, R79 ;  /* 0x0000004f764f7220 */ /* 0x000fc80000410000 */
[----:B------:R-:W-:Y:S01]  /*4c50*/  FFMA.FTZ R121, R79, R122, R124 ;  /* 0x0000007a4f797223 */ /* 0x000fe2000001007c */
[----:B------:R-:W-:Y:S01]  /*4c60*/  FADD.FTZ R79, R100, -R117 ;  /* 0x80000075644f7221 */ /* 0x000fe20000010000 */
[----:B------:R-:W-:Y:S02]  /*4c70*/  HADD2.F32 R122, -RZ, R63.H0_H0 ;  /* 0x2000003fff7a7230 */ /* 0x000fe40000004100 */
[----:B------:R-:W-:Y:S01]  /*4c80*/  HADD2.F32 R124, -RZ, R59.H0_H0 ;  /* 0x2000003bff7c7230 */ /* 0x000fe20000004100 */
[----:B------:R-:W-:Y:S01]  /*4c90*/  F2FP.F16.F32.PACK_AB R78, R121, R78 ;  /* 0x0000004e794e723e */ /* 0x000fe200000000ff */
[----:B------:R-:W-:Y:S01]  /*4ca0*/  FMUL.FTZ R79, R118, R79 ;  /* 0x0000004f764f7220 */ /* 0x000fe20000410000 */
[----:B------:R-:W0:Y:S03]  /*4cb0*/  LDC.64 R120, c[0x0][0x428] ;  /* 0x00010a00ff787b82 */ /* 0x000e260000000a00 */
[----:B------:R-:W-:Y:S01]  /*4cc0*/  FFMA.FTZ R79, R79, R122, R124 ;  /* 0x0000007a4f4f7223 */ /* 0x000fe2000001007c */
[----:B------:R-:W-:-:S02]  /*4cd0*/  HADD2.F32 R122, -RZ, R63.H1_H1 ;  /* 0x3000003fff7a7230 */ /* 0x000fc40000004100 */
[----:B------:R-:W-:-:S05]  /*4ce0*/  HADD2.F32 R124, -RZ, R59.H1_H1 ;  /* 0x3000003bff7c7230 */ /* 0x000fca0000004100 */
[----:B------:R-:W-:-:S05]  /*4cf0*/  FFMA.FTZ R122, R123, R122, R124 ;  /* 0x0000007a7b7a7223 */ /* 0x000fca000001007c */
[----:B------:R-:W-:Y:S01]  /*4d00*/  F2FP.F16.F32.PACK_AB R79, R122, R79 ;  /* 0x0000004f7a4f723e */ /* 0x000fe200000000ff */
[C---:B0-----:R-:W-:Y:S01]  /*4d10*/  IMAD.WIDE.U32 R120, R98.reuse, 0x10, R120 ;  /* 0x0000001062787825 */ /* 0x041fe200078e0078 */
[----:B------:R-:W-:-:S04]  /*4d20*/  IADD3 R98, PT, PT, R98, 0x20, RZ ;  /* 0x0000002062627810 */ /* 0x000fc80007ffe0ff */
[----:B------:R2:W-:Y:S03]  /*4d30*/  STG.E.128 desc[UR6][R120.64], R76 ;  /* 0x0000004c78007986 */ /* 0x0005e6000c101d06 */
.L_x_3442:
[----:B------:R-:W-:Y:S05]  /*4d40*/  BSYNC.RECONVERGENT B0 ;  /* 0x0000000000007941 */ /* 0x000fea0003800200 */
.L_x_3441:
[----:B------:R-:W-:Y:S01]  /*4d50*/  ISETP.GE.U32.AND P1, PT, R3, 0x40, PT ;  /* 0x000000400300780c */ /* 0x000fe20003f26070 */
[----:B------:R-:W-:-:S12]  /*4d60*/  BSSY.RECONVERGENT B0, `(.L_x_3443) ;  /* 0x0000032000007945 */ /* 0x000fd80003800200 */
[----:B------:R-:W-:Y:S05]  /*4d70*/  @!P1 BRA `(.L_x_3444) ;  /* 0x0000000000c09947 */ /* 0x000fea0003800000 */
[--C-:B-12---:R-:W-:Y:S01]  /*4d80*/  FADD.FTZ R77, R5, -R117.reuse ;  /* 0x80000075054d7221 */ /* 0x106fe20000010000 */
        /* <DEDUP_REMOVED lines=47> */
.L_x_3444:
[----:B------:R-:W-:Y:S05]  /*5080*/  BSYNC.RECONVERGENT B0 ;  /* 0x0000000000007941 */ /* 0x000fea0003800200 */
.L_x_3443:
[----:B------:R-:W-:Y:S01]  /*5090*/  ISETP.GE.U32.AND P1, PT, R3, 0x60, PT ;  /* 0x000000600300780c */ /* 0x000fe20003f26070 */
[----:B------:R-:W-:-:S12]  /*50a0*/  BSSY.RECONVERGENT B0, `(.L_x_3445) ;  /* 0x0000032000007945 */ /* 0x000fd80003800200 */
[----:B------:R-:W-:Y:S05]  /*50b0*/  @!P1 BRA `(.L_x_3446) ;  /* 0x0000000000c09947 */ /* 0x000fea0003800000 */
[--C-:B-123--:R-:W-:Y:S01]  /*50c0*/  FADD.FTZ R77, R6, -R117.reuse ;  /* 0x80000075064d7221 */ /* 0x10efe20000010000 */
        /* <DEDUP_REMOVED lines=47> */
.L_x_3446:
[----:B------:R-:W-:Y:S05]  /*53c0*/  BSYNC.RECONVERGENT B0 ;  /* 0x0000000000007941 */ /* 0x000fea0003800200 */
.L_x_3445:
[----:B------:R-:W-:Y:S01]  /*53d0*/  ISETP.GE.U32.AND P1, PT, R3, 0x80, PT ;  /* 0x000000800300780c */ /* 0x000fe20003f26070 */
[----:B------:R-:W-:-:S12]  /*53e0*/  BSSY.RECONVERGENT B0, `(.L_x_3447) ;  /* 0x0000032000007945 */ /* 0x000fd80003800200 */
[----:B------:R-:W-:Y:S05]  /*53f0*/  @!P1 BRA `(.L_x_3448) ;  /* 0x0000000000c09947 */ /* 0x000fea0003800000 */
[--C-:B-1234-:R-:W-:Y:S01]  /*5400*/  FADD.FTZ R77, R7, -R117.reuse ;  /* 0x80000075074d7221 */ /* 0x11efe20000010000 */
        /* <DEDUP_REMOVED lines=47> */
.L_x_3448:
[----:B------:R-:W-:Y:S05]  /*5700*/  BSYNC.RECONVERGENT B0 ;  /* 0x0000000000007941 */ /* 0x000fea0003800200 */
.L_x_3447:
[----:B------:R-:W-:Y:S01]  /*5710*/  ISETP.GE.U32.AND P1, PT, R3, 0xa0, PT ;  /* 0x000000a00300780c */ /* 0x000fe20003f26070 */
[----:B------:R-:W-:-:S12]  /*5720*/  BSSY.RECONVERGENT B0, `(.L_x_3449) ;  /* 0x0000032000007945 */ /* 0x000fd80003800200 */
[----:B------:R-:W-:Y:S05]  /*5730*/  @!P1 BRA `(.L_x_3450) ;  /* 0x0000000000c09947 */ /* 0x000fea0003800000 */
[--C-:B01234-:R-:W-:Y:S01]  /*5740*/  FADD.FTZ R77, R8, -R117.reuse ;  /* 0x80000075084d7221 */ /* 0x11ffe20000010000 */
        /* <DEDUP_REMOVED lines=14> */
[----:B------:R-:W-:-:S02]  /*5830*/  HADD2.F32 R124, -RZ, R26.H1_H1 ;  /* 0x3000001aff7c7230 */ /* 0x000fc40000004100 */
        /* <DEDUP_REMOVED lines=32> */
.L_x_3450:
[----:B------:R-:W-:Y:S05]  /*5a40*/  BSYNC.RECONVERGENT B0 ;  /* 0x0000000000007941 */ /* 0x000fea0003800200 */
.L_x_3449:
[----:B------:R-:W-:Y:S01]  /*5a50*/  ISETP.GE.U32.AND P1, PT, R3, 0xc0, PT ;  /* 0x000000c00300780c */ /* 0x000fe20003f26070 */
[----:B------:R-:W-:-:S12]  /*5a60*/  BSSY.RECONVERGENT B0, `(.L_x_3451) ;  /* 0x0000031000007945 */ /* 0x000fd80003800200 */
[----:B------:R-:W-:Y:S05]  /*5a70*/  @!P1 BRA `(.L_x_3452) ;  /* 0x0000000000bc9947 */ /* 0x000fea0003800000 */
[--C-:B01234-:R-:W-:Y:S01]  /*5a80*/  FADD.FTZ R77, R9, -R117.reuse ;  /* 0x80000075094d7221 */ /* 0x11ffe20000010000 */
[----:B-----5:R-:W-:Y:S02]  /*5a90*/  HADD2.F32 R76, -RZ, R20.H0_H0 ;  /* 0x20000014ff4c7230 */ /* 0x020fe40000004100 */
[--C-:B------:R-:W-:Y:S02]  /*5aa0*/  HADD2.F32 R78, -RZ, R16.reuse.H0_H0 ;  /* 0x20000010ff4e7230 */ /* 0x100fe40000004100 */
[----:B------:R-:W-:Y:S01]  /*5ab0*/  FMUL.FTZ R77, R118, R77 ;  /* 0x0000004d764d7220 */ /* 0x000fe20000410000 */
[----:B------:R-:W-:Y:S02]  /*5ac0*/  HADD2.F32 R79, -RZ, R16.H1_H1 ;  /* 0x30000010ff4f7230 */ /* 0x000fe40000004100 */
[----:B------:R-:W-:Y:S02]  /*5ad0*/  HADD2.F32 R120, -RZ, R17.H0_H0 ;  /* 0x20000011ff787230 */ /* 0x000fe40000004100 */
[----:B------:R-:W-:Y:S01]  /*5ae0*/  FFMA.FTZ R121, R77, R76, R78 ;  /* 0x0000004c4d797223 */ /* 0x000fe2000001004e */
[----:B------:R-:W-:Y:S01]  /*5af0*/  FADD.FTZ R77, R84, -R117 ;  /* 0x80000075544d7221 */ /* 0x000fe20000010000 */
[----:B------:R-:W-:-:S02]  /*5b00*/  HADD2.F32 R78, -RZ, R21.H0_H0 ;  /* 0x20000015ff4e7230 */ /* 0x000fc40000004100 */
[----:B------:R-:W-:Y:S02]  /*5b10*/  HADD2.F32 R119, -RZ, R18.H0_H0 ;  /* 0x20000012ff777230 */ /* 0x000fe40000004100 */
[----:B------:R-:W-:Y:S01]  /*5b20*/  FMUL.FTZ R76, R118, R77 ;  /* 0x0000004d764c7220 */ /* 0x000fe20000410000 */
[----:B------:R-:W-:Y:S02]  /*5b30*/  HADD2.F32 R77, -RZ, R20.H1_H1 ;  /* 0x30000014ff4d7230 */ /* 0x000fe40000004100 */
[----:B------:R-:W-:Y:S02]  /*5b40*/  HADD2.F32 R122, -RZ, R22.H1_H1 ;  /* 0x30000016ff7a7230 */ /* 0x000fe40000004100 */
[----:B------:R-:W-:Y:S02]  /*5b50*/  HADD2.F32 R124, -RZ, R18.H1_H1 ;  /* 0x30000012ff7c7230 */ /* 0x000fe40000004100 */
        /* <DEDUP_REMOVED lines=18> */
[--C-:B------:R-:W-:Y:S01]  /*5c80*/  FADD.FTZ R79, R109, -R117.reuse ;  /* 0x800000756d4f7221 */ /* 0x100fe20000010000 */
[----:B------:R-:W-:Y:S02]  /*5c90*/  HADD2.F32 R122, -RZ, R23.H0_H0 ;  /* 0x20000017ff7a7230 */ /* 0x000fe40000004100 */
[----:B------:R-:W-:Y:S01]  /*5ca0*/  FADD.FTZ R117, R116, -R117 ;  /* 0x8000007574757221 */ /* 0x000fe20000010000 */
[----:B------:R-:W-:Y:S02]  /*5cb0*/  HADD2.F32 R124, -RZ, R19.H0_H0 ;  /* 0x20000013ff7c7230 */ /* 0x000fe40000004100 */
[C---:B------:R-:W-:Y:S01]  /*5cc0*/  FMUL.FTZ R79, R118.reuse, R79 ;  /* 0x0000004f764f7220 */ /* 0x040fe20000410000 */
[----:B------:R-:W-:Y:S01]  /*5cd0*/  F2FP.F16.F32.PACK_AB R78, R123, R78 ;  /* 0x0000004e7b4e723e */ /* 0x000fe200000000ff */
[----:B------:R-:W-:Y:S01]  /*5ce0*/  FMUL.FTZ R117, R118, R117 ;  /* 0x0000007576757220 */ /* 0x000fe20000410000 */
[----:B------:R-:W-:-:S02]  /*5cf0*/  HADD2.F32 R118, -RZ, R23.H1_H1 ;  /* 0x30000017ff767230 */ /* 0x000fc40000004100 */
[----:B------:R-:W-:Y:S01]  /*5d00*/  FFMA.FTZ R79, R79, R122, R124 ;  /* 0x0000007a4f4f7223 */ /* 0x000fe2000001007c */
[----:B------:R-:W-:-:S05]  /*5d10*/  HADD2.F32 R122, -RZ, R19.H1_H1 ;  /* 0x30000013ff7a7230 */ /* 0x000fca0000004100 */
[----:B------:R-:W-:-:S05]  /*5d20*/  FFMA.FTZ R118, R117, R118, R122 ;  /* 0x0000007675767223 */ /* 0x000fca000001007a */
[----:B------:R-:W-:Y:S02]  /*5d30*/  F2FP.F16.F32.PACK_AB R79, R118, R79 ;  /* 0x0000004f764f723e */ /* 0x000fe400000000ff */
[----:B------:R-:W0:Y:S02]  /*5d40*/  LDC.64 R118, c[0x0][0x428] ;  /* 0x00010a00ff767b82 */ /* 0x000e240000000a00 */
[----:B0-----:R-:W-:-:S05]  /*5d50*/  IMAD.WIDE.U32 R118, R98, 0x10, R118 ;  /* 0x0000001062767825 */ /* 0x001fca00078e0076 */
[----:B------:R0:W-:Y:S02]  /*5d60*/  STG.E.128 desc[UR6][R118.64], R76 ;  /* 0x0000004c76007986 */ /* 0x0001e4000c101d06 */
.L_x_3452:
[----:B------:R-:W-:Y:S05]  /*5d70*/  BSYNC.RECONVERGENT B0 ;  /* 0x0000000000007941 */ /* 0x000fea0003800200 */
.L_x_3451:
[----:B01234-:R-:W0:Y:S02]  /*5d80*/  LDC.64 R76, c[0x0][0x380] ;  /* 0x0000e000ff4c7b82 */ /* 0x01fe240000000a00 */
[----:B0-----:R-:W-:-:S04]  /*5d90*/  LEA R2, R76, R2, 0x2 ;  /* 0x000000024c027211 */ /* 0x001fc800078e10ff */
[----:B------:R-:W-:-:S13]  /*5da0*/  ISETP.GE.AND P1, PT, R2, R77, PT ;  /* 0x0000004d0200720c */ /* 0x000fda0003f26270 */
[----:B------:R-:W-:Y:S05]  /*5db0*/  @!P1 BRA `(.L_x_3453) ;  /* 0xffffffa8008c9947 */ /* 0x000fea000383ffff */
[----:B------:R-:W-:Y:S05]  /*5dc0*/  EXIT ;  /* 0x000000000000794d */ /* 0x000fea0003800000 */
.L_x_3440:
[----:B------:R-:W-:Y:S01]  /*5dd0*/  HFMA2 R117, -RZ, RZ, 0, 5.9604644775390625e-08 ;  /* 0x00000001ff757431 */ /* 0x000fe200000001ff */
[----:B------:R-:W-:Y:S01]  /*5de0*/  BSSY B0, `(.L_x_3454) ;  /* 0x0000007000007945 */ /* 0x000fe20003800000 */
[----:B------:R-:W-:Y:S02]  /*5df0*/  MOV R125, R76 ;  /* 0x0000004c007d7202 */ /* 0x000fe40000000f00 */
[----:B------:R-:W-:Y:S02]  /*5e00*/  MOV R79, 0x1f ;  /* 0x0000001f004f7802 */ /* 0x000fe40000000f00 */
[----:B------:R-:W-:-:S07]  /*5e10*/  MOV R78, 0xffffffff ;  /* 0xffffffff004e7802 */ /* 0x000fce0000000f00 */
[----:B-----5:R-:W-:Y:S05]  /*5e20*/  WARPSYNC.COLLECTIVE R78, `(.L_x_3455) ;  /* 0x000000004e087348 */ /* 0x020fea0003c00000 */
[----:B------:R0:W1:Y:S02]  /*5e30*/  SHFL.BFLY P6, R118, R125, R117, R79 ;  /* 0x0c0000757d767389 */ /* 0x00006400000c004f */
[----:B01---5:R-:W-:Y:S05]  /*5e40*/  ENDCOLLECTIVE ;  /* 0x000000000000791b */ /* 0x023fea0003800000 */
.L_x_3455:
[----:B------:R-:W-:Y:S05]  /*5e50*/  BSYNC B0 ;  /* 0x0000000000007941 */ /* 0x000fea0003800000 */
.L_x_3454:
[----:B------:R-:W-:Y:S01]  /*5e60*/  FADD.FTZ R121, R76, R118 ;  /* 0x000000764c797221 */ /* 0x000fe20000010000 */
[----:B------:R-:W-:Y:S01]  /*5e70*/  HFMA2 R117, -RZ, RZ, 0, 1.1920928955078125e-07 ;  /* 0x00000002ff757431 */ /* 0x000fe200000001ff */
[----:B------:R-:W-:Y:S01]  /*5e80*/  MOV R79, 0x1f ;  /* 0x0000001f004f7802 */ /* 0x000fe20000000f00 */
[----:B------:R-:W0:Y:S01]  /*5e90*/  LDC R77, c[0x0][0x400] ;  /* 0x00010000ff4d7b82 */ /* 0x000e220000000800 */
[----:B------:R-:W-:Y:S02]  /*5ea0*/  MOV R78, 0xffffffff ;  /* 0xffffffff004e7802 */ /* 0x000fe40000000f00 */
[----:B------:R-:W-:-:S07]  /*5eb0*/  MOV R125, R121 ;  /* 0x00000079007d7202 */ /* 0x000fce0000000f00 */
[----:B0-----:R-:W-:Y:S05]  /*5ec0*/  WARPSYNC.COLLECTIVE R78, `(.L_x_3456) ;  /* 0x000000004e087348 */ /* 0x001fea0003c00000 */
[----:B------:R1:W2:Y:S02]  /*5ed0*/  SHFL.BFLY P6, R118, R125, R117, R79 ;  /* 0x0c0000757d767389 */ /* 0x0002a400000c004f */
[----:B012---:R-:W-:Y:S05]  /*5ee0*/  ENDCOLLECTIVE ;  /* 0x000000000000791b */ /* 0x007fea0003800000 */
.L_x_3456:
[----:B------:R-:W-:Y:S02]  /*5ef0*/  HFMA2 R117, -RZ, RZ, 0, 2.384185791015625e-07 ;  /* 0x00000004ff757431 */ /* 0x000fe400000001ff */
[----:B------:R-:W-:-:S05]  /*5f00*/  FADD.FTZ R122, R121, R118 ;  /* 0x00000076797a7221 */ /* 0x000fca0000010000 */
[----:B------:R-:W-:-:S07]  /*5f10*/  MOV R125, R122 ;  /* 0x0000007a007d7202 */ /* 0x000fce0000000f00 */
[----:B------:R-:W-:Y:S05]  /*5f20*/  WARPSYNC.COLLECTIVE R78, `(.L_x_3457) ;  /* 0x000000004e087348 */ /* 0x000fea0003c00000 */
[----:B------:R0:W1:Y:S02]  /*5f30*/  SHFL.BFLY P6, R118, R125, R117, R79 ;  /* 0x0c0000757d767389 */ /* 0x00006400000c004f */
[----:B01----:R-:W-:Y:S05]  /*5f40*/  ENDCOLLECTIVE ;  /* 0x000000000000791b */ /* 0x003fea0003800000 */
.L_x_3457:
[----:B------:R-:W-:Y:S02]  /*5f50*/  HFMA2 R117, -RZ, RZ, 0, 4.76837158203125e-07 ;  /* 0x00000008ff757431 */ /* 0x000fe400000001ff */
[----:B------:R-:W-:-:S05]  /*5f60*/  FADD.FTZ R123, R122, R118 ;  /* 0x000000767a7b7221 */ /* 0x000fca0000010000 */
[----:B------:R-:W-:-:S07]  /*5f70*/  MOV R125, R123 ;  /* 0x0000007b007d7202 */ /* 0x000fce0000000f00 */
[----:B------:R-:W-:Y:S05]  /*5f80*/  WARPSYNC.COLLECTIVE R78, `(.L_x_3458) ;  /* 0x000000004e087348 */ /* 0x000fea0003c00000 */
[----:B------:R0:W1:Y:S02]  /*5f90*/  SHFL.BFLY P6, R118, R125, R117, R79 ;  /* 0x0c0000757d767389 */ /* 0x00006400000c004f */
[----:B01----:R-:W-:Y:S05]  /*5fa0*/  ENDCOLLECTIVE ;  /* 0x000000000000791b */ /* 0x003fea0003800000 */
.L_x_3458:
[----:B------:R-:W-:Y:S02]  /*5fb0*/  HFMA2 R117, -RZ, RZ, 0, 9.5367431640625e-07 ;  /* 0x00000010ff757431 */ /* 0x000fe400000001ff */
[----:B------:R-:W-:-:S05]  /*5fc0*/  FADD.FTZ R124, R123, R118 ;  /* 0x000000767b7c7221 */ /* 0x000fca0000010000 */
[----:B------:R-:W-:-:S07]  /*5fd0*/  MOV R125, R124 ;  /* 0x0000007c007d7202 */ /* 0x000fce0000000f00 */
[----:B------:R-:W-:Y:S05]  /*5fe0*/  WARPSYNC.COLLECTIVE R78, `(.L_x_3459) ;  /* 0x000000004e087348 */ /* 0x000fea0003c00000 */
[----:B------:R0:W1:Y:S02]  /*5ff0*/  SHFL.BFLY P6, R118, R125, R117, R79 ;  /* 0x0c0000757d767389 */ /* 0x00006400000c004f */
[----:B01----:R-:W-:Y:S05]  /*6000*/  ENDCOLLECTIVE ;  /* 0x000000000000791b */ /* 0x003fea0003800000 */
.L_x_3459:
[----:B------:R-:W-:Y:S02]  /*6010*/  HFMA2 R117, -RZ, RZ, 0, 5.9604644775390625e-08 ;  /* 0x00000001ff757431 */ /* 0x000fe400000001ff */
[----:B------:R-:W-:-:S04]  /*6020*/  FADD.FTZ R118, R124, R118 ;  /* 0x000000767c767221 */ /* 0x000fc80000010000 */
[----:B------:R-:W-:-:S04]  /*6030*/  FMUL.FTZ R119, R118, R77 ;  /* 0x0000004d76777220 */ /* 0x000fc80000410000 */
[--C-:B------:R-:W-:Y:S01]  /*6040*/  FADD.FTZ R76, R0, -R119.reuse ;  /* 0x80000077004c7221 */ /* 0x100fe20000010000 */
[--C-:B------:R-:W-:Y:S01]  /*6050*/  FADD.FTZ R121, R81, -R119.reuse ;  /* 0x8000007751797221 */ /* 0x100fe20000010000 */
[--C-:B------:R-:W-:Y:S01]  /*6060*/  FADD.FTZ R79, R87, -R119.reuse ;  /* 0x80000077574f7221 */ /* 0x100fe20000010000 */
[----:B------:R-:W-:Y:S01]  /*6070*/  FADD.FTZ R78, R80, -R119 ;  /* 0x80000077504e7221 */ /* 0x000fe20000010000 */
[----:B------:R-:W-:-:S04]  /*6080*/  FFMA.FTZ R76, R76, R76, RZ ;  /* 0x0000004c4c4c7223 */ /* 0x000fc800000100ff */
[----:B------:R-:W-:Y:S01]  /*6090*/  FFMA.FTZ R76, R121, R121, R76 ;  /* 0x00000079794c7223 */ /* 0x000fe2000001004c */
        /* <DEDUP_REMOVED lines=91> */
[----:B------:R-:W-:Y:S02]  /*6650*/  MOV R79, 0x1f ;  /* 0x0000001f004f7802 */ /* 0x000fe40000000f00 */
[----:B------:R-:W-:Y:S02]  /*6660*/  MOV R78, 0xffffffff ;  /* 0xffffffff004e7802 */ /* 0x000fe40000000f00 */
[----:B------:R-:W-:-:S07]  /*6670*/  MOV R125, R76 ;  /* 0x0000004c007d7202 */ /* 0x000fce0000000f00 */
[----:B------:R-:W-:Y:S05]  /*6680*/  WARPSYNC.COLLECTIVE R78, `(.L_x_3460) ;  /* 0x000000004e087348 */ /* 0x000fea0003c00000 */
[----:B------:R0:W1:Y:S02]  /*6690*/  SHFL.BFLY P6, R118, R125, R117, R79 ;  /* 0x0c0000757d767389 */ /* 0x00006400000c004f */
[----:B01----:R-:W-:Y:S05]  /*66a0*/  ENDCOLLECTIVE ;  /* 0x000000000000791b */ /* 0x003fea0003800000 */
.L_x_3460:
[----:B------:R-:W-:Y:S02]  /*66b0*/  HFMA2 R117, -RZ, RZ, 0, 1.1920928955078125e-07 ;  /* 0x00000002ff757431 */ /* 0x000fe400000001ff */
[----:B------:R-:W-:-:S05]  /*66c0*/  FADD.FTZ R121, R76, R118 ;  /* 0x000000764c797221 */ /* 0x000fca0000010000 */
[----:B------:R-:W-:-:S07]  /*66d0*/  MOV R125, R121 ;  /* 0x00000079007d7202 */ /* 0x000fce0000000f00 */
[----:B------:R-:W-:Y:S05]  /*66e0*/  WARPSYNC.COLLECTIVE R78, `(.L_x_3461) ;  /* 0x000000004e087348 */ /* 0x000fea0003c00000 */
[----:B------:R0:W1:Y:S02]  /*66f0*/  SHFL.BFLY P6, R118, R125, R117, R79 ;  /* 0x0c0000757d767389 */ /* 0x00006400000c004f */
[----:B01----:R-:W-:Y:S05]  /*6700*/  ENDCOLLECTIVE ;  /* 0x000000000000791b */ /* 0x003fea0003800000 */
.L_x_3461:
[----:B------:R-:W-:Y:S02]  /*6710*/  HFMA2 R117, -RZ, RZ, 0, 2.384185791015625e-07 ;  /* 0x00000004ff757431 */ /* 0x000fe400000001ff */
[----:B------:R-:W-:-:S05]  /*6720*/  FADD.FTZ R122, R121, R118 ;  /* 0x00000076797a7221 */ /* 0x000fca0000010000 */
[----:B------:R-:W-:-:S07]  /*6730*/  MOV R125, R122 ;  /* 0x0000007a007d7202 */ /* 0x000fce0000000f00 */
[----:B------:R-:W-:Y:S05]  /*6740*/  WARPSYNC.COLLECTIVE R78, `(.L_x_3462) ;  /* 0x000000004e087348 */ /* 0x000fea0003c00000 */
[----:B------:R0:W1:Y:S02]  /*6750*/  SHFL.BFLY P6, R118, R125, R117, R79 ;  /* 0x0c0000757d767389 */ /* 0x00006400000c004f */
[----:B01----:R-:W-:Y:S05]  /*6760*/  ENDCOLLECTIVE ;  /* 0x000000000000791b */ /* 0x003fea0003800000 */
.L_x_3462:
[----:B------:R-:W-:Y:S02]  /*6770*/  HFMA2 R117, -RZ, RZ, 0, 4.76837158203125e-07 ;  /* 0x00000008ff757431 */ /* 0x000fe400000001ff */
[----:B------:R-:W-:-:S05]  /*6780*/  FADD.FTZ R123, R122, R118 ;  /* 0x000000767a7b7221 */ /* 0x000fca0000010000 */
[----:B------:R-:W-:-:S07]  /*6790*/  MOV R125, R123 ;  /* 0x0000007b007d7202 */ /* 0x000fce0000000f00 */
[----:B------:R-:W-:Y:S05]  /*67a0*/  WARPSYNC.COLLECTIVE R78, `(.L_x_3463) ;  /* 0x000000004e087348 */ /* 0x000fea0003c00000 */
[----:B------:R0:W1:Y:S02]  /*67b0*/  SHFL.BFLY P6, R118, R125, R117, R79 ;  /* 0x0c0000757d767389 */ /* 0x00006400000c004f */
[----:B01----:R-:W-:Y:S05]  /*67c0*/  ENDCOLLECTIVE ;  /* 0x000000000000791b */ /* 0x003fea0003800000 */
.L_x_3463:
[----:B------:R-:W-:Y:S02]  /*67d0*/  HFMA2 R117, -RZ, RZ, 0, 9.5367431640625e-07 ;  /* 0x00000010ff757431 */ /* 0x000fe400000001ff */
[----:B------:R-:W-:-:S05]  /*67e0*/  FADD.FTZ R124, R123, R118 ;  /* 0x000000767b7c7221 */ /* 0x000fca0000010000 */
[----:B------:R-:W-:-:S07]  /*67f0*/  MOV R125, R124 ;  /* 0x0000007c007d7202 */ /* 0x000fce0000000f00 */
[----:B------:R-:W-:Y:S05]  /*6800*/  WARPSYNC.COLLECTIVE R78, `(.L_x_3464) ;  /* 0x000000004e087348 */ /* 0x000fea0003c00000 */
[----:B------:R0:W1:Y:S02]  /*6810*/  SHFL.BFLY P6, R118, R125, R117, R79 ;  /* 0x0c0000757d767389 */ /* 0x00006400000c004f */
[----:B01----:R-:W-:Y:S05]  /*6820*/  ENDCOLLECTIVE ;  /* 0x000000000000791b */ /* 0x003fea0003800000 */
.L_x_3464:
[----:B------:R-:W-:Y:S05]  /*6830*/  BRA `(.L_x_3465) ;  /* 0xffffffe0003c7947 */ /* 0x000fea000383ffff */
.L_x_3466:
        /* <DEDUP_REMOVED lines=12> */
.L_x_33254:


//--------------------- .text._ZN10layer_norm31ln_parallel_residual_fwd_kernelINS_13Kernel_traitsI6__halfS2_S2_S2_fjLj1536ELj1ELj4ELj1ELj16ENS_18Kernel_traits_baseILj1536ES2_S2_S2_S2_fjLj128EEEEELb0ELb1ELb1EEEvNS_9FwdParamsE --------------------------
	.section	.text._ZN10layer_norm31ln_parallel_residual_fwd_kernelINS_13Kernel_traitsI6__halfS2_S2_S2_fjLj1536ELj1ELj4ELj1ELj16ENS_18Kernel_traits_baseILj1536ES2_S2_S2_S2_fjLj128EEEEELb0ELb1ELb1EEEvNS_9FwdParamsE,"ax",@progbits
	.align	128
        .global         _ZN10layer_norm31ln_parallel_residual_fwd_kernelINS_13Kernel_traitsI6__halfS2_S2_S2_fjLj1536ELj1ELj4ELj1ELj16ENS_18Kernel_traits_baseILj1536ES2_S2_S2_S2_fjLj128EEEEELb0ELb1ELb1EEEvNS_9FwdParamsE
        .type           _ZN10layer_norm31ln_parallel_residual_fwd_kernelINS_13Kernel_traitsI6__halfS2_S2_S2_fjLj1536ELj1ELj4ELj1ELj16ENS_18Kernel_traits_baseILj1536ES2_S2_S2_S2_fjLj128EEEEELb0ELb1ELb1EEEvNS_9FwdParamsE,@function
        .size           _ZN10layer_norm31ln_parallel_residual_fwd_kernelINS_13Kernel_traitsI6__halfS2_S2_S2_fjLj1536ELj1ELj4ELj1ELj16ENS_18Kernel_traits_baseILj1536ES2_S2_S2_S2_fjLj128EEEEELb0ELb1ELb1EEEvNS_9FwdParamsE,(.L_x_33255 - _ZN10layer_norm31ln_parallel_residual_fwd_kernelINS_13Kernel_traitsI6__halfS2_S2_S2_fjLj1536ELj1ELj4ELj1ELj16ENS_18Kernel_traits_baseILj1536ES2_S2_S2_S2_fjLj128EEEEELb0ELb1ELb1EEEvNS_9FwdParamsE)
        .other          _ZN10layer_norm31ln_parallel_residual_fwd_kernelINS_13Kernel_traitsI6__halfS2_S2_S2_fjLj1536ELj1ELj4ELj1ELj16ENS_18Kernel_traits_baseILj1536ES2_S2_S2_S2_fjLj128EEEEELb0ELb1ELb1EEEvNS_9FwdParamsE,@"STO_CUDA_ENTRY STV_DEFAULT"
_ZN10layer_norm31ln_parallel_residual_fwd_kernelINS_13Kernel_traitsI6__halfS2_S2_S2_fjLj1536ELj1ELj4ELj1ELj16ENS_18Kernel_traits_baseILj1536ES2_S2_S2_S2_fjLj128EEEEELb0ELb1ELb1EEEvNS_9FwdParamsE:
.text._ZN10layer_norm31ln_parallel_residual_fwd_kernelINS_13Kernel_traitsI6__halfS2_S2_S2_fjLj1536ELj1ELj4ELj1ELj16ENS_18Kernel_traits_baseILj1536ES2_S2_S2_S2_fjLj128EEEEELb0ELb1ELb1EEEvNS_9FwdParamsE:
        /* <DEDUP_REMOVED lines=52> */
.L_x_3467:
[----:B------:R-:W0:Y:S02]  /*0340*/  LDCU UR4, c[0x0][0x384] ;  /* 0x00007080ff0477ac */ /* 0x000e240008000800 */
[----:B0-----:R-:W-:-:S13]  /*0350*/  ISETP.GE.AND P1, PT, R4, UR4, PT ;  /* 0x0000000404007c0c */ /* 0x001fda000bf26270 */
[----:B------:R-:W-:Y:S05]  /*0360*/  @P1 EXIT ;  /* 0x000000000000194d */ /* 0x000fea0003800000 */
[----:B------:R-:W-:Y:S01]  /*0370*/  ISETP.NE.U32.AND P1, PT, R8, RZ, PT ;  /* 0x000000ff0800720c */ /* 0x000fe20003f25070 */
[----:B------:R-:W0:Y:S03]  /*0380*/  LDCU UR4, c[0x0][0x388] ;  /* 0x00007100ff0477ac */ /* 0x000e260008000800 */
[----:B------:R-:W-:Y:S01]  /*0390*/  ISETP.NE.AND.EX P1, PT, R9, RZ, PT, P1 ;  /* 0x000000ff0900720c */ /* 0x000fe20003f25310 */
[----:B------:R-:W1:Y:S01]  /*03a0*/  LDCU.U8 UR5, c[0x0][0x410] ;  /* 0x00008200ff0577ac */ /* 0x000e620008000000 */
[----:B------:R-:W2:Y:S01]  /*03b0*/  LDCU UR8, c[0x0][0x448] ;  /* 0x00008900ff0877ac */ /* 0x000ea20008000800 */
[----:B------:R-:W3:Y:S01]  /*03c0*/  LDCU.64 UR10, c[0x0][0x3a0] ;  /* 0x00007400ff0a77ac */ /* 0x000ee20008000a00 */
[----:B------:R-:W4:Y:S09]  /*03d0*/  LDCU.64 UR12, c[0x0][0x398] ;  /* 0x00007300ff0c77ac */ /* 0x000f320008000a00 */
.L_x_3493:
[----:B---3--:R-:W-:Y:S01]  /*03e0*/  ISETP.NE.U32.AND P2, PT, RZ, UR10, PT ;  /* 0x0000000aff007c0c */ /* 0x008fe2000bf45070 */
[----:B-1----:R-:W3:Y:S01]  /*03f0*/  LDC.64 R112, c[0x0][0x390] ;  /* 0x0000e400ff707b82 */ /* 0x002ee20000000a00 */
[----:B0-----:R-:W-:Y:S02]  /*0400*/  IMAD R0, R4, UR4, RZ ;  /* 0x0000000404007c24 */ /* 0x001fe4000f8e02ff */
[----:B------:R-:W-:-:S03]  /*0410*/  ISETP.NE.AND.EX P2, PT, RZ, UR11, PT, P2 ;  /* 0x0000000bff007c0c */ /* 0x000fc6000bf45320 */
[----:B------:R-:W-:Y:S02]  /*0420*/  SHF.R.S32.HI R3, RZ, 0x1f, R0 ;  /* 0x0000001fff037819 */ /* 0x000fe40000011400 */
[----:B------:R-:W0:Y:S02]  /*0430*/  @P1 LDC.64 R6, c[0x0][0x398] ;  /* 0x0000e600ff061b82 */ /* 0x000e240000000a00 */
[----:B------:R-:W-:-:S04]  /*0440*/  LEA.HI R0, R3, R0, RZ, 0x3 ;  /* 0x0000000003007211 */ /* 0x000fc800078f18ff */
[----:B------:R-:W-:Y:S02]  /*0450*/  LEA.HI.SX32 R3, R0, R5, 0x1d ;  /* 0x0000000500037211 */ /* 0x000fe400078feaff */
[----:B------:R-:W1:Y:S03]  /*0460*/  @P2 LDC.64 R8, c[0x0][0x3a0] ;  /* 0x0000e800ff082b82 */ /* 0x000e660000000a00 */
[----:B---3--:R-:W-:-:S06]  /*0470*/  IMAD.WIDE.U32 R76, R3, 0x10, R112 ;  /* 0x00000010034c7825 */ /* 0x008fcc00078e0070 */
[----:B-----5:R-:W5:Y:S01]  /*0480*/  LDG.E.128 R76, desc[UR6][R76.64] ;  /* 0x000000064c4c7981 */ /* 0x020f62000c1e1d00 */
[----:B----4-:R-:W-:Y:S01]  /*0490*/  UISETP.NE.U32.AND UP0, UPT, UR12, URZ, UPT ;  /* 0x000000ff0c00728c */ /* 0x010fe2000bf05070 */
[----:B0-----:R-:W-:-:S04]  /*04a0*/  @P1 IMAD.WIDE.U32 R6, R3, 0x10, R6 ;  /* 0x0000001003061825 */ /* 0x001fc800078e0006 */
[----:B-1----:R-:W-:Y:S01]  /*04b0*/  @P2 IMAD.WIDE.U32 R8, R3, 0x10, R8 ;  /* 0x0000001003082825 */ /* 0x002fe200078e0008 */
[----:B------:R-:W-:Y:S01]  /*04c0*/  UISETP.NE.AND.EX UP0, UPT, UR13, URZ, UPT, UP0 ;  /* 0x000000ff0d00728c */ /* 0x000fe2000bf05300 */
[----:B------:R0:W5:Y:S04]  /*04d0*/  @P1 LDG.E.128 R24, desc[UR6][R6.64] ;  /* 0x0000000606181981 */ /* 0x000168000c1e1d00 */
[----:B------:R0:W5:Y:S01]  /*04e0*/  @P2 LDG.E.128 R20, desc[UR6][R8.64] ;  /* 0x0000000608142981 */ /* 0x000162000c1e1d00 */
[----:B------:R-:W-:-:S13]  /*04f0*/  PLOP3.LUT P1, PT, PT, PT, UP0, 0x80, 0x8 ;  /* 0x000000000008781c */ /* 0x000fda0003f2f008 */
[----:B0-----:R-:W-:Y:S05]  /*0500*/  @!P1 BRA `(.L_x_3468) ;  /* 0x00000004002c9947 */ /* 0x001fea0003800000 */
[----:B------:R-:W-:Y:S05]  /*0510*/  @!P2 BRA `(.L_x_3469) ;  /* 0x0000000000b4a947 */ /* 0x000fea0003800000 */
[----:B-----5:R-:W-:Y:S02]  /*0520*/  HADD2.F32 R0, -RZ, R76.H0_H0 ;  /* 0x2000004cff007230 */ /* 0x020fe40000004100 */
[----:B------:R-:W-:Y:S02]  /*0530*/  HADD2.F32 R7, -RZ, R24.H0_H0 ;  /* 0x20000018ff077230 */ /* 0x000fe40000004100 */
[----:B------:R-:W-:Y:S02]  /*0540*/  HADD2.F32 R76, -RZ, R76.H1_H1 ;  /* 0x3000004cff4c7230 */ /* 0x000fe40000004100 */
[----:B------:R-:W-:Y:S02]  /*0550*/  HADD2.F32 R2, -RZ, R77.H0_H0 ;  /* 0x2000004dff027230 */ /* 0x000fe40000004100 */
[----:B------:R-:W-:Y:S01]  /*0560*/  FADD.FTZ R0, R0, R7 ;  /* 0x0000000700007221 */ /* 0x000fe20000010000 */
[----:B------:R-:W-:Y:S02]  /*0570*/  HADD2.F32 R8, -RZ, R78.H0_H0 ;  /* 0x2000004eff087230 */ /* 0x000fe40000004100 */
[----:B------:R-:W-:-:S02]  /*0580*/  HADD2.F32 R7, -RZ, R24.H1_H1 ;  /* 0x30000018ff077230 */ /* 0x000fc40000004100 */
[----:B------:R-:W-:Y:S02]  /*0590*/  HADD2.F32 R9, -RZ, R25.H0_H0 ;  /* 0x20000019ff097230 */ /* 0x000fe40000004100 */
[----:B------:R-:W-:Y:S02]  /*05a0*/  HADD2.F32 R11, -RZ, R26.H0_H0 ;  /* 0x2000001aff0b7230 */ /* 0x000fe40000004100 */
[----:B------:R-:W-:Y:S01]  /*05b0*/  FADD.FTZ R76, R76, R7 ;  /* 0x000000074c4c7221 */ /* 0x000fe20000010000 */
        /* <DEDUP_REMOVED lines=35> */
.L_x_3469:
[----:B-----5:R-:W-:Y:S02]  /*07f0*/  HADD2.F32 R14, -RZ, R76.H0_H0 ;  /* 0x2000004cff0e7230 */ /* 0x020fe40000004100 */
[----:B------:R-:W-:Y:S02]  /*0800*/  HADD2.F32 R13, -RZ, R77.H0_H0 ;  /* 0x2000004dff0d7230 */ /* 0x000fe40000004100 */
[----:B------:R-:W-:Y:S02]  /*0810*/  HADD2.F32 R12, -RZ, R78.H0_H0 ;  /* 0x2000004eff0c7230 */ /* 0x000fe40000004100 */
[----:B------:R-:W-:Y:S02]  /*0820*/  HADD2.F32 R7, -RZ, R24.H0_H0 ;  /* 0x20000018ff077230 */ /* 0x000fe40000004100 */
[----:B------:R-:W-:Y:S02]  /*0830*/  HADD2.F32 R0, -RZ, R25.H0_H0 ;  /* 0x20000019ff007230 */ /* 0x000fe40000004100 */
[----:B------:R-:W-:-:S02]  /*0840*/  HADD2.F32 R9, -RZ, R26.H0_H0 ;  /* 0x2000001aff097230 */ /* 0x000fc40000004100 */
[----:B------:R-:W-:Y:S01]  /*0850*/  FADD.FTZ R14, R14, R7 ;  /* 0x000000070e0e7221 */ /* 0x000fe20000010000 */
[----:B------:R-:W-:Y:S02]  /*0860*/  HADD2.F32 R76, -RZ, R76.H1_H1 ;  /* 0x3000004cff4c7230 */ /* 0x000fe40000004100 */
[----:B------:R-:W-:Y:S01]  /*0870*/  FADD.FTZ R13, R13, R0 ;  /* 0x000000000d0d7221 */ /* 0x000fe20000010000 */
[----:B------:R-:W-:Y:S02]  /*0880*/  HADD2.F32 R8, -RZ, R77.H1_H1 ;  /* 0x3000004dff087230 */ /* 0x000fe40000004100 */
[----:B------:R-:W-:Y:S01]  /*0890*/  FADD.FTZ R12, R12, R9 ;  /* 0x000000090c0c7221 */ /* 0x000fe20000010000 */
[----:B------:R-:W-:Y:S02]  /*08a0*/  HADD2.F32 R78, -RZ, R78.H1_H1 ;  /* 0x3000004eff4e7230 */ /* 0x000fe40000004100 */
[--C-:B------:R-:W-:Y:S02]  /*08b0*/  HADD2.F32 R11, -RZ, R79.reuse.H0_H0 ;  /* 0x2000004fff0b7230 */ /* 0x100fe40000004100 */
        /* <DEDUP_REMOVED lines=16> */
.L_x_3468:
[----:B------:R-:W-:Y:S05]  /*09c0*/  @!P2 BRA `(.L_x_3471) ;  /* 0x000000000074a947 */ /* 0x000fea0003800000 */
        /* <DEDUP_REMOVED lines=29> */
.L_x_3471:
        /* <DEDUP_REMOVED lines=8> */
.L_x_3470:
[----:B------:R-:W0:Y:S01]  /*0c20*/  @P0 LDC.64 R80, c[0x0][0x3a8] ;  /* 0x0000ea00ff500b82 */ /* 0x000e220000000a00 */
[----:B------:R-:W-:-:S05]  /*0c30*/  IADD3 R2, PT, PT, R3, 0x20, RZ ;  /* 0x0000002003027810 */ /* 0x000fca0007ffe0ff */
[----:B------:R-:W-:Y:S02]  /*0c40*/  IMAD.WIDE.U32 R76, R2, 0x10, R112 ;  /* 0x00000010024c7825 */ /* 0x000fe400078e0070 */
[----:B------:R-:W1:Y:S08]  /*0c50*/  @P1 LDC.64 R82, c[0x0][0x398] ;  /* 0x0000e600ff521b82 */ /* 0x000e700000000a00 */
[----:B------:R-:W3:Y:S01]  /*0c60*/  @P2 LDC.64 R84, c[0x0][0x3a0] ;  /* 0x0000e800ff542b82 */ /* 0x000ee20000000a00 */
[----:B0-----:R-:W-:-:S05]  /*0c70*/  @P0 IMAD.WIDE.U32 R80, R3, 0x10, R80 ;  /* 0x0000001003500825 */ /* 0x001fca00078e0050 */
[----:B------:R0:W-:Y:S01]  /*0c80*/  @P0 STG.E.128 desc[UR6][R80.64], R16 ;  /* 0x0000001050000986 */ /* 0x0001e2000c101d06 */
[----:B-1----:R-:W-:-:S03]  /*0c90*/  @P1 IMAD.WIDE.U32 R82, R2, 0x10, R82 ;  /* 0x0000001002521825 */ /* 0x002fc600078e0052 */
[----:B------:R-:W5:Y:S04]  /*0ca0*/  LDG.E.128 R76, desc[UR6][R76.64] ;  /* 0x000000064c4c7981 */ /* 0x000f68000c1e1d00 */
[----:B------:R0:W5:Y:S01]  /*0cb0*/  @P1 LDG.E.128 R24, desc[UR6][R82.64] ;  /* 0x0000000652181981 */ /* 0x000162000c1e1d00 */
[----:B---3--:R-:W-:-:S05]  /*0cc0*/  @P2 IMAD.WIDE.U32 R84, R2, 0x10, R84 ;  /* 0x0000001002542825 */ /* 0x008fca00078e0054 */
        /* <DEDUP_REMOVED lines=16> */
.L_x_3473:
        /* <DEDUP_REMOVED lines=29> */
.L_x_3472:
        /* <DEDUP_REMOVED lines=32> */
.L_x_3475:
[----:B-----5:R-:W-:Y:S02]  /*11a0*/  HADD2.F32 R0, -RZ, R76.H0_H0 ;  /* 0x2000004cff007230 */ /* 0x020fe40000004100 */
[----:B------:R-:W-:Y:S02]  /*11b0*/  HADD2.F32 R15, -RZ, R24.H0_H0 ;  /* 0x20000018ff0f7230 */ /* 0x000fe40000004100 */
[--C-:B------:R-:W-:Y:S02]  /*11c0*/  HADD2.F32 R6, -RZ, R77.reuse.H0_H0 ;  /* 0x2000004dff067230 */ /* 0x100fe40000004100 */
[----:B------:R-:W-:Y:S02]  /*11d0*/  HADD2.F32 R77, -RZ, R77.H1_H1 ;  /* 0x3000004dff4d7230 */ /* 0x000fe40000004100 */
[----:B------:R-:W-:Y:S01]  /*11e0*/  FADD.FTZ R0, R15, R0 ;  /* 0x000000000f007221 */ /* 0x000fe20000010000 */
[----:B------:R-:W-:Y:S02]  /*11f0*/  HADD2.F32 R16, -RZ, R25.H1_H1 ;  /* 0x30000019ff107230 */ /* 0x000fe40000004100 */
[----:B------:R-:W-:-:S02]  /*1200*/  HADD2.F32 R76, -RZ, R76.H1_H1 ;  /* 0x3000004cff4c7230 */ /* 0x000fc40000004100 */
[----:B------:R-:W-:Y:S02]  /*1210*/  HADD2.F32 R18, -RZ, R78.H0_H0 ;  /* 0x2000004eff127230 */ /* 0x000fe40000004100 */
[----:B------:R-:W-:Y:S01]  /*1220*/  FADD.FTZ R16, R16, R77 ;  /* 0x0000004d10107221 */ /* 0x000fe20000010000 */
[----:B------:R-:W-:Y:S02]  /*1230*/  HADD2.F32 R15, -RZ, R24.H1_H1 ;  /* 0x30000018ff0f7230 */ /* 0x000fe40000004100 */
[----:B------:R-:W-:Y:S02]  /*1240*/  HADD2.F32 R19, -RZ, R26.H0_H0 ;  /* 0x2000001aff137230 */ /* 0x000fe40000004100 */
[----:B------:R-:W-:Y:S02]  /*1250*/  HADD2.F32 R80, -RZ, R79.H0_H0 ;  /* 0x2000004fff507230 */ /* 0x000fe40000004100 */
[----:B------:R-:W-:Y:S01]  /*1260*/  FADD.FTZ R76, R15, R76 ;  /* 0x0000004c0f4c7221 */ /* 0x000fe20000010000 */
[----:B------:R-:W-:-:S02]  /*1270*/  HADD2.F32 R77, -RZ, R27.H0_H0 ;  /* 0x2000001bff4d7230 */ /* 0x000fc40000004100 */
[----:B------:R-:W-:Y:S01]  /*1280*/  FADD.FTZ R18, R19, R18 ;  /* 0x0000001213127221 */ /* 0x000fe20000010000 */
[----:B------:R-:W-:Y:S02]  /*1290*/  HADD2.F32 R81, -RZ, R79.H1_H1 ;  /* 0x3000004fff517230 */ /* 0x000fe40000004100 */
[----:B------:R-:W-:Y:S02]  /*12a0*/  HADD2.F32 R17, -RZ, R25.H0_H0 ;  /* 0x20000019ff117230 */ /* 0x000fe40000004100 */
[----:B------:R-:W-:Y:S01]  /*12b0*/  FADD.FTZ R77, R77, R80 ;  /* 0x000000504d4d7221 */ /* 0x000fe20000010000 */
[----:B------:R-:W-:Y:S02]  /*12c0*/  HADD2.F32 R82, -RZ, R27.H1_H1 ;  /* 0x3000001bff527230 */ /* 0x000fe40000004100 */
        /* <DEDUP_REMOVED lines=25> */
.L_x_3474:
        /* <DEDUP_REMOVED lines=12> */
[----:B------:R-:W-:Y:S05]  /*1520*/  BRA.U UP0, `(.L_x_3476) ;  /* 0x00000001009c7547 */ /* 0x000fea000b800000 */
[----:B------:R-:W-:Y:S05]  /*1530*/  BRA.U UP1, `(.L_x_3477) ;  /* 0x0000000101247547 */ /* 0x000fea000b800000 */
[--C-:B-----5:R-:W-:Y:S02]  /*1540*/  HADD2.F32 R84, -RZ, R76.reuse.H0_H0 ;  /* 0x2000004cff547230 */ /* 0x120fe40000004100 */
[----:B0-----:R-:W-:Y:S02]  /*1550*/  HADD2.F32 R89, -RZ, R76.H1_H1 ;  /* 0x3000004cff597230 */ /* 0x001fe40000004100 */
[--C-:B------:R-:W-:Y:S02]  /*1560*/  HADD2.F32 R86, -RZ, R77.reuse.H0_H0 ;  /* 0x2000004dff567230 */ /* 0x100fe40000004100 */
[----:B------:R-:W-:Y:S02]  /*1570*/  HADD2.F32 R91, -RZ, R77.H1_H1 ;  /* 0x3000004dff5b7230 */ /* 0x000fe40000004100 */
[--C-:B------:R-:W-:Y:S02]  /*1580*/  HADD2.F32 R88, -RZ, R78.reuse.H0_H0 ;  /* 0x2000004eff587230 */ /* 0x100fe40000004100 */
[----:B------:R-:W-:-:S02]  /*1590*/  HADD2.F32 R93, -RZ, R78.H1_H1 ;  /* 0x3000004eff5d7230 */ /* 0x000fc40000004100 */
[--C-:B------:R-:W-:Y:S02]  /*15a0*/  HADD2.F32 R90, -RZ, R79.reuse.H0_H0 ;  /* 0x2000004fff5a7230 */ /* 0x100fe40000004100 */
[----:B------:R-:W-:Y:S01]  /*15b0*/  HADD2.F32 R95, -RZ, R79.H1_H1 ;  /* 0x3000004fff5f7230 */ /* 0x000fe20000004100 */
[----:B------:R-:W-:Y:S06]  /*15c0*/  BRA `(.L_x_3478) ;  /* 0x00000004009c7947 */ /* 0x000fec0003800000 */
.L_x_3477:
        /* <DEDUP_REMOVED lines=29> */
.L_x_3476:
[----:B------:R-:W-:Y:S05]  /*17a0*/  BRA.U UP1, `(.L_x_3479) ;  /* 0x0000000101747547 */ /* 0x000fea000b800000 */
        /* <DEDUP_REMOVED lines=29> */
.L_x_3479:
[----:B0----5:R-:W-:Y:S02]  /*1980*/  HADD2.F32 R16, -RZ, R76.H0_H0 ;  /* 0x2000004cff107230 */ /* 0x021fe40000004100 */
[----:B------:R-:W-:Y:S02]  /*1990*/  HADD2.F32 R17, -RZ, R24.H0_H0 ;  /* 0x20000018ff117230 */ /* 0x000fe40000004100 */
[----:B------:R-:W-:Y:S02]  /*19a0*/  HADD2.F32 R76, -RZ, R76.H1_H1 ;  /* 0x3000004cff4c7230 */ /* 0x000fe40000004100 */
[----:B------:R-:W-:Y:S02]  /*19b0*/  HADD2.F32 R18, -RZ, R77.H0_H0 ;  /* 0x2000004dff127230 */ /* 0x000fe40000004100 */
[----:B------:R-:W-:Y:S01]  /*19c0*/  FADD.FTZ R16, R17, R16 ;  /* 0x0000001011107221 */ /* 0x000fe20000010000 */
[----:B------:R-:W-:Y:S02]  /*19d0*/  HADD2.F32 R86, -RZ, R78.H1_H1 ;  /* 0x3000004eff567230 */ /* 0x000fe40000004100 */
[----:B------:R-:W-:-:S02]  /*19e0*/  HADD2.F32 R17, -RZ, R24.H1_H1 ;  /* 0x30000018ff117230 */ /* 0x000fc40000004100 */
[----:B------:R-:W-:Y:S02]  /*19f0*/  HADD2.F32 R19, -RZ, R25.H0_H0 ;  /* 0x20000019ff137230 */ /* 0x000fe40000004100 */
[----:B------:R-:W-:Y:S02]  /*1a00*/  HADD2.F32 R89, -RZ, R26.H1_H1 ;  /* 0x3000001aff597230 */ /* 0x000fe40000004100 */
[----:B------:R-:W-:Y:S01]  /*1a10*/  FADD.FTZ R76, R17, R76 ;  /* 0x0000004c114c7221 */ /* 0x000fe20000010000 */
[----:B------:R-:W-:Y:S02]  /*1a20*/  HADD2.F32 R84, -RZ, R78.H0_H0 ;  /* 0x2000004eff547230 */ /* 0x000fe40000004100 */
[----:B------:R-:W-:Y:S01]  /*1a30*/  FADD.FTZ R18, R19, R18 ;  /* 0x0000001213127221 */ /* 0x000fe20000010000 */
[----:B------:R-:W-:Y:S02]  /*1a40*/  HADD2.F32 R77, -RZ, R77.H1_H1 ;  /* 0x3000004dff4d7230 */ /* 0x000fe40000004100 */
[----:B------:R-:W-:Y:S01]  /*1a50*/  FADD.FTZ R93, R89, R86 ;  /* 0x00000056595d7221 */ /* 0x000fe20000010000 */
[----:B------:R-:W-:-:S02]  /*1a60*/  HADD2.F32 R78, -RZ, R25.H1_H1 ;  /* 0x30000019ff4e7230 */ /* 0x000fc40000004100 */
[--C-:B------:R-:W-:Y:S02]  /*1a70*/  HADD2.F32 R90, -RZ, R79.reuse.H0_H0 ;  /* 0x2000004fff5a7230 */ /* 0x100fe40000004100 */
[----:B------:R-:W-:Y:S02]  /*1a80*/  HADD2.F32 R91, -RZ, R79.H1_H1 ;  /* 0x3000004fff5b7230 */ /* 0x000fe40000004100 */
[----:B------:R-:W-:Y:S01]  /*1a90*/  FADD.FTZ R77, R78, R77 ;  /* 0x0000004d4e4d7221 */ /* 0x000fe20000010000 */
[----:B------:R-:W-:Y:S02]  /*1aa0*/  HADD2.F32 R79, -RZ, R26.H0_H0 ;  /* 0x2000001aff4f7230 */ /* 0x000fe40000004100 */
[----:B------:R-:W-:Y:S02]  /*1ab0*/  HADD2.F32 R89, -RZ, R27.H0_H0 ;  /* 0x2000001bff597230 */ /* 0x000fe40000004100 */
        /* <DEDUP_REMOVED lines=24> */
.L_x_3478:
        /* <DEDUP_REMOVED lines=23> */
.L_x_3481:
        /* <DEDUP_REMOVED lines=29> */
.L_x_3480:
        /* <DEDUP_REMOVED lines=30> */
.L_x_3483:
        /* <DEDUP_REMOVED lines=19> */
[----:B------:R-:W-:Y:S02]  /*2290*/  HADD2.F32 R97, -RZ, R27.H1_H1 ;  /* 0x3000001bff617230 */ /* 0x000fe40000004100 */
        /* <DEDUP_REMOVED lines=24> */
.L_x_3482:
        /* <DEDUP_REMOVED lines=23> */
.L_x_3485:
        /* <DEDUP_REMOVED lines=29> */
.L_x_3484:
        /* <DEDUP_REMOVED lines=30> */
.L_x_3487:
[----:B0----5:R-:W-:Y:S02]  /*2940*/  HADD2.F32 R16, -RZ, R76.H0_H0 ;  /* 0x2000004cff107230 */ /* 0x021fe40000004100 */
[----:B------:R-:W-:Y:S02]  /*2950*/  HADD2.F32 R17, -RZ, R24.H0_H0 ;  /* 0x20000018ff117230 */ /* 0x000fe40000004100 */
[----:B------:R-:W-:Y:S02]  /*2960*/  HADD2.F32 R104, -RZ, R78.H1_H1 ;  /* 0x3000004eff687230 */ /* 0x000fe40000004100 */
[--C-:B------:R-:W-:Y:S02]  /*2970*/  HADD2.F32 R19, -RZ, R77.reuse.H0_H0 ;  /* 0x2000004dff137230 */ /* 0x100fe40000004100 */
[----:B------:R-:W-:Y:S01]  /*2980*/  FADD.FTZ R16, R17, R16 ;  /* 0x0000001011107221 */ /* 0x000fe20000010000 */
[----:B------:R-:W-:Y:S02]  /*2990*/  HADD2.F32 R17, -RZ, R26.H1_H1 ;  /* 0x3000001aff117230 */ /* 0x000fe40000004100 */
[----:B------:R-:W-:-:S02]  /*29a0*/  HADD2.F32 R109, -RZ, R77.H1_H1 ;  /* 0x3000004dff6d7230 */ /* 0x000fc40000004100 */
[----:B------:R-:W-:Y:S02]  /*29b0*/  HADD2.F32 R107, -RZ, R76.H1_H1 ;  /* 0x3000004cff6b7230 */ /* 0x000fe40000004100 */
[----:B------:R-:W-:Y:S01]  /*29c0*/  FADD.FTZ R111, R17, R104 ;  /* 0x00000068116f7221 */ /* 0x000fe20000010000 */
[----:B------:R-:W-:Y:S02]  /*29d0*/  HADD2.F32 R77, -RZ, R78.H0_H0 ;  /* 0x2000004eff4d7230 */ /* 0x000fe40000004100 */
[----:B------:R-:W-:Y:S02]  /*29e0*/  HADD2.F32 R102, -RZ, R26.H0_H0 ;  /* 0x2000001aff667230 */ /* 0x000fe40000004100 */
[----:B------:R-:W-:Y:S02]  /*29f0*/  HADD2.F32 R18, -RZ, R24.H1_H1 ;  /* 0x30000018ff127230 */ /* 0x000fe40000004100 */
[--C-:B------:R-:W-:Y:S02]  /*2a00*/  HADD2.F32 R76, -RZ, R25.reuse.H0_H0 ;  /* 0x20000019ff4c7230 */ /* 0x100fe40000004100 */
[----:B------:R-:W-:Y:S01]  /*2a10*/  FADD.FTZ R77, R102, R77 ;  /* 0x0000004d664d7221 */ /* 0x000fe20000010000 */
[----:B------:R-:W-:-:S02]  /*2a20*/  HADD2.F32 R78, -RZ, R25.H1_H1 ;  /* 0x30000019ff4e7230 */ /* 0x000fc40000004100 */
[----:B------:R-:W-:Y:S01]  /*2a30*/  FADD.FTZ R107, R18, R107 ;  /* 0x0000006b126b7221 */ /* 0x000fe20000010000 */
[----:B------:R-:W-:Y:S02]  /*2a40*/  HADD2.F32 R17, -RZ, R20.H0_H0 ;  /* 0x20000014ff117230 */ /* 0x000fe40000004100 */
[----:B------:R-:W-:Y:S01]  /*2a50*/  FADD.FTZ R19, R76, R19 ;  /* 0x000000134c137221 */ /* 0x000fe20000010000 */
[--C-:B------:R-:W-:Y:S02]  /*2a60*/  HADD2.F32 R108, -RZ, R79.reuse.H0_H0 ;  /* 0x2000004fff6c7230 */ /* 0x100fe40000004100 */
[----:B------:R-:W-:Y:S01]  /*2a70*/  FADD.FTZ R109, R78, R109 ;  /* 0x0000006d4e6d7221 */ /* 0x000fe20000010000 */
[----:B------:R-:W-:Y:S02]  /*2a80*/  HADD2.F32 R110, -RZ, R79.H1_H1 ;  /* 0x3000004fff6e7230 */ /* 0x000fe40000004100 */
[----:B------:R-:W-:Y:S01]  /*2a90*/  FADD.FTZ R102, R17, R16 ;  /* 0x0000001011667221 */ /* 0x000fe20000010000 */
[----:B------:R-:W-:-:S02]  /*2aa0*/  HADD2.F32 R79, -RZ, R27.H0_H0 ;  /* 0x2000001bff4f7230 */ /* 0x000fc40000004100 */
        /* <DEDUP_REMOVED lines=21> */
.L_x_3486:
[----:B------:R-:W0:Y:S08]  /*2c00*/  @P0 LDC.64 R116, c[0x0][0x3a8] ;  /* 0x0000ea00ff740b82 */ /* 0x000e300000000a00 */
[----:B------:R-:W1:Y:S08]  /*2c10*/  @P2 LDC.64 R76, c[0x0][0x3a0] ;  /* 0x0000e800ff4c2b82 */ /* 0x000e700000000a00 */
[----:B------:R-:W3:Y:S01]  /*2c20*/  @P1 LDC.64 R78, c[0x0][0x398] ;  /* 0x0000e600ff4e1b82 */ /* 0x000ee20000000a00 */
[----:B0-----:R-:W-:Y:S01]  /*2c30*/  @P0 IMAD.WIDE.U32 R122, R103, 0x10, R116 ;  /* 0x00000010677a0825 */ /* 0x001fe200078e0074 */
[----:B------:R-:W-:-:S04]  /*2c40*/  IADD3 R116, PT, PT, R3, 0xa0, RZ ;  /* 0x000000a003747810 */ /* 0x000fc80007ffe0ff */
[----:B------:R0:W-:Y:S01]  /*2c50*/  @P0 STG.E.128 desc[UR6][R122.64], R16 ;  /* 0x000000107a000986 */ /* 0x0001e2000c101d06 */
[----:B-1----:R-:W-:-:S04]  /*2c60*/  @P2 IMAD.WIDE.U32 R120, R116, 0x10, R76 ;  /* 0x0000001074782825 */ /* 0x002fc800078e004c */
[C---:B------:R-:W-:Y:S01]  /*2c70*/  IMAD.WIDE.U32 R76, R116.reuse, 0x10, R112 ;  /* 0x00000010744c7825 */ /* 0x040fe200078e0070 */
[----:B------:R0:W5:Y:S03]  /*2c80*/  @P2 LDG.E.128 R20, desc[UR6][R120.64] ;  /* 0x0000000678142981 */ /* 0x000166000c1e1d00 */
[----:B---3--:R-:W-:Y:S02]  /*2c90*/  @P1 IMAD.WIDE.U32 R118, R116, 0x10, R78 ;  /* 0x0000001074761825 */ /* 0x008fe400078e004e */
[----:B------:R-:W5:Y:S04]  /*2ca0*/  LDG.E.128 R76, desc[UR6][R76.64] ;  /* 0x000000064c4c7981 */ /* 0x000f68000c1e1d00 */
[----:B------:R0:W5:Y:S01]  /*2cb0*/  @P1 LDG.E.128 R24, desc[UR6][R118.64] ;  /* 0x0000000676181981 */ /* 0x000162000c1e1d00 */
[----:B------:R-:W-:Y:S05]  /*2cc0*/  BRA.U UP0, `(.L_x_3488) ;  /* 0x00000001009c7547 */ /* 0x000fea000b800000 */
[----:B------:R-:W-:Y:S05]  /*2cd0*/  BRA.U UP1, `(.L_x_3489) ;  /* 0x0000000101247547 */ /* 0x000fea000b800000 */
[--C-:B-----5:R-:W-:Y:S02]  /*2ce0*/  HADD2.F32 R113, -RZ, R76.reuse.H0_H0 ;  /* 0x2000004cff717230 */ /* 0x120fe40000004100 */
[----:B------:R-:W-:Y:S02]  /*2cf0*/  HADD2.F32 R110, -RZ, R77.H0_H0 ;  /* 0x2000004dff6e7230 */ /* 0x000fe40000004100 */
[----:B------:R-:W-:Y:S02]  /*2d00*/  HADD2.F32 R112, -RZ, R79.H0_H0 ;  /* 0x2000004fff707230 */ /* 0x000fe40000004100 */
[----:B------:R-:W-:Y:S02]  /*2d10*/  HADD2.F32 R76, -RZ, R76.H1_H1 ;  /* 0x3000004cff4c7230 */ /* 0x000fe40000004100 */
[----:B------:R-:W-:Y:S02]  /*2d20*/  HADD2.F32 R77, -RZ, R77.H1_H1 ;  /* 0x3000004dff4d7230 */ /* 0x000fe40000004100 */
[----:B------:R-:W-:-:S02]  /*2d30*/  HADD2.F32 R114, -RZ, R78.H0_H0 ;  /* 0x2000004eff727230 */ /* 0x000fc40000004100 */
[----:B------:R-:W-:Y:S02]  /*2d40*/  HADD2.F32 R117, -RZ, R78.H1_H1 ;  /* 0x3000004eff757230 */ /* 0x000fe40000004100 */
[----:B------:R-:W-:Y:S01]  /*2d50*/  HADD2.F32 R79, -RZ, R79.H1_H1 ;  /* 0x3000004fff4f7230 */ /* 0x000fe20000004100 */
[----:B------:R-:W-:Y:S06]  /*2d60*/  BRA `(.L_x_3490) ;  /* 0x00000004009c7947 */ /* 0x000fec0003800000 */
.L_x_3489:
[----:B-----5:R-:W-:Y:S02]  /*2d70*/  HADD2.F32 R113, -RZ, R76.H0_H0 ;  /* 0x2000004cff717230 */ /* 0x020fe40000004100 */
[----:B0-----:R-:W-:Y:S02]  /*2d80*/  HADD2.F32 R16, -RZ, R20.H0_H0 ;  /* 0x20000014ff107230 */ /* 0x001fe40000004100 */
[----:B------:R-:W-:Y:S02]  /*2d90*/  HADD2.F32 R110, -RZ, R77.H0_H0 ;  /* 0x2000004dff6e7230 */ /* 0x000fe40000004100 */
[----:B------:R-:W-:Y:S02]  /*2da0*/  HADD2.F32 R17, -RZ, R21.H0_H0 ;  /* 0x20000015ff117230 */ /* 0x000fe40000004100 */
[----:B------:R-:W-:Y:S01]  /*2db0*/  FADD.FTZ R113, R16, R113 ;  /* 0x0000007110717221 */ /* 0x000fe20000010000 */
[--C-:B------:R-:W-:Y:S02]  /*2dc0*/  HADD2.F32 R112, -RZ, R79.reuse.H0_H0 ;  /* 0x2000004fff707230 */ /* 0x100fe40000004100 */
[----:B------:R-:W-:-:S02]  /*2dd0*/  HADD2.F32 R79, -RZ, R79.H1_H1 ;  /* 0x3000004fff4f7230 */ /* 0x000fc40000004100 */
[----:B------:R-:W-:Y:S01]  /*2de0*/  FADD.FTZ R110, R17, R110 ;  /* 0x0000006e116e7221 */ /* 0x000fe20000010000 */
[--C-:B------:R-:W-:Y:S02]  /*2df0*/  HADD2.F32 R17, -RZ, R23.reuse.H0_H0 ;  /* 0x20000017ff117230 */ /* 0x100fe40000004100 */
[----:B------:R-:W-:Y:S02]  /*2e00*/  HADD2.F32 R16, -RZ, R23.H1_H1 ;  /* 0x30000017ff107230 */ /* 0x000fe40000004100 */
[----:B------:R-:W-:Y:S02]  /*2e10*/  HADD2.F32 R114, -RZ, R78.H0_H0 ;  /* 0x2000004eff727230 */ /* 0x000fe40000004100 */
[----:B------:R-:W-:Y:S01]  /*2e20*/  FADD.FTZ R112, R17, R112 ;  /* 0x0000007011707221 */ /* 0x000fe20000010000 */
[----:B------:R-:W-:Y:S02]  /*2e30*/  HADD2.F32 R19, -RZ, R22.H0_H0 ;  /* 0x20000016ff137230 */ /* 0x000fe40000004100 */
[----:B------:R-:W-:Y:S01]  /*2e40*/  FADD.FTZ R79, R16, R79 ;  /* 0x0000004f104f7221 */ /* 0x000fe20000010000 */
[----:B------:R-:W-:-:S02]  /*2e50*/  HADD2.F32 R76, -RZ, R76.H1_H1 ;  /* 0x3000004cff4c7230 */ /* 0x000fc40000004100 */
[----:B------:R-:W-:Y:S02]  /*2e60*/  HADD2.F32 R77, -RZ, R77.H1_H1 ;  /* 0x3000004dff4d7230 */ /* 0x000fe40000004100 */
[----:B------:R-:W-:Y:S01]  /*2e70*/  FADD.FTZ R114, R19, R114 ;  /* 0x0000007213727221 */ /* 0x000fe20000010000 */
[----:B------:R-:W-:Y:S01]  /*2e80*/  HADD2.F32 R78, -RZ, R78.H1_H1 ;  /* 0x3000004eff4e7230 */ /* 0x000fe20000004100 */
[----:B------:R-:W-:Y:S01]  /*2e90*/  F2FP.F16.F32.PACK_AB R19, R79, R112 ;  /* 0x000000704f13723e */ /* 0x000fe200000000ff */
[----:B------:R-:W-:Y:S02]  /*2ea0*/  HADD2.F32 R117, -RZ, R22.H1_H1 ;  /* 0x30000016ff757230 */ /* 0x000fe40000004100 */
[----:B------:R-:W-:Y:S02]  /*2eb0*/  HADD2.F32 R16, -RZ, R21.H1_H1 ;  /* 0x30000015ff107230 */ /* 0x000fe40000004100 */
[----:B------:R-:W-:Y:S02]  /*2ec0*/  HADD2.F32 R17, -RZ, R20.H1_H1 ;  /* 0x30000014ff117230 */ /* 0x000fe40000004100 */
[----:B------:R-:W-:Y:S01]  /*2ed0*/  FADD.FTZ R117, R117, R78 ;  /* 0x0000004e75757221 */ /* 0x000fe20000010000 */
[----:B------:R-:W-:-:S02]  /*2ee0*/  FADD.FTZ R77, R16, R77 ;  /* 0x0000004d104d7221 */ /* 0x000fc40000010000 */
[----:B------:R-:W-:Y:S02]  /*2ef0*/  FADD.FTZ R76, R17, R76 ;  /* 0x0000004c114c7221 */ /* 0x000fe40000010000 */
[----:B------:R-:W-:Y:S02]  /*2f00*/  F2FP.F16.F32.PACK_AB R18, R117, R114 ;  /* 0x000000727512723e */ /* 0x000fe400000000ff */
[----:B------:R-:W-:Y:S02]  /*2f10*/  F2FP.F16.F32.PACK_AB R17, R77, R110 ;  /* 0x0000006e4d11723e */ /* 0x000fe400000000ff */
[----:B------:R-:W-:Y:S01]  /*2f20*/  F2FP.F16.F32.PACK_AB R16, R76, R113 ;  /* 0x000000714c10723e */ /* 0x000fe200000000ff */
[----:B------:R-:W-:Y:S06]  /*2f30*/  BRA `(.L_x_3490) ;  /* 0x0000000400287947 */ /* 0x000fec0003800000 */
.L_x_3488:
[----:B------:R-:W-:Y:S05]  /*2f40*/  BRA.U UP1, `(.L_x_3491) ;  /* 0x0000000101747547 */ /* 0x000fea000b800000 */
        /* <DEDUP_REMOVED lines=29> */
.L_x_3491:
[----:B-----5:R-:W-:Y:S02]  /*3120*/  HADD2.F32 R113, -RZ, R76.H0_H0 ;  /* 0x2000004cff717230 */ /* 0x020fe40000004100 */
[----:B0-----:R-:W-:Y:S02]  /*3130*/  HADD2.F32 R16, -RZ, R24.H0_H0 ;  /* 0x20000018ff107230 */ /* 0x001fe40000004100 */
[----:B------:R-:W-:Y:S02]  /*3140*/  HADD2.F32 R76, -RZ, R76.H1_H1 ;  /* 0x3000004cff4c7230 */ /* 0x000fe40000004100 */
[----:B------:R-:W-:Y:S02]  /*3150*/  HADD2.F32 R17, -RZ, R24.H1_H1 ;  /* 0x30000018ff117230 */ /* 0x000fe40000004100 */
[----:B------:R-:W-:Y:S01]  /*3160*/  FADD.FTZ R113, R16, R113 ;  /* 0x0000007110717221 */ /* 0x000fe20000010000 */
[--C-:B------:R-:W-:Y:S02]  /*3170*/  HADD2.F32 R110, -RZ, R77.reuse.H0_H0 ;  /* 0x2000004dff6e7230 */ /* 0x100fe40000004100 */
[----:B------:R-:W-:-:S02]  /*3180*/  HADD2.F32 R77, -RZ, R77.H1_H1 ;  /* 0x3000004dff4d7230 */ /* 0x000fc40000004100 */
[----:B------:R-:W-:Y:S01]  /*3190*/  FADD.FTZ R76, R17, R76 ;  /* 0x0000004c114c7221 */ /* 0x000fe20000010000 */
[--C-:B------:R-:W-:Y:S02]  /*31a0*/  HADD2.F32 R17, -RZ, R25.reuse.H0_H0 ;  /* 0x20000019ff117230 */ /* 0x100fe40000004100 */
[----:B------:R-:W-:Y:S02]  /*31b0*/  HADD2.F32 R16, -RZ, R25.H1_H1 ;  /* 0x30000019ff107230 */ /* 0x000fe40000004100 */
[----:B------:R-:W-:Y:S02]  /*31c0*/  HADD2.F32 R117, -RZ, R78.H1_H1 ;  /* 0x3000004eff757230 */ /* 0x000fe40000004100 */
[----:B------:R-:W-:Y:S01]  /*31d0*/  FADD.FTZ R110, R17, R110 ;  /* 0x0000006e116e7221 */ /* 0x000fe20000010000 */
[----:B------:R-:W-:Y:S02]  /*31e0*/  HADD2.F32 R17, -RZ, R79.H0_H0 ;  /* 0x2000004fff117230 */ /* 0x000fe40000004100 */
[----:B------:R-:W-:Y:S01]  /*31f0*/  FADD.FTZ R77, R16, R77 ;  /* 0x0000004d104d7221 */ /* 0x000fe20000010000 */
[----:B------:R-:W-:-:S02]  /*3200*/  HADD2.F32 R16, -RZ, R26.H1_H1 ;  /* 0x3000001aff107230 */ /* 0x000fc40000004100 */
[----:B------:R-:W-:Y:S02]  /*3210*/  HADD2.F32 R18, -RZ, R27.H0_H0 ;  /* 0x2000001bff127230 */ /* 0x000fe40000004100 */
[----:B------:R-:W-:Y:S02]  /*3220*/  HADD2.F32 R114, -RZ, R78.H0_H0 ;  /* 0x2000004eff727230 */ /* 0x000fe40000004100 */
[----:B------:R-:W-:Y:S01]  /*3230*/  FADD.FTZ R117, R16, R117 ;  /* 0x0000007510757221 */ /* 0x000fe20000010000 */
        /* <DEDUP_REMOVED lines=26> */
.L_x_3490:
[----:B------:R-:W-:Y:S01]  /*33e0*/  FADD.FTZ R78, RZ, R14 ;  /* 0x0000000eff4e7221 */ /* 0x000fe20000010000 */
[----:B0-----:R-:W0:Y:S01]  /*33f0*/  @P0 LDC.64 R118, c[0x0][0x3a8] ;  /* 0x0000ea00ff760b82 */ /* 0x001e220000000a00 */
        /* <DEDUP_REMOVED lines=13> */
[----:B0-----:R-:W-:Y:S01]  /*34d0*/  FADD.FTZ R119, R78, R81 ;  /* 0x000000514e777221 */ /* 0x001fe20000010000 */
[----:B------:R-:W0:Y:S03]  /*34e0*/  S2R R118, SR_TID.X ;  /* 0x0000000000767919 */ /* 0x000e260000002100 */
        /* <DEDUP_REMOVED lines=155> */
.L_x_3505:
[----:B------:R-:W3:Y:S01]  /*3ea0*/  @!P2 LDC.64 R118, c[0x0][0x3c0] ;  /* 0x0000f000ff76ab82 */ /* 0x000ee20000000a00 */
[----:B------:R-:W-:Y:S01]  /*3eb0*/  ISETP.NE.AND P3, PT, RZ, UR5, PT ;  /* 0x00000005ff007c0c */ /* 0x000fe2000bf65270 */
[----:B01----:R-:W-:-:S04]  /*3ec0*/  FADD.FTZ R123, R123, R78 ;  /* 0x0000004e7b7b7221 */ /* 0x003fc80000010000 */
[----:B--2---:R-:W-:Y:S01]  /*3ed0*/  FFMA.FTZ R78, R123, R120, UR8 ;  /* 0x000000087b4e7e23 */ /* 0x004fe20008010078 */
[----:B------:R-:W-:Y:S01]  /*3ee0*/  HADD2.F32 R123, -RZ, R48.H0_H0 ;  /* 0x20000030ff7b7230 */ /* 0x000fe20000004100 */
[----:B------:R-:W0:Y:S01]  /*3ef0*/  @!P2 LDC.64 R120, c[0x0][0x3c8] ;  /* 0x0000f200ff78ab82 */ /* 0x000e220000000a00 */
[----:B---3--:R-:W-:-:S04]  /*3f00*/  @!P2 IMAD.WIDE R124, R4, 0x4, R118 ;  /* 0x00000004047ca825 */ /* 0x008fc800078e0276 */
[----:B------:R-:W-:Y:S01]  /*3f10*/  FMUL.FTZ R118, R122, R122 ;  /* 0x0000007a7a767220 */ /* 0x000fe20000410000 */
[----:B------:R1:W-:Y:S04]  /*3f20*/  @!P2 STG.E desc[UR6][R124.64], R122 ;  /* 0x0000007a7c00a986 */ /* 0x0003e8000c101906 */
[----:B------:R-:W-:Y:S01]  /*3f30*/  FSEL R119, R118, RZ, P3 ;  /* 0x000000ff76777208 */ /* 0x000fe20001800000 */
[----:B0-----:R-:W-:-:S04]  /*3f40*/  @!P2 IMAD.WIDE R120, R4, 0x4, R120 ;  /* 0x000000040478a825 */ /* 0x001fc800078e0278 */
[----:B------:R-:W-:Y:S01]  /*3f50*/  FADD.FTZ R118, R78, R119 ;  /* 0x000000774e767221 */ /* 0x000fe20000010000 */
[----:B------:R-:W-:-:S05]  /*3f60*/  FSEL R78, R122, RZ, !P3 ;  /* 0x000000ff7a4e7208 */ /* 0x000fca0005800000 */
[----:B------:R-:W0:Y:S01]  /*3f70*/  MUFU.RSQ R118, R118 ;  /* 0x0000007600767308 */ /* 0x000e220000001400 */
[C---:B------:R-:W-:Y:S01]  /*3f80*/  FADD.FTZ R119, -R78.reuse, R14 ;  /* 0x0000000e4e777221 */ /* 0x040fe20000010100 */
[C---:B------:R-:W-:Y:S01]  /*3f90*/  FADD.FTZ R7, -R78.reuse, R7 ;  /* 0x000000074e077221 */ /* 0x040fe20000010100 */
[----:B-1----:R-:W-:Y:S02]  /*3fa0*/  HADD2.F32 R122, -RZ, R72.H1_H1 ;  /* 0x30000048ff7a7230 */ /* 0x002fe40000004100 */
[C---:B------:R-:W-:Y:S01]  /*3fb0*/  FADD.FTZ R13, -R78.reuse, R13 ;  /* 0x0000000d4e0d7221 */ /* 0x040fe20000010100 */
[----:B------:R-:W-:Y:S02]  /*3fc0*/  HADD2.F32 R124, -RZ, R48.H1_H1 ;  /* 0x30000030ff7c7230 */ /* 0x000fe40000004100 */
        /* <DEDUP_REMOVED lines=11> */
[----:B0-----:R-:W-:Y:S01]  /*4080*/  FMUL.FTZ R14, R118, R119 ;  /* 0x00000077760e7220 */ /* 0x001fe20000410000 */
[----:B------:R-:W-:-:S02]  /*4090*/  HADD2.F32 R119, -RZ, R72.H0_H0 ;  /* 0x20000048ff777230 */ /* 0x000fc40000004100 */
[C---:B------:R-:W-:Y:S01]  /*40a0*/  FMUL.FTZ R7, R118.reuse, R7 ;  /* 0x0000000776077220 */ /* 0x040fe20000410000 */
[----:B------:R0:W-:Y:S01]  /*40b0*/  @!P2 STG.E desc[UR6][R120.64], R118 ;  /* 0x000000767800a986 */ /* 0x0001e2000c101906 */
[C---:B------:R-:W-:Y:S01]  /*40c0*/  FMUL.FTZ R13, R118.reuse, R13 ;  /* 0x0000000d760d7220 */ /* 0x040fe20000410000 */
[----:B------:R-:W-:Y:S01]  /*40d0*/  FMUL.FTZ R9, R118, R9 ;  /* 0x0000000976097220 */ /* 0x000fe20000410000 */
[----:B------:R-:W-:Y:S01]  /*40e0*/  FFMA.FTZ R14, R14, R119, R123 ;  /* 0x000000770e0e7223 */ /* 0x000fe2000001007b */
[----:B------:R-:W-:Y:S01]  /*40f0*/  FADD.FTZ R119, -R78, R8 ;  /* 0x000000084e777221 */ /* 0x000fe20000010100 */
[----:B------:R-:W-:Y:S01]  /*4100*/  FFMA.FTZ R7, R7, R122, R124 ;  /* 0x0000007a07077223 */ /* 0x000fe2000001007c */
[----:B------:R-:W-:Y:S02]  /*4110*/  HADD2.F32 R122, -RZ, R49.H0_H0 ;  /* 0x20000031ff7a7230 */ /* 0x000fe40000004100 */
[C---:B------:R-:W-:Y:S01]  /*4120*/  FMUL.FTZ R11, R118.reuse, R11 ;  /* 0x0000000b760b7220 */ /* 0x040fe20000410000 */
[----:B------:R-:W-:Y:S01]  /*4130*/  FMUL.FTZ R8, R118, R119 ;  /* 0x0000007776087220 */ /* 0x000fe20000410000 */
[----:B------:R-:W-:-:S02]  /*4140*/  HADD2.F32 R119, -RZ, R73.H1_H1 ;  /* 0x30000049ff777230 */ /* 0x000fc40000004100 */
[C---:B------:R-:W-:Y:S01]  /*4150*/  FMUL.FTZ R81, R118.reuse, R81 ;  /* 0x0000005176517220 */ /* 0x040fe20000410000 */
[C---:B------:R-:W-:Y:S01]  /*4160*/  FMUL.FTZ R83, R118.reuse, R83 ;  /* 0x0000005376537220 */ /* 0x040fe20000410000 */
[----:B0-----:R-:W-:Y:S02]  /*4170*/  HADD2.F32 R121, -RZ, R49.H1_H1 ;  /* 0x30000031ff797230 */ /* 0x001fe40000004100 */
[C---:B------:R-:W-:Y:S01]  /*4180*/  FMUL.FTZ R87, R118.reuse, R87 ;  /* 0x0000005776577220 */ /* 0x040fe20000410000 */
[----:B------:R-:W-:Y:S02]  /*4190*/  HADD2.F32 R120, -RZ, R73.H0_H0 ;  /* 0x20000049ff787230 */ /* 0x000fe40000004100 */
[----:B------:R-:W-:Y:S01]  /*41a0*/  FMUL.FTZ R15, R118, R15 ;  /* 0x0000000f760f7220 */ /* 0x000fe20000410000 */
[----:B------:R-:W-:Y:S02]  /*41b0*/  HADD2.F32 R124, -RZ, R44.H1_H1 ;  /* 0x3000002cff7c7230 */ /* 0x000fe40000004100 */
[----:B------:R-:W-:Y:S01]  /*41c0*/  FFMA.FTZ R8, R8, R119, R121 ;  /* 0x0000007708087223 */ /* 0x000fe20000010079 */
[----:B------:R-:W-:Y:S01]  /*41d0*/  FADD.FTZ R119, -R78, R12 ;  /* 0x0000000c4e777221 */ /* 0x000fe20000010100 */
[----:B------:R-:W-:Y:S01]  /*41e0*/  FFMA.FTZ R13, R13, R120, R122 ;  /* 0x000000780d0d7223 */ /* 0x000fe2000001007a */
[----:B------:R-:W-:-:S02]  /*41f0*/  HADD2.F32 R120, -RZ, R74.H1_H1 ;  /* 0x3000004aff787230 */ /* 0x000fc40000004100 */
[C---:B------:R-:W-:Y:S01]  /*4200*/  FMUL.FTZ R89, R118.reuse, R89 ;  /* 0x0000005976597220 */ /* 0x040fe20000410000 */
[----:B------:R-:W-:Y:S02]  /*4210*/  HADD2.F32 R122, -RZ, R50.H1_H1 ;  /* 0x30000032ff7a7230 */ /* 0x000fe40000004100 */
[C---:B------:R-:W-:Y:S01]  /*4220*/  FMUL.FTZ R12, R118.reuse, R119 ;  /* 0x00000077760c7220 */ /* 0x040fe20000410000 */
        /* <DEDUP_REMOVED lines=8> */
[----:B------:R-:W-:Y:S01]  /*42b0*/  FADD.FTZ R119, -R78, R10 ;  /* 0x0000000a4e777221 */ /* 0x000fe20000010100 */
[----:B------:R-:W-:Y:S02]  /*42c0*/  HADD2.F32 R10, -RZ, R75.H1_H1 ;  /* 0x3000004bff0a7230 */ /* 0x000fe40000004100 */
[C---:B------:R-:W-:Y:S01]  /*42d0*/  FMUL.FTZ R95, R118.reuse, R95 ;  /* 0x0000005f765f7220 */ /* 0x040fe20000410000 */
[----:B------:R-:W-:Y:S01]  /*42e0*/  FFMA.FTZ R11, R11, R120, R122 ;  /* 0x000000780b0b7223 */ /* 0x000fe2000001007a */
[----:B------:R-:W-:Y:S02]  /*42f0*/  HADD2.F32 R120, -RZ, R51.H1_H1 ;  /* 0x30000033ff787230 */ /* 0x000fe40000004100 */
[----:B------:R-:W-:Y:S01]  /*4300*/  FMUL.FTZ R119, R118, R119 ;  /* 0x0000007776777220 */ /* 0x000fe20000410000 */
[----:B------:R-:W-:-:S02]  /*4310*/  HADD2.F32 R122, -RZ, R68.H1_H1 ;  /* 0x30000044ff7a7230 */ /* 0x000fc40000004100 */
[----:B------:R-:W-:Y:S01]  /*4320*/  FMUL.FTZ R97, R118, R97 ;  /* 0x0000006176617220 */ /* 0x000fe20000410000 */
[C---:B------:R-:W-:Y:S01]  /*4330*/  FADD.FTZ R99, -R78.reuse, R99 ;  /* 0x000000634e637221 */ /* 0x040fe20000010100 */
[----:B------:R-:W-:Y:S01]  /*4340*/  FFMA.FTZ R10, R119, R10, R120 ;  /* 0x0000000a770a7223 */ /* 0x000fe20000010078 */
[----:B------:R-:W-:Y:S01]  /*4350*/  FADD.FTZ R101, -R78, R101 ;  /* 0x000000654e657221 */ /* 0x000fe20000010100 */
[----:B------:R-:W0:Y:S01]  /*4360*/  LDC.64 R120, c[0x0][0x428] ;  /* 0x00010a00ff787b82 */ /* 0x000e220000000a00 */
[----:B------:R-:W-:Y:S01]  /*4370*/  FMUL.FTZ R99, R118, R99 ;  /* 0x0000006376637220 */ /* 0x000fe20000410000 */
[----:B------:R-:W-:Y:S01]  /*4380*/  FADD.FTZ R105, -R78, R105 ;  /* 0x000000694e697221 */ /* 0x000fe20000010100 */
[----:B------:R-:W-:Y:S01]  /*4390*/  F2FP.F16.F32.PACK_AB R11, R10, R11 ;  /* 0x0000000b0a0b723e */ /* 0x000fe200000000ff */
[----:B------:R-:W-:Y:S01]  /*43a0*/  FMUL.FTZ R101, R118, R101 ;  /* 0x0000006576657220 */ /* 0x000fe20000410000 */
[----:B------:R-:W-:Y:S01]  /*43b0*/  F2FP.F16.F32.PACK_AB R10, R9, R12 ;  /* 0x0000000c090a723e */ /* 0x000fe200000000ff */
[----:B------:R-:W-:Y:S01]  /*43c0*/  FADD.FTZ R107, -R78, R107 ;  /* 0x0000006b4e6b7221 */ /* 0x000fe20000010100 */
[----:B------:R-:W-:Y:S01]  /*43d0*/  F2FP.F16.F32.PACK_AB R9, R8, R13 ;  /* 0x0000000d0809723e */ /* 0x000fe200000000ff */
[C---:B------:R-:W-:Y:S01]  /*43e0*/  FADD.FTZ R109, -R78.reuse, R109 ;  /* 0x0000006d4e6d7221 */ /* 0x040fe20000010100 */
[----:B------:R-:W-:Y:S01]  /*43f0*/  F2FP.F16.F32.PACK_AB R8, R7, R14 ;  /* 0x0000000e0708723e */ /* 0x000fe200000000ff */
[----:B------:R-:W-:Y:S01]  /*4400*/  FADD.FTZ R7, -R78, R6 ;  /* 0x000000064e077221 */ /* 0x000fe20000010100 */
[----:B------:R-:W-:-:S02]  /*4410*/  HADD2.F32 R6, -RZ, R69.H0_H0 ;  /* 0x20000045ff067230 */ /* 0x000fc40000004100 */
[C---:B------:R-:W-:Y:S01]  /*4420*/  FMUL.FTZ R107, R118.reuse, R107 ;  /* 0x0000006b766b7220 */ /* 0x040fe20000410000 */
[----:B------:R-:W-:Y:S02]  /*4430*/  HADD2.F32 R14, -RZ, R44.H0_H0 ;  /* 0x2000002cff0e7230 */ /* 0x000fe40000004100 */
[C---:B------:R-:W-:Y:S01]  /*4440*/  FMUL.FTZ R7, R118.reuse, R7 ;  /* 0x0000000776077220 */ /* 0x040fe20000410000 */
[----:B------:R-:W-:Y:S01]  /*4450*/  FMUL.FTZ R109, R118, R109 ;  /* 0x0000006d766d7220 */ /* 0x000fe20000410000 */
[C---:B------:R-:W-:Y:S01]  /*4460*/  FADD.FTZ R111, -R78.reuse, R111 ;  /* 0x0000006f4e6f7221 */ /* 0x040fe20000010100 */
[C---:B------:R-:W-:Y:S01]  /*4470*/  FADD.FTZ R115, -R78.reuse, R115 ;  /* 0x000000734e737221 */ /* 0x040fe20000010100 */
[C---:B------:R-:W-:Y:S01]  /*4480*/  FADD.FTZ R113, -R78.reuse, R113 ;  /* 0x000000714e717221 */ /* 0x040fe20000010100 */
[----:B------:R-:W-:Y:S01]  /*4490*/  FADD.FTZ R117, -R78, R117 ;  /* 0x000000754e757221 */ /* 0x000fe20000010100 */
[C---:B------:R-:W-:Y:S01]  /*44a0*/  FMUL.FTZ R111, R118.reuse, R111 ;  /* 0x0000006f766f7220 */ /* 0x040fe20000410000 */
[----:B------:R-:W-:-:S02]  /*44b0*/  FMUL.FTZ R115, R118, R115 ;  /* 0x0000007376737220 */ /* 0x000fc40000410000 */
[----:B------:R-:W-:Y:S01]  /*44c0*/  FMUL.FTZ R117, R118, R117 ;  /* 0x0000007576757220 */ /* 0x000fe20000410000 */
[----:B0-----:R-:W-:-:S04]  /*44d0*/  IMAD.WIDE.U32 R12, R3, 0x10, R120 ;  /* 0x00000010030c7825 */ /* 0x001fc800078e0078 */
[----:B------:R-:W-:Y:S01]  /*44e0*/  FADD.FTZ R3, -R78, R0 ;  /* 0x000000004e037221 */ /* 0x000fe20000010100 */
[----:B------:R-:W-:Y:S01]  /*44f0*/  HADD2.F32 R0, -RZ, R68.H0_H0 ;  /* 0x20000044ff007230 */ /* 0x000fe20000004100 */
[----:B------:R0:W-:Y:S02]  /*4500*/  STG.E.128 desc[UR6][R12.64], R8 ;  /* 0x000000080c007986 */ /* 0x0001e4000c101d06 */
[----:B------:R-:W-:-:S04]  /*4510*/  FMUL.FTZ R3, R118, R3 ;  /* 0x0000000376037220 */ /* 0x000fc80000410000 */
[----:B------:R-:W-:Y:S01]  /*4520*/  FFMA.FTZ R3, R3, R0, R14 ;  /* 0x0000000003037223 */ /* 0x000fe2000001000e */
[----:B------:R-:W-:Y:S02]  /*4530*/  HADD2.F32 R14, -RZ, R46.H1_H1 ;  /* 0x3000002eff0e7230 */ /* 0x000fe40000004100 */
[----:B------:R-:W-:Y:S01]  /*4540*/  FFMA.FTZ R0, R15, R122, R124 ;  /* 0x0000007a0f007223 */ /* 0x000fe2000001007c */
[----:B------:R-:W-:Y:S01]  /*4550*/  FADD.FTZ R15, -R78, R86 ;  /* 0x000000564e0f7221 */ /* 0x000fe20000010100 */
[----:B------:R-:W-:-:S03]  /*4560*/  HADD2.F32 R86, -RZ, R42.H1_H1 ;  /* 0x3000002aff567230 */ /* 0x000fc60000004100 */
[----:B------:R-:W-:Y:S01]  /*4570*/  FMUL.FTZ R15, R118, R15 ;  /* 0x0000000f760f7220 */ /* 0x000fe20000410000 */
[----:B0-----:R-:W-:Y:S02]  /*4580*/  HADD2.F32 R8, -RZ, R45.H0_H0 ;  /* 0x2000002dff087230 */ /* 0x001fe40000004100 */
[C---:B------:R-:W-:Y:S01]  /*4590*/  FADD.FTZ R9, -R78.reuse, R80 ;  /* 0x000000504e097221 */ /* 0x040fe20000010100 */
[----:B------:R-:W-:Y:S02]  /*45a0*/  HADD2.F32 R10, -RZ, R69.H1_H1 ;  /* 0x30000045ff0a7230 */ /* 0x000fe40000004100 */
[----:B------:R-:W-:Y:S01]  /*45b0*/  FADD.FTZ R11, -R78, R82 ;  /* 0x000000524e0b7221 */ /* 0x000fe20000010100 */
[----:B------:R-:W-:Y:S02]  /*45c0*/  HADD2.F32 R12, -RZ, R45.H1_H1 ;  /* 0x3000002dff0c7230 */ /* 0x000fe40000004100 */
[----:B------:R-:W-:Y:S01]  /*45d0*/  FFMA.FTZ R7, R7, R6, R8 ;  /* 0x0000000607077223 */ /* 0x000fe20000010008 */
[----:B------:R-:W-:-:S02]  /*45e0*/  HADD2.F32 R8, -RZ, R70.H0_H0 ;  /* 0x20000046ff087230 */ /* 0x000fc40000004100 */
[C---:B------:R-:W-:Y:S01]  /*45f0*/  FMUL.FTZ R9, R118.reuse, R9 ;  /* 0x0000000976097220 */ /* 0x040fe20000410000 */
[----:B------:R-:W-:Y:S01]  /*4600*/  FMUL.FTZ R11, R118, R11 ;  /* 0x0000000b760b7220 */ /* 0x000fe20000410000 */
[----:B------:R-:W-:Y:S01]  /*4610*/  FFMA.FTZ R6, R81, R10, R12 ;  /* 0x0000000a51067223 */ /* 0x000fe2000001000c */
[----:B------:R-:W-:Y:S02]  /*4620*/  HADD2.F32 R10, -RZ, R46.H0_H0 ;  /* 0x2000002eff0a7230 */ /* 0x000fe40000004100 */
[C---:B------:R-:W-:Y:S01]  /*4630*/  FADD.FTZ R13, -R78.reuse, R84 ;  /* 0x000000544e0d7221 */ /* 0x040fe20000010100 */
[----:B------:R-:W-:Y:S02]  /*4640*/  HADD2.F32 R12, -RZ, R70.H1_H1 ;  /* 0x30000046ff0c7230 */ /* 0x000fe40000004100 */
[----:B------:R-:W-:Y:S01]  /*4650*/  FADD.FTZ R81, -R78, R88 ;  /* 0x000000584e517221 */ /* 0x000fe20000010100 */
[----:B------:R-:W-:Y:S02]  /*4660*/  HADD2.F32 R80, -RZ, R47.H1_H1 ;  /* 0x3000002fff507230 */ /* 0x000fe40000004100 */
[----:B------:R-:W-:Y:S01]  /*4670*/  FFMA.FTZ R9, R9, R8, R10 ;  /* 0x0000000809097223 */ /* 0x000fe2000001000a */
[----:B------:R-:W-:-:S02]  /*4680*/  HADD2.F32 R10, -RZ, R71.H0_H0 ;  /* 0x20000047ff0a7230 */ /* 0x000fc40000004100 */
[----:B------:R-:W-:Y:S01]  /*4690*/  FFMA.FTZ R8, R83, R12, R14 ;  /* 0x0000000c53087223 */ /* 0x000fe2000001000e */
[----:B------:R-:W-:Y:S02]  /*46a0*/  HADD2.F32 R12, -RZ, R47.H0_H0 ;  /* 0x2000002fff0c7230 */ /* 0x000fe40000004100 */
[C---:B------:R-:W-:Y:S01]  /*46b0*/  FMUL.FTZ R13, R118.reuse, R13 ;  /* 0x0000000d760d7220 */ /* 0x040fe20000410000 */
[----:B------:R-:W-:Y:S02]  /*46c0*/  HADD2.F32 R14, -RZ, R71.H1_H1 ;  /* 0x30000047ff0e7230 */ /* 0x000fe40000004100 */
[----:B------:R-:W-:Y:S01]  /*46d0*/  FMUL.FTZ R81, R118, R81 ;  /* 0x0000005176517220 */ /* 0x000fe20000410000 */
[----:B------:R-:W-:Y:S02]  /*46e0*/  HADD2.F32 R82, -RZ, R40.H1_H1 ;  /* 0x30000028ff527230 */ /* 0x000fe40000004100 */
[----:B------:R-:W-:Y:S01]  /*46f0*/  FFMA.FTZ R11, R11, R10, R12 ;  /* 0x0000000a0b0b7223 */ /* 0x000fe2000001000c */
[----:B------:R-:W-:-:S02]  /*4700*/  HADD2.F32 R12, -RZ, R64.H0_H0 ;  /* 0x20000040ff0c7230 */ /* 0x000fc40000004100 */
        /* <DEDUP_REMOVED lines=34> */
[----:B------:R-:W-:Y:S01]  /*4930*/  FADD.FTZ R93, -R78, R100 ;  /* 0x000000644e5d7221 */ /* 0x000fe20000010100 */
[----:B------:R-:W-:Y:S01]  /*4940*/  HADD2.F32 R88, -RZ, R60.H1_H1 ;  /* 0x3000003cff587230 */ /* 0x000fe20000004100 */
[----:B------:R-:W-:Y:S01]  /*4950*/  F2FP.F16.F32.PACK_AB R11, R10, R11 ;  /* 0x0000000b0a0b723e */ /* 0x000fe200000000ff */
[----:B------:R-:W-:Y:S02]  /*4960*/  HADD2.F32 R96, -RZ, R38.H1_H1 ;  /* 0x30000026ff607230 */ /* 0x000fe40000004100 */
[----:B------:R-:W-:Y:S01]  /*4970*/  FFMA.FTZ R87, R87, R84, R86 ;  /* 0x0000005457577223 */ /* 0x000fe20000010056 */
[----:B------:R-:W-:Y:S02]  /*4980*/  HADD2.F32 R86, -RZ, R61.H0_H0 ;  /* 0x2000003dff567230 */ /* 0x000fe40000004100 */
[----:B------:R-:W-:Y:S01]  /*4990*/  FFMA.FTZ R84, R97, R88, R90 ;  /* 0x0000005861547223 */ /* 0x000fe2000001005a */
[----:B------:R-:W-:Y:S01]  /*49a0*/  HADD2.F32 R88, -RZ, R37.H0_H0 ;  /* 0x20000025ff587230 */ /* 0x000fe20000004100 */
[----:B------:R-:W-:Y:S01]  /*49b0*/  F2FP.F16.F32.PACK_AB R10, R8, R9 ;  /* 0x00000009080a723e */ /* 0x000fe200000000ff */
[----:B------:R-:W-:Y:S01]  /*49c0*/  HADD2.F32 R90, -RZ, R61.H1_H1 ;  /* 0x3000003dff5a7230 */ /* 0x000fe20000004100 */
[----:B------:R-:W-:Y:S01]  /*49d0*/  F2FP.F16.F32.PACK_AB R8, R0, R3 ;  /* 0x000000030008723e */ /* 0x000fe200000000ff */
[----:B------:R-:W-:-:S02]  /*49e0*/  HADD2.F32 R95, -RZ, R63.H0_H0 ;  /* 0x2000003fff5f7230 */ /* 0x000fc40000004100 */
[----:B------:R-:W-:Y:S01]  /*49f0*/  FFMA.FTZ R89, R89, R86, R88 ;  /* 0x0000005659597223 */ /* 0x000fe20000010058 */
[----:B------:R-:W-:Y:S02]  /*4a00*/  HADD2.F32 R88, -RZ, R62.H0_H0 ;  /* 0x2000003eff587230 */ /* 0x000fe40000004100 */
[----:B------:R-:W-:Y:S01]  /*4a10*/  FFMA.FTZ R86, R99, R90, R92 ;  /* 0x0000005a63567223 */ /* 0x000fe2000001005c */
[----:B------:R-:W-:Y:S02]  /*4a20*/  HADD2.F32 R90, -RZ, R38.H0_H0 ;  /* 0x20000026ff5a7230 */ /* 0x000fe40000004100 */
[----:B------:R-:W-:Y:S01]  /*4a30*/  FADD.FTZ R99, -R78, R106 ;  /* 0x0000006a4e637221 */ /* 0x000fe20000010100 */
[----:B------:R-:W-:Y:S01]  /*4a40*/  HADD2.F32 R92, -RZ, R62.H1_H1 ;  /* 0x3000003eff5c7230 */ /* 0x000fe20000004100 */
[----:B------:R-:W-:Y:S01]  /*4a50*/  F2FP.F16.F32.PACK_AB R83, R82, R83 ;  /* 0x000000535253723e */ /* 0x000fe200000000ff */
[----:B------:R-:W-:Y:S02]  /*4a60*/  HADD2.F32 R97, -RZ, R39.H0_H0 ;  /* 0x20000027ff617230 */ /* 0x000fe40000004100 */
[----:B------:R-:W-:Y:S01]  /*4a70*/  FFMA.FTZ R91, R91, R88, R90 ;  /* 0x000000585b5b7223 */ /* 0x000fe2000001005a */
[----:B------:R-:W-:Y:S01]  /*4a80*/  FMUL.FTZ R90, R118, R93 ;  /* 0x0000005d765a7220 */ /* 0x000fe20000410000 */
[----:B------:R-:W-:Y:S01]  /*4a90*/  FFMA.FTZ R88, R101, R92, R96 ;  /* 0x0000005c65587223 */ /* 0x000fe20000010060 */
[----:B------:R-:W-:-:S02]  /*4aa0*/  HADD2.F32 R92, -RZ, R63.H1_H1 ;  /* 0x3000003fff5c7230 */ /* 0x000fc40000004100 */
[----:B------:R-:W-:Y:S01]  /*4ab0*/  FMUL.FTZ R93, R118, R105 ;  /* 0x00000069765d7220 */ /* 0x000fe20000410000 */
[----:B------:R-:W-:Y:S02]  /*4ac0*/  HADD2.F32 R96, -RZ, R39.H1_H1 ;  /* 0x30000027ff607230 */ /* 0x000fe40000004100 */
[----:B------:R-:W-:Y:S01]  /*4ad0*/  FFMA.FTZ R90, R90, R95, R97 ;  /* 0x0000005f5a5a7223 */ /* 0x000fe20000010061 */
[C---:B------:R-:W-:Y:S01]  /*4ae0*/  FADD.FTZ R95, -R78.reuse, R102 ;  /* 0x000000664e5f7221 */ /* 0x040fe20000010100 */
[--C-:B------:R-:W-:Y:S02]  /*4af0*/  HADD2.F32 R98, -RZ, R56.reuse.H1_H1 ;  /* 0x30000038ff627230 */ /* 0x100fe40000004100 */
[----:B------:R-:W-:Y:S01]  /*4b00*/  FADD.FTZ R97, -R78, R104 ;  /* 0x000000684e617221 */ /* 0x000fe20000010100 */
[----:B------:R-:W-:Y:S01]  /*4b10*/  FFMA.FTZ R93, R93, R92, R96 ;  /* 0x0000005c5d5d7223 */ /* 0x000fe20000010060 */
[----:B------:R-:W-:Y:S02]  /*4b20*/  HADD2.F32 R92, -RZ, R56.H0_H0 ;  /* 0x20000038ff5c7230 */ /* 0x000fe40000004100 */
[----:B------:R-:W-:Y:S01]  /*4b30*/  FMUL.FTZ R95, R118, R95 ;  /* 0x0000005f765f7220 */ /* 0x000fe20000410000 */
[----:B------:R-:W-:-:S02]  /*4b40*/  HADD2.F32 R96, -RZ, R32.H0_H0 ;  /* 0x20000020ff607230 */ /* 0x000fc40000004100 */
[C---:B------:R-:W-:Y:S01]  /*4b50*/  FMUL.FTZ R97, R118.reuse, R97 ;  /* 0x0000006176617220 */ /* 0x040fe20000410000 */
[----:B------:R-:W-:Y:S02]  /*4b60*/  HADD2.F32 R100, -RZ, R32.H1_H1 ;  /* 0x30000020ff647230 */ /* 0x000fe40000004100 */
[----:B------:R-:W-:Y:S01]  /*4b70*/  FMUL.FTZ R99, R118, R99 ;  /* 0x0000006376637220 */ /* 0x000fe20000410000 */
[----:B------:R-:W-:Y:S02]  /*4b80*/  HADD2.F32 R102, -RZ, R33.H1_H1 ;  /* 0x30000021ff667230 */ /* 0x000fe40000004100 */
[----:B------:R-:W-:Y:S01]  /*4b90*/  FFMA.FTZ R95, R95, R92, R96 ;  /* 0x0000005c5f5f7223 */ /* 0x000fe20000010060 */
[----:B------:R-:W-:Y:S02]  /*4ba0*/  HADD2.F32 R96, -RZ, R57.H0_H0 ;  /* 0x20000039ff607230 */ /* 0x000fe40000004100 */
[----:B------:R-:W-:Y:S01]  /*4bb0*/  FFMA.FTZ R92, R107, R98, R100 ;  /* 0x000000626b5c7223 */ /* 0x000fe20000010064 */
[----:B------:R-:W-:-:S02]  /*4bc0*/  HADD2.F32 R98, -RZ, R33.H0_H0 ;  /* 0x20000021ff627230 */ /* 0x000fc40000004100 */
[C---:B------:R-:W-:Y:S01]  /*4bd0*/  FADD.FTZ R101, -R78.reuse, R108 ;  /* 0x0000006c4e657221 */ /* 0x040fe20000010100 */
[----:B------:R-:W-:Y:S02]  /*4be0*/  HADD2.F32 R100, -RZ, R57.H1_H1 ;  /* 0x30000039ff647230 */ /* 0x000fe40000004100 */
[----:B------:R-:W-:Y:S01]  /*4bf0*/  FADD.FTZ R107, -R78, R76 ;  /* 0x0000004c4e6b7221 */ /* 0x000fe20000010100 */
[----:B------:R-:W-:Y:S02]  /*4c00*/  HADD2.F32 R104, -RZ, R34.H1_H1 ;  /* 0x30000022ff687230 */ /* 0x000fe40000004100 */
[----:B------:R-:W-:Y:S01]  /*4c10*/  FFMA.FTZ R97, R97, R96, R98 ;  /* 0x0000006061617223 */ /* 0x000fe20000010062 */
[----:B------:R-:W-:Y:S02]  /*4c20*/  HADD2.F32 R98, -RZ, R58.H0_H0 ;  /* 0x2000003aff627230 */ /* 0x000fe40000004100 */
[----:B------:R-:W-:Y:S01]  /*4c30*/  FFMA.FTZ R96, R109, R100, R102 ;  /* 0x000000646d607223 */ /* 0x000fe20000010066 */
        /* <DEDUP_REMOVED lines=9> */
[----:B------:R-:W-:Y:S01]  /*4cd0*/  FMUL.FTZ R107, R118, R107 ;  /* 0x0000006b766b7220 */ /* 0x000fe20000410000 */
[----:B------:R-:W-:Y:S02]  /*4ce0*/  HADD2.F32 R104, -RZ, R59.H1_H1 ;  /* 0x3000003bff687230 */ /* 0x000fe40000004100 */
[----:B------:R-:W-:Y:S01]  /*4cf0*/  FADD.FTZ R109, -R78, R77 ;  /* 0x0000004d4e6d7221 */ /* 0x000fe20000010100 */
[----:B------:R-:W-:Y:S02]  /*4d00*/  HADD2.F32 R76, -RZ, R52.H0_H0 ;  /* 0x20000034ff4c7230 */ /* 0x000fe40000004100 */
[----:B------:R-:W-:Y:S01]  /*4d10*/  FFMA.FTZ R101, R101, R100, R102 ;  /* 0x0000006465657223 */ /* 0x000fe20000010066 */
[----:B------:R-:W-:Y:S02]  /*4d20*/  HADD2.F32 R102, -RZ, R28.H0_H0 ;  /* 0x2000001cff667230 */ /* 0x000fe40000004100 */
[----:B------:R-:W-:Y:S01]  /*4d30*/  FFMA.FTZ R100, R115, R104, R106 ;  /* 0x0000006873647223 */ /* 0x000fe2000001006a */
[----:B------:R-:W-:-:S02]  /*4d40*/  HADD2.F32 R104, -RZ, R52.H1_H1 ;  /* 0x30000034ff687230 */ /* 0x000fc40000004100 */
[C---:B------:R-:W-:Y:S01]  /*4d50*/  FADD.FTZ R111, -R78.reuse, R114 ;  /* 0x000000724e6f7221 */ /* 0x040fe20000010100 */
[----:B------:R-:W-:Y:S02]  /*4d60*/  HADD2.F32 R106, -RZ, R28.H1_H1 ;  /* 0x3000001cff6a7230 */ /* 0x000fe40000004100 */
[----:B------:R-:W-:Y:S01]  /*4d70*/  FFMA.FTZ R105, R105, R76, R102 ;  /* 0x0000004c69697223 */ /* 0x000fe20000010066 */
[----:B------:R-:W-:Y:S02]  /*4d80*/  HADD2.F32 R102, -RZ, R53.H0_H0 ;  /* 0x20000035ff667230 */ /* 0x000fe40000004100 */
[C---:B------:R-:W-:Y:S01]  /*4d90*/  FADD.FTZ R115, -R78.reuse, R79 ;  /* 0x0000004f4e737221 */ /* 0x040fe20000010100 */
[C---:B------:R-:W-:Y:S01]  /*4da0*/  FADD.FTZ R113, -R78.reuse, R112 ;  /* 0x000000704e717221 */ /* 0x040fe20000010100 */
[----:B------:R-:W-:Y:S01]  /*4db0*/  FFMA.FTZ R76, R107, R104, R106 ;  /* 0x000000686b4c7223 */ /* 0x000fe2000001006a */
[----:B------:R-:W-:Y:S01]  /*4dc0*/  FADD.FTZ R107, -R78, R110 ;  /* 0x0000006e4e6b7221 */ /* 0x000fe20000010100 */
[----:B------:R-:W-:-:S02]  /*4dd0*/  HADD2.F32 R104, -RZ, R29.H0_H0 ;  /* 0x2000001dff687230 */ /* 0x000fc40000004100 */
[C---:B------:R-:W-:Y:S01]  /*4de0*/  FMUL.FTZ R78, R118.reuse, R109 ;  /* 0x0000006d764e7220 */ /* 0x040fe20000410000 */
        /* <DEDUP_REMOVED lines=11> */
[----:B------:R-:W-:Y:S01]  /*4ea0*/  FMUL.FTZ R115, R118, R115 ;  /* 0x0000007376737220 */ /* 0x000fe20000410000 */
[----:B------:R-:W-:Y:S02]  /*4eb0*/  HADD2.F32 R110, -RZ, R55.H1_H1 ;  /* 0x30000037ff6e7230 */ /* 0x000fe40000004100 */
[----:B------:R-:W-:Y:S01]  /*4ec0*/  FFMA.FTZ R79, R111, R102, R104 ;  /* 0x000000666f4f7223 */ /* 0x000fe20000010068 */
[----:B------:R-:W-:Y:S01]  /*4ed0*/  HADD2.F32 R102, -RZ, R54.H1_H1 ;  /* 0x30000036ff667230 */ /* 0x000fe20000004100 */
[----:B------:R-:W-:Y:S01]  /*4ee0*/  F2FP.F16.F32.PACK_AB R9, R6, R7 ;  /* 0x000000070609723e */ /* 0x000fe200000000ff */
[----:B------:R-:W-:Y:S01]  /*4ef0*/  HADD2.F32 R104, -RZ, R30.H1_H1 ;  /* 0x3000001eff687230 */ /* 0x000fe20000004100 */
[----:B------:R-:W-:Y:S01]  /*4f00*/  F2FP.F16.F32.PACK_AB R82, R80, R81 ;  /* 0x000000515052723e */ /* 0x000fe200000000ff */
[----:B------:R-:W-:Y:S01]  /*4f10*/  HADD2.F32 R112, -RZ, R31.H1_H1 ;  /* 0x3000001fff707230 */ /* 0x000fe20000004100 */
[----:B------:R-:W-:-:S02]  /*4f20*/  F2FP.F16.F32.PACK_AB R81, R14, R15 ;  /* 0x0000000f0e51723e */ /* 0x000fc400000000ff */
[----:B------:R-:W-:Y:S01]  /*4f30*/  FFMA.FTZ R102, R117, R102, R104 ;  /* 0x0000006675667223 */ /* 0x000fe20000010068 */
[----:B------:R-:W-:Y:S01]  /*4f40*/  FFMA.FTZ R104, R113, R106, R108 ;  /* 0x0000006a71687223 */ /* 0x000fe2000001006c */
[----:B------:R-:W-:-:S04]  /*4f50*/  IMAD.WIDE.U32 R108, R2, 0x10, R120 ;  /* 0x00000010026c7825 */ /* 0x000fc800078e0078 */
[----:B------:R-:W-:Y:S01]  /*4f60*/  FFMA.FTZ R107, R115, R110, R112 ;  /* 0x0000006e736b7223 */ /* 0x000fe20000010070 */
[----:B------:R-:W0:Y:S01]  /*4f70*/  LDC.64 R2, c[0x0][0x380] ;  /* 0x0000e000ff027b82 */ /* 0x000e220000000a00 */
[----:B------:R-:W-:Y:S01]  /*4f80*/  F2FP.F16.F32.PACK_AB R80, R12, R13 ;  /* 0x0000000d0c50723e */ /* 0x000fe200000000ff */
[--C-:B------:R-:W-:Y:S01]  /*4f90*/  IMAD.WIDE.U32 R110, R85, 0x10, R120.reuse ;  /* 0x00000010556e7825 */ /* 0x100fe200078e0078 */
[----:B------:R-:W-:Y:S01]  /*4fa0*/  F2FP.F16.F32.PACK_AB R15, R93, R90 ;  /* 0x0000005a5d0f723e */ /* 0x000fe200000000ff */
[----:B------:R1:W-:Y:S01]  /*4fb0*/  STG.E.128 desc[UR6][R108.64], R8 ;  /* 0x000000086c007986 */ /* 0x0003e2000c101d06 */
[----:B------:R-:W-:Y:S01]  /*4fc0*/  F2FP.F16.F32.PACK_AB R14, R88, R91 ;  /* 0x0000005b580e723e */ /* 0x000fe200000000ff */
[--C-:B------:R-:W-:Y:S01]  /*4fd0*/  IMAD.WIDE.U32 R112, R94, 0x10, R120.reuse ;  /* 0x000000105e707825 */ /* 0x100fe200078e0078 */
[----:B------:R-:W-:Y:S01]  /*4fe0*/  F2FP.F16.F32.PACK_AB R13, R86, R89 ;  /* 0x00000059560d723e */ /* 0x000fe200000000ff */
[----:B------:R1:W-:Y:S01]  /*4ff0*/  STG.E.128 desc[UR6][R110.64], R80 ;  /* 0x000000506e007986 */ /* 0x0003e2000c101d06 */
[----:B------:R-:W-:Y:S01]  /*5000*/  F2FP.F16.F32.PACK_AB R12, R84, R87 ;  /* 0x00000057540c723e */ /* 0x000fe200000000ff */
[----:B------:R-:W-:Y:S01]  /*5010*/  IMAD.WIDE.U32 R114, R103, 0x10, R120 ;  /* 0x0000001067727825 */ /* 0x000fe200078e0078 */
[----:B------:R-:W-:-:S02]  /*5020*/  F2FP.F16.F32.PACK_AB R87, R100, R101 ;  /* 0x000000656457723e */ /* 0x000fc400000000ff */
[----:B------:R-:W-:Y:S01]  /*5030*/  F2FP.F16.F32.PACK_AB R86, R98, R99 ;  /* 0x000000636256723e */ /* 0x000fe200000000ff */
[----:B------:R-:W-:Y:S01]  /*5040*/  IMAD.WIDE.U32 R116, R116, 0x10, R120 ;  /* 0x0000001074747825 */ /* 0x000fe200078e0078 */
[----:B------:R-:W-:Y:S01]  /*5050*/  F2FP.F16.F32.PACK_AB R85, R96, R97 ;  /* 0x000000616055723e */ /* 0x000fe200000000ff */
[----:B------:R1:W-:Y:S01]  /*5060*/  STG.E.128 desc[UR6][R112.64], R12 ;  /* 0x0000000c70007986 */ /* 0x0003e2000c101d06 */
[----:B------:R-:W-:Y:S02]  /*5070*/  F2FP.F16.F32.PACK_AB R84, R92, R95 ;  /* 0x0000005f5c54723e */ /* 0x000fe400000000ff */
[----:B------:R-:W-:Y:S02]  /*5080*/  F2FP.F16.F32.PACK_AB R103, R107, R104 ;  /* 0x000000686b67723e */ /* 0x000fe400000000ff */
[----:B------:R-:W-:Y:S01]  /*5090*/  F2FP.F16.F32.PACK_AB R102, R102, R79 ;  /* 0x0000004f6666723e */ /* 0x000fe200000000ff */
[----:B------:R1:W-:Y:S01]  /*50a0*/  STG.E.128 desc[UR6][R114.64], R84 ;  /* 0x0000005472007986 */ /* 0x0003e2000c101d06 */
[----:B------:R-:W-:-:S02]  /*50b0*/  F2FP.F16.F32.PACK_AB R101, R78, R77 ;  /* 0x0000004d4e65723e */ /* 0x000fc400000000ff */
[----:B------:R-:W-:Y:S02]  /*50c0*/  F2FP.F16.F32.PACK_AB R100, R76, R105 ;  /* 0x000000694c64723e */ /* 0x000fe400000000ff */
[----:B0-----:R-:W-:-:S03]  /*50d0*/  LEA R4, R2, R4, 0x2 ;  /* 0x0000000402047211 */ /* 0x001fc600078e10ff */
[----:B------:R1:W-:Y:S01]  /*50e0*/  STG.E.128 desc[UR6][R116.64], R100 ;  /* 0x0000006474007986 */ /* 0x0003e2000c101d06 */
[----:B------:R-:W-:-:S13]  /*50f0*/  ISETP.GE.AND P2, PT, R4, R3, PT ;  /* 0x000000030400720c */ /* 0x000fda0003f46270 */
[----:B------:R-:W-:Y:S05]  /*5100*/  @!P2 BRA `(.L_x_3493) ;  /* 0xffffffb000b4a947 */ /* 0x000fea000383ffff */
[----:B------:R-:W-:Y:S05]  /*5110*/  EXIT ;  /* 0x000000000000794d */ /* 0x000fea0003800000 */
.L_x_3492:
[----:B------:R-:W-:Y:S01]  /*5120*/  HFMA2 R121, -RZ, RZ, 0, 5.9604644775390625e-08 ;  /* 0x00000001ff797431 */ /* 0x000fe200000001ff */
[----:B------:R-:W-:Y:S01]  /*5130*/  BSSY B0, `(.L_x_3494) ;  /* 0x0000007000007945 */ /* 0x000fe20003800000 */
[----:B------:R-:W-:Y:S02]  /*5140*/  MOV R124, R122 ;  /* 0x0000007a007c7202 */ /* 0x000fe40000000f00 */
[----:B------:R-:W-:Y:S02]  /*5150*/  MOV R119, 0x1f ;  /* 0x0000001f00777802 */ /* 0x000fe40000000f00 */
[----:B------:R-:W-:-:S07]  /*5160*/  MOV R118, 0xffffffff ;  /* 0xffffffff00767802 */ /* 0x000fce0000000f00 */
[----:B--2---:R-:W-:Y:S05]  /*5170*/  WARPSYNC.COLLECTIVE R118, `(.L_x_3495) ;  /* 0x0000000076087348 */ /* 0x004fea0003c00000 */
[----:B------:R0:W1:Y:S02]  /*5180*/  SHFL.BFLY P3, R78, R124, R121, R119 ;  /* 0x0c0000797c4e7389 */ /* 0x0000640000060077 */
[----:B012---:R-:W-:Y:S05]  /*5190*/  ENDCOLLECTIVE ;  /* 0x000000000000791b */ /* 0x007fea0003800000 */
.L_x_3495:
[----:B------:R-:W-:Y:S05]  /*51a0*/  BSYNC B0 ;  /* 0x0000000000007941 */ /* 0x000fea0003800000 */
.L_x_3494:
        /* <DEDUP_REMOVED lines=9> */
.L_x_3496:
[----:B------:R-:W-:Y:S02]  /*5240*/  HFMA2 R121, -RZ, RZ, 0, 2.384185791015625e-07 ;  /* 0x00000004ff797431 */ /* 0x000fe400000001ff */
[----:B------:R-:W-:-:S07]  /*5250*/  FADD.FTZ R124, R123, R78 ;  /* 0x0000004e7b7c7221 */ /* 0x000fce0000010000 */
[----:B------:R-:W-:Y:S05]  /*5260*/  WARPSYNC.COLLECTIVE R118, `(.L_x_3497) ;  /* 0x0000000076087348 */ /* 0x000fea0003c00000 */
[----:B------:R0:W1:Y:S02]  /*5270*/  SHFL.BFLY P3, R78, R124, R121, R119 ;  /* 0x0c0000797c4e7389 */ /* 0x0000640000060077 */
[----:B01----:R-:W-:Y:S05]  /*5280*/  ENDCOLLECTIVE ;  /* 0x000000000000791b */ /* 0x003fea0003800000 */
.L_x_3497:
[----:B------:R-:W-:Y:S02]  /*5290*/  HFMA2 R121, -RZ, RZ, 0, 4.76837158203125e-07 ;  /* 0x00000008ff797431 */ /* 0x000fe400000001ff */
[----:B------:R-:W-:-:S05]  /*52a0*/  FADD.FTZ R125, R124, R78 ;  /* 0x0000004e7c7d7221 */ /* 0x000fca0000010000 */
[----:B------:R-:W-:-:S07]  /*52b0*/  MOV R124, R125 ;  /* 0x0000007d007c7202 */ /* 0x000fce0000000f00 */
[----:B------:R-:W-:Y:S05]  /*52c0*/  WARPSYNC.COLLECTIVE R118, `(.L_x_3498) ;  /* 0x0000000076087348 */ /* 0x000fea0003c00000 */
[----:B------:R0:W1:Y:S02]  /*52d0*/  SHFL.BFLY P3, R78, R124, R121, R119 ;  /* 0x0c0000797c4e7389 */ /* 0x0000640000060077 */
[----:B01----:R-:W-:Y:S05]  /*52e0*/  ENDCOLLECTIVE ;  /* 0x000000000000791b */ /* 0x003fea0003800000 */
.L_x_3498:
[----:B------:R-:W-:Y:S02]  /*52f0*/  HFMA2 R121, -RZ, RZ, 0, 9.5367431640625e-07 ;  /* 0x00000010ff797431 */ /* 0x000fe400000001ff */
[----:B------:R-:W-:-:S05]  /*5300*/  FADD.FTZ R125, R125, R78 ;  /* 0x0000004e7d7d7221 */ /* 0x000fca0000010000 */
[----:B------:R-:W-:-:S07]  /*5310*/  MOV R124, R125 ;  /* 0x0000007d007c7202 */ /* 0x000fce0000000f00 */
[----:B------:R-:W-:Y:S05]  /*5320*/  WARPSYNC.COLLECTIVE R118, `(.L_x_3499) ;  /* 0x0000000076087348 */ /* 0x000fea0003c00000 */
[----:B------:R0:W1:Y:S02]  /*5330*/  SHFL.BFLY P3, R78, R124, R121, R119 ;  /* 0x0c0000797c4e7389 */ /* 0x0000640000060077 */
[----:B01----:R-:W-:Y:S05]  /*5340*/  ENDCOLLECTIVE ;  /* 0x000000000000791b */ /* 0x003fea0003800000 */
.L_x_3499:
        /* <DEDUP_REMOVED lines=98> */
[----:B------:R-:W-:-:S03]  /*5970*/  MOV R119, 0x1f ;  /* 0x0000001f00777802 */ /* 0x000fc60000000f00 */
[----:B------:R-:W-:-:S05]  /*5980*/  FFMA.FTZ R123, R123, R123, R78 ;  /* 0x0000007b7b7b7223 */ /* 0x000fca000001004e */
[----:B------:R-:W-:-:S07]  /*5990*/  MOV R124, R123 ;  /* 0x0000007b007c7202 */ /* 0x000fce0000000f00 */
[----:B------:R-:W-:Y:S05]  /*59a0*/  WARPSYNC.COLLECTIVE R118, `(.L_x_3500) ;  /* 0x0000000076087348 */ /* 0x000fea0003c00000 */
[----:B------:R0:W1:Y:S02]  /*59b0*/  SHFL.BFLY P3, R78, R124, R121, R119 ;  /* 0x0c0000797c4e7389 */ /* 0x0000640000060077 */
[----:B01----:R-:W-:Y:S05]  /*59c0*/  ENDCOLLECTIVE ;  /* 0x000000000000791b */ /* 0x003fea0003800000 */
.L_x_3500:
[----:B------:R-:W-:Y:S02]  /*59d0*/  HFMA2 R121, -RZ, RZ, 0, 1.1920928955078125e-07 ;  /* 0x00000002ff797431 */ /* 0x000fe400000001ff */
[----:B------:R-:W-:-:S07]  /*59e0*/  FADD.FTZ R124, R123, R78 ;  /* 0x0000004e7b7c7221 */ /* 0x000fce0000010000 */
[----:B------:R-:W-:Y:S05]  /*59f0*/  WARPSYNC.COLLECTIVE R118, `(.L_x_3501) ;  /* 0x0000000076087348 */ /* 0x000fea0003c00000 */
[----:B------:R0:W1:Y:S02]  /*5a00*/  SHFL.BFLY P3, R78, R124, R121, R119 ;  /* 0x0c0000797c4e7389 */ /* 0x0000640000060077 */
[----:B01----:R-:W-:Y:S05]  /*5a10*/  ENDCOLLECTIVE ;  /* 0x000000000000791b */ /* 0x003fea0003800000 */
.L_x_3501:
[----:B------:R-:W-:Y:S02]  /*5a20*/  HFMA2 R121, -RZ, RZ, 0, 2.384185791015625e-07 ;  /* 0x00000004ff797431 */ /* 0x000fe400000001ff */
[----:B------:R-:W-:-:S05]  /*5a30*/  FADD.FTZ R125, R124, R78 ;  /* 0x0000004e7c7d7221 */ /* 0x000fca0000010000 */
[----:B------:R-:W-:-:S07]  /*5a40*/  MOV R124, R125 ;  /* 0x0000007d007c7202 */ /* 0x000fce0000000f00 */
[----:B------:R-:W-:Y:S05]  /*5a50*/  WARPSYNC.COLLECTIVE R118, `(.L_x_3502) ;  /* 0x0000000076087348 */ /* 0x000fea0003c00000 */
[----:B------:R0:W1:Y:S02]  /*5a60*/  SHFL.BFLY P3, R78, R124, R121, R119 ;  /* 0x0c0000797c4e7389 */ /* 0x0000640000060077 */
[----:B01----:R-:W-:Y:S05]  /*5a70*/  ENDCOLLECTIVE ;  /* 0x000000000000791b */ /* 0x003fea0003800000 */
.L_x_3502:
[----:B------:R-:W-:Y:S02]  /*5a80*/  HFMA2 R121, -RZ, RZ, 0, 4.76837158203125e-07 ;  /* 0x00000008ff797431 */ /* 0x000fe400000001ff */
[----:B------:R-:W-:-:S05]  /*5a90*/  FADD.FTZ R125, R125, R78 ;  /* 0x0000004e7d7d7221 */ /* 0x000fca0000010000 */
[----:B------:R-:W-:-:S07]  /*5aa0*/  MOV R124, R125 ;  /* 0x0000007d007c7202 */ /* 0x000fce0000000f00 */
[----:B------:R-:W-:Y:S05]  /*5ab0*/  WARPSYNC.COLLECTIVE R118, `(.L_x_3503) ;  /* 0x0000000076087348 */ /* 0x000fea0003c00000 */
[----:B------:R0:W1:Y:S02]  /*5ac0*/  SHFL.BFLY P3, R78, R124, R121, R119 ;  /* 0x0c0000797c4e7389 */ /* 0x0000640000060077 */
[----:B01----:R-:W-:Y:S05]  /*5ad0*/  ENDCOLLECTIVE ;  /* 0x000000000000791b */ /* 0x003fea0003800000 */
.L_x_3503:
[----:B------:R-:W-:Y:S02]  /*5ae0*/  HFMA2 R121, -RZ, RZ, 0, 9.5367431640625e-07 ;  /* 0x00000010ff797431 */ /* 0x000fe400000001ff */
[----:B------:R-:W-:-:S05]  /*5af0*/  FADD.FTZ R123, R125, R78 ;  /* 0x0000004e7d7b7221 */ /* 0x000fca0000010000 */
[----:B------:R-:W-:-:S07]  /*5b00*/  MOV R124, R123 ;  /* 0x0000007b007c7202 */ /* 0x000fce0000000f00 */
[----:B------:R-:W-:Y:S05]  /*5b10*/  WARPSYNC.COLLECTIVE R118, `(.L_x_3504) ;  /* 0x0000000076087348 */ /* 0x000fea0003c00000 */
[----:B------:R0:W1:Y:S02]  /*5b20*/  SHFL.BFLY P3, R78, R124, R121, R119 ;  /* 0x0c0000797c4e7389 */ /* 0x0000640000060077 */
[----:B01----:R-:W-:Y:S05]  /*5b30*/  ENDCOLLECTIVE ;  /* 0x000000000000791b */ /* 0x003fea0003800000 */
.L_x_3504:
[----:B------:R-:W-:Y:S05]  /*5b40*/  BRA `(.L_x_3505) ;  /* 0xffffffe000d47947 */ /* 0x000fea000383ffff */
.L_x_3506:
        /* <DEDUP_REMOVED lines=11> */
.L_x_33255:


//--------------------- .text._ZN10layer_norm31ln_parallel_residual_fwd_kernelINS_13Kernel_traitsI6__halfS2_S2_S2_fjLj1536ELj1ELj4ELj1ELj16ENS_18Kernel_traits_baseILj1536ES2_S2_S2_S2_fjLj128EEEEELb1ELb0ELb0EEEvNS_9FwdParamsE --------------------------
	.section	.text._ZN10layer_norm31ln_parallel_residual_fwd_kernelINS_13Kernel_traitsI6__halfS2_S2_S2_fjLj1536ELj1ELj4ELj1ELj16ENS_18Kernel_traits_baseILj1536ES2_S2_S2_S2_fjLj128EEEEELb1ELb0ELb0EEEvNS_9FwdParamsE,"ax",@progbits
	.align	128
        .global         _ZN10layer_norm31ln_parallel_residual_fwd_kernelINS_13Kernel_traitsI6__halfS2_S2_S2_fjLj1536ELj1ELj4ELj1ELj16ENS_18Kernel_traits_baseILj1536ES2_S2_S2_S2_fjLj128EEEEELb1ELb0ELb0EEEvNS_9FwdParamsE
        .type           _ZN10layer_norm31ln_parallel_residual_fwd_kernelINS_13Kernel_traitsI6__halfS2_S2_S2_fjLj1536ELj1ELj4ELj1ELj16ENS_18Kernel_traits_baseILj1536ES2_S2_S2_S2_fjLj128EEEEELb1ELb0ELb0EEEvNS_9FwdParamsE,@function
        .size           _ZN10layer_norm31ln_parallel_residual_fwd_kernelINS_13Kernel_traitsI6__halfS2_S2_S2_fjLj1536ELj1ELj4ELj1ELj16ENS_18Kernel_traits_baseILj1536ES2_S2_S2_S2_fjLj128EEEEELb1ELb0ELb0EEEvNS_9FwdParamsE,(.L_x_33256 - _ZN10layer_norm31ln_parallel_residual_fwd_kernelINS_13Kernel_traitsI6__halfS2_S2_S2_fjLj1536ELj1ELj4ELj1ELj16ENS_18Kernel_traits_baseILj1536ES2_S2_S2_S2_fjLj128EEEEELb1ELb0ELb0EEEvNS_9FwdParamsE)
        .other          _ZN10layer_norm31ln_parallel_residual_fwd_kernelINS_13Kernel_traitsI6__halfS2_S2_S2_fjLj1536ELj1ELj4ELj1ELj16ENS_18Kernel_traits_baseILj1536ES2_S2_S2_S2_fjLj128EEEEELb1ELb0ELb0EEEvNS_9FwdParamsE,@"STO_CUDA_ENTRY STV_DEFAULT"
_ZN10layer_norm31ln_parallel_residual_fwd_kernelINS_13Kernel_traitsI6__halfS2_S2_S2_fjLj1536ELj1ELj4ELj1ELj16ENS_18Kernel_traits_baseILj1536ES2_S2_S2_S2_fjLj128EEEEELb1ELb0ELb0EEEvNS_9FwdParamsE:
.text._ZN10layer_norm31ln_parallel_residual_fwd_kernelINS_13Kernel_traitsI6__halfS2_S2_S2_fjLj1536ELj1ELj4ELj1ELj16ENS_18Kernel_traits_baseILj1536ES2_S2_S2_S2_fjLj128EEEEELb1ELb0ELb0EEEvNS_9FwdParamsE:
[----:B------:R-:W-:Y:S01]  /*0000*/  LDC R1, c[0x0][0x37c] ;  /* 0x0000df00ff017b82 */ /* 0x000fe20000000800 */
[----:B------:R-:W0:Y:S07]  /*0010*/  LDCU.U8 UR4, c[0x0][0x464] ;  /* 0x00008c80ff0477ac */ /* 0x000e2e0008000000 */
[----:B------:R-:W1:Y:S01]  /*0020*/  LDC R14, c[0x0][0x458] ;  /* 0x00011600ff0e7b82 */ /* 0x000e620000000800 */
[----:B------:R-:W2:Y:S07]  /*0030*/  LDCU.64 UR6, c[0x0][0x358] ;  /* 0x00006b00ff0677ac */ /* 0x000eae0008000a00 */
[----:B------:R-:W3:Y:S01]  /*0040*/  LDC R15, c[0x0][0x45c] ;  /* 0x00011700ff0f7b82 */ /* 0x000ee20000000800 */
[----:B------:R-:W4:Y:S01]  /*0050*/  S2R R17, SR_TID.X ;  /* 0x0000000000117919 */ /* 0x000f220000002100 */
[----:B------:R-:W2:Y:S06]  /*0060*/  LDCU.64 UR8, c[0x0][0x438] ;  /* 0x00008700ff0877ac */ /* 0x000eac0008000a00 */
[----:B------:R-:W4:Y:S01]  /*0070*/  LDC R7, c[0x0][0x388] ;  /* 0x0000e200ff077b82 */ /* 0x000f220000000800 */
[----:B0-----:R-:W-:Y:S01]  /*0080*/  ISETP.NE.AND P0, PT, RZ, UR4, PT ;  /* 0x00000004ff007c0c */ /* 0x001fe2000bf05270 */
[----:B------:R-:W0:-:S12]  /*0090*/  LDCU.64 UR4, c[0x0][0x450] ;  /* 0x00008a00ff0477ac */ /* 0x000e180008000a00 */
[----:B-1----:R-:W-:Y:S01]  /*00a0*/  @P0 IMAD.MOV.U32 R2, RZ, RZ, R14 ;  /* 0x000000ffff020224 */ /* 0x002fe200078e000e */
[----:B------:R-:W1:Y:S01]  /*00b0*/  @P0 LDC R5, c[0x0][0x460] ;  /* 0x00011800ff050b82 */ /* 0x000e620000000800 */
[----:B---3--:R-:W-:-:S06]  /*00c0*/  @P0 IMAD.MOV.U32 R3, RZ, RZ, R15 ;  /* 0x000000ffff030224 */ /* 0x008fcc00078e000f */
[----:B--2---:R-:W1:Y:S01]  /*00d0*/  @P0 LDG.E.64 R2, desc[UR6][R2.64] ;  /* 0x0000000602020981 */ /* 0x004e62000c1e1b00 */
[----:B0-----:R-:W-:Y:S01]  /*00e0*/  MOV R182, UR4 ;  /* 0x0000000400b67c02 */ /* 0x001fe20008000f00 */
[----:B------:R-:W-:-:S06]  /*00f0*/  IMAD.U32 R183, RZ, RZ, UR5 ;  /* 0x00000005ffb77e24 */ /* 0x000fcc000f8e00ff */
[----:B------:R-:W5:Y:S01]  /*0100*/  @P0 LDG.E.64 R182, desc[UR6][R182.64] ;  /* 0x00000006b6b60981 */ /* 0x000f62000c1e1b00 */
[----:B------:R-:W0:Y:S01]  /*0110*/  S2UR UR5, SR_CTAID.X ;  /* 0x00000000000579c3 */ /* 0x000e220000002500 */
[----:B------:R-:W-:Y:S01]  /*0120*/  UISETP.NE.U32.AND UP0, UPT, UR8, URZ, UPT ;  /* 0x000000ff0800728c */ /* 0x000fe2000bf05070 */
[----:B----4-:R-:W-:Y:S01]  /*0130*/  LOP3.LUT R22, R17, 0x1f, RZ, 0xc0, !PT ;  /* 0x0000001f11167812 */ /* 0x010fe200078ec0ff */
[----:B------:R-:W-:Y:S01]  /*0140*/  BSSY.RECONVERGENT B0, `(.L_x_3507) ;  /* 0x0000186000007945 */ /* 0x000fe20003800200 */
[----:B------:R-:W-:Y:S01]  /*0150*/  SHF.R.S32.HI R4, RZ, 0x1f, R7 ;  /* 0x0000001fff047819 */ /* 0x000fe20000011407 */
[----:B------:R-:W-:Y:S01]  /*0160*/  UISETP.NE.AND.EX UP0, UPT, UR9, URZ, UPT, UP0 ;  /* 0x000000ff0900728c */ /* 0x000fe2000bf05300 */
[----:B------:R-:W-:Y:S01]  /*0170*/  SHF.R.U32.HI R20, RZ, 0x5, R17 ;  /* 0x00000005ff147819 */ /* 0x000fe20000011611 */
[----:B------:R-:W-:Y:S01]  /*0180*/  IMAD.MOV.U32 R0, RZ, RZ, R22 ;  /* 0x000000ffff007224 */ /* 0x000fe200078e0016 */
[----:B------:R-:W-:-:S04]  /*0190*/  LEA.HI R4, R4, R7, RZ, 0x3 ;  /* 0x0000000704047211 */ /* 0x000fc800078f18ff */
[----:B------:R-:W-:-:S04]  /*01a0*/  LOP3.LUT R21, R0, 0x1f, RZ, 0x3c, !PT ;  /* 0x0000001f00157812 */ /* 0x000fc800078e3cff */
[----:B------:R-:W-:Y:S01]  /*01b0*/  LEA.HI.SX32 R21, R4, R21, 0x1d ;  /* 0x0000001504157211 */ /* 0x000fe200078feaff */
[----:B0-----:R-:W-:-:S06]  /*01c0*/  USHF.L.U32 UR4, UR5, 0x2, URZ ;  /* 0x0000000205047899 */ /* 0x001fcc00080006ff */
[----:B------:R-:W-:Y:S02]  /*01d0*/  LOP3.LUT R20, R20, UR4, RZ, 0xfc, !PT ;  /* 0x0000000414147c12 */ /* 0x000fe4000f8efcff */
[----:B-1----:R-:W-:-:S04]  /*01e0*/  @P0 IADD3 R14, P1, PT, R2, R5, RZ ;  /* 0x00000005020e0210 */ /* 0x002fc80007f3e0ff */
[----:B------:R-:W-:-:S04]  /*01f0*/  @P0 IADD3.X R15, PT, PT, RZ, R3, RZ, P1, !PT ;  /* 0x00000003ff0f0210 */ /* 0x000fc80000ffe4ff */
        /* <DEDUP_REMOVED lines=27> */
[----:B------:R1:W5:Y:S06]  /*03b0*/  @P0 LDG.E.128 R44, desc[UR6][R6.64] ;  /* 0x00000006062c0981 */ /* 0x00036c000c1e1d00 */
[----:B------:R-:W3:Y:S01]  /*03c0*/  LDC.64 R28, c[0x0][0x3d8] ;  /* 0x0000f600ff1c7b82 */ /* 0x000ee20000000a00 */
[----:B------:R-:W-:Y:S01]  /*03d0*/  @P0 VIADD R0, R0, 0x20 ;  /* 0x0000002000000836 */ /* 0x000fe20000000000 */
[----:B------:R1:W5:Y:S06]  /*03e0*/  @P0 LDG.E.128 R48, desc[UR6][R8.64] ;  /* 0x0000000608300981 */ /* 0x00036c000c1e1d00 */
[----:B------:R-:W1:Y:S01]  /*03f0*/  LDC.64 R30, c[0x0][0x3d0] ;  /* 0x0000f400ff1e7b82 */ /* 0x000e620000000a00 */
[----:B0-----:R-:W-:-:S07]  /*0400*/  @P1 IMAD.WIDE.U32 R10, R0, 0x10, R10 ;  /* 0x00000010000a1825 */ /* 0x001fce00078e000a */
[----:B------:R-:W0:Y:S01]  /*0410*/  LDC.64 R32, c[0x0][0x3d8] ;  /* 0x0000f600ff207b82 */ /* 0x000e220000000a00 */
[C---:B----4-:R-:W-:Y:S01]  /*0420*/  @P1 IMAD.WIDE.U32 R24, R0.reuse, 0x10, R24 ;  /* 0x0000001000181825 */ /* 0x050fe200078e0018 */
[----:B------:R4:W5:Y:S01]  /*0430*/  @P1 LDG.E.128 R52, desc[UR6][R10.64] ;  /* 0x000000060a341981 */ /* 0x000962000c1e1d00 */
[----:B------:R-:W-:Y:S02]  /*0440*/  ISETP.GE.U32.AND P4, PT, R21, 0xc0, PT ;  /* 0x000000c01500780c */ /* 0x000fe40003f86070 */
[----:B------:R-:W-:Y:S01]  /*0450*/  @P1 VIADD R0, R0, 0x20 ;  /* 0x0000002000001836 */ /* 0x000fe20000000000 */
[----:B------:R4:W5:Y:S01]  /*0460*/  @P1 LDG.E.128 R56, desc[UR6][R24.64] ;  /* 0x0000000618381981 */ /* 0x000962000c1e1d00 */
[----:B------:R-:W-:Y:S01]  /*0470*/  HFMA2 R86, -RZ, RZ, 0, 0 ;  /* 0x00000000ff567431 */ /* 0x000fe200000001ff */
[----:B------:R-:W-:Y:S01]  /*0480*/  @P5 LOP3.LUT R18, R18, 0x200, RZ, 0xfc, !PT ;  /* 0x0000020012125812 */ /* 0x000fe200078efcff */
[----:B--2---:R-:W-:-:S04]  /*0490*/  @P2 IMAD.WIDE.U32 R26, R0, 0x10, R26 ;  /* 0x00000010001a2825 */ /* 0x004fc800078e001a */
[C---:B---3--:R-:W-:Y:S01]  /*04a0*/  @P2 IMAD.WIDE.U32 R28, R0.reuse, 0x10, R28 ;  /* 0x00000010001c2825 */ /* 0x048fe200078e001c */
[----:B------:R-:W-:Y:S01]  /*04b0*/  @P2 IADD3 R0, PT, PT, R0, 0x20, RZ ;  /* 0x0000002000002810 */ /* 0x000fe20007ffe0ff */
[----:B------:R4:W5:Y:S04]  /*04c0*/  @P2 LDG.E.128 R60, desc[UR6][R26.64] ;  /* 0x000000061a3c2981 */ /* 0x000968000c1e1d00 */
[C---:B-1----:R-:W-:Y:S01]  /*04d0*/  @P3 IMAD.WIDE.U32 R30, R0.reuse, 0x10, R30 ;  /* 0x00000010001e3825 */ /* 0x042fe200078e001e */
[----:B------:R4:W5:Y:S03]  /*04e0*/  @P2 LDG.E.128 R64, desc[UR6][R28.64] ;  /* 0x000000061c402981 */ /* 0x000966000c1e1d00 */
[----:B0-----:R-:W-:Y:S01]  /*04f0*/  @P3 IMAD.WIDE.U32 R32, R0, 0x10, R32 ;  /* 0x0000001000203825 */ /* 0x001fe200078e0020 */
[----:B------:R4:W5:Y:S04]  /*0500*/  @P3 LDG.E.128 R68, desc[UR6][R30.64] ;  /* 0x000000061e443981 */ /* 0x000968000c1e1d00 */
[----:B------:R4:W5:Y:S01]  /*0510*/  @P3 LDG.E.128 R72, desc[UR6][R32.64] ;  /* 0x0000000620483981 */ /* 0x000962000c1e1d00 */
        /* <DEDUP_REMOVED lines=19> */
[----:B------:R-:W-:Y:S01]  /*0650*/  @P5 MOV R95, RZ ;  /* 0x000000ff005f5202 */ /* 0x000fe20000000f00 */
[----:B------:R-:W-:Y:S01]  /*0660*/  @P0 IMAD.MOV.U32 R91, RZ, RZ, RZ ;  /* 0x000000ffff5b0224 */ /* 0x000fe200078e00ff */
[----:B------:R-:W-:Y:S01]  /*0670*/  @P2 MOV R83, RZ ;  /* 0x000000ff00532202 */ /* 0x000fe20000000f00 */
[----:B------:R-:W-:Y:S02]  /*0680*/  @P1 IMAD.MOV.U32 R87, RZ, RZ, RZ ;  /* 0x000000ffff571224 */ /* 0x000fe400078e00ff */
[----:B------:R-:W-:Y:S02]  /*0690*/  @P3 IMAD.MOV.U32 R79, RZ, RZ, RZ ;  /* 0x000000ffff4f3224 */ /* 0x000fe400078e00ff */
[----:B------:R-:W-:Y:S01]  /*06a0*/  @P3 VIADD R0, R0, 0x20 ;  /* 0x0000002000003836 */ /* 0x000fe20000000000 */
[----:B----4-:R-:W-:Y:S06]  /*06b0*/  @!P4 BRA `(.L_x_3510) ;  /* 0x0000001000b8c947 */ /* 0x010fec0003800000 */
        /* <DEDUP_REMOVED lines=11> */
[----:B------:R-:W-:Y:S01]  /*0770*/  CS2R R80, SRZ ;  /* 0x0000000000507805 */ /* 0x000fe2000001ff00 */
[----:B------:R-:W-:Y:S01]  /*0780*/  IMAD.MOV.U32 R86, RZ, RZ, RZ ;  /* 0x000000ffff567224 */ /* 0x000fe200078e00ff */
[----:B------:R-:W-:-:S02]  /*0790*/  CS2R R84, SRZ ;  /* 0x0000000000547805 */ /* 0x000fc4000001ff00 */
[----:B------:R-:W-:Y:S02]  /*07a0*/  MOV R90, RZ ;  /* 0x000000ff005a7202 */ /* 0x000fe40000000f00 */
        /* <DEDUP_REMOVED lines=14> */
[----:B------:R-:W-:Y:S01]  /*0890*/  CS2R R112, SRZ ;  /* 0x0000000000707805 */ /* 0x000fe2000001ff00 */
[----:B------:R-:W-:Y:S06]  /*08a0*/  BRA `(.L_x_3510) ;  /* 0x00000010003c7947 */ /* 0x000fec0003800000 */
.L_x_3509:
        /* <DEDUP_REMOVED lines=15> */
[----:B------:R-:W5:Y:S07]  /*09a0*/  @P5 LDG.E.128 R40, desc[UR6][R6.64] ;  /* 0x0000000606285981 */ /* 0x000f6e000c1e1d00 */
        /* <DEDUP_REMOVED lines=17> */
[----:B------:R-:W5:Y:S03]  /*0ac0*/  @P0 LDG.E.128 R44, desc[UR6][R8.64] ;  /* 0x00000006082c0981 */ /* 0x000f66000c1e1d00 */
[C---:B0-----:R-:W-:Y:S01]  /*0ad0*/  @P0 IMAD.WIDE.U32 R24, R0.reuse, 0x10, R24 ;  /* 0x0000001000180825 */ /* 0x041fe200078e0018 */
[----:B------:R-:W5:Y:S03]  /*0ae0*/  @P0 LDG.E.128 R48, desc[UR6][R10.64] ;  /* 0x000000060a300981 */ /* 0x000f66000c1e1d00 */
[----:B------:R-:W-:Y:S01]  /*0af0*/  @P0 VIADD R0, R0, 0x20 ;  /* 0x0000002000000836 */ /* 0x000fe20000000000 */
[----:B------:R-:W5:Y:S03]  /*0b00*/  @P0 LD.E.128 R108, desc[UR6][R24.64] ;  /* 0x00000006186c0980 */ /* 0x000f66000c101d00 */
[----:B------:R-:W-:-:S04]  /*0b10*/  @P1 IMAD.WIDE.U32 R26, R0, 0x10, R26 ;  /* 0x00000010001a1825 */ /* 0x000fc800078e001a */
[C---:B----4-:R-:W-:Y:S01]  /*0b20*/  @P1 IMAD.WIDE.U32 R28, R0.reuse, 0x10, R28 ;  /* 0x00000010001c1825 */ /* 0x050fe200078e001c */
[----:B------:R-:W5:Y:S03]  /*0b30*/  @P1 LDG.E.128 R52, desc[UR6][R26.64] ;  /* 0x000000061a341981 */ /* 0x000f66000c1e1d00 */
[C---:B-1----:R-:W-:Y:S01]  /*0b40*/  @P1 IMAD.WIDE.U32 R30, R0.reuse, 0x10, R30 ;  /* 0x00000010001e1825 */ /* 0x042fe200078e001e */
[----:B------:R-:W-:Y:S01]  /*0b50*/  @P1 IADD3 R0, PT, PT, R0, 0x20, RZ ;  /* 0x0000002000001810 */ /* 0x000fe20007ffe0ff */
[----:B------:R-:W5:Y:S04]  /*0b60*/  @P1 LDG.E.128 R56, desc[UR6][R28.64] ;  /* 0x000000061c381981 */ /* 0x000f68000c1e1d00 */
[C---:B------:R-:W-:Y:S01]  /*0b70*/  @P2 IMAD.WIDE.U32 R32, R0.reuse, 0x10, R32 ;  /* 0x0000001000202825 */ /* 0x040fe200078e0020 */
[----:B------:R-:W5:Y:S03]  /*0b80*/  @P1 LD.E.128 R104, desc[UR6][R30.64] ;  /* 0x000000061e681980 */ /* 0x000f66000c101d00 */
[C---:B------:R-:W-:Y:S01]  /*0b90*/  @P2 IMAD.WIDE.U32 R34, R0.reuse, 0x10, R34 ;  /* 0x0000001000222825 */ /* 0x040fe200078e0022 */
[----:B------:R-:W5:Y:S03]  /*0ba0*/  @P2 LDG.E.128 R60, desc[UR6][R32.64] ;  /* 0x00000006203c2981 */ /* 0x000f66000c1e1d00 */
[C---:B------:R-:W-:Y:S01]  /*0bb0*/  @P2 IMAD.WIDE.U32 R4, R0.reuse, 0x10, R76 ;  /* 0x0000001000042825 */ /* 0x040fe200078e004c */
[----:B------:R-:W5:Y:S03]  /*0bc0*/  @P2 LDG.E.128 R64, desc[UR6][R34.64] ;  /* 0x0000000622402981 */ /* 0x000f66000c1e1d00 */
[----:B------:R-:W-:Y:S01]  /*0bd0*/  @P2 VIADD R0, R0, 0x20 ;  /* 0x0000002000002836 */ /* 0x000fe20000000000 */
[----:B------:R-:W5:Y:S03]  /*0be0*/  @P2 LD.E.128 R100, desc[UR6][R4.64] ;  /* 0x0000000604642980 */ /* 0x000f66000c101d00 */
[----:B--2---:R-:W-:-:S04]  /*0bf0*/  @P3 IMAD.WIDE.U32 R2, R0, 0x10, R80 ;  /* 0x0000001000023825 */ /* 0x004fc800078e0050 */
[C---:B------:R-:W-:Y:S01]  /*0c00*/  @P3 IMAD.WIDE.U32 R6, R0.reuse, 0x10, R84 ;  /* 0x0000001000063825 */ /* 0x040fe200078e0054 */
[----:B------:R-:W5:Y:S04]  /*0c10*/  @P3 LDG.E.128 R68, desc[UR6][R2.64] ;  /* 0x0000000602443981 */ /* 0x000f68000c1e1d00 */
[----:B------:R-:W5:Y:S01]  /*0c20*/  @P3 LDG.E.128 R72, desc[UR6][R6.64] ;  /* 0x0000000606483981 */ /* 0x000f62000c1e1d00 */
[C---:B------:R-:W-:Y:S01]  /*0c30*/  @P3 IMAD.WIDE.U32 R88, R0.reuse, 0x10, R88 ;  /* 0x0000001000583825 */ /* 0x040fe200078e0058 */
[----:B------:R-:W-:Y:S02]  /*0c40*/  CS2R R76, SRZ ;  /* 0x00000000004c7805 */ /* 0x000fe4000001ff00 */
[----:B------:R-:W-:Y:S02]  /*0c50*/  CS2R R80, SRZ ;  /* 0x0000000000507805 */ /* 0x000fe4000001ff00 */
[----:B------:R-:W-:Y:S01]  /*0c60*/  CS2R R84, SRZ ;  /* 0x0000000000547805 */ /* 0x000fe2000001ff00 */
[----:B------:R-:W-:Y:S01]  /*0c70*/  IMAD.MOV.U32 R78, RZ, RZ, RZ ;  /* 0x000000ffff4e7224 */ /* 0x000fe200078e00ff */
[----:B------:R0:W5:Y:S01]  /*0c80*/  @P3 LD.E.128 R96, desc[UR6][R88.64] ;  /* 0x0000000658603980 */ /* 0x000162000c101d00 */
[----:B------:R-:W-:Y:S01]  /*0c90*/  IMAD.MOV.U32 R86, RZ, RZ, RZ ;  /* 0x000000ffff567224 */ /* 0x000fe200078e00ff */
[----:B------:R-:W-:Y:S01]  /*0ca0*/  MOV R94, RZ ;  /* 0x000000ff005e7202 */ /* 0x000fe20000000f00 */
[----:B------:R-:W-:Y:S01]  /*0cb0*/  IMAD.MOV.U32 R90, RZ, RZ, RZ ;  /* 0x000000ffff5a7224 */ /* 0x000fe200078e00ff */
[----:B------:R-:W-:Y:S01]  /*0cc0*/  CS2R R92, SRZ ;  /* 0x00000000005c7805 */ /* 0x000fe2000001ff00 */
[----:B------:R-:W-:Y:S01]  /*0cd0*/  @P5 IMAD.MOV.U32 R95, RZ, RZ, RZ ;  /* 0x000000ffff5f5224 */ /* 0x000fe200078e00ff */
[----:B------:R-:W-:Y:S01]  /*0ce0*/  @P1 MOV R87, RZ ;  /* 0x000000ff00571202 */ /* 0x000fe20000000f00 */
[----:B------:R-:W-:Y:S01]  /*0cf0*/  @P0 IMAD.MOV.U32 R91, RZ, RZ, RZ ;  /* 0x000000ffff5b0224 */ /* 0x000fe200078e00ff */
[----:B------:R-:W-:Y:S01]  /*0d00*/  @P3 IADD3 R0, PT, PT, R0, 0x20, RZ ;  /* 0x0000002000003810 */ /* 0x000fe20007ffe0ff */
[----:B------:R-:W-:Y:S01]  /*0d10*/  @P2 IMAD.MOV.U32 R83, RZ, RZ, RZ ;  /* 0x000000ffff532224 */ /* 0x000fe200078e00ff */
[----:B0-----:R-:W-:Y:S01]  /*0d20*/  CS2R R88, SRZ ;  /* 0x0000000000587805 */ /* 0x001fe2000001ff00 */
[----:B------:R-:W-:Y:S01]  /*0d30*/  @P3 IMAD.MOV.U32 R79, RZ, RZ, RZ ;  /* 0x000000ffff4f3224 */ /* 0x000fe200078e00ff */
        /* <DEDUP_REMOVED lines=21> */
[----:B------:R-:W-:Y:S01]  /*0e90*/  CS2R R92, SRZ ;  /* 0x00000000005c7805 */ /* 0x000fe2000001ff00 */
[----:B------:R-:W-:Y:S06]  /*0ea0*/  BRA `(.L_x_3510) ;  /* 0x0000000800bc7947 */ /* 0x000fec0003800000 */
.L_x_3508:
        /* <DEDUP_REMOVED lines=68> */
[C---:B0-----:R-:W-:Y:S01]  /*12f0*/  @P3 IMAD.WIDE.U32 R4, R0.reuse, 0x10, R4 ;  /* 0x0000001000043825 */ /* 0x041fe200078e0004 */
[----:B------:R1:W5:Y:S03]  /*1300*/  @P3 LDG.E.128 R68, desc[UR6][R126.64] ;  /* 0x000000067e443981 */ /* 0x000366000c1e1d00 */
[C---:B--2---:R-:W-:Y:S01]  /*1310*/  @P3 IMAD.WIDE.U32 R2, R0.reuse, 0x10, R2 ;  /* 0x0000001000023825 */ /* 0x044fe200078e0002 */
[----:B------:R1:W5:Y:S03]  /*1320*/  @P3 LD.E.128 R76, desc[UR6][R4.64] ;  /* 0x00000006044c3980 */ /* 0x000366000c101d00 */
[----:B------:R-:W-:Y:S01]  /*1330*/  @P3 IMAD.WIDE.U32 R6, R0, 0x10, R6 ;  /* 0x0000001000063825 */ /* 0x000fe200078e0006 */
        /* <DEDUP_REMOVED lines=18> */
.L_x_3511:
        /* <DEDUP_REMOVED lines=14> */
[----:B------:R-:W5:Y:S06]  /*1540*/  @P5 LDG.E.128 R36, desc[UR6][R8.64] ;  /* 0x0000000608245981 */ /* 0x000f6c000c1e1d00 */
[----:B------:R-:W1:Y:S01]  /*1550*/  LDC.64 R32, c[0x0][0x3d0] ;  /* 0x0000f400ff207b82 */ /* 0x000e620000000a00 */
[C---:B--2---:R-:W-:Y:S01]  /*1560*/  @P5 IMAD.WIDE.U32 R10, R0.reuse, 0x10, R4 ;  /* 0x00000010000a5825 */ /* 0x044fe200078e0004 */
[----:B------:R-:W-:Y:S01]  /*1570*/  @P5 LOP3.LUT R0, R0, 0x20, RZ, 0xfc, !PT ;  /* 0x0000002000005812 */ /* 0x000fe200078efcff */
[----:B------:R-:W5:Y:S05]  /*1580*/  @P5 LDG.E.128 R40, desc[UR6][R24.64] ;  /* 0x0000000618285981 */ /* 0x000f6a000c1e1d00 */
[----:B------:R-:W2:Y:S01]  /*1590*/  LDC.64 R96, c[0x0][0x3d8] ;  /* 0x0000f600ff607b82 */ /* 0x000ea20000000a00 */
[C---:B---3--:R-:W-:Y:S01]  /*15a0*/  @P0 IMAD.WIDE.U32 R26, R0.reuse, 0x10, R26 ;  /* 0x00000010001a0825 */ /* 0x048fe200078e001a */
[----:B------:R-:W5:Y:S06]  /*15b0*/  @P5 LD.E.128 R92, desc[UR6][R10.64] ;  /* 0x000000060a5c5980 */ /* 0x000f6c000c101d00 */
[----:B------:R-:W3:Y:S01]  /*15c0*/  LDC.64 R100, c[0x0][0x3d0] ;  /* 0x0000f400ff647b82 */ /* 0x000ee20000000a00 */
[----:B0-----:R-:W-:Y:S01]  /*15d0*/  @P0 IMAD.WIDE.U32 R30, R0, 0x10, R30 ;  /* 0x00000010001e0825 */ /* 0x001fe200078e001e */
[----:B------:R-:W5:Y:S06]  /*15e0*/  @P0 LDG.E.128 R44, desc[UR6][R26.64] ;  /* 0x000000061a2c0981 */ /* 0x000f6c000c1e1d00 */
[----:B------:R-:W0:Y:S01]  /*15f0*/  LDC.64 R108, c[0x0][0x3d8] ;  /* 0x0000f600ff6c7b82 */ /* 0x000e220000000a00 */
[----:B------:R-:W5:Y:S07]  /*1600*/  @P0 LDG.E.128 R48, desc[UR6][R30.64] ;  /* 0x000000061e300981 */ /* 0x000f6e000c1e1d00 */
[----:B------:R-:W4:Y:S08]  /*1610*/  LDC.64 R140, c[0x0][0x3d8] ;  /* 0x0000f600ff8c7b82 */ /* 0x000f300000000a00 */
[----:B------:R-:W4:Y:S01]  /*1620*/  LDC.64 R136, c[0x0][0x3d0] ;  /* 0x0000f400ff887b82 */ /* 0x000f220000000a00 */
[----:B------:R-:W-:Y:S01]  /*1630*/  HFMA2 R102, -RZ, RZ, 0, 0 ;  /* 0x00000000ff667431 */ /* 0x000fe200000001ff */
[----:B------:R-:W-:-:S06]  /*1640*/  @P5 LOP3.LUT R18, R18, 0x200, RZ, 0xfc, !PT ;  /* 0x0000020012125812 */ /* 0x000fcc00078efcff */
[----:B------:R-:W1:Y:S08]  /*1650*/  @P0 LDC.64 R28, c[0x0][0x438] ;  /* 0x00010e00ff1c0b82 */ /* 0x000e700000000a00 */
[----:B------:R-:W2:Y:S08]  /*1660*/  @P1 LDC.64 R34, c[0x0][0x438] ;  /* 0x00010e00ff221b82 */ /* 0x000eb00000000a00 */
[----:B------:R-:W0:Y:S08]  /*1670*/  @P2 LDC.64 R104, c[0x0][0x438] ;  /* 0x00010e00ff682b82 */ /* 0x000e300000000a00 */
[----:B------:R-:W4:Y:S01]  /*1680*/  LDC.64 R2, c[0x0][0x3d0] ;  /* 0x0000f400ff027b82 */ /* 0x000f220000000a00 */
[----:B-1----:R-:W-:-:S04]  /*1690*/  @P0 IMAD.WIDE.U32 R28, R0, 0x10, R28 ;  /* 0x00000010001c0825 */ /* 0x002fc800078e001c */
[----:B------:R-:W-:Y:S01]  /*16a0*/  @P0 VIADD R0, R0, 0x20 ;  /* 0x0000002000000836 */ /* 0x000fe20000000000 */
[----:B------:R-:W5:Y:S02]  /*16b0*/  @P0 LD.E.128 R88, desc[UR6][R28.64] ;  /* 0x000000061c580980 */ /* 0x000f64000c101d00 */
[----:B------:R-:W1:Y:S01]  /*16c0*/  LDC.64 R6, c[0x0][0x3d8] ;  /* 0x0000f600ff067b82 */ /* 0x000e620000000a00 */
[----:B------:R-:W-:-:S04]  /*16d0*/  @P1 IMAD.WIDE.U32 R32, R0, 0x10, R32 ;  /* 0x0000001000201825 */ /* 0x000fc800078e0020 */
[C---:B--2---:R-:W-:Y:S01]  /*16e0*/  @P1 IMAD.WIDE.U32 R34, R0.reuse, 0x10, R34 ;  /* 0x0000001000221825 */ /* 0x044fe200078e0022 */
[----:B------:R-:W5:Y:S02]  /*16f0*/  @P1 LDG.E.128 R52, desc[UR6][R32.64] ;  /* 0x0000000620341981 */ /* 0x000f64000c1e1d00 */
[----:B------:R-:W2:Y:S01]  /*1700*/  @P3 LDC.64 R4, c[0x0][0x438] ;  /* 0x00010e00ff043b82 */ /* 0x000ea20000000a00 */
[C---:B------:R-:W-:Y:S01]  /*1710*/  @P1 IMAD.WIDE.U32 R96, R0.reuse, 0x10, R96 ;  /* 0x0000001000601825 */ /* 0x040fe200078e0060 */
[----:B------:R-:W5:Y:S03]  /*1720*/  @P1 LD.E.128 R84, desc[UR6][R34.64] ;  /* 0x0000000622541980 */ /* 0x000f66000c101d00 */
[----:B------:R-:W-:Y:S01]  /*1730*/  @P1 VIADD R0, R0, 0x20 ;  /* 0x0000002000001836 */ /* 0x000fe20000000000 */
[----:B------:R1:W5:Y:S02]  /*1740*/  @P1 LDG.E.128 R56, desc[UR6][R96.64] ;  /* 0x0000000660381981 */ /* 0x000364000c1e1d00 */
[----:B------:R-:W1:Y:S01]  /*1750*/  @P4 LDC.64 R138, c[0x0][0x438] ;  /* 0x00010e00ff8a4b82 */ /* 0x000e620000000a00 */
[----:B---3--:R-:W-:-:S04]  /*1760*/  @P2 IMAD.WIDE.U32 R100, R0, 0x10, R100 ;  /* 0x0000001000642825 */ /* 0x008fc800078e0064 */
[C---:B0-----:R-:W-:Y:S01]  /*1770*/  @P2 IMAD.WIDE.U32 R104, R0.reuse, 0x10, R104 ;  /* 0x0000001000682825 */ /* 0x041fe200078e0068 */
[----:B------:R0:W5:Y:S03]  /*1780*/  @P2 LDG.E.128 R60, desc[UR6][R100.64] ;  /* 0x00000006643c2981 */ /* 0x000166000c1e1d00 */
[C---:B------:R-:W-:Y:S01]  /*1790*/  @P2 IMAD.WIDE.U32 R108, R0.reuse, 0x10, R108 ;  /* 0x00000010006c2825 */ /* 0x040fe200078e006c */
[----:B------:R-:W-:Y:S01]  /*17a0*/  @P2 IADD3 R0, PT, PT, R0, 0x20, RZ ;  /* 0x0000002000002810 */ /* 0x000fe20007ffe0ff */
[----:B------:R3:W5:Y:S04]  /*17b0*/  @P2 LD.E.128 R80, desc[UR6][R104.64] ;  /* 0x0000000668502980 */ /* 0x000768000c101d00 */
[C---:B----4-:R-:W-:Y:S01]  /*17c0*/  @P3 IMAD.WIDE.U32 R112, R0.reuse, 0x10, R2 ;  /* 0x0000001000703825 */ /* 0x050fe200078e0002 */
[----:B------:R4:W5:Y:S03]  /*17d0*/  @P2 LDG.E.128 R64, desc[UR6][R108.64] ;  /* 0x000000066c402981 */ /* 0x000966000c1e1d00 */
[C---:B--2---:R-:W-:Y:S01]  /*17e0*/  @P3 IMAD.WIDE.U32 R132, R0.reuse, 0x10, R4 ;  /* 0x0000001000843825 */ /* 0x044fe200078e0004 */
[----:B------:R2:W5:Y:S03]  /*17f0*/  @P3 LDG.E.128 R68, desc[UR6][R112.64] ;  /* 0x0000000670443981 */ /* 0x000566000c1e1d00 */
[C---:B-1----:R-:W-:Y:S01]  /*1800*/  @P3 IMAD.WIDE.U32 R134, R0.reuse, 0x10, R6 ;  /* 0x0000001000863825 */ /* 0x042fe200078e0006 */
[----:B------:R1:W5:Y:S03]  /*1810*/  @P3 LD.E.128 R76, desc[UR6][R132.64] ;  /* 0x00000006844c3980 */ /* 0x000366000c101d00 */
[----:B------:R-:W-:Y:S01]  /*1820*/  @P3 VIADD R0, R0, 0x20 ;  /* 0x0000002000003836 */ /* 0x000fe20000000000 */
[----:B------:R1:W5:Y:S03]  /*1830*/  @P3 LDG.E.128 R72, desc[UR6][R134.64] ;  /* 0x0000000686483981 */ /* 0x000366000c1e1d00 */
[----:B------:R-:W-:-:S04]  /*1840*/  @P4 IMAD.WIDE.U32 R6, R0, 0x10, R140 ;  /* 0x0000001000064825 */ /* 0x000fc800078e008c */
[C---:B------:R-:W-:Y:S01]  /*1850*/  @P4 IMAD.WIDE.U32 R2, R0.reuse, 0x10, R136 ;  /* 0x0000001000024825 */ /* 0x040fe200078e0088 */
[----:B------:R1:W5:Y:S03]  /*1860*/  @P4 LDG.E.128 R116, desc[UR6][R6.64] ;  /* 0x0000000606744981 */ /* 0x000366000c1e1d00 */
[----:B------:R-:W-:Y:S01]  /*1870*/  @P4 IMAD.WIDE.U32 R4, R0, 0x10, R138 ;  /* 0x0000001000044825 */ /* 0x000fe200078e008a */
[----:B------:R1:W5:Y:S04]  /*1880*/  @P4 LDG.E.128 R120, desc[UR6][R2.64] ;  /* 0x0000000602784981 */ /* 0x000368000c1e1d00 */
[----:B------:R1:W5:Y:S01]  /*1890*/  @P4 LD.E.128 R124, desc[UR6][R4.64] ;  /* 0x00000006047c4980 */ /* 0x000362000c101d00 */
[----:B------:R-:W-:Y:S01]  /*18a0*/  IMAD.MOV.U32 R98, RZ, RZ, RZ ;  /* 0x000000ffff627224 */ /* 0x000fe200078e00ff */
[----:B------:R-:W-:-:S02]  /*18b0*/  CS2R R96, SRZ ;  /* 0x0000000000607805 */ /* 0x000fc4000001ff00 */
[----:B0-----:R-:W-:Y:S01]  /*18c0*/  CS2R R100, SRZ ;  /* 0x0000000000647805 */ /* 0x001fe2000001ff00 */
[----:B------:R-:W-:Y:S01]  /*18d0*/  IMAD.MOV.U32 R106, RZ, RZ, RZ ;  /* 0x000000ffff6a7224 */ /* 0x000fe200078e00ff */
[----:B---3--:R-:W-:Y:S01]  /*18e0*/  CS2R R104, SRZ ;  /* 0x0000000000687805 */ /* 0x008fe2000001ff00 */
[----:B------:R-:W-:Y:S01]  /*18f0*/  IMAD.MOV.U32 R110, RZ, RZ, RZ ;  /* 0x000000ffff6e7224 */ /* 0x000fe200078e00ff */
[----:B----4-:R-:W-:Y:S02]  /*1900*/  CS2R R108, SRZ ;  /* 0x00000000006c7805 */ /* 0x010fe4000001ff00 */
[----:B------:R-:W-:Y:S02]  /*1910*/  MOV R114, RZ ;  /* 0x000000ff00727202 */ /* 0x000fe40000000f00 */
[----:B--2---:R-:W-:Y:S01]  /*1920*/  CS2R R112, SRZ ;  /* 0x0000000000707805 */ /* 0x004fe2000001ff00 */
[----:B------:R-:W-:Y:S01]  /*1930*/  @P5 IMAD.MOV.U32 R115, RZ, RZ, RZ ;  /* 0x000000ffff735224 */ /* 0x000fe200078e00ff */
[----:B------:R-:W-:Y:S01]  /*1940*/  @P1 MOV R107, RZ ;  /* 0x000000ff006b1202 */ /* 0x000fe20000000f00 */
[----:B------:R-:W-:Y:S01]  /*1950*/  @P0 IMAD.MOV.U32 R111, RZ, RZ, RZ ;  /* 0x000000ffff6f0224 */ /* 0x000fe200078e00ff */
[----:B------:R-:W-:Y:S01]  /*1960*/  @P4 CS2R R130, SRZ ;  /* 0x0000000000824805 */ /* 0x000fe2000001ff00 */
[----:B------:R-:W-:Y:S01]  /*1970*/  @P2 IMAD.MOV.U32 R103, RZ, RZ, RZ ;  /* 0x000000ffff672224 */ /* 0x000fe200078e00ff */
[----:B------:R-:W-:Y:S01]  /*1980*/  @P4 CS2R R128, SRZ ;  /* 0x0000000000804805 */ /* 0x000fe2000001ff00 */
[----:B-1----:R-:W-:-:S07]  /*1990*/  @P3 IMAD.MOV.U32 R99, RZ, RZ, RZ ;  /* 0x000000ffff633224 */ /* 0x002fce00078e00ff */
.L_x_3510:
[----:B------:R-:W-:Y:S05]  /*19a0*/  BSYNC.RECONVERGENT B0 ;  /* 0x0000000000007941 */ /* 0x000fea0003800200 */
.L_x_3507:
[----:B------:R-:W0:Y:S02]  /*19b0*/  LDCU UR4, c[0x0][0x384] ;  /* 0x00007080ff0477ac */ /* 0x000e240008000800 */
[----:B0-----:R-:W-:-:S13]  /*19c0*/  ISETP.GE.AND P0, PT, R20, UR4, PT ;  /* 0x0000000414007c0c */ /* 0x001fda000bf06270 */
[----:B------:R-:W-:Y:S05]  /*19d0*/  @P0 EXIT ;  /* 0x000000000000094d */ /* 0x000fea0003800000 */
[----:B------:R-:W0:Y:S01]  /*19e0*/  LDC R0, c[0x0][0x360] ;  /* 0x0000d800ff007b82 */ /* 0x000e220000000800 */
[----:B------:R-:W-:Y:S01]  /*19f0*/  IMAD.HI.U32 R3, R19, -0x2daee0ad, RZ ;  /* 0xd2511f5313037827 */ /* 0x000fe200078e00ff */
[----:B-----5:R-:W-:-:S03]  /*1a00*/  IADD3 R4, PT, PT, R182, -0x61c88647, RZ ;  /* 0x9e3779b9b6047810 */ /* 0x020fc60007ffe0ff */
[----:B------:R-:W-:Y:S01]  /*1a10*/  HFMA2 R11, -RZ, RZ, 0, 0 ;  /* 0x00000000ff0b7431 */ /* 0x000fe200000001ff */
[----:B------:R-:W-:Y:S01]  /*1a20*/  LOP3.LUT R14, R14, 0x3, RZ, 0xc0, !PT ;  /* 0x000000030e0e7812 */ /* 0x000fe200078ec0ff */
[----:B------:R-:W-:Y:S01]  /*1a30*/  IMAD R7, R19, -0x2daee0ad, RZ ;  /* 0xd2511f5313077824 */ /* 0x000fe200078e02ff */
[----:B------:R-:W-:Y:S01]  /*1a40*/  LOP3.LUT R3, R3, R183, RZ, 0x3c, !PT ;  /* 0x000000b703037212 */ /* 0x000fe200078e3cff */
[C---:B------:R-:W-:Y:S01]  /*1a50*/  VIADD R8, R183.reuse, 0xbb67ae85 ;  /* 0xbb67ae85b7087836 */ /* 0x040fe20000000000 */
[----:B------:R-:W1:Y:S01]  /*1a60*/  LDCU UR12, c[0x0][0x388] ;  /* 0x00007100ff0c77ac */ /* 0x000e620008000800 */
[----:B------:R-:W-:Y:S02]  /*1a70*/  VIADD R9, R183, 0x646e171e ;  /* 0x646e171eb7097836 */ /* 0x000fe40000000000 */
[C---:B------:R-:W-:Y:S01]  /*1a80*/  IMAD.HI.U32 R2, R3.reuse, -0x326172a9, RZ ;  /* 0xcd9e8d5703027827 */ /* 0x040fe200078e00ff */
[----:B------:R-:W2:Y:S03]  /*1a90*/  LDCU.U8 UR10, c[0x0][0x410] ;  /* 0x00008200ff0a77ac */ /* 0x000ea60008000000 */
[----:B------:R-:W-:Y:S01]  /*1aa0*/  IMAD R3, R3, -0x326172a9, RZ ;  /* 0xcd9e8d5703037824 */ /* 0x000fe200078e02ff */
[----:B------:R-:W3:Y:S01]  /*1ab0*/  LDCU UR11, c[0x0][0x448] ;  /* 0x00008900ff0b77ac */ /* 0x000ee20008000800 */
[----:B------:R-:W4:Y:S01]  /*1ac0*/  LDCU.64 UR8, c[0x0][0x3a0] ;  /* 0x00007400ff0877ac */ /* 0x000f220008000a00 */
[----:B0-----:R-:W-:Y:S01]  /*1ad0*/  IMAD R17, R0, UR5, R17 ;  /* 0x0000000500117c24 */ /* 0x001fe2000f8e0211 */
[----:B------:R-:W0:Y:S03]  /*1ae0*/  LDCU.64 UR4, c[0x0][0x398] ;  /* 0x00007300ff0477ac */ /* 0x000e260008000a00 */
[----:B------:R-:W-:-:S04]  /*1af0*/  IMAD.HI.U32 R0, R17, -0x326172a9, RZ ;  /* 0xcd9e8d5711007827 */ /* 0x000fc800078e00ff */
[----:B------:R-:W-:Y:S01]  /*1b00*/  IMAD R5, R17, -0x326172a9, RZ ;  /* 0xcd9e8d5711057824 */ /* 0x000fe200078e02ff */
[----:B------:R-:W-:-:S04]  /*1b10*/  LOP3.LUT R0, R13, R0, R182, 0x96, !PT ;  /* 0x000000000d007212 */ /* 0x000fc800078e96b6 */
[----:B------:R-:W-:Y:S01]  /*1b20*/  LOP3.LUT R2, R4, R5, R2, 0x96, !PT ;  /* 0x0000000504027212 */ /* 0x000fe200078e9602 */
[----:B------:R-:W-:Y:S01]  /*1b30*/  IMAD.HI.U32 R6, R0, -0x2daee0ad, RZ ;  /* 0xd2511f5300067827 */ /* 0x000fe200078e00ff */
[----:B------:R-:W-:-:S03]  /*1b40*/  IADD3 R4, PT, PT, R182, 0x3c6ef372, RZ ;  /* 0x3c6ef372b6047810 */ /* 0x000fc60007ffe0ff */
[----:B------:R-:W-:Y:S01]  /*1b50*/  IMAD.HI.U32 R5, R2, -0x2daee0ad, RZ ;  /* 0xd2511f5302057827 */ /* 0x000fe200078e00ff */
[----:B------:R-:W-:-:S03]  /*1b60*/  LOP3.LUT R6, R8, R7, R6, 0x96, !PT ;  /* 0x0000000708067212 */ /* 0x000fc600078e9606 */
[----:B------:R-:W-:Y:S02]  /*1b70*/  IMAD R8, R0, -0x2daee0ad, RZ ;  /* 0xd2511f5300087824 */ /* 0x000fe400078e02ff */
[----:B------:R-:W-:Y:S02]  /*1b80*/  VIADD R7, R183, 0x76cf5d0a ;  /* 0x76cf5d0ab7077836 */ /* 0x000fe40000000000 */
[----:B------:R-:W-:-:S03]  /*1b90*/  IMAD.HI.U32 R0, R6, -0x326172a9, RZ ;  /* 0xcd9e8d5706007827 */ /* 0x000fc600078e00ff */
[----:B------:R-:W-:Y:S01]  /*1ba0*/  LOP3.LUT R5, R7, R8, R5, 0x96, !PT ;  /* 0x0000000807057212 */ /* 0x000fe200078e9605 */
[----:B------:R-:W-:Y:S01]  /*1bb0*/  IMAD R7, R2, -0x2daee0ad, RZ ;  /* 0xd2511f5302077824 */ /* 0x000fe200078e02ff */
[----:B------:R-:W-:Y:S01]  /*1bc0*/  LOP3.LUT R0, R4, R3, R0, 0x96, !PT ;  /* 0x0000000304007212 */ /* 0x000fe200078e9600 */
[----:B------:R-:W-:Y:S02]  /*1bd0*/  VIADD R4, R182, 0xdaa66d2b ;  /* 0xdaa66d2bb6047836 */ /* 0x000fe40000000000 */
[----:B------:R-:W-:Y:S02]  /*1be0*/  IMAD R6, R6, -0x326172a9, RZ ;  /* 0xcd9e8d5706067824 */ /* 0x000fe400078e02ff */
[----:B------:R-:W-:-:S04]  /*1bf0*/  IMAD.HI.U32 R3, R5, -0x326172a9, RZ ;  /* 0xcd9e8d5705037827 */ /* 0x000fc800078e00ff */
[----:B------:R-:W-:Y:S01]  /*1c00*/  IMAD.HI.U32 R2, R0, -0x2daee0ad, RZ ;  /* 0xd2511f5300027827 */ /* 0x000fe200078e00ff */
[----:B------:R-:W-:-:S03]  /*1c10*/  LOP3.LUT R3, R4, R6, R3, 0x96, !PT ;  /* 0x0000000604037212 */ /* 0x000fc600078e9603 */
[----:B------:R-:W-:Y:S02]  /*1c20*/  VIADD R8, R183, 0x32370b8f ;  /* 0x32370b8fb7087836 */ /* 0x000fe40000000000 */
[----:B------:R-:W-:-:S03]  /*1c30*/  IMAD.HI.U32 R6, R3, -0x2daee0ad, RZ ;  /* 0xd2511f5303067827 */ /* 0x000fc600078e00ff */
[----:B------:R-:W-:Y:S01]  /*1c40*/  LOP3.LUT R2, R8, R7, R2, 0x96, !PT ;  /* 0x0000000708027212 */ /* 0x000fe200078e9602 */
[----:B------:R-:W-:Y:S01]  /*1c50*/  IMAD R7, R0, -0x2daee0ad, RZ ;  /* 0xd2511f5300077824 */ /* 0x000fe200078e02ff */
[----:B------:R-:W-:Y:S01]  /*1c60*/  IADD3 R8, PT, PT, R183, -0x126145ec, RZ ;  /* 0xed9eba14b7087810 */ /* 0x000fe20007ffe0ff */
[----:B------:R-:W-:Y:S02]  /*1c70*/  IMAD R5, R5, -0x326172a9, RZ ;  /* 0xcd9e8d5705057824 */ /* 0x000fe400078e02ff */
[----:B------:R-:W-:Y:S01]  /*1c80*/  IMAD.HI.U32 R0, R2, -0x326172a9, RZ ;  /* 0xcd9e8d5702007827 */ /* 0x000fe200078e00ff */
[----:B------:R-:W-:Y:S02]  /*1c90*/  LOP3.LUT R6, R8, R7, R6, 0x96, !PT ;  /* 0x0000000708067212 */ /* 0x000fe400078e9606 */
[----:B------:R-:W-:Y:S01]  /*1ca0*/  IADD3 R7, PT, PT, R183, -0x56f99767, RZ ;  /* 0xa9066899b7077810 */ /* 0x000fe20007ffe0ff */
[----:B------:R-:W-:Y:S02]  /*1cb0*/  VIADD R4, R182, 0x78dde6e4 ;  /* 0x78dde6e4b6047836 */ /* 0x000fe40000000000 */
[----:B------:R-:W-:-:S03]  /*1cc0*/  IMAD R8, R3, -0x2daee0ad, RZ ;  /* 0xd2511f5303087824 */ /* 0x000fc600078e02ff */
[----:B------:R-:W-:Y:S01]  /*1cd0*/  LOP3.LUT R0, R4, R5, R0, 0x96, !PT ;  /* 0x0000000504007212 */ /* 0x000fe200078e9600 */
[----:B------:R-:W-:Y:S02]  /*1ce0*/  IMAD R5, R2, -0x326172a9, RZ ;  /* 0xcd9e8d5702057824 */ /* 0x000fe400078e02ff */
[----:B------:R-:W-:Y:S02]  /*1cf0*/  VIADD R4, R182, 0x1715609d ;  /* 0x1715609db6047836 */ /* 0x000fe40000000000 */
[----:B------:R-:W-:-:S04]  /*1d00*/  IMAD.HI.U32 R2, R6, -0x326172a9, RZ ;  /* 0xcd9e8d5706027827 */ /* 0x000fc800078e00ff */
[----:B------:R-:W-:Y:S01]  /*1d10*/  IMAD.HI.U32 R3, R0, -0x2daee0ad, RZ ;  /* 0xd2511f5300037827 */ /* 0x000fe200078e00ff */
[----:B------:R-:W-:-:S03]  /*1d20*/  LOP3.LUT R2, R4, R5, R2, 0x96, !PT ;  /* 0x0000000504027212 */ /* 0x000fc600078e9602 */
[----:B------:R-:W-:Y:S01]  /*1d30*/  IMAD R5, R6, -0x326172a9, RZ ;  /* 0xcd9e8d5706057824 */ /* 0x000fe200078e02ff */
[----:B------:R-:W-:Y:S01]  /*1d40*/  LOP3.LUT R3, R7, R8, R3, 0x96, !PT ;  /* 0x0000000807037212 */ /* 0x000fe200078e9603 */
[----:B------:R-:W-:Y:S02]  /*1d50*/  IMAD R8, R0, -0x2daee0ad, RZ ;  /* 0xd2511f5300087824 */ /* 0x000fe400078e02ff */
[----:B------:R-:W-:-:S04]  /*1d60*/  IMAD.HI.U32 R7, R2, -0x2daee0ad, RZ ;  /* 0xd2511f5302077827 */ /* 0x000fc800078e00ff */
[----:B------:R-:W-:Y:S01]  /*1d70*/  IMAD.HI.U32 R0, R3, -0x326172a9, RZ ;  /* 0xcd9e8d5703007827 */ /* 0x000fe200078e00ff */
[----:B------:R-:W-:-:S03]  /*1d80*/  LOP3.LUT R7, R9, R8, R7, 0x96, !PT ;  /* 0x0000000809077212 */ /* 0x000fc600078e9607 */
[----:B------:R-:W-:Y:S02]  /*1d90*/  VIADD R4, R182, 0xb54cda56 ;  /* 0xb54cda56b6047836 */ /* 0x000fe40000000000 */
[----:B------:R-:W-:Y:S02]  /*1da0*/  IMAD R6, R2, -0x2daee0ad, RZ ;  /* 0xd2511f5302067824 */ /* 0x000fe400078e02ff */
[----:B------:R-:W-:Y:S01]  /*1db0*/  IMAD R3, R3, -0x326172a9, RZ ;  /* 0xcd9e8d5703037824 */ /* 0x000fe200078e02ff */
[----:B------:R-:W-:Y:S01]  /*1dc0*/  LOP3.LUT R0, R4, R5, R0, 0x96, !PT ;  /* 0x0000000504007212 */ /* 0x000fe200078e9600 */
[----:B------:R-:W-:Y:S01]  /*1dd0*/  IMAD.HI.U32 R2, R7, -0x326172a9, RZ ;  /* 0xcd9e8d5707027827 */ /* 0x000fe200078e00ff */
[----:B------:R-:W-:-:S03]  /*1de0*/  IADD3 R4, PT, PT, R182, 0x5384540f, RZ ;  /* 0x5384540fb6047810 */ /* 0x000fc60007ffe0ff */
[----:B------:R-:W-:Y:S01]  /*1df0*/  IMAD.HI.U32 R5, R0, -0x2daee0ad, RZ ;  /* 0xd2511f5300057827 */ /* 0x000fe200078e00ff */
[----:B------:R-:W-:Y:S02]  /*1e00*/  LOP3.LUT R2, R4, R3, R2, 0x96, !PT ;  /* 0x0000000304027212 */ /* 0x000fe400078e9602 */
[----:B------:R-:W-:Y:S01]  /*1e10*/  IADD3 R3, PT, PT, R182, -0xe443238, RZ ;  /* 0xf1bbcdc8b6037810 */ /* 0x000fe20007ffe0ff */
[----:B------:R-:W-:Y:S02]  /*1e20*/  VIADD R8, R183, 0x1fd5c5a3 ;  /* 0x1fd5c5a3b7087836 */ /* 0x000fe40000000000 */
[----:B------:R-:W-:Y:S02]  /*1e30*/  IMAD R9, R0, -0x2daee0ad, RZ ;  /* 0xd2511f5300097824 */ /* 0x000fe400078e02ff */
[----:B------:R-:W-:Y:S01]  /*1e40*/  IMAD R7, R7, -0x326172a9, RZ ;  /* 0xcd9e8d5707077824 */ /* 0x000fe200078e02ff */
[----:B------:R-:W-:Y:S01]  /*1e50*/  LOP3.LUT R5, R8, R6, R5, 0x96, !PT ;  /* 0x0000000608057212 */ /* 0x000fe200078e9605 */
[----:B------:R-:W-:-:S02]  /*1e60*/  VIADD R6, R183, 0xdb3d7428 ;  /* 0xdb3d7428b7067836 */ /* 0x000fc40000000000 */
[----:B------:R-:W-:-:S04]  /*1e70*/  IMAD.HI.U32 R4, R2, -0x2daee0ad, RZ ;  /* 0xd2511f5302047827 */ /* 0x000fc800078e00ff */
[----:B------:R-:W-:Y:S01]  /*1e80*/  IMAD.HI.U32 R0, R5, -0x326172a9, RZ ;  /* 0xcd9e8d5705007827 */ /* 0x000fe200078e00ff */
[----:B------:R-:W-:-:S03]  /*1e90*/  LOP3.LUT R4, R6, R9, R4, 0x96, !PT ;  /* 0x0000000906047212 */ /* 0x000fc600078e9604 */
[----:B------:R-:W-:Y:S01]  /*1ea0*/  VIADD R6, R182, 0x8ff34781 ;  /* 0x8ff34781b6067836 */ /* 0x000fe20000000000 */
[----:B------:R-:W-:Y:S01]  /*1eb0*/  LOP3.LUT R0, R3, R7, R0, 0x96, !PT ;  /* 0x0000000703007212 */ /* 0x000fe200078e9600 */
[----:B------:R-:W-:Y:S02]  /*1ec0*/  IMAD R2, R2, -0x2daee0ad, RZ ;  /* 0xd2511f5302027824 */ /* 0x000fe400078e02ff */
[----:B------:R-:W-:Y:S02]  /*1ed0*/  IMAD R5, R5, -0x326172a9, RZ ;  /* 0xcd9e8d5705057824 */ /* 0x000fe400078e02ff */
[----:B------:R-:W-:-:S04]  /*1ee0*/  IMAD.HI.U32 R16, R4, -0x326172a9, RZ ;  /* 0xcd9e8d5704107827 */ /* 0x000fc800078e00ff */
[----:B------:R-:W-:Y:S01]  /*1ef0*/  IMAD.HI.U32 R15, R0, -0x2daee0ad, RZ ;  /* 0xd2511f53000f7827 */ /* 0x000fe200078e00ff */
[----:B------:R-:W-:-:S03]  /*1f00*/  LOP3.LUT R16, R6, R5, R16, 0x96, !PT ;  /* 0x0000000506107212 */ /* 0x000fc600078e9610 */
[----:B------:R-:W-:Y:S02]  /*1f10*/  VIADD R3, R183, 0x96a522ad ;  /* 0x96a522adb7037836 */ /* 0x000fe40000000000 */
[----:B------:R-:W-:Y:S02]  /*1f20*/  IMAD R12, R4, -0x326172a9, RZ ;  /* 0xcd9e8d57040c7824 */ /* 0x000fe400078e02ff */
[----:B------:R-:W-:Y:S01]  /*1f30*/  IMAD R184, R0, -0x2daee0ad, RZ ;  /* 0xd2511f5300b87824 */ /* 0x000fe200078e02ff */
[----:B01234-:R-:W-:-:S07]  /*1f40*/  LOP3.LUT R15, R3, R2, R15, 0x96, !PT ;  /* 0x00000002030f7212 */ /* 0x01ffce00078e960f */
.L_x_4274:
        /* <DEDUP_REMOVED lines=40> */
.L_x_3517:
        /* <DEDUP_REMOVED lines=13> */
.L_x_3519:
[----:B------:R-:W-:Y:S05]  /*22a0*/  BSYNC.RECONVERGENT B2 ;  /* 0x0000000000027941 */ /* 0x000fea0003800200 */
.L_x_3518:
        /* <DEDUP_REMOVED lines=20> */
[C---:B------:R-:W-:Y:S01]  /*23f0*/  IADD3 R15, PT, PT, R183.reuse, -0x126145ec, RZ ;  /* 0xed9eba14b70f7810 */ /* 0x040fe20007ffe0ff */
        /* <DEDUP_REMOVED lines=23> */
[----:B------:R-:W-:Y:S02]  /*2570*/  LOP3.LUT R145, R145, R146, R15, 0x96, !PT ;  /* 0x0000009291917212 */ /* 0x000fe400078e960f */
[----:B------:R-:W-:Y:S01]  /*2580*/  IADD3 R15, PT, PT, R182, -0xe443238, RZ ;  /* 0xf1bbcdc8b60f7810 */ /* 0x000fe20007ffe0ff */
[----:B------:R-:W-:-:S05]  /*2590*/  VIADD R27, R183, 0x1fd5c5a3 ;  /* 0x1fd5c5a3b71b7836 */ /* 0x000fca0000000000 */
[----:B------:R-:W-:Y:S01]  /*25a0*/  LOP3.LUT R146, R27, R144, R167, 0x96, !PT ;  /* 0x000000901b927212 */ /* 0x000fe200078e96a7 */
[----:B------:R-:W-:-:S04]  /*25b0*/  IMAD.WIDE.U32 R144, R145, -0x2daee0ad, RZ ;  /* 0xd2511f5391907825 */ /* 0x000fc800078e00ff */
[----:B------:R-:W-:-:S04]  /*25c0*/  IMAD.WIDE.U32 R146, R146, -0x326172a9, RZ ;  /* 0xcd9e8d5792927825 */ /* 0x000fc800078e00ff */
[----:B------:R-:W-:Y:S01]  /*25d0*/  VIADD R27, R183, 0xdb3d7428 ;  /* 0xdb3d7428b71b7836 */ /* 0x000fe20000000000 */
[----:B------:R-:W-:-:S04]  /*25e0*/  LOP3.LUT R14, R15, R14, R147, 0x96, !PT ;  /* 0x0000000e0f0e7212 */ /* 0x000fc800078e9693 */
[----:B------:R-:W-:Y:S01]  /*25f0*/  LOP3.LUT R166, R27, R166, R145, 0x96, !PT ;  /* 0x000000a61ba67212 */ /* 0x000fe200078e9691 */
[----:B------:R-:W-:-:S04]  /*2600*/  IMAD.WIDE.U32 R14, R14, -0x2daee0ad, RZ ;  /* 0xd2511f530e0e7825 */ /* 0x000fc800078e00ff */
[----:B------:R-:W-:Y:S02]  /*2610*/  VIADD R145, R183, 0x96a522ad ;  /* 0x96a522adb7917836 */ /* 0x000fe40000000000 */
[----:B------:R-:W-:-:S03]  /*2620*/  IMAD.WIDE.U32 R166, R166, -0x326172a9, RZ ;  /* 0xcd9e8d57a6a67825 */ /* 0x000fc600078e00ff */
[----:B------:R-:W-:Y:S01]  /*2630*/  LOP3.LUT R15, R145, R144, R15, 0x96, !PT ;  /* 0x00000090910f7212 */ /* 0x000fe200078e960f */
[----:B------:R-:W-:Y:S01]  /*2640*/  VIADD R27, R182, 0x8ff34781 ;  /* 0x8ff34781b61b7836 */ /* 0x000fe20000000000 */
[----:B------:R-:W-:Y:S01]  /*2650*/  MOV R12, R166 ;  /* 0x000000a6000c7202 */ /* 0x000fe20000000f00 */
[----:B------:R-:W-:-:S03]  /*2660*/  IMAD.MOV.U32 R144, RZ, RZ, R14 ;  /* 0x000000ffff907224 */ /* 0x000fc600078e000e */
[----:B------:R-:W-:-:S07]  /*2670*/  LOP3.LUT R16, R27, R146, R167, 0x96, !PT ;  /* 0x000000921b107212 */ /* 0x000fce00078e96a7 */
.L_x_3516:
[----:B------:R-:W-:Y:S05]  /*2680*/  BSYNC.RECONVERGENT B1 ;  /* 0x0000000000017941 */ /* 0x000fea0003800200 */
.L_x_3515:
[----:B------:R-:W0:Y:S01]  /*2690*/  LDC R175, c[0x0][0x408] ;  /* 0x00010200ffaf7b82 */ /* 0x000e220000000800 */
[----:B------:R-:W-:Y:S01]  /*26a0*/  I2FP.F32.U32 R27, R10 ;  /* 0x0000000a001b7245 */ /* 0x000fe20000201000 */
[----:B------:R-:W-:Y:S01]  /*26b0*/  IMAD.MOV.U32 R190, RZ, RZ, 0x2f800000 ;  /* 0x2f800000ffbe7424 */ /* 0x000fe200078e00ff */
[----:B------:R-:W-:Y:S01]  /*26c0*/  ISETP.NE.AND P3, PT, R28, 0x1, PT ;  /* 0x000000011c00780c */ /* 0x000fe20003f65270 */
[----:B-----5:R-:W-:Y:S01]  /*26d0*/  HADD2.F32 R14, -RZ, R140.H0_H0 ;  /* 0x2000008cff0e7230 */ /* 0x020fe20000004100 */
[----:B------:R-:W-:Y:S01]  /*26e0*/  LOP3.LUT R18, R18, 0xffffffef, RZ, 0xc0, !PT ;  /* 0xffffffef12127812 */ /* 0x000fe200078ec0ff */
[----:B------:R-:W-:Y:S01]  /*26f0*/  FFMA.FTZ R10, R27, R190, 1.1641532182693481445e-10 ;  /* 0x2f0000001b0a7423 */ /* 0x000fe200000100be */
[----:B------:R-:W-:Y:S01]  /*2700*/  @P1 HADD2.F32 R27, -RZ, R136.H0_H0 ;  /* 0x20000088ff1b1230 */ /* 0x000fe20000004100 */
[----:B------:R-:W1:Y:S01]  /*2710*/  LDC R189, c[0x0][0x404] ;  /* 0x00010100ffbd7b82 */ /* 0x000e620000000800 */
[----:B------:R-:W-:Y:S01]  /*2720*/  BSSY.RECONVERGENT B1, `(.L_x_3520) ;  /* 0x000005e000017945 */ /* 0x000fe20003800200 */
[----:B------:R-:W-:-:S02]  /*2730*/  IMAD.MOV.U32 R146, RZ, RZ, 0x2 ;  /* 0x00000002ff927424 */ /* 0x000fc400078e00ff */
[----:B0-----:R-:W-:Y:S01]  /*2740*/  FMUL.FTZ R14, R14, R175 ;  /* 0x000000af0e0e7220 */ /* 0x001fe20000410000 */
[----:B-1----:R-:W-:-:S04]  /*2750*/  FSETP.GTU.FTZ.AND P2, PT, R10, R189, PT ;  /* 0x000000bd0a00720b */ /* 0x002fc80003f5c000 */
[----:B------:R-:W-:Y:S02]  /*2760*/  FSEL R10, R14, RZ, !P2 ;  /* 0x000000ff0e0a7208 */ /* 0x000fe40005000000 */
[----:B------:R-:W-:Y:S02]  /*2770*/  PLOP3.LUT P2, PT, P2, PT, PT, 0x8, 0x80 ;  /* 0x000000000080781c */ /* 0x000fe4000174e170 */
[----:B------:R-:W-:Y:S01]  /*2780*/  MOV R14, R12 ;  /* 0x0000000c000e7202 */ /* 0x000fe20000000f00 */
[----:B------:R-:W-:-:S05]  /*2790*/  @P1 FADD.FTZ R10, R27, R10 ;  /* 0x0000000a1b0a1221 */ /* 0x000fca0000010000 */
[----:B------:R-:W-:-:S05]  /*27a0*/  F2FP.F16.F32.PACK_AB R145, RZ, R10 ;  /* 0x0000000aff91723e */ /* 0x000fca00000000ff */
        /* <DEDUP_REMOVED lines=10> */
.L_x_3522:
        /* <DEDUP_REMOVED lines=13> */
.L_x_3524:
[----:B------:R-:W-:Y:S05]  /*2920*/  BSYNC.RECONVERGENT B2 ;  /* 0x0000000000027941 */ /* 0x000fea0003800200 */
.L_x_3523:
        /* <DEDUP_REMOVED lines=19> */
[----:B------:R-:W-:Y:S01]  /*2a60*/  LOP3.LUT R27, R27, R184, R15, 0x96, !PT ;  /* 0x000000b81b1b7212 */ /* 0x000fe200078e960f */
[----:B------:R-:W-:Y:S01]  /*2a70*/  VIADD R15, R182, 0x78dde6e4 ;  /* 0x78dde6e4b60f7836 */ /* 0x000fe20000000000 */
[----:B------:R-:W-:-:S03]  /*2a80*/  LOP3.LUT R151, R151, R166, R147, 0x96, !PT ;  /* 0x000000a697977212 */ /* 0x000fc600078e9693 */
        /* <DEDUP_REMOVED lines=21> */
[----:B------:R-:W-:Y:S01]  /*2be0*/  IADD3 R27, PT, PT, R182, -0xe443238, RZ ;  /* 0xf1bbcdc8b61b7810 */ /* 0x000fe20007ffe0ff */
[C---:B------:R-:W-:Y:S02]  /*2bf0*/  VIADD R15, R183.reuse, 0x1fd5c5a3 ;  /* 0x1fd5c5a3b70f7836 */ /* 0x040fe40000000000 */
[----:B------:R-:W-:-:S03]  /*2c00*/  VIADD R147, R183, 0xdb3d7428 ;  /* 0xdb3d7428b7937836 */ /* 0x000fc60000000000 */
        /* <DEDUP_REMOVED lines=10> */
[----:B------:R-:W-:-:S05]  /*2cb0*/  VIADD R27, R183, 0x96a522ad ;  /* 0x96a522adb71b7836 */ /* 0x000fca0000000000 */
[----:B------:R-:W-:Y:S01]  /*2cc0*/  LOP3.LUT R15, R27, R14, R147, 0x96, !PT ;  /* 0x0000000e1b0f7212 */ /* 0x000fe200078e9693 */
[----:B------:R-:W-:Y:S02]  /*2cd0*/  IMAD.MOV.U32 R14, RZ, RZ, R144 ;  /* 0x000000ffff0e7224 */ /* 0x000fe400078e0090 */
[----:B------:R-:W-:Y:S02]  /*2ce0*/  IMAD.MOV.U32 R144, RZ, RZ, R146 ;  /* 0x000000ffff907224 */ /* 0x000fe400078e0092 */
[----:B------:R-:W-:-:S07]  /*2cf0*/  HFMA2 R146, -RZ, RZ, 0, 0 ;  /* 0x00000000ff927431 */ /* 0x000fce00000001ff */
.L_x_3521:
[----:B------:R-:W-:Y:S05]  /*2d00*/  BSYNC.RECONVERGENT B1 ;  /* 0x0000000000017941 */ /* 0x000fea0003800200 */
.L_x_3520:
[----:B------:R-:W-:Y:S01]  /*2d10*/  I2FP.F32.U32 R27, R14 ;  /* 0x0000000e001b7245 */ /* 0x000fe20000201000 */
[----:B------:R-:W-:Y:S01]  /*2d20*/  HADD2.F32 R140, -RZ, R140.H1_H1 ;  /* 0x3000008cff8c7230 */ /* 0x000fe20000004100 */
[----:B------:R-:W-:Y:S01]  /*2d30*/  ISETP.NE.AND P3, PT, R146, 0x1, PT ;  /* 0x000000019200780c */ /* 0x000fe20003f65270 */
[----:B------:R-:W-:Y:S01]  /*2d40*/  BSSY.RECONVERGENT B1, `(.L_x_3525) ;  /* 0x0000061000017945 */ /* 0x000fe20003800200 */
[----:B------:R-:W-:Y:S01]  /*2d50*/  LOP3.LUT R18, R18, 0xfffffff7, RZ, 0xc0, !PT ;  /* 0xfffffff712127812 */ /* 0x000fe200078ec0ff */
[----:B------:R-:W-:Y:S01]  /*2d60*/  FFMA.FTZ R14, R27, R190, 1.1641532182693481445e-10 ;  /* 0x2f0000001b0e7423 */ /* 0x000fe200000100be */
[----:B------:R-:W-:Y:S01]  /*2d70*/  FMUL.FTZ R140, R140, R175 ;  /* 0x000000af8c8c7220 */ /* 0x000fe20000410000 */
[----:B------:R-:W-:Y:S02]  /*2d80*/  @P1 HADD2.F32 R27, -RZ, R136.H1_H1 ;  /* 0x30000088ff1b1230 */ /* 0x000fe40000004100 */
[----:B------:R-:W-:Y:S01]  /*2d90*/  IMAD.MOV.U32 R147, RZ, RZ, 0x2 ;  /* 0x00000002ff937424 */ /* 0x000fe200078e00ff */
[----:B------:R-:W-:Y:S01]  /*2da0*/  FSETP.GTU.FTZ.AND P2, PT, R14, R189, PT ;  /* 0x000000bd0e00720b */ /* 0x000fe20003f5c000 */
[----:B------:R-:W-:-:S03]  /*2db0*/  IMAD.MOV.U32 R14, RZ, RZ, R12 ;  /* 0x000000ffff0e7224 */ /* 0x000fc600078e000c */
[----:B------:R-:W-:Y:S02]  /*2dc0*/  FSEL R28, R140, RZ, !P2 ;  /* 0x000000ff8c1c7208 */ /* 0x000fe40005000000 */
[----:B------:R-:W-:-:S03]  /*2dd0*/  PLOP3.LUT P2, PT, P2, PT, PT, 0x8, 0x80 ;  /* 0x000000000080781c */ /* 0x000fc6000174e170 */
[----:B------:R-:W-:-:S05]  /*2de0*/  @P1 FADD.FTZ R28, R27, R28 ;  /* 0x0000001c1b1c1221 */ /* 0x000fca0000010000 */
[----:B------:R-:W-:-:S05]  /*2df0*/  F2FP.F16.F32.PACK_AB R140, RZ, R28 ;  /* 0x0000001cff8c723e */ /* 0x000fca00000000ff */
        /* <DEDUP_REMOVED lines=10> */
.L_x_3527:
        /* <DEDUP_REMOVED lines=13> */
.L_x_3529:
[----:B------:R-:W-:Y:S05]  /*2f70*/  BSYNC.RECONVERGENT B2 ;  /* 0x0000000000027941 */ /* 0x000fea0003800200 */
.L_x_3528:
        /* <DEDUP_REMOVED lines=24> */
[C---:B------:R-:W-:Y:S02]  /*3100*/  IADD3 R27, PT, PT, R182.reuse, 0x78dde6e4, RZ ;  /* 0x78dde6e4b61b7810 */ /* 0x040fe40007ffe0ff */
[----:B------:R-:W-:Y:S01]  /*3110*/  LOP3.LUT R151, R151, R184, R15, 0x96, !PT ;  /* 0x000000b897977212 */ /* 0x000fe200078e960f */
[----:B------:R-:W-:Y:S01]  /*3120*/  VIADD R15, R182, 0x1715609d ;  /* 0x1715609db60f7836 */ /* 0x000fe20000000000 */
[----:B------:R-:W-:-:S03]  /*3130*/  LOP3.LUT R27, R27, R166, R147, 0x96, !PT ;  /* 0x000000a61b1b7212 */ /* 0x000fc600078e9693 */
        /* <DEDUP_REMOVED lines=15> */
[----:B------:R-:W-:Y:S01]  /*3230*/  LOP3.LUT R15, R15, R146, R167, 0x96, !PT ;  /* 0x000000920f0f7212 */ /* 0x000fe200078e96a7 */
[----:B------:R-:W-:Y:S01]  /*3240*/  VIADD R147, R183, 0xdb3d7428 ;  /* 0xdb3d7428b7937836 */ /* 0x000fe20000000000 */
[----:B------:R-:W-:-:S03]  /*3250*/  LOP3.LUT R27, R27, R14, R185, 0x96, !PT ;  /* 0x0000000e1b1b7212 */ /* 0x000fc600078e96b9 */
        /* <DEDUP_REMOVED lines=10> */
[----:B------:R-:W-:-:S03]  /*3300*/  IMAD.MOV.U32 R12, RZ, RZ, R166 ;  /* 0x000000ffff0c7224 */ /* 0x000fc600078e00a6 */
[----:B------:R-:W-:Y:S01]  /*3310*/  LOP3.LUT R15, R27, R14, R147, 0x96, !PT ;  /* 0x0000000e1b0f7212 */ /* 0x000fe200078e9693 */
[----:B------:R-:W-:Y:S01]  /*3320*/  IMAD.MOV.U32 R147, RZ, RZ, RZ ;  /* 0x000000ffff937224 */ /* 0x000fe200078e00ff */
[----:B------:R-:W-:Y:S01]  /*3330*/  MOV R14, R144 ;  /* 0x00000090000e7202 */ /* 0x000fe20000000f00 */
[----:B------:R-:W-:-:S07]  /*3340*/  IMAD.MOV.U32 R144, RZ, RZ, R146 ;  /* 0x000000ffff907224 */ /* 0x000fce00078e0092 */
.L_x_3526:
[----:B------:R-:W-:Y:S05]  /*3350*/  BSYNC.RECONVERGENT B1 ;  /* 0x0000000000017941 */ /* 0x000fea0003800200 */
.L_x_3525:
[----:B------:R-:W-:Y:S01]  /*3360*/  I2FP.F32.U32 R27, R14 ;  /* 0x0000000e001b7245 */ /* 0x000fe20000201000 */
[----:B------:R-:W-:Y:S01]  /*3370*/  HADD2.F32 R146, -RZ, R141.H0_H0 ;  /* 0x2000008dff927230 */ /* 0x000fe20000004100 */
[----:B------:R-:W-:Y:S01]  /*3380*/  ISETP.NE.AND P2, PT, R147, 0x1, PT ;  /* 0x000000019300780c */ /* 0x000fe20003f45270 */
[----:B------:R-:W-:Y:S01]  /*3390*/  BSSY.RECONVERGENT B1, `(.L_x_3530) ;  /* 0x0000061000017945 */ /* 0x000fe20003800200 */
[----:B------:R-:W-:Y:S01]  /*33a0*/  LOP3.LUT R18, R18, 0xfffffffb, RZ, 0xc0, !PT ;  /* 0xfffffffb12127812 */ /* 0x000fe200078ec0ff */
[----:B------:R-:W-:Y:S01]  /*33b0*/  FFMA.FTZ R14, R27, R190, 1.1641532182693481445e-10 ;  /* 0x2f0000001b0e7423 */ /* 0x000fe200000100be */
[----:B------:R-:W-:Y:S01]  /*33c0*/  FMUL.FTZ R146, R146, R175 ;  /* 0x000000af92927220 */ /* 0x000fe20000410000 */
[----:B------:R-:W-:-:S03]  /*33d0*/  HFMA2 R151, -RZ, RZ, 0, 1.1920928955078125e-07 ;  /* 0x00000002ff977431 */ /* 0x000fc600000001ff */
[----:B------:R-:W-:Y:S01]  /*33e0*/  FSETP.GTU.FTZ.AND P3, PT, R14, R189, PT ;  /* 0x000000bd0e00720b */ /* 0x000fe20003f7c000 */
[----:B------:R-:W-:-:S03]  /*33f0*/  @P1 HADD2.F32 R14, -RZ, R137.H0_H0 ;  /* 0x20000089ff0e1230 */ /* 0x000fc60000004100 */
[----:B------:R-:W-:Y:S01]  /*3400*/  FSEL R27, R146, RZ, !P3 ;  /* 0x000000ff921b7208 */ /* 0x000fe20005800000 */
[----:B------:R-:W-:Y:S01]  /*3410*/  IMAD.MOV.U32 R146, RZ, RZ, R12 ;  /* 0x000000ffff927224 */ /* 0x000fe200078e000c */
        /* <DEDUP_REMOVED lines=13> */
.L_x_3532:
        /* <DEDUP_REMOVED lines=13> */
.L_x_3534:
[----:B------:R-:W-:Y:S05]  /*35c0*/  BSYNC.RECONVERGENT B2 ;  /* 0x0000000000027941 */ /* 0x000fea0003800200 */
.L_x_3533:
        /* <DEDUP_REMOVED lines=56> */
[----:B------:R-:W-:Y:S01]  /*3950*/  IMAD.MOV.U32 R12, RZ, RZ, R166 ;  /* 0x000000ffff0c7224 */ /* 0x000fe200078e00a6 */
[----:B------:R-:W-:Y:S01]  /*3960*/  LOP3.LUT R15, R151, R146, R15, 0x96, !PT ;  /* 0x00000092970f7212 */ /* 0x000fe200078e960f */
[----:B------:R-:W-:Y:S01]  /*3970*/  IMAD.MOV.U32 R146, RZ, RZ, R144 ;  /* 0x000000ffff927224 */ /* 0x000fe200078e0090 */
[----:B------:R-:W-:Y:S01]  /*3980*/  MOV R144, R14 ;  /* 0x0000000e00907202 */ /* 0x000fe20000000f00 */
[----:B------:R-:W-:-:S07]  /*3990*/  IMAD.MOV.U32 R151, RZ, RZ, RZ ;  /* 0x000000ffff977224 */ /* 0x000fce00078e00ff */
.L_x_3531:
[----:B------:R-:W-:Y:S05]  /*39a0*/  BSYNC.RECONVERGENT B1 ;  /* 0x0000000000017941 */ /* 0x000fea0003800200 */
.L_x_3530:
[----:B------:R-:W-:Y:S01]  /*39b0*/  I2FP.F32.U32 R147, R146 ;  /* 0x0000009200937245 */ /* 0x000fe20000201000 */
[----:B------:R-:W-:Y:S01]  /*39c0*/  HADD2.F32 R146, -RZ, R141.H1_H1 ;  /* 0x3000008dff927230 */ /* 0x000fe20000004100 */
[----:B------:R-:W-:Y:S01]  /*39d0*/  LOP3.LUT R18, R18, 0xfffffffd, RZ, 0xc0, !PT ;  /* 0xfffffffd12127812 */ /* 0x000fe200078ec0ff */
[----:B------:R-:W-:Y:S01]  /*39e0*/  @P1 HADD2.F32 R141, -RZ, R137.H1_H1 ;  /* 0x30000089ff8d1230 */ /* 0x000fe20000004100 */
[----:B------:R-:W-:Y:S01]  /*39f0*/  BSSY.RECONVERGENT B1, `(.L_x_3535) ;  /* 0x0000060000017945 */ /* 0x000fe20003800200 */
[----:B------:R-:W-:Y:S01]  /*3a00*/  FFMA.FTZ R14, R147, R190, 1.1641532182693481445e-10 ;  /* 0x2f000000930e7423 */ /* 0x000fe200000100be */
[----:B------:R-:W-:Y:S01]  /*3a10*/  FMUL.FTZ R146, R146, R175 ;  /* 0x000000af92927220 */ /* 0x000fe20000410000 */
[----:B------:R-:W-:-:S03]  /*3a20*/  IMAD.MOV.U32 R167, RZ, RZ, 0x2 ;  /* 0x00000002ffa77424 */ /* 0x000fc600078e00ff */
[----:B------:R-:W-:-:S04]  /*3a30*/  FSETP.GTU.FTZ.AND P2, PT, R14, R189, PT ;  /* 0x000000bd0e00720b */ /* 0x000fc80003f5c000 */
[----:B------:R-:W-:Y:S02]  /*3a40*/  FSEL R152, R146, RZ, !P2 ;  /* 0x000000ff92987208 */ /* 0x000fe40005000000 */
[----:B------:R-:W-:Y:S02]  /*3a50*/  PLOP3.LUT P3, PT, P2, PT, PT, 0x8, 0x80 ;  /* 0x000000000080781c */ /* 0x000fe4000176e170 */
[----:B------:R-:W-:Y:S01]  /*3a60*/  ISETP.NE.AND P2, PT, R151, 0x1, PT ;  /* 0x000000019700780c */ /* 0x000fe20003f45270 */
[----:B------:R-:W-:Y:S01]  /*3a70*/  @P1 FADD.FTZ R152, R141, R152 ;  /* 0x000000988d981221 */ /* 0x000fe20000010000 */
[----:B------:R-:W-:-:S04]  /*3a80*/  MOV R146, R12 ;  /* 0x0000000c00927202 */ /* 0x000fc80000000f00 */
[----:B------:R-:W-:-:S05]  /*3a90*/  F2FP.F16.F32.PACK_AB R141, RZ, R152 ;  /* 0x00000098ff8d723e */ /* 0x000fca00000000ff */
        /* <DEDUP_REMOVED lines=10> */
.L_x_3537:
        /* <DEDUP_REMOVED lines=13> */
.L_x_3539:
[----:B------:R-:W-:Y:S05]  /*3c10*/  BSYNC.RECONVERGENT B2 ;  /* 0x0000000000027941 */ /* 0x000fea0003800200 */
.L_x_3538:
        /* <DEDUP_REMOVED lines=56> */
[----:B------:R-:W-:Y:S01]  /*3fa0*/  MOV R12, R166 ;  /* 0x000000a6000c7202 */ /* 0x000fe20000000f00 */
[----:B------:R-:W-:-:S05]  /*3fb0*/  VIADD R151, R183, 0x96a522ad ;  /* 0x96a522adb7977836 */ /* 0x000fca0000000000 */
[----:B------:R-:W-:Y:S01]  /*3fc0*/  LOP3.LUT R15, R151, R146, R15, 0x96, !PT ;  /* 0x00000092970f7212 */ /* 0x000fe200078e960f */
[----:B------:R-:W-:Y:S02]  /*3fd0*/  IMAD.MOV.U32 R146, RZ, RZ, R144 ;  /* 0x000000ffff927224 */ /* 0x000fe400078e0090 */
[----:B------:R-:W-:-:S07]  /*3fe0*/  IMAD.MOV.U32 R144, RZ, RZ, R14 ;  /* 0x000000ffff907224 */ /* 0x000fce00078e000e */
.L_x_3536:
[----:B------:R-:W-:Y:S05]  /*3ff0*/  BSYNC.RECONVERGENT B1 ;  /* 0x0000000000017941 */ /* 0x000fea0003800200 */
.L_x_3535:
[----:B------:R-:W-:Y:S01]  /*4000*/  I2FP.F32.U32 R147, R146 ;  /* 0x0000009200937245 */ /* 0x000fe20000201000 */
[----:B------:R-:W-:Y:S01]  /*4010*/  HADD2.F32 R146, -RZ, R142.H0_H0 ;  /* 0x2000008eff927230 */ /* 0x000fe20000004100 */
[----:B------:R-:W-:Y:S01]  /*4020*/  ISETP.NE.AND P3, PT, R167, 0x1, PT ;  /* 0x00000001a700780c */ /* 0x000fe20003f65270 */
[----:B------:R-:W-:Y:S01]  /*4030*/  @P1 HADD2.F32 R166, -RZ, R138.H0_H0 ;  /* 0x2000008affa61230 */ /* 0x000fe20000004100 */
[----:B------:R-:W-:Y:S01]  /*4040*/  BSSY.RECONVERGENT B1, `(.L_x_3540) ;  /* 0x000005e000017945 */ /* 0x000fe20003800200 */
[----:B------:R-:W-:Y:S01]  /*4050*/  FFMA.FTZ R14, R147, R190, 1.1641532182693481445e-10 ;  /* 0x2f000000930e7423 */ /* 0x000fe200000100be */
[----:B------:R-:W-:-:S04]  /*4060*/  FMUL.FTZ R146, R146, R175 ;  /* 0x000000af92927220 */ /* 0x000fc80000410000 */
[----:B------:R-:W-:-:S04]  /*4070*/  FSETP.GTU.FTZ.AND P2, PT, R14, R189, PT ;  /* 0x000000bd0e00720b */ /* 0x000fc80003f5c000 */
[----:B------:R-:W-:Y:S01]  /*4080*/  FSEL R151, R146, RZ, !P2 ;  /* 0x000000ff92977208 */ /* 0x000fe20005000000 */
[----:B------:R-:W-:Y:S01]  /*4090*/  IMAD.MOV.U32 R146, RZ, RZ, R12 ;  /* 0x000000ffff927224 */ /* 0x000fe200078e000c */
[----:B------:R-:W-:-:S03]  /*40a0*/  PLOP3.LUT P2, PT, P2, PT, PT, 0x8, 0x80 ;  /* 0x000000000080781c */ /* 0x000fc6000174e170 */
[----:B------:R-:W-:Y:S01]  /*40b0*/  @P1 FADD.FTZ R151, R166, R151 ;  /* 0x00000097a6971221 */ /* 0x000fe20000010000 */
[----:B------:R-:W-:-:S04]  /*40c0*/  IMAD.MOV.U32 R166, RZ, RZ, 0x2 ;  /* 0x00000002ffa67424 */ /* 0x000fc800078e00ff */
[----:B------:R-:W-:Y:S01]  /*40d0*/  F2FP.F16.F32.PACK_AB R191, RZ, R151 ;  /* 0x00000097ffbf723e */ /* 0x000fe200000000ff */
        /* <DEDUP_REMOVED lines=9> */
.L_x_3542:
        /* <DEDUP_REMOVED lines=13> */
.L_x_3544:
[----:B------:R-:W-:Y:S05]  /*4240*/  BSYNC.RECONVERGENT B2 ;  /* 0x0000000000027941 */ /* 0x000fea0003800200 */
.L_x_3543:
        /* <DEDUP_REMOVED lines=56> */
[----:B------:R-:W-:Y:S01]  /*45d0*/  MOV R146, R144 ;  /* 0x0000009000927202 */ /* 0x000fe20000000f00 */
[----:B------:R-:W-:Y:S01]  /*45e0*/  IMAD.MOV.U32 R12, RZ, RZ, R166 ;  /* 0x000000ffff0c7224 */ /* 0x000fe200078e00a6 */
[----:B------:R-:W-:Y:S01]  /*45f0*/  LOP3.LUT R16, R147, R184, R167, 0x96, !PT ;  /* 0x000000b893107212 */ /* 0x000fe200078e96a7 */
[----:B------:R-:W-:Y:S02]  /*4600*/  IMAD.MOV.U32 R144, RZ, RZ, R14 ;  /* 0x000000ffff907224 */ /* 0x000fe400078e000e */
[----:B------:R-:W-:-:S07]  /*4610*/  IMAD.MOV.U32 R166, RZ, RZ, RZ ;  /* 0x000000ffffa67224 */ /* 0x000fce00078e00ff */
.L_x_3541:
[----:B------:R-:W-:Y:S05]  /*4620*/  BSYNC.RECONVERGENT B1 ;  /* 0x0000000000017941 */ /* 0x000fea0003800200 */
.L_x_3540:
[----:B------:R-:W-:Y:S01]  /*4630*/  I2FP.F32.U32 R147, R146 ;  /* 0x0000009200937245 */ /* 0x000fe20000201000 */
[----:B------:R-:W-:Y:S01]  /*4640*/  HADD2.F32 R142, -RZ, R142.H1_H1 ;  /* 0x3000008eff8e7230 */ /* 0x000fe20000004100 */
[----:B------:R-:W-:Y:S01]  /*4650*/  ISETP.NE.AND P4, PT, R166, 0x1, PT ;  /* 0x00000001a600780c */ /* 0x000fe20003f85270 */
[----:B------:R-:W-:Y:S01]  /*4660*/  @P1 HADD2.F32 R146, -RZ, R138.H1_H1 ;  /* 0x3000008aff921230 */ /* 0x000fe20000004100 */
[----:B------:R-:W-:Y:S01]  /*4670*/  BSSY.RECONVERGENT B1, `(.L_x_3545) ;  /* 0x000005e000017945 */ /* 0x000fe20003800200 */
[----:B------:R-:W-:Y:S01]  /*4680*/  FFMA.FTZ R14, R147, R190, 1.1641532182693481445e-10 ;  /* 0x2f000000930e7423 */ /* 0x000fe200000100be */
[----:B------:R-:W-:Y:S01]  /*4690*/  FMUL.FTZ R142, R142, R175 ;  /* 0x000000af8e8e7220 */ /* 0x000fe20000410000 */
[----:B------:R-:W-:-:S03]  /*46a0*/  HFMA2 R184, -RZ, RZ, 0, 1.1920928955078125e-07 ;  /* 0x00000002ffb87431 */ /* 0x000fc600000001ff */
[----:B------:R-:W-:-:S04]  /*46b0*/  FSETP.GTU.FTZ.AND P3, PT, R14, R189, PT ;  /* 0x000000bd0e00720b */ /* 0x000fc80003f7c000 */
[----:B------:R-:W-:Y:S02]  /*46c0*/  FSEL R167, R142, RZ, !P3 ;  /* 0x000000ff8ea77208 */ /* 0x000fe40005800000 */
[----:B------:R-:W-:-:S03]  /*46d0*/  PLOP3.LUT P3, PT, P3, PT, PT, 0x8, 0x80 ;  /* 0x000000000080781c */ /* 0x000fc60001f6e170 */
[----:B------:R-:W-:Y:S01]  /*46e0*/  @P1 FADD.FTZ R167, R146, R167 ;  /* 0x000000a792a71221 */ /* 0x000fe20000010000 */
[----:B------:R-:W-:-:S04]  /*46f0*/  IMAD.MOV.U32 R146, RZ, RZ, R12 ;  /* 0x000000ffff927224 */ /* 0x000fc800078e000c */
[----:B------:R-:W-:Y:S01]  /*4700*/  F2FP.F16.F32.PACK_AB R142, RZ, R167 ;  /* 0x000000a7ff8e723e */ /* 0x000fe200000000ff */
        /* <DEDUP_REMOVED lines=9> */
.L_x_3547:
        /* <DEDUP_REMOVED lines=13> */
.L_x_3549:
[----:B------:R-:W-:Y:S05]  /*4870*/  BSYNC.RECONVERGENT B2 ;  /* 0x0000000000027941 */ /* 0x000fea0003800200 */
.L_x_3548:
        /* <DEDUP_REMOVED lines=56> */
[----:B------:R-:W-:Y:S01]  /*4c00*/  IMAD.MOV.U32 R12, RZ, RZ, R184 ;  /* 0x000000ffff0c7224 */ /* 0x000fe200078e00b8 */
[----:B------:R-:W-:Y:S01]  /*4c10*/  LOP3.LUT R15, R187, R146, R15, 0x96, !PT ;  /* 0x00000092bb0f7212 */ /* 0x000fe200078e960f */
[----:B------:R-:W-:Y:S01]  /*4c20*/  IMAD.MOV.U32 R146, RZ, RZ, R144 ;  /* 0x000000ffff927224 */ /* 0x000fe200078e0090 */
[----:B------:R-:W-:Y:S01]  /*4c30*/  MOV R144, R14 ;  /* 0x0000000e00907202 */ /* 0x000fe20000000f00 */
[----:B------:R-:W-:-:S07]  /*4c40*/  IMAD.MOV.U32 R184, RZ, RZ, RZ ;  /* 0x000000ffffb87224 */ /* 0x000fce00078e00ff */
.L_x_3546:
[----:B------:R-:W-:Y:S05]  /*4c50*/  BSYNC.RECONVERGENT B1 ;  /* 0x0000000000017941 */ /* 0x000fea0003800200 */
.L_x_3545:
[----:B------:R-:W-:Y:S01]  /*4c60*/  I2FP.F32.U32 R147, R146 ;  /* 0x0000009200937245 */ /* 0x000fe20000201000 */
[----:B------:R-:W-:Y:S01]  /*4c70*/  HADD2.F32 R146, -RZ, R143.H0_H0 ;  /* 0x2000008fff927230 */ /* 0x000fe20000004100 */
[----:B------:R-:W-:Y:S01]  /*4c80*/  ISETP.NE.AND P5, PT, R184, 0x1, PT ;  /* 0x00000001b800780c */ /* 0x000fe20003fa5270 */
[----:B------:R-:W-:Y:S02]  /*4c90*/  BSSY.RECONVERGENT B1, `(.L_x_3550) ;  /* 0x000005f000017945 */ /* 0x000fe40003800200 */
[----:B------:R-:W-:Y:S01]  /*4ca0*/  FFMA.FTZ R14, R147, R190, 1.1641532182693481445e-10 ;  /* 0x2f000000930e7423 */ /* 0x000fe200000100be */
[----:B------:R-:W-:Y:S01]  /*4cb0*/  FMUL.FTZ R146, R146, R175 ;  /* 0x000000af92927220 */ /* 0x000fe20000410000 */
[----:B------:R-:W-:-:S03]  /*4cc0*/  @P1 HADD2.F32 R147, -RZ, R139.H0_H0 ;  /* 0x2000008bff931230 */ /* 0x000fc60000004100 */
[----:B------:R-:W-:Y:S01]  /*4cd0*/  FSETP.GTU.FTZ.AND P4, PT, R14, R189, PT ;  /* 0x000000bd0e00720b */ /* 0x000fe20003f9c000 */
[----:B------:R-:W-:-:S03]  /*4ce0*/  IMAD.MOV.U32 R14, RZ, RZ, 0x2 ;  /* 0x00000002ff0e7424 */ /* 0x000fc600078e00ff */
[----:B------:R-:W-:Y:S02]  /*4cf0*/  FSEL R166, R146, RZ, !P4 ;  /* 0x000000ff92a67208 */ /* 0x000fe40006000000 */
[----:B------:R-:W-:Y:S02]  /*4d00*/  MOV R146, R12 ;  /* 0x0000000c00927202 */ /* 0x000fe40000000f00 */
[----:B------:R-:W-:Y:S01]  /*4d10*/  PLOP3.LUT P4, PT, P4, PT, PT, 0x8, 0x80 ;  /* 0x000000000080781c */ /* 0x000fe2000278e170 */
[----:B------:R-:W-:-:S05]  /*4d20*/  @P1 FADD.FTZ R166, R147, R166 ;  /* 0x000000a693a61221 */ /* 0x000fca0000010000 */
[----:B------:R-:W-:Y:S01]  /*4d30*/  F2FP.F16.F32.PACK_AB R192, RZ, R166 ;  /* 0x000000a6ffc0723e */ /* 0x000fe200000000ff */
        /* <DEDUP_REMOVED lines=9> */
.L_x_3552:
        /* <DEDUP_REMOVED lines=13> */
.L_x_3554:
[----:B------:R-:W-:Y:S05]  /*4ea0*/  BSYNC.RECONVERGENT B2 ;  /* 0x0000000000027941 */ /* 0x000fea0003800200 */
.L_x_3553:
[----:B------:R-:W-:Y:S01]  /*4eb0*/  IMAD.WIDE.U32 R186, R17, -0x326172a9, RZ ;  /* 0xcd9e8d5711ba7825 */ /* 0x000fe200078e00ff */
[----:B------:R-:W-:Y:S02]  /*4ec0*/  LOP3.LUT R14, R11, R147, R183, 0x96, !PT ;  /* 0x000000930b0e7212 */ /* 0x000fe400078e96b7 */
[----:B------:R-:W-:Y:S02]  /*4ed0*/  IADD3 R147, PT, PT, R182, -0x61c88647, RZ ;  /* 0x9e3779b9b6937810 */ /* 0x000fe40007ffe0ff */
[----:B------:R-:W-:Y:S01]  /*4ee0*/  LOP3.LUT R184, R13, R187, R182, 0x96, !PT ;  /* 0x000000bb0db87212 */ /* 0x000fe200078e96b6 */
[----:B------:R-:W-:-:S04]  /*4ef0*/  IMAD.WIDE.U32 R14, R14, -0x326172a9, RZ ;  /* 0xcd9e8d570e0e7825 */ /* 0x000fc800078e00ff */
[----:B------:R-:W-:Y:S01]  /*4f00*/  IMAD.WIDE.U32 R184, R184, -0x2daee0ad, RZ ;  /* 0xd2511f53b8b87825 */ /* 0x000fe200078e00ff */
[----:B------:R-:W-:Y:S02]  /*4f10*/  LOP3.LUT R147, R147, R186, R15, 0x96, !PT ;  /* 0x000000ba93937212 */ /* 0x000fe400078e960f */
[----:B------:R-:W-:Y:S01]  /*4f20*/  IADD3 R15, PT, PT, R182, 0x3c6ef372, RZ ;  /* 0x3c6ef372b60f7810 */ /* 0x000fe20007ffe0ff */
        /* <DEDUP_REMOVED lines=46> */
[----:B------:R-:W-:-:S03]  /*5210*/  LOP3.LUT R15, R187, R146, R15, 0x96, !PT ;  /* 0x00000092bb0f7212 */ /* 0x000fc600078e960f */
[----:B------:R-:W-:Y:S01]  /*5220*/  VIADD R147, R182, 0x8ff34781 ;  /* 0x8ff34781b6937836 */ /* 0x000fe20000000000 */
[----:B------:R-:W-:Y:S01]  /*5230*/  MOV R12, R184 ;  /* 0x000000b8000c7202 */ /* 0x000fe20000000f00 */
[----:B------:R-:W-:Y:S02]  /*5240*/  IMAD.MOV.U32 R146, RZ, RZ, R144 ;  /* 0x000000ffff927224 */ /* 0x000fe400078e0090 */
[----:B------:R-:W-:Y:S02]  /*5250*/  IMAD.MOV.U32 R144, RZ, RZ, R14 ;  /* 0x000000ffff907224 */ /* 0x000fe400078e000e */
[----:B------:R-:W-:Y:S01]  /*5260*/  HFMA2 R14, -RZ, RZ, 0, 0 ;  /* 0x00000000ff0e7431 */ /* 0x000fe200000001ff */
[----:B------:R-:W-:-:S07]  /*5270*/  LOP3.LUT R16, R147, R186, R185, 0x96, !PT ;  /* 0x000000ba93107212 */ /* 0x000fce00078e96b9 */
.L_x_3551:
[----:B------:R-:W-:Y:S05]  /*5280*/  BSYNC.RECONVERGENT B1 ;  /* 0x0000000000017941 */ /* 0x000fea0003800200 */
.L_x_3550:
[----:B------:R-:W-:Y:S01]  /*5290*/  I2FP.F32.U32 R147, R146 ;  /* 0x0000009200937245 */ /* 0x000fe20000201000 */
[----:B------:R-:W-:Y:S01]  /*52a0*/  HADD2.F32 R146, -RZ, R143.H1_H1 ;  /* 0x3000008fff927230 */ /* 0x000fe20000004100 */
[----:B------:R-:W-:Y:S01]  /*52b0*/  PRMT R142, R191, 0x5410, R142 ;  /* 0x00005410bf8e7816 */ /* 0x000fe2000000008e */
[----:B------:R-:W-:Y:S01]  /*52c0*/  @P1 HADD2.F32 R184, -RZ, R139.H1_H1 ;  /* 0x3000008bffb81230 */ /* 0x000fe20000004100 */
[----:B------:R-:W-:Y:S01]  /*52d0*/  PRMT R141, R188, 0x5410, R141 ;  /* 0x00005410bc8d7816 */ /* 0x000fe2000000008d */
[----:B------:R-:W-:Y:S01]  /*52e0*/  FFMA.FTZ R190, R147, R190, 1.1641532182693481445e-10 ;  /* 0x2f00000093be7423 */ /* 0x000fe200000100be */
[----:B------:R-:W-:Y:S01]  /*52f0*/  FMUL.FTZ R146, R146, R175 ;  /* 0x000000af92927220 */ /* 0x000fe20000410000 */
[----:B------:R-:W-:-:S03]  /*5300*/  PRMT R140, R145, 0x5410, R140 ;  /* 0x00005410918c7816 */ /* 0x000fc6000000008c */
[----:B------:R-:W-:-:S04]  /*5310*/  FSETP.GTU.FTZ.AND P5, PT, R190, R189, PT ;  /* 0x000000bdbe00720b */ /* 0x000fc80003fbc000 */
[----:B------:R-:W-:Y:S02]  /*5320*/  FSEL R175, R146, RZ, !P5 ;  /* 0x000000ff92af7208 */ /* 0x000fe40006800000 */
[----:B------:R-:W-:-:S03]  /*5330*/  PLOP3.LUT P5, PT, P5, PT, PT, 0x8, 0x80 ;  /* 0x000000000080781c */ /* 0x000fc60002fae170 */
[----:B------:R-:W-:-:S05]  /*5340*/  @P1 FADD.FTZ R175, R184, R175 ;  /* 0x000000afb8af1221 */ /* 0x000fca0000010000 */
[----:B------:R-:W-:-:S04]  /*5350*/  F2FP.F16.F32.PACK_AB R143, RZ, R175 ;  /* 0x000000afff8f723e */ /* 0x000fc800000000ff */
[----:B------:R-:W-:Y:S01]  /*5360*/  PRMT R143, R192, 0x5410, R143 ;  /* 0x00005410c08f7816 */ /* 0x000fe2000000008f */
[----:B------:R-:W-:Y:S06]  /*5370*/  BRA `(.L_x_3555) ;  /* 0x0000006000f07947 */ /* 0x000fec0003800000 */
.L_x_3514:
        /* <DEDUP_REMOVED lines=16> */
.L_x_3558:
        /* <DEDUP_REMOVED lines=13> */
.L_x_3560:
[----:B------:R-:W-:Y:S05]  /*5550*/  BSYNC.RECONVERGENT B2 ;  /* 0x0000000000027941 */ /* 0x000fea0003800200 */
.L_x_3559:
        /* <DEDUP_REMOVED lines=15> */
[----:B------:R-:W-:-:S03]  /*5650*/  VIADD R15, R183, 0x96a522ad ;  /* 0x96a522adb70f7836 */ /* 0x000fc60000000000 */
        /* <DEDUP_REMOVED lines=44> */
.L_x_3557:
[----:B------:R-:W-:Y:S05]  /*5920*/  BSYNC.RECONVERGENT B1 ;  /* 0x0000000000017941 */ /* 0x000fea0003800200 */
.L_x_3556:
[----:B------:R-:W0:Y:S01]  /*5930*/  LDC R2, c[0x0][0x404] ;  /* 0x00010100ff027b82 */ /* 0x000e220000000800 */
[----:B------:R-:W-:Y:S01]  /*5940*/  I2FP.F32.U32 R4, R3 ;  /* 0x0000000300047245 */ /* 0x000fe20000201000 */
[----:B------:R-:W-:Y:S01]  /*5950*/  IMAD.MOV.U32 R191, RZ, RZ, 0x2f800000 ;  /* 0x2f800000ffbf7424 */ /* 0x000fe200078e00ff */
[----:B------:R-:W-:Y:S01]  /*5960*/  ISETP.NE.AND P3, PT, R5, 0x1, PT ;  /* 0x000000010500780c */ /* 0x000fe20003f65270 */
[----:B------:R-:W-:Y:S01]  /*5970*/  BSSY.RECONVERGENT B1, `(.L_x_3561) ;  /* 0x0000060000017945 */ /* 0x000fe20003800200 */
[----:B------:R-:W-:Y:S01]  /*5980*/  LOP3.LUT R18, R18, 0xffffffef, RZ, 0xc0, !PT ;  /* 0xffffffef12127812 */ /* 0x000fe200078ec0ff */
[----:B------:R-:W-:Y:S01]  /*5990*/  FFMA.FTZ R3, R4, R191, 1.1641532182693481445e-10 ;  /* 0x2f00000004037423 */ /* 0x000fe200000100bf */
[----:B-----5:R-:W-:Y:S01]  /*59a0*/  HADD2.F32 R4, -RZ, R140.H0_H0 ;  /* 0x2000008cff047230 */ /* 0x020fe20000004100 */
[----:B------:R-:W1:Y:S01]  /*59b0*/  LDC R175, c[0x0][0x408] ;  /* 0x00010200ffaf7b82 */ /* 0x000e620000000800 */
[----:B------:R-:W-:Y:S02]  /*59c0*/  HFMA2 R7, -RZ, RZ, 0, 1.1920928955078125e-07 ;  /* 0x00000002ff077431 */ /* 0x000fe400000001ff */
[----:B0-----:R-:W-:-:S04]  /*59d0*/  FSETP.GTU.FTZ.AND P2, PT, R3, R2, PT ;  /* 0x000000020300720b */ /* 0x001fc80003f5c000 */
[----:B------:R-:W-:Y:S01]  /*59e0*/  PLOP3.LUT P4, PT, P2, PT, PT, 0x8, 0x80 ;  /* 0x000000000080781c */ /* 0x000fe2000178e170 */
[----:B-1----:R-:W-:Y:S01]  /*59f0*/  FMUL.FTZ R3, R4, R175 ;  /* 0x000000af04037220 */ /* 0x002fe20000410000 */
[----:B------:R-:W-:-:S04]  /*5a00*/  IMAD.MOV.U32 R4, RZ, RZ, R12 ;  /* 0x000000ffff047224 */ /* 0x000fc800078e000c */
[----:B------:R-:W-:-:S07]  /*5a10*/  FSEL R3, R3, RZ, !P2 ;  /* 0x000000ff03037208 */ /* 0x000fce0005000000 */
        /* <DEDUP_REMOVED lines=10> */
.L_x_3563:
        /* <DEDUP_REMOVED lines=13> */
.L_x_3565:
[----:B------:R-:W-:Y:S05]  /*5b90*/  BSYNC.RECONVERGENT B2 ;  /* 0x0000000000027941 */ /* 0x000fea0003800200 */
.L_x_3564:
        /* <DEDUP_REMOVED lines=61> */
.L_x_3562:
[----:B------:R-:W-:Y:S05]  /*5f70*/  BSYNC.RECONVERGENT B1 ;  /* 0x0000000000017941 */ /* 0x000fea0003800200 */
.L_x_3561:
        /* <DEDUP_REMOVED lines=8> */
[----:B------:R-:W-:Y:S02]  /*6000*/  FSEL R6, R6, RZ, !P2 ;  /* 0x000000ff06067208 */ /* 0x000fe40005000000 */
[----:B------:R-:W-:-:S03]  /*6010*/  SEL R9, RZ, 0x1, P2 ;  /* 0x00000001ff097807 */ /* 0x000fc60001000000 */
[----:B------:R-:W-:Y:S01]  /*6020*/  FADD.FTZ R3, R3, R6 ;  /* 0x0000000603037221 */ /* 0x000fe20000010000 */
[----:B------:R-:W-:-:S03]  /*6030*/  HFMA2 R6, -RZ, RZ, 0, 1.1920928955078125e-07 ;  /* 0x00000002ff067431 */ /* 0x000fc600000001ff */
[--C-:B------:R-:W-:Y:S01]  /*6040*/  @P1 FADD.FTZ R10, R10, R3.reuse ;  /* 0x000000030a0a1221 */ /* 0x100fe20000010000 */
[----:B------:R-:W-:Y:S02]  /*6050*/  @!P1 IMAD.MOV.U32 R10, RZ, RZ, R3 ;  /* 0x000000ffff0a9224 */ /* 0x000fe400078e0003 */
[----:B------:R-:W-:-:S03]  /*6060*/  IMAD.MOV.U32 R3, RZ, RZ, R12 ;  /* 0x000000ffff037224 */ /* 0x000fc600078e000c */
        /* <DEDUP_REMOVED lines=10> */
.L_x_3568:
        /* <DEDUP_REMOVED lines=13> */
.L_x_3570:
[----:B------:R-:W-:Y:S05]  /*61e0*/  BSYNC.RECONVERGENT B2 ;  /* 0x0000000000027941 */ /* 0x000fea0003800200 */
.L_x_3569:
[----:B------:R-:W-:Y:S01]  /*61f0*/  IMAD.WIDE.U32 R6, R17, -0x326172a9, RZ ;  /* 0xcd9e8d5711067825 */ /* 0x000fe200078e00ff */
[----:B------:R-:W-:-:S03]  /*6200*/  LOP3.LUT R146, R11, R5, R183, 0x96, !PT ;  /* 0x000000050b927212 */ /* 0x000fc600078e96b7 */
[----:B------:R-:W-:Y:S01]  /*6210*/  VIADD R3, R182, 0x9e3779b9 ;  /* 0x9e3779b9b6037836 */ /* 0x000fe20000000000 */
        /* <DEDUP_REMOVED lines=17> */
[----:B------:R-:W-:Y:S01]  /*6330*/  LOP3.LUT R3, R3, R4, R15, 0x96, !PT ;  /* 0x0000000403037212 */ /* 0x000fe200078e960f */
[----:B------:R-:W-:Y:S02]  /*6340*/  VIADD R15, R183, 0xed9eba14 ;  /* 0xed9eba14b70f7836 */ /* 0x000fe40000000000 */
        /* <DEDUP_REMOVED lines=14> */
[C---:B------:R-:W-:Y:S02]  /*6430*/  IADD3 R3, PT, PT, R182.reuse, -0x4ab325aa, RZ ;  /* 0xb54cda56b6037810 */ /* 0x040fe40007ffe0ff */
        /* <DEDUP_REMOVED lines=12> */
[C---:B------:R-:W-:Y:S02]  /*6500*/  VIADD R3, R182.reuse, 0xf1bbcdc8 ;  /* 0xf1bbcdc8b6037836 */ /* 0x040fe40000000000 */
[----:B------:R-:W-:-:S03]  /*6510*/  VIADD R5, R182, 0x8ff34781 ;  /* 0x8ff34781b6057836 */ /* 0x000fc60000000000 */
[----:B------:R-:W-:Y:S01]  /*6520*/  LOP3.LUT R3, R3, R146, R7, 0x96, !PT ;  /* 0x0000009203037212 */ /* 0x000fe200078e9607 */
[----:B------:R-:W-:-:S04]  /*6530*/  IMAD.WIDE.U32 R146, R15, -0x326172a9, RZ ;  /* 0xcd9e8d570f927825 */ /* 0x000fc800078e00ff */
[----:B------:R-:W-:Y:S01]  /*6540*/  IMAD.WIDE.U32 R14, R3, -0x2daee0ad, RZ ;  /* 0xd2511f53030e7825 */ /* 0x000fe200078e00ff */
[----:B------:R-:W-:Y:S02]  /*6550*/  IADD3 R3, PT, PT, R183, -0x695add53, RZ ;  /* 0x96a522adb7037810 */ /* 0x000fe40007ffe0ff */
[----:B------:R-:W-:Y:S01]  /*6560*/  LOP3.LUT R16, R5, R6, R147, 0x96, !PT ;  /* 0x0000000605107212 */ /* 0x000fe200078e9693 */
[----:B------:R-:W-:Y:S01]  /*6570*/  IMAD.MOV.U32 R12, RZ, RZ, R146 ;  /* 0x000000ffff0c7224 */ /* 0x000fe200078e0092 */
[----:B------:R-:W-:Y:S01]  /*6580*/  LOP3.LUT R15, R3, R4, R15, 0x96, !PT ;  /* 0x00000004030f7212 */ /* 0x000fe200078e960f */
[----:B------:R-:W-:Y:S01]  /*6590*/  IMAD.MOV.U32 R3, RZ, RZ, R144 ;  /* 0x000000ffff037224 */ /* 0x000fe200078e0090 */
[----:B------:R-:W-:Y:S01]  /*65a0*/  MOV R144, R14 ;  /* 0x0000000e00907202 */ /* 0x000fe20000000f00 */
[----:B------:R-:W-:-:S07]  /*65b0*/  IMAD.MOV.U32 R6, RZ, RZ, RZ ;  /* 0x000000ffff067224 */ /* 0x000fce00078e00ff */
.L_x_3567:
[----:B------:R-:W-:Y:S05]  /*65c0*/  BSYNC.RECONVERGENT B1 ;  /* 0x0000000000017941 */ /* 0x000fea0003800200 */
.L_x_3566:
[----:B------:R-:W-:Y:S01]  /*65d0*/  I2FP.F32.U32 R4, R3 ;  /* 0x0000000300047245 */ /* 0x000fe20000201000 */
[----:B------:R-:W-:Y:S01]  /*65e0*/  HADD2.F32 R140, -RZ, R140.H1_H1 ;  /* 0x3000008cff8c7230 */ /* 0x000fe20000004100 */
[----:B------:R-:W-:Y:S01]  /*65f0*/  ISETP.NE.AND P3, PT, R6, 0x1, PT ;  /* 0x000000010600780c */ /* 0x000fe20003f65270 */
[----:B------:R-:W-:Y:S01]  /*6600*/  BSSY.RECONVERGENT B1, `(.L_x_3571) ;  /* 0x000005e000017945 */ /* 0x000fe20003800200 */
[----:B------:R-:W-:Y:S01]  /*6610*/  LOP3.LUT R18, R18, 0xfffffff7, RZ, 0xc0, !PT ;  /* 0xfffffff712127812 */ /* 0x000fe200078ec0ff */
[----:B------:R-:W-:Y:S01]  /*6620*/  FFMA.FTZ R3, R4, R191, 1.1641532182693481445e-10 ;  /* 0x2f00000004037423 */ /* 0x000fe200000100bf */
[----:B------:R-:W-:Y:S01]  /*6630*/  IMAD.MOV.U32 R7, RZ, RZ, 0x2 ;  /* 0x00000002ff077424 */ /* 0x000fe200078e00ff */
[----:B------:R-:W-:-:S03]  /*6640*/  MOV R5, R12 ;  /* 0x0000000c00057202 */ /* 0x000fc60000000f00 */
        /* <DEDUP_REMOVED lines=14> */
.L_x_3573:
        /* <DEDUP_REMOVED lines=13> */
.L_x_3575:
[----:B------:R-:W-:Y:S05]  /*6800*/  BSYNC.RECONVERGENT B2 ;  /* 0x0000000000027941 */ /* 0x000fea0003800200 */
.L_x_3574:
        /* <DEDUP_REMOVED lines=61> */
.L_x_3572:
[----:B------:R-:W-:Y:S05]  /*6be0*/  BSYNC.RECONVERGENT B1 ;  /* 0x0000000000017941 */ /* 0x000fea0003800200 */
.L_x_3571:
[----:B------:R-:W-:Y:S01]  /*6bf0*/  I2FP.F32.U32 R4, R5 ;  /* 0x0000000500047245 */ /* 0x000fe20000201000 */
[----:B------:R-:W-:Y:S01]  /*6c00*/  HADD2.F32 R6, -RZ, R132.H1_H1 ;  /* 0x30000084ff067230 */ /* 0x000fe20000004100 */
[----:B------:R-:W-:Y:S01]  /*6c10*/  ISETP.NE.AND P3, PT, R7, 0x1, PT ;  /* 0x000000010700780c */ /* 0x000fe20003f65270 */
[----:B------:R-:W-:Y:S01]  /*6c20*/  @P1 HADD2.F32 R28, -RZ, R136.H1_H1 ;  /* 0x30000088ff1c1230 */ /* 0x000fe20000004100 */
[----:B------:R-:W-:Y:S01]  /*6c30*/  BSSY.RECONVERGENT B1, `(.L_x_3576) ;  /* 0x0000060000017945 */ /* 0x000fe20003800200 */
[----:B------:R-:W-:Y:S01]  /*6c40*/  FFMA.FTZ R5, R4, R191, 1.1641532182693481445e-10 ;  /* 0x2f00000004057423 */ /* 0x000fe200000100bf */
[----:B------:R-:W-:Y:S01]  /*6c50*/  FMUL.FTZ R6, R6, R175 ;  /* 0x000000af06067220 */ /* 0x000fe20000410000 */
[----:B------:R-:W-:-:S03]  /*6c60*/  IMAD.MOV.U32 R14, RZ, RZ, 0x2 ;  /* 0x00000002ff0e7424 */ /* 0x000fc600078e00ff */
[----:B------:R-:W-:-:S04]  /*6c70*/  FSETP.GTU.FTZ.AND P2, PT, R5, R2, PT ;  /* 0x000000020500720b */ /* 0x000fc80003f5c000 */
[----:B------:R-:W-:Y:S02]  /*6c80*/  FSEL R6, R6, RZ, !P2 ;  /* 0x000000ff06067208 */ /* 0x000fe40005000000 */
[----:B------:R-:W-:-:S03]  /*6c90*/  SEL R8, RZ, 0x1, P2 ;  /* 0x00000001ff087807 */ /* 0x000fc60001000000 */
[----:B------:R-:W-:-:S04]  /*6ca0*/  FADD.FTZ R3, R3, R6 ;  /* 0x0000000603037221 */ /* 0x000fc80000010000 */
[--C-:B------:R-:W-:Y:S01]  /*6cb0*/  @P1 FADD.FTZ R28, R28, R3.reuse ;  /* 0x000000031c1c1221 */ /* 0x100fe20000010000 */
[----:B------:R-:W-:Y:S01]  /*6cc0*/  @!P1 IMAD.MOV.U32 R28, RZ, RZ, R3 ;  /* 0x000000ffff1c9224 */ /* 0x000fe200078e0003 */
[----:B------:R-:W-:-:S04]  /*6cd0*/  MOV R3, R12 ;  /* 0x0000000c00037202 */ /* 0x000fc80000000f00 */
        /* <DEDUP_REMOVED lines=10> */
.L_x_3578:
        /* <DEDUP_REMOVED lines=13> */
.L_x_3580:
[----:B------:R-:W-:Y:S05]  /*6e50*/  BSYNC.RECONVERGENT B2 ;  /* 0x0000000000027941 */ /* 0x000fea0003800200 */
.L_x_3579:
        /* <DEDUP_REMOVED lines=32> */
[----:B------:R-:W-:Y:S01]  /*7060*/  VIADD R5, R183, 0x646e171e ;  /* 0x646e171eb7057836 */ /* 0x000fe20000000000 */
[----:B------:R-:W-:Y:S02]  /*7070*/  LOP3.LUT R3, R3, R14, R7, 0x96, !PT ;  /* 0x0000000e03037212 */ /* 0x000fe400078e9607 */
[----:B------:R-:W-:Y:S01]  /*7080*/  IADD3 R7, PT, PT, R182, 0x5384540f, RZ ;  /* 0x5384540fb6077810 */ /* 0x000fe20007ffe0ff */
[----:B------:R-:W-:-:S04]  /*7090*/  IMAD.WIDE.U32 R14, R15, -0x2daee0ad, RZ ;  /* 0xd2511f530f0e7825 */ /* 0x000fc800078e00ff */
[----:B------:R-:W-:Y:S01]  /*70a0*/  IMAD.WIDE.U32 R146, R3, -0x326172a9, RZ ;  /* 0xcd9e8d5703927825 */ /* 0x000fe200078e00ff */
[----:B------:R-:W-:-:S03]  /*70b0*/  LOP3.LUT R5, R5, R6, R15, 0x96, !PT ;  /* 0x0000000605057212 */ /* 0x000fc600078e960f */
[----:B------:R-:W-:-:S05]  /*70c0*/  VIADD R3, R182, 0xb54cda56 ;  /* 0xb54cda56b6037836 */ /* 0x000fca0000000000 */
[----:B------:R-:W-:Y:S01]  /*70d0*/  LOP3.LUT R3, R3, R4, R147, 0x96, !PT ;  /* 0x0000000403037212 */ /* 0x000fe200078e9693 */
        /* <DEDUP_REMOVED lines=9> */
[----:B------:R-:W-:-:S04]  /*7170*/  LOP3.LUT R5, R5, R166, R7, 0x96, !PT ;  /* 0x000000a605057212 */ /* 0x000fc800078e9607 */
[----:B------:R-:W-:Y:S01]  /*7180*/  LOP3.LUT R4, R3, R4, R15, 0x96, !PT ;  /* 0x0000000403047212 */ /* 0x000fe200078e960f */
[----:B------:R-:W-:-:S04]  /*7190*/  IMAD.WIDE.U32 R146, R5, -0x326172a9, RZ ;  /* 0xcd9e8d5705927825 */ /* 0x000fc800078e00ff */
[----:B------:R-:W-:Y:S01]  /*71a0*/  VIADD R3, R182, 0x8ff34781 ;  /* 0x8ff34781b6037836 */ /* 0x000fe20000000000 */
[----:B------:R-:W-:Y:S01]  /*71b0*/  MOV R12, R146 ;  /* 0x00000092000c7202 */ /* 0x000fe20000000f00 */
[----:B------:R-:W-:-:S03]  /*71c0*/  IMAD.WIDE.U32 R4, R4, -0x2daee0ad, RZ ;  /* 0xd2511f5304047825 */ /* 0x000fc600078e00ff */
[----:B------:R-:W-:Y:S01]  /*71d0*/  LOP3.LUT R16, R3, R14, R147, 0x96, !PT ;  /* 0x0000000e03107212 */ /* 0x000fe200078e9693 */
[----:B------:R-:W-:Y:S02]  /*71e0*/  VIADD R15, R183, 0x96a522ad ;  /* 0x96a522adb70f7836 */ /* 0x000fe40000000000 */
[----:B------:R-:W-:Y:S02]  /*71f0*/  HFMA2 R14, -RZ, RZ, 0, 0 ;  /* 0x00000000ff0e7431 */ /* 0x000fe400000001ff */
[----:B------:R-:W-:Y:S02]  /*7200*/  IMAD.MOV.U32 R3, RZ, RZ, R144 ;  /* 0x000000ffff037224 */ /* 0x000fe400078e0090 */
[----:B------:R-:W-:Y:S01]  /*7210*/  IMAD.MOV.U32 R144, RZ, RZ, R4 ;  /* 0x000000ffff907224 */ /* 0x000fe200078e0004 */
[----:B------:R-:W-:-:S07]  /*7220*/  LOP3.LUT R15, R15, R6, R5, 0x96, !PT ;  /* 0x000000060f0f7212 */ /* 0x000fce00078e9605 */
.L_x_3577:
[----:B------:R-:W-:Y:S05]  /*7230*/  BSYNC.RECONVERGENT B1 ;  /* 0x0000000000017941 */ /* 0x000fea0003800200 */
.L_x_3576:
[----:B------:R-:W-:Y:S01]  /*7240*/  I2FP.F32.U32 R4, R3 ;  /* 0x0000000300047245 */ /* 0x000fe20000201000 */
[----:B------:R-:W-:Y:S01]  /*7250*/  HADD2.F32 R6, -RZ, R141.H0_H0 ;  /* 0x2000008dff067230 */ /* 0x000fe20000004100 */
[----:B------:R-:W-:Y:S01]  /*7260*/  ISETP.NE.AND P2, PT, R14, 0x1, PT ;  /* 0x000000010e00780c */ /* 0x000fe20003f45270 */
[----:B------:R-:W-:Y:S01]  /*7270*/  BSSY.RECONVERGENT B1, `(.L_x_3581) ;  /* 0x000005e000017945 */ /* 0x000fe20003800200 */
[----:B------:R-:W-:Y:S01]  /*7280*/  LOP3.LUT R18, R18, 0xfffffffb, RZ, 0xc0, !PT ;  /* 0xfffffffb12127812 */ /* 0x000fe200078ec0ff */
[----:B------:R-:W-:Y:S01]  /*7290*/  FFMA.FTZ R3, R4, R191, 1.1641532182693481445e-10 ;  /* 0x2f00000004037423 */ /* 0x000fe200000100bf */
[----:B------:R-:W-:Y:S01]  /*72a0*/  FMUL.FTZ R6, R6, R175 ;  /* 0x000000af06067220 */ /* 0x000fe20000410000 */
[----:B------:R-:W-:Y:S02]  /*72b0*/  IMAD.MOV.U32 R147, RZ, RZ, 0x2 ;  /* 0x00000002ff937424 */ /* 0x000fe400078e00ff */
[----:B------:R-:W-:Y:S01]  /*72c0*/  IMAD.MOV.U32 R5, RZ, RZ, R12 ;  /* 0x000000ffff057224 */ /* 0x000fe200078e000c */
        /* <DEDUP_REMOVED lines=13> */
.L_x_3583:
        /* <DEDUP_REMOVED lines=13> */
.L_x_3585:
[----:B------:R-:W-:Y:S05]  /*7470*/  BSYNC.RECONVERGENT B2 ;  /* 0x0000000000027941 */ /* 0x000fea0003800200 */
.L_x_3584:
        /* <DEDUP_REMOVED lines=52> */
[----:B------:R-:W-:Y:S01]  /*77c0*/  IMAD.MOV.U32 R147, RZ, RZ, RZ ;  /* 0x000000ffff937224 */ /* 0x000fe200078e00ff */
[----:B------:R-:W-:Y:S01]  /*77d0*/  IADD3 R15, PT, PT, R182, -0x700cb87f, RZ ;  /* 0x8ff34781b60f7810 */ /* 0x000fe20007ffe0ff */
[----:B------:R-:W-:-:S04]  /*77e0*/  IMAD.WIDE.U32 R6, R7, -0x326172a9, RZ ;  /* 0xcd9e8d5707067825 */ /* 0x000fc800078e00ff */
[----:B------:R-:W-:Y:S01]  /*77f0*/  IMAD.WIDE.U32 R4, R5, -0x2daee0ad, RZ ;  /* 0xd2511f5305047825 */ /* 0x000fe200078e00ff */
[----:B------:R-:W-:-:S03]  /*7800*/  LOP3.LUT R16, R15, R146, R7, 0x96, !PT ;  /* 0x000000920f107212 */ /* 0x000fc600078e9607 */
[----:B------:R-:W-:Y:S01]  /*7810*/  IMAD.MOV.U32 R12, RZ, RZ, R6 ;  /* 0x000000ffff0c7224 */ /* 0x000fe200078e0006 */
[----:B------:R-:W-:Y:S02]  /*7820*/  LOP3.LUT R15, R27, R14, R5, 0x96, !PT ;  /* 0x0000000e1b0f7212 */ /* 0x000fe400078e9605 */
[----:B------:R-:W-:Y:S01]  /*7830*/  MOV R5, R144 ;  /* 0x0000009000057202 */ /* 0x000fe20000000f00 */
[----:B------:R-:W-:-:S07]  /*7840*/  IMAD.MOV.U32 R144, RZ, RZ, R4 ;  /* 0x000000ffff907224 */ /* 0x000fce00078e0004 */
.L_x_3582:
[----:B------:R-:W-:Y:S05]  /*7850*/  BSYNC.RECONVERGENT B1 ;  /* 0x0000000000017941 */ /* 0x000fea0003800200 */
.L_x_3581:
[----:B------:R-:W-:Y:S01]  /*7860*/  I2FP.F32.U32 R4, R5 ;  /* 0x0000000500047245 */ /* 0x000fe20000201000 */
[----:B------:R-:W-:Y:S01]  /*7870*/  HADD2.F32 R6, -RZ, R133.H0_H0 ;  /* 0x20000085ff067230 */ /* 0x000fe20000004100 */
[----:B------:R-:W-:Y:S01]  /*7880*/  BSSY.RECONVERGENT B1, `(.L_x_3586) ;  /* 0x0000062000017945 */ /* 0x000fe20003800200 */
[----:B------:R-:W-:Y:S02]  /*7890*/  IMAD.MOV.U32 R14, RZ, RZ, 0x2 ;  /* 0x00000002ff0e7424 */ /* 0x000fe400078e00ff */
[----:B------:R-:W-:Y:S01]  /*78a0*/  FFMA.FTZ R5, R4, R191, 1.1641532182693481445e-10 ;  /* 0x2f00000004057423 */ /* 0x000fe200000100bf */
[----:B------:R-:W-:Y:S01]  /*78b0*/  FMUL.FTZ R6, R6, R175 ;  /* 0x000000af06067220 */ /* 0x000fe20000410000 */
[----:B------:R-:W-:-:S03]  /*78c0*/  @P1 HADD2.F32 R4, -RZ, R137.H0_H0 ;  /* 0x20000089ff041230 */ /* 0x000fc60000004100 */
[----:B------:R-:W-:-:S04]  /*78d0*/  FSETP.GTU.FTZ.AND P2, PT, R5, R2, PT ;  /* 0x000000020500720b */ /* 0x000fc80003f5c000 */
[----:B------:R-:W-:Y:S02]  /*78e0*/  FSEL R6, R6, RZ, !P2 ;  /* 0x000000ff06067208 */ /* 0x000fe40005000000 */
[----:B------:R-:W-:Y:S02]  /*78f0*/  SEL R7, RZ, 0x1, P2 ;  /* 0x00000001ff077807 */ /* 0x000fe40001000000 */
[----:B------:R-:W-:Y:S01]  /*7900*/  ISETP.NE.AND P2, PT, R147, 0x1, PT ;  /* 0x000000019300780c */ /* 0x000fe20003f45270 */
[----:B------:R-:W-:-:S04]  /*7910*/  FADD.FTZ R3, R3, R6 ;  /* 0x0000000603037221 */ /* 0x000fc80000010000 */
[----:B------:R-:W-:Y:S01]  /*7920*/  @P1 FADD.FTZ R27, R4, R3 ;  /* 0x00000003041b1221 */ /* 0x000fe20000010000 */
[----:B------:R-:W-:Y:S01]  /*7930*/  @!P1 MOV R27, R3 ;  /* 0x00000003001b9202 */ /* 0x000fe20000000f00 */
[----:B------:R-:W-:-:S03]  /*7940*/  IMAD.MOV.U32 R3, RZ, RZ, R12 ;  /* 0x000000ffff037224 */ /* 0x000fc600078e000c */
[----:B------:R-:W-:-:S03]  /*7950*/  F2FP.F16.F32.PACK_AB R146, RZ, R27 ;  /* 0x0000001bff92723e */ /* 0x000fc600000000ff */
        /* <DEDUP_REMOVED lines=9> */
.L_x_3588:
        /* <DEDUP_REMOVED lines=13> */
.L_x_3590:
[----:B------:R-:W-:Y:S05]  /*7ac0*/  BSYNC.RECONVERGENT B2 ;  /* 0x0000000000027941 */ /* 0x000fea0003800200 */
.L_x_3589:
        /* <DEDUP_REMOVED lines=52> */
[----:B------:R-:W-:Y:S01]  /*7e10*/  VIADD R15, R183, 0x96a522ad ;  /* 0x96a522adb70f7836 */ /* 0x000fe20000000000 */
[----:B------:R-:W-:Y:S01]  /*7e20*/  IADD3 R3, PT, PT, R182, -0x700cb87f, RZ ;  /* 0x8ff34781b6037810 */ /* 0x000fe20007ffe0ff */
[----:B------:R-:W-:Y:S02]  /*7e30*/  IMAD.MOV.U32 R12, RZ, RZ, R166 ;  /* 0x000000ffff0c7224 */ /* 0x000fe400078e00a6 */
[----:B------:R-:W-:Y:S01]  /*7e40*/  IMAD.WIDE.U32 R4, R4, -0x2daee0ad, RZ ;  /* 0xd2511f5304047825 */ /* 0x000fe200078e00ff */
[----:B------:R-:W-:Y:S02]  /*7e50*/  LOP3.LUT R16, R3, R184, R167, 0x96, !PT ;  /* 0x000000b803107212 */ /* 0x000fe400078e96a7 */
[----:B------:R-:W-:Y:S01]  /*7e60*/  MOV R3, R144 ;  /* 0x0000009000037202 */ /* 0x000fe20000000f00 */
[----:B------:R-:W-:Y:S01]  /*7e70*/  IMAD.MOV.U32 R144, RZ, RZ, R4 ;  /* 0x000000ffff907224 */ /* 0x000fe200078e0004 */
[----:B------:R-:W-:Y:S01]  /*7e80*/  LOP3.LUT R15, R15, R14, R5, 0x96, !PT ;  /* 0x0000000e0f0f7212 */ /* 0x000fe200078e9605 */
[----:B------:R-:W-:-:S07]  /*7e90*/  IMAD.MOV.U32 R14, RZ, RZ, RZ ;  /* 0x000000ffff0e7224 */ /* 0x000fce00078e00ff */
.L_x_3587:
[----:B------:R-:W-:Y:S05]  /*7ea0*/  BSYNC.RECONVERGENT B1 ;  /* 0x0000000000017941 */ /* 0x000fea0003800200 */
.L_x_3586:
[----:B------:R-:W-:Y:S01]  /*7eb0*/  I2FP.F32.U32 R4, R3 ;  /* 0x0000000300047245 */ /* 0x000fe20000201000 */
[----:B------:R-:W-:Y:S01]  /*7ec0*/  HADD2.F32 R6, -RZ, R141.H1_H1 ;  /* 0x3000008dff067230 */ /* 0x000fe20000004100 */
[----:B------:R-:W-:Y:S01]  /*7ed0*/  LOP3.LUT R18, R18, 0xfffffffd, RZ, 0xc0, !PT ;  /* 0xfffffffd12127812 */ /* 0x000fe200078ec0ff */
[----:B------:R-:W-:Y:S01]  /*7ee0*/  BSSY.RECONVERGENT B1, `(.L_x_3591) ;  /* 0x000005e000017945 */ /* 0x000fe20003800200 */
[----:B------:R-:W-:Y:S02]  /*7ef0*/  HFMA2 R147, -RZ, RZ, 0, 1.1920928955078125e-07 ;  /* 0x00000002ff937431 */ /* 0x000fe400000001ff */
        /* <DEDUP_REMOVED lines=17> */
.L_x_3593:
        /* <DEDUP_REMOVED lines=13> */
.L_x_3595:
[----:B------:R-:W-:Y:S05]  /*80e0*/  BSYNC.RECONVERGENT B2 ;  /* 0x0000000000027941 */ /* 0x000fea0003800200 */
.L_x_3594:
        /* <DEDUP_REMOVED lines=11> */
[----:B------:R-:W-:-:S04]  /*81a0*/  IMAD.WIDE.U32 R14, R15, -0x2daee0ad, RZ ;  /* 0xd2511f530f0e7825 */ /* 0x000fc800078e00ff */
        /* <DEDUP_REMOVED lines=15> */
[----:B------:R-:W-:-:S03]  /*82a0*/  VIADD R141, R183, 0xa9066899 ;  /* 0xa9066899b78d7836 */ /* 0x000fc60000000000 */
        /* <DEDUP_REMOVED lines=33> */
.L_x_3592:
[----:B------:R-:W-:Y:S05]  /*84c0*/  BSYNC.RECONVERGENT B1 ;  /* 0x0000000000017941 */ /* 0x000fea0003800200 */
.L_x_3591:
[----:B------:R-:W-:Y:S01]  /*84d0*/  I2FP.F32.U32 R4, R5 ;  /* 0x0000000500047245 */ /* 0x000fe20000201000 */
[----:B------:R-:W-:Y:S01]  /*84e0*/  HADD2.F32 R6, -RZ, R133.H1_H1 ;  /* 0x30000085ff067230 */ /* 0x000fe20000004100 */
[----:B------:R-:W-:Y:S01]  /*84f0*/  BSSY.RECONVERGENT B1, `(.L_x_3596) ;  /* 0x0000062000017945 */ /* 0x000fe20003800200 */
[----:B------:R-:W-:Y:S02]  /*8500*/  @P1 HADD2.F32 R152, -RZ, R137.H1_H1 ;  /* 0x30000089ff981230 */ /* 0x000fe40000004100 */
[----:B------:R-:W-:Y:S01]  /*8510*/  FFMA.FTZ R5, R4, R191, 1.1641532182693481445e-10 ;  /* 0x2f00000004057423 */ /* 0x000fe200000100bf */
[----:B------:R-:W-:-:S04]  /*8520*/  FMUL.FTZ R6, R6, R175 ;  /* 0x000000af06067220 */ /* 0x000fc80000410000 */
[----:B------:R-:W-:Y:S01]  /*8530*/  FSETP.GTU.FTZ.AND P2, PT, R5, R2, PT ;  /* 0x000000020500720b */ /* 0x000fe20003f5c000 */
[----:B------:R-:W-:-:S03]  /*8540*/  HFMA2 R5, -RZ, RZ, 0, 1.1920928955078125e-07 ;  /* 0x00000002ff057431 */ /* 0x000fc600000001ff */
[----:B------:R-:W-:Y:S02]  /*8550*/  FSEL R4, R6, RZ, !P2 ;  /* 0x000000ff06047208 */ /* 0x000fe40005000000 */
[----:B------:R-:W-:Y:S02]  /*8560*/  SEL R6, RZ, 0x1, P2 ;  /* 0x00000001ff067807 */ /* 0x000fe40001000000 */
[----:B------:R-:W-:Y:S01]  /*8570*/  ISETP.NE.AND P2, PT, R147, 0x1, PT ;  /* 0x000000019300780c */ /* 0x000fe20003f45270 */
[----:B------:R-:W-:-:S04]  /*8580*/  FADD.FTZ R3, R3, R4 ;  /* 0x0000000403037221 */ /* 0x000fc80000010000 */
[--C-:B------:R-:W-:Y:S01]  /*8590*/  @P1 FADD.FTZ R152, R152, R3.reuse ;  /* 0x0000000398981221 */ /* 0x100fe20000010000 */
[----:B------:R-:W-:Y:S02]  /*85a0*/  @!P1 IMAD.MOV.U32 R152, RZ, RZ, R3 ;  /* 0x000000ffff989224 */ /* 0x000fe400078e0003 */
[----:B------:R-:W-:-:S03]  /*85b0*/  IMAD.MOV.U32 R3, RZ, RZ, R12 ;  /* 0x000000ffff037224 */ /* 0x000fc600078e000c */
[----:B------:R-:W-:Y:S02]  /*85c0*/  F2FP.F16.F32.PACK_AB R141, RZ, R152 ;  /* 0x00000098ff8d723e */ /* 0x000fe400000000ff */
        /* <DEDUP_REMOVED lines=9> */
.L_x_3598:
        /* <DEDUP_REMOVED lines=13> */
.L_x_3600:
[----:B------:R-:W-:Y:S05]  /*8730*/  BSYNC.RECONVERGENT B2 ;  /* 0x0000000000027941 */ /* 0x000fea0003800200 */
.L_x_3599:
        /* <DEDUP_REMOVED lines=37> */
[----:B------:R-:W-:Y:S01]  /*8990*/  LOP3.LUT R184, R5, R184, R15, 0x96, !PT ;  /* 0x000000b805b87212 */ /* 0x000fe200078e960f */
[----:B------:R-:W-:Y:S01]  /*89a0*/  VIADD R5, R182, 0x5384540f ;  /* 0x5384540fb6057836 */ /* 0x000fe20000000000 */
[----:B------:R-:W-:Y:S02]  /*89b0*/  LOP3.LUT R3, R3, R4, R167, 0x96, !PT ;  /* 0x0000000403037212 */ /* 0x000fe400078e96a7 */
[----:B------:R-:W-:Y:S01]  /*89c0*/  IADD3 R15, PT, PT, R183, -0x24c28bd8, RZ ;  /* 0xdb3d7428b70f7810 */ /* 0x000fe20007ffe0ff */
[----:B------:R-:W-:-:S04]  /*89d0*/  IMAD.WIDE.U32 R184, R184, -0x326172a9, RZ ;  /* 0xcd9e8d57b8b87825 */ /* 0x000fc800078e00ff */
[----:B------:R-:W-:Y:S01]  /*89e0*/  IMAD.WIDE.U32 R186, R3, -0x2daee0ad, RZ ;  /* 0xd2511f5303ba7825 */ /* 0x000fe200078e00ff */
[----:B------:R-:W-:-:S03]  /*89f0*/  LOP3.LUT R5, R5, R166, R185, 0x96, !PT ;  /* 0x000000a605057212 */ /* 0x000fc600078e96b9 */
[----:B------:R-:W-:Y:S02]  /*8a00*/  VIADD R3, R183, 0x1fd5c5a3 ;  /* 0x1fd5c5a3b7037836 */ /* 0x000fe40000000000 */
[----:B------:R-:W-:-:S03]  /*8a10*/  IMAD.WIDE.U32 R4, R5, -0x2daee0ad, RZ ;  /* 0xd2511f5305047825 */ /* 0x000fc600078e00ff */
[----:B------:R-:W-:Y:S02]  /*8a20*/  LOP3.LUT R3, R3, R14, R187, 0x96, !PT ;  /* 0x0000000e03037212 */ /* 0x000fe400078e96bb */
[----:B------:R-:W-:Y:S01]  /*8a30*/  LOP3.LUT R15, R15, R186, R5, 0x96, !PT ;  /* 0x000000ba0f0f7212 */ /* 0x000fe200078e9605 */
[----:B------:R-:W-:Y:S02]  /*8a40*/  VIADD R5, R182, 0x8ff34781 ;  /* 0x8ff34781b6057836 */ /* 0x000fe40000000000 */
[----:B------:R-:W-:-:S04]  /*8a50*/  IMAD.WIDE.U32 R166, R3, -0x326172a9, RZ ;  /* 0xcd9e8d5703a67825 */ /* 0x000fc800078e00ff */
[----:B------:R-:W-:-:S05]  /*8a60*/  VIADD R3, R182, 0xf1bbcdc8 ;  /* 0xf1bbcdc8b6037836 */ /* 0x000fca0000000000 */
        /* <DEDUP_REMOVED lines=10> */
.L_x_3597:
[----:B------:R-:W-:Y:S05]  /*8b10*/  BSYNC.RECONVERGENT B1 ;  /* 0x0000000000017941 */ /* 0x000fea0003800200 */
.L_x_3596:
[----:B------:R-:W-:Y:S01]  /*8b20*/  I2FP.F32.U32 R4, R3 ;  /* 0x0000000300047245 */ /* 0x000fe20000201000 */
[----:B------:R-:W-:Y:S01]  /*8b30*/  HADD2.F32 R14, -RZ, R142.H0_H0 ;  /* 0x2000008eff0e7230 */ /* 0x000fe20000004100 */
        /* <DEDUP_REMOVED lines=18> */
.L_x_3603:
        /* <DEDUP_REMOVED lines=13> */
.L_x_3605:
[----:B------:R-:W-:Y:S05]  /*8d30*/  BSYNC.RECONVERGENT B2 ;  /* 0x0000000000027941 */ /* 0x000fea0003800200 */
.L_x_3604:
        /* <DEDUP_REMOVED lines=32> */
[C---:B------:R-:W-:Y:S01]  /*8f40*/  VIADD R5, R182.reuse, 0xb54cda56 ;  /* 0xb54cda56b6057836 */ /* 0x040fe20000000000 */
[----:B------:R-:W-:Y:S01]  /*8f50*/  LOP3.LUT R151, R151, R166, R15, 0x96, !PT ;  /* 0x000000a697977212 */ /* 0x000fe200078e960f */
[----:B------:R-:W-:Y:S01]  /*8f60*/  IMAD.WIDE.U32 R166, R147, -0x2daee0ad, RZ ;  /* 0xd2511f5393a67825 */ /* 0x000fe200078e00ff */
[----:B------:R-:W-:-:S03]  /*8f70*/  IADD3 R147, PT, PT, R182, 0x5384540f, RZ ;  /* 0x5384540fb6937810 */ /* 0x000fc60007ffe0ff */
[----:B------:R-:W-:Y:S02]  /*8f80*/  VIADD R15, R183, 0x646e171e ;  /* 0x646e171eb70f7836 */ /* 0x000fe40000000000 */
[----:B------:R-:W-:-:S03]  /*8f90*/  IMAD.WIDE.U32 R184, R151, -0x326172a9, RZ ;  /* 0xcd9e8d5797b87825 */ /* 0x000fc600078e00ff */
[----:B------:R-:W-:Y:S02]  /*8fa0*/  LOP3.LUT R15, R15, R14, R167, 0x96, !PT ;  /* 0x0000000e0f0f7212 */ /* 0x000fe400078e96a7 */
[----:B------:R-:W-:-:S03]  /*8fb0*/  LOP3.LUT R5, R5, R4, R185, 0x96, !PT ;  /* 0x0000000405057212 */ /* 0x000fc600078e96b9 */
        /* <DEDUP_REMOVED lines=18> */
[----:B------:R-:W-:Y:S02]  /*90e0*/  HFMA2 R147, -RZ, RZ, 0, 0 ;  /* 0x00000000ff937431 */ /* 0x000fe400000001ff */
[----:B------:R-:W-:Y:S02]  /*90f0*/  IMAD.MOV.U32 R4, RZ, RZ, R144 ;  /* 0x000000ffff047224 */ /* 0x000fe400078e0090 */
[----:B------:R-:W-:-:S07]  /*9100*/  IMAD.MOV.U32 R144, RZ, RZ, R14 ;  /* 0x000000ffff907224 */ /* 0x000fce00078e000e */
.L_x_3602:
[----:B------:R-:W-:Y:S05]  /*9110*/  BSYNC.RECONVERGENT B1 ;  /* 0x0000000000017941 */ /* 0x000fea0003800200 */
.L_x_3601:
[----:B------:R-:W-:Y:S01]  /*9120*/  I2FP.F32.U32 R4, R4 ;  /* 0x0000000400047245 */ /* 0x000fe20000201000 */
[----:B------:R-:W-:Y:S01]  /*9130*/  HADD2.F32 R14, -RZ, R134.H0_H0 ;  /* 0x20000086ff0e7230 */ /* 0x000fe20000004100 */
[----:B------:R-:W-:Y:S03]  /*9140*/  BSSY.RECONVERGENT B1, `(.L_x_3606) ;  /* 0x0000062000017945 */ /* 0x000fe60003800200 */
[----:B------:R-:W-:Y:S01]  /*9150*/  FFMA.FTZ R5, R4, R191, 1.1641532182693481445e-10 ;  /* 0x2f00000004057423 */ /* 0x000fe200000100bf */
[----:B------:R-:W-:Y:S01]  /*9160*/  FMUL.FTZ R14, R14, R175 ;  /* 0x000000af0e0e7220 */ /* 0x000fe20000410000 */
[----:B------:R-:W-:-:S03]  /*9170*/  @P1 HADD2.F32 R4, -RZ, R138.H0_H0 ;  /* 0x2000008aff041230 */ /* 0x000fc60000004100 */
[----:B------:R-:W-:-:S04]  /*9180*/  FSETP.GTU.FTZ.AND P3, PT, R5, R2, PT ;  /* 0x000000020500720b */ /* 0x000fc80003f7c000 */
[----:B------:R-:W-:Y:S02]  /*9190*/  FSEL R14, R14, RZ, !P3 ;  /* 0x000000ff0e0e7208 */ /* 0x000fe40005800000 */
[----:B------:R-:W-:Y:S02]  /*91a0*/  SEL R5, RZ, 0x1, P3 ;  /* 0x00000001ff057807 */ /* 0x000fe40001800000 */
[----:B------:R-:W-:Y:S01]  /*91b0*/  ISETP.NE.AND P3, PT, R147, 0x1, PT ;  /* 0x000000019300780c */ /* 0x000fe20003f65270 */
[----:B------:R-:W-:Y:S01]  /*91c0*/  FADD.FTZ R3, R3, R14 ;  /* 0x0000000e03037221 */ /* 0x000fe20000010000 */
[----:B------:R-:W-:-:S03]  /*91d0*/  IMAD.MOV.U32 R14, RZ, RZ, 0x2 ;  /* 0x00000002ff0e7424 */ /* 0x000fc600078e00ff */
[--C-:B------:R-:W-:Y:S01]  /*91e0*/  @P1 FADD.FTZ R151, R4, R3.reuse ;  /* 0x0000000304971221 */ /* 0x100fe20000010000 */
[----:B------:R-:W-:Y:S01]  /*91f0*/  @!P1 IMAD.MOV.U32 R151, RZ, RZ, R3 ;  /* 0x000000ffff979224 */ /* 0x000fe200078e0003 */
[----:B------:R-:W-:-:S04]  /*9200*/  MOV R3, R12 ;  /* 0x0000000c00037202 */ /* 0x000fc80000000f00 */
[----:B------:R-:W-:Y:S02]  /*9210*/  F2FP.F16.F32.PACK_AB R190, RZ, R151 ;  /* 0x00000097ffbe723e */ /* 0x000fe400000000ff */
        /* <DEDUP_REMOVED lines=9> */
.L_x_3608:
        /* <DEDUP_REMOVED lines=13> */
.L_x_3610:
[----:B------:R-:W-:Y:S05]  /*9380*/  BSYNC.RECONVERGENT B2 ;  /* 0x0000000000027941 */ /* 0x000fea0003800200 */
.L_x_3609:
        /* <DEDUP_REMOVED lines=46> */
[C---:B------:R-:W-:Y:S01]  /*9670*/  VIADD R15, R183.reuse, 0xdb3d7428 ;  /* 0xdb3d7428b70f7836 */ /* 0x040fe20000000000 */
[----:B------:R-:W-:Y:S01]  /*9680*/  IADD3 R3, PT, PT, R182, -0xe443238, RZ ;  /* 0xf1bbcdc8b6037810 */ /* 0x000fe20007ffe0ff */
[----:B------:R-:W-:Y:S02]  /*9690*/  VIADD R147, R183, 0x96a522ad ;  /* 0x96a522adb7937836 */ /* 0x000fe40000000000 */
        /* <DEDUP_REMOVED lines=8> */
[----:B------:R-:W-:Y:S01]  /*9720*/  IMAD.MOV.U32 R3, RZ, RZ, R144 ;  /* 0x000000ffff037224 */ /* 0x000fe200078e0090 */
[----:B------:R-:W-:Y:S01]  /*9730*/  LOP3.LUT R15, R147, R166, R15, 0x96, !PT ;  /* 0x000000a6930f7212 */ /* 0x000fe200078e960f */
[----:B------:R-:W-:Y:S02]  /*9740*/  IMAD.MOV.U32 R144, RZ, RZ, R14 ;  /* 0x000000ffff907224 */ /* 0x000fe400078e000e */
[----:B------:R-:W-:-:S07]  /*9750*/  HFMA2 R14, -RZ, RZ, 0, 0 ;  /* 0x00000000ff0e7431 */ /* 0x000fce00000001ff */
.L_x_3607:
[----:B------:R-:W-:Y:S05]  /*9760*/  BSYNC.RECONVERGENT B1 ;  /* 0x0000000000017941 */ /* 0x000fea0003800200 */
.L_x_3606:
[----:B------:R-:W-:Y:S01]  /*9770*/  I2FP.F32.U32 R4, R3 ;  /* 0x0000000300047245 */ /* 0x000fe20000201000 */
[----:B------:R-:W-:Y:S01]  /*9780*/  HADD2.F32 R142, -RZ, R142.H1_H1 ;  /* 0x3000008eff8e7230 */ /* 0x000fe20000004100 */
        /* <DEDUP_REMOVED lines=18> */
.L_x_3613:
        /* <DEDUP_REMOVED lines=13> */
.L_x_3615:
[----:B------:R-:W-:Y:S05]  /*9980*/  BSYNC.RECONVERGENT B2 ;  /* 0x0000000000027941 */ /* 0x000fea0003800200 */
.L_x_3614:
        /* <DEDUP_REMOVED lines=16> */
[----:B------:R-:W-:Y:S02]  /*9a90*/  VIADD R167, R183, 0x32370b8f ;  /* 0x32370b8fb7a77836 */ /* 0x000fe40000000000 */
        /* <DEDUP_REMOVED lines=17> */
[----:B------:R-:W-:-:S03]  /*9bb0*/  LOP3.LUT R167, R167, R186, R185, 0x96, !PT ;  /* 0x000000baa7a77212 */ /* 0x000fc600078e96b9 */
[----:B------:R-:W-:Y:S01]  /*9bc0*/  IMAD.WIDE.U32 R186, R147, -0x2daee0ad, RZ ;  /* 0xd2511f5393ba7825 */ /* 0x000fe200078e00ff */
[----:B------:R-:W-:-:S03]  /*9bd0*/  IADD3 R147, PT, PT, R183, 0x646e171e, RZ ;  /* 0x646e171eb7937810 */ /* 0x000fc60007ffe0ff */
[----:B------:R-:W-:Y:S01]  /*9be0*/  IMAD.WIDE.U32 R166, R167, -0x326172a9, RZ ;  /* 0xcd9e8d57a7a67825 */ /* 0x000fe200078e00ff */
[----:B------:R-:W-:-:S04]  /*9bf0*/  LOP3.LUT R147, R147, R184, R187, 0x96, !PT ;  /* 0x000000b893937212 */ /* 0x000fc800078e96bb */
[----:B------:R-:W-:Y:S01]  /*9c00*/  LOP3.LUT R184, R15, R14, R167, 0x96, !PT ;  /* 0x0000000e0fb87212 */ /* 0x000fe200078e96a7 */
[----:B------:R-:W-:Y:S01]  /*9c10*/  IMAD.WIDE.U32 R14, R147, -0x326172a9, RZ ;  /* 0xcd9e8d57930e7825 */ /* 0x000fe200078e00ff */
[----:B------:R-:W-:-:S03]  /*9c20*/  IADD3 R167, PT, PT, R183, 0x1fd5c5a3, RZ ;  /* 0x1fd5c5a3b7a77810 */ /* 0x000fc60007ffe0ff */
        /* <DEDUP_REMOVED lines=8> */
[----:B------:R-:W-:-:S04]  /*9cb0*/  VIADD R147, R183, 0xdb3d7428 ;  /* 0xdb3d7428b7937836 */ /* 0x000fc80000000000 */
        /* <DEDUP_REMOVED lines=8> */
[----:B------:R-:W-:Y:S02]  /*9d40*/  IMAD.MOV.U32 R144, RZ, RZ, R14 ;  /* 0x000000ffff907224 */ /* 0x000fe400078e000e */
[----:B------:R-:W-:-:S07]  /*9d50*/  IMAD.MOV.U32 R166, RZ, RZ, RZ ;  /* 0x000000ffffa67224 */ /* 0x000fce00078e00ff */
.L_x_3612:
[----:B------:R-:W-:Y:S05]  /*9d60*/  BSYNC.RECONVERGENT B1 ;  /* 0x0000000000017941 */ /* 0x000fea0003800200 */
.L_x_3611:
[----:B------:R-:W-:Y:S01]  /*9d70*/  I2FP.F32.U32 R4, R4 ;  /* 0x0000000400047245 */ /* 0x000fe20000201000 */
[----:B------:R-:W-:Y:S01]  /*9d80*/  HADD2.F32 R14, -RZ, R134.H1_H1 ;  /* 0x30000086ff0e7230 */ /* 0x000fe20000004100 */
[----:B------:R-:W-:Y:S01]  /*9d90*/  BSSY.RECONVERGENT B1, `(.L_x_3616) ;  /* 0x0000062000017945 */ /* 0x000fe20003800200 */
[----:B------:R-:W-:Y:S02]  /*9da0*/  @P1 HADD2.F32 R142, -RZ, R138.H1_H1 ;  /* 0x3000008aff8e1230 */ /* 0x000fe40000004100 */
[----:B------:R-:W-:Y:S01]  /*9db0*/  FFMA.FTZ R147, R4, R191, 1.1641532182693481445e-10 ;  /* 0x2f00000004937423 */ /* 0x000fe200000100bf */
[----:B------:R-:W-:-:S04]  /*9dc0*/  FMUL.FTZ R14, R14, R175 ;  /* 0x000000af0e0e7220 */ /* 0x000fc80000410000 */
[----:B------:R-:W-:Y:S01]  /*9dd0*/  FSETP.GTU.FTZ.AND P4, PT, R147, R2, PT ;  /* 0x000000029300720b */ /* 0x000fe20003f9c000 */
[----:B------:R-:W-:-:S03]  /*9de0*/  IMAD.MOV.U32 R147, RZ, RZ, 0x2 ;  /* 0x00000002ff937424 */ /* 0x000fc600078e00ff */
        /* <DEDUP_REMOVED lines=17> */
.L_x_3618:
        /* <DEDUP_REMOVED lines=13> */
.L_x_3620:
[----:B------:R-:W-:Y:S05]  /*9fd0*/  BSYNC.RECONVERGENT B2 ;  /* 0x0000000000027941 */ /* 0x000fea0003800200 */
.L_x_3619:
        /* <DEDUP_REMOVED lines=56> */
[----:B------:R-:W-:Y:S01]  /*a360*/  MOV R3, R144 ;  /* 0x0000009000037202 */ /* 0x000fe20000000f00 */
[----:B------:R-:W-:Y:S01]  /*a370*/  IMAD.MOV.U32 R12, RZ, RZ, R186 ;  /* 0x000000ffff0c7224 */ /* 0x000fe200078e00ba */
[----:B------:R-:W-:Y:S01]  /*a380*/  LOP3.LUT R15, R147, R184, R15, 0x96, !PT ;  /* 0x000000b8930f7212 */ /* 0x000fe200078e960f */
[----:B------:R-:W-:Y:S02]  /*a390*/  IMAD.MOV.U32 R144, RZ, RZ, R14 ;  /* 0x000000ffff907224 */ /* 0x000fe400078e000e */
[----:B------:R-:W-:-:S07]  /*a3a0*/  IMAD.MOV.U32 R147, RZ, RZ, RZ ;  /* 0x000000ffff937224 */ /* 0x000fce00078e00ff */
.L_x_3617:
[----:B------:R-:W-:Y:S05]  /*a3b0*/  BSYNC.RECONVERGENT B1 ;  /* 0x0000000000017941 */ /* 0x000fea0003800200 */
.L_x_3616:
[----:B------:R-:W-:Y:S01]  /*a3c0*/  I2FP.F32.U32 R14, R3 ;  /* 0x00000003000e7245 */ /* 0x000fe20000201000 */
[----:B------:R-:W-:Y:S01]  /*a3d0*/  HADD2.F32 R166, -RZ, R143.H0_H0 ;  /* 0x2000008fffa67230 */ /* 0x000fe20000004100 */
        /* <DEDUP_REMOVED lines=18> */
.L_x_3623:
        /* <DEDUP_REMOVED lines=13> */
.L_x_3625:
[----:B------:R-:W-:Y:S05]  /*a5d0*/  BSYNC.RECONVERGENT B2 ;  /* 0x0000000000027941 */ /* 0x000fea0003800200 */
.L_x_3624:
        /* <DEDUP_REMOVED lines=8> */
[----:B------:R-:W-:Y:S02]  /*a660*/  VIADD R15, R182, 0x3c6ef372 ;  /* 0x3c6ef372b60f7836 */ /* 0x000fe40000000000 */
[----:B------:R-:W-:Y:S01]  /*a670*/  IMAD.MOV.U32 R142, RZ, RZ, R144 ;  /* 0x000000ffff8e7224 */ /* 0x000fe200078e0090 */
        /* <DEDUP_REMOVED lines=47> */
[----:B------:R-:W-:Y:S01]  /*a970*/  MOV R144, R14 ;  /* 0x0000000e00907202 */ /* 0x000fe20000000f00 */
[----:B------:R-:W-:Y:S01]  /*a980*/  IMAD.MOV.U32 R12, RZ, RZ, R186 ;  /* 0x000000ffff0c7224 */ /* 0x000fe200078e00ba */
[----:B------:R-:W-:Y:S01]  /*a990*/  LOP3.LUT R16, R147, R188, R187, 0x96, !PT ;  /* 0x000000bc93107212 */ /* 0x000fe200078e96bb */
[----:B------:R-:W-:-:S07]  /*a9a0*/  IMAD.MOV.U32 R184, RZ, RZ, RZ ;  /* 0x000000ffffb87224 */ /* 0x000fce00078e00ff */
.L_x_3622:
[----:B------:R-:W-:Y:S05]  /*a9b0*/  BSYNC.RECONVERGENT B1 ;  /* 0x0000000000017941 */ /* 0x000fea0003800200 */
.L_x_3621:
[----:B------:R-:W-:Y:S01]  /*a9c0*/  I2FP.F32.U32 R14, R142 ;  /* 0x0000008e000e7245 */ /* 0x000fe20000201000 */
[----:B------:R-:W-:Y:S01]  /*a9d0*/  HADD2.F32 R142, -RZ, R135.H0_H0 ;  /* 0x20000087ff8e7230 */ /* 0x000fe20000004100 */
[----:B------:R-:W-:Y:S01]  /*a9e0*/  BSSY.RECONVERGENT B1, `(.L_x_3626) ;  /* 0x0000063000017945 */ /* 0x000fe20003800200 */
[----:B------:R-:W-:Y:S02]  /*a9f0*/  @P1 HADD2.F32 R166, -RZ, R139.H0_H0 ;  /* 0x2000008bffa61230 */ /* 0x000fe40000004100 */
        /* <DEDUP_REMOVED lines=22> */
.L_x_3628:
        /* <DEDUP_REMOVED lines=13> */
.L_x_3630:
[----:B------:R-:W-:Y:S05]  /*ac30*/  BSYNC.RECONVERGENT B2 ;  /* 0x0000000000027941 */ /* 0x000fea0003800200 */
.L_x_3629:
        /* <DEDUP_REMOVED lines=59> */
[----:B------:R-:W-:Y:S01]  /*aff0*/  IMAD.MOV.U32 R185, RZ, RZ, RZ ;  /* 0x000000ffffb97224 */ /* 0x000fe200078e00ff */
[----:B------:R-:W-:-:S07]  /*b000*/  MOV R144, R14 ;  /* 0x0000000e00907202 */ /* 0x000fce0000000f00 */
.L_x_3627:
[----:B------:R-:W-:Y:S05]  /*b010*/  BSYNC.RECONVERGENT B1 ;  /* 0x0000000000017941 */ /* 0x000fea0003800200 */
.L_x_3626:
[----:B------:R-:W-:Y:S01]  /*b020*/  I2FP.F32.U32 R14, R142 ;  /* 0x0000008e000e7245 */ /* 0x000fe20000201000 */
[----:B------:R-:W-:Y:S01]  /*b030*/  HADD2.F32 R184, -RZ, R143.H1_H1 ;  /* 0x3000008fffb87230 */ /* 0x000fe20000004100 */
[----:B------:R-:W-:Y:S01]  /*b040*/  ISETP.NE.AND P6, PT, R185, 0x1, PT ;  /* 0x00000001b900780c */ /* 0x000fe20003fc5270 */
[----:B------:R-:W-:Y:S01]  /*b050*/  BSSY.RECONVERGENT B1, `(.L_x_3631) ;  /* 0x000005e000017945 */ /* 0x000fe20003800200 */
[----:B------:R-:W-:Y:S01]  /*b060*/  MOV R142, R12 ;  /* 0x0000000c008e7202 */ /* 0x000fe20000000f00 */
[----:B------:R-:W-:Y:S01]  /*b070*/  FFMA.FTZ R143, R14, R191, 1.1641532182693481445e-10 ;  /* 0x2f0000000e8f7423 */ /* 0x000fe200000100bf */
[----:B------:R-:W-:Y:S01]  /*b080*/  FMUL.FTZ R184, R184, R175 ;  /* 0x000000afb8b87220 */ /* 0x000fe20000410000 */
[----:B------:R-:W-:-:S03]  /*b090*/  IMAD.MOV.U32 R14, RZ, RZ, 0x2 ;  /* 0x00000002ff0e7424 */ /* 0x000fc600078e00ff */
        /* <DEDUP_REMOVED lines=12> */
.L_x_3633:
        /* <DEDUP_REMOVED lines=15> */
.L_x_3635:
[----:B------:R-:W-:Y:S05]  /*b250*/  BSYNC.RECONVERGENT B2 ;  /* 0x0000000000027941 */ /* 0x000fea0003800200 */
.L_x_3634:
        /* <DEDUP_REMOVED lines=61> */
.L_x_3632:
[----:B------:R-:W-:Y:S05]  /*b630*/  BSYNC.RECONVERGENT B1 ;  /* 0x0000000000017941 */ /* 0x000fea0003800200 */
.L_x_3631:
[----:B------:R-:W-:Y:S01]  /*b640*/  I2FP.F32.U32 R142, R142 ;  /* 0x0000008e008e7245 */ /* 0x000fe20000201000 */
[----:B------:R-:W-:Y:S01]  /*b650*/  HADD2.F32 R184, -RZ, R135.H1_H1 ;  /* 0x30000087ffb87230 */ /* 0x000fe20000004100 */
[----:B------:R-:W-:Y:S02]  /*b660*/  PRMT R141, R146, 0x5410, R141 ;  /* 0x00005410928d7816 */ /* 0x000fe4000000008d */
[----:B------:R-:W-:Y:S01]  /*b670*/  PRMT R140, R145, 0x5410, R140 ;  /* 0x00005410918c7816 */ /* 0x000fe2000000008c */
[----:B------:R-:W-:Y:S01]  /*b680*/  FFMA.FTZ R191, R142, R191, 1.1641532182693481445e-10 ;  /* 0x2f0000008ebf7423 */ /* 0x000fe200000100bf */
[----:B------:R-:W-:Y:S01]  /*b690*/  FMUL.FTZ R184, R184, R175 ;  /* 0x000000afb8b87220 */ /* 0x000fe20000410000 */
[----:B------:R-:W-:Y:S01]  /*b6a0*/  @P1 HADD2.F32 R175, -RZ, R139.H1_H1 ;  /* 0x3000008bffaf1230 */ /* 0x000fe20000004100 */
[----:B------:R-:W-:Y:S02]  /*b6b0*/  PRMT R142, R190, 0x5410, R192 ;  /* 0x00005410be8e7816 */ /* 0x000fe400000000c0 */
[----:B------:R-:W-:-:S04]  /*b6c0*/  FSETP.GTU.FTZ.AND P6, PT, R191, R2, PT ;  /* 0x00000002bf00720b */ /* 0x000fc80003fdc000 */
[----:B------:R-:W-:Y:S02]  /*b6d0*/  FSEL R143, R184, RZ, !P6 ;  /* 0x000000ffb88f7208 */ /* 0x000fe40007000000 */
[----:B------:R-:W-:-:S03]  /*b6e0*/  SEL R2, RZ, 0x1, P6 ;  /* 0x00000001ff027807 */ /* 0x000fc60003000000 */
[----:B------:R-:W-:-:S04]  /*b6f0*/  FADD.FTZ R188, R188, R143 ;  /* 0x0000008fbcbc7221 */ /* 0x000fc80000010000 */
[--C-:B------:R-:W-:Y:S01]  /*b700*/  @P1 FADD.FTZ R175, R175, R188.reuse ;  /* 0x000000bcafaf1221 */ /* 0x100fe20000010000 */
[----:B------:R-:W-:-:S05]  /*b710*/  @!P1 IMAD.MOV.U32 R175, RZ, RZ, R188 ;  /* 0x000000ffffaf9224 */ /* 0x000fca00078e00bc */
[----:B------:R-:W-:-:S04]  /*b720*/  F2FP.F16.F32.PACK_AB R143, RZ, R175 ;  /* 0x000000afff8f723e */ /* 0x000fc800000000ff */
[----:B------:R-:W-:-:S07]  /*b730*/  PRMT R143, R147, 0x5410, R143 ;  /* 0x00005410938f7816 */ /* 0x000fce000000008f */
.L_x_3555:
        /* <DEDUP_REMOVED lines=26> */
[----:B------:R-:W-:Y:S02]  /*b8e0*/  LOP3.LUT R184, R6, 0xff, RZ, 0xc0, !PT ;  /* 0x000000ff06b87812 */ /* 0x000fe400078ec0ff */
[----:B------:R-:W-:Y:S02]  /*b8f0*/  LOP3.LUT R145, R143, 0xff0000, RZ, 0xc0, !PT ;  /* 0x00ff00008f917812 */ /* 0x000fe400078ec0ff */
[----:B------:R-:W-:Y:S01]  /*b900*/  PRMT R143, R4, 0x7104, RZ ;  /* 0x00007104048f7816 */ /* 0x000fe200000000ff */
[----:B------:R-:W-:Y:S01]  /*b910*/  IMAD.WIDE.U32 R184, R184, 0x1000000, RZ ;  /* 0x01000000b8b87825 */ /* 0x000fe200078e00ff */
[----:B------:R-:W-:-:S02]  /*b920*/  PRMT R186, R145, 0x4210, R142 ;  /* 0x0000421091ba7816 */ /* 0x000fc4000000008e */
[----:B------:R-:W-:Y:S02]  /*b930*/  LOP3.LUT R146, R7, 0xff, RZ, 0xc0, !PT ;  /* 0x000000ff07927812 */ /* 0x000fe400078ec0ff */
        /* <DEDUP_REMOVED lines=11> */
.L_x_3636:
[----:B0-----:R-:W-:Y:S01]  /*b9f0*/  MOV R184, R144 ;  /* 0x0000009000b87202 */ /* 0x001fe20000000f00 */
[----:B------:R-:W-:-:S07]  /*ba00*/  VIADD R144, R181, 0x20 ;  /* 0x00000020b5907836 */ /* 0x000fce0000000000 */
.L_x_3513:
[----:B------:R-:W-:Y:S05]  /*ba10*/  BSYNC.RECONVERGENT B0 ;  /* 0x0000000000007941 */ /* 0x000fea0003800200 */
.L_x_3512:
        /* <DEDUP_REMOVED lines=21> */
[----:B------:R-:W-:Y:S01]  /*bb70*/  IMAD.MOV.U32 R4, RZ, RZ, 0x2 ;  /* 0x00000002ff047424 */ /* 0x000fe200078e00ff */
[----:B------:R-:W-:Y:S01]  /*bb80*/  MOV R0, R12 ;  /* 0x0000000c00007202 */ /* 0x000fe20000000f00 */
[----:B0-----:R-:W-:-:S09]  /*bb90*/  IMAD.MOV.U32 R146, RZ, RZ, R184 ;  /* 0x000000ffff927224 */ /* 0x001fd200078e00b8 */
        /* <DEDUP_REMOVED lines=11> */
.L_x_3642:
        /* <DEDUP_REMOVED lines=13> */
.L_x_3644:
[----:B------:R-:W-:Y:S05]  /*bd20*/  BSYNC.RECONVERGENT B2 ;  /* 0x0000000000027941 */ /* 0x000fea0003800200 */
.L_x_3643:
        /* <DEDUP_REMOVED lines=58> */
[----:B------:R-:W-:Y:S01]  /*c0d0*/  IMAD.MOV.U32 R4, RZ, RZ, RZ ;  /* 0x000000ffff047224 */ /* 0x000fe200078e00ff */
[----:B------:R-:W-:-:S07]  /*c0e0*/  LOP3.LUT R15, R15, R2, R147, 0x96, !PT ;  /* 0x000000020f0f7212 */ /* 0x000fce00078e9693 */
.L_x_3641:
[----:B------:R-:W-:Y:S05]  /*c0f0*/  BSYNC.RECONVERGENT B1 ;  /* 0x0000000000017941 */ /* 0x000fea0003800200 */
.L_x_3640:
[----:B------:R-:W0:Y:S01]  /*c100*/  LDC R191, c[0x0][0x404] ;  /* 0x00010100ffbf7b82 */ /* 0x000e220000000800 */
[----:B------:R-:W-:Y:S01]  /*c110*/  HFMA2 R176, -RZ, RZ, 0.1171875, 0 ;  /* 0x2f800000ffb07431 */ /* 0x000fe200000001ff */
[----:B------:R-:W-:Y:S01]  /*c120*/  I2FP.F32.U32 R3, R0 ;  /* 0x0000000000037245 */ /* 0x000fe20000201000 */
[----:B------:R-:W-:Y:S01]  /*c130*/  BSSY.RECONVERGENT B1, `(.L_x_3645) ;  /* 0x0000061000017945 */ /* 0x000fe20003800200 */
[----:B------:R-:W-:Y:S01]  /*c140*/  ISETP.NE.AND P3, PT, R4, 0x1, PT ;  /* 0x000000010400780c */ /* 0x000fe20003f65270 */
[----:B------:R-:W-:Y:S01]  /*c150*/  IMAD.MOV.U32 R6, RZ, RZ, 0x2 ;  /* 0x00000002ff067424 */ /* 0x000fe200078e00ff */
[----:B------:R-:W-:Y:S01]  /*c160*/  LOP3.LUT R18, R18, 0xffffffef, RZ, 0xc0, !PT ;  /* 0xffffffef12127812 */ /* 0x000fe200078ec0ff */
[----:B------:R-:W-:Y:S01]  /*c170*/  IMAD.MOV.U32 R2, RZ, RZ, R12 ;  /* 0x000000ffff027224 */ /* 0x000fe200078e000c */
[----:B------:R-:W1:Y:S01]  /*c180*/  LDC R190, c[0x0][0x408] ;  /* 0x00010200ffbe7b82 */ /* 0x000e620000000800 */
[----:B------:R-:W-:Y:S01]  /*c190*/  FFMA.FTZ R0, R3, R176, 1.1641532182693481445e-10 ;  /* 0x2f00000003007423 */ /* 0x000fe200000100b0 */
[----:B-----5:R-:W-:-:S04]  /*c1a0*/  HADD2.F32 R3, -RZ, R140.H0_H0 ;  /* 0x2000008cff037230 */ /* 0x020fc80000004100 */
        /* <DEDUP_REMOVED lines=14> */
.L_x_3647:
        /* <DEDUP_REMOVED lines=13> */
.L_x_3649:
[----:B------:R-:W-:Y:S05]  /*c360*/  BSYNC.RECONVERGENT B2 ;  /* 0x0000000000027941 */ /* 0x000fea0003800200 */
.L_x_3648:
        /* <DEDUP_REMOVED lines=10> */
[----:B------:R-:W-:Y:S02]  /*c410*/  VIADD R7, R182, 0x3c6ef372 ;  /* 0x3c6ef372b6077836 */ /* 0x000fe40000000000 */
[----:B------:R-:W-:-:S04]  /*c420*/  IMAD.WIDE.U32 R2, R3, -0x2daee0ad, RZ ;  /* 0xd2511f5303027825 */ /* 0x000fc800078e00ff */
[----:B------:R-:W-:Y:S01]  /*c430*/  IMAD.WIDE.U32 R4, R5, -0x326172a9, RZ ;  /* 0xcd9e8d5705047825 */ /* 0x000fe200078e00ff */
[----:B------:R-:W-:Y:S02]  /*c440*/  LOP3.LUT R9, R9, R6, R3, 0x96, !PT ;  /* 0x0000000609097212 */ /* 0x000fe400078e9603 */
[----:B------:R-:W-:Y:S01]  /*c450*/  IADD3 R3, PT, PT, R182, -0x255992d5, RZ ;  /* 0xdaa66d2bb6037810 */ /* 0x000fe20007ffe0ff */
        /* <DEDUP_REMOVED lines=39> */
[----:B------:R-:W-:Y:S01]  /*c6d0*/  IMAD.WIDE.U32 R6, R7, -0x2daee0ad, RZ ;  /* 0xd2511f5307067825 */ /* 0x000fe200078e00ff */
[----:B------:R-:W-:-:S03]  /*c6e0*/  LOP3.LUT R16, R3, R4, R9, 0x96, !PT ;  /* 0x0000000403107212 */ /* 0x000fc600078e9609 */
[----:B------:R-:W-:Y:S01]  /*c6f0*/  IMAD.MOV.U32 R12, RZ, RZ, R8 ;  /* 0x000000ffff0c7224 */ /* 0x000fe200078e0008 */
[----:B------:R-:W-:Y:S02]  /*c700*/  LOP3.LUT R15, R15, R2, R7, 0x96, !PT ;  /* 0x000000020f0f7212 */ /* 0x000fe400078e9607 */
[----:B------:R-:W-:Y:S01]  /*c710*/  MOV R2, R146 ;  /* 0x0000009200027202 */ /* 0x000fe20000000f00 */
[----:B------:R-:W-:Y:S02]  /*c720*/  IMAD.MOV.U32 R146, RZ, RZ, R6 ;  /* 0x000000ffff927224 */ /* 0x000fe400078e0006 */
[----:B------:R-:W-:-:S07]  /*c730*/  IMAD.MOV.U32 R6, RZ, RZ, RZ ;  /* 0x000000ffff067224 */ /* 0x000fce00078e00ff */
.L_x_3646:
[----:B------:R-:W-:Y:S05]  /*c740*/  BSYNC.RECONVERGENT B1 ;  /* 0x0000000000017941 */ /* 0x000fea0003800200 */
.L_x_3645:
[----:B------:R-:W-:Y:S01]  /*c750*/  I2FP.F32.U32 R3, R2 ;  /* 0x0000000200037245 */ /* 0x000fe20000201000 */
[----:B------:R-:W-:Y:S01]  /*c760*/  HADD2.F32 R5, -RZ, R132.H0_H0 ;  /* 0x20000084ff057230 */ /* 0x000fe20000004100 */
[----:B------:R-:W-:Y:S01]  /*c770*/  ISETP.NE.AND P3, PT, R6, 0x1, PT ;  /* 0x000000010600780c */ /* 0x000fe20003f65270 */
[----:B------:R-:W-:Y:S01]  /*c780*/  BSSY.RECONVERGENT B1, `(.L_x_3650) ;  /* 0x0000061000017945 */ /* 0x000fe20003800200 */
[----:B------:R-:W-:Y:S02]  /*c790*/  IMAD.MOV.U32 R4, RZ, RZ, 0x2 ;  /* 0x00000002ff047424 */ /* 0x000fe400078e00ff */
[----:B------:R-:W-:Y:S01]  /*c7a0*/  FFMA.FTZ R2, R3, R176, 1.1641532182693481445e-10 ;  /* 0x2f00000003027423 */ /* 0x000fe200000100b0 */
[----:B------:R-:W-:Y:S01]  /*c7b0*/  FMUL.FTZ R3, R5, R190 ;  /* 0x000000be05037220 */ /* 0x000fe20000410000 */
[----:B------:R-:W-:-:S03]  /*c7c0*/  @P1 HADD2.F32 R5, -RZ, R136.H0_H0 ;  /* 0x20000088ff051230 */ /* 0x000fc60000004100 */
[----:B------:R-:W-:-:S04]  /*c7d0*/  FSETP.GTU.FTZ.AND P2, PT, R2, R191, PT ;  /* 0x000000bf0200720b */ /* 0x000fc80003f5c000 */
[----:B------:R-:W-:Y:S02]  /*c7e0*/  FSEL R3, R3, RZ, !P2 ;  /* 0x000000ff03037208 */ /* 0x000fe40005000000 */
[----:B------:R-:W-:-:S03]  /*c7f0*/  SEL R9, RZ, 0x1, P2 ;  /* 0x00000001ff097807 */ /* 0x000fc60001000000 */
[----:B------:R-:W-:Y:S01]  /*c800*/  FADD.FTZ R2, R0, R3 ;  /* 0x0000000300027221 */ /* 0x000fe20000010000 */
[----:B------:R-:W-:-:S03]  /*c810*/  IMAD.MOV.U32 R3, RZ, RZ, R12 ;  /* 0x000000ffff037224 */ /* 0x000fc600078e000c */
[----:B------:R-:W-:Y:S01]  /*c820*/  @P1 FADD.FTZ R0, R5, R2 ;  /* 0x0000000205001221 */ /* 0x000fe20000010000 */
[----:B------:R-:W-:-:S04]  /*c830*/  @!P1 MOV R0, R2 ;  /* 0x0000000200009202 */ /* 0x000fc80000000f00 */
        /* <DEDUP_REMOVED lines=10> */
.L_x_3652:
        /* <DEDUP_REMOVED lines=13> */
.L_x_3654:
[----:B------:R-:W-:Y:S05]  /*c9b0*/  BSYNC.RECONVERGENT B2 ;  /* 0x0000000000027941 */ /* 0x000fea0003800200 */
.L_x_3653:
        /* <DEDUP_REMOVED lines=58> */
[----:B------:R-:W-:Y:S01]  /*cd60*/  IMAD.MOV.U32 R4, RZ, RZ, RZ ;  /* 0x000000ffff047224 */ /* 0x000fe200078e00ff */
[----:B------:R-:W-:Y:S01]  /*cd70*/  MOV R3, R146 ;  /* 0x0000009200037202 */ /* 0x000fe20000000f00 */
[----:B------:R-:W-:-:S07]  /*cd80*/  IMAD.MOV.U32 R146, RZ, RZ, R2 ;  /* 0x000000ffff927224 */ /* 0x000fce00078e0002 */
.L_x_3651:
[----:B------:R-:W-:Y:S05]  /*cd90*/  BSYNC.RECONVERGENT B1 ;  /* 0x0000000000017941 */ /* 0x000fea0003800200 */
.L_x_3650:
[----:B------:R-:W-:Y:S01]  /*cda0*/  I2FP.F32.U32 R3, R3 ;  /* 0x0000000300037245 */ /* 0x000fe20000201000 */
[----:B------:R-:W-:Y:S01]  /*cdb0*/  HADD2.F32 R5, -RZ, R140.H1_H1 ;  /* 0x3000008cff057230 */ /* 0x000fe20000004100 */
[----:B------:R-:W-:Y:S01]  /*cdc0*/  ISETP.NE.AND P2, PT, R4, 0x1, PT ;  /* 0x000000010400780c */ /* 0x000fe20003f45270 */
[----:B------:R-:W-:Y:S01]  /*cdd0*/  BSSY.RECONVERGENT B1, `(.L_x_3655) ;  /* 0x000005e000017945 */ /* 0x000fe20003800200 */
[----:B------:R-:W-:Y:S01]  /*cde0*/  LOP3.LUT R18, R18, 0xfffffff7, RZ, 0xc0, !PT ;  /* 0xfffffff712127812 */ /* 0x000fe200078ec0ff */
[----:B------:R-:W-:Y:S01]  /*cdf0*/  FFMA.FTZ R2, R3, R176, 1.1641532182693481445e-10 ;  /* 0x2f00000003027423 */ /* 0x000fe200000100b0 */
[----:B------:R-:W-:Y:S01]  /*ce00*/  FMUL.FTZ R5, R5, R190 ;  /* 0x000000be05057220 */ /* 0x000fe20000410000 */
[----:B------:R-:W-:Y:S02]  /*ce10*/  HFMA2 R7, -RZ, RZ, 0, 1.1920928955078125e-07 ;  /* 0x00000002ff077431 */ /* 0x000fe400000001ff */
        /* <DEDUP_REMOVED lines=14> */
.L_x_3657:
        /* <DEDUP_REMOVED lines=13> */
.L_x_3659:
[----:B------:R-:W-:Y:S05]  /*cfd0*/  BSYNC.RECONVERGENT B2 ;  /* 0x0000000000027941 */ /* 0x000fea0003800200 */
.L_x_3658:
        /* <DEDUP_REMOVED lines=59> */
[----:B------:R-:W-:Y:S01]  /*d390*/  IMAD.MOV.U32 R12, RZ, RZ, R164 ;  /* 0x000000ffff0c7224 */ /* 0x000fe200078e00a4 */
[----:B------:R-:W-:-:S07]  /*d3a0*/  MOV R146, R2 ;  /* 0x0000000200927202 */ /* 0x000fce0000000f00 */
.L_x_3656:
[----:B------:R-:W-:Y:S05]  /*d3b0*/  BSYNC.RECONVERGENT B1 ;  /* 0x0000000000017941 */ /* 0x000fea0003800200 */
.L_x_3655:
[----:B------:R-:W-:Y:S01]  /*d3c0*/  I2FP.F32.U32 R3, R3 ;  /* 0x0000000300037245 */ /* 0x000fe20000201000 */
[----:B------:R-:W-:Y:S01]  /*d3d0*/  HADD2.F32 R5, -RZ, R132.H1_H1 ;  /* 0x30000084ff057230 */ /* 0x000fe20000004100 */
[----:B------:R-:W-:Y:S01]  /*d3e0*/  BSSY.RECONVERGENT B1, `(.L_x_3660) ;  /* 0x0000062000017945 */ /* 0x000fe20003800200 */
[----:B------:R-:W-:Y:S02]  /*d3f0*/  @P1 HADD2.F32 R29, -RZ, R136.H1_H1 ;  /* 0x30000088ff1d1230 */ /* 0x000fe40000004100 */
        /* <DEDUP_REMOVED lines=21> */
.L_x_3662:
        /* <DEDUP_REMOVED lines=13> */
.L_x_3664:
[----:B------:R-:W-:Y:S05]  /*d620*/  BSYNC.RECONVERGENT B2 ;  /* 0x0000000000027941 */ /* 0x000fea0003800200 */
.L_x_3663:
        /* <DEDUP_REMOVED lines=61> */
.L_x_3661:
[----:B------:R-:W-:Y:S05]  /*da00*/  BSYNC.RECONVERGENT B1 ;  /* 0x0000000000017941 */ /* 0x000fea0003800200 */
.L_x_3660:
[----:B------:R-:W-:Y:S01]  /*da10*/  I2FP.F32.U32 R3, R3 ;  /* 0x0000000300037245 */ /* 0x000fe20000201000 */
[----:B------:R-:W-:Y:S01]  /*da20*/  HADD2.F32 R5, -RZ, R141.H0_H0 ;  /* 0x2000008dff057230 */ /* 0x000fe20000004100 */
        /* <DEDUP_REMOVED lines=20> */
.L_x_3667:
        /* <DEDUP_REMOVED lines=13> */
.L_x_3669:
[----:B------:R-:W-:Y:S05]  /*dc40*/  BSYNC.RECONVERGENT B2 ;  /* 0x0000000000027941 */ /* 0x000fea0003800200 */
.L_x_3668:
        /* <DEDUP_REMOVED lines=55> */
[----:B------:R-:W-:Y:S02]  /*dfc0*/  HFMA2 R6, -RZ, RZ, 0, 0 ;  /* 0x00000000ff067431 */ /* 0x000fe400000001ff */
[----:B------:R-:W-:Y:S01]  /*dfd0*/  VIADD R7, R182, 0x8ff34781 ;  /* 0x8ff34781b6077836 */ /* 0x000fe20000000000 */
[----:B------:R-:W-:Y:S01]  /*dfe0*/  MOV R12, R4 ;  /* 0x00000004000c7202 */ /* 0x000fe20000000f00 */
[----:B------:R-:W-:Y:S02]  /*dff0*/  IMAD.MOV.U32 R3, RZ, RZ, R146 ;  /* 0x000000ffff037224 */ /* 0x000fe400078e0092 */
[----:B------:R-:W-:Y:S01]  /*e000*/  IMAD.MOV.U32 R146, RZ, RZ, R2 ;  /* 0x000000ffff927224 */ /* 0x000fe200078e0002 */
[----:B------:R-:W-:-:S07]  /*e010*/  LOP3.LUT R16, R7, R14, R5, 0x96, !PT ;  /* 0x0000000e07107212 */ /* 0x000fce00078e9605 */
.L_x_3666:
[----:B------:R-:W-:Y:S05]  /*e020*/  BSYNC.RECONVERGENT B1 ;  /* 0x0000000000017941 */ /* 0x000fea0003800200 */
.L_x_3665:
        /* <DEDUP_REMOVED lines=12> */
[----:B------:R-:W-:-:S03]  /*e0f0*/  MOV R3, R12 ;  /* 0x0000000c00037202 */ /* 0x000fc60000000f00 */
        /* <DEDUP_REMOVED lines=12> */
.L_x_3672:
        /* <DEDUP_REMOVED lines=13> */
.L_x_3674:
[----:B------:R-:W-:Y:S05]  /*e290*/  BSYNC.RECONVERGENT B2 ;  /* 0x0000000000027941 */ /* 0x000fea0003800200 */
.L_x_3673:
        /* <DEDUP_REMOVED lines=34> */
[----:B------:R-:W-:-:S04]  /*e4c0*/  IMAD.WIDE.U32 R164, R147, -0x2daee0ad, RZ ;  /* 0xd2511f5393a47825 */ /* 0x000fc800078e00ff */
[----:B------:R-:W-:Y:S01]  /*e4d0*/  IMAD.WIDE.U32 R184, R3, -0x326172a9, RZ ;  /* 0xcd9e8d5703b87825 */ /* 0x000fe200078e00ff */
[----:B------:R-:W-:Y:S02]  /*e4e0*/  LOP3.LUT R14, R5, R14, R165, 0x96, !PT ;  /* 0x0000000e050e7212 */ /* 0x000fe400078e96a5 */
[C---:B------:R-:W-:Y:S01]  /*e4f0*/  IADD3 R5, PT, PT, R182.reuse, 0x5384540f, RZ ;  /* 0x5384540fb6057810 */ /* 0x040fe20007ffe0ff */
        /* <DEDUP_REMOVED lines=8> */
[----:B------:R-:W-:Y:S02]  /*e580*/  LOP3.LUT R164, R3, R164, R187, 0x96, !PT ;  /* 0x000000a403a47212 */ /* 0x000fe400078e96bb */
[----:B------:R-:W-:Y:S02]  /*e590*/  IADD3 R3, PT, PT, R182, -0xe443238, RZ ;  /* 0xf1bbcdc8b6037810 */ /* 0x000fe40007ffe0ff */
[----:B------:R-:W-:Y:S01]  /*e5a0*/  LOP3.LUT R15, R15, R186, R5, 0x96, !PT ;  /* 0x000000ba0f0f7212 */ /* 0x000fe200078e9605 */
[----:B------:R-:W-:-:S04]  /*e5b0*/  IMAD.WIDE.U32 R164, R164, -0x326172a9, RZ ;  /* 0xcd9e8d57a4a47825 */ /* 0x000fc800078e00ff */
[----:B------:R-:W-:Y:S01]  /*e5c0*/  IMAD.WIDE.U32 R184, R15, -0x326172a9, RZ ;  /* 0xcd9e8d570fb87825 */ /* 0x000fe200078e00ff */
[----:B------:R-:W-:-:S03]  /*e5d0*/  LOP3.LUT R14, R3, R14, R165, 0x96, !PT ;  /* 0x0000000e030e7212 */ /* 0x000fc600078e96a5 */
[----:B------:R-:W-:Y:S01]  /*e5e0*/  VIADD R3, R182, 0x8ff34781 ;  /* 0x8ff34781b6037836 */ /* 0x000fe20000000000 */
[----:B------:R-:W-:Y:S01]  /*e5f0*/  MOV R12, R184 ;  /* 0x000000b8000c7202 */ /* 0x000fe20000000f00 */
[----:B------:R-:W-:-:S03]  /*e600*/  IMAD.WIDE.U32 R14, R14, -0x2daee0ad, RZ ;  /* 0xd2511f530e0e7825 */ /* 0x000fc600078e00ff */
[----:B------:R-:W-:Y:S01]  /*e610*/  LOP3.LUT R16, R3, R164, R185, 0x96, !PT ;  /* 0x000000a403107212 */ /* 0x000fe200078e96b9 */
[----:B------:R-:W-:Y:S02]  /*e620*/  VIADD R5, R183, 0x96a522ad ;  /* 0x96a522adb7057836 */ /* 0x000fe40000000000 */
[----:B------:R-:W-:Y:S02]  /*e630*/  IMAD.MOV.U32 R3, RZ, RZ, R146 ;  /* 0x000000ffff037224 */ /* 0x000fe400078e0092 */
[----:B------:R-:W-:Y:S02]  /*e640*/  IMAD.MOV.U32 R146, RZ, RZ, R14 ;  /* 0x000000ffff927224 */ /* 0x000fe400078e000e */
[----:B------:R-:W-:Y:S01]  /*e650*/  HFMA2 R14, -RZ, RZ, 0, 0 ;  /* 0x00000000ff0e7431 */ /* 0x000fe200000001ff */
[----:B------:R-:W-:-:S07]  /*e660*/  LOP3.LUT R15, R5, R4, R15, 0x96, !PT ;  /* 0x00000004050f7212 */ /* 0x000fce00078e960f */
.L_x_3671:
[----:B------:R-:W-:Y:S05]  /*e670*/  BSYNC.RECONVERGENT B1 ;  /* 0x0000000000017941 */ /* 0x000fea0003800200 */
.L_x_3670:
[----:B------:R-:W-:Y:S01]  /*e680*/  I2FP.F32.U32 R3, R3 ;  /* 0x0000000300037245 */ /* 0x000fe20000201000 */
[----:B------:R-:W-:Y:S01]  /*e690*/  HADD2.F32 R141, -RZ, R141.H1_H1 ;  /* 0x3000008dff8d7230 */ /* 0x000fe20000004100 */
[----:B------:R-:W-:Y:S01]  /*e6a0*/  LOP3.LUT R18, R18, 0xfffffffd, RZ, 0xc0, !PT ;  /* 0xfffffffd12127812 */ /* 0x000fe200078ec0ff */
[----:B------:R-:W-:Y:S01]  /*e6b0*/  BSSY.RECONVERGENT B1, `(.L_x_3675) ;  /* 0x000005e000017945 */ /* 0x000fe20003800200 */
[----:B------:R-:W-:Y:S02]  /*e6c0*/  IMAD.MOV.U32 R147, RZ, RZ, 0x2 ;  /* 0x00000002ff937424 */ /* 0x000fe400078e00ff */
        /* <DEDUP_REMOVED lines=17> */
.L_x_3677:
        /* <DEDUP_REMOVED lines=13> */
.L_x_3679:
[----:B------:R-:W-:Y:S05]  /*e8b0*/  BSYNC.RECONVERGENT B2 ;  /* 0x0000000000027941 */ /* 0x000fea0003800200 */
.L_x_3678:
        /* <DEDUP_REMOVED lines=49> */
[----:B------:R-:W-:Y:S02]  /*ebd0*/  LOP3.LUT R141, R141, R186, R5, 0x96, !PT ;  /* 0x000000ba8d8d7212 */ /* 0x000fe400078e9605 */
[----:B------:R-:W-:Y:S01]  /*ebe0*/  IADD3 R5, PT, PT, R182, -0x700cb87f, RZ ;  /* 0x8ff34781b6057810 */ /* 0x000fe20007ffe0ff */
[----:B------:R-:W-:Y:S01]  /*ebf0*/  IMAD.MOV.U32 R147, RZ, RZ, RZ ;  /* 0x000000ffff937224 */ /* 0x000fe200078e00ff */
[----:B------:R-:W-:Y:S01]  /*ec00*/  LOP3.LUT R15, R15, R14, R165, 0x96, !PT ;  /* 0x0000000e0f0f7212 */ /* 0x000fe200078e96a5 */
[----:B------:R-:W-:-:S04]  /*ec10*/  IMAD.WIDE.U32 R184, R141, -0x326172a9, RZ ;  /* 0xcd9e8d578db87825 */ /* 0x000fc800078e00ff */
[----:B------:R-:W-:Y:S01]  /*ec20*/  IMAD.WIDE.U32 R14, R15, -0x2daee0ad, RZ ;  /* 0xd2511f530f0e7825 */ /* 0x000fe200078e00ff */
[----:B------:R-:W-:Y:S02]  /*ec30*/  LOP3.LUT R16, R5, R164, R185, 0x96, !PT ;  /* 0x000000a405107212 */ /* 0x000fe400078e96b9 */
[----:B------:R-:W-:Y:S01]  /*ec40*/  MOV R5, R146 ;  /* 0x0000009200057202 */ /* 0x000fe20000000f00 */
[----:B------:R-:W-:Y:S02]  /*ec50*/  VIADD R141, R183, 0x96a522ad ;  /* 0x96a522adb78d7836 */ /* 0x000fe40000000000 */
[----:B------:R-:W-:Y:S02]  /*ec60*/  IMAD.MOV.U32 R12, RZ, RZ, R184 ;  /* 0x000000ffff0c7224 */ /* 0x000fe400078e00b8 */
[----:B------:R-:W-:Y:S01]  /*ec70*/  IMAD.MOV.U32 R146, RZ, RZ, R14 ;  /* 0x000000ffff927224 */ /* 0x000fe200078e000e */
[----:B------:R-:W-:-:S07]  /*ec80*/  LOP3.LUT R15, R141, R4, R15, 0x96, !PT ;  /* 0x000000048d0f7212 */ /* 0x000fce00078e960f */
.L_x_3676:
[----:B------:R-:W-:Y:S05]  /*ec90*/  BSYNC.RECONVERGENT B1 ;  /* 0x0000000000017941 */ /* 0x000fea0003800200 */
.L_x_3675:
[----:B------:R-:W-:Y:S01]  /*eca0*/  I2FP.F32.U32 R5, R5 ;  /* 0x0000000500057245 */ /* 0x000fe20000201000 */
[----:B------:R-:W-:Y:S01]  /*ecb0*/  HADD2.F32 R141, -RZ, R133.H1_H1 ;  /* 0x30000085ff8d7230 */ /* 0x000fe20000004100 */
[----:B------:R-:W-:Y:S01]  /*ecc0*/  BSSY.RECONVERGENT B1, `(.L_x_3680) ;  /* 0x0000062000017945 */ /* 0x000fe20003800200 */
[----:B------:R-:W-:Y:S02]  /*ecd0*/  @P1 HADD2.F32 R14, -RZ, R137.H1_H1 ;  /* 0x30000089ff0e1230 */ /* 0x000fe40000004100 */
[----:B------:R-:W-:Y:S01]  /*ece0*/  FFMA.FTZ R4, R5, R176, 1.1641532182693481445e-10 ;  /* 0x2f00000005047423 */ /* 0x000fe200000100b0 */
[----:B------:R-:W-:-:S04]  /*ecf0*/  FMUL.FTZ R141, R141, R190 ;  /* 0x000000be8d8d7220 */ /* 0x000fc80000410000 */
[----:B------:R-:W-:-:S04]  /*ed00*/  FSETP.GTU.FTZ.AND P2, PT, R4, R191, PT ;  /* 0x000000bf0400720b */ /* 0x000fc80003f5c000 */
[----:B------:R-:W-:Y:S02]  /*ed10*/  FSEL R4, R141, RZ, !P2 ;  /* 0x000000ff8d047208 */ /* 0x000fe40005000000 */
[----:B------:R-:W-:Y:S02]  /*ed20*/  SEL R6, RZ, 0x1, P2 ;  /* 0x00000001ff067807 */ /* 0x000fe40001000000 */
[----:B------:R-:W-:Y:S01]  /*ed30*/  ISETP.NE.AND P2, PT, R147, 0x1, PT ;  /* 0x000000019300780c */ /* 0x000fe20003f45270 */
[----:B------:R-:W-:-:S04]  /*ed40*/  FADD.FTZ R3, R3, R4 ;  /* 0x0000000403037221 */ /* 0x000fc80000010000 */
[----:B------:R-:W-:Y:S01]  /*ed50*/  @P1 FADD.FTZ R153, R14, R3 ;  /* 0x000000030e991221 */ /* 0x000fe20000010000 */
[----:B------:R-:W-:Y:S01]  /*ed60*/  @!P1 MOV R153, R3 ;  /* 0x0000000300999202 */ /* 0x000fe20000000f00 */
[----:B------:R-:W-:Y:S02]  /*ed70*/  IMAD.MOV.U32 R14, RZ, RZ, 0x2 ;  /* 0x00000002ff0e7424 */ /* 0x000fe400078e00ff */
[----:B------:R-:W-:Y:S01]  /*ed80*/  IMAD.MOV.U32 R3, RZ, RZ, R12 ;  /* 0x000000ffff037224 */ /* 0x000fe200078e000c */
        /* <DEDUP_REMOVED lines=10> */
.L_x_3682:
        /* <DEDUP_REMOVED lines=13> */
.L_x_3684:
[----:B------:R-:W-:Y:S05]  /*ef00*/  BSYNC.RECONVERGENT B2 ;  /* 0x0000000000027941 */ /* 0x000fea0003800200 */
.L_x_3683:
        /* <DEDUP_REMOVED lines=57> */
[----:B------:R-:W-:Y:S02]  /*f2a0*/  LOP3.LUT R15, R3, R4, R15, 0x96, !PT ;  /* 0x00000004030f7212 */ /* 0x000fe400078e960f */
[----:B------:R-:W-:Y:S01]  /*f2b0*/  MOV R3, R146 ;  /* 0x0000009200037202 */ /* 0x000fe20000000f00 */
[----:B------:R-:W-:Y:S02]  /*f2c0*/  IMAD.MOV.U32 R146, RZ, RZ, R14 ;  /* 0x000000ffff927224 */ /* 0x000fe400078e000e */
[----:B------:R-:W-:-:S07]  /*f2d0*/  IMAD.MOV.U32 R14, RZ, RZ, RZ ;  /* 0x000000ffff0e7224 */ /* 0x000fce00078e00ff */
.L_x_3681:
[----:B------:R-:W-:Y:S05]  /*f2e0*/  BSYNC.RECONVERGENT B1 ;  /* 0x0000000000017941 */ /* 0x000fea0003800200 */
.L_x_3680:
        /* <DEDUP_REMOVED lines=20> */
.L_x_3687:
        /* <DEDUP_REMOVED lines=13> */
.L_x_3689:
[----:B------:R-:W-:Y:S05]  /*f500*/  BSYNC.RECONVERGENT B2 ;  /* 0x0000000000027941 */ /* 0x000fea0003800200 */
.L_x_3688:
        /* <DEDUP_REMOVED lines=41> */
[----:B------:R-:W-:-:S04]  /*f7a0*/  IMAD.WIDE.U32 R14, R15, -0x326172a9, RZ ;  /* 0xcd9e8d570f0e7825 */ /* 0x000fc800078e00ff */
[----:B------:R-:W-:Y:S01]  /*f7b0*/  VIADD R5, R183, 0x1fd5c5a3 ;  /* 0x1fd5c5a3b7057836 */ /* 0x000fe20000000000 */
[----:B------:R-:W-:Y:S01]  /*f7c0*/  LOP3.LUT R4, R147, R184, R15, 0x96, !PT ;  /* 0x000000b893047212 */ /* 0x000fe200078e960f */
[----:B------:R-:W-:Y:S01]  /*f7d0*/  VIADD R15, R182, 0xf1bbcdc8 ;  /* 0xf1bbcdc8b60f7836 */ /* 0x000fe20000000000 */
[----:B------:R-:W-:Y:S02]  /*f7e0*/  IADD3 R147, PT, PT, R183, -0x24c28bd8, RZ ;  /* 0xdb3d7428b7937810 */ /* 0x000fe40007ffe0ff */
        /* <DEDUP_REMOVED lines=15> */
.L_x_3686:
[----:B------:R-:W-:Y:S05]  /*f8e0*/  BSYNC.RECONVERGENT B1 ;  /* 0x0000000000017941 */ /* 0x000fea0003800200 */
.L_x_3685:
        /* <DEDUP_REMOVED lines=25> */
.L_x_3692:
        /* <DEDUP_REMOVED lines=13> */
.L_x_3694:
[----:B------:R-:W-:Y:S05]  /*fb50*/  BSYNC.RECONVERGENT B2 ;  /* 0x0000000000027941 */ /* 0x000fea0003800200 */
.L_x_3693:
        /* <DEDUP_REMOVED lines=39> */
[----:B------:R-:W-:-:S03]  /*fdd0*/  LOP3.LUT R3, R3, R14, R165, 0x96, !PT ;  /* 0x0000000e03037212 */ /* 0x000fc600078e96a5 */
[----:B------:R-:W-:-:S04]  /*fde0*/  IMAD.WIDE.U32 R14, R15, -0x326172a9, RZ ;  /* 0xcd9e8d570f0e7825 */ /* 0x000fc800078e00ff */
[----:B------:R-:W-:Y:S01]  /*fdf0*/  IMAD.WIDE.U32 R184, R3, -0x2daee0ad, RZ ;  /* 0xd2511f5303b87825 */ /* 0x000fe200078e00ff */
[----:B------:R-:W-:Y:S02]  /*fe00*/  LOP3.LUT R164, R147, R164, R15, 0x96, !PT ;  /* 0x000000a493a47212 */ /* 0x000fe400078e960f */
[C---:B------:R-:W-:Y:S01]  /*fe10*/  IADD3 R15, PT, PT, R183.reuse, -0x24c28bd8, RZ ;  /* 0xdb3d7428b70f7810 */ /* 0x040fe20007ffe0ff */
[C---:B------:R-:W-:Y:S01]  /*fe20*/  VIADD R3, R183.reuse, 0x1fd5c5a3 ;  /* 0x1fd5c5a3b7037836 */ /* 0x040fe20000000000 */
[----:B------:R-:W-:Y:S01]  /*fe30*/  IADD3 R147, PT, PT, R183, -0x695add53, RZ ;  /* 0x96a522adb7937810 */ /* 0x000fe20007ffe0ff */
        /* <DEDUP_REMOVED lines=11> */
[----:B------:R-:W-:Y:S01]  /*fef0*/  MOV R146, R14 ;  /* 0x0000000e00927202 */ /* 0x000fe20000000f00 */
[----:B------:R-:W-:Y:S01]  /*ff00*/  IMAD.MOV.U32 R12, RZ, RZ, R184 ;  /* 0x000000ffff0c7224 */ /* 0x000fe200078e00b8 */
[----:B------:R-:W-:Y:S01]  /*ff10*/  LOP3.LUT R15, R147, R164, R15, 0x96, !PT ;  /* 0x000000a4930f7212 */ /* 0x000fe200078e960f */
[----:B------:R-:W-:-:S07]  /*ff20*/  IMAD.MOV.U32 R14, RZ, RZ, RZ ;  /* 0x000000ffff0e7224 */ /* 0x000fce00078e00ff */
.L_x_3691:
[----:B------:R-:W-:Y:S05]  /*ff30*/  BSYNC.RECONVERGENT B1 ;  /* 0x0000000000017941 */ /* 0x000fea0003800200 */
.L_x_3690:
[----:B------:R-:W-:Y:S01]  /*ff40*/  I2FP.F32.U32 R3, R3 ;  /* 0x0000000300037245 */ /* 0x000fe20000201000 */
[----:B------:R-:W-:Y:S01]  /*ff50*/  HADD2.F32 R147, -RZ, R142.H1_H1 ;  /* 0x3000008eff937230 */ /* 0x000fe20000004100 */
        /* <DEDUP_REMOVED lines=18> */
.L_x_3697:
        /* <DEDUP_REMOVED lines=13> */
.L_x_3699:
[----:B------:R-:W-:Y:S05]  /*10150*/  BSYNC.RECONVERGENT B2 ;  /* 0x0000000000027941 */ /* 0x000fea0003800200 */
.L_x_3698:
[----:B------:R-:W-:Y:S01]  /*10160*/  IMAD.WIDE.U32 R164, R17, -0x326172a9, RZ ;  /* 0xcd9e8d5711a47825 */ /* 0x000fe200078e00ff */
[----:B------:R-:W-:Y:S02]  /*10170*/  LOP3.LUT R14, R11, R187, R183, 0x96, !PT ;  /* 0x000000bb0b0e7212 */ /* 0x000fe400078e96b7 */
[----:B------:R-:W-:Y:S01]  /*10180*/  IADD3 R147, PT, PT, R182, -0x61c88647, RZ ;  /* 0x9e3779b9b6937810 */ /* 0x000fe20007ffe0ff */
[----:B------:R-:W-:Y:S01]  /*10190*/  IMAD.MOV.U32 R142, RZ, RZ, R146 ;  /* 0x000000ffff8e7224 */ /* 0x000fe200078e0092 */
        /* <DEDUP_REMOVED lines=51> */
[----:B------:R-:W-:-:S03]  /*104d0*/  MOV R12, R184 ;  /* 0x000000b8000c7202 */ /* 0x000fc60000000f00 */
[----:B------:R-:W-:Y:S01]  /*104e0*/  VIADD R147, R182, 0x8ff34781 ;  /* 0x8ff34781b6937836 */ /* 0x000fe20000000000 */
[----:B------:R-:W-:Y:S01]  /*104f0*/  LOP3.LUT R15, R165, R164, R15, 0x96, !PT ;  /* 0x000000a4a50f7212 */ /* 0x000fe200078e960f */
[----:B------:R-:W-:Y:S02]  /*10500*/  HFMA2 R164, -RZ, RZ, 0, 0 ;  /* 0x00000000ffa47431 */ /* 0x000fe400000001ff */
[----:B------:R-:W-:Y:S01]  /*10510*/  IMAD.MOV.U32 R146, RZ, RZ, R14 ;  /* 0x000000ffff927224 */ /* 0x000fe200078e000e */
[----:B------:R-:W-:-:S07]  /*10520*/  LOP3.LUT R16, R147, R186, R185, 0x96, !PT ;  /* 0x000000ba93107212 */ /* 0x000fce00078e96b9 */
.L_x_3696:
[----:B------:R-:W-:Y:S05]  /*10530*/  BSYNC.RECONVERGENT B1 ;  /* 0x0000000000017941 */ /* 0x000fea0003800200 */
.L_x_3695:
[----:B------:R-:W-:Y:S01]  /*10540*/  I2FP.F32.U32 R147, R142 ;  /* 0x0000008e00937245 */ /* 0x000fe20000201000 */
[----:B------:R-:W-:Y:S01]  /*10550*/  HADD2.F32 R165, -RZ, R134.H1_H1 ;  /* 0x30000086ffa57230 */ /* 0x000fe20000004100 */
[----:B------:R-:W-:Y:S01]  /*10560*/  BSSY.RECONVERGENT B1, `(.L_x_3700) ;  /* 0x0000062000017945 */ /* 0x000fe20003800200 */
[----:B------:R-:W-:Y:S02]  /*10570*/  @P1 HADD2.F32 R142, -RZ, R138.H1_H1 ;  /* 0x3000008aff8e1230 */ /* 0x000fe40000004100 */
[----:B------:R-:W-:Y:S01]  /*10580*/  FFMA.FTZ R4, R147, R176, 1.1641532182693481445e-10 ;  /* 0x2f00000093047423 */ /* 0x000fe200000100b0 */
[----:B------:R-:W-:Y:S01]  /*10590*/  FMUL.FTZ R14, R165, R190 ;  /* 0x000000bea50e7220 */ /* 0x000fe20000410000 */
[----:B------:R-:W-:-:S03]  /*105a0*/  IMAD.MOV.U32 R184, RZ, RZ, 0x2 ;  /* 0x00000002ffb87424 */ /* 0x000fc600078e00ff */
[----:B------:R-:W-:-:S04]  /*105b0*/  FSETP.GTU.FTZ.AND P4, PT, R4, R191, PT ;  /* 0x000000bf0400720b */ /* 0x000fc80003f9c000 */
[----:B------:R-:W-:Y:S02]  /*105c0*/  FSEL R14, R14, RZ, !P4 ;  /* 0x000000ff0e0e7208 */ /* 0x000fe40006000000 */
[----:B------:R-:W-:Y:S02]  /*105d0*/  SEL R4, RZ, 0x1, P4 ;  /* 0x00000001ff047807 */ /* 0x000fe40002000000 */
[----:B------:R-:W-:Y:S01]  /*105e0*/  ISETP.NE.AND P4, PT, R164, 0x1, PT ;  /* 0x00000001a400780c */ /* 0x000fe20003f85270 */
[----:B------:R-:W-:-:S04]  /*105f0*/  FADD.FTZ R3, R3, R14 ;  /* 0x0000000e03037221 */ /* 0x000fc80000010000 */
        /* <DEDUP_REMOVED lines=13> */
.L_x_3702:
        /* <DEDUP_REMOVED lines=13> */
.L_x_3704:
[----:B------:R-:W-:Y:S05]  /*107a0*/  BSYNC.RECONVERGENT B2 ;  /* 0x0000000000027941 */ /* 0x000fea0003800200 */
.L_x_3703:
        /* <DEDUP_REMOVED lines=53> */
[----:B------:R-:W-:Y:S01]  /*10b00*/  IMAD.WIDE.U32 R14, R14, -0x2daee0ad, RZ ;  /* 0xd2511f530e0e7825 */ /* 0x000fe200078e00ff */
[----:B------:R-:W-:-:S03]  /*10b10*/  MOV R12, R186 ;  /* 0x000000ba000c7202 */ /* 0x000fc60000000f00 */
[----:B------:R-:W-:Y:S01]  /*10b20*/  VIADD R3, R182, 0x8ff34781 ;  /* 0x8ff34781b6037836 */ /* 0x000fe20000000000 */
[----:B------:R-:W-:Y:S01]  /*10b30*/  LOP3.LUT R15, R147, R184, R15, 0x96, !PT ;  /* 0x000000b8930f7212 */ /* 0x000fe200078e960f */
[----:B------:R-:W-:-:S03]  /*10b40*/  HFMA2 R184, -RZ, RZ, 0, 0 ;  /* 0x00000000ffb87431 */ /* 0x000fc600000001ff */
[----:B------:R-:W-:Y:S01]  /*10b50*/  LOP3.LUT R16, R3, R188, R187, 0x96, !PT ;  /* 0x000000bc03107212 */ /* 0x000fe200078e96bb */
[----:B------:R-:W-:Y:S02]  /*10b60*/  IMAD.MOV.U32 R3, RZ, RZ, R146 ;  /* 0x000000ffff037224 */ /* 0x000fe400078e0092 */
[----:B------:R-:W-:-:S07]  /*10b70*/  IMAD.MOV.U32 R146, RZ, RZ, R14 ;  /* 0x000000ffff927224 */ /* 0x000fce00078e000e */
.L_x_3701:
[----:B------:R-:W-:Y:S05]  /*10b80*/  BSYNC.RECONVERGENT B1 ;  /* 0x0000000000017941 */ /* 0x000fea0003800200 */
.L_x_3700:
[----:B------:R-:W-:Y:S01]  /*10b90*/  I2FP.F32.U32 R3, R3 ;  /* 0x0000000300037245 */ /* 0x000fe20000201000 */
[----:B------:R-:W-:Y:S01]  /*10ba0*/  HADD2.F32 R147, -RZ, R143.H0_H0 ;  /* 0x2000008fff937230 */ /* 0x000fe20000004100 */
        /* <DEDUP_REMOVED lines=18> */
.L_x_3707:
        /* <DEDUP_REMOVED lines=13> */
.L_x_3709:
[----:B------:R-:W-:Y:S05]  /*10da0*/  BSYNC.RECONVERGENT B2 ;  /* 0x0000000000027941 */ /* 0x000fea0003800200 */
.L_x_3708:
        /* <DEDUP_REMOVED lines=59> */
[----:B------:R-:W-:Y:S02]  /*11160*/  IMAD.MOV.U32 R146, RZ, RZ, R14 ;  /* 0x000000ffff927224 */ /* 0x000fe400078e000e */
[----:B------:R-:W-:-:S07]  /*11170*/  IMAD.MOV.U32 R186, RZ, RZ, RZ ;  /* 0x000000ffffba7224 */ /* 0x000fce00078e00ff */
.L_x_3706:
[----:B------:R-:W-:Y:S05]  /*11180*/  BSYNC.RECONVERGENT B1 ;  /* 0x0000000000017941 */ /* 0x000fea0003800200 */
.L_x_3705:
[----:B------:R-:W-:Y:S01]  /*11190*/  I2FP.F32.U32 R147, R142 ;  /* 0x0000008e00937245 */ /* 0x000fe20000201000 */
[----:B------:R-:W-:Y:S01]  /*111a0*/  HADD2.F32 R185, -RZ, R135.H0_H0 ;  /* 0x20000087ffb97230 */ /* 0x000fe20000004100 */
[----:B------:R-:W-:Y:S01]  /*111b0*/  BSSY.RECONVERGENT B1, `(.L_x_3710) ;  /* 0x0000063000017945 */ /* 0x000fe20003800200 */
[----:B------:R-:W-:Y:S02]  /*111c0*/  @P1 HADD2.F32 R164, -RZ, R139.H0_H0 ;  /* 0x2000008bffa41230 */ /* 0x000fe40000004100 */
[----:B------:R-:W-:Y:S01]  /*111d0*/  FFMA.FTZ R14, R147, R176, 1.1641532182693481445e-10 ;  /* 0x2f000000930e7423 */ /* 0x000fe200000100b0 */
[----:B------:R-:W-:Y:S01]  /*111e0*/  FMUL.FTZ R142, R185, R190 ;  /* 0x000000beb98e7220 */ /* 0x000fe20000410000 */
[----:B------:R-:W-:-:S03]  /*111f0*/  IMAD.MOV.U32 R187, RZ, RZ, 0x2 ;  /* 0x00000002ffbb7424 */ /* 0x000fc600078e00ff */
[----:B------:R-:W-:-:S04]  /*11200*/  FSETP.GTU.FTZ.AND P5, PT, R14, R191, PT ;  /* 0x000000bf0e00720b */ /* 0x000fc80003fbc000 */
[----:B------:R-:W-:Y:S02]  /*11210*/  FSEL R142, R142, RZ, !P5 ;  /* 0x000000ff8e8e7208 */ /* 0x000fe40006800000 */
[----:B------:R-:W-:Y:S02]  /*11220*/  SEL R14, RZ, 0x1, P5 ;  /* 0x00000001ff0e7807 */ /* 0x000fe40002800000 */
[----:B------:R-:W-:Y:S01]  /*11230*/  ISETP.NE.AND P5, PT, R186, 0x1, PT ;  /* 0x00000001ba00780c */ /* 0x000fe20003fa5270 */
[----:B------:R-:W-:Y:S01]  /*11240*/  FADD.FTZ R3, R3, R142 ;  /* 0x0000008e03037221 */ /* 0x000fe20000010000 */
[----:B------:R-:W-:-:S03]  /*11250*/  IMAD.MOV.U32 R142, RZ, RZ, R12 ;  /* 0x000000ffff8e7224 */ /* 0x000fc600078e000c */
[--C-:B------:R-:W-:Y:S01]  /*11260*/  @P1 FADD.FTZ R164, R164, R3.reuse ;  /* 0x00000003a4a41221 */ /* 0x100fe20000010000 */
[----:B------:R-:W-:Y:S02]  /*11270*/  @!P1 MOV R164, R3 ;  /* 0x0000000300a49202 */ /* 0x000fe40000000f00 */
[----:B------:R-:W-:Y:S02]  /*11280*/  PRMT R3, R14, 0x7610, R3 ;  /* 0x000076100e037816 */ /* 0x000fe40000000003 */
        /* <DEDUP_REMOVED lines=10> */
.L_x_3712:
        /* <DEDUP_REMOVED lines=13> */
.L_x_3714:
[----:B------:R-:W-:Y:S05]  /*11400*/  BSYNC.RECONVERGENT B2 ;  /* 0x0000000000027941 */ /* 0x000fea0003800200 */
.L_x_3713:
        /* <DEDUP_REMOVED lines=59> */
[----:B------:R-:W-:Y:S02]  /*117c0*/  IMAD.MOV.U32 R146, RZ, RZ, R14 ;  /* 0x000000ffff927224 */ /* 0x000fe400078e000e */
[----:B------:R-:W-:-:S07]  /*117d0*/  IMAD.MOV.U32 R187, RZ, RZ, RZ ;  /* 0x000000ffffbb7224 */ /* 0x000fce00078e00ff */
.L_x_3711:
[----:B------:R-:W-:Y:S05]  /*117e0*/  BSYNC.RECONVERGENT B1 ;  /* 0x0000000000017941 */ /* 0x000fea0003800200 */
.L_x_3710:
[----:B------:R-:W-:Y:S01]  /*117f0*/  I2FP.F32.U32 R185, R142 ;  /* 0x0000008e00b97245 */ /* 0x000fe20000201000 */
[----:B------:R-:W-:Y:S01]  /*11800*/  HADD2.F32 R143, -RZ, R143.H1_H1 ;  /* 0x3000008fff8f7230 */ /* 0x000fe20000004100 */
        /* <DEDUP_REMOVED lines=18> */
.L_x_3717:
        /* <DEDUP_REMOVED lines=15> */
.L_x_3719:
[----:B------:R-:W-:Y:S05]  /*11a20*/  BSYNC.RECONVERGENT B2 ;  /* 0x0000000000027941 */ /* 0x000fea0003800200 */
.L_x_3718:
        /* <DEDUP_REMOVED lines=61> */
.L_x_3716:
[----:B------:R-:W-:Y:S05]  /*11e00*/  BSYNC.RECONVERGENT B1 ;  /* 0x0000000000017941 */ /* 0x000fea0003800200 */
.L_x_3715:
        /* <DEDUP_REMOVED lines=9> */
[----:B------:R-:W-:-:S05]  /*11ea0*/  FSEL R143, R143, RZ, !P6 ;  /* 0x000000ff8f8f7208 */ /* 0x000fca0007000000 */
[----:B------:R-:W-:Y:S01]  /*11eb0*/  FADD.FTZ R188, R188, R143 ;  /* 0x0000008fbcbc7221 */ /* 0x000fe20000010000 */
[----:B------:R-:W-:-:S03]  /*11ec0*/  SEL R143, RZ, 0x1, P6 ;  /* 0x00000001ff8f7807 */ /* 0x000fc60003000000 */
[--C-:B------:R-:W-:Y:S01]  /*11ed0*/  @P1 FADD.FTZ R176, R185, R188.reuse ;  /* 0x000000bcb9b01221 */ /* 0x100fe20000010000 */
[----:B------:R-:W-:Y:S01]  /*11ee0*/  @!P1 IMAD.MOV.U32 R176, RZ, RZ, R188 ;  /* 0x000000ffffb09224 */ /* 0x000fe200078e00bc */
[----:B------:R-:W-:-:S04]  /*11ef0*/  PRMT R2, R143, 0x7610, R2 ;  /* 0x000076108f027816 */ /* 0x000fc80000000002 */
[----:B------:R-:W-:-:S04]  /*11f00*/  F2FP.F16.F32.PACK_AB R184, RZ, R176 ;  /* 0x000000b0ffb8723e */ /* 0x000fc800000000ff */
[----:B------:R-:W-:Y:S01]  /*11f10*/  PRMT R143, R147, 0x5410, R184 ;  /* 0x00005410938f7816 */ /* 0x000fe200000000b8 */
[----:B------:R-:W-:Y:S06]  /*11f20*/  BRA `(.L_x_3720) ;  /* 0x0000003000a87947 */ /* 0x000fec0003800000 */
.L_x_3639:
        /* <DEDUP_REMOVED lines=16> */
.L_x_3723:
        /* <DEDUP_REMOVED lines=13> */
.L_x_3725:
[----:B------:R-:W-:Y:S05]  /*12100*/  BSYNC.RECONVERGENT B2 ;  /* 0x0000000000027941 */ /* 0x000fea0003800200 */
.L_x_3724:
[----:B------:R-:W-:Y:S01]  /*12110*/  IMAD.WIDE.U32 R186, R17, -0x326172a9, RZ ;  /* 0xcd9e8d5711ba7825 */ /* 0x000fe200078e00ff */
[----:B------:R-:W-:Y:S02]  /*12120*/  LOP3.LUT R14, R11, R165, R183, 0x96, !PT ;  /* 0x000000a50b0e7212 */ /* 0x000fe400078e96b7 */
[----:B------:R-:W-:Y:S01]  /*12130*/  MOV R0, R184 ;  /* 0x000000b800007202 */ /* 0x000fe20000000f00 */
[----:B------:R-:W-:Y:S01]  /*12140*/  VIADD R29, R182, 0x9e3779b9 ;  /* 0x9e3779b9b61d7836 */ /* 0x000fe20000000000 */
[----:B------:R-:W-:Y:S01]  /*12150*/  LOP3.LUT R146, R13, R187, R182, 0x96, !PT ;  /* 0x000000bb0d927212 */ /* 0x000fe200078e96b6 */
[----:B------:R-:W-:-:S04]  /*12160*/  IMAD.WIDE.U32 R14, R14, -0x326172a9, RZ ;  /* 0xcd9e8d570e0e7825 */ /* 0x000fc800078e00ff */
[----:B------:R-:W-:Y:S01]  /*12170*/  IMAD.WIDE.U32 R146, R146, -0x2daee0ad, RZ ;  /* 0xd2511f5392927825 */ /* 0x000fe200078e00ff */
[----:B------:R-:W-:-:S03]  /*12180*/  LOP3.LUT R29, R29, R186, R15, 0x96, !PT ;  /* 0x000000ba1d1d7212 */ /* 0x000fc600078e960f */
[----:B------:R-:W-:Y:S02]  /*12190*/  VIADD R145, R183, 0xbb67ae85 ;  /* 0xbb67ae85b7917836 */ /* 0x000fe40000000000 */
[----:B------:R-:W-:Y:S02]  /*121a0*/  VIADD R15, R182, 0x3c6ef372 ;  /* 0x3c6ef372b60f7836 */ /* 0x000fe40000000000 */
[----:B------:R-:W-:Y:S01]  /*121b0*/  IMAD.MOV.U32 R30, RZ, RZ, RZ ;  /* 0x000000ffff1e7224 */ /* 0x000fe200078e00ff */
        /* <DEDUP_REMOVED lines=36> */
[----:B------:R-:W-:Y:S02]  /*12400*/  LOP3.LUT R164, R145, R164, R189, 0x96, !PT ;  /* 0x000000a491a47212 */ /* 0x000fe400078e96bd */
[----:B------:R-:W-:Y:S01]  /*12410*/  IADD3 R145, PT, PT, R183, -0x695add53, RZ ;  /* 0x96a522adb7917810 */ /* 0x000fe20007ffe0ff */
[----:B------:R-:W-:Y:S01]  /*12420*/  IMAD.WIDE.U32 R146, R29, -0x2daee0ad, RZ ;  /* 0xd2511f531d927825 */ /* 0x000fe200078e00ff */
[----:B------:R-:W-:-:S03]  /*12430*/  IADD3 R29, PT, PT, R183, -0x24c28bd8, RZ ;  /* 0xdb3d7428b71d7810 */ /* 0x000fc60007ffe0ff */
[----:B------:R-:W-:Y:S01]  /*12440*/  IMAD.WIDE.U32 R164, R164, -0x326172a9, RZ ;  /* 0xcd9e8d57a4a47825 */ /* 0x000fe200078e00ff */
[----:B------:R-:W-:-:S04]  /*12450*/  LOP3.LUT R29, R29, R188, R147, 0x96, !PT ;  /* 0x000000bc1d1d7212 */ /* 0x000fc800078e9693 */
[----:B------:R-:W-:Y:S01]  /*12460*/  LOP3.LUT R15, R15, R14, R165, 0x96, !PT ;  /* 0x0000000e0f0f7212 */ /* 0x000fe200078e96a5 */
[----:B------:R-:W-:-:S04]  /*12470*/  IMAD.WIDE.U32 R186, R29, -0x326172a9, RZ ;  /* 0xcd9e8d571dba7825 */ /* 0x000fc800078e00ff */
[----:B------:R-:W-:-:S04]  /*12480*/  IMAD.WIDE.U32 R14, R15, -0x2daee0ad, RZ ;  /* 0xd2511f530f0e7825 */ /* 0x000fc800078e00ff */
[----:B------:R-:W-:Y:S01]  /*12490*/  VIADD R29, R182, 0x8ff34781 ;  /* 0x8ff34781b61d7836 */ /* 0x000fe20000000000 */
[----:B------:R-:W-:Y:S01]  /*124a0*/  LOP3.LUT R15, R145, R146, R15, 0x96, !PT ;  /* 0x00000092910f7212 */ /* 0x000fe200078e960f */
[----:B------:R-:W-:Y:S02]  /*124b0*/  IMAD.MOV.U32 R12, RZ, RZ, R186 ;  /* 0x000000ffff0c7224 */ /* 0x000fe400078e00ba */
[----:B------:R-:W-:Y:S01]  /*124c0*/  IMAD.MOV.U32 R146, RZ, RZ, R14 ;  /* 0x000000ffff927224 */ /* 0x000fe200078e000e */
[----:B------:R-:W-:-:S07]  /*124d0*/  LOP3.LUT R16, R29, R164, R187, 0x96, !PT ;  /* 0x000000a41d107212 */ /* 0x000fce00078e96bb */
.L_x_3722:
[----:B------:R-:W-:Y:S05]  /*124e0*/  BSYNC.RECONVERGENT B1 ;  /* 0x0000000000017941 */ /* 0x000fea0003800200 */
.L_x_3721:
[----:B------:R-:W0:Y:S01]  /*124f0*/  LDC R191, c[0x0][0x408] ;  /* 0x00010200ffbf7b82 */ /* 0x000e220000000800 */
[----:B------:R-:W-:Y:S01]  /*12500*/  I2FP.F32.U32 R29, R0 ;  /* 0x00000000001d7245 */ /* 0x000fe20000201000 */
[----:B------:R-:W-:Y:S01]  /*12510*/  IMAD.MOV.U32 R176, RZ, RZ, 0x2f800000 ;  /* 0x2f800000ffb07424 */ /* 0x000fe200078e00ff */
[----:B------:R-:W-:Y:S01]  /*12520*/  ISETP.NE.AND P3, PT, R30, 0x1, PT ;  /* 0x000000011e00780c */ /* 0x000fe20003f65270 */
[----:B-----5:R-:W-:Y:S01]  /*12530*/  HADD2.F32 R0, -RZ, R140.H0_H0 ;  /* 0x2000008cff007230 */ /* 0x020fe20000004100 */
[----:B------:R-:W-:Y:S01]  /*12540*/  LOP3.LUT R18, R18, 0xffffffef, RZ, 0xc0, !PT ;  /* 0xffffffef12127812 */ /* 0x000fe200078ec0ff */
[----:B------:R-:W-:Y:S01]  /*12550*/  FFMA.FTZ R29, R29, R176, 1.1641532182693481445e-10 ;  /* 0x2f0000001d1d7423 */ /* 0x000fe200000100b0 */
[----:B------:R-:W-:Y:S01]  /*12560*/  BSSY.RECONVERGENT B1, `(.L_x_3726) ;  /* 0x0000060000017945 */ /* 0x000fe20003800200 */
[----:B------:R-:W1:Y:S01]  /*12570*/  LDC R190, c[0x0][0x404] ;  /* 0x00010100ffbe7b82 */ /* 0x000e620000000800 */
[----:B------:R-:W-:Y:S02]  /*12580*/  HFMA2 R153, -RZ, RZ, 0, 1.1920928955078125e-07 ;  /* 0x00000002ff997431 */ /* 0x000fe400000001ff */
[----:B------:R-:W-:-:S02]  /*12590*/  IMAD.MOV.U32 R14, RZ, RZ, R12 ;  /* 0x000000ffff0e7224 */ /* 0x000fc400078e000c */
[----:B0-----:R-:W-:Y:S01]  /*125a0*/  FMUL.FTZ R0, R0, R191 ;  /* 0x000000bf00007220 */ /* 0x001fe20000410000 */
[----:B-1----:R-:W-:Y:S01]  /*125b0*/  FSETP.GTU.FTZ.AND P2, PT, R29, R190, PT ;  /* 0x000000be1d00720b */ /* 0x002fe20003f5c000 */
[----:B------:R-:W-:-:S03]  /*125c0*/  @P1 HADD2.F32 R29, -RZ, R136.H0_H0 ;  /* 0x20000088ff1d1230 */ /* 0x000fc60000004100 */
        /* <DEDUP_REMOVED lines=14> */
.L_x_3728:
        /* <DEDUP_REMOVED lines=13> */
.L_x_3730:
[----:B------:R-:W-:Y:S05]  /*12780*/  BSYNC.RECONVERGENT B2 ;  /* 0x0000000000027941 */ /* 0x000fea0003800200 */
.L_x_3729:
        /* <DEDUP_REMOVED lines=60> */
[----:B------:R-:W-:-:S07]  /*12b50*/  MOV R146, R164 ;  /* 0x000000a400927202 */ /* 0x000fce0000000f00 */
.L_x_3727:
[----:B------:R-:W-:Y:S05]  /*12b60*/  BSYNC.RECONVERGENT B1 ;  /* 0x0000000000017941 */ /* 0x000fea0003800200 */
.L_x_3726:
[----:B------:R-:W-:Y:S01]  /*12b70*/  I2FP.F32.U32 R29, R14 ;  /* 0x0000000e001d7245 */ /* 0x000fe20000201000 */
[----:B------:R-:W-:Y:S01]  /*12b80*/  HADD2.F32 R140, -RZ, R140.H1_H1 ;  /* 0x3000008cff8c7230 */ /* 0x000fe20000004100 */
[----:B------:R-:W-:Y:S01]  /*12b90*/  ISETP.NE.AND P2, PT, R153, 0x1, PT ;  /* 0x000000019900780c */ /* 0x000fe20003f45270 */
[----:B------:R-:W-:Y:S01]  /*12ba0*/  @P1 HADD2.F32 R14, -RZ, R136.H1_H1 ;  /* 0x30000088ff0e1230 */ /* 0x000fe20000004100 */
[----:B------:R-:W-:Y:S01]  /*12bb0*/  LOP3.LUT R18, R18, 0xfffffff7, RZ, 0xc0, !PT ;  /* 0xfffffff712127812 */ /* 0x000fe200078ec0ff */
[----:B------:R-:W-:Y:S01]  /*12bc0*/  FFMA.FTZ R29, R29, R176, 1.1641532182693481445e-10 ;  /* 0x2f0000001d1d7423 */ /* 0x000fe200000100b0 */
[----:B------:R-:W-:Y:S01]  /*12bd0*/  FMUL.FTZ R140, R140, R191 ;  /* 0x000000bf8c8c7220 */ /* 0x000fe20000410000 */
[----:B------:R-:W-:Y:S01]  /*12be0*/  BSSY.RECONVERGENT B1, `(.L_x_3731) ;  /* 0x000005d000017945 */ /* 0x000fe20003800200 */
[----:B------:R-:W-:Y:S01]  /*12bf0*/  IMAD.MOV.U32 R154, RZ, RZ, 0x2 ;  /* 0x00000002ff9a7424 */ /* 0x000fe200078e00ff */
[----:B------:R-:W-:Y:S02]  /*12c00*/  MOV R30, R12 ;  /* 0x0000000c001e7202 */ /* 0x000fe40000000f00 */
[----:B------:R-:W-:-:S04]  /*12c10*/  FSETP.GTU.FTZ.AND P3, PT, R29, R190, PT ;  /* 0x000000be1d00720b */ /* 0x000fc80003f7c000 */
        /* <DEDUP_REMOVED lines=14> */
.L_x_3733:
        /* <DEDUP_REMOVED lines=13> */
.L_x_3735:
[----:B------:R-:W-:Y:S05]  /*12dd0*/  BSYNC.RECONVERGENT B2 ;  /* 0x0000000000027941 */ /* 0x000fea0003800200 */
.L_x_3734:
        /* <DEDUP_REMOVED lines=58> */
[----:B------:R-:W-:Y:S01]  /*13180*/  MOV R12, R184 ;  /* 0x000000b8000c7202 */ /* 0x000fe20000000f00 */
[----:B------:R-:W-:Y:S01]  /*13190*/  IMAD.MOV.U32 R146, RZ, RZ, R14 ;  /* 0x000000ffff927224 */ /* 0x000fe200078e000e */
[----:B------:R-:W-:-:S07]  /*131a0*/  LOP3.LUT R15, R165, R164, R15, 0x96, !PT ;  /* 0x000000a4a50f7212 */ /* 0x000fce00078e960f */
.L_x_3732:
[----:B------:R-:W-:Y:S05]  /*131b0*/  BSYNC.RECONVERGENT B1 ;  /* 0x0000000000017941 */ /* 0x000fea0003800200 */
.L_x_3731:
[----:B------:R-:W-:Y:S01]  /*131c0*/  I2FP.F32.U32 R153, R30 ;  /* 0x0000001e00997245 */ /* 0x000fe20000201000 */
[----:B------:R-:W-:Y:S01]  /*131d0*/  HADD2.F32 R14, -RZ, R141.H0_H0 ;  /* 0x2000008dff0e7230 */ /* 0x000fe20000004100 */
[----:B------:R-:W-:Y:S01]  /*131e0*/  LOP3.LUT R18, R18, 0xfffffffb, RZ, 0xc0, !PT ;  /* 0xfffffffb12127812 */ /* 0x000fe200078ec0ff */
[----:B------:R-:W-:Y:S01]  /*131f0*/  BSSY.RECONVERGENT B1, `(.L_x_3736) ;  /* 0x0000061000017945 */ /* 0x000fe20003800200 */
[----:B------:R-:W-:Y:S02]  /*13200*/  IMAD.MOV.U32 R164, RZ, RZ, 0x2 ;  /* 0x00000002ffa47424 */ /* 0x000fe400078e00ff */
[----:B------:R-:W-:Y:S01]  /*13210*/  FFMA.FTZ R153, R153, R176, 1.1641532182693481445e-10 ;  /* 0x2f00000099997423 */ /* 0x000fe200000100b0 */
[----:B------:R-:W-:Y:S01]  /*13220*/  FMUL.FTZ R14, R14, R191 ;  /* 0x000000bf0e0e7220 */ /* 0x000fe20000410000 */
[----:B------:R-:W-:-:S03]  /*13230*/  IMAD.MOV.U32 R140, RZ, RZ, R12 ;  /* 0x000000ffff8c7224 */ /* 0x000fc600078e000c */
[----:B------:R-:W-:Y:S01]  /*13240*/  FSETP.GTU.FTZ.AND P2, PT, R153, R190, PT ;  /* 0x000000be9900720b */ /* 0x000fe20003f5c000 */
[----:B------:R-:W-:-:S03]  /*13250*/  @P1 HADD2.F32 R153, -RZ, R137.H0_H0 ;  /* 0x20000089ff991230 */ /* 0x000fc60000004100 */
[----:B------:R-:W-:Y:S02]  /*13260*/  FSEL R30, R14, RZ, !P2 ;  /* 0x000000ff0e1e7208 */ /* 0x000fe40005000000 */
[----:B------:R-:W-:Y:S02]  /*13270*/  PLOP3.LUT P3, PT, P2, PT, PT, 0x8, 0x80 ;  /* 0x000000000080781c */ /* 0x000fe4000176e170 */
[----:B------:R-:W-:Y:S01]  /*13280*/  ISETP.NE.AND P2, PT, R154, 0x1, PT ;  /* 0x000000019a00780c */ /* 0x000fe20003f45270 */
[----:B------:R-:W-:-:S05]  /*13290*/  @P1 FADD.FTZ R30, R153, R30 ;  /* 0x0000001e991e1221 */ /* 0x000fca0000010000 */
[----:B------:R-:W-:-:S05]  /*132a0*/  F2FP.F16.F32.PACK_AB R188, RZ, R30 ;  /* 0x0000001effbc723e */ /* 0x000fca00000000ff */
        /* <DEDUP_REMOVED lines=10> */
.L_x_3738:
        /* <DEDUP_REMOVED lines=13> */
.L_x_3740:
[----:B------:R-:W-:Y:S05]  /*13420*/  BSYNC.RECONVERGENT B2 ;  /* 0x0000000000027941 */ /* 0x000fea0003800200 */
.L_x_3739:
        /* <DEDUP_REMOVED lines=61> */
.L_x_3737:
[----:B------:R-:W-:Y:S05]  /*13800*/  BSYNC.RECONVERGENT B1 ;  /* 0x0000000000017941 */ /* 0x000fea0003800200 */
.L_x_3736:
[----:B------:R-:W-:Y:S01]  /*13810*/  I2FP.F32.U32 R153, R140 ;  /* 0x0000008c00997245 */ /* 0x000fe20000201000 */
[----:B------:R-:W-:Y:S01]  /*13820*/  HADD2.F32 R14, -RZ, R141.H1_H1 ;  /* 0x3000008dff0e7230 */ /* 0x000fe20000004100 */
[----:B------:R-:W-:Y:S01]  /*13830*/  LOP3.LUT R18, R18, 0xfffffffd, RZ, 0xc0, !PT ;  /* 0xfffffffd12127812 */ /* 0x000fe200078ec0ff */
[----:B------:R-:W-:Y:S01]  /*13840*/  @P1 HADD2.F32 R140, -RZ, R137.H1_H1 ;  /* 0x30000089ff8c1230 */ /* 0x000fe20000004100 */
[----:B------:R-:W-:Y:S01]  /*13850*/  BSSY.RECONVERGENT B1, `(.L_x_3741) ;  /* 0x0000060000017945 */ /* 0x000fe20003800200 */
[----:B------:R-:W-:Y:S01]  /*13860*/  FFMA.FTZ R153, R153, R176, 1.1641532182693481445e-10 ;  /* 0x2f00000099997423 */ /* 0x000fe200000100b0 */
[----:B------:R-:W-:Y:S01]  /*13870*/  FMUL.FTZ R14, R14, R191 ;  /* 0x000000bf0e0e7220 */ /* 0x000fe20000410000 */
[----:B------:R-:W-:-:S03]  /*13880*/  HFMA2 R184, -RZ, RZ, 0, 1.1920928955078125e-07 ;  /* 0x00000002ffb87431 */ /* 0x000fc600000001ff */
[----:B------:R-:W-:-:S04]  /*13890*/  FSETP.GTU.FTZ.AND P2, PT, R153, R190, PT ;  /* 0x000000be9900720b */ /* 0x000fc80003f5c000 */
[----:B------:R-:W-:Y:S02]  /*138a0*/  FSEL R153, R14, RZ, !P2 ;  /* 0x000000ff0e997208 */ /* 0x000fe40005000000 */
[----:B------:R-:W-:Y:S02]  /*138b0*/  PLOP3.LUT P3, PT, P2, PT, PT, 0x8, 0x80 ;  /* 0x000000000080781c */ /* 0x000fe4000176e170 */
[----:B------:R-:W-:Y:S01]  /*138c0*/  ISETP.NE.AND P2, PT, R164, 0x1, PT ;  /* 0x00000001a400780c */ /* 0x000fe20003f45270 */
[----:B------:R-:W-:Y:S01]  /*138d0*/  @P1 FADD.FTZ R153, R140, R153 ;  /* 0x000000998c991221 */ /* 0x000fe20000010000 */
[----:B------:R-:W-:-:S04]  /*138e0*/  IMAD.MOV.U32 R140, RZ, RZ, R12 ;  /* 0x000000ffff8c7224 */ /* 0x000fc800078e000c */
[----:B------:R-:W-:-:S05]  /*138f0*/  F2FP.F16.F32.PACK_AB R189, RZ, R153 ;  /* 0x00000099ffbd723e */ /* 0x000fca00000000ff */
        /* <DEDUP_REMOVED lines=10> */
.L_x_3743:
        /* <DEDUP_REMOVED lines=13> */
.L_x_3745:
[----:B------:R-:W-:Y:S05]  /*13a70*/  BSYNC.RECONVERGENT B2 ;  /* 0x0000000000027941 */ /* 0x000fea0003800200 */
.L_x_3744:
        /* <DEDUP_REMOVED lines=61> */
.L_x_3742:
[----:B------:R-:W-:Y:S05]  /*13e50*/  BSYNC.RECONVERGENT B1 ;  /* 0x0000000000017941 */ /* 0x000fea0003800200 */
.L_x_3741:
[----:B------:R-:W-:Y:S01]  /*13e60*/  I2FP.F32.U32 R141, R140 ;  /* 0x0000008c008d7245 */ /* 0x000fe20000201000 */
[----:B------:R-:W-:Y:S01]  /*13e70*/  HADD2.F32 R14, -RZ, R142.H0_H0 ;  /* 0x2000008eff0e7230 */ /* 0x000fe20000004100 */
[----:B------:R-:W-:Y:S01]  /*13e80*/  ISETP.NE.AND P3, PT, R184, 0x1, PT ;  /* 0x00000001b800780c */ /* 0x000fe20003f65270 */
[----:B------:R-:W-:Y:S01]  /*13e90*/  @P1 HADD2.F32 R165, -RZ, R138.H0_H0 ;  /* 0x2000008affa51230 */ /* 0x000fe20000004100 */
[----:B------:R-:W-:Y:S01]  /*13ea0*/  BSSY.RECONVERGENT B1, `(.L_x_3746) ;  /* 0x000005e000017945 */ /* 0x000fe20003800200 */
[----:B------:R-:W-:Y:S01]  /*13eb0*/  FFMA.FTZ R141, R141, R176, 1.1641532182693481445e-10 ;  /* 0x2f0000008d8d7423 */ /* 0x000fe200000100b0 */
[----:B------:R-:W-:Y:S01]  /*13ec0*/  FMUL.FTZ R14, R14, R191 ;  /* 0x000000bf0e0e7220 */ /* 0x000fe20000410000 */
[----:B------:R-:W-:Y:S01]  /*13ed0*/  IMAD.MOV.U32 R164, RZ, RZ, 0x2 ;  /* 0x00000002ffa47424 */ /* 0x000fe200078e00ff */
[----:B------:R-:W-:Y:S02]  /*13ee0*/  MOV R140, R12 ;  /* 0x0000000c008c7202 */ /* 0x000fe40000000f00 */
[----:B------:R-:W-:-:S04]  /*13ef0*/  FSETP.GTU.FTZ.AND P2, PT, R141, R190, PT ;  /* 0x000000be8d00720b */ /* 0x000fc80003f5c000 */
[----:B------:R-:W-:Y:S02]  /*13f00*/  FSEL R154, R14, RZ, !P2 ;  /* 0x000000ff0e9a7208 */ /* 0x000fe40005000000 */
[----:B------:R-:W-:-:S03]  /*13f10*/  PLOP3.LUT P2, PT, P2, PT, PT, 0x8, 0x80 ;  /* 0x000000000080781c */ /* 0x000fc6000174e170 */
        /* <DEDUP_REMOVED lines=11> */
.L_x_3748:
        /* <DEDUP_REMOVED lines=13> */
.L_x_3750:
[----:B------:R-:W-:Y:S05]  /*140a0*/  BSYNC.RECONVERGENT B2 ;  /* 0x0000000000027941 */ /* 0x000fea0003800200 */
.L_x_3749:
        /* <DEDUP_REMOVED lines=55> */
[----:B------:R-:W-:-:S03]  /*14420*/  MOV R12, R164 ;  /* 0x000000a4000c7202 */ /* 0x000fc60000000f00 */
[----:B------:R-:W-:Y:S01]  /*14430*/  HFMA2 R164, -RZ, RZ, 0, 0 ;  /* 0x00000000ffa47431 */ /* 0x000fe200000001ff */
[----:B------:R-:W-:Y:S02]  /*14440*/  LOP3.LUT R16, R141, R184, R165, 0x96, !PT ;  /* 0x000000b88d107212 */ /* 0x000fe400078e96a5 */
[----:B------:R-:W-:Y:S01]  /*14450*/  LOP3.LUT R15, R185, R140, R15, 0x96, !PT ;  /* 0x0000008cb90f7212 */ /* 0x000fe200078e960f */
[----:B------:R-:W-:Y:S02]  /*14460*/  IMAD.MOV.U32 R140, RZ, RZ, R146 ;  /* 0x000000ffff8c7224 */ /* 0x000fe400078e0092 */
[----:B------:R-:W-:-:S07]  /*14470*/  IMAD.MOV.U32 R146, RZ, RZ, R14 ;  /* 0x000000ffff927224 */ /* 0x000fce00078e000e */
.L_x_3747:
[----:B------:R-:W-:Y:S05]  /*14480*/  BSYNC.RECONVERGENT B1 ;  /* 0x0000000000017941 */ /* 0x000fea0003800200 */
.L_x_3746:
[----:B------:R-:W-:Y:S01]  /*14490*/  I2FP.F32.U32 R141, R140 ;  /* 0x0000008c008d7245 */ /* 0x000fe20000201000 */
[----:B------:R-:W-:Y:S01]  /*144a0*/  HADD2.F32 R142, -RZ, R142.H1_H1 ;  /* 0x3000008eff8e7230 */ /* 0x000fe20000004100 */
[----:B------:R-:W-:Y:S01]  /*144b0*/  ISETP.NE.AND P4, PT, R164, 0x1, PT ;  /* 0x00000001a400780c */ /* 0x000fe20003f85270 */
[----:B------:R-:W-:Y:S01]  /*144c0*/  @P1 HADD2.F32 R14, -RZ, R138.H1_H1 ;  /* 0x3000008aff0e1230 */ /* 0x000fe20000004100 */
[----:B------:R-:W-:Y:S01]  /*144d0*/  BSSY.RECONVERGENT B1, `(.L_x_3751) ;  /* 0x000005e000017945 */ /* 0x000fe20003800200 */
[----:B------:R-:W-:Y:S01]  /*144e0*/  FFMA.FTZ R141, R141, R176, 1.1641532182693481445e-10 ;  /* 0x2f0000008d8d7423 */ /* 0x000fe200000100b0 */
[----:B------:R-:W-:Y:S01]  /*144f0*/  FMUL.FTZ R142, R142, R191 ;  /* 0x000000bf8e8e7220 */ /* 0x000fe20000410000 */
[----:B------:R-:W-:Y:S02]  /*14500*/  IMAD.MOV.U32 R184, RZ, RZ, 0x2 ;  /* 0x00000002ffb87424 */ /* 0x000fe400078e00ff */
[----:B------:R-:W-:Y:S01]  /*14510*/  IMAD.MOV.U32 R140, RZ, RZ, R12 ;  /* 0x000000ffff8c7224 */ /* 0x000fe200078e000c */
        /* <DEDUP_REMOVED lines=14> */
.L_x_3753:
        /* <DEDUP_REMOVED lines=13> */
.L_x_3755:
[----:B------:R-:W-:Y:S05]  /*146d0*/  BSYNC.RECONVERGENT B2 ;  /* 0x0000000000027941 */ /* 0x000fea0003800200 */
.L_x_3754:
        /* <DEDUP_REMOVED lines=61> */
.L_x_3752:
[----:B------:R-:W-:Y:S05]  /*14ab0*/  BSYNC.RECONVERGENT B1 ;  /* 0x0000000000017941 */ /* 0x000fea0003800200 */
.L_x_3751:
[----:B------:R-:W-:Y:S01]  /*14ac0*/  I2FP.F32.U32 R141, R140 ;  /* 0x0000008c008d7245 */ /* 0x000fe20000201000 */
[----:B------:R-:W-:Y:S01]  /*14ad0*/  HADD2.F32 R14, -RZ, R143.H0_H0 ;  /* 0x2000008fff0e7230 */ /* 0x000fe20000004100 */
[----:B------:R-:W-:Y:S01]  /*14ae0*/  ISETP.NE.AND P5, PT, R184, 0x1, PT ;  /* 0x00000001b800780c */ /* 0x000fe20003fa5270 */
[----:B------:R-:W-:Y:S01]  /*14af0*/  @P1 HADD2.F32 R185, -RZ, R139.H0_H0 ;  /* 0x2000008bffb91230 */ /* 0x000fe20000004100 */
[----:B------:R-:W-:Y:S01]  /*14b00*/  BSSY.RECONVERGENT B1, `(.L_x_3756) ;  /* 0x000005e000017945 */ /* 0x000fe20003800200 */
[----:B------:R-:W-:Y:S01]  /*14b10*/  FFMA.FTZ R141, R141, R176, 1.1641532182693481445e-10 ;  /* 0x2f0000008d8d7423 */ /* 0x000fe200000100b0 */
[----:B------:R-:W-:Y:S01]  /*14b20*/  FMUL.FTZ R14, R14, R191 ;  /* 0x000000bf0e0e7220 */ /* 0x000fe20000410000 */
[----:B------:R-:W-:-:S03]  /*14b30*/  IMAD.MOV.U32 R140, RZ, RZ, R12 ;  /* 0x000000ffff8c7224 */ /* 0x000fc600078e000c */
[----:B------:R-:W-:-:S04]  /*14b40*/  FSETP.GTU.FTZ.AND P4, PT, R141, R190, PT ;  /* 0x000000be8d00720b */ /* 0x000fc80003f9c000 */
[----:B------:R-:W-:Y:S01]  /*14b50*/  FSEL R164, R14, RZ, !P4 ;  /* 0x000000ff0ea47208 */ /* 0x000fe20006000000 */
[----:B------:R-:W-:Y:S01]  /*14b60*/  HFMA2 R14, -RZ, RZ, 0, 1.1920928955078125e-07 ;  /* 0x00000002ff0e7431 */ /* 0x000fe200000001ff */
        /* <DEDUP_REMOVED lines=12> */
.L_x_3758:
        /* <DEDUP_REMOVED lines=13> */
.L_x_3760:
[----:B------:R-:W-:Y:S05]  /*14d00*/  BSYNC.RECONVERGENT B2 ;  /* 0x0000000000027941 */ /* 0x000fea0003800200 */
.L_x_3759:
        /* <DEDUP_REMOVED lines=61> */
.L_x_3757:
[----:B------:R-:W-:Y:S05]  /*150e0*/  BSYNC.RECONVERGENT B1 ;  /* 0x0000000000017941 */ /* 0x000fea0003800200 */
.L_x_3756:
[----:B------:R-:W-:Y:S01]  /*150f0*/  I2FP.F32.U32 R141, R140 ;  /* 0x0000008c008d7245 */ /* 0x000fe20000201000 */
[----:B------:R-:W-:Y:S01]  /*15100*/  HADD2.F32 R140, -RZ, R143.H1_H1 ;  /* 0x3000008fff8c7230 */ /* 0x000fe20000004100 */
[----:B------:R-:W-:Y:S01]  /*15110*/  PRMT R142, R192, 0x5410, R142 ;  /* 0x00005410c08e7816 */ /* 0x000fe2000000008e */
[----:B------:R-:W-:Y:S02]  /*15120*/  @P1 HADD2.F32 R143, -RZ, R139.H1_H1 ;  /* 0x3000008bff8f1230 */ /* 0x000fe40000004100 */
[----:B------:R-:W-:Y:S01]  /*15130*/  FFMA.FTZ R141, R141, R176, 1.1641532182693481445e-10 ;  /* 0x2f0000008d8d7423 */ /* 0x000fe200000100b0 */
[----:B------:R-:W-:-:S04]  /*15140*/  FMUL.FTZ R140, R140, R191 ;  /* 0x000000bf8c8c7220 */ /* 0x000fc80000410000 */
[----:B------:R-:W-:Y:S02]  /*15150*/  FSETP.GTU.FTZ.AND P5, PT, R141, R190, PT ;  /* 0x000000be8d00720b */ /* 0x000fe40003fbc000 */
[----:B------:R-:W-:Y:S02]  /*15160*/  PRMT R141, R188, 0x5410, R189 ;  /* 0x00005410bc8d7816 */ /* 0x000fe400000000bd */
[----:B------:R-:W-:Y:S02]  /*15170*/  FSEL R176, R140, RZ, !P5 ;  /* 0x000000ff8cb07208 */ /* 0x000fe40006800000 */
[----:B------:R-:W-:Y:S02]  /*15180*/  PLOP3.LUT P5, PT, P5, PT, PT, 0x8, 0x80 ;  /* 0x000000000080781c */ /* 0x000fe40002fae170 */
[----:B------:R-:W-:Y:S01]  /*15190*/  PRMT R140, R145, 0x5410, R147 ;  /* 0x00005410918c7816 */ /* 0x000fe20000000093 */
[----:B------:R-:W-:-:S05]  /*151a0*/  @P1 FADD.FTZ R176, R143, R176 ;  /* 0x000000b08fb01221 */ /* 0x000fca0000010000 */
[----:B------:R-:W-:-:S04]  /*151b0*/  F2FP.F16.F32.PACK_AB R143, RZ, R176 ;  /* 0x000000b0ff8f723e */ /* 0x000fc800000000ff */
[----:B------:R-:W-:-:S07]  /*151c0*/  PRMT R143, R193, 0x5410, R143 ;  /* 0x00005410c18f7816 */ /* 0x000fce000000008f */
.L_x_3720:
        /* <DEDUP_REMOVED lines=43> */
.L_x_3761:
[----:B0-----:R-:W-:Y:S01]  /*15480*/  MOV R184, R146 ;  /* 0x0000009200b87202 */ /* 0x001fe20000000f00 */
[----:B------:R-:W-:-:S07]  /*15490*/  VIADD R144, R144, 0x20 ;  /* 0x0000002090907836 */ /* 0x000fce0000000000 */
.L_x_3638:
[----:B------:R-:W-:Y:S05]  /*154a0*/  BSYNC.RECONVERGENT B0 ;  /* 0x0000000000007941 */ /* 0x000fea0003800200 */
.L_x_3637:
        /* <DEDUP_REMOVED lines=12> */
[----:B0-----:R-:W-:-:S04]  /*15570*/  IMAD.WIDE.U32 R140, R144, 0x10, R140 ;  /* 0x00000010908c7825 */ /* 0x001fc800078e008c */
[C---:B-1----:R-:W-:Y:S02]  /*15580*/  @P0 IMAD.WIDE.U32 R146, R144.reuse, 0x10, R142 ;  /* 0x0000001090920825 */ /* 0x042fe400078e008e */
[----:B------:R-:W5:Y:S04]  /*15590*/  LDG.E.128 R140, desc[UR6][R140.64] ;  /* 0x000000068c8c7981 */ /* 0x000f68000c1e1d00 */
        /* <DEDUP_REMOVED lines=20> */
.L_x_3767:
        /* <DEDUP_REMOVED lines=13> */
.L_x_3769:
[----:B------:R-:W-:Y:S05]  /*157b0*/  BSYNC.RECONVERGENT B2 ;  /* 0x0000000000027941 */ /* 0x000fea0003800200 */
.L_x_3768:
[----:B------:R-:W-:Y:S01]  /*157c0*/  IMAD.WIDE.U32 R4, R17, -0x326172a9, RZ ;  /* 0xcd9e8d5711047825 */ /* 0x000fe200078e00ff */
[----:B------:R-:W-:Y:S02]  /*157d0*/  LOP3.LUT R8, R11, R3, R183, 0x96, !PT ;  /* 0x000000030b087212 */ /* 0x000fe400078e96b7 */
[----:B------:R-:W-:Y:S02]  /*157e0*/  IADD3 R3, PT, PT, R182, -0x61c88647, RZ ;  /* 0x9e3779b9b6037810 */ /* 0x000fe40007ffe0ff */
[----:B------:R-:W-:Y:S01]  /*157f0*/  LOP3.LUT R6, R13, R5, R182, 0x96, !PT ;  /* 0x000000050d067212 */ /* 0x000fe200078e96b6 */
[C---:B------:R-:W-:Y:S01]  /*15800*/  VIADD R5, R183.reuse, 0xbb67ae85 ;  /* 0xbb67ae85b7057836 */ /* 0x040fe20000000000 */
[----:B------:R-:W-:Y:S01]  /*15810*/  IADD3 R15, PT, PT, R183, -0x695add53, RZ ;  /* 0x96a522adb70f7810 */ /* 0x000fe20007ffe0ff */
        /* <DEDUP_REMOVED lines=54> */
.L_x_3766:
[----:B------:R-:W-:Y:S05]  /*15b80*/  BSYNC.RECONVERGENT B1 ;  /* 0x0000000000017941 */ /* 0x000fea0003800200 */
.L_x_3765:
[----:B------:R-:W0:Y:S01]  /*15b90*/  LDC R191, c[0x0][0x408] ;  /* 0x00010200ffbf7b82 */ /* 0x000e220000000800 */
[----:B------:R-:W-:Y:S01]  /*15ba0*/  HFMA2 R177, -RZ, RZ, 0.1171875, 0 ;  /* 0x2f800000ffb17431 */ /* 0x000fe200000001ff */
[----:B------:R-:W-:Y:S01]  /*15bb0*/  I2FP.F32.U32 R2, R2 ;  /* 0x0000000200027245 */ /* 0x000fe20000201000 */
[----:B-----5:R-:W-:Y:S01]  /*15bc0*/  HADD2.F32 R4, -RZ, R140.H0_H0 ;  /* 0x2000008cff047230 */ /* 0x020fe20000004100 */
[----:B------:R-:W-:Y:S01]  /*15bd0*/  ISETP.NE.AND P2, PT, R5, 0x1, PT ;  /* 0x000000010500780c */ /* 0x000fe20003f45270 */
[----:B------:R-:W-:Y:S01]  /*15be0*/  BSSY.RECONVERGENT B1, `(.L_x_3770) ;  /* 0x000005f000017945 */ /* 0x000fe20003800200 */
[----:B------:R-:W-:Y:S01]  /*15bf0*/  LOP3.LUT R18, R18, 0xffffffef, RZ, 0xc0, !PT ;  /* 0xffffffef12127812 */ /* 0x000fe200078ec0ff */
[----:B------:R-:W-:Y:S01]  /*15c00*/  IMAD.MOV.U32 R7, RZ, RZ, 0x2 ;  /* 0x00000002ff077424 */ /* 0x000fe200078e00ff */
[----:B------:R-:W1:Y:S01]  /*15c10*/  LDC R190, c[0x0][0x404] ;  /* 0x00010100ffbe7b82 */ /* 0x000e620000000800 */
        /* <DEDUP_REMOVED lines=16> */
.L_x_3772:
        /* <DEDUP_REMOVED lines=8> */
[----:B------:R-:W-:Y:S01]  /*15da0*/  @!P2 IADD3 R3, PT, PT, R11, 0x1, RZ ;  /* 0x000000010b03a810 */ /* 0x000fe20007ffe0ff */
[----:B------:R-:W-:-:S03]  /*15db0*/  @!P2 IMAD.MOV.U32 R13, RZ, RZ, RZ ;  /* 0x000000ffff0da224 */ /* 0x000fc600078e00ff */
[----:B------:R-:W-:-:S13]  /*15dc0*/  ISETP.NE.AND P3, PT, R17, RZ, !P2 ;  /* 0x000000ff1100720c */ /* 0x000fda0005765270 */
[----:B------:R-:W-:-:S05]  /*15dd0*/  @P3 IMAD.MOV R3, RZ, RZ, R11 ;  /* 0x000000ffff033224 */ /* 0x000fca00078e020b */
[----:B------:R-:W-:-:S07]  /*15de0*/  @!P2 MOV R11, R3 ;  /* 0x00000003000ba202 */ /* 0x000fce0000000f00 */
.L_x_3774:
[----:B------:R-:W-:Y:S05]  /*15df0*/  BSYNC.RECONVERGENT B2 ;  /* 0x0000000000027941 */ /* 0x000fea0003800200 */
.L_x_3773:
        /* <DEDUP_REMOVED lines=56> */
[----:B------:R-:W-:Y:S02]  /*16180*/  VIADD R3, R183, 0x96a522ad ;  /* 0x96a522adb7037836 */ /* 0x000fe40000000000 */
[----:B------:R-:W-:-:S03]  /*16190*/  IMAD.MOV.U32 R7, RZ, RZ, RZ ;  /* 0x000000ffff077224 */ /* 0x000fc600078e00ff */
[----:B------:R-:W-:Y:S01]  /*161a0*/  LOP3.LUT R15, R3, R4, R9, 0x96, !PT ;  /* 0x00000004030f7212 */ /* 0x000fe200078e9609 */
[----:B------:R-:W-:Y:S01]  /*161b0*/  IMAD.MOV.U32 R3, RZ, RZ, R146 ;  /* 0x000000ffff037224 */ /* 0x000fe200078e0092 */
[----:B------:R-:W-:-:S07]  /*161c0*/  MOV R146, R8 ;  /* 0x0000000800927202 */ /* 0x000fce0000000f00 */
.L_x_3771:
[----:B------:R-:W-:Y:S05]  /*161d0*/  BSYNC.RECONVERGENT B1 ;  /* 0x0000000000017941 */ /* 0x000fea0003800200 */
.L_x_3770:
        /* <DEDUP_REMOVED lines=12> */
[----:B------:R-:W-:-:S03]  /*162a0*/  MOV R3, R12 ;  /* 0x0000000c00037202 */ /* 0x000fc60000000f00 */
[----:B------:R-:W-:Y:S01]  /*162b0*/  @P1 FADD.FTZ R23, R23, R2 ;  /* 0x0000000217171221 */ /* 0x000fe20000010000 */
[----:B------:R-:W-:-:S04]  /*162c0*/  @!P1 MOV R23, R2 ;  /* 0x0000000200179202 */ /* 0x000fc80000000f00 */
[----:B------:R-:W-:-:S03]  /*162d0*/  F2FP.F16.F32.PACK_AB R145, RZ, R23 ;  /* 0x00000017ff91723e */ /* 0x000fc600000000ff */
        /* <DEDUP_REMOVED lines=9> */
.L_x_3777:
        /* <DEDUP_REMOVED lines=13> */
.L_x_3779:
[----:B------:R-:W-:Y:S05]  /*16440*/  BSYNC.RECONVERGENT B2 ;  /* 0x0000000000027941 */ /* 0x000fea0003800200 */
.L_x_3778:
        /* <DEDUP_REMOVED lines=54> */
[----:B------:R-:W-:Y:S02]  /*167b0*/  LOP3.LUT R16, R5, R6, R15, 0x96, !PT ;  /* 0x0000000605107212 */ /* 0x000fe400078e960f */
[----:B------:R-:W-:Y:S01]  /*167c0*/  MOV R12, R14 ;  /* 0x0000000e000c7202 */ /* 0x000fe20000000f00 */
[----:B------:R-:W-:-:S05]  /*167d0*/  VIADD R7, R183, 0x96a522ad ;  /* 0x96a522adb7077836 */ /* 0x000fca0000000000 */
[----:B------:R-:W-:Y:S01]  /*167e0*/  LOP3.LUT R15, R7, R4, R3, 0x96, !PT ;  /* 0x00000004070f7212 */ /* 0x000fe200078e9603 */
[----:B------:R-:W-:Y:S01]  /*167f0*/  IMAD.MOV.U32 R3, RZ, RZ, R146 ;  /* 0x000000ffff037224 */ /* 0x000fe200078e0092 */
[----:B------:R-:W-:Y:S01]  /*16800*/  MOV R146, R2 ;  /* 0x0000000200927202 */ /* 0x000fe20000000f00 */
[----:B------:R-:W-:-:S07]  /*16810*/  IMAD.MOV.U32 R4, RZ, RZ, RZ ;  /* 0x000000ffff047224 */ /* 0x000fce00078e00ff */
.L_x_3776:
[----:B------:R-:W-:Y:S05]  /*16820*/  BSYNC.RECONVERGENT B1 ;  /* 0x0000000000017941 */ /* 0x000fea0003800200 */
.L_x_3775:
[----:B------:R-:W-:Y:S01]  /*16830*/  I2FP.F32.U32 R2, R3 ;  /* 0x0000000300027245 */ /* 0x000fe20000201000 */
[----:B------:R-:W-:Y:S01]  /*16840*/  HADD2.F32 R140, -RZ, R140.H1_H1 ;  /* 0x3000008cff8c7230 */ /* 0x000fe20000004100 */
[----:B------:R-:W-:Y:S01]  /*16850*/  LOP3.LUT R18, R18, 0xfffffff7, RZ, 0xc0, !PT ;  /* 0xfffffff712127812 */ /* 0x000fe200078ec0ff */
[----:B------:R-:W-:Y:S01]  /*16860*/  BSSY.RECONVERGENT B1, `(.L_x_3780) ;  /* 0x000005e000017945 */ /* 0x000fe20003800200 */
[----:B------:R-:W-:Y:S02]  /*16870*/  HFMA2 R5, -RZ, RZ, 0, 1.1920928955078125e-07 ;  /* 0x00000002ff057431 */ /* 0x000fe400000001ff */
[----:B------:R-:W-:Y:S01]  /*16880*/  FFMA.FTZ R3, R2, R177, 1.1641532182693481445e-10 ;  /* 0x2f00000002037423 */ /* 0x000fe200000100b1 */
[----:B------:R-:W-:-:S04]  /*16890*/  FMUL.FTZ R6, R140, R191 ;  /* 0x000000bf8c067220 */ /* 0x000fc80000410000 */
[----:B------:R-:W-:Y:S01]  /*168a0*/  FSETP.GTU.FTZ.AND P2, PT, R3, R190, PT ;  /* 0x000000be0300720b */ /* 0x000fe20003f5c000 */
[----:B------:R-:W-:-:S03]  /*168b0*/  IMAD.MOV.U32 R3, RZ, RZ, R12 ;  /* 0x000000ffff037224 */ /* 0x000fc600078e000c */
        /* <DEDUP_REMOVED lines=13> */
.L_x_3782:
        /* <DEDUP_REMOVED lines=13> */
.L_x_3784:
[----:B------:R-:W-:Y:S05]  /*16a60*/  BSYNC.RECONVERGENT B2 ;  /* 0x0000000000027941 */ /* 0x000fea0003800200 */
.L_x_3783:
        /* <DEDUP_REMOVED lines=56> */
[----:B------:R-:W-:Y:S02]  /*16df0*/  HFMA2 R5, -RZ, RZ, 0, 0 ;  /* 0x00000000ff057431 */ /* 0x000fe400000001ff */
[----:B------:R-:W-:Y:S01]  /*16e00*/  IMAD.MOV.U32 R12, RZ, RZ, R184 ;  /* 0x000000ffff0c7224 */ /* 0x000fe200078e00b8 */
[----:B------:R-:W-:Y:S02]  /*16e10*/  LOP3.LUT R15, R15, R4, R3, 0x96, !PT ;  /* 0x000000040f0f7212 */ /* 0x000fe400078e9603 */
[----:B------:R-:W-:Y:S01]  /*16e20*/  MOV R3, R146 ;  /* 0x0000009200037202 */ /* 0x000fe20000000f00 */
[----:B------:R-:W-:-:S07]  /*16e30*/  IMAD.MOV.U32 R146, RZ, RZ, R2 ;  /* 0x000000ffff927224 */ /* 0x000fce00078e0002 */
.L_x_3781:
[----:B------:R-:W-:Y:S05]  /*16e40*/  BSYNC.RECONVERGENT B1 ;  /* 0x0000000000017941 */ /* 0x000fea0003800200 */
.L_x_3780:
        /* <DEDUP_REMOVED lines=13> */
[----:B------:R-:W-:Y:S01]  /*16f20*/  @!P1 IMAD.MOV.U32 R31, RZ, RZ, R6 ;  /* 0x000000ffff1f9224 */ /* 0x000fe200078e0006 */
[----:B------:R-:W-:-:S04]  /*16f30*/  MOV R6, 0x2 ;  /* 0x0000000200067802 */ /* 0x000fc80000000f00 */
[----:B------:R-:W-:Y:S02]  /*16f40*/  F2FP.F16.F32.PACK_AB R140, RZ, R31 ;  /* 0x0000001fff8c723e */ /* 0x000fe400000000ff */
        /* <DEDUP_REMOVED lines=9> */
.L_x_3787:
        /* <DEDUP_REMOVED lines=13> */
.L_x_3789:
[----:B------:R-:W-:Y:S05]  /*170b0*/  BSYNC.RECONVERGENT B2 ;  /* 0x0000000000027941 */ /* 0x000fea0003800200 */
.L_x_3788:
        /* <DEDUP_REMOVED lines=49> */
[----:B------:R-:W-:Y:S02]  /*173d0*/  LOP3.LUT R3, R3, R2, R15, 0x96, !PT ;  /* 0x0000000203037212 */ /* 0x000fe400078e960f */
[----:B------:R-:W-:Y:S02]  /*173e0*/  IADD3 R15, PT, PT, R183, -0x695add53, RZ ;  /* 0x96a522adb70f7810 */ /* 0x000fe40007ffe0ff */
[----:B------:R-:W-:Y:S01]  /*173f0*/  LOP3.LUT R5, R5, R4, R7, 0x96, !PT ;  /* 0x0000000405057212 */ /* 0x000fe200078e9607 */
[----:B------:R-:W-:-:S04]  /*17400*/  IMAD.WIDE.U32 R2, R3, -0x2daee0ad, RZ ;  /* 0xd2511f5303027825 */ /* 0x000fc800078e00ff */
[----:B------:R-:W-:Y:S01]  /*17410*/  IMAD.WIDE.U32 R4, R5, -0x326172a9, RZ ;  /* 0xcd9e8d5705047825 */ /* 0x000fe200078e00ff */
[----:B------:R-:W-:-:S03]  /*17420*/  LOP3.LUT R15, R15, R6, R3, 0x96, !PT ;  /* 0x000000060f0f7212 */ /* 0x000fc600078e9603 */
[----:B------:R-:W-:Y:S01]  /*17430*/  HFMA2 R6, -RZ, RZ, 0, 0 ;  /* 0x00000000ff067431 */ /* 0x000fe200000001ff */
[----:B------:R-:W-:Y:S01]  /*17440*/  MOV R3, R146 ;  /* 0x0000009200037202 */ /* 0x000fe20000000f00 */
[----:B------:R-:W-:Y:S02]  /*17450*/  VIADD R7, R182, 0x8ff34781 ;  /* 0x8ff34781b6077836 */ /* 0x000fe40000000000 */
[----:B------:R-:W-:Y:S02]  /*17460*/  IMAD.MOV.U32 R12, RZ, RZ, R4 ;  /* 0x000000ffff0c7224 */ /* 0x000fe400078e0004 */
[----:B------:R-:W-:Y:S01]  /*17470*/  IMAD.MOV.U32 R146, RZ, RZ, R2 ;  /* 0x000000ffff927224 */ /* 0x000fe200078e0002 */
[----:B------:R-:W-:-:S07]  /*17480*/  LOP3.LUT R16, R7, R14, R5, 0x96, !PT ;  /* 0x0000000e07107212 */ /* 0x000fce00078e9605 */
.L_x_3786:
[----:B------:R-:W-:Y:S05]  /*17490*/  BSYNC.RECONVERGENT B1 ;  /* 0x0000000000017941 */ /* 0x000fea0003800200 */
.L_x_3785:
        /* <DEDUP_REMOVED lines=22> */
.L_x_3792:
        /* <DEDUP_REMOVED lines=13> */
.L_x_3794:
[----:B------:R-:W-:Y:S05]  /*176d0*/  BSYNC.RECONVERGENT B2 ;  /* 0x0000000000027941 */ /* 0x000fea0003800200 */
.L_x_3793:
        /* <DEDUP_REMOVED lines=56> */
[----:B------:R-:W-:Y:S02]  /*17a60*/  VIADD R15, R183, 0x96a522ad ;  /* 0x96a522adb70f7836 */ /* 0x000fe40000000000 */
[----:B------:R-:W-:Y:S01]  /*17a70*/  IMAD.MOV.U32 R5, RZ, RZ, R146 ;  /* 0x000000ffff057224 */ /* 0x000fe200078e0092 */
[----:B------:R-:W-:Y:S01]  /*17a80*/  MOV R146, R2 ;  /* 0x0000000200927202 */ /* 0x000fe20000000f00 */
[----:B------:R-:W-:Y:S01]  /*17a90*/  IMAD.MOV.U32 R14, RZ, RZ, RZ ;  /* 0x000000ffff0e7224 */ /* 0x000fe200078e00ff */
[----:B------:R-:W-:-:S07]  /*17aa0*/  LOP3.LUT R15, R15, R6, R3, 0x96, !PT ;  /* 0x000000060f0f7212 */ /* 0x000fce00078e9603 */
.L_x_3791:
[----:B------:R-:W-:Y:S05]  /*17ab0*/  BSYNC.RECONVERGENT B1 ;  /* 0x0000000000017941 */ /* 0x000fea0003800200 */
.L_x_3790:
[----:B------:R-:W-:Y:S01]  /*17ac0*/  I2FP.F32.U32 R2, R5 ;  /* 0x0000000500027245 */ /* 0x000fe20000201000 */
[----:B------:R-:W-:Y:S01]  /*17ad0*/  HADD2.F32 R4, -RZ, R133.H0_H0 ;  /* 0x20000085ff047230 */ /* 0x000fe20000004100 */
[----:B------:R-:W-:Y:S01]  /*17ae0*/  BSSY.RECONVERGENT B1, `(.L_x_3795) ;  /* 0x0000062000017945 */ /* 0x000fe20003800200 */
[----:B------:R-:W-:Y:S02]  /*17af0*/  @P1 HADD2.F32 R5, -RZ, R137.H0_H0 ;  /* 0x20000089ff051230 */ /* 0x000fe40000004100 */
        /* <DEDUP_REMOVED lines=8> */
[----:B------:R-:W-:Y:S01]  /*17b80*/  @P1 FADD.FTZ R32, R5, R2 ;  /* 0x0000000205201221 */ /* 0x000fe20000010000 */
[----:B------:R-:W-:Y:S01]  /*17b90*/  @!P1 MOV R32, R2 ;  /* 0x0000000200209202 */ /* 0x000fe20000000f00 */
[----:B------:R-:W-:-:S03]  /*17ba0*/  IMAD.MOV.U32 R5, RZ, RZ, 0x2 ;  /* 0x00000002ff057424 */ /* 0x000fc600078e00ff */
        /* <DEDUP_REMOVED lines=10> */
.L_x_3797:
        /* <DEDUP_REMOVED lines=13> */
.L_x_3799:
[----:B------:R-:W-:Y:S05]  /*17d20*/  BSYNC.RECONVERGENT B2 ;  /* 0x0000000000027941 */ /* 0x000fea0003800200 */
.L_x_3798:
        /* <DEDUP_REMOVED lines=37> */
[C---:B------:R-:W-:Y:S01]  /*17f80*/  IADD3 R5, PT, PT, R182.reuse, 0x5384540f, RZ ;  /* 0x5384540fb6057810 */ /* 0x040fe20007ffe0ff */
[----:B------:R-:W-:Y:S02]  /*17f90*/  VIADD R3, R182, 0xb54cda56 ;  /* 0xb54cda56b6037836 */ /* 0x000fe40000000000 */
[----:B------:R-:W-:-:S03]  /*17fa0*/  IMAD.WIDE.U32 R14, R14, -0x326172a9, RZ ;  /* 0xcd9e8d570e0e7825 */ /* 0x000fc600078e00ff */
[----:B------:R-:W-:Y:S02]  /*17fb0*/  LOP3.LUT R3, R3, R4, R187, 0x96, !PT ;  /* 0x0000000403037212 */ /* 0x000fe400078e96bb */
[----:B------:R-:W-:Y:S02]  /*17fc0*/  LOP3.LUT R5, R5, R186, R15, 0x96, !PT ;  /* 0x000000ba05057212 */ /* 0x000fe400078e960f */
[----:B------:R-:W-:Y:S01]  /*17fd0*/  IADD3 R15, PT, PT, R183, -0x24c28bd8, RZ ;  /* 0xdb3d7428b70f7810 */ /* 0x000fe20007ffe0ff */
        /* <DEDUP_REMOVED lines=11> */
[----:B------:R-:W-:Y:S01]  /*18090*/  MOV R12, R186 ;  /* 0x000000ba000c7202 */ /* 0x000fe20000000f00 */
[----:B------:R-:W-:Y:S01]  /*180a0*/  IMAD.WIDE.U32 R14, R14, -0x2daee0ad, RZ ;  /* 0xd2511f530e0e7825 */ /* 0x000fe200078e00ff */
[----:B------:R-:W-:-:S03]  /*180b0*/  LOP3.LUT R16, R3, R184, R187, 0x96, !PT ;  /* 0x000000b803107212 */ /* 0x000fc600078e96bb */
[----:B------:R-:W-:Y:S01]  /*180c0*/  IMAD.MOV.U32 R3, RZ, RZ, R146 ;  /* 0x000000ffff037224 */ /* 0x000fe200078e0092 */
[----:B------:R-:W-:Y:S01]  /*180d0*/  LOP3.LUT R15, R5, R4, R15, 0x96, !PT ;  /* 0x00000004050f7212 */ /* 0x000fe200078e960f */
[----:B------:R-:W-:Y:S01]  /*180e0*/  IMAD.MOV.U32 R5, RZ, RZ, RZ ;  /* 0x000000ffff057224 */ /* 0x000fe200078e00ff */
[----:B------:R-:W-:-:S07]  /*180f0*/  MOV R146, R14 ;  /* 0x0000000e00927202 */ /* 0x000fce0000000f00 */
.L_x_3796:
[----:B------:R-:W-:Y:S05]  /*18100*/  BSYNC.RECONVERGENT B1 ;  /* 0x0000000000017941 */ /* 0x000fea0003800200 */
.L_x_3795:
        /* <DEDUP_REMOVED lines=22> */
.L_x_3802:
        /* <DEDUP_REMOVED lines=13> */
.L_x_3804:
[----:B------:R-:W-:Y:S05]  /*18340*/  BSYNC.RECONVERGENT B2 ;  /* 0x0000000000027941 */ /* 0x000fea0003800200 */
.L_x_3803:
        /* <DEDUP_REMOVED lines=35> */
[----:B------:R-:W-:Y:S02]  /*18580*/  VIADD R15, R183, 0x646e171e ;  /* 0x646e171eb70f7836 */ /* 0x000fe40000000000 */
[----:B------:R-:W-:-:S04]  /*18590*/  IMAD.WIDE.U32 R186, R147, -0x326172a9, RZ ;  /* 0xcd9e8d5793ba7825 */ /* 0x000fc800078e00ff */
[----:B------:R-:W-:Y:S01]  /*185a0*/  HFMA2 R147, -RZ, RZ, 0, 0 ;  /* 0x00000000ff937431 */ /* 0x000fe200000001ff */
[----:B------:R-:W-:Y:S01]  /*185b0*/  LOP3.LUT R15, R15, R14, R185, 0x96, !PT ;  /* 0x0000000e0f0f7212 */ /* 0x000fe200078e96b9 */
[----:B------:R-:W-:Y:S01]  /*185c0*/  VIADD R141, R182, 0x5384540f ;  /* 0x5384540fb68d7836 */ /* 0x000fe20000000000 */
[----:B------:R-:W-:-:S03]  /*185d0*/  LOP3.LUT R5, R5, R4, R187, 0x96, !PT ;  /* 0x0000000405057212 */ /* 0x000fc600078e96bb */
[----:B------:R-:W-:-:S04]  /*185e0*/  IMAD.WIDE.U32 R14, R15, -0x326172a9, RZ ;  /* 0xcd9e8d570f0e7825 */ /* 0x000fc800078e00ff */
[----:B------:R-:W-:Y:S01]  /*185f0*/  IMAD.WIDE.U32 R188, R5, -0x2daee0ad, RZ ;  /* 0xd2511f5305bc7825 */ /* 0x000fe200078e00ff */
[----:B------:R-:W-:Y:S02]  /*18600*/  IADD3 R5, PT, PT, R183, 0x1fd5c5a3, RZ ;  /* 0x1fd5c5a3b7057810 */ /* 0x000fe40007ffe0ff */
[----:B------:R-:W-:Y:S01]  /*18610*/  LOP3.LUT R4, R141, R186, R15, 0x96, !PT ;  /* 0x000000ba8d047212 */ /* 0x000fe200078e960f */
[----:B------:R-:W-:Y:S01]  /*18620*/  VIADD R141, R183, 0xdb3d7428 ;  /* 0xdb3d7428b78d7836 */ /* 0x000fe20000000000 */
[----:B------:R-:W-:Y:S02]  /*18630*/  LOP3.LUT R184, R5, R184, R189, 0x96, !PT ;  /* 0x000000b805b87212 */ /* 0x000fe400078e96bd */
[----:B------:R-:W-:Y:S01]  /*18640*/  IADD3 R15, PT, PT, R182, -0xe443238, RZ ;  /* 0xf1bbcdc8b60f7810 */ /* 0x000fe20007ffe0ff */
        /* <DEDUP_REMOVED lines=10> */
[----:B------:R-:W-:Y:S02]  /*186f0*/  LOP3.LUT R15, R141, R4, R15, 0x96, !PT ;  /* 0x000000048d0f7212 */ /* 0x000fe400078e960f */
[----:B------:R-:W-:Y:S01]  /*18700*/  MOV R4, R146 ;  /* 0x0000009200047202 */ /* 0x000fe20000000f00 */
[----:B------:R-:W-:-:S07]  /*18710*/  IMAD.MOV.U32 R146, RZ, RZ, R14 ;  /* 0x000000ffff927224 */ /* 0x000fce00078e000e */
.L_x_3801:
[----:B------:R-:W-:Y:S05]  /*18720*/  BSYNC.RECONVERGENT B1 ;  /* 0x0000000000017941 */ /* 0x000fea0003800200 */
.L_x_3800:
[----:B------:R-:W-:Y:S01]  /*18730*/  I2FP.F32.U32 R4, R4 ;  /* 0x0000000400047245 */ /* 0x000fe20000201000 */
[----:B------:R-:W-:Y:S01]  /*18740*/  HADD2.F32 R6, -RZ, R133.H1_H1 ;  /* 0x30000085ff067230 */ /* 0x000fe20000004100 */
[----:B------:R-:W-:Y:S01]  /*18750*/  BSSY.RECONVERGENT B1, `(.L_x_3805) ;  /* 0x0000062000017945 */ /* 0x000fe20003800200 */
[----:B------:R-:W-:Y:S02]  /*18760*/  @P1 HADD2.F32 R14, -RZ, R137.H1_H1 ;  /* 0x30000089ff0e1230 */ /* 0x000fe40000004100 */
[----:B------:R-:W-:Y:S01]  /*18770*/  FFMA.FTZ R5, R4, R177, 1.1641532182693481445e-10 ;  /* 0x2f00000004057423 */ /* 0x000fe200000100b1 */
[----:B------:R-:W-:-:S04]  /*18780*/  FMUL.FTZ R4, R6, R191 ;  /* 0x000000bf06047220 */ /* 0x000fc80000410000 */
[----:B------:R-:W-:Y:S02]  /*18790*/  FSETP.GTU.FTZ.AND P2, PT, R5, R190, PT ;  /* 0x000000be0500720b */ /* 0x000fe40003f5c000 */
[----:B------:R-:W-:Y:S02]  /*187a0*/  MOV R5, 0x2 ;  /* 0x0000000200057802 */ /* 0x000fe40000000f00 */
        /* <DEDUP_REMOVED lines=17> */
.L_x_3807:
        /* <DEDUP_REMOVED lines=13> */
.L_x_3809:
[----:B------:R-:W-:Y:S05]  /*18990*/  BSYNC.RECONVERGENT B2 ;  /* 0x0000000000027941 */ /* 0x000fea0003800200 */
.L_x_3808:
        /* <DEDUP_REMOVED lines=36> */
[C---:B------:R-:W-:Y:S02]  /*18be0*/  IADD3 R3, PT, PT, R182.reuse, -0x4ab325aa, RZ ;  /* 0xb54cda56b6037810 */ /* 0x040fe40007ffe0ff */
[----:B------:R-:W-:Y:S01]  /*18bf0*/  LOP3.LUT R147, R147, R186, R5, 0x96, !PT ;  /* 0x000000ba93937212 */ /* 0x000fe200078e9605 */
[----:B------:R-:W-:Y:S01]  /*18c00*/  VIADD R5, R182, 0x5384540f ;  /* 0x5384540fb6057836 */ /* 0x000fe20000000000 */
[----:B------:R-:W-:Y:S01]  /*18c10*/  LOP3.LUT R3, R3, R184, R15, 0x96, !PT ;  /* 0x000000b803037212 */ /* 0x000fe200078e960f */
[----:B------:R-:W-:Y:S02]  /*18c20*/  VIADD R15, R183, 0xdb3d7428 ;  /* 0xdb3d7428b70f7836 */ /* 0x000fe40000000000 */
[----:B------:R-:W-:-:S04]  /*18c30*/  IMAD.WIDE.U32 R184, R147, -0x326172a9, RZ ;  /* 0xcd9e8d5793b87825 */ /* 0x000fc800078e00ff */
[----:B------:R-:W-:Y:S01]  /*18c40*/  IMAD.WIDE.U32 R186, R3, -0x2daee0ad, RZ ;  /* 0xd2511f5303ba7825 */ /* 0x000fe200078e00ff */
[----:B------:R-:W-:Y:S02]  /*18c50*/  IADD3 R3, PT, PT, R183, 0x1fd5c5a3, RZ ;  /* 0x1fd5c5a3b7037810 */ /* 0x000fe40007ffe0ff */
[----:B------:R-:W-:Y:S02]  /*18c60*/  LOP3.LUT R5, R5, R14, R185, 0x96, !PT ;  /* 0x0000000e05057212 */ /* 0x000fe400078e96b9 */
[----:B------:R-:W-:-:S03]  /*18c70*/  LOP3.LUT R3, R3, R4, R187, 0x96, !PT ;  /* 0x0000000403037212 */ /* 0x000fc600078e96bb */
        /* <DEDUP_REMOVED lines=8> */
[----:B------:R-:W-:Y:S02]  /*18d00*/  IADD3 R3, PT, PT, R183, -0x695add53, RZ ;  /* 0x96a522adb7037810 */ /* 0x000fe40007ffe0ff */
[----:B------:R-:W-:Y:S01]  /*18d10*/  LOP3.LUT R16, R5, R188, R185, 0x96, !PT ;  /* 0x000000bc05107212 */ /* 0x000fe200078e96b9 */
[----:B------:R-:W-:Y:S01]  /*18d20*/  HFMA2 R5, -RZ, RZ, 0, 0 ;  /* 0x00000000ff057431 */ /* 0x000fe200000001ff */
[----:B------:R-:W-:Y:S01]  /*18d30*/  LOP3.LUT R15, R3, R4, R15, 0x96, !PT ;  /* 0x00000004030f7212 */ /* 0x000fe200078e960f */
[----:B------:R-:W-:Y:S01]  /*18d40*/  IMAD.MOV.U32 R12, RZ, RZ, R184 ;  /* 0x000000ffff0c7224 */ /* 0x000fe200078e00b8 */
[----:B------:R-:W-:Y:S01]  /*18d50*/  MOV R3, R146 ;  /* 0x0000009200037202 */ /* 0x000fe20000000f00 */
[----:B------:R-:W-:-:S07]  /*18d60*/  IMAD.MOV.U32 R146, RZ, RZ, R14 ;  /* 0x000000ffff927224 */ /* 0x000fce00078e000e */
.L_x_3806:
[----:B------:R-:W-:Y:S05]  /*18d70*/  BSYNC.RECONVERGENT B1 ;  /* 0x0000000000017941 */ /* 0x000fea0003800200 */
.L_x_3805:
        /* <DEDUP_REMOVED lines=20> */
.L_x_3812:
        /* <DEDUP_REMOVED lines=13> */
.L_x_3814:
[----:B------:R-:W-:Y:S05]  /*18f90*/  BSYNC.RECONVERGENT B2 ;  /* 0x0000000000027941 */ /* 0x000fea0003800200 */
.L_x_3813:
        /* <DEDUP_REMOVED lines=23> */
[----:B------:R-:W-:Y:S02]  /*19110*/  IADD3 R15, PT, PT, R183, -0x126145ec, RZ ;  /* 0xed9eba14b70f7810 */ /* 0x000fe40007ffe0ff */
        /* <DEDUP_REMOVED lines=12> */
[----:B------:R-:W-:Y:S01]  /*191e0*/  IADD3 R147, PT, PT, R182, 0x5384540f, RZ ;  /* 0x5384540fb6937810 */ /* 0x000fe20007ffe0ff */
[----:B------:R-:W-:Y:S01]  /*191f0*/  IMAD.WIDE.U32 R186, R163, -0x326172a9, RZ ;  /* 0xcd9e8d57a3ba7825 */ /* 0x000fe200078e00ff */
[----:B------:R-:W-:-:S04]  /*19200*/  LOP3.LUT R15, R15, R14, R185, 0x96, !PT ;  /* 0x0000000e0f0f7212 */ /* 0x000fc800078e96b9 */
        /* <DEDUP_REMOVED lines=22> */
.L_x_3811:
[----:B------:R-:W-:Y:S05]  /*19370*/  BSYNC.RECONVERGENT B1 ;  /* 0x0000000000017941 */ /* 0x000fea0003800200 */
.L_x_3810:
        /* <DEDUP_REMOVED lines=12> */
[----:B------:R-:W-:Y:S01]  /*19440*/  @P1 FADD.FTZ R156, R156, R3 ;  /* 0x000000039c9c1221 */ /* 0x000fe20000010000 */
[----:B------:R-:W-:Y:S02]  /*19450*/  @!P1 MOV R156, R3 ;  /* 0x00000003009c9202 */ /* 0x000fe40000000f00 */
[----:B------:R-:W-:Y:S02]  /*19460*/  MOV R3, R12 ;  /* 0x0000000c00037202 */ /* 0x000fe40000000f00 */
        /* <DEDUP_REMOVED lines=10> */
.L_x_3817:
        /* <DEDUP_REMOVED lines=13> */
.L_x_3819:
[----:B------:R-:W-:Y:S05]  /*195e0*/  BSYNC.RECONVERGENT B2 ;  /* 0x0000000000027941 */ /* 0x000fea0003800200 */
.L_x_3818:
        /* <DEDUP_REMOVED lines=58> */
[----:B------:R-:W-:Y:S01]  /*19990*/  MOV R146, R14 ;  /* 0x0000000e00927202 */ /* 0x000fe20000000f00 */
[----:B------:R-:W-:Y:S01]  /*199a0*/  IMAD.MOV.U32 R14, RZ, RZ, RZ ;  /* 0x000000ffff0e7224 */ /* 0x000fe200078e00ff */
[----:B------:R-:W-:-:S07]  /*199b0*/  LOP3.LUT R15, R147, R184, R15, 0x96, !PT ;  /* 0x000000b8930f7212 */ /* 0x000fce00078e960f */
.L_x_3816:
[----:B------:R-:W-:Y:S05]  /*199c0*/  BSYNC.RECONVERGENT B1 ;  /* 0x0000000000017941 */ /* 0x000fea0003800200 */
.L_x_3815:
        /* <DEDUP_REMOVED lines=20> */
.L_x_3822:
        /* <DEDUP_REMOVED lines=13> */
.L_x_3824:
[----:B------:R-:W-:Y:S05]  /*19be0*/  BSYNC.RECONVERGENT B2 ;  /* 0x0000000000027941 */ /* 0x000fea0003800200 */
.L_x_3823:
        /* <DEDUP_REMOVED lines=16> */
[----:B------:R-:W-:Y:S02]  /*19cf0*/  LOP3.LUT R147, R147, R186, R189, 0x96, !PT ;  /* 0x000000ba93937212 */ /* 0x000fe400078e96bd */
        /* <DEDUP_REMOVED lines=16> */
[----:B------:R-:W-:Y:S02]  /*19e00*/  LOP3.LUT R147, R147, R184, R15, 0x96, !PT ;  /* 0x000000b893937212 */ /* 0x000fe400078e960f */
[----:B------:R-:W-:Y:S02]  /*19e10*/  LOP3.LUT R163, R163, R188, R187, 0x96, !PT ;  /* 0x000000bca3a37212 */ /* 0x000fe400078e96bb */
[----:B------:R-:W-:Y:S01]  /*19e20*/  IADD3 R15, PT, PT, R182, -0x4ab325aa, RZ ;  /* 0xb54cda56b60f7810 */ /* 0x000fe20007ffe0ff */
        /* <DEDUP_REMOVED lines=24> */
[----:B------:R-:W-:-:S07]  /*19fb0*/  IMAD.MOV.U32 R146, RZ, RZ, R14 ;  /* 0x000000ffff927224 */ /* 0x000fce00078e000e */
.L_x_3821:
[----:B------:R-:W-:Y:S05]  /*19fc0*/  BSYNC.RECONVERGENT B1 ;  /* 0x0000000000017941 */ /* 0x000fea0003800200 */
.L_x_3820:
[----:B------:R-:W-:Y:S01]  /*19fd0*/  I2FP.F32.U32 R4, R4 ;  /* 0x0000000400047245 */ /* 0x000fe20000201000 */
[----:B------:R-:W-:Y:S01]  /*19fe0*/  HADD2.F32 R14, -RZ, R134.H1_H1 ;  /* 0x30000086ff0e7230 */ /* 0x000fe20000004100 */
[----:B------:R-:W-:Y:S01]  /*19ff0*/  BSSY.RECONVERGENT B1, `(.L_x_3825) ;  /* 0x0000062000017945 */ /* 0x000fe20003800200 */
[----:B------:R-:W-:Y:S01]  /*1a000*/  @P1 HADD2.F32 R142, -RZ, R138.H1_H1 ;  /* 0x3000008aff8e1230 */ /* 0x000fe20000004100 */
[----:B------:R-:W-:Y:S01]  /*1a010*/  MOV R184, 0x2 ;  /* 0x0000000200b87802 */ /* 0x000fe20000000f00 */
        /* <DEDUP_REMOVED lines=20> */
.L_x_3827:
        /* <DEDUP_REMOVED lines=13> */
.L_x_3829:
[----:B------:R-:W-:Y:S05]  /*1a230*/  BSYNC.RECONVERGENT B2 ;  /* 0x0000000000027941 */ /* 0x000fea0003800200 */
.L_x_3828:
        /* <DEDUP_REMOVED lines=56> */
[----:B------:R-:W-:Y:S02]  /*1a5c0*/  HFMA2 R184, -RZ, RZ, 0, 0 ;  /* 0x00000000ffb87431 */ /* 0x000fe400000001ff */
[----:B------:R-:W-:Y:S01]  /*1a5d0*/  IMAD.MOV.U32 R12, RZ, RZ, R186 ;  /* 0x000000ffff0c7224 */ /* 0x000fe200078e00ba */
[----:B------:R-:W-:Y:S02]  /*1a5e0*/  LOP3.LUT R16, R3, R188, R187, 0x96, !PT ;  /* 0x000000bc03107212 */ /* 0x000fe400078e96bb */
[----:B------:R-:W-:Y:S01]  /*1a5f0*/  MOV R3, R146 ;  /* 0x0000009200037202 */ /* 0x000fe20000000f00 */
[----:B------:R-:W-:-:S07]  /*1a600*/  IMAD.MOV.U32 R146, RZ, RZ, R14 ;  /* 0x000000ffff927224 */ /* 0x000fce00078e000e */
.L_x_3826:
[----:B------:R-:W-:Y:S05]  /*1a610*/  BSYNC.RECONVERGENT B1 ;  /* 0x0000000000017941 */ /* 0x000fea0003800200 */
.L_x_3825:
        /* <DEDUP_REMOVED lines=20> */
.L_x_3832:
        /* <DEDUP_REMOVED lines=13> */
.L_x_3834:
[----:B------:R-:W-:Y:S05]  /*1a830*/  BSYNC.RECONVERGENT B2 ;  /* 0x0000000000027941 */ /* 0x000fea0003800200 */
.L_x_3833:
        /* <DEDUP_REMOVED lines=59> */
[----:B------:R-:W-:Y:S01]  /*1abf0*/  IMAD.MOV.U32 R185, RZ, RZ, RZ ;  /* 0x000000ffffb97224 */ /* 0x000fe200078e00ff */
[----:B------:R-:W-:-:S07]  /*1ac00*/  MOV R146, R14 ;  /* 0x0000000e00927202 */ /* 0x000fce0000000f00 */
.L_x_3831:
[----:B------:R-:W-:Y:S05]  /*1ac10*/  BSYNC.RECONVERGENT B1 ;  /* 0x0000000000017941 */ /* 0x000fea0003800200 */
.L_x_3830:
        /* <DEDUP_REMOVED lines=26> */
.L_x_3837:
        /* <DEDUP_REMOVED lines=13> */
.L_x_3839:
[----:B------:R-:W-:Y:S05]  /*1ae90*/  BSYNC.RECONVERGENT B2 ;  /* 0x0000000000027941 */ /* 0x000fea0003800200 */
.L_x_3838:
[----:B------:R-:W-:Y:S01]  /*1aea0*/  IMAD.WIDE.U32 R188, R17, -0x326172a9, RZ ;  /* 0xcd9e8d5711bc7825 */ /* 0x000fe200078e00ff */
[----:B------:R-:W-:Y:S02]  /*1aeb0*/  LOP3.LUT R14, R11, R185, R183, 0x96, !PT ;  /* 0x000000b90b0e7212 */ /* 0x000fe400078e96b7 */
[----:B------:R-:W-:Y:S01]  /*1aec0*/  IADD3 R185, PT, PT, R182, -0x61c88647, RZ ;  /* 0x9e3779b9b6b97810 */ /* 0x000fe20007ffe0ff */
[----:B------:R-:W-:Y:S01]  /*1aed0*/  IMAD.MOV.U32 R142, RZ, RZ, R146 ;  /* 0x000000ffff8e7224 */ /* 0x000fe200078e0092 */
        /* <DEDUP_REMOVED lines=51> */
[----:B------:R-:W-:Y:S02]  /*1b210*/  MOV R12, R186 ;  /* 0x000000ba000c7202 */ /* 0x000fe40000000f00 */
[----:B------:R-:W-:Y:S01]  /*1b220*/  LOP3.LUT R16, R185, R188, R187, 0x96, !PT ;  /* 0x000000bcb9107212 */ /* 0x000fe200078e96bb */
[----:B------:R-:W-:Y:S01]  /*1b230*/  VIADD R189, R183, 0x96a522ad ;  /* 0x96a522adb7bd7836 */ /* 0x000fe20000000000 */
[----:B------:R-:W-:Y:S01]  /*1b240*/  MOV R146, R14 ;  /* 0x0000000e00927202 */ /* 0x000fe20000000f00 */
[----:B------:R-:W-:-:S03]  /*1b250*/  IMAD.MOV.U32 R186, RZ, RZ, RZ ;  /* 0x000000ffffba7224 */ /* 0x000fc600078e00ff */
[----:B------:R-:W-:-:S07]  /*1b260*/  LOP3.LUT R15, R189, R184, R15, 0x96, !PT ;  /* 0x000000b8bd0f7212 */ /* 0x000fce00078e960f */
.L_x_3836:
[----:B------:R-:W-:Y:S05]  /*1b270*/  BSYNC.RECONVERGENT B1 ;  /* 0x0000000000017941 */ /* 0x000fea0003800200 */
.L_x_3835:
[----:B------:R-:W-:Y:S01]  /*1b280*/  I2FP.F32.U32 R14, R142 ;  /* 0x0000008e000e7245 */ /* 0x000fe20000201000 */
[----:B------:R-:W-:Y:S01]  /*1b290*/  HADD2.F32 R142, -RZ, R143.H1_H1 ;  /* 0x3000008fff8e7230 */ /* 0x000fe20000004100 */
[----:B------:R-:W-:Y:S01]  /*1b2a0*/  ISETP.NE.AND P6, PT, R186, 0x1, PT ;  /* 0x00000001ba00780c */ /* 0x000fe20003fc5270 */
[----:B------:R-:W-:Y:S01]  /*1b2b0*/  BSSY.RECONVERGENT B1, `(.L_x_3840) ;  /* 0x000005e000017945 */ /* 0x000fe20003800200 */
[----:B------:R-:W-:Y:S02]  /*1b2c0*/  IMAD.MOV.U32 R184, RZ, RZ, R12 ;  /* 0x000000ffffb87224 */ /* 0x000fe400078e000c */
[----:B------:R-:W-:Y:S01]  /*1b2d0*/  FFMA.FTZ R143, R14, R177, 1.1641532182693481445e-10 ;  /* 0x2f0000000e8f7423 */ /* 0x000fe200000100b1 */
[----:B------:R-:W-:Y:S01]  /*1b2e0*/  FMUL.FTZ R142, R142, R191 ;  /* 0x000000bf8e8e7220 */ /* 0x000fe20000410000 */
[----:B------:R-:W-:-:S03]  /*1b2f0*/  HFMA2 R14, -RZ, RZ, 0, 1.1920928955078125e-07 ;  /* 0x00000002ff0e7431 */ /* 0x000fc600000001ff */
        /* <DEDUP_REMOVED lines=12> */
.L_x_3842:
        /* <DEDUP_REMOVED lines=15> */
.L_x_3844:
[----:B------:R-:W-:Y:S05]  /*1b4b0*/  BSYNC.RECONVERGENT B2 ;  /* 0x0000000000027941 */ /* 0x000fea0003800200 */
.L_x_3843:
        /* <DEDUP_REMOVED lines=55> */
[----:B------:R-:W-:-:S03]  /*1b830*/  LOP3.LUT R16, R143, R186, R185, 0x96, !PT ;  /* 0x000000ba8f107212 */ /* 0x000fc600078e96b9 */
[----:B------:R-:W-:Y:S01]  /*1b840*/  IMAD.MOV.U32 R12, RZ, RZ, R184 ;  /* 0x000000ffff0c7224 */ /* 0x000fe200078e00b8 */
[----:B------:R-:W-:Y:S01]  /*1b850*/  MOV R184, R146 ;  /* 0x0000009200b87202 */ /* 0x000fe20000000f00 */
[----:B------:R-:W-:Y:S02]  /*1b860*/  IMAD.MOV.U32 R146, RZ, RZ, R14 ;  /* 0x000000ffff927224 */ /* 0x000fe400078e000e */
[----:B------:R-:W-:Y:S01]  /*1b870*/  HFMA2 R14, -RZ, RZ, 0, 0 ;  /* 0x00000000ff0e7431 */ /* 0x000fe200000001ff */
[----:B------:R-:W-:-:S07]  /*1b880*/  LOP3.LUT R15, R187, R142, R15, 0x96, !PT ;  /* 0x0000008ebb0f7212 */ /* 0x000fce00078e960f */
.L_x_3841:
[----:B------:R-:W-:Y:S05]  /*1b890*/  BSYNC.RECONVERGENT B1 ;  /* 0x0000000000017941 */ /* 0x000fea0003800200 */
.L_x_3840:
[----:B------:R-:W-:Y:S01]  /*1b8a0*/  I2FP.F32.U32 R142, R184 ;  /* 0x000000b8008e7245 */ /* 0x000fe20000201000 */
[----:B------:R-:W-:Y:S01]  /*1b8b0*/  HADD2.F32 R184, -RZ, R135.H1_H1 ;  /* 0x30000087ffb87230 */ /* 0x000fe20000004100 */
[----:B------:R-:W-:Y:S02]  /*1b8c0*/  PRMT R141, R2, 0x5410, R141 ;  /* 0x00005410028d7816 */ /* 0x000fe4000000008d */
[----:B------:R-:W-:Y:S01]  /*1b8d0*/  PRMT R140, R145, 0x5410, R140 ;  /* 0x00005410918c7816 */ /* 0x000fe2000000008c */
[----:B------:R-:W-:Y:S01]  /*1b8e0*/  FFMA.FTZ R177, R142, R177, 1.1641532182693481445e-10 ;  /* 0x2f0000008eb17423 */ /* 0x000fe200000100b1 */
[----:B------:R-:W-:Y:S01]  /*1b8f0*/  FMUL.FTZ R143, R184, R191 ;  /* 0x000000bfb88f7220 */ /* 0x000fe20000410000 */
[----:B------:R-:W-:-:S03]  /*1b900*/  PRMT R142, R192, 0x5410, R193 ;  /* 0x00005410c08e7816 */ /* 0x000fc600000000c1 */
[----:B------:R-:W-:Y:S01]  /*1b910*/  FSETP.GTU.FTZ.AND P6, PT, R177, R190, PT ;  /* 0x000000beb100720b */ /* 0x000fe20003fdc000 */
[----:B------:R-:W-:-:S03]  /*1b920*/  @P1 HADD2.F32 R177, -RZ, R139.H1_H1 ;  /* 0x3000008bffb11230 */ /* 0x000fc60000004100 */
        /* <DEDUP_REMOVED lines=9> */
.L_x_3764:
        /* <DEDUP_REMOVED lines=16> */
.L_x_3848:
        /* <DEDUP_REMOVED lines=13> */
.L_x_3850:
[----:B------:R-:W-:Y:S05]  /*1bb90*/  BSYNC.RECONVERGENT B2 ;  /* 0x0000000000027941 */ /* 0x000fea0003800200 */
.L_x_3849:
        /* <DEDUP_REMOVED lines=56> */
[----:B------:R-:W-:Y:S02]  /*1bf20*/  MOV R12, R188 ;  /* 0x000000bc000c7202 */ /* 0x000fe40000000f00 */
[----:B------:R-:W-:Y:S01]  /*1bf30*/  LOP3.LUT R15, R31, R146, R15, 0x96, !PT ;  /* 0x000000921f0f7212 */ /* 0x000fe200078e960f */
[----:B------:R-:W-:Y:S01]  /*1bf40*/  IMAD.MOV.U32 R146, RZ, RZ, R14 ;  /* 0x000000ffff927224 */ /* 0x000fe200078e000e */
[----:B------:R-:W-:Y:S01]  /*1bf50*/  MOV R23, R184 ;  /* 0x000000b800177202 */ /* 0x000fe20000000f00 */
[----:B------:R-:W-:-:S07]  /*1bf60*/  IMAD.MOV.U32 R31, RZ, RZ, RZ ;  /* 0x000000ffff1f7224 */ /* 0x000fce00078e00ff */
.L_x_3847:
[----:B------:R-:W-:Y:S05]  /*1bf70*/  BSYNC.RECONVERGENT B1 ;  /* 0x0000000000017941 */ /* 0x000fea0003800200 */
.L_x_3846:
        /* <DEDUP_REMOVED lines=10> */
[----:B------:R-:W-:-:S02]  /*1c020*/  @P1 HADD2.F32 R14, -RZ, R136.H0_H0 ;  /* 0x20000088ff0e1230 */ /* 0x000fc40000004100 */
[----:B0-----:R-:W-:Y:S02]  /*1c030*/  FMUL.FTZ R32, R32, R191 ;  /* 0x000000bf20207220 */ /* 0x001fe40000410000 */
[----:B-1----:R-:W-:-:S04]  /*1c040*/  FSETP.GTU.FTZ.AND P3, PT, R23, R190, PT ;  /* 0x000000be1700720b */ /* 0x002fc80003f7c000 */
[----:B------:R-:W-:Y:S02]  /*1c050*/  FSEL R23, R32, RZ, !P3 ;  /* 0x000000ff20177208 */ /* 0x000fe40005800000 */
[----:B------:R-:W-:-:S03]  /*1c060*/  PLOP3.LUT P3, PT, P3, PT, PT, 0x8, 0x80 ;  /* 0x000000000080781c */ /* 0x000fc60001f6e170 */
[----:B------:R-:W-:Y:S01]  /*1c070*/  @P1 FADD.FTZ R23, R14, R23 ;  /* 0x000000170e171221 */ /* 0x000fe20000010000 */
[----:B------:R-:W-:-:S04]  /*1c080*/  MOV R14, R12 ;  /* 0x0000000c000e7202 */ /* 0x000fc80000000f00 */
        /* <DEDUP_REMOVED lines=11> */
.L_x_3853:
        /* <DEDUP_REMOVED lines=13> */
.L_x_3855:
[----:B------:R-:W-:Y:S05]  /*1c210*/  BSYNC.RECONVERGENT B2 ;  /* 0x0000000000027941 */ /* 0x000fea0003800200 */
.L_x_3854:
        /* <DEDUP_REMOVED lines=39> */
[----:B------:R-:W-:Y:S01]  /*1c490*/  IMAD.MOV.U32 R155, RZ, RZ, RZ ;  /* 0x000000ffff9b7224 */ /* 0x000fe200078e00ff */
        /* <DEDUP_REMOVED lines=20> */
[----:B------:R-:W-:-:S07]  /*1c5e0*/  MOV R146, R184 ;  /* 0x000000b800927202 */ /* 0x000fce0000000f00 */
.L_x_3852:
[----:B------:R-:W-:Y:S05]  /*1c5f0*/  BSYNC.RECONVERGENT B1 ;  /* 0x0000000000017941 */ /* 0x000fea0003800200 */
.L_x_3851:
[----:B------:R-:W-:Y:S01]  /*1c600*/  I2FP.F32.U32 R14, R14 ;  /* 0x0000000e000e7245 */ /* 0x000fe20000201000 */
[----:B------:R-:W-:Y:S01]  /*1c610*/  HADD2.F32 R140, -RZ, R140.H1_H1 ;  /* 0x3000008cff8c7230 */ /* 0x000fe20000004100 */
[----:B------:R-:W-:Y:S01]  /*1c620*/  LOP3.LUT R18, R18, 0xfffffff7, RZ, 0xc0, !PT ;  /* 0xfffffff712127812 */ /* 0x000fe200078ec0ff */
[----:B------:R-:W-:Y:S01]  /*1c630*/  BSSY.RECONVERGENT B1, `(.L_x_3856) ;  /* 0x0000061000017945 */ /* 0x000fe20003800200 */
[----:B------:R-:W-:Y:S02]  /*1c640*/  HFMA2 R156, -RZ, RZ, 0, 1.1920928955078125e-07 ;  /* 0x00000002ff9c7431 */ /* 0x000fe400000001ff */
[----:B------:R-:W-:Y:S01]  /*1c650*/  FFMA.FTZ R31, R14, R177, 1.1641532182693481445e-10 ;  /* 0x2f0000000e1f7423 */ /* 0x000fe200000100b1 */
[----:B------:R-:W-:Y:S01]  /*1c660*/  FMUL.FTZ R140, R140, R191 ;  /* 0x000000bf8c8c7220 */ /* 0x000fe20000410000 */
[----:B------:R-:W-:Y:S02]  /*1c670*/  @P1 HADD2.F32 R14, -RZ, R136.H1_H1 ;  /* 0x30000088ff0e1230 */ /* 0x000fe40000004100 */
[----:B------:R-:W-:Y:S01]  /*1c680*/  IMAD.MOV.U32 R32, RZ, RZ, R12 ;  /* 0x000000ffff207224 */ /* 0x000fe200078e000c */
[----:B------:R-:W-:-:S04]  /*1c690*/  FSETP.GTU.FTZ.AND P2, PT, R31, R190, PT ;  /* 0x000000be1f00720b */ /* 0x000fc80003f5c000 */
        /* <DEDUP_REMOVED lines=15> */
.L_x_3858:
        /* <DEDUP_REMOVED lines=13> */
.L_x_3860:
[----:B------:R-:W-:Y:S05]  /*1c860*/  BSYNC.RECONVERGENT B2 ;  /* 0x0000000000027941 */ /* 0x000fea0003800200 */
.L_x_3859:
        /* <DEDUP_REMOVED lines=58> */
[----:B------:R-:W-:Y:S01]  /*1cc10*/  IMAD.MOV.U32 R12, RZ, RZ, R186 ;  /* 0x000000ffff0c7224 */ /* 0x000fe200078e00ba */
[----:B------:R-:W-:Y:S01]  /*1cc20*/  LOP3.LUT R15, R163, R184, R15, 0x96, !PT ;  /* 0x000000b8a30f7212 */ /* 0x000fe200078e960f */
[----:B------:R-:W-:-:S07]  /*1cc30*/  IMAD.MOV.U32 R146, RZ, RZ, R14 ;  /* 0x000000ffff927224 */ /* 0x000fce00078e000e */
.L_x_3857:
[----:B------:R-:W-:Y:S05]  /*1cc40*/  BSYNC.RECONVERGENT B1 ;  /* 0x0000000000017941 */ /* 0x000fea0003800200 */
.L_x_3856:
[----:B------:R-:W-:Y:S01]  /*1cc50*/  I2FP.F32.U32 R14, R32 ;  /* 0x00000020000e7245 */ /* 0x000fe20000201000 */
[----:B------:R-:W-:Y:S01]  /*1cc60*/  HADD2.F32 R32, -RZ, R141.H0_H0 ;  /* 0x2000008dff207230 */ /* 0x000fe20000004100 */
[----:B------:R-:W-:Y:S01]  /*1cc70*/  LOP3.LUT R18, R18, 0xfffffffb, RZ, 0xc0, !PT ;  /* 0xfffffffb12127812 */ /* 0x000fe200078ec0ff */
[----:B------:R-:W-:Y:S01]  /*1cc80*/  @P1 HADD2.F32 R163, -RZ, R137.H0_H0 ;  /* 0x20000089ffa31230 */ /* 0x000fe20000004100 */
[----:B------:R-:W-:Y:S01]  /*1cc90*/  BSSY.RECONVERGENT B1, `(.L_x_3861) ;  /* 0x0000060000017945 */ /* 0x000fe20003800200 */
[----:B------:R-:W-:Y:S01]  /*1cca0*/  FFMA.FTZ R155, R14, R177, 1.1641532182693481445e-10 ;  /* 0x2f0000000e9b7423 */ /* 0x000fe200000100b1 */
[----:B------:R-:W-:Y:S01]  /*1ccb0*/  FMUL.FTZ R32, R32, R191 ;  /* 0x000000bf20207220 */ /* 0x000fe20000410000 */
[----:B------:R-:W-:-:S03]  /*1ccc0*/  MOV R140, R12 ;  /* 0x0000000c008c7202 */ /* 0x000fc60000000f00 */
[----:B------:R-:W-:-:S04]  /*1ccd0*/  FSETP.GTU.FTZ.AND P2, PT, R155, R190, PT ;  /* 0x000000be9b00720b */ /* 0x000fc80003f5c000 */
[----:B------:R-:W-:Y:S02]  /*1cce0*/  FSEL R32, R32, RZ, !P2 ;  /* 0x000000ff20207208 */ /* 0x000fe40005000000 */
[----:B------:R-:W-:Y:S02]  /*1ccf0*/  PLOP3.LUT P3, PT, P2, PT, PT, 0x8, 0x80 ;  /* 0x000000000080781c */ /* 0x000fe4000176e170 */
[----:B------:R-:W-:Y:S01]  /*1cd00*/  ISETP.NE.AND P2, PT, R156, 0x1, PT ;  /* 0x000000019c00780c */ /* 0x000fe20003f45270 */
[----:B------:R-:W-:Y:S01]  /*1cd10*/  @P1 FADD.FTZ R32, R163, R32 ;  /* 0x00000020a3201221 */ /* 0x000fe20000010000 */
[----:B------:R-:W-:-:S04]  /*1cd20*/  IMAD.MOV.U32 R163, RZ, RZ, 0x2 ;  /* 0x00000002ffa37424 */ /* 0x000fc800078e00ff */
        /* <DEDUP_REMOVED lines=11> */
.L_x_3863:
        /* <DEDUP_REMOVED lines=13> */
.L_x_3865:
[----:B------:R-:W-:Y:S05]  /*1ceb0*/  BSYNC.RECONVERGENT B2 ;  /* 0x0000000000027941 */ /* 0x000fea0003800200 */
.L_x_3864:
        /* <DEDUP_REMOVED lines=61> */
.L_x_3862:
[----:B------:R-:W-:Y:S05]  /*1d290*/  BSYNC.RECONVERGENT B1 ;  /* 0x0000000000017941 */ /* 0x000fea0003800200 */
.L_x_3861:
[----:B------:R-:W-:Y:S01]  /*1d2a0*/  I2FP.F32.U32 R14, R140 ;  /* 0x0000008c000e7245 */ /* 0x000fe20000201000 */
[----:B------:R-:W-:Y:S01]  /*1d2b0*/  HADD2.F32 R140, -RZ, R141.H1_H1 ;  /* 0x3000008dff8c7230 */ /* 0x000fe20000004100 */
[----:B------:R-:W-:Y:S01]  /*1d2c0*/  LOP3.LUT R18, R18, 0xfffffffd, RZ, 0xc0, !PT ;  /* 0xfffffffd12127812 */ /* 0x000fe200078ec0ff */
[----:B------:R-:W-:Y:S01]  /*1d2d0*/  BSSY.RECONVERGENT B1, `(.L_x_3866) ;  /* 0x0000061000017945 */ /* 0x000fe20003800200 */
[----:B------:R-:W-:Y:S02]  /*1d2e0*/  HFMA2 R168, -RZ, RZ, 0, 1.1920928955078125e-07 ;  /* 0x00000002ffa87431 */ /* 0x000fe400000001ff */
[----:B------:R-:W-:Y:S01]  /*1d2f0*/  FFMA.FTZ R141, R14, R177, 1.1641532182693481445e-10 ;  /* 0x2f0000000e8d7423 */ /* 0x000fe200000100b1 */
[----:B------:R-:W-:Y:S01]  /*1d300*/  FMUL.FTZ R140, R140, R191 ;  /* 0x000000bf8c8c7220 */ /* 0x000fe20000410000 */
[----:B------:R-:W-:-:S03]  /*1d310*/  @P1 HADD2.F32 R14, -RZ, R137.H1_H1 ;  /* 0x30000089ff0e1230 */ /* 0x000fc60000004100 */
[----:B------:R-:W-:-:S04]  /*1d320*/  FSETP.GTU.FTZ.AND P2, PT, R141, R190, PT ;  /* 0x000000be8d00720b */ /* 0x000fc80003f5c000 */
[----:B------:R-:W-:Y:S01]  /*1d330*/  FSEL R155, R140, RZ, !P2 ;  /* 0x000000ff8c9b7208 */ /* 0x000fe20005000000 */
[----:B------:R-:W-:Y:S01]  /*1d340*/  IMAD.MOV.U32 R140, RZ, RZ, R12 ;  /* 0x000000ffff8c7224 */ /* 0x000fe200078e000c */
        /* <DEDUP_REMOVED lines=14> */
.L_x_3868:
        /* <DEDUP_REMOVED lines=13> */
.L_x_3870:
[----:B------:R-:W-:Y:S05]  /*1d500*/  BSYNC.RECONVERGENT B2 ;  /* 0x0000000000027941 */ /* 0x000fea0003800200 */
.L_x_3869:
[----:B------:R-:W-:Y:S01]  /*1d510*/  IMAD.WIDE.U32 R140, R17, -0x326172a9, RZ ;  /* 0xcd9e8d57118c7825 */ /* 0x000fe200078e00ff */
[----:B------:R-:W-:-:S03]  /*1d520*/  LOP3.LUT R14, R11, R187, R183, 0x96, !PT ;  /* 0x000000bb0b0e7212 */ /* 0x000fc600078e96b7 */
[----:B------:R-:W-:Y:S01]  /*1d530*/  HFMA2 R168, -RZ, RZ, 0, 0 ;  /* 0x00000000ffa87431 */ /* 0x000fe200000001ff */
        /* <DEDUP_REMOVED lines=51> */
[----:B------:R-:W-:Y:S01]  /*1d870*/  IMAD.WIDE.U32 R184, R184, -0x326172a9, RZ ;  /* 0xcd9e8d57b8b87825 */ /* 0x000fe200078e00ff */
[----:B------:R-:W-:Y:S02]  /*1d880*/  LOP3.LUT R15, R163, R140, R15, 0x96, !PT ;  /* 0x0000008ca30f7212 */ /* 0x000fe400078e960f */
[----:B------:R-:W-:Y:S01]  /*1d890*/  MOV R140, R146 ;  /* 0x00000092008c7202 */ /* 0x000fe20000000f00 */
[----:B------:R-:W-:Y:S02]  /*1d8a0*/  VIADD R141, R182, 0x8ff34781 ;  /* 0x8ff34781b68d7836 */ /* 0x000fe40000000000 */
[----:B------:R-:W-:Y:S02]  /*1d8b0*/  IMAD.MOV.U32 R12, RZ, RZ, R184 ;  /* 0x000000ffff0c7224 */ /* 0x000fe400078e00b8 */
[----:B------:R-:W-:Y:S01]  /*1d8c0*/  IMAD.MOV.U32 R146, RZ, RZ, R14 ;  /* 0x000000ffff927224 */ /* 0x000fe200078e000e */
[----:B------:R-:W-:-:S07]  /*1d8d0*/  LOP3.LUT R16, R141, R186, R185, 0x96, !PT ;  /* 0x000000ba8d107212 */ /* 0x000fce00078e96b9 */
.L_x_3867:
[----:B------:R-:W-:Y:S05]  /*1d8e0*/  BSYNC.RECONVERGENT B1 ;  /* 0x0000000000017941 */ /* 0x000fea0003800200 */
.L_x_3866:
[----:B------:R-:W-:Y:S01]  /*1d8f0*/  I2FP.F32.U32 R14, R140 ;  /* 0x0000008c000e7245 */ /* 0x000fe20000201000 */
[----:B------:R-:W-:Y:S01]  /*1d900*/  HADD2.F32 R140, -RZ, R142.H0_H0 ;  /* 0x2000008eff8c7230 */ /* 0x000fe20000004100 */
[----:B------:R-:W-:Y:S01]  /*1d910*/  ISETP.NE.AND P3, PT, R168, 0x1, PT ;  /* 0x00000001a800780c */ /* 0x000fe20003f65270 */
[----:B------:R-:W-:Y:S01]  /*1d920*/  @P1 HADD2.F32 R163, -RZ, R138.H0_H0 ;  /* 0x2000008affa31230 */ /* 0x000fe20000004100 */
[----:B------:R-:W-:Y:S01]  /*1d930*/  BSSY.RECONVERGENT B1, `(.L_x_3871) ;  /* 0x000005e000017945 */ /* 0x000fe20003800200 */
[----:B------:R-:W-:Y:S01]  /*1d940*/  FFMA.FTZ R141, R14, R177, 1.1641532182693481445e-10 ;  /* 0x2f0000000e8d7423 */ /* 0x000fe200000100b1 */
[----:B------:R-:W-:Y:S01]  /*1d950*/  FMUL.FTZ R140, R140, R191 ;  /* 0x000000bf8c8c7220 */ /* 0x000fe20000410000 */
[----:B------:R-:W-:-:S03]  /*1d960*/  IMAD.MOV.U32 R184, RZ, RZ, 0x2 ;  /* 0x00000002ffb87424 */ /* 0x000fc600078e00ff */
[----:B------:R-:W-:-:S04]  /*1d970*/  FSETP.GTU.FTZ.AND P2, PT, R141, R190, PT ;  /* 0x000000be8d00720b */ /* 0x000fc80003f5c000 */
        /* <DEDUP_REMOVED lines=14> */
.L_x_3873:
        /* <DEDUP_REMOVED lines=13> */
.L_x_3875:
[----:B------:R-:W-:Y:S05]  /*1db30*/  BSYNC.RECONVERGENT B2 ;  /* 0x0000000000027941 */ /* 0x000fea0003800200 */
.L_x_3874:
        /* <DEDUP_REMOVED lines=55> */
[----:B------:R-:W-:Y:S02]  /*1deb0*/  MOV R12, R184 ;  /* 0x000000b8000c7202 */ /* 0x000fe40000000f00 */
[----:B------:R-:W-:Y:S01]  /*1dec0*/  LOP3.LUT R16, R141, R186, R185, 0x96, !PT ;  /* 0x000000ba8d107212 */ /* 0x000fe200078e96b9 */
[----:B------:R-:W-:Y:S01]  /*1ded0*/  IMAD.MOV.U32 R184, RZ, RZ, RZ ;  /* 0x000000ffffb87224 */ /* 0x000fe200078e00ff */
[----:B------:R-:W-:Y:S01]  /*1dee0*/  LOP3.LUT R15, R163, R140, R15, 0x96, !PT ;  /* 0x0000008ca30f7212 */ /* 0x000fe200078e960f */
[----:B------:R-:W-:Y:S01]  /*1def0*/  IMAD.MOV.U32 R140, RZ, RZ, R146 ;  /* 0x000000ffff8c7224 */ /* 0x000fe200078e0092 */
[----:B------:R-:W-:-:S07]  /*1df00*/  MOV R146, R14 ;  /* 0x0000000e00927202 */ /* 0x000fce0000000f00 */
.L_x_3872:
[----:B------:R-:W-:Y:S05]  /*1df10*/  BSYNC.RECONVERGENT B1 ;  /* 0x0000000000017941 */ /* 0x000fea0003800200 */
.L_x_3871:
[----:B------:R-:W-:Y:S01]  /*1df20*/  I2FP.F32.U32 R14, R140 ;  /* 0x0000008c000e7245 */ /* 0x000fe20000201000 */
[----:B------:R-:W-:Y:S01]  /*1df30*/  HADD2.F32 R142, -RZ, R142.H1_H1 ;  /* 0x3000008eff8e7230 */ /* 0x000fe20000004100 */
[----:B------:R-:W-:Y:S01]  /*1df40*/  ISETP.NE.AND P4, PT, R184, 0x1, PT ;  /* 0x00000001b800780c */ /* 0x000fe20003f85270 */
        /* <DEDUP_REMOVED lines=20> */
.L_x_3878:
        /* <DEDUP_REMOVED lines=13> */
.L_x_3880:
[----:B------:R-:W-:Y:S05]  /*1e160*/  BSYNC.RECONVERGENT B2 ;  /* 0x0000000000027941 */ /* 0x000fea0003800200 */
.L_x_3879:
        /* <DEDUP_REMOVED lines=56> */
[----:B------:R-:W-:Y:S02]  /*1e4f0*/  HFMA2 R186, -RZ, RZ, 0, 0 ;  /* 0x00000000ffba7431 */ /* 0x000fe400000001ff */
[----:B------:R-:W-:Y:S01]  /*1e500*/  IMAD.MOV.U32 R12, RZ, RZ, R184 ;  /* 0x000000ffff0c7224 */ /* 0x000fe200078e00b8 */
[----:B------:R-:W-:Y:S02]  /*1e510*/  LOP3.LUT R15, R187, R140, R15, 0x96, !PT ;  /* 0x0000008cbb0f7212 */ /* 0x000fe400078e960f */
[----:B------:R-:W-:Y:S01]  /*1e520*/  MOV R140, R146 ;  /* 0x00000092008c7202 */ /* 0x000fe20000000f00 */
[----:B------:R-:W-:-:S07]  /*1e530*/  IMAD.MOV.U32 R146, RZ, RZ, R14 ;  /* 0x000000ffff927224 */ /* 0x000fce00078e000e */
.L_x_3877:
[----:B------:R-:W-:Y:S05]  /*1e540*/  BSYNC.RECONVERGENT B1 ;  /* 0x0000000000017941 */ /* 0x000fea0003800200 */
.L_x_3876:
        /* <DEDUP_REMOVED lines=23> */
.L_x_3883:
        /* <DEDUP_REMOVED lines=13> */
.L_x_3885:
[----:B------:R-:W-:Y:S05]  /*1e790*/  BSYNC.RECONVERGENT B2 ;  /* 0x0000000000027941 */ /* 0x000fea0003800200 */
.L_x_3884:
        /* <DEDUP_REMOVED lines=52> */
[----:B------:R-:W-:Y:S02]  /*1eae0*/  VIADD R187, R183, 0x96a522ad ;  /* 0x96a522adb7bb7836 */ /* 0x000fe40000000000 */
[----:B------:R-:W-:-:S04]  /*1eaf0*/  IMAD.WIDE.U32 R184, R185, -0x326172a9, RZ ;  /* 0xcd9e8d57b9b87825 */ /* 0x000fc800078e00ff */
[----:B------:R-:W-:Y:S01]  /*1eb00*/  IMAD.WIDE.U32 R14, R15, -0x2daee0ad, RZ ;  /* 0xd2511f530f0e7825 */ /* 0x000fe200078e00ff */
[----:B------:R-:W-:Y:S02]  /*1eb10*/  LOP3.LUT R16, R141, R186, R185, 0x96, !PT ;  /* 0x000000ba8d107212 */ /* 0x000fe400078e96b9 */
[----:B------:R-:W-:Y:S02]  /*1eb20*/  MOV R12, R184 ;  /* 0x000000b8000c7202 */ /* 0x000fe40000000f00 */
[----:B------:R-:W-:Y:S01]  /*1eb30*/  LOP3.LUT R15, R187, R140, R15, 0x96, !PT ;  /* 0x0000008cbb0f7212 */ /* 0x000fe200078e960f */
[----:B------:R-:W-:Y:S01]  /*1eb40*/  IMAD.MOV.U32 R140, RZ, RZ, R146 ;  /* 0x000000ffff8c7224 */ /* 0x000fe200078e0092 */
[----:B------:R-:W-:Y:S01]  /*1eb50*/  MOV R146, R14 ;  /* 0x0000000e00927202 */ /* 0x000fe20000000f00 */
[----:B------:R-:W-:-:S07]  /*1eb60*/  IMAD.MOV.U32 R14, RZ, RZ, RZ ;  /* 0x000000ffff0e7224 */ /* 0x000fce00078e00ff */
.L_x_3882:
[----:B------:R-:W-:Y:S05]  /*1eb70*/  BSYNC.RECONVERGENT B1 ;  /* 0x0000000000017941 */ /* 0x000fea0003800200 */
.L_x_3881:
[----:B------:R-:W-:Y:S01]  /*1eb80*/  I2FP.F32.U32 R140, R140 ;  /* 0x0000008c008c7245 */ /* 0x000fe20000201000 */
[----:B------:R-:W-:Y:S01]  /*1eb90*/  HADD2.F32 R184, -RZ, R143.H1_H1 ;  /* 0x3000008fffb87230 */ /* 0x000fe20000004100 */
[----:B------:R-:W-:Y:S02]  /*1eba0*/  PRMT R142, R192, 0x5410, R142 ;  /* 0x00005410c08e7816 */ /* 0x000fe4000000008e */
[----:B------:R-:W-:Y:S01]  /*1ebb0*/  PRMT R141, R188, 0x5410, R189 ;  /* 0x00005410bc8d7816 */ /* 0x000fe200000000bd */
[----:B------:R-:W-:Y:S01]  /*1ebc0*/  FFMA.FTZ R177, R140, R177, 1.1641532182693481445e-10 ;  /* 0x2f0000008cb17423 */ /* 0x000fe200000100b1 */
[----:B------:R-:W-:Y:S01]  /*1ebd0*/  FMUL.FTZ R184, R184, R191 ;  /* 0x000000bfb8b87220 */ /* 0x000fe20000410000 */
[----:B------:R-:W-:-:S03]  /*1ebe0*/  @P1 HADD2.F32 R140, -RZ, R139.H1_H1 ;  /* 0x3000008bff8c1230 */ /* 0x000fc60000004100 */
[----:B------:R-:W-:-:S04]  /*1ebf0*/  FSETP.GTU.FTZ.AND P5, PT, R177, R190, PT ;  /* 0x000000beb100720b */ /* 0x000fc80003fbc000 */
[----:B------:R-:W-:Y:S02]  /*1ec00*/  FSEL R177, R184, RZ, !P5 ;  /* 0x000000ffb8b17208 */ /* 0x000fe40006800000 */
[----:B------:R-:W-:-:S03]  /*1ec10*/  PLOP3.LUT P5, PT, P5, PT, PT, 0x8, 0x80 ;  /* 0x000000000080781c */ /* 0x000fc60002fae170 */
[----:B------:R-:W-:Y:S01]  /*1ec20*/  @P1 FADD.FTZ R177, R140, R177 ;  /* 0x000000b18cb11221 */ /* 0x000fe20000010000 */
[----:B------:R-:W-:-:S04]  /*1ec30*/  PRMT R140, R145, 0x5410, R147 ;  /* 0x00005410918c7816 */ /* 0x000fc80000000093 */
[----:B------:R-:W-:-:S04]  /*1ec40*/  F2FP.F16.F32.PACK_AB R143, RZ, R177 ;  /* 0x000000b1ff8f723e */ /* 0x000fc800000000ff */
[----:B------:R-:W-:-:S07]  /*1ec50*/  PRMT R143, R193, 0x5410, R143 ;  /* 0x00005410c18f7816 */ /* 0x000fce000000008f */
.L_x_3845:
        /* <DEDUP_REMOVED lines=43> */
.L_x_3886:
[----:B0-----:R-:W-:Y:S01]  /*1ef10*/  IMAD.MOV.U32 R184, RZ, RZ, R146 ;  /* 0x000000ffffb87224 */ /* 0x001fe200078e0092 */
[----:B------:R-:W-:-:S07]  /*1ef20*/  IADD3 R144, PT, PT, R144, 0x20, RZ ;  /* 0x0000002090907810 */ /* 0x000fce0007ffe0ff */
.L_x_3763:
[----:B------:R-:W-:Y:S05]  /*1ef30*/  BSYNC.RECONVERGENT B0 ;  /* 0x0000000000007941 */ /* 0x000fea0003800200 */
.L_x_3762:
        /* <DEDUP_REMOVED lines=28> */
[----:B------:R-:W-:Y:S01]  /*1f100*/  @!P2 MOV R4, 0x3 ;  /* 0x000000030004a802 */ /* 0x000fe20000000f00 */
[----:B------:R-:W-:Y:S01]  /*1f110*/  @!P2 IMAD.MOV.U32 R2, RZ, RZ, R15 ;  /* 0x000000ffff02a224 */ /* 0x000fe200078e000f */
[----:B------:R-:W-:Y:S01]  /*1f120*/  @!P2 MOV R146, R184 ;  /* 0x000000b80092a202 */ /* 0x000fe20000000f00 */
[----:B------:R-:W-:Y:S01]  /*1f130*/  @P2 VIADD R4, R14, 0x1 ;  /* 0x000000010e042836 */ /* 0x000fe20000000000 */
[----:B------:R-:W-:Y:S01]  /*1f140*/  @P2 MOV R2, R16 ;  /* 0x0000001000022202 */ /* 0x000fe20000000f00 */
[----:B------:R-:W-:Y:S01]  /*1f150*/  @P2 IMAD.MOV.U32 R146, RZ, RZ, R184 ;  /* 0x000000ffff922224 */ /* 0x000fe200078e00b8 */
[----:B------:R-:W-:Y:S06]  /*1f160*/  BRA `(.L_x_3891) ;  /* 0x0000000400287947 */ /* 0x000fec0003800000 */
.L_x_3892:
        /* <DEDUP_REMOVED lines=8> */
[----:B------:R-:W-:Y:S01]  /*1f1f0*/  @!P2 VIADD R4, R11, 0x1 ;  /* 0x000000010b04a836 */ /* 0x000fe20000000000 */
[----:B------:R-:W-:Y:S02]  /*1f200*/  @!P2 MOV R13, RZ ;  /* 0x000000ff000da202 */ /* 0x000fe40000000f00 */
[----:B------:R-:W-:-:S13]  /*1f210*/  ISETP.NE.AND P3, PT, R17, RZ, !P2 ;  /* 0x000000ff1100720c */ /* 0x000fda0005765270 */
[----:B------:R-:W-:-:S05]  /*1f220*/  @P3 IADD3 R4, PT, PT, R11, RZ, RZ ;  /* 0x000000ff0b043210 */ /* 0x000fca0007ffe0ff */
[----:B------:R-:W-:-:S07]  /*1f230*/  @!P2 IMAD.MOV.U32 R11, RZ, RZ, R4 ;  /* 0x000000ffff0ba224 */ /* 0x000fce00078e0004 */
.L_x_3894:
[----:B------:R-:W-:Y:S05]  /*1f240*/  BSYNC.RECONVERGENT B2 ;  /* 0x0000000000027941 */ /* 0x000fea0003800200 */
.L_x_3893:
[----:B------:R-:W-:Y:S01]  /*1f250*/  IMAD.WIDE.U32 R4, R17, -0x326172a9, RZ ;  /* 0xcd9e8d5711047825 */ /* 0x000fe200078e00ff */
[----:B------:R-:W-:Y:S02]  /*1f260*/  LOP3.LUT R8, R11, R3, R183, 0x96, !PT ;  /* 0x000000030b087212 */ /* 0x000fe400078e96b7 */
[----:B------:R-:W-:Y:S01]  /*1f270*/  IADD3 R15, PT, PT, R183, -0x695add53, RZ ;  /* 0x96a522adb70f7810 */ /* 0x000fe20007ffe0ff */
        /* <DEDUP_REMOVED lines=57> */
.L_x_3891:
[----:B------:R-:W-:Y:S05]  /*1f610*/  BSYNC.RECONVERGENT B1 ;  /* 0x0000000000017941 */ /* 0x000fea0003800200 */
.L_x_3890:
[----:B------:R-:W0:Y:S01]  /*1f620*/  LDC R191, c[0x0][0x408] ;  /* 0x00010200ffbf7b82 */ /* 0x000e220000000800 */
[----:B------:R-:W-:Y:S01]  /*1f630*/  HFMA2 R178, -RZ, RZ, 0.1171875, 0 ;  /* 0x2f800000ffb27431 */ /* 0x000fe200000001ff */
[----:B------:R-:W-:Y:S01]  /*1f640*/  I2FP.F32.U32 R3, R2 ;  /* 0x0000000200037245 */ /* 0x000fe20000201000 */
[----:B-----5:R-:W-:Y:S01]  /*1f650*/  HADD2.F32 R2, -RZ, R140.H0_H0 ;  /* 0x2000008cff027230 */ /* 0x020fe20000004100 */
[----:B------:R-:W-:Y:S01]  /*1f660*/  LOP3.LUT R18, R18, 0xffffffef, RZ, 0xc0, !PT ;  /* 0xffffffef12127812 */ /* 0x000fe200078ec0ff */
[----:B------:R-:W-:Y:S01]  /*1f670*/  BSSY.RECONVERGENT B1, `(.L_x_3895) ;  /* 0x000005f000017945 */ /* 0x000fe20003800200 */
[----:B------:R-:W-:Y:S02]  /*1f680*/  IMAD.MOV.U32 R6, RZ, RZ, 0x2 ;  /* 0x00000002ff067424 */ /* 0x000fe400078e00ff */
[----:B------:R-:W1:Y:S01]  /*1f690*/  LDC R190, c[0x0][0x404] ;  /* 0x00010100ffbe7b82 */ /* 0x000e620000000800 */
[----:B------:R-:W-:Y:S01]  /*1f6a0*/  FFMA.FTZ R3, R3, R178, 1.1641532182693481445e-10 ;  /* 0x2f00000003037423 */ /* 0x000fe200000100b2 */
[----:B0-----:R-:W-:-:S04]  /*1f6b0*/  FMUL.FTZ R2, R2, R191 ;  /* 0x000000bf02027220 */ /* 0x001fc80000410000 */
[----:B-1----:R-:W-:Y:S02]  /*1f6c0*/  FSETP.GTU.FTZ.AND P2, PT, R3, R190, PT ;  /* 0x000000be0300720b */ /* 0x002fe40003f5c000 */
[----:B------:R-:W-:Y:S02]  /*1f6d0*/  MOV R3, R12 ;  /* 0x0000000c00037202 */ /* 0x000fe40000000f00 */
        /* <DEDUP_REMOVED lines=13> */
.L_x_3897:
        /* <DEDUP_REMOVED lines=13> */
.L_x_3899:
[----:B------:R-:W-:Y:S05]  /*1f880*/  BSYNC.RECONVERGENT B2 ;  /* 0x0000000000027941 */ /* 0x000fea0003800200 */
.L_x_3898:
        /* <DEDUP_REMOVED lines=61> */
.L_x_3896:
[----:B------:R-:W-:Y:S05]  /*1fc60*/  BSYNC.RECONVERGENT B1 ;  /* 0x0000000000017941 */ /* 0x000fea0003800200 */
.L_x_3895:
        /* <DEDUP_REMOVED lines=25> */
.L_x_3902:
        /* <DEDUP_REMOVED lines=13> */
.L_x_3904:
[----:B------:R-:W-:Y:S05]  /*1fed0*/  BSYNC.RECONVERGENT B2 ;  /* 0x0000000000027941 */ /* 0x000fea0003800200 */
.L_x_3903:
        /* <DEDUP_REMOVED lines=61> */
.L_x_3901:
[----:B------:R-:W-:Y:S05]  /*202b0*/  BSYNC.RECONVERGENT B1 ;  /* 0x0000000000017941 */ /* 0x000fea0003800200 */
.L_x_3900:
        /* <DEDUP_REMOVED lines=22> */
.L_x_3907:
        /* <DEDUP_REMOVED lines=13> */
.L_x_3909:
[----:B------:R-:W-:Y:S05]  /*204f0*/  BSYNC.RECONVERGENT B2 ;  /* 0x0000000000027941 */ /* 0x000fea0003800200 */
.L_x_3908:
        /* <DEDUP_REMOVED lines=61> */
.L_x_3906:
[----:B------:R-:W-:Y:S05]  /*208d0*/  BSYNC.RECONVERGENT B1 ;  /* 0x0000000000017941 */ /* 0x000fea0003800200 */
.L_x_3905:
        /* <DEDUP_REMOVED lines=25> */
.L_x_3912:
        /* <DEDUP_REMOVED lines=13> */
.L_x_3914:
[----:B------:R-:W-:Y:S05]  /*20b40*/  BSYNC.RECONVERGENT B2 ;  /* 0x0000000000027941 */ /* 0x000fea0003800200 */
.L_x_3913:
        /* <DEDUP_REMOVED lines=61> */
.L_x_3911:
[----:B------:R-:W-:Y:S05]  /*20f20*/  BSYNC.RECONVERGENT B1 ;  /* 0x0000000000017941 */ /* 0x000fea0003800200 */
.L_x_3910:
        /* <DEDUP_REMOVED lines=22> */
.L_x_3917:
        /* <DEDUP_REMOVED lines=13> */
.L_x_3919:
[----:B------:R-:W-:Y:S05]  /*21160*/  BSYNC.RECONVERGENT B2 ;  /* 0x0000000000027941 */ /* 0x000fea0003800200 */
.L_x_3918:
        /* <DEDUP_REMOVED lines=56> */
[----:B------:R-:W-:Y:S02]  /*214f0*/  VIADD R15, R183, 0x96a522ad ;  /* 0x96a522adb70f7836 */ /* 0x000fe40000000000 */
[----:B------:R-:W-:Y:S01]  /*21500*/  IMAD.MOV.U32 R4, RZ, RZ, R146 ;  /* 0x000000ffff047224 */ /* 0x000fe200078e0092 */
[----:B------:R-:W-:Y:S01]  /*21510*/  MOV R146, R2 ;  /* 0x0000000200927202 */ /* 0x000fe20000000f00 */
[----:B------:R-:W-:Y:S01]  /*21520*/  IMAD.MOV.U32 R14, RZ, RZ, RZ ;  /* 0x000000ffff0e7224 */ /* 0x000fe200078e00ff */
[----:B------:R-:W-:-:S07]  /*21530*/  LOP3.LUT R15, R15, R6, R3, 0x96, !PT ;  /* 0x000000060f0f7212 */ /* 0x000fce00078e9603 */
.L_x_3916:
[----:B------:R-:W-:Y:S05]  /*21540*/  BSYNC.RECONVERGENT B1 ;  /* 0x0000000000017941 */ /* 0x000fea0003800200 */
.L_x_3915:
        /* <DEDUP_REMOVED lines=25> */
.L_x_3922:
        /* <DEDUP_REMOVED lines=13> */
.L_x_3924:
[----:B------:R-:W-:Y:S05]  /*217b0*/  BSYNC.RECONVERGENT B2 ;  /* 0x0000000000027941 */ /* 0x000fea0003800200 */
.L_x_3923:
        /* <DEDUP_REMOVED lines=59> */
[----:B------:R-:W-:Y:S02]  /*21b70*/  LOP3.LUT R15, R5, R4, R15, 0x96, !PT ;  /* 0x00000004050f7212 */ /* 0x000fe400078e960f */
[----:B------:R-:W-:-:S07]  /*21b80*/  MOV R146, R14 ;  /* 0x0000000e00927202 */ /* 0x000fce0000000f00 */
.L_x_3921:
[----:B------:R-:W-:Y:S05]  /*21b90*/  BSYNC.RECONVERGENT B1 ;  /* 0x0000000000017941 */ /* 0x000fea0003800200 */
.L_x_3920:
        /* <DEDUP_REMOVED lines=22> */
.L_x_3927:
        /* <DEDUP_REMOVED lines=13> */
.L_x_3929:
[----:B------:R-:W-:Y:S05]  /*21dd0*/  BSYNC.RECONVERGENT B2 ;  /* 0x0000000000027941 */ /* 0x000fea0003800200 */
.L_x_3928:
        /* <DEDUP_REMOVED lines=60> */
[----:B------:R-:W-:-:S07]  /*221a0*/  IMAD.MOV.U32 R146, RZ, RZ, R14 ;  /* 0x000000ffff927224 */ /* 0x000fce00078e000e */
.L_x_3926:
[----:B------:R-:W-:Y:S05]  /*221b0*/  BSYNC.RECONVERGENT B1 ;  /* 0x0000000000017941 */ /* 0x000fea0003800200 */
.L_x_3925:
        /* <DEDUP_REMOVED lines=12> */
[----:B------:R-:W-:Y:S01]  /*22280*/  @!P1 IMAD.MOV.U32 R157, RZ, RZ, R3 ;  /* 0x000000ffff9d9224 */ /* 0x000fe200078e0003 */
[----:B------:R-:W-:Y:S01]  /*22290*/  MOV R14, 0x2 ;  /* 0x00000002000e7802 */ /* 0x000fe20000000f00 */
        /* <DEDUP_REMOVED lines=11> */
.L_x_3932:
        /* <DEDUP_REMOVED lines=13> */
.L_x_3934:
[----:B------:R-:W-:Y:S05]  /*22420*/  BSYNC.RECONVERGENT B2 ;  /* 0x0000000000027941 */ /* 0x000fea0003800200 */
.L_x_3933:
        /* <DEDUP_REMOVED lines=56> */
[----:B------:R-:W-:Y:S01]  /*227b0*/  IMAD.MOV.U32 R12, RZ, RZ, R184 ;  /* 0x000000ffff0c7224 */ /* 0x000fe200078e00b8 */
[----:B------:R-:W-:Y:S02]  /*227c0*/  LOP3.LUT R15, R3, R4, R15, 0x96, !PT ;  /* 0x00000004030f7212 */ /* 0x000fe400078e960f */
[----:B------:R-:W-:Y:S01]  /*227d0*/  MOV R3, R146 ;  /* 0x0000009200037202 */ /* 0x000fe20000000f00 */
[----:B------:R-:W-:Y:S02]  /*227e0*/  IMAD.MOV.U32 R146, RZ, RZ, R14 ;  /* 0x000000ffff927224 */ /* 0x000fe400078e000e */
[----:B------:R-:W-:-:S07]  /*227f0*/  HFMA2 R14, -RZ, RZ, 0, 0 ;  /* 0x00000000ff0e7431 */ /* 0x000fce00000001ff */
.L_x_3931:
[----:B------:R-:W-:Y:S05]  /*22800*/  BSYNC.RECONVERGENT B1 ;  /* 0x0000000000017941 */ /* 0x000fea0003800200 */
.L_x_3930:
        /* <DEDUP_REMOVED lines=20> */
.L_x_3937:
        /* <DEDUP_REMOVED lines=13> */
.L_x_3939:
[----:B------:R-:W-:Y:S05]  /*22a20*/  BSYNC.RECONVERGENT B2 ;  /* 0x0000000000027941 */ /* 0x000fea0003800200 */
.L_x_3938:
        /* <DEDUP_REMOVED lines=58> */
[----:B------:R-:W-:Y:S02]  /*22dd0*/  MOV R146, R14 ;  /* 0x0000000e00927202 */ /* 0x000fe40000000f00 */
[----:B------:R-:W-:Y:S01]  /*22de0*/  LOP3.LUT R15, R147, R4, R15, 0x96, !PT ;  /* 0x00000004930f7212 */ /* 0x000fe200078e960f */
[----:B------:R-:W-:-:S07]  /*22df0*/  IMAD.MOV.U32 R147, RZ, RZ, RZ ;  /* 0x000000ffff937224 */ /* 0x000fce00078e00ff */
.L_x_3936:
[----:B------:R-:W-:Y:S05]  /*22e00*/  BSYNC.RECONVERGENT B1 ;  /* 0x0000000000017941 */ /* 0x000fea0003800200 */
.L_x_3935:
        /* <DEDUP_REMOVED lines=25> */
.L_x_3942:
        /* <DEDUP_REMOVED lines=13> */
.L_x_3944:
[----:B------:R-:W-:Y:S05]  /*23070*/  BSYNC.RECONVERGENT B2 ;  /* 0x0000000000027941 */ /* 0x000fea0003800200 */
.L_x_3943:
        /* <DEDUP_REMOVED lines=61> */
.L_x_3941:
[----:B------:R-:W-:Y:S05]  /*23450*/  BSYNC.RECONVERGENT B1 ;  /* 0x0000000000017941 */ /* 0x000fea0003800200 */
.L_x_3940:
        /* <DEDUP_REMOVED lines=20> */
.L_x_3947:
        /* <DEDUP_REMOVED lines=13> */
.L_x_3949:
[----:B------:R-:W-:Y:S05]  /*23670*/  BSYNC.RECONVERGENT B2 ;  /* 0x0000000000027941 */ /* 0x000fea0003800200 */
.L_x_3948:
        /* <DEDUP_REMOVED lines=61> */
.L_x_3946:
[----:B------:R-:W-:Y:S05]  /*23a50*/  BSYNC.RECONVERGENT B1 ;  /* 0x0000000000017941 */ /* 0x000fea0003800200 */
.L_x_3945:
        /* <DEDUP_REMOVED lines=25> */
.L_x_3952:
        /* <DEDUP_REMOVED lines=13> */
.L_x_3954:
[----:B------:R-:W-:Y:S05]  /*23cc0*/  BSYNC.RECONVERGENT B2 ;  /* 0x0000000000027941 */ /* 0x000fea0003800200 */
.L_x_3953:
        /* <DEDUP_REMOVED lines=61> */
.L_x_3951:
[----:B------:R-:W-:Y:S05]  /*240a0*/  BSYNC.RECONVERGENT B1 ;  /* 0x0000000000017941 */ /* 0x000fea0003800200 */
.L_x_3950:
        /* <DEDUP_REMOVED lines=20> */
.L_x_3957:
        /* <DEDUP_REMOVED lines=13> */
.L_x_3959:
[----:B------:R-:W-:Y:S05]  /*242c0*/  BSYNC.RECONVERGENT B2 ;  /* 0x0000000000027941 */ /* 0x000fea0003800200 */
.L_x_3958:
        /* <DEDUP_REMOVED lines=57> */
[----:B------:R-:W-:Y:S02]  /*24660*/  MOV R12, R186 ;  /* 0x000000ba000c7202 */ /* 0x000fe40000000f00 */
[----:B------:R-:W-:Y:S01]  /*24670*/  LOP3.LUT R15, R185, R184, R15, 0x96, !PT ;  /* 0x000000b8b90f7212 */ /* 0x000fe200078e960f */
[----:B------:R-:W-:Y:S01]  /*24680*/  IMAD.MOV.U32 R184, RZ, RZ, RZ ;  /* 0x000000ffffb87224 */ /* 0x000fe200078e00ff */
[----:B------:R-:W-:-:S07]  /*24690*/  MOV R146, R14 ;  /* 0x0000000e00927202 */ /* 0x000fce0000000f00 */
.L_x_3956:
[----:B------:R-:W-:Y:S05]  /*246a0*/  BSYNC.RECONVERGENT B1 ;  /* 0x0000000000017941 */ /* 0x000fea0003800200 */
.L_x_3955:
        /* <DEDUP_REMOVED lines=26> */
.L_x_3962:
        /* <DEDUP_REMOVED lines=13> */
.L_x_3964:
[----:B------:R-:W-:Y:S05]  /*24920*/  BSYNC.RECONVERGENT B2 ;  /* 0x0000000000027941 */ /* 0x000fea0003800200 */
.L_x_3963:
        /* <DEDUP_REMOVED lines=61> */
.L_x_3961:
[----:B------:R-:W-:Y:S05]  /*24d00*/  BSYNC.RECONVERGENT B1 ;  /* 0x0000000000017941 */ /* 0x000fea0003800200 */
.L_x_3960:
        /* <DEDUP_REMOVED lines=20> */
.L_x_3967:
        /* <DEDUP_REMOVED lines=15> */
.L_x_3969:
[----:B------:R-:W-:Y:S05]  /*24f40*/  BSYNC.RECONVERGENT B2 ;  /* 0x0000000000027941 */ /* 0x000fea0003800200 */
.L_x_3968:
        /* <DEDUP_REMOVED lines=57> */
[----:B------:R-:W-:Y:S02]  /*252e0*/  IMAD.MOV.U32 R146, RZ, RZ, R14 ;  /* 0x000000ffff927224 */ /* 0x000fe400078e000e */
[----:B------:R-:W-:Y:S02]  /*252f0*/  HFMA2 R14, -RZ, RZ, 0, 0 ;  /* 0x00000000ff0e7431 */ /* 0x000fe400000001ff */
[----:B------:R-:W-:Y:S01]  /*25300*/  IMAD.MOV.U32 R12, RZ, RZ, R184 ;  /* 0x000000ffff0c7224 */ /* 0x000fe200078e00b8 */
[----:B------:R-:W-:-:S07]  /*25310*/  LOP3.LUT R15, R187, R142, R15, 0x96, !PT ;  /* 0x0000008ebb0f7212 */ /* 0x000fce00078e960f */
.L_x_3966:
[----:B------:R-:W-:Y:S05]  /*25320*/  BSYNC.RECONVERGENT B1 ;  /* 0x0000000000017941 */ /* 0x000fea0003800200 */
.L_x_3965:
[----:B------:R-:W-:Y:S01]  /*25330*/  I2FP.F32.U32 R143, R143 ;  /* 0x0000008f008f7245 */ /* 0x000fe20000201000 */
[----:B------:R-:W-:Y:S01]  /*25340*/  HADD2.F32 R142, -RZ, R135.H1_H1 ;  /* 0x30000087ff8e7230 */ /* 0x000fe20000004100 */
[----:B------:R-:W-:Y:S01]  /*25350*/  PRMT R141, R2, 0x5410, R141 ;  /* 0x00005410028d7816 */ /* 0x000fe2000000008d */
[----:B------:R-:W-:Y:S01]  /*25360*/  @P1 HADD2.F32 R185, -RZ, R139.H1_H1 ;  /* 0x3000008bffb91230 */ /* 0x000fe20000004100 */
[----:B------:R-:W-:Y:S01]  /*25370*/  PRMT R140, R145, 0x5410, R140 ;  /* 0x00005410918c7816 */ /* 0x000fe2000000008c */
[----:B------:R-:W-:Y:S01]  /*25380*/  FFMA.FTZ R143, R143, R178, 1.1641532182693481445e-10 ;  /* 0x2f0000008f8f7423 */ /* 0x000fe200000100b2 */
[----:B------:R-:W-:-:S04]  /*25390*/  FMUL.FTZ R142, R142, R191 ;  /* 0x000000bf8e8e7220 */ /* 0x000fc80000410000 */
[----:B------:R-:W-:-:S04]  /*253a0*/  FSETP.GTU.FTZ.AND P6, PT, R143, R190, PT ;  /* 0x000000be8f00720b */ /* 0x000fc80003fdc000 */
[----:B------:R-:W-:Y:S02]  /*253b0*/  FSEL R143, R142, RZ, !P6 ;  /* 0x000000ff8e8f7208 */ /* 0x000fe40007000000 */
[----:B------:R-:W-:-:S03]  /*253c0*/  PRMT R142, R192, 0x5410, R193 ;  /* 0x00005410c08e7816 */ /* 0x000fc600000000c1 */
        /* <DEDUP_REMOVED lines=8> */
.L_x_3889:
        /* <DEDUP_REMOVED lines=16> */
.L_x_3973:
        /* <DEDUP_REMOVED lines=13> */
.L_x_3975:
[----:B------:R-:W-:Y:S05]  /*25620*/  BSYNC.RECONVERGENT B2 ;  /* 0x0000000000027941 */ /* 0x000fea0003800200 */
.L_x_3974:
        /* <DEDUP_REMOVED lines=58> */
[----:B------:R-:W-:Y:S01]  /*259d0*/  IMAD.MOV.U32 R34, RZ, RZ, RZ ;  /* 0x000000ffff227224 */ /* 0x000fe200078e00ff */
[----:B------:R-:W-:Y:S01]  /*259e0*/  LOP3.LUT R15, R145, R146, R15, 0x96, !PT ;  /* 0x00000092910f7212 */ /* 0x000fe200078e960f */
[----:B------:R-:W-:-:S07]  /*259f0*/  IMAD.MOV.U32 R146, RZ, RZ, R14 ;  /* 0x000000ffff927224 */ /* 0x000fce00078e000e */
.L_x_3972:
[----:B------:R-:W-:Y:S05]  /*25a00*/  BSYNC.RECONVERGENT B1 ;  /* 0x0000000000017941 */ /* 0x000fea0003800200 */
.L_x_3971:
        /* <DEDUP_REMOVED lines=10> */
[----:B-1----:R-:W-:Y:S01]  /*25ab0*/  FSETP.GTU.FTZ.AND P2, PT, R33, R190, PT ;  /* 0x000000be2100720b */ /* 0x002fe20003f5c000 */
[----:B------:R-:W-:-:S03]  /*25ac0*/  @P1 HADD2.F32 R33, -RZ, R136.H0_H0 ;  /* 0x20000088ff211230 */ /* 0x000fc60000004100 */
        /* <DEDUP_REMOVED lines=16> */
.L_x_3978:
        /* <DEDUP_REMOVED lines=13> */
.L_x_3980:
[----:B------:R-:W-:Y:S05]  /*25ca0*/  BSYNC.RECONVERGENT B2 ;  /* 0x0000000000027941 */ /* 0x000fea0003800200 */
.L_x_3979:
        /* <DEDUP_REMOVED lines=61> */
.L_x_3977:
[----:B------:R-:W-:Y:S05]  /*26080*/  BSYNC.RECONVERGENT B1 ;  /* 0x0000000000017941 */ /* 0x000fea0003800200 */
.L_x_3976:
[----:B------:R-:W-:Y:S01]  /*26090*/  I2FP.F32.U32 R33, R14 ;  /* 0x0000000e00217245 */ /* 0x000fe20000201000 */
[----:B------:R-:W-:Y:S01]  /*260a0*/  HADD2.F32 R140, -RZ, R140.H1_H1 ;  /* 0x3000008cff8c7230 */ /* 0x000fe20000004100 */
[----:B------:R-:W-:Y:S01]  /*260b0*/  LOP3.LUT R18, R18, 0xfffffff7, RZ, 0xc0, !PT ;  /* 0xfffffff712127812 */ /* 0x000fe200078ec0ff */
[----:B------:R-:W-:Y:S01]  /*260c0*/  @P1 HADD2.F32 R14, -RZ, R136.H1_H1 ;  /* 0x30000088ff0e1230 */ /* 0x000fe20000004100 */
[----:B------:R-:W-:Y:S01]  /*260d0*/  BSSY.RECONVERGENT B1, `(.L_x_3981) ;  /* 0x0000060000017945 */ /* 0x000fe20003800200 */
[----:B------:R-:W-:Y:S01]  /*260e0*/  FFMA.FTZ R33, R33, R178, 1.1641532182693481445e-10 ;  /* 0x2f00000021217423 */ /* 0x000fe200000100b2 */
[----:B------:R-:W-:Y:S01]  /*260f0*/  FMUL.FTZ R140, R140, R191 ;  /* 0x000000bf8c8c7220 */ /* 0x000fe20000410000 */
[----:B------:R-:W-:Y:S02]  /*26100*/  HFMA2 R158, -RZ, RZ, 0, 1.1920928955078125e-07 ;  /* 0x00000002ff9e7431 */ /* 0x000fe400000001ff */
        /* <DEDUP_REMOVED lines=17> */
.L_x_3983:
        /* <DEDUP_REMOVED lines=13> */
.L_x_3985:
[----:B------:R-:W-:Y:S05]  /*262f0*/  BSYNC.RECONVERGENT B2 ;  /* 0x0000000000027941 */ /* 0x000fea0003800200 */
.L_x_3984:
        /* <DEDUP_REMOVED lines=61> */
.L_x_3982:
[----:B------:R-:W-:Y:S05]  /*266d0*/  BSYNC.RECONVERGENT B1 ;  /* 0x0000000000017941 */ /* 0x000fea0003800200 */
.L_x_3981:
        /* <DEDUP_REMOVED lines=25> */
.L_x_3988:
        /* <DEDUP_REMOVED lines=13> */
.L_x_3990:
[----:B------:R-:W-:Y:S05]  /*26940*/  BSYNC.RECONVERGENT B2 ;  /* 0x0000000000027941 */ /* 0x000fea0003800200 */
.L_x_3989:
        /* <DEDUP_REMOVED lines=61> */
.L_x_3987:
[----:B------:R-:W-:Y:S05]  /*26d20*/  BSYNC.RECONVERGENT B1 ;  /* 0x0000000000017941 */ /* 0x000fea0003800200 */
.L_x_3986:
        /* <DEDUP_REMOVED lines=25> */
.L_x_3993:
        /* <DEDUP_REMOVED lines=13> */
.L_x_3995:
[----:B------:R-:W-:Y:S05]  /*26f90*/  BSYNC.RECONVERGENT B2 ;  /* 0x0000000000027941 */ /* 0x000fea0003800200 */
.L_x_3994:
        /* <DEDUP_REMOVED lines=61> */
.L_x_3992:
[----:B------:R-:W-:Y:S05]  /*27370*/  BSYNC.RECONVERGENT B1 ;  /* 0x0000000000017941 */ /* 0x000fea0003800200 */
.L_x_3991:
        /* <DEDUP_REMOVED lines=23> */
.L_x_3998:
        /* <DEDUP_REMOVED lines=13> */
.L_x_4000:
[----:B------:R-:W-:Y:S05]  /*275c0*/  BSYNC.RECONVERGENT B2 ;  /* 0x0000000000027941 */ /* 0x000fea0003800200 */
.L_x_3999:
        /* <DEDUP_REMOVED lines=61> */
.L_x_3997:
[----:B------:R-:W-:Y:S05]  /*279a0*/  BSYNC.RECONVERGENT B1 ;  /* 0x0000000000017941 */ /* 0x000fea0003800200 */
.L_x_3996:
[----:B------:R-:W-:Y:S01]  /*279b0*/  I2FP.F32.U32 R141, R140 ;  /* 0x0000008c008d7245 */ /* 0x000fe20000201000 */
[----:B------:R-:W-:Y:S01]  /*279c0*/  HADD2.F32 R142, -RZ, R142.H1_H1 ;  /* 0x3000008eff8e7230 */ /* 0x000fe20000004100 */
[----:B------:R-:W-:Y:S01]  /*279d0*/  ISETP.NE.AND P4, PT, R184, 0x1, PT ;  /* 0x00000001b800780c */ /* 0x000fe20003f85270 */
        /* <DEDUP_REMOVED lines=20> */
.L_x_4003:
        /* <DEDUP_REMOVED lines=13> */
.L_x_4005:
[----:B------:R-:W-:Y:S05]  /*27bf0*/  BSYNC.RECONVERGENT B2 ;  /* 0x0000000000027941 */ /* 0x000fea0003800200 */
.L_x_4004:
        /* <DEDUP_REMOVED lines=61> */
.L_x_4002:
[----:B------:R-:W-:Y:S05]  /*27fd0*/  BSYNC.RECONVERGENT B1 ;  /* 0x0000000000017941 */ /* 0x000fea0003800200 */
.L_x_4001:
[----:B------:R-:W-:Y:S01]  /*27fe0*/  I2FP.F32.U32 R141, R140 ;  /* 0x0000008c008d7245 */ /* 0x000fe20000201000 */
[----:B------:R-:W-:Y:S01]  /*27ff0*/  HADD2.F32 R14, -RZ, R143.H0_H0 ;  /* 0x2000008fff0e7230 */ /* 0x000fe20000004100 */
[----:B------:R-:W-:Y:S01]  /*28000*/  ISETP.NE.AND P5, PT, R186, 0x1, PT ;  /* 0x00000001ba00780c */ /* 0x000fe20003fa5270 */
[----:B------:R-:W-:Y:S01]  /*28010*/  @P1 HADD2.F32 R185, -RZ, R139.H0_H0 ;  /* 0x2000008bffb91230 */ /* 0x000fe20000004100 */
[----:B------:R-:W-:Y:S01]  /*28020*/  BSSY.RECONVERGENT B1, `(.L_x_4006) ;  /* 0x000005e000017945 */ /* 0x000fe20003800200 */
[----:B------:R-:W-:Y:S01]  /*28030*/  FFMA.FTZ R141, R141, R178, 1.1641532182693481445e-10 ;  /* 0x2f0000008d8d7423 */ /* 0x000fe200000100b2 */
[----:B------:R-:W-:Y:S01]  /*28040*/  FMUL.FTZ R14, R14, R191 ;  /* 0x000000bf0e0e7220 */ /* 0x000fe20000410000 */
[----:B------:R-:W-:-:S03]  /*28050*/  MOV R140, R12 ;  /* 0x0000000c008c7202 */ /* 0x000fc60000000f00 */
[----:B------:R-:W-:-:S04]  /*28060*/  FSETP.GTU.FTZ.AND P4, PT, R141, R190, PT ;  /* 0x000000be8d00720b */ /* 0x000fc80003f9c000 */
[----:B------:R-:W-:Y:S01]  /*28070*/  FSEL R170, R14, RZ, !P4 ;  /* 0x000000ff0eaa7208 */ /* 0x000fe20006000000 */
[----:B------:R-:W-:Y:S01]  /*28080*/  IMAD.MOV.U32 R14, RZ, RZ, 0x2 ;  /* 0x00000002ff0e7424 */ /* 0x000fe200078e00ff */
        /* <DEDUP_REMOVED lines=12> */
.L_x_4008:
        /* <DEDUP_REMOVED lines=13> */
.L_x_4010:
[----:B------:R-:W-:Y:S05]  /*28220*/  BSYNC.RECONVERGENT B2 ;  /* 0x0000000000027941 */ /* 0x000fea0003800200 */
.L_x_4009:
        /* <DEDUP_REMOVED lines=61> */
.L_x_4007:
[----:B------:R-:W-:Y:S05]  /*28600*/  BSYNC.RECONVERGENT B1 ;  /* 0x0000000000017941 */ /* 0x000fea0003800200 */
.L_x_4006:
        /* <DEDUP_REMOVED lines=14> */
.L_x_3970:
        /* <DEDUP_REMOVED lines=43> */
.L_x_4011:
[----:B0-----:R-:W-:Y:S01]  /*289a0*/  IMAD.MOV.U32 R184, RZ, RZ, R146 ;  /* 0x000000ffffb87224 */ /* 0x001fe200078e0092 */
[----:B------:R-:W-:-:S07]  /*289b0*/  IADD3 R144, PT, PT, R144, 0x20, RZ ;  /* 0x0000002090907810 */ /* 0x000fce0007ffe0ff */
.L_x_3888:
[----:B------:R-:W-:Y:S05]  /*289c0*/  BSYNC.RECONVERGENT B0 ;  /* 0x0000000000007941 */ /* 0x000fea0003800200 */
.L_x_3887:
        /* <DEDUP_REMOVED lines=35> */
.L_x_4017:
        /* <DEDUP_REMOVED lines=13> */
.L_x_4019:
[----:B------:R-:W-:Y:S05]  /*28cd0*/  BSYNC.RECONVERGENT B2 ;  /* 0x0000000000027941 */ /* 0x000fea0003800200 */
.L_x_4018:
        /* <DEDUP_REMOVED lines=60> */
.L_x_4016:
[----:B------:R-:W-:Y:S05]  /*290a0*/  BSYNC.RECONVERGENT B1 ;  /* 0x0000000000017941 */ /* 0x000fea0003800200 */
.L_x_4015:
[----:B------:R-:W0:Y:S01]  /*290b0*/  LDC R191, c[0x0][0x408] ;  /* 0x00010200ffbf7b82 */ /* 0x000e220000000800 */
[----:B------:R-:W-:Y:S01]  /*290c0*/  HFMA2 R179, -RZ, RZ, 0.1171875, 0 ;  /* 0x2f800000ffb37431 */ /* 0x000fe200000001ff */
[----:B------:R-:W-:Y:S01]  /*290d0*/  I2FP.F32.U32 R2, R2 ;  /* 0x0000000200027245 */ /* 0x000fe20000201000 */
[----:B-----5:R-:W-:Y:S01]  /*290e0*/  HADD2.F32 R4, -RZ, R140.H0_H0 ;  /* 0x2000008cff047230 */ /* 0x020fe20000004100 */
[----:B------:R-:W-:Y:S01]  /*290f0*/  LOP3.LUT R18, R18, 0xffffffef, RZ, 0xc0, !PT ;  /* 0xffffffef12127812 */ /* 0x000fe200078ec0ff */
[----:B------:R-:W-:Y:S01]  /*29100*/  BSSY.RECONVERGENT B1, `(.L_x_4020) ;  /* 0x000005f000017945 */ /* 0x000fe20003800200 */
[----:B------:R-:W-:Y:S01]  /*29110*/  IMAD.MOV.U32 R7, RZ, RZ, 0x2 ;  /* 0x00000002ff077424 */ /* 0x000fe200078e00ff */
[----:B------:R-:W-:Y:S01]  /*29120*/  MOV R5, R12 ;  /* 0x0000000c00057202 */ /* 0x000fe20000000f00 */
[----:B------:R-:W1:Y:S01]  /*29130*/  LDC R190, c[0x0][0x404] ;  /* 0x00010100ffbe7b82 */ /* 0x000e620000000800 */
        /* <DEDUP_REMOVED lines=16> */
.L_x_4022:
        /* <DEDUP_REMOVED lines=13> */
.L_x_4024:
[----:B------:R-:W-:Y:S05]  /*29310*/  BSYNC.RECONVERGENT B2 ;  /* 0x0000000000027941 */ /* 0x000fea0003800200 */
.L_x_4023:
        /* <DEDUP_REMOVED lines=61> */
.L_x_4021:
[----:B------:R-:W-:Y:S05]  /*296f0*/  BSYNC.RECONVERGENT B1 ;  /* 0x0000000000017941 */ /* 0x000fea0003800200 */
.L_x_4020:
        /* <DEDUP_REMOVED lines=25> */
.L_x_4027:
        /* <DEDUP_REMOVED lines=13> */
.L_x_4029:
[----:B------:R-:W-:Y:S05]  /*29960*/  BSYNC.RECONVERGENT B2 ;  /* 0x0000000000027941 */ /* 0x000fea0003800200 */
.L_x_4028:
        /* <DEDUP_REMOVED lines=61> */
.L_x_4026:
[----:B------:R-:W-:Y:S05]  /*29d40*/  BSYNC.RECONVERGENT B1 ;  /* 0x0000000000017941 */ /* 0x000fea0003800200 */
.L_x_4025:
        /* <DEDUP_REMOVED lines=22> */
.L_x_4032:
        /* <DEDUP_REMOVED lines=13> */
.L_x_4034:
[----:B------:R-:W-:Y:S05]  /*29f80*/  BSYNC.RECONVERGENT B2 ;  /* 0x0000000000027941 */ /* 0x000fea0003800200 */
.L_x_4033:
        /* <DEDUP_REMOVED lines=61> */
.L_x_4031:
[----:B------:R-:W-:Y:S05]  /*2a360*/  BSYNC.RECONVERGENT B1 ;  /* 0x0000000000017941 */ /* 0x000fea0003800200 */
.L_x_4030:
        /* <DEDUP_REMOVED lines=25> */
.L_x_4037:
        /* <DEDUP_REMOVED lines=13> */
.L_x_4039:
[----:B------:R-:W-:Y:S05]  /*2a5d0*/  BSYNC.RECONVERGENT B2 ;  /* 0x0000000000027941 */ /* 0x000fea0003800200 */
.L_x_4038:
        /* <DEDUP_REMOVED lines=61> */
.L_x_4036:
[----:B------:R-:W-:Y:S05]  /*2a9b0*/  BSYNC.RECONVERGENT B1 ;  /* 0x0000000000017941 */ /* 0x000fea0003800200 */
.L_x_4035:
        /* <DEDUP_REMOVED lines=22> */
.L_x_4042:
        /* <DEDUP_REMOVED lines=13> */
.L_x_4044:
[----:B------:R-:W-:Y:S05]  /*2abf0*/  BSYNC.RECONVERGENT B2 ;  /* 0x0000000000027941 */ /* 0x000fea0003800200 */
.L_x_4043:
        /* <DEDUP_REMOVED lines=61> */
.L_x_4041:
[----:B------:R-:W-:Y:S05]  /*2afd0*/  BSYNC.RECONVERGENT B1 ;  /* 0x0000000000017941 */ /* 0x000fea0003800200 */
.L_x_4040:
[----:B------:R-:W-:Y:S01]  /*2afe0*/  I2FP.F32.U32 R2, R5 ;  /* 0x0000000500027245 */ /* 0x000fe20000201000 */
[----:B------:R-:W-:Y:S01]  /*2aff0*/  HADD2.F32 R4, -RZ, R133.H0_H0 ;  /* 0x20000085ff047230 */ /* 0x000fe20000004100 */
[----:B------:R-:W-:Y:S01]  /*2b000*/  BSSY.RECONVERGENT B1, `(.L_x_4045) ;  /* 0x0000062000017945 */ /* 0x000fe20003800200 */
[----:B------:R-:W-:Y:S02]  /*2b010*/  @P1 HADD2.F32 R148, -RZ, R137.H0_H0 ;  /* 0x20000089ff941230 */ /* 0x000fe40000004100 */
[----:B------:R-:W-:Y:S01]  /*2b020*/  FFMA.FTZ R3, R2, R179, 1.1641532182693481445e-10 ;  /* 0x2f00000002037423 */ /* 0x000fe200000100b3 */
[----:B------:R-:W-:Y:S01]  /*2b030*/  FMUL.FTZ R2, R4, R191 ;  /* 0x000000bf04027220 */ /* 0x000fe20000410000 */
[----:B------:R-:W-:-:S03]  /*2b040*/  IMAD.MOV.U32 R5, RZ, RZ, 0x2 ;  /* 0x00000002ff057424 */ /* 0x000fc600078e00ff */
[----:B------:R-:W-:Y:S02]  /*2b050*/  FSETP.GTU.FTZ.AND P2, PT, R3, R190, PT ;  /* 0x000000be0300720b */ /* 0x000fe40003f5c000 */
[----:B------:R-:W-:Y:S02]  /*2b060*/  MOV R3, R12 ;  /* 0x0000000c00037202 */ /* 0x000fe40000000f00 */
[----:B------:R-:W-:Y:S02]  /*2b070*/  FSEL R2, R2, RZ, !P2 ;  /* 0x000000ff02027208 */ /* 0x000fe40005000000 */
[----:B------:R-:W-:Y:S02]  /*2b080*/  SEL R7, RZ, 0x1, P2 ;  /* 0x00000001ff077807 */ /* 0x000fe40001000000 */
[----:B------:R-:W-:Y:S01]  /*2b090*/  ISETP.NE.AND P2, PT, R14, 0x1, PT ;  /* 0x000000010e00780c */ /* 0x000fe20003f45270 */
[----:B------:R-:W-:-:S04]  /*2b0a0*/  FADD.FTZ R147, R147, R2 ;  /* 0x0000000293937221 */ /* 0x000fc80000010000 */
        /* <DEDUP_REMOVED lines=12> */
.L_x_4047:
        /* <DEDUP_REMOVED lines=13> */
.L_x_4049:
[----:B------:R-:W-:Y:S05]  /*2b240*/  BSYNC.RECONVERGENT B2 ;  /* 0x0000000000027941 */ /* 0x000fea0003800200 */
.L_x_4048:
        /* <DEDUP_REMOVED lines=61> */
.L_x_4046:
[----:B------:R-:W-:Y:S05]  /*2b620*/  BSYNC.RECONVERGENT B1 ;  /* 0x0000000000017941 */ /* 0x000fea0003800200 */
.L_x_4045:
        /* <DEDUP_REMOVED lines=22> */
.L_x_4052:
        /* <DEDUP_REMOVED lines=13> */
.L_x_4054:
[----:B------:R-:W-:Y:S05]  /*2b860*/  BSYNC.RECONVERGENT B2 ;  /* 0x0000000000027941 */ /* 0x000fea0003800200 */
.L_x_4053:
        /* <DEDUP_REMOVED lines=61> */
.L_x_4051:
[----:B------:R-:W-:Y:S05]  /*2bc40*/  BSYNC.RECONVERGENT B1 ;  /* 0x0000000000017941 */ /* 0x000fea0003800200 */
.L_x_4050:
        /* <DEDUP_REMOVED lines=25> */
.L_x_4057:
        /* <DEDUP_REMOVED lines=13> */
.L_x_4059:
[----:B------:R-:W-:Y:S05]  /*2beb0*/  BSYNC.RECONVERGENT B2 ;  /* 0x0000000000027941 */ /* 0x000fea0003800200 */
.L_x_4058:
        /* <DEDUP_REMOVED lines=61> */
.L_x_4056:
[----:B------:R-:W-:Y:S05]  /*2c290*/  BSYNC.RECONVERGENT B1 ;  /* 0x0000000000017941 */ /* 0x000fea0003800200 */
.L_x_4055:
        /* <DEDUP_REMOVED lines=20> */
.L_x_4062:
        /* <DEDUP_REMOVED lines=13> */
.L_x_4064:
[----:B------:R-:W-:Y:S05]  /*2c4b0*/  BSYNC.RECONVERGENT B2 ;  /* 0x0000000000027941 */ /* 0x000fea0003800200 */
.L_x_4063:
        /* <DEDUP_REMOVED lines=61> */
.L_x_4061:
[----:B------:R-:W-:Y:S05]  /*2c890*/  BSYNC.RECONVERGENT B1 ;  /* 0x0000000000017941 */ /* 0x000fea0003800200 */
.L_x_4060:
        /* <DEDUP_REMOVED lines=25> */
.L_x_4067:
        /* <DEDUP_REMOVED lines=13> */
.L_x_4069:
[----:B------:R-:W-:Y:S05]  /*2cb00*/  BSYNC.RECONVERGENT B2 ;  /* 0x0000000000027941 */ /* 0x000fea0003800200 */
.L_x_4068:
        /* <DEDUP_REMOVED lines=61> */
.L_x_4066:
[----:B------:R-:W-:Y:S05]  /*2cee0*/  BSYNC.RECONVERGENT B1 ;  /* 0x0000000000017941 */ /* 0x000fea0003800200 */
.L_x_4065:
        /* <DEDUP_REMOVED lines=20> */
.L_x_4072:
        /* <DEDUP_REMOVED lines=13> */
.L_x_4074:
[----:B------:R-:W-:Y:S05]  /*2d100*/  BSYNC.RECONVERGENT B2 ;  /* 0x0000000000027941 */ /* 0x000fea0003800200 */
.L_x_4073:
        /* <DEDUP_REMOVED lines=61> */
.L_x_4071:
[----:B------:R-:W-:Y:S05]  /*2d4e0*/  BSYNC.RECONVERGENT B1 ;  /* 0x0000000000017941 */ /* 0x000fea0003800200 */
.L_x_4070:
        /* <DEDUP_REMOVED lines=25> */
.L_x_4077:
        /* <DEDUP_REMOVED lines=13> */
.L_x_4079:
[----:B------:R-:W-:Y:S05]  /*2d750*/  BSYNC.RECONVERGENT B2 ;  /* 0x0000000000027941 */ /* 0x000fea0003800200 */
.L_x_4078:
        /* <DEDUP_REMOVED lines=61> */
.L_x_4076:
[----:B------:R-:W-:Y:S05]  /*2db30*/  BSYNC.RECONVERGENT B1 ;  /* 0x0000000000017941 */ /* 0x000fea0003800200 */
.L_x_4075:
        /* <DEDUP_REMOVED lines=20> */
.L_x_4082:
        /* <DEDUP_REMOVED lines=13> */
.L_x_4084:
[----:B------:R-:W-:Y:S05]  /*2dd50*/  BSYNC.RECONVERGENT B2 ;  /* 0x0000000000027941 */ /* 0x000fea0003800200 */
.L_x_4083:
        /* <DEDUP_REMOVED lines=61> */
.L_x_4081:
[----:B------:R-:W-:Y:S05]  /*2e130*/  BSYNC.RECONVERGENT B1 ;  /* 0x0000000000017941 */ /* 0x000fea0003800200 */
.L_x_4080:
        /* <DEDUP_REMOVED lines=26> */
.L_x_4087:
        /* <DEDUP_REMOVED lines=13> */
.L_x_4089:
[----:B------:R-:W-:Y:S05]  /*2e3b0*/  BSYNC.RECONVERGENT B2 ;  /* 0x0000000000027941 */ /* 0x000fea0003800200 */
.L_x_4088:
        /* <DEDUP_REMOVED lines=61> */
.L_x_4086:
[----:B------:R-:W-:Y:S05]  /*2e790*/  BSYNC.RECONVERGENT B1 ;  /* 0x0000000000017941 */ /* 0x000fea0003800200 */
.L_x_4085:
        /* <DEDUP_REMOVED lines=20> */
.L_x_4092:
        /* <DEDUP_REMOVED lines=15> */
.L_x_4094:
[----:B------:R-:W-:Y:S05]  /*2e9d0*/  BSYNC.RECONVERGENT B2 ;  /* 0x0000000000027941 */ /* 0x000fea0003800200 */
.L_x_4093:
        /* <DEDUP_REMOVED lines=61> */
.L_x_4091:
[----:B------:R-:W-:Y:S05]  /*2edb0*/  BSYNC.RECONVERGENT B1 ;  /* 0x0000000000017941 */ /* 0x000fea0003800200 */
.L_x_4090:
        /* <DEDUP_REMOVED lines=18> */
.L_x_4014:
        /* <DEDUP_REMOVED lines=16> */
.L_x_4098:
        /* <DEDUP_REMOVED lines=13> */
.L_x_4100:
[----:B------:R-:W-:Y:S05]  /*2f0b0*/  BSYNC.RECONVERGENT B2 ;  /* 0x0000000000027941 */ /* 0x000fea0003800200 */
.L_x_4099:
        /* <DEDUP_REMOVED lines=61> */
.L_x_4097:
[----:B------:R-:W-:Y:S05]  /*2f490*/  BSYNC.RECONVERGENT B1 ;  /* 0x0000000000017941 */ /* 0x000fea0003800200 */
.L_x_4096:
[----:B------:R-:W0:Y:S01]  /*2f4a0*/  LDC R191, c[0x0][0x408] ;  /* 0x00010200ffbf7b82 */ /* 0x000e220000000800 */
[----:B------:R-:W-:Y:S01]  /*2f4b0*/  HFMA2 R179, -RZ, RZ, 0.1171875, 0 ;  /* 0x2f800000ffb37431 */ /* 0x000fe200000001ff */
[----:B------:R-:W-:Y:S01]  /*2f4c0*/  I2FP.F32.U32 R14, R25 ;  /* 0x00000019000e7245 */ /* 0x000fe20000201000 */
[----:B-----5:R-:W-:Y:S01]  /*2f4d0*/  HADD2.F32 R148, -RZ, R140.H0_H0 ;  /* 0x2000008cff947230 */ /* 0x020fe20000004100 */
[----:B------:R-:W-:Y:S01]  /*2f4e0*/  LOP3.LUT R18, R18, 0xffffffef, RZ, 0xc0, !PT ;  /* 0xffffffef12127812 */ /* 0x000fe200078ec0ff */
[----:B------:R-:W-:Y:S03]  /*2f4f0*/  BSSY.RECONVERGENT B1, `(.L_x_4101) ;  /* 0x0000062000017945 */ /* 0x000fe60003800200 */
[----:B------:R-:W1:Y:S01]  /*2f500*/  LDC R190, c[0x0][0x404] ;  /* 0x00010100ffbe7b82 */ /* 0x000e620000000800 */
[----:B------:R-:W-:Y:S01]  /*2f510*/  FFMA.FTZ R25, R14, R179, 1.1641532182693481445e-10 ;  /* 0x2f0000000e197423 */ /* 0x000fe200000100b3 */
[----:B------:R-:W-:-:S02]  /*2f520*/  @P1 HADD2.F32 R14, -RZ, R136.H0_H0 ;  /* 0x20000088ff0e1230 */ /* 0x000fc40000004100 */
[----:B0-----:R-:W-:Y:S02]  /*2f530*/  FMUL.FTZ R148, R148, R191 ;  /* 0x000000bf94947220 */ /* 0x001fe40000410000 */
[----:B-1----:R-:W-:-:S04]  /*2f540*/  FSETP.GTU.FTZ.AND P2, PT, R25, R190, PT ;  /* 0x000000be1900720b */ /* 0x002fc80003f5c000 */
[----:B------:R-:W-:Y:S01]  /*2f550*/  FSEL R25, R148, RZ, !P2 ;  /* 0x000000ff94197208 */ /* 0x000fe20005000000 */
[----:B------:R-:W-:Y:S01]  /*2f560*/  IMAD.MOV.U32 R148, RZ, RZ, 0x2 ;  /* 0x00000002ff947424 */ /* 0x000fe200078e00ff */
        /* <DEDUP_REMOVED lines=15> */
.L_x_4103:
        /* <DEDUP_REMOVED lines=13> */
.L_x_4105:
[----:B------:R-:W-:Y:S05]  /*2f730*/  BSYNC.RECONVERGENT B2 ;  /* 0x0000000000027941 */ /* 0x000fea0003800200 */
.L_x_4104:
        /* <DEDUP_REMOVED lines=61> */
.L_x_4102:
[----:B------:R-:W-:Y:S05]  /*2fb10*/  BSYNC.RECONVERGENT B1 ;  /* 0x0000000000017941 */ /* 0x000fea0003800200 */
.L_x_4101:
        /* <DEDUP_REMOVED lines=25> */
.L_x_4108:
        /* <DEDUP_REMOVED lines=13> */
.L_x_4110:
[----:B------:R-:W-:Y:S05]  /*2fd80*/  BSYNC.RECONVERGENT B2 ;  /* 0x0000000000027941 */ /* 0x000fea0003800200 */
.L_x_4109:
        /* <DEDUP_REMOVED lines=61> */
.L_x_4107:
[----:B------:R-:W-:Y:S05]  /*30160*/  BSYNC.RECONVERGENT B1 ;  /* 0x0000000000017941 */ /* 0x000fea0003800200 */
.L_x_4106:
[----:B------:R-:W-:Y:S01]  /*30170*/  I2FP.F32.U32 R14, R140 ;  /* 0x0000008c000e7245 */ /* 0x000fe20000201000 */
[----:B------:R-:W-:Y:S01]  /*30180*/  HADD2.F32 R140, -RZ, R141.H0_H0 ;  /* 0x2000008dff8c7230 */ /* 0x000fe20000004100 */
[----:B------:R-:W-:Y:S01]  /*30190*/  LOP3.LUT R18, R18, 0xfffffffb, RZ, 0xc0, !PT ;  /* 0xfffffffb12127812 */ /* 0x000fe200078ec0ff */
[----:B------:R-:W-:Y:S01]  /*301a0*/  @P1 HADD2.F32 R171, -RZ, R137.H0_H0 ;  /* 0x20000089ffab1230 */ /* 0x000fe20000004100 */
[----:B------:R-:W-:Y:S01]  /*301b0*/  BSSY.RECONVERGENT B1, `(.L_x_4111) ;  /* 0x0000060000017945 */ /* 0x000fe20003800200 */
[----:B------:R-:W-:Y:S01]  /*301c0*/  FFMA.FTZ R159, R14, R179, 1.1641532182693481445e-10 ;  /* 0x2f0000000e9f7423 */ /* 0x000fe200000100b3 */
[----:B------:R-:W-:-:S04]  /*301d0*/  FMUL.FTZ R140, R140, R191 ;  /* 0x000000bf8c8c7220 */ /* 0x000fc80000410000 */
[----:B------:R-:W-:-:S04]  /*301e0*/  FSETP.GTU.FTZ.AND P2, PT, R159, R190, PT ;  /* 0x000000be9f00720b */ /* 0x000fc80003f5c000 */
[----:B------:R-:W-:Y:S02]  /*301f0*/  FSEL R148, R140, RZ, !P2 ;  /* 0x000000ff8c947208 */ /* 0x000fe40005000000 */
[----:B------:R-:W-:Y:S02]  /*30200*/  PLOP3.LUT P3, PT, P2, PT, PT, 0x8, 0x80 ;  /* 0x000000000080781c */ /* 0x000fe4000176e170 */
[----:B------:R-:W-:Y:S01]  /*30210*/  ISETP.NE.AND P2, PT, R160, 0x1, PT ;  /* 0x00000001a000780c */ /* 0x000fe20003f45270 */
[----:B------:R-:W-:Y:S01]  /*30220*/  @P1 FADD.FTZ R148, R171, R148 ;  /* 0x00000094ab941221 */ /* 0x000fe20000010000 */
[----:B------:R-:W-:Y:S01]  /*30230*/  IMAD.MOV.U32 R171, RZ, RZ, 0x2 ;  /* 0x00000002ffab7424 */ /* 0x000fe200078e00ff */
[----:B------:R-:W-:-:S03]  /*30240*/  MOV R140, R12 ;  /* 0x0000000c008c7202 */ /* 0x000fc60000000f00 */
        /* <DEDUP_REMOVED lines=11> */
.L_x_4113:
        /* <DEDUP_REMOVED lines=13> */
.L_x_4115:
[----:B------:R-:W-:Y:S05]  /*303d0*/  BSYNC.RECONVERGENT B2 ;  /* 0x0000000000027941 */ /* 0x000fea0003800200 */
.L_x_4114:
        /* <DEDUP_REMOVED lines=61> */
.L_x_4112:
[----:B------:R-:W-:Y:S05]  /*307b0*/  BSYNC.RECONVERGENT B1 ;  /* 0x0000000000017941 */ /* 0x000fea0003800200 */
.L_x_4111:
        /* <DEDUP_REMOVED lines=25> */
.L_x_4118:
        /* <DEDUP_REMOVED lines=13> */
.L_x_4120:
[----:B------:R-:W-:Y:S05]  /*30a20*/  BSYNC.RECONVERGENT B2 ;  /* 0x0000000000027941 */ /* 0x000fea0003800200 */
.L_x_4119:
        /* <DEDUP_REMOVED lines=61> */
.L_x_4117:
[----:B------:R-:W-:Y:S05]  /*30e00*/  BSYNC.RECONVERGENT B1 ;  /* 0x0000000000017941 */ /* 0x000fea0003800200 */
.L_x_4116:
        /* <DEDUP_REMOVED lines=23> */
.L_x_4123:
        /* <DEDUP_REMOVED lines=13> */
.L_x_4125:
[----:B------:R-:W-:Y:S05]  /*31050*/  BSYNC.RECONVERGENT B2 ;  /* 0x0000000000027941 */ /* 0x000fea0003800200 */
.L_x_4124:
        /* <DEDUP_REMOVED lines=61> */
.L_x_4122:
[----:B------:R-:W-:Y:S05]  /*31430*/  BSYNC.RECONVERGENT B1 ;  /* 0x0000000000017941 */ /* 0x000fea0003800200 */
.L_x_4121:
        /* <DEDUP_REMOVED lines=23> */
.L_x_4128:
        /* <DEDUP_REMOVED lines=13> */
.L_x_4130:
[----:B------:R-:W-:Y:S05]  /*31680*/  BSYNC.RECONVERGENT B2 ;  /* 0x0000000000027941 */ /* 0x000fea0003800200 */
.L_x_4129:
        /* <DEDUP_REMOVED lines=61> */
.L_x_4127:
[----:B------:R-:W-:Y:S05]  /*31a60*/  BSYNC.RECONVERGENT B1 ;  /* 0x0000000000017941 */ /* 0x000fea0003800200 */
.L_x_4126:
        /* <DEDUP_REMOVED lines=23> */
.L_x_4133:
        /* <DEDUP_REMOVED lines=13> */
.L_x_4135:
[----:B------:R-:W-:Y:S05]  /*31cb0*/  BSYNC.RECONVERGENT B2 ;  /* 0x0000000000027941 */ /* 0x000fea0003800200 */
.L_x_4134:
        /* <DEDUP_REMOVED lines=61> */
.L_x_4132:
[----:B------:R-:W-:Y:S05]  /*32090*/  BSYNC.RECONVERGENT B1 ;  /* 0x0000000000017941 */ /* 0x000fea0003800200 */
.L_x_4131:
        /* <DEDUP_REMOVED lines=14> */
.L_x_4095:
        /* <DEDUP_REMOVED lines=43> */
.L_x_4136:
[----:B0-----:R-:W-:Y:S01]  /*32430*/  IMAD.MOV.U32 R184, RZ, RZ, R146 ;  /* 0x000000ffffb87224 */ /* 0x001fe200078e0092 */
[----:B------:R-:W-:-:S07]  /*32440*/  IADD3 R144, PT, PT, R144, 0x20, RZ ;  /* 0x0000002090907810 */ /* 0x000fce0007ffe0ff */
.L_x_4013:
[----:B------:R-:W-:Y:S05]  /*32450*/  BSYNC.RECONVERGENT B0 ;  /* 0x0000000000007941 */ /* 0x000fea0003800200 */
.L_x_4012:
        /* <DEDUP_REMOVED lines=35> */
.L_x_4142:
        /* <DEDUP_REMOVED lines=13> */
.L_x_4144:
[----:B------:R-:W-:Y:S05]  /*32760*/  BSYNC.RECONVERGENT B2 ;  /* 0x0000000000027941 */ /* 0x000fea0003800200 */
.L_x_4143:
        /* <DEDUP_REMOVED lines=60> */
[----:B------:R-:W-:-:S07]  /*32b30*/  HFMA2 R6, -RZ, RZ, 0, 0 ;  /* 0x00000000ff067431 */ /* 0x000fce00000001ff */
.L_x_4141:
[----:B------:R-:W-:Y:S05]  /*32b40*/  BSYNC.RECONVERGENT B1 ;  /* 0x0000000000017941 */ /* 0x000fea0003800200 */
.L_x_4140:
[----:B------:R-:W1:Y:S01]  /*32b50*/  LDC R191, c[0x0][0x408] ;  /* 0x00010200ffbf7b82 */ /* 0x000e620000000800 */
[----:B------:R-:W-:Y:S01]  /*32b60*/  I2FP.F32.U32 R3, R3 ;  /* 0x0000000300037245 */ /* 0x000fe20000201000 */
[----:B------:R-:W-:Y:S01]  /*32b70*/  IMAD.MOV.U32 R180, RZ, RZ, 0x2f800000 ;  /* 0x2f800000ffb47424 */ /* 0x000fe200078e00ff */
[----:B------:R-:W-:Y:S01]  /*32b80*/  LOP3.LUT R18, R18, 0xffffffef, RZ, 0xc0, !PT ;  /* 0xffffffef12127812 */ /* 0x000fe200078ec0ff */
[----:B-----5:R-:W-:Y:S01]  /*32b90*/  HADD2.F32 R4, -RZ, R140.H0_H0 ;  /* 0x2000008cff047230 */ /* 0x020fe20000004100 */
[----:B------:R-:W-:Y:S01]  /*32ba0*/  BSSY.RECONVERGENT B1, `(.L_x_4145) ;  /* 0x000005f000017945 */ /* 0x000fe20003800200 */
[----:B------:R-:W-:Y:S01]  /*32bb0*/  FFMA.FTZ R3, R3, R180, 1.1641532182693481445e-10 ;  /* 0x2f00000003037423 */ /* 0x000fe200000100b4 */
[----:B------:R-:W-:Y:S01]  /*32bc0*/  MOV R7, 0x2 ;  /* 0x0000000200077802 */ /* 0x000fe20000000f00 */
[----:B------:R-:W2:Y:S01]  /*32bd0*/  LDC R190, c[0x0][0x404] ;  /* 0x00010100ffbe7b82 */ /* 0x000ea20000000800 */
[----:B------:R-:W-:Y:S02]  /*32be0*/  IMAD.MOV.U32 R5, RZ, RZ, R12 ;  /* 0x000000ffff057224 */ /* 0x000fe400078e000c */
[----:B-1----:R-:W-:Y:S01]  /*32bf0*/  FMUL.FTZ R4, R4, R191 ;  /* 0x000000bf04047220 */ /* 0x002fe20000410000 */
[----:B--2---:R-:W-:-:S04]  /*32c00*/  FSETP.GTU.FTZ.AND P2, PT, R3, R190, PT ;  /* 0x000000be0300720b */ /* 0x004fc80003f5c000 */
        /* <DEDUP_REMOVED lines=13> */
.L_x_4147:
        /* <DEDUP_REMOVED lines=13> */
.L_x_4149:
[----:B------:R-:W-:Y:S05]  /*32db0*/  BSYNC.RECONVERGENT B2 ;  /* 0x0000000000027941 */ /* 0x000fea0003800200 */
.L_x_4148:
        /* <DEDUP_REMOVED lines=59> */
[----:B------:R-:W-:Y:S02]  /*33170*/  HFMA2 R7, -RZ, RZ, 0, 0 ;  /* 0x00000000ff077431 */ /* 0x000fe400000001ff */
[----:B------:R-:W-:-:S07]  /*33180*/  IMAD.MOV.U32 R2, RZ, RZ, R8 ;  /* 0x000000ffff027224 */ /* 0x000fce00078e0008 */
.L_x_4146:
[----:B------:R-:W-:Y:S05]  /*33190*/  BSYNC.RECONVERGENT B1 ;  /* 0x0000000000017941 */ /* 0x000fea0003800200 */
.L_x_4145:
        /* <DEDUP_REMOVED lines=11> */
[----:B------:R-:W-:-:S03]  /*33250*/  MOV R4, 0x2 ;  /* 0x0000000200047802 */ /* 0x000fc60000000f00 */
        /* <DEDUP_REMOVED lines=13> */
.L_x_4152:
        /* <DEDUP_REMOVED lines=13> */
.L_x_4154:
[----:B------:R-:W-:Y:S05]  /*33400*/  BSYNC.RECONVERGENT B2 ;  /* 0x0000000000027941 */ /* 0x000fea0003800200 */
.L_x_4153:
[----:B------:R-:W-:Y:S01]  /*33410*/  IMAD.WIDE.U32 R14, R17, -0x326172a9, RZ ;  /* 0xcd9e8d57110e7825 */ /* 0x000fe200078e00ff */
[----:B------:R-:W-:Y:S02]  /*33420*/  LOP3.LUT R4, R11, R7, R183, 0x96, !PT ;  /* 0x000000070b047212 */ /* 0x000fe400078e96b7 */
[----:B------:R-:W-:Y:S01]  /*33430*/  IADD3 R7, PT, PT, R183, -0x4498517b, RZ ;  /* 0xbb67ae85b7077810 */ /* 0x000fe20007ffe0ff */
[----:B------:R-:W-:Y:S01]  /*33440*/  VIADD R3, R182, 0x9e3779b9 ;  /* 0x9e3779b9b6037836 */ /* 0x000fe20000000000 */
[----:B0-----:R-:W-:Y:S01]  /*33450*/  LOP3.LUT R146, R13, R15, R182, 0x96, !PT ;  /* 0x0000000f0d927212 */ /* 0x001fe200078e96b6 */
        /* <DEDUP_REMOVED lines=43> */
[C---:B------:R-:W-:Y:S02]  /*33710*/  IADD3 R3, PT, PT, R182.reuse, -0xe443238, RZ ;  /* 0xf1bbcdc8b6037810 */ /* 0x040fe40007ffe0ff */
        /* <DEDUP_REMOVED lines=12> */
.L_x_4151:
[----:B------:R-:W-:Y:S05]  /*337e0*/  BSYNC.RECONVERGENT B1 ;  /* 0x0000000000017941 */ /* 0x000fea0003800200 */
.L_x_4150:
[----:B------:R-:W-:Y:S01]  /*337f0*/  I2FP.F32.U32 R3, R3 ;  /* 0x0000000300037245 */ /* 0x000fe20000201000 */
[----:B------:R-:W-:Y:S01]  /*33800*/  HADD2.F32 R140, -RZ, R140.H1_H1 ;  /* 0x3000008cff8c7230 */ /* 0x000fe20000004100 */
        /* <DEDUP_REMOVED lines=20> */
.L_x_4157:
        /* <DEDUP_REMOVED lines=13> */
.L_x_4159:
[----:B------:R-:W-:Y:S05]  /*33a20*/  BSYNC.RECONVERGENT B2 ;  /* 0x0000000000027941 */ /* 0x000fea0003800200 */
.L_x_4158:
[----:B------:R-:W-:Y:S01]  /*33a30*/  IMAD.WIDE.U32 R14, R17, -0x326172a9, RZ ;  /* 0xcd9e8d57110e7825 */ /* 0x000fe200078e00ff */
[----:B------:R-:W-:Y:S02]  /*33a40*/  LOP3.LUT R4, R11, R7, R183, 0x96, !PT ;  /* 0x000000070b047212 */ /* 0x000fe400078e96b7 */
[----:B------:R-:W-:Y:S02]  /*33a50*/  IADD3 R7, PT, PT, R182, -0x61c88647, RZ ;  /* 0x9e3779b9b6077810 */ /* 0x000fe40007ffe0ff */
[----:B0-----:R-:W-:Y:S01]  /*33a60*/  LOP3.LUT R146, R13, R15, R182, 0x96, !PT ;  /* 0x0000000f0d927212 */ /* 0x001fe200078e96b6 */
        /* <DEDUP_REMOVED lines=52> */
[----:B------:R-:W-:Y:S01]  /*33db0*/  MOV R12, R146 ;  /* 0x00000092000c7202 */ /* 0x000fe20000000f00 */
[----:B------:R-:W-:Y:S01]  /*33dc0*/  IMAD.MOV.U32 R7, RZ, RZ, RZ ;  /* 0x000000ffff077224 */ /* 0x000fe200078e00ff */
[----:B------:R-:W-:Y:S01]  /*33dd0*/  LOP3.LUT R15, R15, R6, R5, 0x96, !PT ;  /* 0x000000060f0f7212 */ /* 0x000fe200078e9605 */
[----:B------:R-:W-:Y:S01]  /*33de0*/  IMAD.MOV.U32 R5, RZ, RZ, R2 ;  /* 0x000000ffff057224 */ /* 0x000fe200078e0002 */
[----:B------:R-:W-:-:S07]  /*33df0*/  MOV R2, R4 ;  /* 0x0000000400027202 */ /* 0x000fce0000000f00 */
.L_x_4156:
[----:B------:R-:W-:Y:S05]  /*33e00*/  BSYNC.RECONVERGENT B1 ;  /* 0x0000000000017941 */ /* 0x000fea0003800200 */
.L_x_4155:
        /* <DEDUP_REMOVED lines=13> */
[----:B------:R-:W-:Y:S01]  /*33ee0*/  IMAD.MOV.U32 R6, RZ, RZ, 0x2 ;  /* 0x00000002ff067424 */ /* 0x000fe200078e00ff */
        /* <DEDUP_REMOVED lines=11> */
.L_x_4162:
        /* <DEDUP_REMOVED lines=13> */
.L_x_4164:
[----:B------:R-:W-:Y:S05]  /*34070*/  BSYNC.RECONVERGENT B2 ;  /* 0x0000000000027941 */ /* 0x000fea0003800200 */
.L_x_4163:
[----:B0-----:R-:W-:Y:S01]  /*34080*/  IMAD.WIDE.U32 R146, R17, -0x326172a9, RZ ;  /* 0xcd9e8d5711927825 */ /* 0x001fe200078e00ff */
        /* <DEDUP_REMOVED lines=60> */
.L_x_4161:
[----:B------:R-:W-:Y:S05]  /*34450*/  BSYNC.RECONVERGENT B1 ;  /* 0x0000000000017941 */ /* 0x000fea0003800200 */
.L_x_4160:
[----:B------:R-:W-:Y:S01]  /*34460*/  I2FP.F32.U32 R3, R3 ;  /* 0x0000000300037245 */ /* 0x000fe20000201000 */
[----:B------:R-:W-:Y:S01]  /*34470*/  HADD2.F32 R4, -RZ, R141.H0_H0 ;  /* 0x2000008dff047230 */ /* 0x000fe20000004100 */
        /* <DEDUP_REMOVED lines=20> */
.L_x_4167:
        /* <DEDUP_REMOVED lines=13> */
.L_x_4169:
[----:B------:R-:W-:Y:S05]  /*34690*/  BSYNC.RECONVERGENT B2 ;  /* 0x0000000000027941 */ /* 0x000fea0003800200 */
.L_x_4168:
[----:B0-----:R-:W-:Y:S01]  /*346a0*/  IMAD.WIDE.U32 R146, R17, -0x326172a9, RZ ;  /* 0xcd9e8d5711927825 */ /* 0x001fe200078e00ff */
        /* <DEDUP_REMOVED lines=56> */
[----:B------:R-:W-:Y:S01]  /*34a30*/  LOP3.LUT R15, R147, R14, R5, 0x96, !PT ;  /* 0x0000000e930f7212 */ /* 0x000fe200078e9605 */
[----:B------:R-:W-:Y:S01]  /*34a40*/  HFMA2 R14, -RZ, RZ, 0, 0 ;  /* 0x00000000ff0e7431 */ /* 0x000fe200000001ff */
[----:B------:R-:W-:Y:S01]  /*34a50*/  MOV R5, R2 ;  /* 0x0000000200057202 */ /* 0x000fe20000000f00 */
[----:B------:R-:W-:-:S07]  /*34a60*/  IMAD.MOV.U32 R2, RZ, RZ, R4 ;  /* 0x000000ffff027224 */ /* 0x000fce00078e0004 */
.L_x_4166:
[----:B------:R-:W-:Y:S05]  /*34a70*/  BSYNC.RECONVERGENT B1 ;  /* 0x0000000000017941 */ /* 0x000fea0003800200 */
.L_x_4165:
[----:B------:R-:W-:Y:S01]  /*34a80*/  I2FP.F32.U32 R5, R5 ;  /* 0x0000000500057245 */ /* 0x000fe20000201000 */
[----:B------:R-:W-:Y:S01]  /*34a90*/  HADD2.F32 R4, -RZ, R133.H0_H0 ;  /* 0x20000085ff047230 */ /* 0x000fe20000004100 */
[----:B------:R-:W-:Y:S01]  /*34aa0*/  BSSY.RECONVERGENT B1, `(.L_x_4170) ;  /* 0x0000062000017945 */ /* 0x000fe20003800200 */
[----:B------:R-:W-:Y:S01]  /*34ab0*/  @P1 HADD2.F32 R150, -RZ, R137.H0_H0 ;  /* 0x20000089ff961230 */ /* 0x000fe20000004100 */
        /* <DEDUP_REMOVED lines=21> */
.L_x_4172:
[----:B------:R-:W-:Y:S01]  /*34c10*/  IADD3 R19, PT, PT, R19, 0x1, RZ ;  /* 0x0000000113137810 */ /* 0x000fe20007ffe0ff */
[----:B------:R-:W-:Y:S03]  /*34c20*/  BSSY.RECONVERGENT B2, `(.L_x_4173) ;  /* 0x000000c000027945 */ /* 0x000fe60003800200 */
[C---:B------:R-:W-:Y:S01]  /*34c30*/  ISETP.NE.AND P2, PT, R19.reuse, RZ, PT ;  /* 0x000000ff1300720c */ /* 0x040fe20003f45270 */
[----:B0-----:R-:W-:-:S12]  /*34c40*/  IMAD.WIDE.U32 R146, R19, -0x2daee0ad, RZ ;  /* 0xd2511f5313927825 */ /* 0x001fd800078e00ff */
        /* <DEDUP_REMOVED lines=9> */
.L_x_4174:
[----:B------:R-:W-:Y:S05]  /*34ce0*/  BSYNC.RECONVERGENT B2 ;  /* 0x0000000000027941 */ /* 0x000fea0003800200 */
.L_x_4173:
        /* <DEDUP_REMOVED lines=58> */
[----:B------:R-:W-:Y:S01]  /*35090*/  MOV R3, R2 ;  /* 0x0000000200037202 */ /* 0x000fe20000000f00 */
[----:B------:R-:W-:Y:S01]  /*350a0*/  IMAD.MOV.U32 R2, RZ, RZ, R14 ;  /* 0x000000ffff027224 */ /* 0x000fe200078e000e */
[----:B------:R-:W-:-:S07]  /*350b0*/  LOP3.LUT R15, R5, R4, R15, 0x96, !PT ;  /* 0x00000004050f7212 */ /* 0x000fce00078e960f */
.L_x_4171:
[----:B------:R-:W-:Y:S05]  /*350c0*/  BSYNC.RECONVERGENT B1 ;  /* 0x0000000000017941 */ /* 0x000fea0003800200 */
.L_x_4170:
[----:B------:R-:W-:Y:S01]  /*350d0*/  I2FP.F32.U32 R3, R3 ;  /* 0x0000000300037245 */ /* 0x000fe20000201000 */
[----:B------:R-:W-:Y:S01]  /*350e0*/  HADD2.F32 R4, -RZ, R141.H1_H1 ;  /* 0x3000008dff047230 */ /* 0x000fe20000004100 */
[----:B------:R-:W-:Y:S01]  /*350f0*/  LOP3.LUT R18, R18, 0xfffffffd, RZ, 0xc0, !PT ;  /* 0xfffffffd12127812 */ /* 0x000fe200078ec0ff */
[----:B------:R-:W-:Y:S01]  /*35100*/  BSSY.RECONVERGENT B1, `(.L_x_4175) ;  /* 0x000005e000017945 */ /* 0x000fe20003800200 */
[----:B0-----:R-:W-:Y:S02]  /*35110*/  IMAD.MOV.U32 R146, RZ, RZ, 0x2 ;  /* 0x00000002ff927424 */ /* 0x001fe400078e00ff */
        /* <DEDUP_REMOVED lines=17> */
.L_x_4177:
        /* <DEDUP_REMOVED lines=13> */
.L_x_4179:
[----:B------:R-:W-:Y:S05]  /*35300*/  BSYNC.RECONVERGENT B2 ;  /* 0x0000000000027941 */ /* 0x000fea0003800200 */
.L_x_4178:
        /* <DEDUP_REMOVED lines=61> */
.L_x_4176:
[----:B------:R-:W-:Y:S05]  /*356e0*/  BSYNC.RECONVERGENT B1 ;  /* 0x0000000000017941 */ /* 0x000fea0003800200 */
.L_x_4175:
        /* <DEDUP_REMOVED lines=25> */
.L_x_4182:
        /* <DEDUP_REMOVED lines=13> */
.L_x_4184:
[----:B------:R-:W-:Y:S05]  /*35950*/  BSYNC.RECONVERGENT B2 ;  /* 0x0000000000027941 */ /* 0x000fea0003800200 */
.L_x_4183:
        /* <DEDUP_REMOVED lines=61> */
.L_x_4181:
[----:B------:R-:W-:Y:S05]  /*35d30*/  BSYNC.RECONVERGENT B1 ;  /* 0x0000000000017941 */ /* 0x000fea0003800200 */
.L_x_4180:
        /* <DEDUP_REMOVED lines=20> */
.L_x_4187:
        /* <DEDUP_REMOVED lines=13> */
.L_x_4189:
[----:B------:R-:W-:Y:S05]  /*35f50*/  BSYNC.RECONVERGENT B2 ;  /* 0x0000000000027941 */ /* 0x000fea0003800200 */
.L_x_4188:
        /* <DEDUP_REMOVED lines=57> */
[----:B------:R-:W-:Y:S01]  /*362f0*/  MOV R5, R2 ;  /* 0x0000000200057202 */ /* 0x000fe20000000f00 */
[----:B------:R-:W-:Y:S01]  /*36300*/  IMAD.MOV.U32 R12, RZ, RZ, R184 ;  /* 0x000000ffff0c7224 */ /* 0x000fe200078e00b8 */
[----:B------:R-:W-:Y:S01]  /*36310*/  LOP3.LUT R15, R147, R4, R15, 0x96, !PT ;  /* 0x00000004930f7212 */ /* 0x000fe200078e960f */
[----:B------:R-:W-:-:S07]  /*36320*/  IMAD.MOV.U32 R2, RZ, RZ, R14 ;  /* 0x000000ffff027224 */ /* 0x000fce00078e000e */
.L_x_4186:
[----:B------:R-:W-:Y:S05]  /*36330*/  BSYNC.RECONVERGENT B1 ;  /* 0x0000000000017941 */ /* 0x000fea0003800200 */
.L_x_4185:
        /* <DEDUP_REMOVED lines=25> */
.L_x_4192:
        /* <DEDUP_REMOVED lines=13> */
.L_x_4194:
[----:B------:R-:W-:Y:S05]  /*365a0*/  BSYNC.RECONVERGENT B2 ;  /* 0x0000000000027941 */ /* 0x000fea0003800200 */
.L_x_4193:
        /* <DEDUP_REMOVED lines=25> */
[----:B------:R-:W-:Y:S02]  /*36740*/  LOP3.LUT R15, R15, R184, R187, 0x96, !PT ;  /* 0x000000b80f0f7212 */ /* 0x000fe400078e96bb */
[----:B------:R-:W-:Y:S01]  /*36750*/  LOP3.LUT R3, R3, R14, R147, 0x96, !PT ;  /* 0x0000000e03037212 */ /* 0x000fe200078e9693 */
[----:B------:R-:W-:Y:S02]  /*36760*/  VIADD R147, R182, 0x1715609d ;  /* 0x1715609db6937836 */ /* 0x000fe40000000000 */
        /* <DEDUP_REMOVED lines=30> */
[----:B------:R-:W-:Y:S02]  /*36950*/  IMAD.MOV.U32 R2, RZ, RZ, R14 ;  /* 0x000000ffff027224 */ /* 0x000fe400078e000e */
[----:B------:R-:W-:Y:S01]  /*36960*/  HFMA2 R14, -RZ, RZ, 0, 0 ;  /* 0x00000000ff0e7431 */ /* 0x000fe200000001ff */
[----:B------:R-:W-:-:S07]  /*36970*/  LOP3.LUT R15, R147, R146, R15, 0x96, !PT ;  /* 0x00000092930f7212 */ /* 0x000fce00078e960f */
.L_x_4191:
[----:B------:R-:W-:Y:S05]  /*36980*/  BSYNC.RECONVERGENT B1 ;  /* 0x0000000000017941 */ /* 0x000fea0003800200 */
.L_x_4190:
        /* <DEDUP_REMOVED lines=20> */
.L_x_4197:
        /* <DEDUP_REMOVED lines=13> */
.L_x_4199:
[----:B------:R-:W-:Y:S05]  /*36ba0*/  BSYNC.RECONVERGENT B2 ;  /* 0x0000000000027941 */ /* 0x000fea0003800200 */
.L_x_4198:
        /* <DEDUP_REMOVED lines=61> */
.L_x_4196:
[----:B------:R-:W-:Y:S05]  /*36f80*/  BSYNC.RECONVERGENT B1 ;  /* 0x0000000000017941 */ /* 0x000fea0003800200 */
.L_x_4195:
        /* <DEDUP_REMOVED lines=25> */
.L_x_4202:
        /* <DEDUP_REMOVED lines=13> */
.L_x_4204:
[----:B------:R-:W-:Y:S05]  /*371f0*/  BSYNC.RECONVERGENT B2 ;  /* 0x0000000000027941 */ /* 0x000fea0003800200 */
.L_x_4203:
[----:B------:R-:W-:Y:S01]  /*37200*/  IMAD.WIDE.U32 R146, R17, -0x326172a9, RZ ;  /* 0xcd9e8d5711927825 */ /* 0x000fe200078e00ff */
[----:B------:R-:W-:Y:S02]  /*37210*/  LOP3.LUT R14, R11, R187, R183, 0x96, !PT ;  /* 0x000000bb0b0e7212 */ /* 0x000fe400078e96b7 */
        /* <DEDUP_REMOVED lines=59> */
.L_x_4201:
[----:B------:R-:W-:Y:S05]  /*375d0*/  BSYNC.RECONVERGENT B1 ;  /* 0x0000000000017941 */ /* 0x000fea0003800200 */
.L_x_4200:
        /* <DEDUP_REMOVED lines=20> */
.L_x_4207:
        /* <DEDUP_REMOVED lines=13> */
.L_x_4209:
[----:B------:R-:W-:Y:S05]  /*377f0*/  BSYNC.RECONVERGENT B2 ;  /* 0x0000000000027941 */ /* 0x000fea0003800200 */
.L_x_4208:
[----:B------:R-:W-:Y:S01]  /*37800*/  IMAD.WIDE.U32 R146, R17, -0x326172a9, RZ ;  /* 0xcd9e8d5711927825 */ /* 0x000fe200078e00ff */
[----:B------:R-:W-:Y:S02]  /*37810*/  LOP3.LUT R14, R11, R187, R183, 0x96, !PT ;  /* 0x000000bb0b0e7212 */ /* 0x000fe400078e96b7 */
[----:B------:R-:W-:Y:S02]  /*37820*/  IADD3 R187, PT, PT, R183, -0x4498517b, RZ ;  /* 0xbb67ae85b7bb7810 */ /* 0x000fe40007ffe0ff */
[----:B------:R-:W-:Y:S01]  /*37830*/  LOP3.LUT R184, R13, R147, R182, 0x96, !PT ;  /* 0x000000930db87212 */ /* 0x000fe200078e96b6 */
[----:B------:R-:W-:Y:S01]  /*37840*/  IMAD.WIDE.U32 R14, R14, -0x326172a9, RZ ;  /* 0xcd9e8d570e0e7825 */ /* 0x000fe200078e00ff */
[----:B------:R-:W-:-:S03]  /*37850*/  MOV R142, R2 ;  /* 0x00000002008e7202 */ /* 0x000fc60000000f00 */
        /* <DEDUP_REMOVED lines=51> */
[----:B------:R-:W-:Y:S02]  /*37b90*/  VIADD R147, R182, 0x8ff34781 ;  /* 0x8ff34781b6937836 */ /* 0x000fe40000000000 */
[----:B------:R-:W-:Y:S02]  /*37ba0*/  IMAD.MOV.U32 R12, RZ, RZ, R184 ;  /* 0x000000ffff0c7224 */ /* 0x000fe400078e00b8 */
[----:B------:R-:W-:Y:S01]  /*37bb0*/  IMAD.MOV.U32 R2, RZ, RZ, R14 ;  /* 0x000000ffff027224 */ /* 0x000fe200078e000e */
[----:B------:R-:W-:-:S07]  /*37bc0*/  LOP3.LUT R16, R147, R186, R185, 0x96, !PT ;  /* 0x000000ba93107212 */ /* 0x000fce00078e96b9 */
.L_x_4206:
[----:B------:R-:W-:Y:S05]  /*37bd0*/  BSYNC.RECONVERGENT B1 ;  /* 0x0000000000017941 */ /* 0x000fea0003800200 */
.L_x_4205:
        /* <DEDUP_REMOVED lines=26> */
.L_x_4212:
        /* <DEDUP_REMOVED lines=13> */
.L_x_4214:
[----:B------:R-:W-:Y:S05]  /*37e50*/  BSYNC.RECONVERGENT B2 ;  /* 0x0000000000027941 */ /* 0x000fea0003800200 */
.L_x_4213:
        /* <DEDUP_REMOVED lines=57> */
[----:B------:R-:W-:Y:S02]  /*381f0*/  IMAD.MOV.U32 R12, RZ, RZ, R184 ;  /* 0x000000ffff0c7224 */ /* 0x000fe400078e00b8 */
[----:B------:R-:W-:Y:S01]  /*38200*/  HFMA2 R184, -RZ, RZ, 0, 0 ;  /* 0x00000000ffb87431 */ /* 0x000fe200000001ff */
[----:B------:R-:W-:Y:S01]  /*38210*/  LOP3.LUT R15, R187, R146, R15, 0x96, !PT ;  /* 0x00000092bb0f7212 */ /* 0x000fe200078e960f */
[----:B------:R-:W-:-:S07]  /*38220*/  IMAD.MOV.U32 R2, RZ, RZ, R14 ;  /* 0x000000ffff027224 */ /* 0x000fce00078e000e */
.L_x_4211:
[----:B------:R-:W-:Y:S05]  /*38230*/  BSYNC.RECONVERGENT B1 ;  /* 0x0000000000017941 */ /* 0x000fea0003800200 */
.L_x_4210:
        /* <DEDUP_REMOVED lines=20> */
.L_x_4217:
        /* <DEDUP_REMOVED lines=15> */
.L_x_4219:
[----:B------:R-:W-:Y:S05]  /*38470*/  BSYNC.RECONVERGENT B2 ;  /* 0x0000000000027941 */ /* 0x000fea0003800200 */
.L_x_4218:
        /* <DEDUP_REMOVED lines=61> */
.L_x_4216:
[----:B------:R-:W-:Y:S05]  /*38850*/  BSYNC.RECONVERGENT B1 ;  /* 0x0000000000017941 */ /* 0x000fea0003800200 */
.L_x_4215:
[----:B------:R-:W-:Y:S01]  /*38860*/  I2FP.F32.U32 R143, R143 ;  /* 0x0000008f008f7245 */ /* 0x000fe20000201000 */
[----:B------:R-:W-:Y:S01]  /*38870*/  HADD2.F32 R142, -RZ, R135.H1_H1 ;  /* 0x30000087ff8e7230 */ /* 0x000fe20000004100 */
[----:B------:R-:W-:Y:S01]  /*38880*/  PRMT R141, R189, 0x5410, R141 ;  /* 0x00005410bd8d7816 */ /* 0x000fe2000000008d */
[----:B------:R-:W-:Y:S01]  /*38890*/  @P1 HADD2.F32 R147, -RZ, R139.H1_H1 ;  /* 0x3000008bff931230 */ /* 0x000fe20000004100 */
[----:B------:R-:W-:Y:S01]  /*388a0*/  PRMT R140, R145, 0x5410, R140 ;  /* 0x00005410918c7816 */ /* 0x000fe2000000008c */
[----:B------:R-:W-:Y:S01]  /*388b0*/  FFMA.FTZ R143, R143, R180, 1.1641532182693481445e-10 ;  /* 0x2f0000008f8f7423 */ /* 0x000fe200000100b4 */
[----:B------:R-:W-:Y:S01]  /*388c0*/  FMUL.FTZ R142, R142, R191 ;  /* 0x000000bf8e8e7220 */ /* 0x000fe20000410000 */
[----:B------:R-:W-:-:S03]  /*388d0*/  IMAD.MOV.U32 R184, RZ, RZ, R2 ;  /* 0x000000ffffb87224 */ /* 0x000fc600078e0002 */
[----:B------:R-:W-:-:S04]  /*388e0*/  FSETP.GTU.FTZ.AND P6, PT, R143, R190, PT ;  /* 0x000000be8f00720b */ /* 0x000fc80003fdc000 */
[----:B------:R-:W-:Y:S02]  /*388f0*/  FSEL R143, R142, RZ, !P6 ;  /* 0x000000ff8e8f7208 */ /* 0x000fe40007000000 */
[----:B------:R-:W-:-:S03]  /*38900*/  PRMT R142, R192, 0x5410, R193 ;  /* 0x00005410c08e7816 */ /* 0x000fc600000000c1 */
[----:B------:R-:W-:Y:S01]  /*38910*/  FADD.FTZ R186, R186, R143 ;  /* 0x0000008fbaba7221 */ /* 0x000fe20000010000 */
[----:B------:R-:W-:-:S03]  /*38920*/  SEL R143, RZ, 0x1, P6 ;  /* 0x00000001ff8f7807 */ /* 0x000fc60003000000 */
[----:B------:R-:W-:Y:S01]  /*38930*/  @P1 FADD.FTZ R180, R147, R186 ;  /* 0x000000ba93b41221 */ /* 0x000fe20000010000 */
[----:B------:R-:W-:Y:S02]  /*38940*/  @!P1 MOV R180, R186 ;  /* 0x000000ba00b49202 */ /* 0x000fe40000000f00 */
[----:B------:R-:W-:Y:S02]  /*38950*/  PRMT R2, R143, 0x7610, R2 ;  /* 0x000076108f027816 */ /* 0x000fe40000000002 */
[----:B------:R-:W-:-:S04]  /*38960*/  F2FP.F16.F32.PACK_AB R146, RZ, R180 ;  /* 0x000000b4ff92723e */ /* 0x000fc800000000ff */
[----:B------:R-:W-:Y:S01]  /*38970*/  PRMT R143, R188, 0x5410, R146 ;  /* 0x00005410bc8f7816 */ /* 0x000fe20000000092 */
[----:B------:R-:W-:Y:S06]  /*38980*/  BRA `(.L_x_4220) ;  /* 0x0000003000a87947 */ /* 0x000fec0003800000 */
.L_x_4139:
[----:B------:R-:W-:Y:S01]  /*38990*/  ISETP.NE.AND P2, PT, R14, 0x1, PT ;  /* 0x000000010e00780c */ /* 0x000fe20003f45270 */
[----:B------:R-:W-:Y:S01]  /*389a0*/  BSSY.RECONVERGENT B1, `(.L_x_4221) ;  /* 0x0000059000017945 */ /* 0x000fe20003800200 */
[----:B0-----:R-:W-:Y:S02]  /*389b0*/  HFMA2 R146, -RZ, RZ, 0, 1.1920928955078125e-07 ;  /* 0x00000002ff927431 */ /* 0x001fe400000001ff */
        /* <DEDUP_REMOVED lines=13> */
.L_x_4223:
        /* <DEDUP_REMOVED lines=13> */
.L_x_4225:
[----:B------:R-:W-:Y:S05]  /*38b60*/  BSYNC.RECONVERGENT B2 ;  /* 0x0000000000027941 */ /* 0x000fea0003800200 */
.L_x_4224:
        /* <DEDUP_REMOVED lines=59> */
[----:B------:R-:W-:-:S07]  /*38f20*/  HFMA2 R146, -RZ, RZ, 0, 0 ;  /* 0x00000000ff927431 */ /* 0x000fce00000001ff */
.L_x_4222:
[----:B------:R-:W-:Y:S05]  /*38f30*/  BSYNC.RECONVERGENT B1 ;  /* 0x0000000000017941 */ /* 0x000fea0003800200 */
.L_x_4221:
[----:B------:R-:W0:Y:S01]  /*38f40*/  LDC R180, c[0x0][0x408] ;  /* 0x00010200ffb47b82 */ /* 0x000e220000000800 */
[----:B------:R-:W-:Y:S01]  /*38f50*/  I2FP.F32.U32 R14, R26 ;  /* 0x0000001a000e7245 */ /* 0x000fe20000201000 */
[----:B------:R-:W-:Y:S01]  /*38f60*/  IMAD.MOV.U32 R191, RZ, RZ, 0x2f800000 ;  /* 0x2f800000ffbf7424 */ /* 0x000fe200078e00ff */
[----:B------:R-:W-:Y:S01]  /*38f70*/  LOP3.LUT R18, R18, 0xffffffef, RZ, 0xc0, !PT ;  /* 0xffffffef12127812 */ /* 0x000fe200078ec0ff */
[----:B-----5:R-:W-:Y:S01]  /*38f80*/  HADD2.F32 R145, -RZ, R140.H0_H0 ;  /* 0x2000008cff917230 */ /* 0x020fe20000004100 */
[----:B------:R-:W-:Y:S01]  /*38f90*/  BSSY.RECONVERGENT B1, `(.L_x_4226) ;  /* 0x0000062000017945 */ /* 0x000fe20003800200 */
[----:B------:R-:W-:Y:S01]  /*38fa0*/  FFMA.FTZ R14, R14, R191, 1.1641532182693481445e-10 ;  /* 0x2f0000000e0e7423 */ /* 0x000fe200000100bf */
[----:B------:R-:W-:Y:S01]  /*38fb0*/  @P1 HADD2.F32 R147, -RZ, R136.H0_H0 ;  /* 0x20000088ff931230 */ /* 0x000fe20000004100 */
[----:B------:R-:W1:Y:S01]  /*38fc0*/  LDC R189, c[0x0][0x404] ;  /* 0x00010100ffbd7b82 */ /* 0x000e620000000800 */
[----:B------:R-:W-:Y:S01]  /*38fd0*/  MOV R150, 0x2 ;  /* 0x0000000200967802 */ /* 0x000fe20000000f00 */
[----:B0-----:R-:W-:Y:S01]  /*38fe0*/  FMUL.FTZ R145, R145, R180 ;  /* 0x000000b491917220 */ /* 0x001fe20000410000 */
[----:B-1----:R-:W-:Y:S01]  /*38ff0*/  FSETP.GTU.FTZ.AND P2, PT, R14, R189, PT ;  /* 0x000000bd0e00720b */ /* 0x002fe20003f5c000 */
[----:B------:R-:W-:-:S03]  /*39000*/  IMAD.MOV.U32 R14, RZ, RZ, R12 ;  /* 0x000000ffff0e7224 */ /* 0x000fc600078e000c */
        /* <DEDUP_REMOVED lines=15> */
.L_x_4228:
        /* <DEDUP_REMOVED lines=13> */
.L_x_4230:
[----:B------:R-:W-:Y:S05]  /*391d0*/  BSYNC.RECONVERGENT B2 ;  /* 0x0000000000027941 */ /* 0x000fea0003800200 */
.L_x_4229:
        /* <DEDUP_REMOVED lines=61> */
.L_x_4227:
[----:B------:R-:W-:Y:S05]  /*395b0*/  BSYNC.RECONVERGENT B1 ;  /* 0x0000000000017941 */ /* 0x000fea0003800200 */
.L_x_4226:
[----:B------:R-:W-:Y:S01]  /*395c0*/  I2FP.F32.U32 R14, R14 ;  /* 0x0000000e000e7245 */ /* 0x000fe20000201000 */
[----:B------:R-:W-:Y:S01]  /*395d0*/  HADD2.F32 R147, -RZ, R140.H1_H1 ;  /* 0x3000008cff937230 */ /* 0x000fe20000004100 */
[----:B------:R-:W-:Y:S01]  /*395e0*/  LOP3.LUT R18, R18, 0xfffffff7, RZ, 0xc0, !PT ;  /* 0xfffffff712127812 */ /* 0x000fe200078ec0ff */
[----:B------:R-:W-:Y:S01]  /*395f0*/  @P1 HADD2.F32 R140, -RZ, R136.H1_H1 ;  /* 0x30000088ff8c1230 */ /* 0x000fe20000004100 */
[----:B------:R-:W-:Y:S01]  /*39600*/  BSSY.RECONVERGENT B1, `(.L_x_4231) ;  /* 0x0000060000017945 */ /* 0x000fe20003800200 */
[----:B------:R-:W-:Y:S01]  /*39610*/  FFMA.FTZ R14, R14, R191, 1.1641532182693481445e-10 ;  /* 0x2f0000000e0e7423 */ /* 0x000fe200000100bf */
[----:B------:R-:W-:Y:S01]  /*39620*/  FMUL.FTZ R147, R147, R180 ;  /* 0x000000b493937220 */ /* 0x000fe20000410000 */
[----:B------:R-:W-:Y:S01]  /*39630*/  IMAD.MOV.U32 R162, RZ, RZ, 0x2 ;  /* 0x00000002ffa27424 */ /* 0x000fe200078e00ff */
[----:B------:R-:W-:Y:S02]  /*39640*/  MOV R146, R12 ;  /* 0x0000000c00927202 */ /* 0x000fe40000000f00 */
        /* <DEDUP_REMOVED lines=16> */
.L_x_4233:
        /* <DEDUP_REMOVED lines=13> */
.L_x_4235:
[----:B------:R-:W-:Y:S05]  /*39820*/  BSYNC.RECONVERGENT B2 ;  /* 0x0000000000027941 */ /* 0x000fea0003800200 */
.L_x_4234:
        /* <DEDUP_REMOVED lines=61> */
.L_x_4232:
[----:B------:R-:W-:Y:S05]  /*39c00*/  BSYNC.RECONVERGENT B1 ;  /* 0x0000000000017941 */ /* 0x000fea0003800200 */
.L_x_4231:
[----:B------:R-:W-:Y:S01]  /*39c10*/  I2FP.F32.U32 R14, R146 ;  /* 0x00000092000e7245 */ /* 0x000fe20000201000 */
[----:B------:R-:W-:Y:S01]  /*39c20*/  HADD2.F32 R147, -RZ, R141.H0_H0 ;  /* 0x2000008dff937230 */ /* 0x000fe20000004100 */
[----:B------:R-:W-:Y:S01]  /*39c30*/  LOP3.LUT R18, R18, 0xfffffffb, RZ, 0xc0, !PT ;  /* 0xfffffffb12127812 */ /* 0x000fe200078ec0ff */
        /* <DEDUP_REMOVED lines=22> */
.L_x_4238:
        /* <DEDUP_REMOVED lines=13> */
.L_x_4240:
[----:B------:R-:W-:Y:S05]  /*39e70*/  BSYNC.RECONVERGENT B2 ;  /* 0x0000000000027941 */ /* 0x000fea0003800200 */
.L_x_4239:
        /* <DEDUP_REMOVED lines=61> */
.L_x_4237:
[----:B------:R-:W-:Y:S05]  /*3a250*/  BSYNC.RECONVERGENT B1 ;  /* 0x0000000000017941 */ /* 0x000fea0003800200 */
.L_x_4236:
        /* <DEDUP_REMOVED lines=25> */
.L_x_4243:
        /* <DEDUP_REMOVED lines=13> */
.L_x_4245:
[----:B------:R-:W-:Y:S05]  /*3a4c0*/  BSYNC.RECONVERGENT B2 ;  /* 0x0000000000027941 */ /* 0x000fea0003800200 */
.L_x_4244:
        /* <DEDUP_REMOVED lines=59> */
[----:B------:R-:W-:Y:S01]  /*3a880*/  IMAD.MOV.U32 R146, RZ, RZ, R190 ;  /* 0x000000ffff927224 */ /* 0x000fe200078e00be */
[----:B------:R-:W-:-:S07]  /*3a890*/  MOV R190, R14 ;  /* 0x0000000e00be7202 */ /* 0x000fce0000000f00 */
.L_x_4242:
[----:B------:R-:W-:Y:S05]  /*3a8a0*/  BSYNC.RECONVERGENT B1 ;  /* 0x0000000000017941 */ /* 0x000fea0003800200 */
.L_x_4241:
[----:B------:R-:W-:Y:S01]  /*3a8b0*/  I2FP.F32.U32 R14, R146 ;  /* 0x00000092000e7245 */ /* 0x000fe20000201000 */
[----:B------:R-:W-:Y:S01]  /*3a8c0*/  HADD2.F32 R147, -RZ, R142.H0_H0 ;  /* 0x2000008eff937230 */ /* 0x000fe20000004100 */
[----:B------:R-:W-:Y:S01]  /*3a8d0*/  ISETP.NE.AND P3, PT, R174, 0x1, PT ;  /* 0x00000001ae00780c */ /* 0x000fe20003f65270 */
[----:B------:R-:W-:Y:S01]  /*3a8e0*/  @P1 HADD2.F32 R173, -RZ, R138.H0_H0 ;  /* 0x2000008affad1230 */ /* 0x000fe20000004100 */
        /* <DEDUP_REMOVED lines=19> */
.L_x_4248:
        /* <DEDUP_REMOVED lines=13> */
.L_x_4250:
[----:B------:R-:W-:Y:S05]  /*3aaf0*/  BSYNC.RECONVERGENT B2 ;  /* 0x0000000000027941 */ /* 0x000fea0003800200 */
.L_x_4249:
        /* <DEDUP_REMOVED lines=61> */
.L_x_4247:
[----:B------:R-:W-:Y:S05]  /*3aed0*/  BSYNC.RECONVERGENT B1 ;  /* 0x0000000000017941 */ /* 0x000fea0003800200 */
.L_x_4246:
[----:B------:R-:W-:Y:S01]  /*3aee0*/  I2FP.F32.U32 R14, R146 ;  /* 0x00000092000e7245 */ /* 0x000fe20000201000 */
[----:B------:R-:W-:Y:S01]  /*3aef0*/  HADD2.F32 R147, -RZ, R142.H1_H1 ;  /* 0x3000008eff937230 */ /* 0x000fe20000004100 */
[----:B------:R-:W-:Y:S01]  /*3af00*/  ISETP.NE.AND P4, PT, R184, 0x1, PT ;  /* 0x00000001b800780c */ /* 0x000fe20003f85270 */
        /* <DEDUP_REMOVED lines=20> */
.L_x_4253:
        /* <DEDUP_REMOVED lines=13> */
.L_x_4255:
[----:B------:R-:W-:Y:S05]  /*3b120*/  BSYNC.RECONVERGENT B2 ;  /* 0x0000000000027941 */ /* 0x000fea0003800200 */
.L_x_4254:
        /* <DEDUP_REMOVED lines=61> */
.L_x_4252:
[----:B------:R-:W-:Y:S05]  /*3b500*/  BSYNC.RECONVERGENT B1 ;  /* 0x0000000000017941 */ /* 0x000fea0003800200 */
.L_x_4251:
        /* <DEDUP_REMOVED lines=8> */
[----:B------:R-:W-:Y:S01]  /*3b590*/  FSETP.GTU.FTZ.AND P4, PT, R14, R189, PT ;  /* 0x000000bd0e00720b */ /* 0x000fe20003f9c000 */
[----:B------:R-:W-:-:S03]  /*3b5a0*/  HFMA2 R14, -RZ, RZ, 0, 1.1920928955078125e-07 ;  /* 0x00000002ff0e7431 */ /* 0x000fc600000001ff */
        /* <DEDUP_REMOVED lines=13> */
.L_x_4258:
        /* <DEDUP_REMOVED lines=13> */
.L_x_4260:
[----:B------:R-:W-:Y:S05]  /*3b750*/  BSYNC.RECONVERGENT B2 ;  /* 0x0000000000027941 */ /* 0x000fea0003800200 */
.L_x_4259:
        /* <DEDUP_REMOVED lines=57> */
[----:B------:R-:W-:Y:S02]  /*3baf0*/  IMAD.MOV.U32 R190, RZ, RZ, R14 ;  /* 0x000000ffffbe7224 */ /* 0x000fe400078e000e */
[----:B------:R-:W-:Y:S02]  /*3bb00*/  HFMA2 R14, -RZ, RZ, 0, 0 ;  /* 0x00000000ff0e7431 */ /* 0x000fe400000001ff */
[----:B------:R-:W-:Y:S01]  /*3bb10*/  IMAD.MOV.U32 R12, RZ, RZ, R184 ;  /* 0x000000ffff0c7224 */ /* 0x000fe200078e00b8 */
[----:B------:R-:W-:-:S07]  /*3bb20*/  LOP3.LUT R16, R147, R186, R185, 0x96, !PT ;  /* 0x000000ba93107212 */ /* 0x000fce00078e96b9 */
.L_x_4257:
[----:B------:R-:W-:Y:S05]  /*3bb30*/  BSYNC.RECONVERGENT B1 ;  /* 0x0000000000017941 */ /* 0x000fea0003800200 */
.L_x_4256:
[----:B------:R-:W-:Y:S01]  /*3bb40*/  I2FP.F32.U32 R146, R146 ;  /* 0x0000009200927245 */ /* 0x000fe20000201000 */
[----:B------:R-:W-:Y:S01]  /*3bb50*/  HADD2.F32 R143, -RZ, R143.H1_H1 ;  /* 0x3000008fff8f7230 */ /* 0x000fe20000004100 */
[----:B------:R-:W-:Y:S01]  /*3bb60*/  PRMT R142, R192, 0x5410, R142 ;  /* 0x00005410c08e7816 */ /* 0x000fe2000000008e */
[----:B------:R-:W-:Y:S01]  /*3bb70*/  @P1 HADD2.F32 R147, -RZ, R139.H1_H1 ;  /* 0x3000008bff931230 */ /* 0x000fe20000004100 */
[----:B------:R-:W-:Y:S01]  /*3bb80*/  PRMT R141, R188, 0x5410, R141 ;  /* 0x00005410bc8d7816 */ /* 0x000fe2000000008d */
[----:B------:R-:W-:Y:S01]  /*3bb90*/  FFMA.FTZ R146, R146, R191, 1.1641532182693481445e-10 ;  /* 0x2f00000092927423 */ /* 0x000fe200000100bf */
[----:B------:R-:W-:Y:S01]  /*3bba0*/  FMUL.FTZ R143, R143, R180 ;  /* 0x000000b48f8f7220 */ /* 0x000fe20000410000 */
[----:B------:R-:W-:Y:S01]  /*3bbb0*/  IMAD.MOV.U32 R184, RZ, RZ, R190 ;  /* 0x000000ffffb87224 */ /* 0x000fe200078e00be */
[----:B------:R-:W-:Y:S02]  /*3bbc0*/  PRMT R140, R145, 0x5410, R140 ;  /* 0x00005410918c7816 */ /* 0x000fe4000000008c */
[----:B------:R-:W-:-:S04]  /*3bbd0*/  FSETP.GTU.FTZ.AND P5, PT, R146, R189, PT ;  /* 0x000000bd9200720b */ /* 0x000fc80003fbc000 */
[----:B------:R-:W-:Y:S02]  /*3bbe0*/  FSEL R180, R143, RZ, !P5 ;  /* 0x000000ff8fb47208 */ /* 0x000fe40006800000 */
[----:B------:R-:W-:-:S03]  /*3bbf0*/  PLOP3.LUT P5, PT, P5, PT, PT, 0x8, 0x80 ;  /* 0x000000000080781c */ /* 0x000fc60002fae170 */
[----:B------:R-:W-:-:S05]  /*3bc00*/  @P1 FADD.FTZ R180, R147, R180 ;  /* 0x000000b493b41221 */ /* 0x000fca0000010000 */
[----:B------:R-:W-:-:S04]  /*3bc10*/  F2FP.F16.F32.PACK_AB R143, RZ, R180 ;  /* 0x000000b4ff8f723e */ /* 0x000fc800000000ff */
[----:B------:R-:W-:-:S07]  /*3bc20*/  PRMT R143, R193, 0x5410, R143 ;  /* 0x00005410c18f7816 */ /* 0x000fce000000008f */
.L_x_4220:
        /* <DEDUP_REMOVED lines=43> */
.L_x_4138:
[----:B------:R-:W-:Y:S05]  /*3bee0*/  BSYNC.RECONVERGENT B0 ;  /* 0x0000000000007941 */ /* 0x000fea0003800200 */
.L_x_4137:
        /* <DEDUP_REMOVED lines=179> */
.L_x_4286:
        /* <DEDUP_REMOVED lines=18> */
[----:B------:R-:W-:Y:S02]  /*3cb40*/  HADD2.F32 R147, -RZ, R39.H1_H1 ;  /* 0x30000027ff937230 */ /* 0x000fe40000004100 */
[--C-:B-1----:R-:W-:Y:S01]  /*3cb50*/  FADD.FTZ R140, R166, -R191.reuse ;  /* 0x800000bfa68c7221 */ /* 0x102fe20000010000 */
        /* <DEDUP_REMOVED lines=8> */
[----:B0-----:R-:W-:Y:S01]  /*3cbe0*/  FMUL.FTZ R146, R185, R144 ;  /* 0x00000090b9927220 */ /* 0x001fe20000410000 */
        /* <DEDUP_REMOVED lines=61> */
[----:B------:R-:W-:Y:S01]  /*3cfc0*/  F2FP.F16.F32.PACK_AB R146, R205, R200 ;  /* 0x000000c8cd92723e */ /* 0x000fe200000000ff */
[----:B------:R2:W-:Y:S01]  /*3cfd0*/  STG.E.128 desc[UR6][R188.64], R140 ;  /* 0x0000008cbc007986 */ /* 0x0005e2000c101d06 */
[----:B------:R-:W-:Y:S01]  /*3cfe0*/  F2FP.F16.F32.PACK_AB R145, R199, R196 ;  /* 0x000000c4c791723e */ /* 0x000fe200000000ff */
[----:B------:R-:W-:Y:S01]  /*3cff0*/  VIADD R181, R181, 0x20 ;  /* 0x00000020b5b57836 */ /* 0x000fe20000000000 */
[----:B------:R-:W-:-:S05]  /*3d000*/  F2FP.F16.F32.PACK_AB R144, R195, R190 ;  /* 0x000000bec390723e */ /* 0x000fca00000000ff */
[----:B------:R2:W-:Y:S02]  /*3d010*/  STG.E.128 desc[UR6][R186.64], R144 ;  /* 0x00000090ba007986 */ /* 0x0005e4000c101d06 */
.L_x_4263:
[----:B------:R-:W-:Y:S05]  /*3d020*/  BSYNC.RECONVERGENT B0 ;  /* 0x0000000000007941 */ /* 0x000fea0003800200 */
.L_x_4262:
[----:B------:R-:W-:Y:S01]  /*3d030*/  LOP3.LUT P0, RZ, R18, 0x400, RZ, 0xc0, !PT ;  /* 0x0000040012ff7812 */ /* 0x000fe2000780c0ff */
[----:B------:R-:W-:-:S12]  /*3d040*/  BSSY.RECONVERGENT B0, `(.L_x_4264) ;  /* 0x0000051000007945 */ /* 0x000fd80003800200 */
[----:B------:R-:W-:Y:S05]  /*3d050*/  @!P0 BRA `(.L_x_4265) ;  /* 0x00000004003c8947 */ /* 0x000fea0003800000 */
[--C-:B--2---:R-:W-:Y:S01]  /*3d060*/  FADD.FTZ R144, R176, -R191.reuse ;  /* 0x800000bfb0907221 */ /* 0x104fe20000010000 */
        /* <DEDUP_REMOVED lines=74> */
[----:B------:R-:W-:Y:S02]  /*3d510*/  F2FP.F16.F32.PACK_AB R145, R199, R196 ;  /* 0x000000c4c791723e */ /* 0x000fe400000000ff */
[----:B------:R-:W-:Y:S02]  /*3d520*/  F2FP.F16.F32.PACK_AB R144, R195, R190 ;  /* 0x000000bec390723e */ /* 0x000fe400000000ff */
[----:B------:R-:W-:-:S03]  /*3d530*/  IADD3 R181, PT, PT, R181, 0x20, RZ ;  /* 0x00000020b5b57810 */ /* 0x000fc60007ffe0ff */
[----:B------:R3:W-:Y:S04]  /*3d540*/  STG.E.128 desc[UR6][R186.64], R144 ;  /* 0x00000090ba007986 */ /* 0x0007e8000c101d06 */
.L_x_4265:
[----:B------:R-:W-:Y:S05]  /*3d550*/  BSYNC.RECONVERGENT B0 ;  /* 0x0000000000007941 */ /* 0x000fea0003800200 */
.L_x_4264:
[----:B------:R-:W-:Y:S01]  /*3d560*/  LOP3.LUT P0, RZ, R18, 0x100, RZ, 0xc0, !PT ;  /* 0x0000010012ff7812 */ /* 0x000fe2000780c0ff */
[----:B------:R-:W-:-:S12]  /*3d570*/  BSSY.RECONVERGENT B0, `(.L_x_4266) ;  /* 0x0000051000007945 */ /* 0x000fd80003800200 */
[----:B------:R-:W-:Y:S05]  /*3d580*/  @!P0 BRA `(.L_x_4267) ;  /* 0x00000004003c8947 */ /* 0x000fea0003800000 */
[--C-:B--23--:R-:W-:Y:S01]  /*3d590*/  FADD.FTZ R144, R177, -R191.reuse ;  /* 0x800000bfb1907221 */ /* 0x10cfe20000010000 */
        /* <DEDUP_REMOVED lines=78> */
.L_x_4267:
[----:B------:R-:W-:Y:S05]  /*3da80*/  BSYNC.RECONVERGENT B0 ;  /* 0x0000000000007941 */ /* 0x000fea0003800200 */
.L_x_4266:
[----:B------:R-:W-:Y:S01]  /*3da90*/  LOP3.LUT P0, RZ, R18, 0x80, RZ, 0xc0, !PT ;  /* 0x0000008012ff7812 */ /* 0x000fe2000780c0ff */
[----:B------:R-:W-:-:S12]  /*3daa0*/  BSSY.RECONVERGENT B0, `(.L_x_4268) ;  /* 0x0000051000007945 */ /* 0x000fd80003800200 */
[----:B------:R-:W-:Y:S05]  /*3dab0*/  @!P0 BRA `(.L_x_4269) ;  /* 0x00000004003c8947 */ /* 0x000fea0003800000 */
[--C-:B--234-:R-:W-:Y:S01]  /*3dac0*/  FADD.FTZ R144, R178, -R191.reuse ;  /* 0x800000bfb2907221 */ /* 0x11cfe20000010000 */
        /* <DEDUP_REMOVED lines=78> */
.L_x_4269:
[----:B------:R-:W-:Y:S05]  /*3dfb0*/  BSYNC.RECONVERGENT B0 ;  /* 0x0000000000007941 */ /* 0x000fea0003800200 */
.L_x_4268:
[----:B------:R-:W-:Y:S01]  /*3dfc0*/  LOP3.LUT P0, RZ, R18, 0x40, RZ, 0xc0, !PT ;  /* 0x0000004012ff7812 */ /* 0x000fe2000780c0ff */
[----:B------:R-:W-:-:S12]  /*3dfd0*/  BSSY.RECONVERGENT B0, `(.L_x_4270) ;  /* 0x0000051000007945 */ /* 0x000fd80003800200 */
[----:B------:R-:W-:Y:S05]  /*3dfe0*/  @!P0 BRA `(.L_x_4271) ;  /* 0x00000004003c8947 */ /* 0x000fea0003800000 */
[--C-:B0-234-:R-:W-:Y:S01]  /*3dff0*/  FADD.FTZ R144, R179, -R191.reuse ;  /* 0x800000bfb3907221 */ /* 0x11dfe20000010000 */
        /* <DEDUP_REMOVED lines=78> */
.L_x_4271:
[----:B------:R-:W-:Y:S05]  /*3e4e0*/  BSYNC.RECONVERGENT B0 ;  /* 0x0000000000007941 */ /* 0x000fea0003800200 */
.L_x_4270:
[----:B------:R-:W-:Y:S01]  /*3e4f0*/  LOP3.LUT P0, RZ, R18, 0x20, RZ, 0xc0, !PT ;  /* 0x0000002012ff7812 */ /* 0x000fe2000780c0ff */
[----:B------:R-:W-:-:S12]  /*3e500*/  BSSY.RECONVERGENT B0, `(.L_x_4272) ;  /* 0x0000050000007945 */ /* 0x000fd80003800200 */
[----:B------:R-:W-:Y:S05]  /*3e510*/  @!P0 BRA `(.L_x_4273) ;  /* 0x0000000400388947 */ /* 0x000fea0003800000 */
[--C-:B01234-:R-:W-:Y:S01]  /*3e520*/  FADD.FTZ R140, R26, -R191.reuse ;  /* 0x800000bf1a8c7221 */ /* 0x11ffe20000010000 */
[----:B------:R-:W-:Y:S02]  /*3e530*/  HADD2.F32 R141, -RZ, R120.H0_H0 ;  /* 0x20000078ff8d7230 */ /* 0x000fe40000004100 */
[--C-:B------:R-:W-:Y:S01]  /*3e540*/  FADD.FTZ R142, R149, -R191.reuse ;  /* 0x800000bf958e7221 */ /* 0x100fe20000010000 */
[----:B------:R-:W-:Y:S02]  /*3e550*/  HADD2.F32 R143, -RZ, R124.H0_H0 ;  /* 0x2000007cff8f7230 */ /* 0x000fe40000004100 */
[----:B------:R-:W-:Y:S01]  /*3e560*/  FMUL.FTZ R140, R185, R140 ;  /* 0x0000008cb98c7220 */ /* 0x000fe20000410000 */
[--C-:B------:R-:W-:Y:S01]  /*3e570*/  FADD.FTZ R144, R150, -R191.reuse ;  /* 0x800000bf96907221 */ /* 0x100fe20000010000 */
[--C-:B------:R-:W-:Y:S01]  /*3e580*/  FADD.FTZ R146, R161, -R191.reuse ;  /* 0x800000bfa1927221 */ /* 0x100fe20000010000 */
[--C-:B------:R-:W-:Y:S01]  /*3e590*/  FADD.FTZ R188, R162, -R191.reuse ;  /* 0x800000bfa2bc7221 */ /* 0x100fe20000010000 */
[--C-:B------:R-:W-:Y:S01]  /*3e5a0*/  FADD.FTZ R194, R173, -R191.reuse ;  /* 0x800000bfadc27221 */ /* 0x100fe20000010000 */
[--C-:B------:R-:W-:Y:S01]  /*3e5b0*/  FADD.FTZ R198, R174, -R191.reuse ;  /* 0x800000bfaec67221 */ /* 0x100fe20000010000 */
[----:B------:R-:W-:Y:S01]  /*3e5c0*/  FADD.FTZ R200, R180, -R191 ;  /* 0x800000bfb4c87221 */ /* 0x000fe20000010000 */
[----:B------:R-:W-:Y:S01]  /*3e5d0*/  FFMA.FTZ R143, R140, R141, R143 ;  /* 0x0000008d8c8f7223 */ /* 0x000fe2000001008f */
[C---:B------:R-:W-:Y:S01]  /*3e5e0*/  FMUL.FTZ R142, R185.reuse, R142 ;  /* 0x0000008eb98e7220 */ /* 0x040fe20000410000 */
[C---:B------:R-:W-:Y:S01]  /*3e5f0*/  FMUL.FTZ R186, R185.reuse, R144 ;  /* 0x00000090b9ba7220 */ /* 0x040fe20000410000 */
[C---:B------:R-:W-:Y:S01]  /*3e600*/  FMUL.FTZ R190, R185.reuse, R146 ;  /* 0x00000092b9be7220 */ /* 0x040fe20000410000 */
[C---:B------:R-:W-:Y:S01]  /*3e610*/  FMUL.FTZ R192, R185.reuse, R188 ;  /* 0x000000bcb9c07220 */ /* 0x040fe20000410000 */
[C---:B------:R-:W-:Y:S01]  /*3e620*/  FMUL.FTZ R196, R185.reuse, R194 ;  /* 0x000000c2b9c47220 */ /* 0x040fe20000410000 */
[C---:B------:R-:W-:Y:S01]  /*3e630*/  FMUL.FTZ R198, R185.reuse, R198 ;  /* 0x000000c6b9c67220 */ /* 0x040fe20000410000 */
[----:B------:R-:W-:Y:S01]  /*3e640*/  FMUL.FTZ R200, R185, R200 ;  /* 0x000000c8b9c87220 */ /* 0x000fe20000410000 */
[----:B------:R-:W-:-:S02]  /*3e650*/  HADD2.F32 R141, -RZ, R116.H0_H0 ;  /* 0x20000074ff8d7230 */ /* 0x000fc40000004100 */
[----:B------:R-:W-:Y:S02]  /*3e660*/  HADD2.F32 R145, -RZ, R128.H0_H0 ;  /* 0x20000080ff917230 */ /* 0x000fe40000004100 */
[----:B------:R-:W-:Y:S02]  /*3e670*/  HADD2.F32 R147, -RZ, R120.H1_H1 ;  /* 0x30000078ff937230 */ /* 0x000fe40000004100 */
[----:B------:R-:W-:Y:S02]  /*3e680*/  HADD2.F32 R185, -RZ, R124.H1_H1 ;  /* 0x3000007cffb97230 */ /* 0x000fe40000004100 */
[----:B------:R-:W-:Y:S01]  /*3e690*/  FFMA.FTZ R144, R140, R141, R145 ;  /* 0x0000008d8c907223 */ /* 0x000fe20000010091 */
[----:B------:R-:W-:Y:S02]  /*3e6a0*/  HADD2.F32 R187, -RZ, R116.H1_H1 ;  /* 0x30000074ffbb7230 */ /* 0x000fe40000004100 */
[----:B------:R-:W-:Y:S02]  /*3e6b0*/  HADD2.F32 R146, -RZ, R128.H1_H1 ;  /* 0x30000080ff927230 */ /* 0x000fe40000004100 */
[----:B------:R-:W-:Y:S01]  /*3e6c0*/  FFMA.FTZ R140, R142, R147, R185 ;  /* 0x000000938e8c7223 */ /* 0x000fe200000100b9 */
[----:B------:R-:W-:-:S02]  /*3e6d0*/  HADD2.F32 R189, -RZ, R121.H0_H0 ;  /* 0x20000079ffbd7230 */ /* 0x000fc40000004100 */
        /* <DEDUP_REMOVED lines=11> */
[----:B------:R-:W0:Y:S01]  /*3e790*/  LDC.64 R186, c[0x0][0x428] ;  /* 0x00010a00ffba7b82 */ /* 0x000e220000000a00 */
[----:B------:R-:W-:Y:S02]  /*3e7a0*/  HADD2.F32 R142, -RZ, R129.H1_H1 ;  /* 0x30000081ff8e7230 */ /* 0x000fe40000004100 */
[C---:B------:R-:W-:Y:S01]  /*3e7b0*/  FFMA.FTZ R146, R190.reuse, R147, R191 ;  /* 0x00000093be927223 */ /* 0x040fe200000100bf */
[----:B------:R-:W-:Y:S02]  /*3e7c0*/  HADD2.F32 R195, -RZ, R122.H0_H0 ;  /* 0x2000007affc37230 */ /* 0x000fe40000004100 */
[----:B------:R-:W-:Y:S02]  /*3e7d0*/  HADD2.F32 R197, -RZ, R126.H0_H0 ;  /* 0x2000007effc57230 */ /* 0x000fe40000004100 */
[----:B------:R-:W-:Y:S01]  /*3e7e0*/  FFMA.FTZ R190, R190, R193, R142 ;  /* 0x000000c1bebe7223 */ /* 0x000fe2000001008e */
[----:B------:R-:W-:Y:S01]  /*3e7f0*/  HADD2.F32 R199, -RZ, R118.H0_H0 ;  /* 0x20000076ffc77230 */ /* 0x000fe20000004100 */
[----:B------:R-:W1:Y:S01]  /*3e800*/  LDC.64 R188, c[0x0][0x430] ;  /* 0x00010c00ffbc7b82 */ /* 0x000e620000000a00 */
[----:B------:R-:W-:-:S02]  /*3e810*/  HADD2.F32 R194, -RZ, R130.H0_H0 ;  /* 0x20000082ffc27230 */ /* 0x000fc40000004100 */
[----:B------:R-:W-:Y:S01]  /*3e820*/  FFMA.FTZ R142, R192, R195, R197 ;  /* 0x000000c3c08e7223 */ /* 0x000fe200000100c5 */
[----:B------:R-:W-:Y:S01]  /*3e830*/  HADD2.F32 R201, -RZ, R122.H1_H1 ;  /* 0x3000007affc97230 */ /* 0x000fe20000004100 */
[----:B------:R-:W-:Y:S01]  /*3e840*/  F2FP.F16.F32.PACK_AB R141, R146, R141 ;  /* 0x0000008d928d723e */ /* 0x000fe200000000ff */
[----:B------:R-:W-:Y:S02]  /*3e850*/  HADD2.F32 R203, -RZ, R126.H1_H1 ;  /* 0x3000007effcb7230 */ /* 0x000fe40000004100 */
[----:B------:R-:W-:Y:S01]  /*3e860*/  FFMA.FTZ R194, R192, R199, R194 ;  /* 0x000000c7c0c27223 */ /* 0x000fe200000100c2 */
[----:B------:R-:W-:Y:S01]  /*3e870*/  HADD2.F32 R147, -RZ, R118.H1_H1 ;  /* 0x30000076ff937230 */ /* 0x000fe20000004100 */
[----:B------:R-:W-:Y:S01]  /*3e880*/  F2FP.F16.F32.PACK_AB R145, R190, R145 ;  /* 0x00000091be91723e */ /* 0x000fe200000000ff */
        /* <DEDUP_REMOVED lines=13> */
[----:B------:R-:W-:Y:S02]  /*3e960*/  HADD2.F32 R205, -RZ, R119.H1_H1 ;  /* 0x30000077ffcd7230 */ /* 0x000fe40000004100 */
[----:B------:R-:W-:Y:S02]  /*3e970*/  HADD2.F32 R202, -RZ, R131.H1_H1 ;  /* 0x30000083ffca7230 */ /* 0x000fe40000004100 */
[----:B------:R-:W-:Y:S01]  /*3e980*/  FFMA.FTZ R192, R200, R199, R203 ;  /* 0x000000c7c8c07223 */ /* 0x000fe200000100cb */
[----:B0-----:R-:W-:-:S04]  /*3e990*/  IMAD.WIDE.U32 R186, R181, 0x10, R186 ;  /* 0x00000010b5ba7825 */ /* 0x001fc800078e00ba */
[----:B------:R-:W-:Y:S01]  /*3e9a0*/  FFMA.FTZ R202, R200, R205, R202 ;  /* 0x000000cdc8ca7223 */ /* 0x000fe200000100ca */
[----:B------:R-:W-:Y:S01]  /*3e9b0*/  F2FP.F16.F32.PACK_AB R143, R192, R193 ;  /* 0x000000c1c08f723e */ /* 0x000fe200000000ff */
[----:B-1----:R-:W-:-:S03]  /*3e9c0*/  IMAD.WIDE.U32 R188, R181, 0x10, R188 ;  /* 0x00000010b5bc7825 */ /* 0x002fc600078e00bc */
[----:B------:R-:W-:Y:S01]  /*3e9d0*/  F2FP.F16.F32.PACK_AB R147, R202, R147 ;  /* 0x00000093ca93723e */ /* 0x000fe200000000ff */
[----:B------:R0:W-:Y:S04]  /*3e9e0*/  STG.E.128 desc[UR6][R186.64], R140 ;  /* 0x0000008cba007986 */ /* 0x0001e8000c101d06 */
[----:B------:R0:W-:Y:S02]  /*3e9f0*/  STG.E.128 desc[UR6][R188.64], R144 ;  /* 0x00000090bc007986 */ /* 0x0001e4000c101d06 */
.L_x_4273:
[----:B------:R-:W-:Y:S05]  /*3ea00*/  BSYNC.RECONVERGENT B0 ;  /* 0x0000000000007941 */ /* 0x000fea0003800200 */
.L_x_4272:
[----:B01234-:R-:W0:Y:S02]  /*3ea10*/  LDC.64 R140, c[0x0][0x380] ;  /* 0x0000e000ff8c7b82 */ /* 0x01fe240000000a00 */
[----:B0-----:R-:W-:-:S04]  /*3ea20*/  LEA R20, R140, R20, 0x2 ;  /* 0x000000148c147211 */ /* 0x001fc800078e10ff */
[----:B------:R-:W-:-:S13]  /*3ea30*/  ISETP.GE.AND P0, PT, R20, R141, PT ;  /* 0x0000008d1400720c */ /* 0x000fda0003f06270 */
[----:B------:R-:W-:Y:S05]  /*3ea40*/  @!P0 BRA `(.L_x_4274) ;  /* 0xfffffc3400408947 */ /* 0x000fea000383ffff */
[----:B------:R-:W-:Y:S05]  /*3ea50*/  EXIT ;  /* 0x000000000000794d */ /* 0x000fea0003800000 */
.L_x_4261:
        /* <DEDUP_REMOVED lines=8> */
.L_x_4276:
[----:B------:R-:W-:Y:S05]  /*3eae0*/  BSYNC B0 ;  /* 0x0000000000007941 */ /* 0x000fea0003800000 */
.L_x_4275:
        /* <DEDUP_REMOVED lines=10> */
.L_x_4277:
[----:B------:R-:W-:Y:S01]  /*3eb90*/  HFMA2 R188, -RZ, RZ, 0, 2.384185791015625e-07 ;  /* 0x00000004ffbc7431 */ /* 0x000fe200000001ff */
[----:B------:R-:W-:-:S05]  /*3eba0*/  MOV R143, R187 ;  /* 0x000000bb008f7202 */ /* 0x000fca0000000f00 */
[----:B------:R-:W-:-:S04]  /*3ebb0*/  FADD.FTZ R143, R142, R143 ;  /* 0x0000008f8e8f7221 */ /* 0x000fc80000010000 */
[----:B------:R-:W-:-:S07]  /*3ebc0*/  IMAD.MOV.U32 R189, RZ, RZ, R143 ;  /* 0x000000ffffbd7224 */ /* 0x000fce00078e008f */
[----:B------:R-:W-:Y:S05]  /*3ebd0*/  WARPSYNC.COLLECTIVE R186, `(.L_x_4278) ;  /* 0x00000000ba087348 */ /* 0x000fea0003c00000 */
[----:B------:R0:W1:Y:S02]  /*3ebe0*/  SHFL.BFLY P6, R187, R189, R188, R191 ;  /* 0x0c0000bcbdbb7389 */ /* 0x00006400000c00bf */
[----:B01----:R-:W-:Y:S05]  /*3ebf0*/  ENDCOLLECTIVE ;  /* 0x000000000000791b */ /* 0x003fea0003800000 */
.L_x_4278:
[----:B------:R-:W-:Y:S02]  /*3ec00*/  IMAD.MOV.U32 R188, RZ, RZ, 0x8 ;  /* 0x00000008ffbc7424 */ /* 0x000fe400078e00ff */
[----:B------:R-:W-:-:S04]  /*3ec10*/  IMAD.MOV.U32 R140, RZ, RZ, R187 ;  /* 0x000000ffff8c7224 */ /* 0x000fc800078e00bb */
[----:B------:R-:W-:-:S05]  /*3ec20*/  FADD.FTZ R146, R143, R140 ;  /* 0x0000008c8f927221 */ /* 0x000fca0000010000 */
[----:B------:R-:W-:-:S07]  /*3ec30*/  MOV R189, R146 ;  /* 0x0000009200bd7202 */ /* 0x000fce0000000f00 */
[----:B------:R-:W-:Y:S05]  /*3ec40*/  WARPSYNC.COLLECTIVE R186, `(.L_x_4279) ;  /* 0x00000000ba087348 */ /* 0x000fea0003c00000 */
[----:B------:R0:W1:Y:S02]  /*3ec50*/  SHFL.BFLY P6, R187, R189, R188, R191 ;  /* 0x0c0000bcbdbb7389 */ /* 0x00006400000c00bf */
[----:B01----:R-:W-:Y:S05]  /*3ec60*/  ENDCOLLECTIVE ;  /* 0x000000000000791b */ /* 0x003fea0003800000 */
.L_x_4279:
[----:B------:R-:W-:Y:S01]  /*3ec70*/  HFMA2 R188, -RZ, RZ, 0, 9.5367431640625e-07 ;  /* 0x00000010ffbc7431 */ /* 0x000fe200000001ff */
[----:B------:R-:W-:-:S05]  /*3ec80*/  MOV R145, R187 ;  /* 0x000000bb00917202 */ /* 0x000fca0000000f00 */
[----:B------:R-:W-:-:S04]  /*3ec90*/  FADD.FTZ R147, R146, R145 ;  /* 0x0000009192937221 */ /* 0x000fc80000010000 */
[----:B------:R-:W-:-:S07]  /*3eca0*/  IMAD.MOV.U32 R189, RZ, RZ, R147 ;  /* 0x000000ffffbd7224 */ /* 0x000fce00078e0093 */
[----:B------:R-:W-:Y:S05]  /*3ecb0*/  WARPSYNC.COLLECTIVE R186, `(.L_x_4280) ;  /* 0x00000000ba087348 */ /* 0x000fea0003c00000 */
[----:B------:R0:W1:Y:S02]  /*3ecc0*/  SHFL.BFLY P6, R187, R189, R188, R191 ;  /* 0x0c0000bcbdbb7389 */ /* 0x00006400000c00bf */
[----:B01----:R-:W-:Y:S05]  /*3ecd0*/  ENDCOLLECTIVE ;  /* 0x000000000000791b */ /* 0x003fea0003800000 */
.L_x_4280:
        /* <DEDUP_REMOVED lines=105> */
.L_x_4281:
[----:B------:R-:W-:Y:S01]  /*3f370*/  HFMA2 R188, -RZ, RZ, 0, 1.1920928955078125e-07 ;  /* 0x00000002ffbc7431 */ /* 0x000fe200000001ff */
[----:B------:R-:W-:-:S05]  /*3f380*/  MOV R141, R187 ;  /* 0x000000bb008d7202 */ /* 0x000fca0000000f00 */
[----:B------:R-:W-:-:S04]  /*3f390*/  FADD.FTZ R141, R140, R141 ;  /* 0x0000008d8c8d7221 */ /* 0x000fc80000010000 */
[----:B------:R-:W-:-:S07]  /*3f3a0*/  IMAD.MOV.U32 R189, RZ, RZ, R141 ;  /* 0x000000ffffbd7224 */ /* 0x000fce00078e008d */
[----:B------:R-:W-:Y:S05]  /*3f3b0*/  WARPSYNC.COLLECTIVE R186, `(.L_x_4282) ;  /* 0x00000000ba087348 */ /* 0x000fea0003c00000 */
[----:B------:R0:W1:Y:S02]  /*3f3c0*/  SHFL.BFLY P6, R187, R189, R188, R191 ;  /* 0x0c0000bcbdbb7389 */ /* 0x00006400000c00bf */
[----:B01----:R-:W-:Y:S05]  /*3f3d0*/  ENDCOLLECTIVE ;  /* 0x000000000000791b */ /* 0x003fea0003800000 */
.L_x_4282:
[----:B------:R-:W-:Y:S02]  /*3f3e0*/  IMAD.MOV.U32 R188, RZ, RZ, 0x4 ;  /* 0x00000004ffbc7424 */ /* 0x000fe400078e00ff */
[----:B------:R-:W-:-:S04]  /*3f3f0*/  IMAD.MOV.U32 R142, RZ, RZ, R187 ;  /* 0x000000ffff8e7224 */ /* 0x000fc800078e00bb */
[----:B------:R-:W-:-:S05]  /*3f400*/  FADD.FTZ R142, R141, R142 ;  /* 0x0000008e8d8e7221 */ /* 0x000fca0000010000 */
[----:B------:R-:W-:-:S07]  /*3f410*/  MOV R189, R142 ;  /* 0x0000008e00bd7202 */ /* 0x000fce0000000f00 */
[----:B------:R-:W-:Y:S05]  /*3f420*/  WARPSYNC.COLLECTIVE R186, `(.L_x_4283) ;  /* 0x00000000ba087348 */ /* 0x000fea0003c00000 */
[----:B------:R0:W1:Y:S02]  /*3f430*/  SHFL.BFLY P6, R187, R189, R188, R191 ;  /* 0x0c0000bcbdbb7389 */ /* 0x00006400000c00bf */
[----:B01----:R-:W-:Y:S05]  /*3f440*/  ENDCOLLECTIVE ;  /* 0x000000000000791b */ /* 0x003fea0003800000 */
.L_x_4283:
[----:B------:R-:W-:Y:S01]  /*3f450*/  HFMA2 R188, -RZ, RZ, 0, 4.76837158203125e-07 ;  /* 0x00000008ffbc7431 */ /* 0x000fe200000001ff */
[----:B------:R-:W-:-:S05]  /*3f460*/  MOV R143, R187 ;  /* 0x000000bb008f7202 */ /* 0x000fca0000000f00 */
[----:B------:R-:W-:-:S04]  /*3f470*/  FADD.FTZ R143, R142, R143 ;  /* 0x0000008f8e8f7221 */ /* 0x000fc80000010000 */
[----:B------:R-:W-:-:S07]  /*3f480*/  IMAD.MOV.U32 R189, RZ, RZ, R143 ;  /* 0x000000ffffbd7224 */ /* 0x000fce00078e008f */
[----:B------:R-:W-:Y:S05]  /*3f490*/  WARPSYNC.COLLECTIVE R186, `(.L_x_4284) ;  /* 0x00000000ba087348 */ /* 0x000fea0003c00000 */
[----:B------:R0:W1:Y:S02]  /*3f4a0*/  SHFL.BFLY P6, R187, R189, R188, R191 ;  /* 0x0c0000bcbdbb7389 */ /* 0x00006400000c00bf */
[----:B01----:R-:W-:Y:S05]  /*3f4b0*/  ENDCOLLECTIVE ;  /* 0x000000000000791b */ /* 0x003fea0003800000 */
.L_x_4284:
[----:B------:R-:W-:Y:S02]  /*3f4c0*/  IMAD.MOV.U32 R188, RZ, RZ, 0x10 ;  /* 0x00000010ffbc7424 */ /* 0x000fe400078e00ff */
[----:B------:R-:W-:-:S04]  /*3f4d0*/  IMAD.MOV.U32 R146, RZ, RZ, R187 ;  /* 0x000000ffff927224 */ /* 0x000fc800078e00bb */
[----:B------:R-:W-:-:S05]  /*3f4e0*/  FADD.FTZ R146, R143, R146 ;  /* 0x000000928f927221 */ /* 0x000fca0000010000 */
[----:B------:R-:W-:-:S07]  /*3f4f0*/  MOV R189, R146 ;  /* 0x0000009200bd7202 */ /* 0x000fce0000000f00 */
[----:B------:R-:W-:Y:S05]  /*3f500*/  WARPSYNC.COLLECTIVE R186, `(.L_x_4285) ;  /* 0x00000000ba087348 */ /* 0x000fea0003c00000 */
[----:B------:R0:W1:Y:S02]  /*3f510*/  SHFL.BFLY P6, R187, R189, R188, R191 ;  /* 0x0c0000bcbdbb7389 */ /* 0x00006400000c00bf */
[----:B01----:R-:W-:Y:S05]  /*3f520*/  ENDCOLLECTIVE ;  /* 0x000000000000791b */ /* 0x003fea0003800000 */
.L_x_4285:
[----:B------:R-:W-:Y:S01]  /*3f530*/  MOV R147, R187 ;  /* 0x000000bb00937202 */ /* 0x000fe20000000f00 */
[----:B------:R-:W-:Y:S06]  /*3f540*/  BRA `(.L_x_4286) ;  /* 0xffffffd400347947 */ /* 0x000fec000383ffff */
.L_x_4287:
        /* <DEDUP_REMOVED lines=11> */
.L_x_33256:


//--------------------- .text._ZN10layer_norm31ln_parallel_residual_fwd_kernelINS_13Kernel_traitsI6__halfS2_S2_S2_fjLj1536ELj1ELj4ELj1ELj16ENS_18Kernel_traits_baseILj1536ES2_S2_S2_S2_fjLj128EEEEELb1ELb0ELb1EEEvNS_9FwdParamsE --------------------------
	.section	.text._ZN10layer_norm31ln_parallel_residual_fwd_kernelINS_13Kernel_traitsI6__halfS2_S2_S2_fjLj1536ELj1ELj4ELj1ELj16ENS_18Kernel_traits_baseILj1536ES2_S2_S2_S2_fjLj128EEEEELb1ELb0ELb1EEEvNS_9FwdParamsE,"ax",@progbits
	.align	128
        .global         _ZN10layer_norm31ln_parallel_residual_fwd_kernelINS_13Kernel_traitsI6__halfS2_S2_S2_fjLj1536ELj1ELj4ELj1ELj16ENS_18Kernel_traits_baseILj1536ES2_S2_S2_S2_fjLj128EEEEELb1ELb0ELb1EEEvNS_9FwdParamsE
        .type           _ZN10layer_norm31ln_parallel_residual_fwd_kernelINS_13Kernel_traitsI6__halfS2_S2_S2_fjLj1536ELj1ELj4ELj1ELj16ENS_18Kernel_traits_baseILj1536ES2_S2_S2_S2_fjLj128EEEEELb1ELb0ELb1EEEvNS_9FwdParamsE,@function
        .size           _ZN10layer_norm31ln_parallel_residual_fwd_kernelINS_13Kernel_traitsI6__halfS2_S2_S2_fjLj1536ELj1ELj4ELj1ELj16ENS_18Kernel_traits_baseILj1536ES2_S2_S2_S2_fjLj128EEEEELb1ELb0ELb1EEEvNS_9FwdParamsE,(.L_x_33257 - _ZN10layer_norm31ln_parallel_residual_fwd_kernelINS_13Kernel_traitsI6__halfS2_S2_S2_fjLj1536ELj1ELj4ELj1ELj16ENS_18Kernel_traits_baseILj1536ES2_S2_S2_S2_fjLj128EEEEELb1ELb0ELb1EEEvNS_9FwdParamsE)
        .other          _ZN10layer_norm31ln_parallel_residual_fwd_kernelINS_13Kernel_traitsI6__halfS2_S2_S2_fjLj1536ELj1ELj4ELj1ELj16ENS_18Kernel_traits_baseILj1536ES2_S2_S2_S2_fjLj128EEEEELb1ELb0ELb1EEEvNS_9FwdParamsE,@"STO_CUDA_ENTRY STV_DEFAULT"
_ZN10layer_norm31ln_parallel_residual_fwd_kernelINS_13Kernel_traitsI6__halfS2_S2_S2_fjLj1536ELj1ELj4ELj1ELj16ENS_18Kernel_traits_baseILj1536ES2_S2_S2_S2_fjLj128EEEEELb1ELb0ELb1EEEvNS_9FwdParamsE:
.text._ZN10layer_norm31ln_parallel_residual_fwd_kernelINS_13Kernel_traitsI6__halfS2_S2_S2_fjLj1536ELj1ELj4ELj1ELj16ENS_18Kernel_traits_baseILj1536ES2_S2_S2_S2_fjLj128EEEEELb1ELb0ELb1EEEvNS_9FwdParamsE:
[----:B------:R-:W-:Y:S01]  /*0000*/  LDC R1, c[0x0][0x37c] ;  /* 0x0000df00ff017b82 */ /* 0x000fe20000000800 */
[----:B------:R-:W0:Y:S07]  /*0010*/  LDCU.U8 UR4, c[0x0][0x464] ;  /* 0x00008c80ff0477ac */ /* 0x000e2e0008000000 */
[----:B------:R-:W1:Y:S01]  /*0020*/  LDC R13, c[0x0][0x458] ;  /* 0x00011600ff0d7b82 */ /* 0x000e620000000800 */
[----:B------:R-:W2:Y:S07]  /*0030*/  LDCU.64 UR6, c[0x0][0x358] ;  /* 0x00006b00ff0677ac */ /* 0x000eae0008000a00 */
[----:B------:R-:W3:Y:S01]  /*0040*/  LDC R6, c[0x0][0x45c] ;  /* 0x00011700ff067b82 */ /* 0x000ee20000000800 */
[----:B------:R-:W4:Y:S01]  /*0050*/  S2R R4, SR_TID.X ;  /* 0x0000000000047919 */ /* 0x000f220000002100 */
[----:B------:R-:W2:Y:S01]  /*0060*/  LDCU.64 UR8, c[0x0][0x438] ;  /* 0x00008700ff0877ac */ /* 0x000ea20008000a00 */
        /* <DEDUP_REMOVED lines=11> */
[----:B----4-:R-:W-:-:S03]  /*0120*/  SHF.R.U32.HI R19, RZ, 0x5, R4 ;  /* 0x00000005ff137819 */ /* 0x010fc60000011604 */
[----:B------:R-:W-:-:S03]  /*0130*/  UISETP.NE.AND.EX UP0, UPT, UR9, URZ, UPT, UP0 ;  /* 0x000000ff0900728c */ /* 0x000fc6000bf05300 */
[----:B------:R-:W2:Y:S01]  /*0140*/  LDC R5, c[0x0][0x360] ;  /* 0x0000d800ff057b82 */ /* 0x000ea20000000800 */
[----:B0-----:R-:W-:-:S06]  /*0150*/  USHF.L.U32 UR4, UR5, 0x2, URZ ;  /* 0x0000000205047899 */ /* 0x001fcc00080006ff */
[----:B------:R-:W-:Y:S01]  /*0160*/  LOP3.LUT R19, R19, UR4, RZ, 0xfc, !PT ;  /* 0x0000000413137c12 */ /* 0x000fe2000f8efcff */
[----:B--2---:R-:W-:Y:S01]  /*0170*/  IMAD R0, R5, UR5, R4 ;  /* 0x0000000505007c24 */ /* 0x004fe2000f8e0204 */
[----:B-1----:R-:W-:Y:S02]  /*0180*/  @P0 IADD3 R13, P1, PT, R2, R7, RZ ;  /* 0x00000007020d0210 */ /* 0x002fe40007f3e0ff */
[----:B------:R-:W-:-:S03]  /*0190*/  LOP3.LUT R2, R4, 0x1f, RZ, 0xc0, !PT ;  /* 0x0000001f04027812 */ /* 0x000fc600078ec0ff */
[----:B------:R-:W-:-:S05]  /*01a0*/  @P0 IMAD.X R6, RZ, RZ, R3, P1 ;  /* 0x000000ffff060224 */ /* 0x000fca00008e0603 */
[--C-:B------:R-:W-:Y:S02]  /*01b0*/  SHF.R.U64 R3, R13, 0x2, R6.reuse ;  /* 0x000000020d037819 */ /* 0x100fe40000001206 */
[----:B------:R-:W-:Y:S01]  /*01c0*/  SHF.R.U32.HI R14, RZ, 0x2, R6 ;  /* 0x00000002ff0e7819 */ /* 0x000fe20000011606 */
[----:B------:R-:W-:Y:S06]  /*01d0*/  BRA.U UP0, `(.L_x_4288) ;  /* 0x0000000500487547 */ /* 0x000fec000b800000 */
        /* <DEDUP_REMOVED lines=45> */
.L_x_4289:
        /* <DEDUP_REMOVED lines=37> */
.L_x_4288:
        /* <DEDUP_REMOVED lines=37> */
.L_x_4291:
        /* <DEDUP_REMOVED lines=36> */
.L_x_4290:
[----:B------:R-:W1:Y:S02]  /*0b90*/  LDCU UR4, c[0x0][0x384] ;  /* 0x00007080ff0477ac */ /* 0x000e640008000800 */
[----:B-1----:R-:W-:-:S13]  /*0ba0*/  ISETP.GE.AND P0, PT, R19, UR4, PT ;  /* 0x0000000413007c0c */ /* 0x002fda000bf06270 */
[----:B------:R-:W-:Y:S05]  /*0bb0*/  @P0 EXIT ;  /* 0x000000000000094d */ /* 0x000fea0003800000 */
[----:B0-----:R-:W-:Y:S01]  /*0bc0*/  IMAD.HI.U32 R5, R0, -0x326172a9, RZ ;  /* 0xcd9e8d5700057827 */ /* 0x001fe200078e00ff */
[----:B-----5:R-:W-:Y:S01]  /*0bd0*/  IADD3 R10, PT, PT, R179, -0x4498517b, RZ ;  /* 0xbb67ae85b30a7810 */ /* 0x020fe20007ffe0ff */
[----:B------:R-:W0:Y:S02]  /*0be0*/  LDCU.64 UR4, c[0x0][0x398] ;  /* 0x00007300ff0477ac */ /* 0x000e240008000a00 */
[C---:B------:R-:W-:Y:S01]  /*0bf0*/  IMAD.HI.U32 R7, R3.reuse, -0x2daee0ad, RZ ;  /* 0xd2511f5303077827 */ /* 0x040fe200078e00ff */
[----:B------:R-:W-:Y:S01]  /*0c00*/  LOP3.LUT R5, R14, R5, R178, 0x96, !PT ;  /* 0x000000050e057212 */ /* 0x000fe200078e96b2 */
[----:B------:R-:W1:Y:S02]  /*0c10*/  LDCU UR11, c[0x0][0x404] ;  /* 0x00008080ff0b77ac */ /* 0x000e640008000800 */
[----:B------:R-:W-:Y:S01]  /*0c20*/  IMAD R11, R3, -0x2daee0ad, RZ ;  /* 0xd2511f53030b7824 */ /* 0x000fe200078e02ff */
[----:B------:R-:W-:Y:S01]  /*0c30*/  LOP3.LUT R7, R7, R179, RZ, 0x3c, !PT ;  /* 0x000000b307077212 */ /* 0x000fe200078e3cff */
[----:B------:R-:W-:Y:S01]  /*0c40*/  IMAD.HI.U32 R8, R5, -0x2daee0ad, RZ ;  /* 0xd2511f5305087827 */ /* 0x000fe200078e00ff */
[----:B------:R-:W2:Y:S03]  /*0c50*/  LDCU UR12, c[0x0][0x408] ;  /* 0x00008100ff0c77ac */ /* 0x000ea60008000800 */
[----:B------:R-:W-:Y:S01]  /*0c60*/  IMAD R9, R0, -0x326172a9, RZ ;  /* 0xcd9e8d5700097824 */ /* 0x000fe200078e02ff */
[----:B------:R-:W-:Y:S01]  /*0c70*/  LOP3.LUT R8, R10, R11, R8, 0x96, !PT ;  /* 0x0000000b0a087212 */ /* 0x000fe200078e9608 */
[----:B------:R-:W-:Y:S01]  /*0c80*/  IMAD.HI.U32 R4, R7, -0x326172a9, RZ ;  /* 0xcd9e8d5707047827 */ /* 0x000fe200078e00ff */
[----:B------:R-:W-:Y:S01]  /*0c90*/  IADD3 R11, PT, PT, R179, 0x76cf5d0a, RZ ;  /* 0x76cf5d0ab30b7810 */ /* 0x000fe20007ffe0ff */
[----:B------:R-:W3:Y:S02]  /*0ca0*/  LDCU UR10, c[0x0][0x448] ;  /* 0x00008900ff0a77ac */ /* 0x000ee40008000800 */
[----:B------:R-:W-:-:S02]  /*0cb0*/  VIADD R6, R178, 0x9e3779b9 ;  /* 0x9e3779b9b2067836 */ /* 0x000fc40000000000 */
[----:B------:R-:W-:Y:S01]  /*0cc0*/  IMAD R7, R7, -0x326172a9, RZ ;  /* 0xcd9e8d5707077824 */ /* 0x000fe200078e02ff */
[----:B0-----:R-:W-:Y:S01]  /*0cd0*/  UISETP.NE.U32.AND UP0, UPT, UR4, URZ, UPT ;  /* 0x000000ff0400728c */ /* 0x001fe2000bf05070 */
[----:B------:R-:W-:Y:S01]  /*0ce0*/  IMAD R10, R5, -0x2daee0ad, RZ ;  /* 0xd2511f53050a7824 */ /* 0x000fe200078e02ff */
[----:B------:R-:W-:Y:S01]  /*0cf0*/  LOP3.LUT R4, R6, R9, R4, 0x96, !PT ;  /* 0x0000000906047212 */ /* 0x000fe200078e9604 */
[----:B------:R-:W-:Y:S01]  /*0d00*/  VIADD R9, R178, 0x3c6ef372 ;  /* 0x3c6ef372b2097836 */ /* 0x000fe20000000000 */
[----:B------:R-:W-:Y:S01]  /*0d10*/  UISETP.NE.AND.EX UP0, UPT, UR5, URZ, UPT, UP0 ;  /* 0x000000ff0500728c */ /* 0x000fe2000bf05300 */
[----:B------:R-:W-:Y:S01]  /*0d20*/  IMAD.HI.U32 R6, R8, -0x326172a9, RZ ;  /* 0xcd9e8d5708067827 */ /* 0x000fe200078e00ff */
[----:B------:R-:W0:Y:S03]  /*0d30*/  LDCU UR4, c[0x0][0x388] ;  /* 0x00007100ff0477ac */ /* 0x000e260008000800 */
[----:B------:R-:W-:Y:S01]  /*0d40*/  IMAD.HI.U32 R5, R4, -0x2daee0ad, RZ ;  /* 0xd2511f5304057827 */ /* 0x000fe200078e00ff */
[----:B------:R-:W-:Y:S01]  /*0d50*/  LOP3.LUT R6, R9, R7, R6, 0x96, !PT ;  /* 0x0000000709067212 */ /* 0x000fe200078e9606 */
[----:B------:R-:W4:Y:S01]  /*0d60*/  LDCU.U8 UR5, c[0x0][0x410] ;  /* 0x00008200ff0577ac */ /* 0x000f220008000000 */
[----:B------:R-:W-:Y:S01]  /*0d70*/  PLOP3.LUT P0, PT, PT, PT, UP0, 0x80, 0x8 ;  /* 0x000000000008781c */ /* 0x000fe20003f0f008 */
[----:B------:R-:W-:Y:S01]  /*0d80*/  VIADD R12, R179, 0x32370b8f ;  /* 0x32370b8fb30c7836 */ /* 0x000fe20000000000 */
[----:B------:R-:W-:Y:S01]  /*0d90*/  LOP3.LUT R5, R11, R10, R5, 0x96, !PT ;  /* 0x0000000a0b057212 */ /* 0x000fe200078e9605 */
[----:B------:R-:W-:Y:S01]  /*0da0*/  IMAD R7, R8, -0x326172a9, RZ ;  /* 0xcd9e8d5708077824 */ /* 0x000fe200078e02ff */
[----:B------:R-:W0:Y:S01]  /*0db0*/  LDCU.64 UR8, c[0x0][0x3a0] ;  /* 0x00007400ff0877ac */ /* 0x000e220008000a00 */
[----:B------:R-:W-:-:S02]  /*0dc0*/  IMAD R10, R4, -0x2daee0ad, RZ ;  /* 0xd2511f53040a7824 */ /* 0x000fc400078e02ff */
[----:B------:R-:W-:-:S04]  /*0dd0*/  IMAD.HI.U32 R9, R6, -0x2daee0ad, RZ ;  /* 0xd2511f5306097827 */ /* 0x000fc800078e00ff */
[----:B------:R-:W-:Y:S01]  /*0de0*/  IMAD.HI.U32 R4, R5, -0x326172a9, RZ ;  /* 0xcd9e8d5705047827 */ /* 0x000fe200078e00ff */
[----:B------:R-:W-:-:S03]  /*0df0*/  LOP3.LUT R9, R12, R10, R9, 0x96, !PT ;  /* 0x0000000a0c097212 */ /* 0x000fc600078e9609 */
[----:B------:R-:W-:Y:S02]  /*0e00*/  VIADD R8, R178, 0xdaa66d2b ;  /* 0xdaa66d2bb2087836 */ /* 0x000fe40000000000 */
[----:B------:R-:W-:Y:S02]  /*0e10*/  IMAD R11, R6, -0x2daee0ad, RZ ;  /* 0xd2511f53060b7824 */ /* 0x000fe400078e02ff */
[----:B------:R-:W-:Y:S01]  /*0e20*/  VIADD R10, R179, 0xed9eba14 ;  /* 0xed9eba14b30a7836 */ /* 0x000fe20000000000 */
[----:B------:R-:W-:Y:S01]  /*0e30*/  LOP3.LUT R4, R8, R7, R4, 0x96, !PT ;  /* 0x0000000708047212 */ /* 0x000fe200078e9604 */
[----:B------:R-:W-:Y:S01]  /*0e40*/  IMAD R8, R5, -0x326172a9, RZ ;  /* 0xcd9e8d5705087824 */ /* 0x000fe200078e02ff */
[----:B------:R-:W-:Y:S01]  /*0e50*/  IADD3 R7, PT, PT, R178, 0x78dde6e4, RZ ;  /* 0x78dde6e4b2077810 */ /* 0x000fe20007ffe0ff */
[----:B------:R-:W-:-:S04]  /*0e60*/  IMAD.HI.U32 R5, R9, -0x326172a9, RZ ;  /* 0xcd9e8d5709057827 */ /* 0x000fc800078e00ff */
[----:B------:R-:W-:Y:S01]  /*0e70*/  IMAD.HI.U32 R6, R4, -0x2daee0ad, RZ ;  /* 0xd2511f5304067827 */ /* 0x000fe200078e00ff */
[----:B------:R-:W-:Y:S02]  /*0e80*/  LOP3.LUT R5, R7, R8, R5, 0x96, !PT ;  /* 0x0000000807057212 */ /* 0x000fe400078e9605 */
[----:B------:R-:W-:Y:S01]  /*0e90*/  IADD3 R7, PT, PT, R178, 0x1715609d, RZ ;  /* 0x1715609db2077810 */ /* 0x000fe20007ffe0ff */
[----:B------:R-:W-:Y:S01]  /*0ea0*/  IMAD R9, R9, -0x326172a9, RZ ;  /* 0xcd9e8d5709097824 */ /* 0x000fe200078e02ff */
[----:B------:R-:W-:Y:S01]  /*0eb0*/  LOP3.LUT R6, R10, R11, R6, 0x96, !PT ;  /* 0x0000000b0a067212 */ /* 0x000fe200078e9606 */
[----:B------:R-:W-:Y:S02]  /*0ec0*/  VIADD R10, R179, 0xa9066899 ;  /* 0xa9066899b30a7836 */ /* 0x000fe40000000000 */
[----:B------:R-:W-:Y:S02]  /*0ed0*/  IMAD R11, R4, -0x2daee0ad, RZ ;  /* 0xd2511f53040b7824 */ /* 0x000fe400078e02ff */
[----:B------:R-:W-:-:S04]  /*0ee0*/  IMAD.HI.U32 R8, R5, -0x2daee0ad, RZ ;  /* 0xd2511f5305087827 */ /* 0x000fc800078e00ff */
[----:B------:R-:W-:Y:S01]  /*0ef0*/  IMAD.HI.U32 R4, R6, -0x326172a9, RZ ;  /* 0xcd9e8d5706047827 */ /* 0x000fe200078e00ff */
[----:B------:R-:W-:-:S03]  /*0f00*/  LOP3.LUT R8, R10, R11, R8, 0x96, !PT ;  /* 0x0000000b0a087212 */ /* 0x000fc600078e9608 */
[----:B------:R-:W-:Y:S01]  /*0f10*/  IMAD R10, R5, -0x2daee0ad, RZ ;  /* 0xd2511f53050a7824 */ /* 0x000fe200078e02ff */
[----:B------:R-:W-:Y:S01]  /*0f20*/  LOP3.LUT R4, R7, R9, R4, 0x96, !PT ;  /* 0x0000000907047212 */ /* 0x000fe200078e9604 */
[----:B------:R-:W-:Y:S02]  /*0f30*/  VIADD R7, R178, 0xb54cda56 ;  /* 0xb54cda56b2077836 */ /* 0x000fe40000000000 */
[----:B------:R-:W-:Y:S02]  /*0f40*/  IMAD R6, R6, -0x326172a9, RZ ;  /* 0xcd9e8d5706067824 */ /* 0x000fe400078e02ff */
[----:B------:R-:W-:-:S04]  /*0f50*/  IMAD.HI.U32 R5, R8, -0x326172a9, RZ ;  /* 0xcd9e8d5708057827 */ /* 0x000fc800078e00ff */
[----:B------:R-:W-:Y:S01]  /*0f60*/  IMAD.HI.U32 R9, R4, -0x2daee0ad, RZ ;  /* 0xd2511f5304097827 */ /* 0x000fe200078e00ff */
[----:B------:R-:W-:Y:S02]  /*0f70*/  LOP3.LUT R5, R7, R6, R5, 0x96, !PT ;  /* 0x0000000607057212 */ /* 0x000fe400078e9605 */
[----:B------:R-:W-:Y:S01]  /*0f80*/  IADD3 R6, PT, PT, R178, 0x5384540f, RZ ;  /* 0x5384540fb2067810 */ /* 0x000fe20007ffe0ff */
[----:B------:R-:W-:Y:S02]  /*0f90*/  VIADD R11, R179, 0x646e171e ;  /* 0x646e171eb30b7836 */ /* 0x000fe40000000000 */
[----:B------:R-:W-:Y:S02]  /*0fa0*/  IMAD R7, R8, -0x326172a9, RZ ;  /* 0xcd9e8d5708077824 */ /* 0x000fe400078e02ff */
        /* <DEDUP_REMOVED lines=8> */
[----:B------:R-:W-:Y:S01]  /*1030*/  VIADD R7, R178, 0xf1bbcdc8 ;  /* 0xf1bbcdc8b2077836 */ /* 0x000fe20000000000 */
[----:B------:R-:W-:Y:S01]  /*1040*/  IADD3 R11, PT, PT, R179, -0x24c28bd8, RZ ;  /* 0xdb3d7428b30b7810 */ /* 0x000fe20007ffe0ff */
[----:B------:R-:W-:Y:S02]  /*1050*/  IMAD R6, R9, -0x326172a9, RZ ;  /* 0xcd9e8d5709067824 */ /* 0x000fe400078e02ff */
[----:B------:R-:W-:-:S04]  /*1060*/  IMAD.HI.U32 R5, R8, -0x326172a9, RZ ;  /* 0xcd9e8d5708057827 */ /* 0x000fc800078e00ff */
[----:B------:R-:W-:Y:S01]  /*1070*/  IMAD.HI.U32 R9, R4, -0x2daee0ad, RZ ;  /* 0xd2511f5304097827 */ /* 0x000fe200078e00ff */
[----:B------:R-:W-:-:S03]  /*1080*/  LOP3.LUT R10, R7, R6, R5, 0x96, !PT ;  /* 0x00000006070a7212 */ /* 0x000fc600078e9605 */
[----:B------:R-:W-:Y:S01]  /*1090*/  IMAD R5, R4, -0x2daee0ad, RZ ;  /* 0xd2511f5304057824 */ /* 0x000fe200078e02ff */
[----:B------:R-:W-:Y:S01]  /*10a0*/  LOP3.LUT R12, R11, R12, R9, 0x96, !PT ;  /* 0x0000000c0b0c7212 */ /* 0x000fe200078e9609 */
[----:B------:R-:W-:Y:S02]  /*10b0*/  VIADD R6, R179, 0x96a522ad ;  /* 0x96a522adb3067836 */ /* 0x000fe40000000000 */
[----:B------:R-:W-:-:S04]  /*10c0*/  IMAD.HI.U32 R4, R10, -0x2daee0ad, RZ ;  /* 0xd2511f530a047827 */ /* 0x000fc800078e00ff */
[----:B------:R-:W-:Y:S01]  /*10d0*/  IMAD R8, R8, -0x326172a9, RZ ;  /* 0xcd9e8d5708087824 */ /* 0x000fe200078e02ff */
[----:B------:R-:W-:Y:S01]  /*10e0*/  LOP3.LUT R4, R6, R5, R4, 0x96, !PT ;  /* 0x0000000506047212 */ /* 0x000fe200078e9604 */
[----:B------:R-:W-:Y:S01]  /*10f0*/  IMAD.HI.U32 R7, R12, -0x326172a9, RZ ;  /* 0xcd9e8d570c077827 */ /* 0x000fe200078e00ff */
[----:B------:R-:W-:-:S03]  /*1100*/  LOP3.LUT R6, R13, 0x3, RZ, 0xc0, !PT ;  /* 0x000000030d067812 */ /* 0x000fc600078ec0ff */
[----:B------:R-:W-:Y:S02]  /*1110*/  VIADD R9, R178, 0x8ff34781 ;  /* 0x8ff34781b2097836 */ /* 0x000fe40000000000 */
[----:B------:R-:W-:Y:S02]  /*1120*/  IMAD R10, R10, -0x2daee0ad, RZ ;  /* 0xd2511f530a0a7824 */ /* 0x000fe400078e02ff */
[----:B------:R-:W-:Y:S01]  /*1130*/  IMAD R12, R12, -0x326172a9, RZ ;  /* 0xcd9e8d570c0c7824 */ /* 0x000fe200078e02ff */
[----:B------:R-:W-:Y:S01]  /*1140*/  LOP3.LUT R5, R9, R8, R7, 0x96, !PT ;  /* 0x0000000809057212 */ /* 0x000fe200078e9607 */
[----:B------:R-:W-:Y:S01]  /*1150*/  IMAD.MOV.U32 R8, RZ, RZ, RZ ;  /* 0x000000ffff087224 */ /* 0x000fe200078e00ff */
[----:B01234-:R-:W-:-:S07]  /*1160*/  MOV R7, R14 ;  /* 0x0000000e00077202 */ /* 0x01ffce0000000f00 */
.L_x_5031:
[----:B------:R-:W-:Y:S01]  /*1170*/  ISETP.NE.U32.AND P1, PT, RZ, UR8, PT ;  /* 0x00000008ff007c0c */ /* 0x000fe2000bf25070 */
[----:B------:R-:W0:Y:S01]  /*1180*/  LDC.64 R24, c[0x0][0x390] ;  /* 0x0000e400ff187b82 */ /* 0x000e220000000a00 */
        /* <DEDUP_REMOVED lines=16> */
[----:B------:R-:W-:-:S12]  /*1290*/  IMAD.MOV.U32 R29, RZ, RZ, 0x2f800000 ;  /* 0x2f800000ff1d7424 */ /* 0x000fd800078e00ff */
[----:B-1----:R-:W-:Y:S05]  /*12a0*/  @P0 BRA `(.L_x_4292) ;  /* 0x0000003000940947 */ /* 0x002fea0003800000 */
        /* <DEDUP_REMOVED lines=11> */
[----:B------:R-:W-:Y:S01]  /*1360*/  @P0 IADD3 R136, PT, PT, R6, 0x1, RZ ;  /* 0x0000000106880810 */ /* 0x000fe20007ffe0ff */
[----:B------:R-:W-:Y:S02]  /*1370*/  @!P0 IMAD.MOV.U32 R30, RZ, RZ, R4 ;  /* 0x000000ffff1e8224 */ /* 0x000fe400078e0004 */
[----:B------:R-:W-:Y:S02]  /*1380*/  @P0 IMAD.MOV.U32 R28, RZ, RZ, R10 ;  /* 0x000000ffff1c0224 */ /* 0x000fe400078e000a */
[----:B------:R-:W-:Y:S01]  /*1390*/  @P0 IMAD.MOV.U32 R30, RZ, RZ, R5 ;  /* 0x000000ffff1e0224 */ /* 0x000fe200078e0005 */
[----:B------:R-:W-:Y:S06]  /*13a0*/  BRA `(.L_x_4294) ;  /* 0x00000004002c7947 */ /* 0x000fec0003800000 */
.L_x_4295:
        /* <DEDUP_REMOVED lines=13> */
.L_x_4297:
[----:B------:R-:W-:Y:S05]  /*1480*/  BSYNC.RECONVERGENT B1 ;  /* 0x0000000000017941 */ /* 0x000fea0003800200 */
.L_x_4296:
        /* <DEDUP_REMOVED lines=61> */
.L_x_4294:
[----:B------:R-:W-:Y:S05]  /*1860*/  BSYNC.RECONVERGENT B0 ;  /* 0x0000000000007941 */ /* 0x000fea0003800200 */
.L_x_4293:
[----:B------:R-:W-:Y:S01]  /*1870*/  I2FP.F32.U32 R6, R30 ;  /* 0x0000001e00067245 */ /* 0x000fe20000201000 */
[----:B-----5:R-:W-:Y:S01]  /*1880*/  HADD2.F32 R10, -RZ, R20.H0_H0 ;  /* 0x20000014ff0a7230 */ /* 0x020fe20000004100 */
[----:B------:R-:W-:Y:S01]  /*1890*/  MOV R137, UR11 ;  /* 0x0000000b00897c02 */ /* 0x000fe20008000f00 */
[----:B------:R-:W-:Y:S01]  /*18a0*/  IMAD.U32 R31, RZ, RZ, UR12 ;  /* 0x0000000cff1f7e24 */ /* 0x000fe2000f8e00ff */
[----:B------:R-:W-:Y:S01]  /*18b0*/  ISETP.NE.AND P2, PT, R136, 0x1, PT ;  /* 0x000000018800780c */ /* 0x000fe20003f45270 */
[----:B------:R-:W-:Y:S01]  /*18c0*/  FFMA.FTZ R6, R6, R29, 1.1641532182693481445e-10 ;  /* 0x2f00000006067423 */ /* 0x000fe2000001001d */
[----:B------:R-:W-:Y:S02]  /*18d0*/  @P1 HADD2.F32 R139, -RZ, R132.H0_H0 ;  /* 0x20000084ff8b1230 */ /* 0x000fe40000004100 */
[----:B------:R-:W-:Y:S01]  /*18e0*/  FMUL.FTZ R10, R10, R31 ;  /* 0x0000001f0a0a7220 */ /* 0x000fe20000410000 */
[----:B------:R-:W-:Y:S01]  /*18f0*/  BSSY.RECONVERGENT B0, `(.L_x_4298) ;  /* 0x000005d000007945 */ /* 0x000fe20003800200 */
[----:B------:R-:W-:Y:S01]  /*1900*/  IMAD.MOV.U32 R30, RZ, RZ, 0x2 ;  /* 0x00000002ff1e7424 */ /* 0x000fe200078e00ff */
[----:B------:R-:W-:-:S04]  /*1910*/  FSETP.GTU.FTZ.AND P0, PT, R6, R137, PT ;  /* 0x000000890600720b */ /* 0x000fc80003f1c000 */
[----:B------:R-:W-:Y:S01]  /*1920*/  FSEL R226, R10, RZ, !P0 ;  /* 0x000000ff0ae27208 */ /* 0x000fe20004000000 */
[----:B------:R-:W-:Y:S01]  /*1930*/  IMAD.MOV.U32 R10, RZ, RZ, R12 ;  /* 0x000000ffff0a7224 */ /* 0x000fe200078e000c */
[----:B------:R-:W-:-:S03]  /*1940*/  PLOP3.LUT P0, PT, P0, PT, PT, 0x8, 0x80 ;  /* 0x000000000080781c */ /* 0x000fc6000070e170 */
[----:B------:R-:W-:Y:S01]  /*1950*/  @P1 FADD.FTZ R226, R226, R139 ;  /* 0x0000008be2e21221 */ /* 0x000fe20000010000 */
[----:B------:R-:W-:-:S04]  /*1960*/  P2R R146, PR, RZ, 0x1 ;  /* 0x00000001ff927803 */ /* 0x000fc80000000000 */
        /* <DEDUP_REMOVED lines=10> */
.L_x_4300:
        /* <DEDUP_REMOVED lines=13> */
.L_x_4302:
[----:B------:R-:W-:Y:S05]  /*1ae0*/  BSYNC.RECONVERGENT B1 ;  /* 0x0000000000017941 */ /* 0x000fea0003800200 */
.L_x_4301:
        /* <DEDUP_REMOVED lines=16> */
[----:B------:R-:W-:-:S03]  /*1bf0*/  IMAD.MOV.U32 R30, RZ, RZ, RZ ;  /* 0x000000ffff1e7224 */ /* 0x000fc600078e00ff */
        /* <DEDUP_REMOVED lines=41> */
[----:B------:R-:W-:Y:S02]  /*1e90*/  IMAD.MOV.U32 R12, RZ, RZ, R142 ;  /* 0x000000ffff0c7224 */ /* 0x000fe400078e008e */
[----:B------:R-:W-:Y:S01]  /*1ea0*/  IMAD.MOV.U32 R28, RZ, RZ, R140 ;  /* 0x000000ffff1c7224 */ /* 0x000fe200078e008c */
[----:B------:R-:W-:-:S07]  /*1eb0*/  LOP3.LUT R4, R139, R4, R141, 0x96, !PT ;  /* 0x000000048b047212 */ /* 0x000fce00078e968d */
.L_x_4299:
[----:B------:R-:W-:Y:S05]  /*1ec0*/  BSYNC.RECONVERGENT B0 ;  /* 0x0000000000007941 */ /* 0x000fea0003800200 */
.L_x_4298:
        /* <DEDUP_REMOVED lines=8> */
[----:B------:R-:W-:Y:S01]  /*1f50*/  FSETP.GTU.FTZ.AND P0, PT, R10, R137, PT ;  /* 0x000000890a00720b */ /* 0x000fe20003f1c000 */
[----:B------:R-:W-:-:S03]  /*1f60*/  IMAD.MOV.U32 R10, RZ, RZ, R12 ;  /* 0x000000ffff0a7224 */ /* 0x000fc600078e000c */
[----:B------:R-:W-:Y:S02]  /*1f70*/  FSEL R228, R20, RZ, !P0 ;  /* 0x000000ff14e47208 */ /* 0x000fe40004000000 */
        /* <DEDUP_REMOVED lines=13> */
.L_x_4305:
        /* <DEDUP_REMOVED lines=13> */
.L_x_4307:
[----:B------:R-:W-:Y:S05]  /*2120*/  BSYNC.RECONVERGENT B1 ;  /* 0x0000000000017941 */ /* 0x000fea0003800200 */
.L_x_4306:
        /* <DEDUP_REMOVED lines=59> */
[----:B------:R-:W-:Y:S02]  /*24e0*/  LOP3.LUT R4, R139, R4, R141, 0x96, !PT ;  /* 0x000000048b047212 */ /* 0x000fe400078e968d */
[----:B------:R-:W-:-:S07]  /*24f0*/  MOV R28, R140 ;  /* 0x0000008c001c7202 */ /* 0x000fce0000000f00 */
.L_x_4304:
[----:B------:R-:W-:Y:S05]  /*2500*/  BSYNC.RECONVERGENT B0 ;  /* 0x0000000000007941 */ /* 0x000fea0003800200 */
.L_x_4303:
        /* <DEDUP_REMOVED lines=10> */
[----:B------:R-:W-:Y:S02]  /*25b0*/  PLOP3.LUT P0, PT, P0, PT, PT, 0x8, 0x80 ;  /* 0x000000000080781c */ /* 0x000fe4000070e170 */
[----:B------:R-:W-:Y:S01]  /*25c0*/  MOV R30, R12 ;  /* 0x0000000c001e7202 */ /* 0x000fe20000000f00 */
        /* <DEDUP_REMOVED lines=12> */
.L_x_4310:
        /* <DEDUP_REMOVED lines=13> */
.L_x_4312:
[----:B------:R-:W-:Y:S05]  /*2760*/  BSYNC.RECONVERGENT B1 ;  /* 0x0000000000017941 */ /* 0x000fea0003800200 */
.L_x_4311:
        /* <DEDUP_REMOVED lines=58> */
[----:B------:R-:W-:Y:S02]  /*2b10*/  VIADD R139, R179, 0x96a522ad ;  /* 0x96a522adb38b7836 */ /* 0x000fe40000000000 */
[----:B------:R-:W-:-:S03]  /*2b20*/  IMAD.MOV.U32 R28, RZ, RZ, R140 ;  /* 0x000000ffff1c7224 */ /* 0x000fc600078e008c */
[----:B------:R-:W-:-:S07]  /*2b30*/  LOP3.LUT R4, R139, R4, R141, 0x96, !PT ;  /* 0x000000048b047212 */ /* 0x000fce00078e968d */
.L_x_4309:
[----:B------:R-:W-:Y:S05]  /*2b40*/  BSYNC.RECONVERGENT B0 ;  /* 0x0000000000007941 */ /* 0x000fea0003800200 */
.L_x_4308:
        /* <DEDUP_REMOVED lines=8> */
[----:B------:R-:W-:Y:S01]  /*2bd0*/  FSETP.GTU.FTZ.AND P2, PT, R30, R137, PT ;  /* 0x000000891e00720b */ /* 0x000fe20003f5c000 */
[----:B------:R-:W-:-:S03]  /*2be0*/  IMAD.MOV.U32 R30, RZ, RZ, R12 ;  /* 0x000000ffff1e7224 */ /* 0x000fc600078e000c */
        /* <DEDUP_REMOVED lines=13> */
.L_x_4315:
        /* <DEDUP_REMOVED lines=13> */
.L_x_4317:
[----:B------:R-:W-:Y:S05]  /*2d90*/  BSYNC.RECONVERGENT B1 ;  /* 0x0000000000017941 */ /* 0x000fea0003800200 */
.L_x_4316:
        /* <DEDUP_REMOVED lines=59> */
[----:B------:R-:W-:Y:S01]  /*3150*/  LOP3.LUT R4, R139, R4, R141, 0x96, !PT ;  /* 0x000000048b047212 */ /* 0x000fe200078e968d */
[----:B------:R-:W-:-:S07]  /*3160*/  IMAD.MOV.U32 R140, RZ, RZ, RZ ;  /* 0x000000ffff8c7224 */ /* 0x000fce00078e00ff */
.L_x_4314:
[----:B------:R-:W-:Y:S05]  /*3170*/  BSYNC.RECONVERGENT B0 ;  /* 0x0000000000007941 */ /* 0x000fea0003800200 */
.L_x_4313:
[----:B------:R-:W-:Y:S01]  /*3180*/  I2FP.F32.U32 R30, R30 ;  /* 0x0000001e001e7245 */ /* 0x000fe20000201000 */
[----:B------:R-:W-:Y:S01]  /*3190*/  HADD2.F32 R136, -RZ, R22.H0_H0 ;  /* 0x20000016ff887230 */ /* 0x000fe20000004100 */
[----:B------:R-:W-:Y:S01]  /*31a0*/  ISETP.NE.AND P0, PT, R140, 0x1, PT ;  /* 0x000000018c00780c */ /* 0x000fe20003f05270 */
[----:B------:R-:W-:Y:S01]  /*31b0*/  @P1 HADD2.F32 R139, -RZ, R134.H0_H0 ;  /* 0x20000086ff8b1230 */ /* 0x000fe20000004100 */
[----:B------:R-:W-:Y:S01]  /*31c0*/  BSSY.RECONVERGENT B0, `(.L_x_4318) ;  /* 0x000005e000007945 */ /* 0x000fe20003800200 */
[----:B------:R-:W-:Y:S01]  /*31d0*/  FFMA.FTZ R30, R30, R29, 1.1641532182693481445e-10 ;  /* 0x2f0000001e1e7423 */ /* 0x000fe2000001001d */
[----:B------:R-:W-:Y:S01]  /*31e0*/  FMUL.FTZ R136, R136, R31 ;  /* 0x0000001f88887220 */ /* 0x000fe20000410000 */
[----:B------:R-:W-:-:S03]  /*31f0*/  HFMA2 R138, -RZ, RZ, 0, 1.1920928955078125e-07 ;  /* 0x00000002ff8a7431 */ /* 0x000fc600000001ff */
[----:B------:R-:W-:-:S04]  /*3200*/  FSETP.GTU.FTZ.AND P3, PT, R30, R137, PT ;  /* 0x000000891e00720b */ /* 0x000fc80003f7c000 */
[----:B------:R-:W-:Y:S01]  /*3210*/  FSEL R144, R136, RZ, !P3 ;  /* 0x000000ff88907208 */ /* 0x000fe20005800000 */
[----:B------:R-:W-:Y:S01]  /*3220*/  IMAD.MOV.U32 R136, RZ, RZ, R12 ;  /* 0x000000ffff887224 */ /* 0x000fe200078e000c */
        /* <DEDUP_REMOVED lines=12> */
.L_x_4320:
        /* <DEDUP_REMOVED lines=13> */
.L_x_4322:
[----:B------:R-:W-:Y:S05]  /*33c0*/  BSYNC.RECONVERGENT B1 ;  /* 0x0000000000017941 */ /* 0x000fea0003800200 */
.L_x_4321:
        /* <DEDUP_REMOVED lines=61> */
.L_x_4319:
[----:B------:R-:W-:Y:S05]  /*37a0*/  BSYNC.RECONVERGENT B0 ;  /* 0x0000000000007941 */ /* 0x000fea0003800200 */
.L_x_4318:
        /* <DEDUP_REMOVED lines=8> */
[----:B------:R-:W-:Y:S02]  /*3830*/  FSETP.GTU.FTZ.AND P0, PT, R136, R137, PT ;  /* 0x000000898800720b */ /* 0x000fe40003f1c000 */
[----:B------:R-:W-:Y:S02]  /*3840*/  MOV R136, R12 ;  /* 0x0000000c00887202 */ /* 0x000fe40000000f00 */
        /* <DEDUP_REMOVED lines=13> */
.L_x_4325:
        /* <DEDUP_REMOVED lines=13> */
.L_x_4327:
[----:B------:R-:W-:Y:S05]  /*39f0*/  BSYNC.RECONVERGENT B1 ;  /* 0x0000000000017941 */ /* 0x000fea0003800200 */
.L_x_4326:
[----:B------:R-:W-:Y:S01]  /*3a00*/  IMAD.WIDE.U32 R138, R0, -0x326172a9, RZ ;  /* 0xcd9e8d57008a7825 */ /* 0x000fe200078e00ff */
[----:B------:R-:W-:Y:S02]  /*3a10*/  LOP3.LUT R142, R8, R5, R179, 0x96, !PT ;  /* 0x00000005088e7212 */ /* 0x000fe400078e96b3 */
[----:B------:R-:W-:Y:S01]  /*3a20*/  IADD3 R5, PT, PT, R178, -0x61c88647, RZ ;  /* 0x9e3779b9b2057810 */ /* 0x000fe20007ffe0ff */
[----:B------:R-:W-:Y:S01]  /*3a30*/  IMAD.MOV.U32 R136, RZ, RZ, R28 ;  /* 0x000000ffff887224 */ /* 0x000fe200078e001c */
        /* <DEDUP_REMOVED lines=53> */
[----:B------:R-:W-:Y:S02]  /*3d90*/  VIADD R139, R179, 0x96a522ad ;  /* 0x96a522adb38b7836 */ /* 0x000fe40000000000 */
[----:B------:R-:W-:Y:S02]  /*3da0*/  IMAD.MOV.U32 R28, RZ, RZ, R140 ;  /* 0x000000ffff1c7224 */ /* 0x000fe400078e008c */
[----:B------:R-:W-:Y:S01]  /*3db0*/  HFMA2 R140, -RZ, RZ, 0, 0 ;  /* 0x00000000ff8c7431 */ /* 0x000fe200000001ff */
[----:B------:R-:W-:-:S07]  /*3dc0*/  LOP3.LUT R4, R139, R4, R141, 0x96, !PT ;  /* 0x000000048b047212 */ /* 0x000fce00078e968d */
.L_x_4324:
[----:B------:R-:W-:Y:S05]  /*3dd0*/  BSYNC.RECONVERGENT B0 ;  /* 0x0000000000007941 */ /* 0x000fea0003800200 */
.L_x_4323:
        /* <DEDUP_REMOVED lines=23> */
.L_x_4330:
        /* <DEDUP_REMOVED lines=13> */
.L_x_4332:
[----:B------:R-:W-:Y:S05]  /*4020*/  BSYNC.RECONVERGENT B1 ;  /* 0x0000000000017941 */ /* 0x000fea0003800200 */
.L_x_4331:
        /* <DEDUP_REMOVED lines=61> */
.L_x_4329:
[----:B------:R-:W-:Y:S05]  /*4400*/  BSYNC.RECONVERGENT B0 ;  /* 0x0000000000007941 */ /* 0x000fea0003800200 */
.L_x_4328:
        /* <DEDUP_REMOVED lines=15> */
.L_x_4292:
[----:B------:R-:W-:Y:S01]  /*4500*/  ISETP.NE.AND P0, PT, R6, 0x1, PT ;  /* 0x000000010600780c */ /* 0x000fe20003f05270 */
[----:B------:R-:W-:Y:S01]  /*4510*/  BSSY.RECONVERGENT B0, `(.L_x_4334) ;  /* 0x0000059000007945 */ /* 0x000fe20003800200 */
[C---:B------:R-:W-:Y:S01]  /*4520*/  IADD3 R18, PT, PT, R179.reuse, 0x1fd5c5a3, RZ ;  /* 0x1fd5c5a3b3127810 */ /* 0x040fe20007ffe0ff */
[C---:B------:R-:W-:Y:S01]  /*4530*/  VIADD R30, R178.reuse, 0xb54cda56 ;  /* 0xb54cda56b21e7836 */ /* 0x040fe20000000000 */
[C---:B------:R-:W-:Y:S01]  /*4540*/  IADD3 R138, PT, PT, R178.reuse, 0x3c6ef372, RZ ;  /* 0x3c6ef372b28a7810 */ /* 0x040fe20007ffe0ff */
[----:B------:R-:W-:Y:S01]  /*4550*/  VIADD R136, R179, 0xbb67ae85 ;  /* 0xbb67ae85b3887836 */ /* 0x000fe20000000000 */
[----:B------:R-:W-:Y:S01]  /*4560*/  MOV R9, R12 ;  /* 0x0000000c00097202 */ /* 0x000fe20000000f00 */
[----:B------:R-:W-:Y:S02]  /*4570*/  VIADD R139, R178, 0x5384540f ;  /* 0x5384540fb28b7836 */ /* 0x000fe40000000000 */
[----:B------:R-:W-:Y:S02]  /*4580*/  IMAD.MOV.U32 R11, RZ, RZ, 0x2 ;  /* 0x00000002ff0b7424 */ /* 0x000fe400078e00ff */
[----:B------:R-:W-:-:S02]  /*4590*/  IMAD.MOV.U32 R28, RZ, RZ, R10 ;  /* 0x000000ffff1c7224 */ /* 0x000fc400078e000a */
        /* <DEDUP_REMOVED lines=11> */
.L_x_4336:
        /* <DEDUP_REMOVED lines=13> */
.L_x_4338:
[----:B------:R-:W-:Y:S05]  /*4720*/  BSYNC.RECONVERGENT B1 ;  /* 0x0000000000017941 */ /* 0x000fea0003800200 */
.L_x_4337:
        /* <DEDUP_REMOVED lines=54> */
[----:B------:R-:W-:-:S07]  /*4a90*/  IMAD.MOV.U32 R9, RZ, RZ, R10 ;  /* 0x000000ffff097224 */ /* 0x000fce00078e000a */
.L_x_4335:
[----:B------:R-:W-:Y:S05]  /*4aa0*/  BSYNC.RECONVERGENT B0 ;  /* 0x0000000000007941 */ /* 0x000fea0003800200 */
.L_x_4334:
[----:B------:R-:W-:Y:S01]  /*4ab0*/  I2FP.F32.U32 R6, R9 ;  /* 0x0000000900067245 */ /* 0x000fe20000201000 */
[----:B------:R-:W-:Y:S01]  /*4ac0*/  IMAD.U32 R137, RZ, RZ, UR11 ;  /* 0x0000000bff897e24 */ /* 0x000fe2000f8e00ff */
[----:B------:R-:W-:Y:S01]  /*4ad0*/  ISETP.NE.AND P2, PT, R11, 0x1, PT ;  /* 0x000000010b00780c */ /* 0x000fe20003f45270 */
[----:B-----5:R-:W-:Y:S01]  /*4ae0*/  HADD2.F32 R10, -RZ, R20.H0_H0 ;  /* 0x20000014ff0a7230 */ /* 0x020fe20000004100 */
[----:B------:R-:W-:Y:S01]  /*4af0*/  BSSY.RECONVERGENT B0, `(.L_x_4339) ;  /* 0x0000058000007945 */ /* 0x000fe20003800200 */
[----:B------:R-:W-:Y:S01]  /*4b00*/  FFMA.FTZ R6, R6, R29, 1.1641532182693481445e-10 ;  /* 0x2f00000006067423 */ /* 0x000fe2000001001d */
[----:B------:R-:W-:Y:S02]  /*4b10*/  IMAD.U32 R31, RZ, RZ, UR12 ;  /* 0x0000000cff1f7e24 */ /* 0x000fe4000f8e00ff */
[----:B------:R-:W-:Y:S02]  /*4b20*/  HFMA2 R13, -RZ, RZ, 0, 1.1920928955078125e-07 ;  /* 0x00000002ff0d7431 */ /* 0x000fe400000001ff */
[----:B------:R-:W-:Y:S01]  /*4b30*/  FSETP.GTU.FTZ.AND P0, PT, R6, R137, PT ;  /* 0x000000890600720b */ /* 0x000fe20003f1c000 */
[----:B------:R-:W-:Y:S01]  /*4b40*/  FMUL.FTZ R9, R10, R31 ;  /* 0x0000001f0a097220 */ /* 0x000fe20000410000 */
[----:B------:R-:W-:-:S02]  /*4b50*/  IMAD.MOV.U32 R6, RZ, RZ, R12 ;  /* 0x000000ffff067224 */ /* 0x000fc400078e000c */
        /* <DEDUP_REMOVED lines=12> */
.L_x_4341:
        /* <DEDUP_REMOVED lines=13> */
.L_x_4343:
[----:B------:R-:W-:Y:S05]  /*4cf0*/  BSYNC.RECONVERGENT B1 ;  /* 0x0000000000017941 */ /* 0x000fea0003800200 */
.L_x_4342:
        /* <DEDUP_REMOVED lines=51> */
[----:B------:R-:W-:Y:S01]  /*5030*/  VIADD R11, R179, 0x96a522ad ;  /* 0x96a522adb30b7836 */ /* 0x000fe20000000000 */
[----:B------:R-:W-:Y:S01]  /*5040*/  MOV R28, R14 ;  /* 0x0000000e001c7202 */ /* 0x000fe20000000f00 */
[----:B------:R-:W-:-:S03]  /*5050*/  IMAD.MOV.U32 R13, RZ, RZ, RZ ;  /* 0x000000ffff0d7224 */ /* 0x000fc600078e00ff */
[----:B------:R-:W-:-:S07]  /*5060*/  LOP3.LUT R4, R11, R4, R15, 0x96, !PT ;  /* 0x000000040b047212 */ /* 0x000fce00078e960f */
.L_x_4340:
[----:B------:R-:W-:Y:S05]  /*5070*/  BSYNC.RECONVERGENT B0 ;  /* 0x0000000000007941 */ /* 0x000fea0003800200 */
.L_x_4339:
        /* <DEDUP_REMOVED lines=9> */
[----:B------:R-:W-:-:S04]  /*5110*/  IMAD.MOV.U32 R10, RZ, RZ, R12 ;  /* 0x000000ffff0a7224 */ /* 0x000fc800078e000c */
[----:B------:R-:W-:Y:S01]  /*5120*/  FADD.FTZ R6, R9, R6 ;  /* 0x0000000609067221 */ /* 0x000fe20000010000 */
[----:B------:R-:W-:-:S03]  /*5130*/  SEL R9, RZ, 0x1, P0 ;  /* 0x00000001ff097807 */ /* 0x000fc60000000000 */
[--C-:B------:R-:W-:Y:S01]  /*5140*/  @P1 FADD.FTZ R226, R11, R6.reuse ;  /* 0x000000060be21221 */ /* 0x100fe20000010000 */
[----:B------:R-:W-:Y:S02]  /*5150*/  @!P1 IMAD.MOV.U32 R226, RZ, RZ, R6 ;  /* 0x000000ffffe29224 */ /* 0x000fe400078e0006 */
[----:B------:R-:W-:-:S03]  /*5160*/  HFMA2 R11, -RZ, RZ, 0, 1.1920928955078125e-07 ;  /* 0x00000002ff0b7431 */ /* 0x000fc600000001ff */
        /* <DEDUP_REMOVED lines=10> */
.L_x_4346:
        /* <DEDUP_REMOVED lines=13> */
.L_x_4348:
[----:B------:R-:W-:Y:S05]  /*52e0*/  BSYNC.RECONVERGENT B1 ;  /* 0x0000000000017941 */ /* 0x000fea0003800200 */
.L_x_4347:
        /* <DEDUP_REMOVED lines=55> */
.L_x_4345:
[----:B------:R-:W-:Y:S05]  /*5660*/  BSYNC.RECONVERGENT B0 ;  /* 0x0000000000007941 */ /* 0x000fea0003800200 */
.L_x_4344:
[----:B------:R-:W-:Y:S01]  /*5670*/  I2FP.F32.U32 R10, R10 ;  /* 0x0000000a000a7245 */ /* 0x000fe20000201000 */
[----:B------:R-:W-:Y:S01]  /*5680*/  HADD2.F32 R20, -RZ, R20.H1_H1 ;  /* 0x30000014ff147230 */ /* 0x000fe20000004100 */
        /* <DEDUP_REMOVED lines=19> */
.L_x_4351:
        /* <DEDUP_REMOVED lines=13> */
.L_x_4353:
[----:B------:R-:W-:Y:S05]  /*5890*/  BSYNC.RECONVERGENT B1 ;  /* 0x0000000000017941 */ /* 0x000fea0003800200 */
.L_x_4352:
        /* <DEDUP_REMOVED lines=33> */
[----:B------:R-:W-:-:S03]  /*5ab0*/  IMAD.WIDE.U32 R10, R11, -0x326172a9, RZ ;  /* 0xcd9e8d570b0a7825 */ /* 0x000fc600078e00ff */
[----:B------:R-:W-:Y:S02]  /*5ac0*/  LOP3.LUT R13, R13, R12, R5, 0x96, !PT ;  /* 0x0000000c0d0d7212 */ /* 0x000fe400078e9605 */
[----:B------:R-:W-:-:S03]  /*5ad0*/  LOP3.LUT R12, R30, R14, R11, 0x96, !PT ;  /* 0x0000000e1e0c7212 */ /* 0x000fc600078e960b */
        /* <DEDUP_REMOVED lines=17> */
[----:B------:R-:W-:Y:S02]  /*5bf0*/  HFMA2 R15, -RZ, RZ, 0, 0 ;  /* 0x00000000ff0f7431 */ /* 0x000fe400000001ff */
[----:B------:R-:W-:-:S07]  /*5c00*/  IMAD.MOV.U32 R28, RZ, RZ, R14 ;  /* 0x000000ffff1c7224 */ /* 0x000fce00078e000e */
.L_x_4350:
[----:B------:R-:W-:Y:S05]  /*5c10*/  BSYNC.RECONVERGENT B0 ;  /* 0x0000000000007941 */ /* 0x000fea0003800200 */
.L_x_4349:
[----:B------:R-:W-:Y:S01]  /*5c20*/  I2FP.F32.U32 R10, R10 ;  /* 0x0000000a000a7245 */ /* 0x000fe20000201000 */
[----:B------:R-:W-:Y:S01]  /*5c30*/  HADD2.F32 R14, -RZ, R128.H1_H1 ;  /* 0x30000080ff0e7230 */ /* 0x000fe20000004100 */
[----:B------:R-:W-:Y:S01]  /*5c40*/  ISETP.NE.AND P2, PT, R15, 0x1, PT ;  /* 0x000000010f00780c */ /* 0x000fe20003f45270 */
[----:B------:R-:W-:Y:S01]  /*5c50*/  @P1 HADD2.F32 R13, -RZ, R132.H1_H1 ;  /* 0x30000084ff0d1230 */ /* 0x000fe20000004100 */
[----:B------:R-:W-:Y:S01]  /*5c60*/  BSSY.RECONVERGENT B0, `(.L_x_4354) ;  /* 0x000005b000007945 */ /* 0x000fe20003800200 */
[----:B------:R-:W-:Y:S01]  /*5c70*/  FFMA.FTZ R10, R10, R29, 1.1641532182693481445e-10 ;  /* 0x2f0000000a0a7423 */ /* 0x000fe2000001001d */
[----:B------:R-:W-:-:S04]  /*5c80*/  FMUL.FTZ R14, R14, R31 ;  /* 0x0000001f0e0e7220 */ /* 0x000fc80000410000 */
[----:B------:R-:W-:-:S04]  /*5c90*/  FSETP.GTU.FTZ.AND P0, PT, R10, R137, PT ;  /* 0x000000890a00720b */ /* 0x000fc80003f1c000 */
[----:B------:R-:W-:-:S05]  /*5ca0*/  FSEL R11, R14, RZ, !P0 ;  /* 0x000000ff0e0b7208 */ /* 0x000fca0004000000 */
[----:B------:R-:W-:Y:S01]  /*5cb0*/  FADD.FTZ R10, R16, R11 ;  /* 0x0000000b100a7221 */ /* 0x000fe20000010000 */
[----:B------:R-:W-:-:S03]  /*5cc0*/  SEL R11, RZ, 0x1, P0 ;  /* 0x00000001ff0b7807 */ /* 0x000fc60000000000 */
[--C-:B------:R-:W-:Y:S01]  /*5cd0*/  @P1 FADD.FTZ R228, R13, R10.reuse ;  /* 0x0000000a0de41221 */ /* 0x100fe20000010000 */
[----:B------:R-:W-:Y:S01]  /*5ce0*/  @!P1 IMAD.MOV.U32 R228, RZ, RZ, R10 ;  /* 0x000000ffffe49224 */ /* 0x000fe200078e000a */
[----:B------:R-:W-:Y:S01]  /*5cf0*/  MOV R10, R12 ;  /* 0x0000000c000a7202 */ /* 0x000fe20000000f00 */
[----:B------:R-:W-:-:S03]  /*5d00*/  IMAD.MOV.U32 R13, RZ, RZ, 0x2 ;  /* 0x00000002ff0d7424 */ /* 0x000fc600078e00ff */
        /* <DEDUP_REMOVED lines=10> */
.L_x_4356:
        /* <DEDUP_REMOVED lines=13> */
.L_x_4358:
[----:B------:R-:W-:Y:S05]  /*5e80*/  BSYNC.RECONVERGENT B1 ;  /* 0x0000000000017941 */ /* 0x000fea0003800200 */
.L_x_4357:
[----:B------:R-:W-:Y:S01]  /*5e90*/  IMAD.WIDE.U32 R12, R0, -0x326172a9, RZ ;  /* 0xcd9e8d57000c7825 */ /* 0x000fe200078e00ff */
[----:B------:R-:W-:Y:S02]  /*5ea0*/  LOP3.LUT R16, R8, R5, R179, 0x96, !PT ;  /* 0x0000000508107212 */ /* 0x000fe400078e96b3 */
[----:B------:R-:W-:Y:S01]  /*5eb0*/  IADD3 R5, PT, PT, R178, -0x61c88647, RZ ;  /* 0x9e3779b9b2057810 */ /* 0x000fe20007ffe0ff */
[----:B------:R-:W-:Y:S01]  /*5ec0*/  IMAD.MOV.U32 R10, RZ, RZ, R28 ;  /* 0x000000ffff0a7224 */ /* 0x000fe200078e001c */
        /* <DEDUP_REMOVED lines=52> */
.L_x_4355:
[----:B------:R-:W-:Y:S05]  /*6210*/  BSYNC.RECONVERGENT B0 ;  /* 0x0000000000007941 */ /* 0x000fea0003800200 */
.L_x_4354:
[----:B------:R-:W-:Y:S01]  /*6220*/  I2FP.F32.U32 R10, R10 ;  /* 0x0000000a000a7245 */ /* 0x000fe20000201000 */
[----:B------:R-:W-:Y:S01]  /*6230*/  HADD2.F32 R14, -RZ, R21.H0_H0 ;  /* 0x20000015ff0e7230 */ /* 0x000fe20000004100 */
        /* <DEDUP_REMOVED lines=19> */
.L_x_4361:
        /* <DEDUP_REMOVED lines=13> */
.L_x_4363:
[----:B------:R-:W-:Y:S05]  /*6440*/  BSYNC.RECONVERGENT B1 ;  /* 0x0000000000017941 */ /* 0x000fea0003800200 */
.L_x_4362:
        /* <DEDUP_REMOVED lines=56> */
.L_x_4360:
[----:B------:R-:W-:Y:S05]  /*67d0*/  BSYNC.RECONVERGENT B0 ;  /* 0x0000000000007941 */ /* 0x000fea0003800200 */
.L_x_4359:
        /* <DEDUP_REMOVED lines=25> */
.L_x_4366:
        /* <DEDUP_REMOVED lines=13> */
.L_x_4368:
[----:B------:R-:W-:Y:S05]  /*6a40*/  BSYNC.RECONVERGENT B1 ;  /* 0x0000000000017941 */ /* 0x000fea0003800200 */
.L_x_4367:
        /* <DEDUP_REMOVED lines=54> */
[----:B------:R-:W-:Y:S01]  /*6db0*/  LOP3.LUT R4, R15, R4, R17, 0x96, !PT ;  /* 0x000000040f047212 */ /* 0x000fe200078e9611 */
[----:B------:R-:W-:-:S07]  /*6dc0*/  IMAD.MOV.U32 R15, RZ, RZ, RZ ;  /* 0x000000ffff0f7224 */ /* 0x000fce00078e00ff */
.L_x_4365:
[----:B------:R-:W-:Y:S05]  /*6dd0*/  BSYNC.RECONVERGENT B0 ;  /* 0x0000000000007941 */ /* 0x000fea0003800200 */
.L_x_4364:
[----:B------:R-:W-:Y:S01]  /*6de0*/  ISETP.NE.AND P3, PT, R15, 0x1, PT ;  /* 0x000000010f00780c */ /* 0x000fe20003f65270 */
[----:B------:R-:W-:Y:S01]  /*6df0*/  HADD2.F32 R16, -RZ, R21.H1_H1 ;  /* 0x30000015ff107230 */ /* 0x000fe20000004100 */
[----:B------:R-:W-:Y:S01]  /*6e00*/  I2FP.F32.U32 R14, R14 ;  /* 0x0000000e000e7245 */ /* 0x000fe20000201000 */
[----:B------:R-:W-:Y:S01]  /*6e10*/  BSSY.RECONVERGENT B0, `(.L_x_4369) ;  /* 0x0000057000007945 */ /* 0x000fe20003800200 */
[----:B------:R-:W-:Y:S02]  /*6e20*/  HFMA2 R17, -RZ, RZ, 0, 1.1920928955078125e-07 ;  /* 0x00000002ff117431 */ /* 0x000fe400000001ff */
[----:B------:R-:W-:Y:S01]  /*6e30*/  FMUL.FTZ R16, R16, R31 ;  /* 0x0000001f10107220 */ /* 0x000fe20000410000 */
[----:B------:R-:W-:-:S05]  /*6e40*/  FFMA.FTZ R14, R14, R29, 1.1641532182693481445e-10 ;  /* 0x2f0000000e0e7423 */ /* 0x000fca000001001d */
[----:B------:R-:W-:Y:S01]  /*6e50*/  FSETP.GTU.FTZ.AND P0, PT, R14, R137, PT ;  /* 0x000000890e00720b */ /* 0x000fe20003f1c000 */
[----:B------:R-:W-:-:S03]  /*6e60*/  IMAD.MOV.U32 R14, RZ, RZ, R12 ;  /* 0x000000ffff0e7224 */ /* 0x000fc600078e000c */
[----:B------:R-:W-:Y:S02]  /*6e70*/  PLOP3.LUT P2, PT, P0, PT, PT, 0x8, 0x80 ;  /* 0x000000000080781c */ /* 0x000fe4000074e170 */
[----:B------:R-:W-:Y:S01]  /*6e80*/  FSEL R21, R16, RZ, !P0 ;  /* 0x000000ff10157208 */ /* 0x000fe20004000000 */
        /* <DEDUP_REMOVED lines=9> */
.L_x_4371:
        /* <DEDUP_REMOVED lines=13> */
.L_x_4373:
[----:B------:R-:W-:Y:S05]  /*6ff0*/  BSYNC.RECONVERGENT B1 ;  /* 0x0000000000017941 */ /* 0x000fea0003800200 */
.L_x_4372:
        /* <DEDUP_REMOVED lines=56> */
.L_x_4370:
[----:B------:R-:W-:Y:S05]  /*7380*/  BSYNC.RECONVERGENT B0 ;  /* 0x0000000000007941 */ /* 0x000fea0003800200 */
.L_x_4369:
        /* <DEDUP_REMOVED lines=9> */
[----:B------:R-:W-:-:S05]  /*7420*/  FSEL R14, R16, RZ, !P0 ;  /* 0x000000ff100e7208 */ /* 0x000fca0004000000 */
[----:B------:R-:W-:-:S04]  /*7430*/  FADD.FTZ R14, R21, R14 ;  /* 0x0000000e150e7221 */ /* 0x000fc80000010000 */
[----:B------:R-:W-:Y:S01]  /*7440*/  @P1 FADD.FTZ R184, R15, R14 ;  /* 0x0000000e0fb81221 */ /* 0x000fe20000010000 */
[----:B------:R-:W-:Y:S01]  /*7450*/  @!P1 MOV R184, R14 ;  /* 0x0000000e00b89202 */ /* 0x000fe20000000f00 */
[----:B------:R-:W-:Y:S01]  /*7460*/  IMAD.MOV.U32 R15, RZ, RZ, R12 ;  /* 0x000000ffff0f7224 */ /* 0x000fe200078e000c */
[----:B------:R-:W-:Y:S02]  /*7470*/  SEL R14, RZ, 0x1, P0 ;  /* 0x00000001ff0e7807 */ /* 0x000fe40000000000 */
        /* <DEDUP_REMOVED lines=10> */
.L_x_4376:
        /* <DEDUP_REMOVED lines=13> */
.L_x_4378:
[----:B------:R-:W-:Y:S05]  /*75f0*/  BSYNC.RECONVERGENT B1 ;  /* 0x0000000000017941 */ /* 0x000fea0003800200 */
.L_x_4377:
[----:B------:R-:W-:Y:S01]  /*7600*/  IMAD.WIDE.U32 R16, R0, -0x326172a9, RZ ;  /* 0xcd9e8d5700107825 */ /* 0x000fe200078e00ff */
[----:B------:R-:W-:Y:S02]  /*7610*/  LOP3.LUT R142, R8, R5, R179, 0x96, !PT ;  /* 0x00000005088e7212 */ /* 0x000fe400078e96b3 */
[----:B------:R-:W-:Y:S01]  /*7620*/  IADD3 R15, PT, PT, R179, 0x76cf5d0a, RZ ;  /* 0x76cf5d0ab30f7810 */ /* 0x000fe20007ffe0ff */
        /* <DEDUP_REMOVED lines=26> */
[----:B------:R-:W-:Y:S02]  /*77d0*/  LOP3.LUT R5, R5, R16, R143, 0x96, !PT ;  /* 0x0000001005057212 */ /* 0x000fe400078e968f */
        /* <DEDUP_REMOVED lines=26> */
.L_x_4375:
[----:B------:R-:W-:Y:S05]  /*7980*/  BSYNC.RECONVERGENT B0 ;  /* 0x0000000000007941 */ /* 0x000fea0003800200 */
.L_x_4374:
        /* <DEDUP_REMOVED lines=20> */
.L_x_4381:
        /* <DEDUP_REMOVED lines=13> */
.L_x_4383:
[----:B------:R-:W-:Y:S05]  /*7ba0*/  BSYNC.RECONVERGENT B1 ;  /* 0x0000000000017941 */ /* 0x000fea0003800200 */
.L_x_4382:
        /* <DEDUP_REMOVED lines=49> */
[----:B------:R-:W-:-:S03]  /*7ec0*/  MOV R12, R142 ;  /* 0x0000008e000c7202 */ /* 0x000fc60000000f00 */
[----:B------:R-:W-:Y:S01]  /*7ed0*/  HFMA2 R142, -RZ, RZ, 0, 0 ;  /* 0x00000000ff8e7431 */ /* 0x000fe200000001ff */
[----:B------:R-:W-:Y:S01]  /*7ee0*/  LOP3.LUT R5, R5, R16, R143, 0x96, !PT ;  /* 0x0000001005057212 */ /* 0x000fe200078e968f */
[----:B------:R-:W-:-:S05]  /*7ef0*/  VIADD R15, R179, 0x96a522ad ;  /* 0x96a522adb30f7836 */ /* 0x000fca0000000000 */
[----:B------:R-:W-:Y:S01]  /*7f00*/  LOP3.LUT R4, R15, R4, R141, 0x96, !PT ;  /* 0x000000040f047212 */ /* 0x000fe200078e968d */
[----:B------:R-:W-:Y:S02]  /*7f10*/  IMAD.MOV.U32 R15, RZ, RZ, R28 ;  /* 0x000000ffff0f7224 */ /* 0x000fe400078e001c */
[----:B------:R-:W-:-:S07]  /*7f20*/  IMAD.MOV.U32 R28, RZ, RZ, R140 ;  /* 0x000000ffff1c7224 */ /* 0x000fce00078e008c */
.L_x_4380:
[----:B------:R-:W-:Y:S05]  /*7f30*/  BSYNC.RECONVERGENT B0 ;  /* 0x0000000000007941 */ /* 0x000fea0003800200 */
.L_x_4379:
[----:B------:R-:W-:Y:S01]  /*7f40*/  I2FP.F32.U32 R16, R15 ;  /* 0x0000000f00107245 */ /* 0x000fe20000201000 */
[----:B------:R-:W-:Y:S01]  /*7f50*/  HADD2.F32 R140, -RZ, R130.H0_H0 ;  /* 0x20000082ff8c7230 */ /* 0x000fe20000004100 */
[----:B------:R-:W-:Y:S01]  /*7f60*/  BSSY.RECONVERGENT B0, `(.L_x_4384) ;  /* 0x000005d000007945 */ /* 0x000fe20003800200 */
[----:B------:R-:W-:Y:S02]  /*7f70*/  @P1 HADD2.F32 R17, -RZ, R134.H0_H0 ;  /* 0x20000086ff111230 */ /* 0x000fe40000004100 */
        /* <DEDUP_REMOVED lines=8> */
[----:B------:R-:W-:Y:S01]  /*8000*/  @!P1 IMAD.MOV.U32 R144, RZ, RZ, R16 ;  /* 0x000000ffff909224 */ /* 0x000fe200078e0010 */
[----:B------:R-:W-:Y:S01]  /*8010*/  MOV R16, R12 ;  /* 0x0000000c00107202 */ /* 0x000fe20000000f00 */
[----:B------:R-:W-:-:S03]  /*8020*/  IMAD.MOV.U32 R17, RZ, RZ, 0x2 ;  /* 0x00000002ff117424 */ /* 0x000fc600078e00ff */
[----:B------:R-:W-:-:S06]  /*8030*/  F2FP.F16.F32.PACK_AB R140, RZ, R144 ;  /* 0x00000090ff8c723e */ /* 0x000fcc00000000ff */
        /* <DEDUP_REMOVED lines=9> */
.L_x_4386:
        /* <DEDUP_REMOVED lines=13> */
.L_x_4388:
[----:B------:R-:W-:Y:S05]  /*81a0*/  BSYNC.RECONVERGENT B1 ;  /* 0x0000000000017941 */ /* 0x000fea0003800200 */
.L_x_4387:
        /* <DEDUP_REMOVED lines=56> */
.L_x_4385:
[----:B------:R-:W-:Y:S05]  /*8530*/  BSYNC.RECONVERGENT B0 ;  /* 0x0000000000007941 */ /* 0x000fea0003800200 */
.L_x_4384:
        /* <DEDUP_REMOVED lines=20> */
.L_x_4391:
        /* <DEDUP_REMOVED lines=13> */
.L_x_4393:
[----:B------:R-:W-:Y:S05]  /*8750*/  BSYNC.RECONVERGENT B1 ;  /* 0x0000000000017941 */ /* 0x000fea0003800200 */
.L_x_4392:
        /* <DEDUP_REMOVED lines=52> */
[----:B------:R-:W-:Y:S01]  /*8aa0*/  MOV R28, R142 ;  /* 0x0000008e001c7202 */ /* 0x000fe20000000f00 */
[----:B------:R-:W-:Y:S01]  /*8ab0*/  IMAD.MOV.U32 R12, RZ, RZ, R150 ;  /* 0x000000ffff0c7224 */ /* 0x000fe200078e0096 */
[----:B------:R-:W-:Y:S01]  /*8ac0*/  LOP3.LUT R4, R17, R4, R143, 0x96, !PT ;  /* 0x0000000411047212 */ /* 0x000fe200078e968f */
[----:B------:R-:W-:-:S07]  /*8ad0*/  IMAD.MOV.U32 R142, RZ, RZ, RZ ;  /* 0x000000ffff8e7224 */ /* 0x000fce00078e00ff */
.L_x_4390:
[----:B------:R-:W-:Y:S05]  /*8ae0*/  BSYNC.RECONVERGENT B0 ;  /* 0x0000000000007941 */ /* 0x000fea0003800200 */
.L_x_4389:
        /* <DEDUP_REMOVED lines=25> */
.L_x_4396:
        /* <DEDUP_REMOVED lines=13> */
.L_x_4398:
[----:B------:R-:W-:Y:S05]  /*8d50*/  BSYNC.RECONVERGENT B1 ;  /* 0x0000000000017941 */ /* 0x000fea0003800200 */
.L_x_4397:
        /* <DEDUP_REMOVED lines=18> */
[----:B------:R-:W-:-:S05]  /*8e80*/  VIADD R17, R179, 0x32370b8f ;  /* 0x32370b8fb3117836 */ /* 0x000fca0000000000 */
        /* <DEDUP_REMOVED lines=32> */
[----:B------:R-:W-:Y:S02]  /*9090*/  IMAD.MOV.U32 R12, RZ, RZ, R152 ;  /* 0x000000ffff0c7224 */ /* 0x000fe400078e0098 */
[----:B------:R-:W-:Y:S01]  /*90a0*/  IMAD.MOV.U32 R143, RZ, RZ, RZ ;  /* 0x000000ffff8f7224 */ /* 0x000fe200078e00ff */
[----:B------:R-:W-:Y:S02]  /*90b0*/  LOP3.LUT R4, R17, R4, R151, 0x96, !PT ;  /* 0x0000000411047212 */ /* 0x000fe400078e9697 */
[----:B------:R-:W-:Y:S01]  /*90c0*/  MOV R17, R28 ;  /* 0x0000001c00117202 */ /* 0x000fe20000000f00 */
[----:B------:R-:W-:-:S07]  /*90d0*/  IMAD.MOV.U32 R28, RZ, RZ, R150 ;  /* 0x000000ffff1c7224 */ /* 0x000fce00078e0096 */
.L_x_4395:
[----:B------:R-:W-:Y:S05]  /*90e0*/  BSYNC.RECONVERGENT B0 ;  /* 0x0000000000007941 */ /* 0x000fea0003800200 */
.L_x_4394:
        /* <DEDUP_REMOVED lines=20> */
.L_x_4401:
        /* <DEDUP_REMOVED lines=13> */
.L_x_4403:
[----:B------:R-:W-:Y:S05]  /*9300*/  BSYNC.RECONVERGENT B1 ;  /* 0x0000000000017941 */ /* 0x000fea0003800200 */
.L_x_4402:
        /* <DEDUP_REMOVED lines=56> */
.L_x_4400:
[----:B------:R-:W-:Y:S05]  /*9690*/  BSYNC.RECONVERGENT B0 ;  /* 0x0000000000007941 */ /* 0x000fea0003800200 */
.L_x_4399:
[----:B------:R-:W-:Y:S01]  /*96a0*/  I2FP.F32.U32 R142, R17 ;  /* 0x00000011008e7245 */ /* 0x000fe20000201000 */
[----:B------:R-:W-:Y:S01]  /*96b0*/  HADD2.F32 R150, -RZ, R131.H0_H0 ;  /* 0x20000083ff967230 */ /* 0x000fe20000004100 */
[----:B------:R-:W-:Y:S01]  /*96c0*/  BSSY.RECONVERGENT B0, `(.L_x_4404) ;  /* 0x000005d000007945 */ /* 0x000fe20003800200 */
[----:B------:R-:W-:Y:S02]  /*96d0*/  @P1 HADD2.F32 R186, -RZ, R135.H0_H0 ;  /* 0x20000087ffba1230 */ /* 0x000fe40000004100 */
[----:B------:R-:W-:Y:S01]  /*96e0*/  FFMA.FTZ R142, R142, R29, 1.1641532182693481445e-10 ;  /* 0x2f0000008e8e7423 */ /* 0x000fe2000001001d */
[----:B------:R-:W-:Y:S01]  /*96f0*/  FMUL.FTZ R150, R150, R31 ;  /* 0x0000001f96967220 */ /* 0x000fe20000410000 */
[----:B------:R-:W-:-:S03]  /*9700*/  IMAD.MOV.U32 R143, RZ, RZ, 0x2 ;  /* 0x00000002ff8f7424 */ /* 0x000fc600078e00ff */
[----:B------:R-:W-:Y:S01]  /*9710*/  FSETP.GTU.FTZ.AND P5, PT, R142, R137, PT ;  /* 0x000000898e00720b */ /* 0x000fe20003fbc000 */
[----:B------:R-:W-:-:S03]  /*9720*/  IMAD.MOV.U32 R142, RZ, RZ, R12 ;  /* 0x000000ffff8e7224 */ /* 0x000fc600078e000c */
        /* <DEDUP_REMOVED lines=16> */
.L_x_4406:
        /* <DEDUP_REMOVED lines=13> */
.L_x_4408:
[----:B------:R-:W-:Y:S05]  /*9900*/  BSYNC.RECONVERGENT B1 ;  /* 0x0000000000017941 */ /* 0x000fea0003800200 */
.L_x_4407:
        /* <DEDUP_REMOVED lines=53> */
[----:B------:R-:W-:Y:S01]  /*9c60*/  LOP3.LUT R4, R143, R4, R151, 0x96, !PT ;  /* 0x000000048f047212 */ /* 0x000fe200078e9697 */
[----:B------:R-:W-:Y:S02]  /*9c70*/  HFMA2 R143, -RZ, RZ, 0, 0 ;  /* 0x00000000ff8f7431 */ /* 0x000fe400000001ff */
[----:B------:R-:W-:-:S07]  /*9c80*/  IMAD.MOV.U32 R28, RZ, RZ, R150 ;  /* 0x000000ffff1c7224 */ /* 0x000fce00078e0096 */
.L_x_4405:
[----:B------:R-:W-:Y:S05]  /*9c90*/  BSYNC.RECONVERGENT B0 ;  /* 0x0000000000007941 */ /* 0x000fea0003800200 */
.L_x_4404:
        /* <DEDUP_REMOVED lines=20> */
.L_x_4411:
        /* <DEDUP_REMOVED lines=15> */
.L_x_4413:
[----:B------:R-:W-:Y:S05]  /*9ed0*/  BSYNC.RECONVERGENT B1 ;  /* 0x0000000000017941 */ /* 0x000fea0003800200 */
.L_x_4412:
[----:B------:R-:W-:Y:S01]  /*9ee0*/  IMAD.WIDE.U32 R142, R0, -0x326172a9, RZ ;  /* 0xcd9e8d57008e7825 */ /* 0x000fe200078e00ff */
[----:B------:R-:W-:-:S03]  /*9ef0*/  LOP3.LUT R152, R8, R5, R179, 0x96, !PT ;  /* 0x0000000508987212 */ /* 0x000fc600078e96b3 */
[----:B------:R-:W-:Y:S01]  /*9f00*/  HFMA2 R154, -RZ, RZ, 0, 0 ;  /* 0x00000000ff9a7431 */ /* 0x000fe200000001ff */
        /* <DEDUP_REMOVED lines=52> */
[----:B------:R-:W-:-:S07]  /*a250*/  IMAD.MOV.U32 R28, RZ, RZ, R142 ;  /* 0x000000ffff1c7224 */ /* 0x000fce00078e008e */
.L_x_4410:
[----:B------:R-:W-:Y:S05]  /*a260*/  BSYNC.RECONVERGENT B0 ;  /* 0x0000000000007941 */ /* 0x000fea0003800200 */
.L_x_4409:
        /* <DEDUP_REMOVED lines=16> */
.L_x_4333:
[----:B------:R-:W0:Y:S01]  /*a370*/  LDC.64 R142, c[0x0][0x3a8] ;  /* 0x0000ea00ff8e7b82 */ /* 0x000e220000000a00 */
[----:B------:R-:W-:Y:S01]  /*a380*/  SEL R153, RZ, 0x100, !P0 ;  /* 0x00000100ff997807 */ /* 0x000fe20004000000 */
[----:B------:R-:W-:Y:S01]  /*a390*/  VIADD R199, R145, 0x20 ;  /* 0x0000002091c77836 */ /* 0x000fe20000000000 */
        /* <DEDUP_REMOVED lines=9> */
[----:B------:R-:W-:Y:S01]  /*a430*/  SEL R10, RZ, 0x1000000, !P2 ;  /* 0x01000000ff0a7807 */ /* 0x000fe20005000000 */
[----:B------:R-:W-:Y:S01]  /*a440*/  IMAD.WIDE.U32 R146, R199, 0x10, R24 ;  /* 0x00000010c7927825 */ /* 0x000fe200078e0018 */
[----:B------:R-:W-:Y:S02]  /*a450*/  SEL R27, RZ, 0x10000, !P4 ;  /* 0x00010000ff1b7807 */ /* 0x000fe40006000000 */
[----:B------:R-:W-:Y:S02]  /*a460*/  SEL R6, RZ, 0x100, !P5 ;  /* 0x00000100ff067807 */ /* 0x000fe40006800000 */
[----:B------:R-:W-:-:S02]  /*a470*/  LOP3.LUT R153, R153, R136, R30, 0xfe, !PT ;  /* 0x0000008899997212 */ /* 0x000fc400078efe1e */
[----:B------:R-:W-:Y:S01]  /*a480*/  SEL R152, RZ, 0x1, !P3 ;  /* 0x00000001ff987807 */ /* 0x000fe20005800000 */
[----:B------:R-:W3:Y:S01]  /*a490*/  @P0 LDC.64 R148, c[0x0][0x398] ;  /* 0x0000e600ff940b82 */ /* 0x000ee20000000a00 */
[----:B------:R-:W-:Y:S01]  /*a4a0*/  LOP3.LUT R6, R6, R10, R27, 0xfe, !PT ;  /* 0x0000000a06067212 */ /* 0x000fe200078efe1b */
[----:B0-----:R-:W-:Y:S01]  /*a4b0*/  IMAD.WIDE.U32 R26, R145, 0x10, R142 ;  /* 0x00000010911a7825 */ /* 0x001fe200078e008e */
[----:B------:R-:W-:Y:S02]  /*a4c0*/  SEL R141, RZ, 0x1, !P6 ;  /* 0x00000001ff8d7807 */ /* 0x000fe40007000000 */
[----:B------:R-:W-:Y:S02]  /*a4d0*/  LOP3.LUT R153, R153, R152, RZ, 0xfc, !PT ;  /* 0x0000009899997212 */ /* 0x000fe400078efcff */
[----:B------:R-:W-:Y:S01]  /*a4e0*/  LOP3.LUT R152, R6, R141, RZ, 0xfc, !PT ;  /* 0x0000008d06987212 */ /* 0x000fe200078efcff */
[----:B-1----:R-:W-:Y:S01]  /*a4f0*/  IMAD.WIDE.U32 R140, R145, 0x8, R138 ;  /* 0x00000008918c7825 */ /* 0x002fe200078e008a */
[----:B------:R0:W-:Y:S04]  /*a500*/  STG.E.128 desc[UR6][R26.64], R20 ;  /* 0x000000141a007986 */ /* 0x0001e8000c101d06 */
[----:B------:R0:W-:Y:S01]  /*a510*/  STG.E.64 desc[UR6][R140.64], R152 ;  /* 0x000000988c007986 */ /* 0x0001e2000c101b06 */
[----:B--2---:R-:W-:-:S04]  /*a520*/  @P1 IMAD.WIDE.U32 R150, R199, 0x10, R150 ;  /* 0x00000010c7961825 */ /* 0x004fc800078e0096 */
[----:B---3--:R-:W-:Y:S01]  /*a530*/  @P0 IMAD.WIDE.U32 R148, R199, 0x10, R148 ;  /* 0x00000010c7940825 */ /* 0x008fe200078e0094 */
[----:B0-----:R-:W-:Y:S06]  /*a540*/  @!P0 BRA `(.L_x_4414) ;  /* 0x0000000000508947 */ /* 0x001fec0003800000 */
        /* <DEDUP_REMOVED lines=8> */
[----:B------:R-:W-:Y:S02]  /*a5d0*/  LOP3.LUT R26, R11, 0xff, RZ, 0xc0, !PT ;  /* 0x000000ff0b1a7812 */ /* 0x000fe400078ec0ff */
[----:B------:R-:W-:Y:S01]  /*a5e0*/  LOP3.LUT R10, R21, 0xff00, R10, 0xf8, !PT ;  /* 0x0000ff00150a7812 */ /* 0x000fe200078ef80a */
[----:B------:R-:W-:-:S03]  /*a5f0*/  IMAD.WIDE.U32 R20, R20, 0x1000000, RZ ;  /* 0x0100000014147825 */ /* 0x000fc600078e00ff */
[----:B------:R-:W-:Y:S01]  /*a600*/  LOP3.LUT R153, R10, 0xff, R15, 0xf8, !PT ;  /* 0x000000ff0a997812 */ /* 0x000fe200078ef80f */
[----:B------:R-:W-:-:S04]  /*a610*/  IMAD.WIDE.U32 R22, R22, 0x10000, RZ ;  /* 0x0001000016167825 */ /* 0x000fc800078e00ff */
[----:B------:R-:W-:Y:S01]  /*a620*/  IMAD.WIDE.U32 R26, R26, 0x100, RZ ;  /* 0x000001001a1a7825 */ /* 0x000fe200078e00ff */
[----:B------:R-:W-:Y:S02]  /*a630*/  LOP3.LUT R21, R23, R153, R21, 0xfe, !PT ;  /* 0x0000009917157212 */ /* 0x000fe400078efe15 */
[----:B------:R-:W-:Y:S02]  /*a640*/  LOP3.LUT R22, R26, R20, R22, 0xfe, !PT ;  /* 0x000000141a167212 */ /* 0x000fe400078efe16 */
[----:B------:R-:W-:Y:S01]  /*a650*/  LOP3.LUT R23, R21, R27, RZ, 0xfc, !PT ;  /* 0x0000001b15177212 */ /* 0x000fe200078efcff */
[----:B0-----:R-:W-:Y:S01]  /*a660*/  IMAD.WIDE.U32 R20, R145, 0x8, R140 ;  /* 0x0000000891147825 */ /* 0x001fe200078e008c */
[----:B------:R-:W-:-:S05]  /*a670*/  LOP3.LUT R22, R22, 0xff, R9, 0xf8, !PT ;  /* 0x000000ff16167812 */ /* 0x000fca00078ef809 */
[----:B------:R0:W-:Y:S02]  /*a680*/  STG.E.64 desc[UR6][R20.64], R22 ;  /* 0x0000001614007986 */ /* 0x0001e4000c101b06 */
.L_x_4414:
        /* <DEDUP_REMOVED lines=20> */
.L_x_4418:
        /* <DEDUP_REMOVED lines=13> */
.L_x_4420:
[----:B------:R-:W-:Y:S05]  /*a8a0*/  BSYNC.RECONVERGENT B1 ;  /* 0x0000000000017941 */ /* 0x000fea0003800200 */
.L_x_4419:
        /* <DEDUP_REMOVED lines=24> */
[C---:B------:R-:W-:Y:S02]  /*aa30*/  IADD3 R9, PT, PT, R178.reuse, 0x78dde6e4, RZ ;  /* 0x78dde6e4b2097810 */ /* 0x040fe40007ffe0ff */
        /* <DEDUP_REMOVED lines=30> */
[----:B------:R-:W-:Y:S02]  /*ac20*/  IMAD.MOV.U32 R11, RZ, RZ, RZ ;  /* 0x000000ffff0b7224 */ /* 0x000fe400078e00ff */
[----:B------:R-:W-:-:S04]  /*ac30*/  IMAD.WIDE.U32 R14, R14, -0x2daee0ad, RZ ;  /* 0xd2511f530e0e7825 */ /* 0x000fc800078e00ff */
[----:B------:R-:W-:Y:S01]  /*ac40*/  IMAD.MOV.U32 R6, RZ, RZ, R14 ;  /* 0x000000ffff067224 */ /* 0x000fe200078e000e */
[----:B------:R-:W-:Y:S02]  /*ac50*/  LOP3.LUT R4, R9, R4, R15, 0x96, !PT ;  /* 0x0000000409047212 */ /* 0x000fe400078e960f */
[----:B------:R-:W-:-:S07]  /*ac60*/  MOV R9, R28 ;  /* 0x0000001c00097202 */ /* 0x000fce0000000f00 */
.L_x_4417:
[----:B------:R-:W-:Y:S05]  /*ac70*/  BSYNC.RECONVERGENT B0 ;  /* 0x0000000000007941 */ /* 0x000fea0003800200 */
.L_x_4416:
[----:B------:R-:W-:Y:S01]  /*ac80*/  I2FP.F32.U32 R10, R9 ;  /* 0x00000009000a7245 */ /* 0x000fe20000201000 */
[----:B-----5:R-:W-:Y:S01]  /*ac90*/  HADD2.F32 R14, -RZ, R20.H0_H0 ;  /* 0x20000014ff0e7230 */ /* 0x020fe20000004100 */
[----:B------:R-:W-:Y:S01]  /*aca0*/  ISETP.NE.AND P3, PT, R11, 0x1, PT ;  /* 0x000000010b00780c */ /* 0x000fe20003f65270 */
[----:B------:R-:W-:Y:S01]  /*acb0*/  BSSY.RECONVERGENT B0, `(.L_x_4421) ;  /* 0x000005c000007945 */ /* 0x000fe20003800200 */
[----:B------:R-:W-:Y:S02]  /*acc0*/  IMAD.MOV.U32 R13, RZ, RZ, 0x2 ;  /* 0x00000002ff0d7424 */ /* 0x000fe400078e00ff */
[----:B------:R-:W-:Y:S01]  /*acd0*/  FFMA.FTZ R10, R10, R29, 1.1641532182693481445e-10 ;  /* 0x2f0000000a0a7423 */ /* 0x000fe2000001001d */
[----:B------:R-:W-:Y:S01]  /*ace0*/  FMUL.FTZ R14, R14, R31 ;  /* 0x0000001f0e0e7220 */ /* 0x000fe20000410000 */
[----:B------:R-:W-:-:S03]  /*acf0*/  MOV R9, R12 ;  /* 0x0000000c00097202 */ /* 0x000fc60000000f00 */
[----:B------:R-:W-:-:S04]  /*ad00*/  FSETP.GTU.FTZ.AND P2, PT, R10, R137, PT ;  /* 0x000000890a00720b */ /* 0x000fc80003f5c000 */
        /* <DEDUP_REMOVED lines=12> */
.L_x_4423:
        /* <DEDUP_REMOVED lines=13> */
.L_x_4425:
[----:B------:R-:W-:Y:S05]  /*aea0*/  BSYNC.RECONVERGENT B1 ;  /* 0x0000000000017941 */ /* 0x000fea0003800200 */
.L_x_4424:
        /* <DEDUP_REMOVED lines=47> */
[----:B------:R-:W-:-:S03]  /*b1a0*/  IADD3 R9, PT, PT, R178, -0xe443238, RZ ;  /* 0xf1bbcdc8b2097810 */ /* 0x000fc60007ffe0ff */
        /* <DEDUP_REMOVED lines=12> */
.L_x_4422:
[----:B------:R-:W-:Y:S05]  /*b270*/  BSYNC.RECONVERGENT B0 ;  /* 0x0000000000007941 */ /* 0x000fea0003800200 */
.L_x_4421:
[----:B------:R-:W-:Y:S01]  /*b280*/  I2FP.F32.U32 R10, R9 ;  /* 0x00000009000a7245 */ /* 0x000fe20000201000 */
[----:B------:R-:W-:Y:S01]  /*b290*/  HADD2.F32 R14, -RZ, R128.H0_H0 ;  /* 0x20000080ff0e7230 */ /* 0x000fe20000004100 */
[----:B------:R-:W-:Y:S01]  /*b2a0*/  ISETP.NE.AND P3, PT, R13, 0x1, PT ;  /* 0x000000010d00780c */ /* 0x000fe20003f65270 */
[----:B------:R-:W-:Y:S01]  /*b2b0*/  @P1 HADD2.F32 R180, -RZ, R132.H0_H0 ;  /* 0x20000084ffb41230 */ /* 0x000fe20000004100 */
[----:B------:R-:W-:Y:S01]  /*b2c0*/  BSSY.RECONVERGENT B0, `(.L_x_4426) ;  /* 0x0000060000007945 */ /* 0x000fe20003800200 */
[----:B------:R-:W-:Y:S01]  /*b2d0*/  FFMA.FTZ R10, R10, R29, 1.1641532182693481445e-10 ;  /* 0x2f0000000a0a7423 */ /* 0x000fe2000001001d */
[----:B------:R-:W-:Y:S01]  /*b2e0*/  FMUL.FTZ R9, R14, R31 ;  /* 0x0000001f0e097220 */ /* 0x000fe20000410000 */
[----:B------:R-:W-:Y:S02]  /*b2f0*/  IMAD.MOV.U32 R15, RZ, RZ, 0x2 ;  /* 0x00000002ff0f7424 */ /* 0x000fe400078e00ff */
[----:B------:R-:W-:Y:S01]  /*b300*/  IMAD.MOV.U32 R11, RZ, RZ, R12 ;  /* 0x000000ffff0b7224 */ /* 0x000fe200078e000c */
[----:B------:R-:W-:-:S04]  /*b310*/  FSETP.GTU.FTZ.AND P2, PT, R10, R137, PT ;  /* 0x000000890a00720b */ /* 0x000fc80003f5c000 */
[----:B------:R-:W-:-:S05]  /*b320*/  FSEL R9, R9, RZ, !P2 ;  /* 0x000000ff09097208 */ /* 0x000fca0005000000 */
[----:B------:R-:W-:-:S04]  /*b330*/  FADD.FTZ R9, R16, R9 ;  /* 0x0000000910097221 */ /* 0x000fc80000010000 */
[----:B------:R-:W-:Y:S01]  /*b340*/  @P1 FADD.FTZ R180, R180, R9 ;  /* 0x00000009b4b41221 */ /* 0x000fe20000010000 */
[----:B------:R-:W-:Y:S02]  /*b350*/  @!P1 MOV R180, R9 ;  /* 0x0000000900b49202 */ /* 0x000fe40000000f00 */
        /* <DEDUP_REMOVED lines=11> */
.L_x_4428:
        /* <DEDUP_REMOVED lines=13> */
.L_x_4430:
[----:B------:R-:W-:Y:S05]  /*b4e0*/  BSYNC.RECONVERGENT B1 ;  /* 0x0000000000017941 */ /* 0x000fea0003800200 */
.L_x_4429:
        /* <DEDUP_REMOVED lines=61> */
.L_x_4427:
[----:B------:R-:W-:Y:S05]  /*b8c0*/  BSYNC.RECONVERGENT B0 ;  /* 0x0000000000007941 */ /* 0x000fea0003800200 */
.L_x_4426:
        /* <DEDUP_REMOVED lines=21> */
.L_x_4433:
        /* <DEDUP_REMOVED lines=13> */
.L_x_4435:
[----:B------:R-:W-:Y:S05]  /*baf0*/  BSYNC.RECONVERGENT B1 ;  /* 0x0000000000017941 */ /* 0x000fea0003800200 */
.L_x_4434:
        /* <DEDUP_REMOVED lines=61> */
.L_x_4432:
[----:B------:R-:W-:Y:S05]  /*bed0*/  BSYNC.RECONVERGENT B0 ;  /* 0x0000000000007941 */ /* 0x000fea0003800200 */
.L_x_4431:
        /* <DEDUP_REMOVED lines=10> */
[----:B------:R-:W-:-:S05]  /*bf80*/  FSEL R11, R11, RZ, !P2 ;  /* 0x000000ff0b0b7208 */ /* 0x000fca0005000000 */
[----:B------:R-:W-:-:S04]  /*bf90*/  FADD.FTZ R11, R20, R11 ;  /* 0x0000000b140b7221 */ /* 0x000fc80000010000 */
[--C-:B------:R-:W-:Y:S01]  /*bfa0*/  @P1 FADD.FTZ R218, R218, R11.reuse ;  /* 0x0000000bdada1221 */ /* 0x100fe20000010000 */
[----:B------:R-:W-:Y:S01]  /*bfb0*/  @!P1 IMAD.MOV.U32 R218, RZ, RZ, R11 ;  /* 0x000000ffffda9224 */ /* 0x000fe200078e000b */
[----:B------:R-:W-:-:S04]  /*bfc0*/  SEL R11, RZ, 0x1, P2 ;  /* 0x00000001ff0b7807 */ /* 0x000fc80001000000 */
        /* <DEDUP_REMOVED lines=10> */
.L_x_4438:
        /* <DEDUP_REMOVED lines=13> */
.L_x_4440:
[----:B------:R-:W-:Y:S05]  /*c140*/  BSYNC.RECONVERGENT B1 ;  /* 0x0000000000017941 */ /* 0x000fea0003800200 */
.L_x_4439:
        /* <DEDUP_REMOVED lines=61> */
.L_x_4437:
[----:B------:R-:W-:Y:S05]  /*c520*/  BSYNC.RECONVERGENT B0 ;  /* 0x0000000000007941 */ /* 0x000fea0003800200 */
.L_x_4436:
        /* <DEDUP_REMOVED lines=21> */
.L_x_4443:
        /* <DEDUP_REMOVED lines=13> */
.L_x_4445:
[----:B------:R-:W-:Y:S05]  /*c750*/  BSYNC.RECONVERGENT B1 ;  /* 0x0000000000017941 */ /* 0x000fea0003800200 */
.L_x_4444:
        /* <DEDUP_REMOVED lines=61> */
.L_x_4442:
[----:B------:R-:W-:Y:S05]  /*cb30*/  BSYNC.RECONVERGENT B0 ;  /* 0x0000000000007941 */ /* 0x000fea0003800200 */
.L_x_4441:
        /* <DEDUP_REMOVED lines=8> */
[----:B------:R-:W-:Y:S02]  /*cbc0*/  FSETP.GTU.FTZ.AND P2, PT, R14, R137, PT ;  /* 0x000000890e00720b */ /* 0x000fe40003f5c000 */
[----:B------:R-:W-:Y:S02]  /*cbd0*/  MOV R14, R12 ;  /* 0x0000000c000e7202 */ /* 0x000fe40000000f00 */
        /* <DEDUP_REMOVED lines=15> */
.L_x_4448:
        /* <DEDUP_REMOVED lines=13> */
.L_x_4450:
[----:B------:R-:W-:Y:S05]  /*cda0*/  BSYNC.RECONVERGENT B1 ;  /* 0x0000000000017941 */ /* 0x000fea0003800200 */
.L_x_4449:
        /* <DEDUP_REMOVED lines=61> */
.L_x_4447:
[----:B------:R-:W-:Y:S05]  /*d180*/  BSYNC.RECONVERGENT B0 ;  /* 0x0000000000007941 */ /* 0x000fea0003800200 */
.L_x_4446:
[----:B------:R-:W-:Y:S01]  /*d190*/  I2FP.F32.U32 R14, R14 ;  /* 0x0000000e000e7245 */ /* 0x000fe20000201000 */
[----:B------:R-:W-:Y:S01]  /*d1a0*/  HADD2.F32 R16, -RZ, R21.H1_H1 ;  /* 0x30000015ff107230 */ /* 0x000fe20000004100 */
        /* <DEDUP_REMOVED lines=19> */
.L_x_4453:
        /* <DEDUP_REMOVED lines=13> */
.L_x_4455:
[----:B------:R-:W-:Y:S05]  /*d3b0*/  BSYNC.RECONVERGENT B1 ;  /* 0x0000000000017941 */ /* 0x000fea0003800200 */
.L_x_4454:
        /* <DEDUP_REMOVED lines=61> */
.L_x_4452:
[----:B------:R-:W-:Y:S05]  /*d790*/  BSYNC.RECONVERGENT B0 ;  /* 0x0000000000007941 */ /* 0x000fea0003800200 */
.L_x_4451:
        /* <DEDUP_REMOVED lines=8> */
[----:B------:R-:W-:-:S05]  /*d820*/  FSEL R14, R16, RZ, !P2 ;  /* 0x000000ff100e7208 */ /* 0x000fca0005000000 */
[----:B------:R-:W-:Y:S01]  /*d830*/  FADD.FTZ R15, R21, R14 ;  /* 0x0000000e150f7221 */ /* 0x000fe20000010000 */
[----:B------:R-:W-:Y:S02]  /*d840*/  SEL R14, RZ, 0x1, P2 ;  /* 0x00000001ff0e7807 */ /* 0x000fe40001000000 */
[----:B------:R-:W-:Y:S01]  /*d850*/  ISETP.NE.AND P2, PT, R17, 0x1, PT ;  /* 0x000000011100780c */ /* 0x000fe20003f45270 */
[----:B------:R-:W-:Y:S01]  /*d860*/  @P1 FADD.FTZ R216, R216, R15 ;  /* 0x0000000fd8d81221 */ /* 0x000fe20000010000 */
[----:B------:R-:W-:Y:S01]  /*d870*/  @!P1 MOV R216, R15 ;  /* 0x0000000f00d89202 */ /* 0x000fe20000000f00 */
[----:B------:R-:W-:-:S03]  /*d880*/  IMAD.MOV.U32 R15, RZ, RZ, R12 ;  /* 0x000000ffff0f7224 */ /* 0x000fc600078e000c */
[----:B------:R-:W-:-:S07]  /*d890*/  F2FP.F16.F32.PACK_AB R21, RZ, R216 ;  /* 0x000000d8ff15723e */ /* 0x000fce00000000ff */
        /* <DEDUP_REMOVED lines=9> */
.L_x_4458:
        /* <DEDUP_REMOVED lines=13> */
.L_x_4460:
[----:B------:R-:W-:Y:S05]  /*da00*/  BSYNC.RECONVERGENT B1 ;  /* 0x0000000000017941 */ /* 0x000fea0003800200 */
.L_x_4459:
[----:B------:R-:W-:Y:S01]  /*da10*/  IMAD.WIDE.U32 R16, R0, -0x326172a9, RZ ;  /* 0xcd9e8d5700107825 */ /* 0x000fe200078e00ff */
[----:B-1----:R-:W-:Y:S02]  /*da20*/  LOP3.LUT R146, R8, R5, R179, 0x96, !PT ;  /* 0x0000000508927212 */ /* 0x002fe400078e96b3 */
        /* <DEDUP_REMOVED lines=59> */
.L_x_4457:
[----:B------:R-:W-:Y:S05]  /*dde0*/  BSYNC.RECONVERGENT B0 ;  /* 0x0000000000007941 */ /* 0x000fea0003800200 */
.L_x_4456:
[----:B------:R-:W-:Y:S01]  /*ddf0*/  I2FP.F32.U32 R16, R15 ;  /* 0x0000000f00107245 */ /* 0x000fe20000201000 */
[----:B------:R-:W-:Y:S01]  /*de00*/  HADD2.F32 R26, -RZ, R22.H0_H0 ;  /* 0x20000016ff1a7230 */ /* 0x000fe20000004100 */
[----:B------:R-:W-:Y:S01]  /*de10*/  ISETP.NE.AND P3, PT, R27, 0x1, PT ;  /* 0x000000011b00780c */ /* 0x000fe20003f65270 */
[----:B------:R-:W-:Y:S01]  /*de20*/  BSSY.RECONVERGENT B0, `(.L_x_4461) ;  /* 0x000005c000007945 */ /* 0x000fe20003800200 */
[----:B-1----:R-:W-:Y:S02]  /*de30*/  HFMA2 R146, -RZ, RZ, 0, 1.1920928955078125e-07 ;  /* 0x00000002ff927431 */ /* 0x002fe400000001ff */
        /* <DEDUP_REMOVED lines=15> */
.L_x_4463:
        /* <DEDUP_REMOVED lines=13> */
.L_x_4465:
[----:B------:R-:W-:Y:S05]  /*e000*/  BSYNC.RECONVERGENT B1 ;  /* 0x0000000000017941 */ /* 0x000fea0003800200 */
.L_x_4464:
        /* <DEDUP_REMOVED lines=61> */
.L_x_4462:
[----:B------:R-:W-:Y:S05]  /*e3e0*/  BSYNC.RECONVERGENT B0 ;  /* 0x0000000000007941 */ /* 0x000fea0003800200 */
.L_x_4461:
        /* <DEDUP_REMOVED lines=25> */
.L_x_4468:
        /* <DEDUP_REMOVED lines=13> */
.L_x_4470:
[----:B------:R-:W-:Y:S05]  /*e650*/  BSYNC.RECONVERGENT B1 ;  /* 0x0000000000017941 */ /* 0x000fea0003800200 */
.L_x_4469:
        /* <DEDUP_REMOVED lines=61> */
.L_x_4467:
[----:B------:R-:W-:Y:S05]  /*ea30*/  BSYNC.RECONVERGENT B0 ;  /* 0x0000000000007941 */ /* 0x000fea0003800200 */
.L_x_4466:
        /* <DEDUP_REMOVED lines=20> */
.L_x_4473:
        /* <DEDUP_REMOVED lines=13> */
.L_x_4475:
[----:B------:R-:W-:Y:S05]  /*ec50*/  BSYNC.RECONVERGENT B1 ;  /* 0x0000000000017941 */ /* 0x000fea0003800200 */
.L_x_4474:
[----:B------:R-:W-:Y:S01]  /*ec60*/  IMAD.WIDE.U32 R16, R0, -0x326172a9, RZ ;  /* 0xcd9e8d5700107825 */ /* 0x000fe200078e00ff */
[----:B------:R-:W-:Y:S02]  /*ec70*/  LOP3.LUT R148, R8, R5, R179, 0x96, !PT ;  /* 0x0000000508947212 */ /* 0x000fe400078e96b3 */
[----:B------:R-:W-:Y:S02]  /*ec80*/  IADD3 R5, PT, PT, R178, -0x61c88647, RZ ;  /* 0x9e3779b9b2057810 */ /* 0x000fe40007ffe0ff */
        /* <DEDUP_REMOVED lines=53> */
[----:B------:R-:W-:Y:S02]  /*efe0*/  MOV R12, R148 ;  /* 0x00000094000c7202 */ /* 0x000fe40000000f00 */
[----:B------:R-:W-:Y:S01]  /*eff0*/  LOP3.LUT R4, R17, R4, R147, 0x96, !PT ;  /* 0x0000000411047212 */ /* 0x000fe200078e9693 */
[----:B------:R-:W-:Y:S02]  /*f000*/  IMAD.MOV.U32 R17, RZ, RZ, R6 ;  /* 0x000000ffff117224 */ /* 0x000fe400078e0006 */
[----:B------:R-:W-:Y:S02]  /*f010*/  IMAD.MOV.U32 R6, RZ, RZ, R146 ;  /* 0x000000ffff067224 */ /* 0x000fe400078e0092 */
[----:B------:R-:W-:-:S07]  /*f020*/  HFMA2 R146, -RZ, RZ, 0, 0 ;  /* 0x00000000ff927431 */ /* 0x000fce00000001ff */
.L_x_4472:
[----:B------:R-:W-:Y:S05]  /*f030*/  BSYNC.RECONVERGENT B0 ;  /* 0x0000000000007941 */ /* 0x000fea0003800200 */
.L_x_4471:
        /* <DEDUP_REMOVED lines=25> */
.L_x_4478:
        /* <DEDUP_REMOVED lines=13> */
.L_x_4480:
[----:B------:R-:W-:Y:S05]  /*f2a0*/  BSYNC.RECONVERGENT B1 ;  /* 0x0000000000017941 */ /* 0x000fea0003800200 */
.L_x_4479:
        /* <DEDUP_REMOVED lines=51> */
[----:B------:R-:W-:Y:S01]  /*f5e0*/  LOP3.LUT R17, R17, R150, R147, 0x96, !PT ;  /* 0x0000009611117212 */ /* 0x000fe200078e9693 */
[----:B------:R-:W-:Y:S02]  /*f5f0*/  HFMA2 R147, -RZ, RZ, 0, 0 ;  /* 0x00000000ff937431 */ /* 0x000fe400000001ff */
        /* <DEDUP_REMOVED lines=8> */
.L_x_4477:
[----:B------:R-:W-:Y:S05]  /*f680*/  BSYNC.RECONVERGENT B0 ;  /* 0x0000000000007941 */ /* 0x000fea0003800200 */
.L_x_4476:
        /* <DEDUP_REMOVED lines=20> */
.L_x_4483:
        /* <DEDUP_REMOVED lines=13> */
.L_x_4485:
[----:B------:R-:W-:Y:S05]  /*f8a0*/  BSYNC.RECONVERGENT B1 ;  /* 0x0000000000017941 */ /* 0x000fea0003800200 */
.L_x_4484:
        /* <DEDUP_REMOVED lines=61> */
.L_x_4482:
[----:B------:R-:W-:Y:S05]  /*fc80*/  BSYNC.RECONVERGENT B0 ;  /* 0x0000000000007941 */ /* 0x000fea0003800200 */
.L_x_4481:
        /* <DEDUP_REMOVED lines=25> */
.L_x_4488:
        /* <DEDUP_REMOVED lines=13> */
.L_x_4490:
[----:B------:R-:W-:Y:S05]  /*fef0*/  BSYNC.RECONVERGENT B1 ;  /* 0x0000000000017941 */ /* 0x000fea0003800200 */
.L_x_4489:
        /* <DEDUP_REMOVED lines=57> */
[----:B------:R-:W-:Y:S01]  /*10290*/  IMAD.MOV.U32 R12, RZ, RZ, R150 ;  /* 0x000000ffff0c7224 */ /* 0x000fe200078e0096 */
[----:B------:R-:W-:Y:S01]  /*102a0*/  LOP3.LUT R4, R147, R4, R149, 0x96, !PT ;  /* 0x0000000493047212 */ /* 0x000fe200078e9695 */
[----:B------:R-:W-:Y:S02]  /*102b0*/  IMAD.MOV.U32 R6, RZ, RZ, R148 ;  /* 0x000000ffff067224 */ /* 0x000fe400078e0094 */
[----:B------:R-:W-:-:S07]  /*102c0*/  IMAD.MOV.U32 R147, RZ, RZ, RZ ;  /* 0x000000ffff937224 */ /* 0x000fce00078e00ff */
.L_x_4487:
[----:B------:R-:W-:Y:S05]  /*102d0*/  BSYNC.RECONVERGENT B0 ;  /* 0x0000000000007941 */ /* 0x000fea0003800200 */
.L_x_4486:
        /* <DEDUP_REMOVED lines=20> */
.L_x_4493:
        /* <DEDUP_REMOVED lines=15> */
.L_x_4495:
[----:B------:R-:W-:Y:S05]  /*10510*/  BSYNC.RECONVERGENT B1 ;  /* 0x0000000000017941 */ /* 0x000fea0003800200 */
.L_x_4494:
        /* <DEDUP_REMOVED lines=61> */
.L_x_4492:
[----:B------:R-:W-:Y:S05]  /*108f0*/  BSYNC.RECONVERGENT B0 ;  /* 0x0000000000007941 */ /* 0x000fea0003800200 */
.L_x_4491:
        /* <DEDUP_REMOVED lines=11> */
[----:B------:R-:W-:Y:S01]  /*109b0*/  FADD.FTZ R28, R152, R147 ;  /* 0x00000093981c7221 */ /* 0x000fe20000010000 */
[----:B------:R-:W-:-:S03]  /*109c0*/  PRMT R18, R23, 0x7610, R18 ;  /* 0x0000761017127816 */ /* 0x000fc60000000012 */
[--C-:B------:R-:W-:Y:S01]  /*109d0*/  @P1 FADD.FTZ R208, R149, R28.reuse ;  /* 0x0000001c95d01221 */ /* 0x100fe20000010000 */
[----:B------:R-:W-:-:S05]  /*109e0*/  @!P1 IMAD.MOV.U32 R208, RZ, RZ, R28 ;  /* 0x000000ffffd09224 */ /* 0x000fca00078e001c */
[----:B------:R-:W-:-:S04]  /*109f0*/  F2FP.F16.F32.PACK_AB R28, RZ, R208 ;  /* 0x000000d0ff1c723e */ /* 0x000fc800000000ff */
[----:B------:R-:W-:Y:S01]  /*10a00*/  PRMT R23, R27, 0x5410, R28 ;  /* 0x000054101b177816 */ /* 0x000fe2000000001c */
[----:B------:R-:W-:Y:S06]  /*10a10*/  BRA `(.L_x_4496) ;  /* 0x00000030008c7947 */ /* 0x000fec0003800000 */
.L_x_4415:
        /* <DEDUP_REMOVED lines=16> */
.L_x_4499:
        /* <DEDUP_REMOVED lines=13> */
.L_x_4501:
[----:B------:R-:W-:Y:S05]  /*10bf0*/  BSYNC.RECONVERGENT B1 ;  /* 0x0000000000017941 */ /* 0x000fea0003800200 */
.L_x_4500:
[----:B------:R-:W-:Y:S01]  /*10c00*/  IMAD.WIDE.U32 R26, R0, -0x326172a9, RZ ;  /* 0xcd9e8d57001a7825 */ /* 0x000fe200078e00ff */
[----:B-1----:R-:W-:Y:S02]  /*10c10*/  LOP3.LUT R146, R8, R5, R179, 0x96, !PT ;  /* 0x0000000508927212 */ /* 0x002fe400078e96b3 */
[----:B------:R-:W-:Y:S01]  /*10c20*/  MOV R10, R28 ;  /* 0x0000001c000a7202 */ /* 0x000fe20000000f00 */
        /* <DEDUP_REMOVED lines=58> */
.L_x_4498:
[----:B------:R-:W-:Y:S05]  /*10fd0*/  BSYNC.RECONVERGENT B0 ;  /* 0x0000000000007941 */ /* 0x000fea0003800200 */
.L_x_4497:
[----:B------:R-:W-:Y:S01]  /*10fe0*/  I2FP.F32.U32 R10, R10 ;  /* 0x0000000a000a7245 */ /* 0x000fe20000201000 */
[----:B-----5:R-:W-:Y:S01]  /*10ff0*/  HADD2.F32 R26, -RZ, R20.H0_H0 ;  /* 0x20000014ff1a7230 */ /* 0x020fe20000004100 */
        /* <DEDUP_REMOVED lines=22> */
.L_x_4504:
        /* <DEDUP_REMOVED lines=13> */
.L_x_4506:
[----:B------:R-:W-:Y:S05]  /*11230*/  BSYNC.RECONVERGENT B1 ;  /* 0x0000000000017941 */ /* 0x000fea0003800200 */
.L_x_4505:
[----:B------:R-:W-:Y:S01]  /*11240*/  IMAD.WIDE.U32 R26, R0, -0x326172a9, RZ ;  /* 0xcd9e8d57001a7825 */ /* 0x000fe200078e00ff */
[----:B-1----:R-:W-:-:S03]  /*11250*/  LOP3.LUT R146, R8, R5, R179, 0x96, !PT ;  /* 0x0000000508927212 */ /* 0x002fc600078e96b3 */
[----:B------:R-:W-:Y:S01]  /*11260*/  HFMA2 R28, -RZ, RZ, 0, 0 ;  /* 0x00000000ff1c7431 */ /* 0x000fe200000001ff */
        /* <DEDUP_REMOVED lines=58> */
.L_x_4503:
[----:B------:R-:W-:Y:S05]  /*11610*/  BSYNC.RECONVERGENT B0 ;  /* 0x0000000000007941 */ /* 0x000fea0003800200 */
.L_x_4502:
        /* <DEDUP_REMOVED lines=24> */
.L_x_4509:
        /* <DEDUP_REMOVED lines=13> */
.L_x_4511:
[----:B------:R-:W-:Y:S05]  /*11870*/  BSYNC.RECONVERGENT B1 ;  /* 0x0000000000017941 */ /* 0x000fea0003800200 */
.L_x_4510:
[----:B------:R-:W-:Y:S01]  /*11880*/  IMAD.WIDE.U32 R26, R0, -0x326172a9, RZ ;  /* 0xcd9e8d57001a7825 */ /* 0x000fe200078e00ff */
[----:B-1----:R-:W-:-:S03]  /*11890*/  LOP3.LUT R146, R8, R5, R179, 0x96, !PT ;  /* 0x0000000508927212 */ /* 0x002fc600078e96b3 */
        /* <DEDUP_REMOVED lines=59> */
.L_x_4508:
[----:B------:R-:W-:Y:S05]  /*11c50*/  BSYNC.RECONVERGENT B0 ;  /* 0x0000000000007941 */ /* 0x000fea0003800200 */
.L_x_4507:
[----:B------:R-:W-:Y:S01]  /*11c60*/  I2FP.F32.U32 R26, R26 ;  /* 0x0000001a001a7245 */ /* 0x000fe20000201000 */
[----:B------:R-:W-:Y:S01]  /*11c70*/  HADD2.F32 R28, -RZ, R21.H0_H0 ;  /* 0x20000015ff1c7230 */ /* 0x000fe20000004100 */
[----:B------:R-:W-:Y:S01]  /*11c80*/  ISETP.NE.AND P3, PT, R141, 0x1, PT ;  /* 0x000000018d00780c */ /* 0x000fe20003f65270 */
[----:B------:R-:W-:Y:S01]  /*11c90*/  @P1 HADD2.F32 R27, -RZ, R133.H0_H0 ;  /* 0x20000085ff1b1230 */ /* 0x000fe20000004100 */
[----:B------:R-:W-:Y:S01]  /*11ca0*/  BSSY.RECONVERGENT B0, `(.L_x_4512) ;  /* 0x000005f000007945 */ /* 0x000fe20003800200 */
[----:B------:R-:W-:Y:S01]  /*11cb0*/  FFMA.FTZ R26, R26, R29, 1.1641532182693481445e-10 ;  /* 0x2f0000001a1a7423 */ /* 0x000fe2000001001d */
[----:B------:R-:W-:Y:S01]  /*11cc0*/  FMUL.FTZ R28, R28, R31 ;  /* 0x0000001f1c1c7220 */ /* 0x000fe20000410000 */
[----:B-1----:R-:W-:-:S03]  /*11cd0*/  HFMA2 R147, -RZ, RZ, 0, 1.1920928955078125e-07 ;  /* 0x00000002ff937431 */ /* 0x002fc600000001ff */
[----:B------:R-:W-:-:S04]  /*11ce0*/  FSETP.GTU.FTZ.AND P2, PT, R26, R137, PT ;  /* 0x000000891a00720b */ /* 0x000fc80003f5c000 */
[----:B------:R-:W-:Y:S02]  /*11cf0*/  FSEL R214, R28, RZ, !P2 ;  /* 0x000000ff1cd67208 */ /* 0x000fe40005000000 */
[----:B------:R-:W-:-:S03]  /*11d00*/  PLOP3.LUT P2, PT, P2, PT, PT, 0x8, 0x80 ;  /* 0x000000000080781c */ /* 0x000fc6000174e170 */
[----:B------:R-:W-:Y:S01]  /*11d10*/  @P1 FADD.FTZ R214, R27, R214 ;  /* 0x000000d61bd61221 */ /* 0x000fe20000010000 */
[----:B------:R-:W-:Y:S01]  /*11d20*/  P2R R140, PR, RZ, 0x4 ;  /* 0x00000004ff8c7803 */ /* 0x000fe20000000000 */
        /* <DEDUP_REMOVED lines=11> */
.L_x_4514:
        /* <DEDUP_REMOVED lines=13> */
.L_x_4516:
[----:B------:R-:W-:Y:S05]  /*11eb0*/  BSYNC.RECONVERGENT B1 ;  /* 0x0000000000017941 */ /* 0x000fea0003800200 */
.L_x_4515:
[----:B------:R-:W-:Y:S01]  /*11ec0*/  IMAD.WIDE.U32 R146, R0, -0x326172a9, RZ ;  /* 0xcd9e8d5700927825 */ /* 0x000fe200078e00ff */
[----:B------:R-:W-:Y:S02]  /*11ed0*/  LOP3.LUT R150, R8, R5, R179, 0x96, !PT ;  /* 0x0000000508967212 */ /* 0x000fe400078e96b3 */
[C---:B------:R-:W-:Y:S01]  /*11ee0*/  IADD3 R141, PT, PT, R179.reuse, 0x76cf5d0a, RZ ;  /* 0x76cf5d0ab38d7810 */ /* 0x040fe20007ffe0ff */
[----:B------:R-:W-:Y:S01]  /*11ef0*/  VIADD R27, R179, 0xbb67ae85 ;  /* 0xbb67ae85b31b7836 */ /* 0x000fe20000000000 */
        /* <DEDUP_REMOVED lines=35> */
[----:B------:R-:W-:-:S04]  /*12130*/  IMAD.WIDE.U32 R148, R27, -0x2daee0ad, RZ ;  /* 0xd2511f531b947825 */ /* 0x000fc800078e00ff */
[----:B------:R-:W-:Y:S02]  /*12140*/  VIADD R27, R179, 0x1fd5c5a3 ;  /* 0x1fd5c5a3b31b7836 */ /* 0x000fe40000000000 */
[----:B------:R-:W-:Y:S01]  /*12150*/  IMAD.WIDE.U32 R150, R141, -0x326172a9, RZ ;  /* 0xcd9e8d578d967825 */ /* 0x000fe200078e00ff */
[----:B------:R-:W-:Y:S02]  /*12160*/  IADD3 R141, PT, PT, R179, -0x24c28bd8, RZ ;  /* 0xdb3d7428b38d7810 */ /* 0x000fe40007ffe0ff */
[----:B------:R-:W-:Y:S01]  /*12170*/  LOP3.LUT R27, R27, R4, R149, 0x96, !PT ;  /* 0x000000041b1b7212 */ /* 0x000fe200078e9695 */
[----:B------:R-:W-:-:S05]  /*12180*/  VIADD R5, R178, 0x5384540f ;  /* 0x5384540fb2057836 */ /* 0x000fca0000000000 */
[----:B------:R-:W-:Y:S01]  /*12190*/  LOP3.LUT R5, R5, R146, R151, 0x96, !PT ;  /* 0x0000009205057212 */ /* 0x000fe200078e9697 */
[----:B------:R-:W-:-:S04]  /*121a0*/  IMAD.WIDE.U32 R146, R27, -0x326172a9, RZ ;  /* 0xcd9e8d571b927825 */ /* 0x000fc800078e00ff */
[----:B------:R-:W-:Y:S02]  /*121b0*/  VIADD R27, R178, 0xf1bbcdc8 ;  /* 0xf1bbcdc8b21b7836 */ /* 0x000fe40000000000 */
[----:B------:R-:W-:-:S03]  /*121c0*/  IMAD.WIDE.U32 R4, R5, -0x2daee0ad, RZ ;  /* 0xd2511f5305047825 */ /* 0x000fc600078e00ff */
[----:B------:R-:W-:Y:S01]  /*121d0*/  LOP3.LUT R27, R27, R150, R147, 0x96, !PT ;  /* 0x000000961b1b7212 */ /* 0x000fe200078e9693 */
[----:B------:R-:W-:Y:S01]  /*121e0*/  IMAD.MOV.U32 R147, RZ, RZ, RZ ;  /* 0x000000ffff937224 */ /* 0x000fe200078e00ff */
[----:B------:R-:W-:Y:S01]  /*121f0*/  LOP3.LUT R141, R141, R148, R5, 0x96, !PT ;  /* 0x000000948d8d7212 */ /* 0x000fe200078e9605 */
[----:B------:R-:W-:Y:S02]  /*12200*/  VIADD R5, R178, 0x8ff34781 ;  /* 0x8ff34781b2057836 */ /* 0x000fe40000000000 */
[----:B------:R-:W-:Y:S01]  /*12210*/  IMAD.WIDE.U32 R148, R27, -0x2daee0ad, RZ ;  /* 0xd2511f531b947825 */ /* 0x000fe200078e00ff */
[----:B------:R-:W-:-:S03]  /*12220*/  IADD3 R27, PT, PT, R179, -0x695add53, RZ ;  /* 0x96a522adb31b7810 */ /* 0x000fc60007ffe0ff */
[----:B------:R-:W-:Y:S01]  /*12230*/  IMAD.WIDE.U32 R150, R141, -0x326172a9, RZ ;  /* 0xcd9e8d578d967825 */ /* 0x000fe200078e00ff */
[----:B------:R-:W-:-:S03]  /*12240*/  LOP3.LUT R4, R27, R4, R149, 0x96, !PT ;  /* 0x000000041b047212 */ /* 0x000fc600078e9695 */
[----:B------:R-:W-:Y:S01]  /*12250*/  IMAD.MOV.U32 R27, RZ, RZ, R6 ;  /* 0x000000ffff1b7224 */ /* 0x000fe200078e0006 */
[----:B------:R-:W-:Y:S01]  /*12260*/  LOP3.LUT R5, R5, R146, R151, 0x96, !PT ;  /* 0x0000009205057212 */ /* 0x000fe200078e9697 */
[----:B------:R-:W-:Y:S01]  /*12270*/  IMAD.MOV.U32 R12, RZ, RZ, R150 ;  /* 0x000000ffff0c7224 */ /* 0x000fe200078e0096 */
[----:B------:R-:W-:-:S07]  /*12280*/  MOV R6, R148 ;  /* 0x0000009400067202 */ /* 0x000fce0000000f00 */
.L_x_4513:
[----:B------:R-:W-:Y:S05]  /*12290*/  BSYNC.RECONVERGENT B0 ;  /* 0x0000000000007941 */ /* 0x000fea0003800200 */
.L_x_4512:
        /* <DEDUP_REMOVED lines=24> */
.L_x_4519:
        /* <DEDUP_REMOVED lines=13> */
.L_x_4521:
[----:B------:R-:W-:Y:S05]  /*124f0*/  BSYNC.RECONVERGENT B1 ;  /* 0x0000000000017941 */ /* 0x000fea0003800200 */
.L_x_4520:
        /* <DEDUP_REMOVED lines=61> */
.L_x_4518:
[----:B------:R-:W-:Y:S05]  /*128d0*/  BSYNC.RECONVERGENT B0 ;  /* 0x0000000000007941 */ /* 0x000fea0003800200 */
.L_x_4517:
[----:B------:R-:W-:Y:S01]  /*128e0*/  I2FP.F32.U32 R28, R27 ;  /* 0x0000001b001c7245 */ /* 0x000fe20000201000 */
[----:B------:R-:W-:Y:S01]  /*128f0*/  HADD2.F32 R146, -RZ, R22.H0_H0 ;  /* 0x20000016ff927230 */ /* 0x000fe20000004100 */
[----:B------:R-:W-:Y:S01]  /*12900*/  ISETP.NE.AND P3, PT, R148, 0x1, PT ;  /* 0x000000019400780c */ /* 0x000fe20003f65270 */
[----:B------:R-:W-:Y:S01]  /*12910*/  @P1 HADD2.F32 R27, -RZ, R134.H0_H0 ;  /* 0x20000086ff1b1230 */ /* 0x000fe20000004100 */
[----:B------:R-:W-:Y:S01]  /*12920*/  BSSY.RECONVERGENT B0, `(.L_x_4522) ;  /* 0x000005e000007945 */ /* 0x000fe20003800200 */
[----:B------:R-:W-:Y:S01]  /*12930*/  FFMA.FTZ R28, R28, R29, 1.1641532182693481445e-10 ;  /* 0x2f0000001c1c7423 */ /* 0x000fe2000001001d */
[----:B------:R-:W-:-:S04]  /*12940*/  FMUL.FTZ R146, R146, R31 ;  /* 0x0000001f92927220 */ /* 0x000fc80000410000 */
[----:B------:R-:W-:Y:S01]  /*12950*/  FSETP.GTU.FTZ.AND P2, PT, R28, R137, PT ;  /* 0x000000891c00720b */ /* 0x000fe20003f5c000 */
[----:B------:R-:W-:-:S03]  /*12960*/  IMAD.MOV.U32 R28, RZ, RZ, R12 ;  /* 0x000000ffff1c7224 */ /* 0x000fc600078e000c */
        /* <DEDUP_REMOVED lines=14> */
.L_x_4524:
        /* <DEDUP_REMOVED lines=13> */
.L_x_4526:
[----:B------:R-:W-:Y:S05]  /*12b20*/  BSYNC.RECONVERGENT B1 ;  /* 0x0000000000017941 */ /* 0x000fea0003800200 */
.L_x_4525:
        /* <DEDUP_REMOVED lines=59> */
[----:B------:R-:W-:Y:S01]  /*12ee0*/  LOP3.LUT R4, R147, R4, R149, 0x96, !PT ;  /* 0x0000000493047212 */ /* 0x000fe200078e9695 */
[----:B------:R-:W-:-:S07]  /*12ef0*/  IMAD.MOV.U32 R6, RZ, RZ, R148 ;  /* 0x000000ffff067224 */ /* 0x000fce00078e0094 */
.L_x_4523:
[----:B------:R-:W-:Y:S05]  /*12f00*/  BSYNC.RECONVERGENT B0 ;  /* 0x0000000000007941 */ /* 0x000fea0003800200 */
.L_x_4522:
        /* <DEDUP_REMOVED lines=23> */
.L_x_4529:
        /* <DEDUP_REMOVED lines=13> */
.L_x_4531:
[----:B------:R-:W-:Y:S05]  /*13150*/  BSYNC.RECONVERGENT B1 ;  /* 0x0000000000017941 */ /* 0x000fea0003800200 */
.L_x_4530:
        /* <DEDUP_REMOVED lines=57> */
[----:B------:R-:W-:Y:S01]  /*134f0*/  VIADD R147, R179, 0x96a522ad ;  /* 0x96a522adb3937836 */ /* 0x000fe20000000000 */
[----:B------:R-:W-:Y:S01]  /*13500*/  MOV R6, R148 ;  /* 0x0000009400067202 */ /* 0x000fe20000000f00 */
[----:B------:R-:W-:-:S03]  /*13510*/  IMAD.MOV.U32 R148, RZ, RZ, RZ ;  /* 0x000000ffff947224 */ /* 0x000fc600078e00ff */
[----:B------:R-:W-:-:S07]  /*13520*/  LOP3.LUT R4, R147, R4, R149, 0x96, !PT ;  /* 0x0000000493047212 */ /* 0x000fce00078e9695 */
.L_x_4528:
[----:B------:R-:W-:Y:S05]  /*13530*/  BSYNC.RECONVERGENT B0 ;  /* 0x0000000000007941 */ /* 0x000fea0003800200 */
.L_x_4527:
        /* <DEDUP_REMOVED lines=23> */
.L_x_4534:
        /* <DEDUP_REMOVED lines=13> */
.L_x_4536:
[----:B------:R-:W-:Y:S05]  /*13780*/  BSYNC.RECONVERGENT B1 ;  /* 0x0000000000017941 */ /* 0x000fea0003800200 */
.L_x_4535:
        /* <DEDUP_REMOVED lines=61> */
.L_x_4533:
[----:B------:R-:W-:Y:S05]  /*13b60*/  BSYNC.RECONVERGENT B0 ;  /* 0x0000000000007941 */ /* 0x000fea0003800200 */
.L_x_4532:
        /* <DEDUP_REMOVED lines=13> */
[----:B------:R-:W-:-:S07]  /*13c40*/  PRMT R23, R28, 0x5410, R23 ;  /* 0x000054101c177816 */ /* 0x000fce0000000017 */
.L_x_4496:
[----:B------:R-:W-:Y:S01]  /*13c50*/  SEL R27, RZ, 0x1000000, !P5 ;  /* 0x01000000ff1b7807 */ /* 0x000fe20006800000 */
[----:B------:R-:W0:Y:S01]  /*13c60*/  @P0 LDC.64 R148, c[0x0][0x398] ;  /* 0x0000e600ff940b82 */ /* 0x000e220000000a00 */
[----:B------:R-:W-:Y:S01]  /*13c70*/  SEL R26, RZ, 0x10000, !P4 ;  /* 0x00010000ff1a7807 */ /* 0x000fe20006000000 */
[----:B------:R-:W-:Y:S01]  /*13c80*/  VIADD R201, R145, 0x40 ;  /* 0x0000004091c97836 */ /* 0x000fe20000000000 */
[----:B------:R-:W-:Y:S02]  /*13c90*/  SEL R153, RZ, 0x100, !P3 ;  /* 0x00000100ff997807 */ /* 0x000fe40005800000 */
[----:B------:R-:W-:Y:S01]  /*13ca0*/  ISETP.NE.AND P5, PT, R136, RZ, PT ;  /* 0x000000ff8800720c */ /* 0x000fe20003fa5270 */
[----:B------:R-:W-:Y:S01]  /*13cb0*/  IMAD.WIDE.U32 R146, R201, 0x10, R24 ;  /* 0x00000010c9927825 */ /* 0x000fe200078e0018 */
[----:B------:R-:W-:Y:S01]  /*13cc0*/  ISETP.NE.AND P4, PT, R140, RZ, PT ;  /* 0x000000ff8c00720c */ /* 0x000fe20003f85270 */
[----:B------:R-:W1:Y:S01]  /*13cd0*/  @P1 LDC.64 R150, c[0x0][0x3a0] ;  /* 0x0000e800ff961b82 */ /* 0x000e620000000a00 */
[----:B------:R-:W-:-:S02]  /*13ce0*/  ISETP.NE.AND P3, PT, R141, RZ, PT ;  /* 0x000000ff8d00720c */ /* 0x000fc40003f65270 */
[----:B------:R-:W-:Y:S02]  /*13cf0*/  SEL R141, RZ, 0x10000, !P4 ;  /* 0x00010000ff8d7807 */ /* 0x000fe40006000000 */
[----:B------:R-:W-:Y:S02]  /*13d00*/  SEL R28, RZ, 0x1000000, !P3 ;  /* 0x01000000ff1c7807 */ /* 0x000fe40005800000 */
[----:B------:R-:W-:Y:S02]  /*13d10*/  SEL R10, RZ, 0x100, !P5 ;  /* 0x00000100ff0a7807 */ /* 0x000fe40006800000 */
[----:B------:R-:W-:Y:S02]  /*13d20*/  ISETP.NE.AND P6, PT, R30, RZ, PT ;  /* 0x000000ff1e00720c */ /* 0x000fe40003fc5270 */
[----:B------:R-:W-:Y:S01]  /*13d30*/  LOP3.LUT R153, R153, R27, R26, 0xfe, !PT ;  /* 0x0000001b99997212 */ /* 0x000fe200078efe1a */
[----:B------:R-:W-:Y:S01]  /*13d40*/  IMAD.WIDE.U32 R26, R199, 0x10, R142 ;  /* 0x00000010c71a7825 */ /* 0x000fe200078e008e */
[----:B------:R-:W-:-:S02]  /*13d50*/  LOP3.LUT R10, R10, R28, R141, 0xfe, !PT ;  /* 0x0000001c0a0a7212 */ /* 0x000fc400078efe8d */
[----:B------:R-:W-:Y:S01]  /*13d60*/  SEL R152, RZ, 0x1, !P2 ;  /* 0x00000001ff987807 */ /* 0x000fe20005000000 */
[----:B0-----:R-:W-:Y:S01]  /*13d70*/  @P0 IMAD.WIDE.U32 R148, R201, 0x10, R148 ;  /* 0x00000010c9940825 */ /* 0x001fe200078e0094 */
[----:B------:R-:W-:Y:S01]  /*13d80*/  SEL R141, RZ, 0x1, !P6 ;  /* 0x00000001ff8d7807 */ /* 0x000fe20007000000 */
[----:B------:R0:W-:Y:S01]  /*13d90*/  STG.E.128 desc[UR6][R26.64], R20 ;  /* 0x000000141a007986 */ /* 0x0001e2000c101d06 */
[----:B------:R-:W-:Y:S02]  /*13da0*/  LOP3.LUT R153, R153, R152, RZ, 0xfc, !PT ;  /* 0x0000009899997212 */ /* 0x000fe400078efcff */
[----:B------:R-:W-:Y:S01]  /*13db0*/  LOP3.LUT R152, R10, R141, RZ, 0xfc, !PT ;  /* 0x0000008d0a987212 */ /* 0x000fe200078efcff */
[----:B------:R-:W-:-:S04]  /*13dc0*/  IMAD.WIDE.U32 R140, R199, 0x8, R138 ;  /* 0x00000008c78c7825 */ /* 0x000fc800078e008a */
[----:B-1----:R-:W-:Y:S01]  /*13dd0*/  @P1 IMAD.WIDE.U32 R150, R201, 0x10, R150 ;  /* 0x00000010c9961825 */ /* 0x002fe200078e0096 */
        /* <DEDUP_REMOVED lines=16> */
[----:B------:R-:W-:Y:S02]  /*13ee0*/  LOP3.LUT R153, R23, R153, R21, 0xfe, !PT ;  /* 0x0000009917997212 */ /* 0x000fe400078efe15 */
[----:B------:R-:W-:Y:S01]  /*13ef0*/  LOP3.LUT R22, R26, R20, R22, 0xfe, !PT ;  /* 0x000000141a167212 */ /* 0x000fe200078efe16 */
[----:B0-----:R-:W-:Y:S01]  /*13f00*/  IMAD.WIDE.U32 R20, R199, 0x8, R140 ;  /* 0x00000008c7147825 */ /* 0x001fe200078e008c */
[----:B------:R-:W-:Y:S02]  /*13f10*/  LOP3.LUT R23, R153, R27, RZ, 0xfc, !PT ;  /* 0x0000001b99177212 */ /* 0x000fe400078efcff */
[----:B------:R-:W-:-:S05]  /*13f20*/  LOP3.LUT R22, R22, 0xff, R9, 0xf8, !PT ;  /* 0x000000ff16167812 */ /* 0x000fca00078ef809 */
[----:B------:R1:W-:Y:S02]  /*13f30*/  STG.E.64 desc[UR6][R20.64], R22 ;  /* 0x0000001614007986 */ /* 0x0003e4000c101b06 */
.L_x_4537:
        /* <DEDUP_REMOVED lines=20> */
.L_x_4541:
        /* <DEDUP_REMOVED lines=13> */
.L_x_4543:
[----:B------:R-:W-:Y:S05]  /*14150*/  BSYNC.RECONVERGENT B1 ;  /* 0x0000000000017941 */ /* 0x000fea0003800200 */
.L_x_4542:
        /* <DEDUP_REMOVED lines=55> */
[----:B------:R-:W-:Y:S02]  /*144d0*/  IADD3 R9, PT, PT, R179, -0x695add53, RZ ;  /* 0x96a522adb3097810 */ /* 0x000fe40007ffe0ff */
[----:B------:R-:W-:Y:S02]  /*144e0*/  LOP3.LUT R5, R5, R10, R13, 0x96, !PT ;  /* 0x0000000a05057212 */ /* 0x000fe400078e960d */
[----:B------:R-:W-:Y:S01]  /*144f0*/  LOP3.LUT R4, R9, R4, R27, 0x96, !PT ;  /* 0x0000000409047212 */ /* 0x000fe200078e961b */
[----:B------:R-:W-:-:S07]  /*14500*/  IMAD.MOV.U32 R9, RZ, RZ, R6 ;  /* 0x000000ffff097224 */ /* 0x000fce00078e0006 */
.L_x_4540:
[----:B------:R-:W-:Y:S05]  /*14510*/  BSYNC.RECONVERGENT B0 ;  /* 0x0000000000007941 */ /* 0x000fea0003800200 */
.L_x_4539:
[----:B------:R-:W-:Y:S01]  /*14520*/  I2FP.F32.U32 R6, R9 ;  /* 0x0000000900067245 */ /* 0x000fe20000201000 */
[----:B-----5:R-:W-:Y:S01]  /*14530*/  HADD2.F32 R10, -RZ, R20.H0_H0 ;  /* 0x20000014ff0a7230 */ /* 0x020fe20000004100 */
        /* <DEDUP_REMOVED lines=19> */
.L_x_4546:
        /* <DEDUP_REMOVED lines=13> */
.L_x_4548:
[----:B------:R-:W-:Y:S05]  /*14740*/  BSYNC.RECONVERGENT B1 ;  /* 0x0000000000017941 */ /* 0x000fea0003800200 */
.L_x_4547:
[----:B------:R-:W-:Y:S01]  /*14750*/  IMAD.WIDE.U32 R10, R0, -0x326172a9, RZ ;  /* 0xcd9e8d57000a7825 */ /* 0x000fe200078e00ff */
[----:B------:R-:W-:Y:S02]  /*14760*/  LOP3.LUT R14, R8, R5, R179, 0x96, !PT ;  /* 0x00000005080e7212 */ /* 0x000fe400078e96b3 */
[----:B------:R-:W-:Y:S02]  /*14770*/  IADD3 R5, PT, PT, R178, -0x61c88647, RZ ;  /* 0x9e3779b9b2057810 */ /* 0x000fe40007ffe0ff */
[----:B------:R-:W-:Y:S01]  /*14780*/  LOP3.LUT R12, R7, R11, R178, 0x96, !PT ;  /* 0x0000000b070c7212 */ /* 0x000fe200078e96b2 */
[----:B------:R-:W-:Y:S01]  /*14790*/  IMAD.WIDE.U32 R14, R14, -0x326172a9, RZ ;  /* 0xcd9e8d570e0e7825 */ /* 0x000fe200078e00ff */
[----:B------:R-:W-:-:S03]  /*147a0*/  MOV R6, R26 ;  /* 0x0000001a00067202 */ /* 0x000fc60000000f00 */
        /* <DEDUP_REMOVED lines=50> */
[----:B------:R-:W-:Y:S02]  /*14ad0*/  HFMA2 R13, -RZ, RZ, 0, 0 ;  /* 0x00000000ff0d7431 */ /* 0x000fe400000001ff */
[----:B------:R-:W-:Y:S02]  /*14ae0*/  VIADD R11, R179, 0x96a522ad ;  /* 0x96a522adb30b7836 */ /* 0x000fe40000000000 */
[----:B------:R-:W-:-:S03]  /*14af0*/  IMAD.MOV.U32 R26, RZ, RZ, R14 ;  /* 0x000000ffff1a7224 */ /* 0x000fc600078e000e */
[----:B------:R-:W-:-:S07]  /*14b00*/  LOP3.LUT R4, R11, R4, R15, 0x96, !PT ;  /* 0x000000040b047212 */ /* 0x000fce00078e960f */
.L_x_4545:
[----:B------:R-:W-:Y:S05]  /*14b10*/  BSYNC.RECONVERGENT B0 ;  /* 0x0000000000007941 */ /* 0x000fea0003800200 */
.L_x_4544:
        /* <DEDUP_REMOVED lines=13> */
[----:B------:R-:W-:Y:S01]  /*14bf0*/  @!P1 IMAD.MOV.U32 R202, RZ, RZ, R6 ;  /* 0x000000ffffca9224 */ /* 0x000fe200078e0006 */
[----:B------:R-:W-:-:S04]  /*14c00*/  MOV R11, 0x2 ;  /* 0x00000002000b7802 */ /* 0x000fc80000000f00 */
        /* <DEDUP_REMOVED lines=10> */
.L_x_4551:
        /* <DEDUP_REMOVED lines=13> */
.L_x_4553:
[----:B------:R-:W-:Y:S05]  /*14d80*/  BSYNC.RECONVERGENT B1 ;  /* 0x0000000000017941 */ /* 0x000fea0003800200 */
.L_x_4552:
        /* <DEDUP_REMOVED lines=60> */
.L_x_4550:
[----:B------:R-:W-:Y:S05]  /*15150*/  BSYNC.RECONVERGENT B0 ;  /* 0x0000000000007941 */ /* 0x000fea0003800200 */
.L_x_4549:
[----:B------:R-:W-:Y:S01]  /*15160*/  I2FP.F32.U32 R10, R10 ;  /* 0x0000000a000a7245 */ /* 0x000fe20000201000 */
[----:B------:R-:W-:Y:S01]  /*15170*/  HADD2.F32 R20, -RZ, R20.H1_H1 ;  /* 0x30000014ff147230 */ /* 0x000fe20000004100 */
        /* <DEDUP_REMOVED lines=19> */
.L_x_4556:
        /* <DEDUP_REMOVED lines=13> */
.L_x_4558:
[----:B------:R-:W-:Y:S05]  /*15380*/  BSYNC.RECONVERGENT B1 ;  /* 0x0000000000017941 */ /* 0x000fea0003800200 */
.L_x_4557:
        /* <DEDUP_REMOVED lines=60> */
.L_x_4555:
[----:B------:R-:W-:Y:S05]  /*15750*/  BSYNC.RECONVERGENT B0 ;  /* 0x0000000000007941 */ /* 0x000fea0003800200 */
.L_x_4554:
        /* <DEDUP_REMOVED lines=11> */
[----:B------:R-:W-:Y:S01]  /*15810*/  @P1 FADD.FTZ R204, R13, R10 ;  /* 0x0000000a0dcc1221 */ /* 0x000fe20000010000 */
[----:B------:R-:W-:Y:S01]  /*15820*/  @!P1 MOV R204, R10 ;  /* 0x0000000a00cc9202 */ /* 0x000fe20000000f00 */
[----:B------:R-:W-:Y:S01]  /*15830*/  IMAD.MOV.U32 R13, RZ, RZ, 0x2 ;  /* 0x00000002ff0d7424 */ /* 0x000fe200078e00ff */
[----:B------:R-:W-:Y:S02]  /*15840*/  MOV R10, R12 ;  /* 0x0000000c000a7202 */ /* 0x000fe40000000f00 */
        /* <DEDUP_REMOVED lines=10> */
.L_x_4561:
        /* <DEDUP_REMOVED lines=13> */
.L_x_4563:
[----:B------:R-:W-:Y:S05]  /*159c0*/  BSYNC.RECONVERGENT B1 ;  /* 0x0000000000017941 */ /* 0x000fea0003800200 */
.L_x_4562:
        /* <DEDUP_REMOVED lines=57> */
[----:B------:R-:W-:Y:S01]  /*15d60*/  VIADD R13, R179, 0x96a522ad ;  /* 0x96a522adb30d7836 */ /* 0x000fe20000000000 */
[----:B------:R-:W-:-:S04]  /*15d70*/  MOV R26, R14 ;  /* 0x0000000e001a7202 */ /* 0x000fc80000000f00 */
[----:B------:R-:W-:Y:S01]  /*15d80*/  LOP3.LUT R4, R13, R4, R15, 0x96, !PT ;  /* 0x000000040d047212 */ /* 0x000fe200078e960f */
[----:B------:R-:W-:-:S07]  /*15d90*/  IMAD.MOV.U32 R13, RZ, RZ, RZ ;  /* 0x000000ffff0d7224 */ /* 0x000fce00078e00ff */
.L_x_4560:
[----:B------:R-:W-:Y:S05]  /*15da0*/  BSYNC.RECONVERGENT B0 ;  /* 0x0000000000007941 */ /* 0x000fea0003800200 */
.L_x_4559:
[----:B------:R-:W-:Y:S01]  /*15db0*/  I2FP.F32.U32 R10, R10 ;  /* 0x0000000a000a7245 */ /* 0x000fe20000201000 */
[----:B------:R-:W-:Y:S01]  /*15dc0*/  HADD2.F32 R14, -RZ, R21.H0_H0 ;  /* 0x20000015ff0e7230 */ /* 0x000fe20000004100 */
        /* <DEDUP_REMOVED lines=9> */
[----:B--2---:R-:W-:Y:S01]  /*15e60*/  P2R R147, PR, RZ, 0x10 ;  /* 0x00000010ff937803 */ /* 0x004fe20000000000 */
        /* <DEDUP_REMOVED lines=9> */
.L_x_4566:
        /* <DEDUP_REMOVED lines=13> */
.L_x_4568:
[----:B------:R-:W-:Y:S05]  /*15fd0*/  BSYNC.RECONVERGENT B1 ;  /* 0x0000000000017941 */ /* 0x000fea0003800200 */
.L_x_4567:
        /* <DEDUP_REMOVED lines=57> */
[----:B------:R-:W-:Y:S02]  /*16370*/  IMAD.MOV.U32 R12, RZ, RZ, R16 ;  /* 0x000000ffff0c7224 */ /* 0x000fe400078e0010 */
[----:B------:R-:W-:Y:S01]  /*16380*/  HFMA2 R16, -RZ, RZ, 0, 0 ;  /* 0x00000000ff107431 */ /* 0x000fe200000001ff */
[----:B------:R-:W-:Y:S01]  /*16390*/  LOP3.LUT R4, R13, R4, R15, 0x96, !PT ;  /* 0x000000040d047212 */ /* 0x000fe200078e960f */
[----:B------:R-:W-:-:S07]  /*163a0*/  IMAD.MOV.U32 R26, RZ, RZ, R14 ;  /* 0x000000ffff1a7224 */ /* 0x000fce00078e000e */
.L_x_4565:
[----:B------:R-:W-:Y:S05]  /*163b0*/  BSYNC.RECONVERGENT B0 ;  /* 0x0000000000007941 */ /* 0x000fea0003800200 */
.L_x_4564:
        /* <DEDUP_REMOVED lines=9> */
[----:B------:R-:W-:-:S05]  /*16450*/  FSEL R13, R13, RZ, !P2 ;  /* 0x000000ff0d0d7208 */ /* 0x000fca0005000000 */
        /* <DEDUP_REMOVED lines=15> */
.L_x_4571:
        /* <DEDUP_REMOVED lines=13> */
.L_x_4573:
[----:B------:R-:W-:Y:S05]  /*16620*/  BSYNC.RECONVERGENT B1 ;  /* 0x0000000000017941 */ /* 0x000fea0003800200 */
.L_x_4572:
        /* <DEDUP_REMOVED lines=61> */
.L_x_4570:
[----:B------:R-:W-:Y:S05]  /*16a00*/  BSYNC.RECONVERGENT B0 ;  /* 0x0000000000007941 */ /* 0x000fea0003800200 */
.L_x_4569:
        /* <DEDUP_REMOVED lines=21> */
.L_x_4576:
        /* <DEDUP_REMOVED lines=13> */
.L_x_4578:
[----:B------:R-:W-:Y:S05]  /*16c30*/  BSYNC.RECONVERGENT B1 ;  /* 0x0000000000017941 */ /* 0x000fea0003800200 */
.L_x_4577:
        /* <DEDUP_REMOVED lines=61> */
.L_x_4575:
[----:B------:R-:W-:Y:S05]  /*17010*/  BSYNC.RECONVERGENT B0 ;  /* 0x0000000000007941 */ /* 0x000fea0003800200 */
.L_x_4574:
        /* <DEDUP_REMOVED lines=25> */
.L_x_4581:
        /* <DEDUP_REMOVED lines=13> */
.L_x_4583:
[----:B------:R-:W-:Y:S05]  /*17280*/  BSYNC.RECONVERGENT B1 ;  /* 0x0000000000017941 */ /* 0x000fea0003800200 */
.L_x_4582:
        /* <DEDUP_REMOVED lines=61> */
.L_x_4580:
[----:B------:R-:W-:Y:S05]  /*17660*/  BSYNC.RECONVERGENT B0 ;  /* 0x0000000000007941 */ /* 0x000fea0003800200 */
.L_x_4579:
        /* <DEDUP_REMOVED lines=20> */
.L_x_4586:
        /* <DEDUP_REMOVED lines=13> */
.L_x_4588:
[----:B------:R-:W-:Y:S05]  /*17880*/  BSYNC.RECONVERGENT B1 ;  /* 0x0000000000017941 */ /* 0x000fea0003800200 */
.L_x_4587:
        /* <DEDUP_REMOVED lines=61> */
.L_x_4585:
[----:B------:R-:W-:Y:S05]  /*17c60*/  BSYNC.RECONVERGENT B0 ;  /* 0x0000000000007941 */ /* 0x000fea0003800200 */
.L_x_4584:
        /* <DEDUP_REMOVED lines=25> */
.L_x_4591:
        /* <DEDUP_REMOVED lines=13> */
.L_x_4593:
[----:B------:R-:W-:Y:S05]  /*17ed0*/  BSYNC.RECONVERGENT B1 ;  /* 0x0000000000017941 */ /* 0x000fea0003800200 */
.L_x_4592:
        /* <DEDUP_REMOVED lines=56> */
[----:B------:R-:W-:Y:S01]  /*18260*/  HFMA2 R27, -RZ, RZ, 0, 0 ;  /* 0x00000000ff1b7431 */ /* 0x000fe200000001ff */
[----:B------:R-:W-:Y:S01]  /*18270*/  MOV R16, R26 ;  /* 0x0000001a00107202 */ /* 0x000fe20000000f00 */
[----:B------:R-:W-:Y:S01]  /*18280*/  IMAD.MOV.U32 R12, RZ, RZ, R150 ;  /* 0x000000ffff0c7224 */ /* 0x000fe200078e0096 */
[----:B------:R-:W-:Y:S01]  /*18290*/  LOP3.LUT R4, R17, R4, R141, 0x96, !PT ;  /* 0x0000000411047212 */ /* 0x000fe200078e968d */
[----:B------:R-:W-:-:S07]  /*182a0*/  IMAD.MOV.U32 R26, RZ, RZ, R140 ;  /* 0x000000ffff1a7224 */ /* 0x000fce00078e008c */
.L_x_4590:
[----:B------:R-:W-:Y:S05]  /*182b0*/  BSYNC.RECONVERGENT B0 ;  /* 0x0000000000007941 */ /* 0x000fea0003800200 */
.L_x_4589:
        /* <DEDUP_REMOVED lines=20> */
.L_x_4596:
        /* <DEDUP_REMOVED lines=13> */
.L_x_4598:
[----:B------:R-:W-:Y:S05]  /*184d0*/  BSYNC.RECONVERGENT B1 ;  /* 0x0000000000017941 */ /* 0x000fea0003800200 */
.L_x_4597:
[----:B------:R-:W-:Y:S01]  /*184e0*/  IMAD.WIDE.U32 R16, R0, -0x326172a9, RZ ;  /* 0xcd9e8d5700107825 */ /* 0x000fe200078e00ff */
[----:B------:R-:W-:Y:S02]  /*184f0*/  LOP3.LUT R150, R8, R5, R179, 0x96, !PT ;  /* 0x0000000508967212 */ /* 0x000fe400078e96b3 */
[C---:B------:R-:W-:Y:S01]  /*18500*/  IADD3 R5, PT, PT, R178.reuse, -0x61c88647, RZ ;  /* 0x9e3779b9b2057810 */ /* 0x040fe20007ffe0ff */
        /* <DEDUP_REMOVED lines=58> */
.L_x_4595:
[----:B------:R-:W-:Y:S05]  /*188b0*/  BSYNC.RECONVERGENT B0 ;  /* 0x0000000000007941 */ /* 0x000fea0003800200 */
.L_x_4594:
        /* <DEDUP_REMOVED lines=25> */
.L_x_4601:
        /* <DEDUP_REMOVED lines=13> */
.L_x_4603:
[----:B------:R-:W-:Y:S05]  /*18b20*/  BSYNC.RECONVERGENT B1 ;  /* 0x0000000000017941 */ /* 0x000fea0003800200 */
.L_x_4602:
        /* <DEDUP_REMOVED lines=61> */
.L_x_4600:
[----:B------:R-:W-:Y:S05]  /*18f00*/  BSYNC.RECONVERGENT B0 ;  /* 0x0000000000007941 */ /* 0x000fea0003800200 */
.L_x_4599:
        /* <DEDUP_REMOVED lines=20> */
.L_x_4606:
        /* <DEDUP_REMOVED lines=13> */
.L_x_4608:
[----:B------:R-:W-:Y:S05]  /*19120*/  BSYNC.RECONVERGENT B1 ;  /* 0x0000000000017941 */ /* 0x000fea0003800200 */
.L_x_4607:
        /* <DEDUP_REMOVED lines=53> */
[----:B------:R-:W-:Y:S02]  /*19480*/  HFMA2 R149, -RZ, RZ, 0, 0 ;  /* 0x00000000ff957431 */ /* 0x000fe400000001ff */
[----:B------:R-:W-:Y:S01]  /*19490*/  IMAD.WIDE.U32 R150, R27, -0x2daee0ad, RZ ;  /* 0xd2511f531b967825 */ /* 0x000fe200078e00ff */
[----:B------:R-:W-:Y:S02]  /*194a0*/  IADD3 R27, PT, PT, R179, -0x695add53, RZ ;  /* 0x96a522adb31b7810 */ /* 0x000fe40007ffe0ff */
[----:B------:R-:W-:Y:S01]  /*194b0*/  LOP3.LUT R5, R5, R140, R153, 0x96, !PT ;  /* 0x0000008c05057212 */ /* 0x000fe200078e9699 */
[----:B------:R-:W-:Y:S01]  /*194c0*/  IMAD.MOV.U32 R12, RZ, RZ, R152 ;  /* 0x000000ffff0c7224 */ /* 0x000fe200078e0098 */
[----:B------:R-:W-:Y:S02]  /*194d0*/  LOP3.LUT R4, R27, R4, R151, 0x96, !PT ;  /* 0x000000041b047212 */ /* 0x000fe400078e9697 */
[----:B------:R-:W-:Y:S01]  /*194e0*/  MOV R27, R26 ;  /* 0x0000001a001b7202 */ /* 0x000fe20000000f00 */
[----:B------:R-:W-:-:S07]  /*194f0*/  IMAD.MOV.U32 R26, RZ, RZ, R150 ;  /* 0x000000ffff1a7224 */ /* 0x000fce00078e0096 */
.L_x_4605:
[----:B------:R-:W-:Y:S05]  /*19500*/  BSYNC.RECONVERGENT B0 ;  /* 0x0000000000007941 */ /* 0x000fea0003800200 */
.L_x_4604:
        /* <DEDUP_REMOVED lines=26> */
.L_x_4611:
        /* <DEDUP_REMOVED lines=13> */
.L_x_4613:
[----:B------:R-:W-:Y:S05]  /*19780*/  BSYNC.RECONVERGENT B1 ;  /* 0x0000000000017941 */ /* 0x000fea0003800200 */
.L_x_4612:
        /* <DEDUP_REMOVED lines=61> */
.L_x_4610:
[----:B------:R-:W-:Y:S05]  /*19b60*/  BSYNC.RECONVERGENT B0 ;  /* 0x0000000000007941 */ /* 0x000fea0003800200 */
.L_x_4609:
        /* <DEDUP_REMOVED lines=20> */
.L_x_4616:
        /* <DEDUP_REMOVED lines=15> */
.L_x_4618:
[----:B------:R-:W-:Y:S05]  /*19da0*/  BSYNC.RECONVERGENT B1 ;  /* 0x0000000000017941 */ /* 0x000fea0003800200 */
.L_x_4617:
        /* <DEDUP_REMOVED lines=61> */
.L_x_4615:
[----:B------:R-:W-:Y:S05]  /*1a180*/  BSYNC.RECONVERGENT B0 ;  /* 0x0000000000007941 */ /* 0x000fea0003800200 */
.L_x_4614:
        /* <DEDUP_REMOVED lines=13> */
[----:B------:R-:W-:Y:S01]  /*1a260*/  @P1 FADD.FTZ R194, R194, R23 ;  /* 0x00000017c2c21221 */ /* 0x000fe20000010000 */
[----:B------:R-:W-:-:S04]  /*1a270*/  @!P1 MOV R194, R23 ;  /* 0x0000001700c29202 */ /* 0x000fc80000000f00 */
[----:B------:R-:W-:-:S04]  /*1a280*/  F2FP.F16.F32.PACK_AB R23, RZ, R194 ;  /* 0x000000c2ff17723e */ /* 0x000fc800000000ff */
[----:B------:R-:W-:Y:S01]  /*1a290*/  PRMT R23, R27, 0x5410, R23 ;  /* 0x000054101b177816 */ /* 0x000fe20000000017 */
[----:B------:R-:W-:Y:S06]  /*1a2a0*/  BRA `(.L_x_4619) ;  /* 0x00000030008c7947 */ /* 0x000fec0003800000 */
.L_x_4538:
        /* <DEDUP_REMOVED lines=16> */
.L_x_4622:
        /* <DEDUP_REMOVED lines=13> */
.L_x_4624:
[----:B------:R-:W-:Y:S05]  /*1a480*/  BSYNC.RECONVERGENT B1 ;  /* 0x0000000000017941 */ /* 0x000fea0003800200 */
.L_x_4623:
[----:B------:R-:W-:Y:S01]  /*1a490*/  IMAD.WIDE.U32 R26, R0, -0x326172a9, RZ ;  /* 0xcd9e8d57001a7825 */ /* 0x000fe200078e00ff */
[----:B--2---:R-:W-:-:S03]  /*1a4a0*/  LOP3.LUT R146, R8, R5, R179, 0x96, !PT ;  /* 0x0000000508927212 */ /* 0x004fc600078e96b3 */
        /* <DEDUP_REMOVED lines=59> */
.L_x_4621:
[----:B------:R-:W-:Y:S05]  /*1a860*/  BSYNC.RECONVERGENT B0 ;  /* 0x0000000000007941 */ /* 0x000fea0003800200 */
.L_x_4620:
        /* <DEDUP_REMOVED lines=24> */
.L_x_4627:
        /* <DEDUP_REMOVED lines=13> */
.L_x_4629:
[----:B------:R-:W-:Y:S05]  /*1aac0*/  BSYNC.RECONVERGENT B1 ;  /* 0x0000000000017941 */ /* 0x000fea0003800200 */
.L_x_4628:
[----:B------:R-:W-:Y:S01]  /*1aad0*/  IMAD.WIDE.U32 R140, R0, -0x326172a9, RZ ;  /* 0xcd9e8d57008c7825 */ /* 0x000fe200078e00ff */
[----:B--2---:R-:W-:Y:S02]  /*1aae0*/  LOP3.LUT R148, R8, R5, R179, 0x96, !PT ;  /* 0x0000000508947212 */ /* 0x004fe400078e96b3 */
        /* <DEDUP_REMOVED lines=59> */
.L_x_4626:
[----:B------:R-:W-:Y:S05]  /*1aea0*/  BSYNC.RECONVERGENT B0 ;  /* 0x0000000000007941 */ /* 0x000fea0003800200 */
.L_x_4625:
        /* <DEDUP_REMOVED lines=24> */
.L_x_4632:
        /* <DEDUP_REMOVED lines=13> */
.L_x_4634:
[----:B------:R-:W-:Y:S05]  /*1b100*/  BSYNC.RECONVERGENT B1 ;  /* 0x0000000000017941 */ /* 0x000fea0003800200 */
.L_x_4633:
[----:B------:R-:W-:Y:S01]  /*1b110*/  IMAD.WIDE.U32 R140, R0, -0x326172a9, RZ ;  /* 0xcd9e8d57008c7825 */ /* 0x000fe200078e00ff */
[----:B--2---:R-:W-:Y:S02]  /*1b120*/  LOP3.LUT R148, R8, R5, R179, 0x96, !PT ;  /* 0x0000000508947212 */ /* 0x004fe400078e96b3 */
[----:B------:R-:W-:Y:S01]  /*1b130*/  IADD3 R27, PT, PT, R179, -0x4498517b, RZ ;  /* 0xbb67ae85b31b7810 */ /* 0x000fe20007ffe0ff */
[----:B------:R-:W-:Y:S01]  /*1b140*/  VIADD R5, R178, 0x9e3779b9 ;  /* 0x9e3779b9b2057836 */ /* 0x000fe20000000000 */
[----:B------:R-:W-:Y:S01]  /*1b150*/  LOP3.LUT R146, R7, R141, R178, 0x96, !PT ;  /* 0x0000008d07927212 */ /* 0x000fe200078e96b2 */
[----:B------:R-:W-:Y:S01]  /*1b160*/  IMAD.WIDE.U32 R148, R148, -0x326172a9, RZ ;  /* 0xcd9e8d5794947825 */ /* 0x000fe200078e00ff */
[----:B------:R-:W-:-:S03]  /*1b170*/  MOV R10, R26 ;  /* 0x0000001a000a7202 */ /* 0x000fc60000000f00 */
        /* <DEDUP_REMOVED lines=50> */
[----:B------:R-:W-:Y:S01]  /*1b4a0*/  LOP3.LUT R5, R5, R140, R149, 0x96, !PT ;  /* 0x0000008c05057212 */ /* 0x000fe200078e9695 */
[----:B------:R-:W-:Y:S01]  /*1b4b0*/  IMAD.MOV.U32 R12, RZ, RZ, R148 ;  /* 0x000000ffff0c7224 */ /* 0x000fe200078e0094 */
[----:B------:R-:W-:Y:S01]  /*1b4c0*/  LOP3.LUT R4, R27, R4, R147, 0x96, !PT ;  /* 0x000000041b047212 */ /* 0x000fe200078e9693 */
[----:B------:R-:W-:-:S07]  /*1b4d0*/  IMAD.MOV.U32 R26, RZ, RZ, R146 ;  /* 0x000000ffff1a7224 */ /* 0x000fce00078e0092 */
.L_x_4631:
[----:B------:R-:W-:Y:S05]  /*1b4e0*/  BSYNC.RECONVERGENT B0 ;  /* 0x0000000000007941 */ /* 0x000fea0003800200 */
.L_x_4630:
[----:B------:R-:W-:Y:S01]  /*1b4f0*/  I2FP.F32.U32 R10, R10 ;  /* 0x0000000a000a7245 */ /* 0x000fe20000201000 */
[----:B------:R-:W-:Y:S01]  /*1b500*/  HADD2.F32 R28, -RZ, R21.H0_H0 ;  /* 0x20000015ff1c7230 */ /* 0x000fe20000004100 */
[----:B------:R-:W-:Y:S01]  /*1b510*/  ISETP.NE.AND P3, PT, R141, 0x1, PT ;  /* 0x000000018d00780c */ /* 0x000fe20003f65270 */
[----:B------:R-:W-:Y:S01]  /*1b520*/  @P1 HADD2.F32 R27, -RZ, R133.H0_H0 ;  /* 0x20000085ff1b1230 */ /* 0x000fe20000004100 */
[----:B------:R-:W-:Y:S01]  /*1b530*/  BSSY.RECONVERGENT B0, `(.L_x_4635) ;  /* 0x000005f000007945 */ /* 0x000fe20003800200 */
[----:B------:R-:W-:Y:S01]  /*1b540*/  FFMA.FTZ R10, R10, R29, 1.1641532182693481445e-10 ;  /* 0x2f0000000a0a7423 */ /* 0x000fe2000001001d */
[----:B------:R-:W-:Y:S01]  /*1b550*/  FMUL.FTZ R28, R28, R31 ;  /* 0x0000001f1c1c7220 */ /* 0x000fe20000410000 */
[----:B--2---:R-:W-:-:S03]  /*1b560*/  IMAD.MOV.U32 R146, RZ, RZ, 0x2 ;  /* 0x00000002ff927424 */ /* 0x004fc600078e00ff */
[----:B------:R-:W-:-:S04]  /*1b570*/  FSETP.GTU.FTZ.AND P2, PT, R10, R137, PT ;  /* 0x000000890a00720b */ /* 0x000fc80003f5c000 */
[----:B------:R-:W-:Y:S02]  /*1b580*/  FSEL R198, R28, RZ, !P2 ;  /* 0x000000ff1cc67208 */ /* 0x000fe40005000000 */
[----:B------:R-:W-:-:S03]  /*1b590*/  PLOP3.LUT P2, PT, P2, PT, PT, 0x8, 0x80 ;  /* 0x000000000080781c */ /* 0x000fc6000174e170 */
[----:B------:R-:W-:Y:S01]  /*1b5a0*/  @P1 FADD.FTZ R198, R27, R198 ;  /* 0x000000c61bc61221 */ /* 0x000fe20000010000 */
[----:B------:R-:W-:Y:S02]  /*1b5b0*/  P2R R147, PR, RZ, 0x4 ;  /* 0x00000004ff937803 */ /* 0x000fe40000000000 */
        /* <DEDUP_REMOVED lines=11> */
.L_x_4637:
        /* <DEDUP_REMOVED lines=13> */
.L_x_4639:
[----:B------:R-:W-:Y:S05]  /*1b740*/  BSYNC.RECONVERGENT B1 ;  /* 0x0000000000017941 */ /* 0x000fea0003800200 */
.L_x_4638:
        /* <DEDUP_REMOVED lines=8> */
[----:B------:R-:W-:Y:S01]  /*1b7d0*/  IMAD.MOV.U32 R146, RZ, RZ, RZ ;  /* 0x000000ffff927224 */ /* 0x000fe200078e00ff */
        /* <DEDUP_REMOVED lines=52> */
.L_x_4636:
[----:B------:R-:W-:Y:S05]  /*1bb20*/  BSYNC.RECONVERGENT B0 ;  /* 0x0000000000007941 */ /* 0x000fea0003800200 */
.L_x_4635:
        /* <DEDUP_REMOVED lines=24> */
.L_x_4642:
        /* <DEDUP_REMOVED lines=13> */
.L_x_4644:
[----:B------:R-:W-:Y:S05]  /*1bd80*/  BSYNC.RECONVERGENT B1 ;  /* 0x0000000000017941 */ /* 0x000fea0003800200 */
.L_x_4643:
        /* <DEDUP_REMOVED lines=58> */
[----:B------:R-:W-:Y:S02]  /*1c130*/  LOP3.LUT R4, R27, R4, R151, 0x96, !PT ;  /* 0x000000041b047212 */ /* 0x000fe400078e9697 */
[----:B------:R-:W-:Y:S01]  /*1c140*/  MOV R27, R26 ;  /* 0x0000001a001b7202 */ /* 0x000fe20000000f00 */
[----:B------:R-:W-:-:S07]  /*1c150*/  IMAD.MOV.U32 R26, RZ, RZ, R150 ;  /* 0x000000ffff1a7224 */ /* 0x000fce00078e0096 */
.L_x_4641:
[----:B------:R-:W-:Y:S05]  /*1c160*/  BSYNC.RECONVERGENT B0 ;  /* 0x0000000000007941 */ /* 0x000fea0003800200 */
.L_x_4640:
[----:B------:R-:W-:Y:S01]  /*1c170*/  I2FP.F32.U32 R28, R27 ;  /* 0x0000001b001c7245 */ /* 0x000fe20000201000 */
[----:B------:R-:W-:Y:S01]  /*1c180*/  HADD2.F32 R140, -RZ, R22.H0_H0 ;  /* 0x20000016ff8c7230 */ /* 0x000fe20000004100 */
[----:B------:R-:W-:Y:S01]  /*1c190*/  ISETP.NE.AND P3, PT, R141, 0x1, PT ;  /* 0x000000018d00780c */ /* 0x000fe20003f65270 */
[----:B------:R-:W-:Y:S01]  /*1c1a0*/  @P1 HADD2.F32 R27, -RZ, R134.H0_H0 ;  /* 0x20000086ff1b1230 */ /* 0x000fe20000004100 */
[----:B------:R-:W-:Y:S01]  /*1c1b0*/  BSSY.RECONVERGENT B0, `(.L_x_4645) ;  /* 0x000005e000007945 */ /* 0x000fe20003800200 */
[----:B------:R-:W-:Y:S01]  /*1c1c0*/  FFMA.FTZ R28, R28, R29, 1.1641532182693481445e-10 ;  /* 0x2f0000001c1c7423 */ /* 0x000fe2000001001d */
[----:B------:R-:W-:-:S04]  /*1c1d0*/  FMUL.FTZ R140, R140, R31 ;  /* 0x0000001f8c8c7220 */ /* 0x000fc80000410000 */
[----:B------:R-:W-:Y:S02]  /*1c1e0*/  FSETP.GTU.FTZ.AND P2, PT, R28, R137, PT ;  /* 0x000000891c00720b */ /* 0x000fe40003f5c000 */
[----:B------:R-:W-:Y:S02]  /*1c1f0*/  MOV R28, R12 ;  /* 0x0000000c001c7202 */ /* 0x000fe40000000f00 */
        /* <DEDUP_REMOVED lines=14> */
.L_x_4647:
        /* <DEDUP_REMOVED lines=13> */
.L_x_4649:
[----:B------:R-:W-:Y:S05]  /*1c3b0*/  BSYNC.RECONVERGENT B1 ;  /* 0x0000000000017941 */ /* 0x000fea0003800200 */
.L_x_4648:
        /* <DEDUP_REMOVED lines=9> */
[----:B------:R-:W-:-:S03]  /*1c450*/  IMAD.MOV.U32 R28, RZ, RZ, R26 ;  /* 0x000000ffff1c7224 */ /* 0x000fc600078e001a */
        /* <DEDUP_REMOVED lines=51> */
.L_x_4646:
[----:B------:R-:W-:Y:S05]  /*1c790*/  BSYNC.RECONVERGENT B0 ;  /* 0x0000000000007941 */ /* 0x000fea0003800200 */
.L_x_4645:
        /* <DEDUP_REMOVED lines=23> */
.L_x_4652:
        /* <DEDUP_REMOVED lines=13> */
.L_x_4654:
[----:B------:R-:W-:Y:S05]  /*1c9e0*/  BSYNC.RECONVERGENT B1 ;  /* 0x0000000000017941 */ /* 0x000fea0003800200 */
.L_x_4653:
[----:B------:R-:W-:Y:S01]  /*1c9f0*/  IMAD.WIDE.U32 R140, R0, -0x326172a9, RZ ;  /* 0xcd9e8d57008c7825 */ /* 0x000fe200078e00ff */
[----:B------:R-:W-:Y:S02]  /*1ca00*/  LOP3.LUT R152, R8, R5, R179, 0x96, !PT ;  /* 0x0000000508987212 */ /* 0x000fe400078e96b3 */
[C---:B------:R-:W-:Y:S01]  /*1ca10*/  IADD3 R149, PT, PT, R178.reuse, 0x3c6ef372, RZ ;  /* 0x3c6ef372b2957810 */ /* 0x040fe20007ffe0ff */
[----:B------:R-:W-:Y:S01]  /*1ca20*/  VIADD R5, R178, 0x9e3779b9 ;  /* 0x9e3779b9b2057836 */ /* 0x000fe20000000000 */
[----:B------:R-:W-:Y:S01]  /*1ca30*/  LOP3.LUT R150, R7, R141, R178, 0x96, !PT ;  /* 0x0000008d07967212 */ /* 0x000fe200078e96b2 */
[----:B------:R-:W-:Y:S01]  /*1ca40*/  IMAD.WIDE.U32 R152, R152, -0x326172a9, RZ ;  /* 0xcd9e8d5798987825 */ /* 0x000fe200078e00ff */
[----:B------:R-:W-:Y:S02]  /*1ca50*/  IADD3 R141, PT, PT, R179, -0x4498517b, RZ ;  /* 0xbb67ae85b38d7810 */ /* 0x000fe40007ffe0ff */
[----:B------:R-:W-:Y:S01]  /*1ca60*/  MOV R28, R26 ;  /* 0x0000001a001c7202 */ /* 0x000fe20000000f00 */
        /* <DEDUP_REMOVED lines=47> */
[----:B------:R-:W-:-:S04]  /*1cd60*/  IMAD.WIDE.U32 R150, R149, -0x2daee0ad, RZ ;  /* 0xd2511f5395967825 */ /* 0x000fc800078e00ff */
[----:B------:R-:W-:Y:S01]  /*1cd70*/  HFMA2 R149, -RZ, RZ, 0, 0 ;  /* 0x00000000ff957431 */ /* 0x000fe200000001ff */
[----:B------:R-:W-:Y:S01]  /*1cd80*/  LOP3.LUT R5, R5, R140, R153, 0x96, !PT ;  /* 0x0000008c05057212 */ /* 0x000fe200078e9699 */
[----:B------:R-:W-:Y:S01]  /*1cd90*/  IMAD.MOV.U32 R12, RZ, RZ, R152 ;  /* 0x000000ffff0c7224 */ /* 0x000fe200078e0098 */
[----:B------:R-:W-:Y:S01]  /*1cda0*/  LOP3.LUT R4, R141, R4, R151, 0x96, !PT ;  /* 0x000000048d047212 */ /* 0x000fe200078e9697 */
[----:B------:R-:W-:-:S07]  /*1cdb0*/  IMAD.MOV.U32 R26, RZ, RZ, R150 ;  /* 0x000000ffff1a7224 */ /* 0x000fce00078e0096 */
.L_x_4651:
[----:B------:R-:W-:Y:S05]  /*1cdc0*/  BSYNC.RECONVERGENT B0 ;  /* 0x0000000000007941 */ /* 0x000fea0003800200 */
.L_x_4650:
        /* <DEDUP_REMOVED lines=23> */
.L_x_4657:
        /* <DEDUP_REMOVED lines=13> */
.L_x_4659:
[----:B------:R-:W-:Y:S05]  /*1d010*/  BSYNC.RECONVERGENT B1 ;  /* 0x0000000000017941 */ /* 0x000fea0003800200 */
.L_x_4658:
        /* <DEDUP_REMOVED lines=61> */
.L_x_4656:
[----:B------:R-:W-:Y:S05]  /*1d3f0*/  BSYNC.RECONVERGENT B0 ;  /* 0x0000000000007941 */ /* 0x000fea0003800200 */
.L_x_4655:
        /* <DEDUP_REMOVED lines=14> */
.L_x_4619:
[----:B------:R-:W-:Y:S01]  /*1d4e0*/  ISETP.NE.AND P6, PT, R30, RZ, PT ;  /* 0x000000ff1e00720c */ /* 0x000fe20003fc5270 */
[C---:B------:R-:W-:Y:S01]  /*1d4f0*/  IMAD.WIDE.U32 R152, R201.reuse, 0x10, R142 ;  /* 0x00000010c9987825 */ /* 0x040fe200078e008e */
[----:B------:R-:W-:Y:S01]  /*1d500*/  SEL R30, RZ, 0x1000000, !P5 ;  /* 0x01000000ff1e7807 */ /* 0x000fe20006800000 */
[----:B------:R-:W0:Y:S01]  /*1d510*/  @P1 LDC.64 R150, c[0x0][0x3a0] ;  /* 0x0000e800ff961b82 */ /* 0x000e220000000a00 */
[----:B------:R-:W-:Y:S01]  /*1d520*/  SEL R28, RZ, 0x10000, !P4 ;  /* 0x00010000ff1c7807 */ /* 0x000fe20006000000 */
[----:B------:R-:W-:Y:S01]  /*1d530*/  IMAD.WIDE.U32 R154, R201, 0x8, R138 ;  /* 0x00000008c99a7825 */ /* 0x000fe200078e008a */
[----:B------:R-:W-:Y:S01]  /*1d540*/  SEL R157, RZ, 0x100, !P3 ;  /* 0x00000100ff9d7807 */ /* 0x000fe20005800000 */
[----:B------:R1:W-:Y:S01]  /*1d550*/  STG.E.128 desc[UR6][R152.64], R20 ;  /* 0x0000001498007986 */ /* 0x0003e2000c101d06 */
[----:B------:R-:W-:Y:S02]  /*1d560*/  ISETP.NE.AND P5, PT, R136, RZ, PT ;  /* 0x000000ff8800720c */ /* 0x000fe40003fa5270 */
[----:B------:R-:W-:-:S02]  /*1d570*/  ISETP.NE.AND P4, PT, R147, RZ, PT ;  /* 0x000000ff9300720c */ /* 0x000fc40003f85270 */
[----:B------:R-:W-:Y:S02]  /*1d580*/  ISETP.NE.AND P3, PT, R148, RZ, PT ;  /* 0x000000ff9400720c */ /* 0x000fe40003f65270 */
[----:B------:R-:W-:Y:S01]  /*1d590*/  SEL R27, RZ, 0x10000, !P4 ;  /* 0x00010000ff1b7807 */ /* 0x000fe20006000000 */
[----:B------:R-:W2:Y:S01]  /*1d5a0*/  @P0 LDC.64 R148, c[0x0][0x398] ;  /* 0x0000e600ff940b82 */ /* 0x000ea20000000a00 */
[----:B------:R-:W-:Y:S02]  /*1d5b0*/  SEL R10, RZ, 0x1000000, !P3 ;  /* 0x01000000ff0a7807 */ /* 0x000fe40005800000 */
[----:B------:R-:W-:Y:S02]  /*1d5c0*/  SEL R6, RZ, 0x100, !P5 ;  /* 0x00000100ff067807 */ /* 0x000fe40006800000 */
[----:B------:R-:W-:Y:S02]  /*1d5d0*/  LOP3.LUT R157, R157, R30, R28, 0xfe, !PT ;  /* 0x0000001e9d9d7212 */ /* 0x000fe400078efe1c */
[----:B------:R-:W-:-:S02]  /*1d5e0*/  LOP3.LUT R6, R6, R10, R27, 0xfe, !PT ;  /* 0x0000000a06067212 */ /* 0x000fc400078efe1b */
[----:B------:R-:W-:Y:S02]  /*1d5f0*/  SEL R156, RZ, 0x1, !P2 ;  /* 0x00000001ff9c7807 */ /* 0x000fe40005000000 */
[----:B------:R-:W-:Y:S02]  /*1d600*/  SEL R27, RZ, 0x1, !P6 ;  /* 0x00000001ff1b7807 */ /* 0x000fe40007000000 */
[----:B------:R-:W-:Y:S02]  /*1d610*/  LOP3.LUT R157, R157, R156, RZ, 0xfc, !PT ;  /* 0x0000009c9d9d7212 */ /* 0x000fe400078efcff */
[----:B------:R-:W-:Y:S02]  /*1d620*/  LOP3.LUT R156, R6, R27, RZ, 0xfc, !PT ;  /* 0x0000001b069c7212 */ /* 0x000fe400078efcff */
[----:B------:R-:W-:-:S03]  /*1d630*/  IADD3 R185, PT, PT, R145, 0x60, RZ ;  /* 0x0000006091b97810 */ /* 0x000fc60007ffe0ff */
[----:B------:R1:W-:Y:S02]  /*1d640*/  STG.E.64 desc[UR6][R154.64], R156 ;  /* 0x0000009c9a007986 */ /* 0x0003e4000c101b06 */
[----:B------:R-:W-:-:S04]  /*1d650*/  IMAD.WIDE.U32 R140, R185, 0x10, R24 ;  /* 0x00000010b98c7825 */ /* 0x000fc800078e0018 */
[----:B--2---:R-:W-:-:S04]  /*1d660*/  @P0 IMAD.WIDE.U32 R148, R185, 0x10, R148 ;  /* 0x00000010b9940825 */ /* 0x004fc800078e0094 */
[----:B0-----:R-:W-:Y:S01]  /*1d670*/  @P1 IMAD.WIDE.U32 R150, R185, 0x10, R150 ;  /* 0x00000010b9961825 */ /* 0x001fe200078e0096 */
        /* <DEDUP_REMOVED lines=21> */
.L_x_4660:
[----:B------:R1:W5:Y:S04]  /*1d7d0*/  @P0 LDG.E.128 R128, desc[UR6][R148.64] ;  /* 0x0000000694800981 */ /* 0x000368000c1e1d00 */
[----:B------:R1:W5:Y:S04]  /*1d7e0*/  @P1 LDG.E.128 R132, desc[UR6][R150.64] ;  /* 0x0000000696841981 */ /* 0x000368000c1e1d00 */
[----:B0-----:R1:W5:Y:S01]  /*1d7f0*/  LDG.E.128 R20, desc[UR6][R140.64] ;  /* 0x000000068c147981 */ /* 0x001362000c1e1d00 */
        /* <DEDUP_REMOVED lines=17> */
.L_x_4664:
        /* <DEDUP_REMOVED lines=13> */
.L_x_4666:
[----:B------:R-:W-:Y:S05]  /*1d9e0*/  BSYNC.RECONVERGENT B1 ;  /* 0x0000000000017941 */ /* 0x000fea0003800200 */
.L_x_4665:
        /* <DEDUP_REMOVED lines=51> */
[----:B------:R-:W-:Y:S02]  /*1dd20*/  VIADD R9, R178, 0xf1bbcdc8 ;  /* 0xf1bbcdc8b2097836 */ /* 0x000fe40000000000 */
[----:B------:R-:W-:-:S03]  /*1dd30*/  IMAD.WIDE.U32 R12, R13, -0x326172a9, RZ ;  /* 0xcd9e8d570d0c7825 */ /* 0x000fc600078e00ff */
[----:B------:R-:W-:Y:S01]  /*1dd40*/  LOP3.LUT R14, R9, R14, R11, 0x96, !PT ;  /* 0x0000000e090e7212 */ /* 0x000fe200078e960b */
[----:B------:R-:W-:Y:S02]  /*1dd50*/  VIADD R9, R179, 0x96a522ad ;  /* 0x96a522adb3097836 */ /* 0x000fe40000000000 */
[----:B------:R-:W-:Y:S01]  /*1dd60*/  HFMA2 R11, -RZ, RZ, 0, 0 ;  /* 0x00000000ff0b7431 */ /* 0x000fe200000001ff */
[----:B------:R-:W-:Y:S01]  /*1dd70*/  LOP3.LUT R5, R5, R10, R13, 0x96, !PT ;  /* 0x0000000a05057212 */ /* 0x000fe200078e960d */
[----:B------:R-:W-:-:S05]  /*1dd80*/  IMAD.WIDE.U32 R14, R14, -0x2daee0ad, RZ ;  /* 0xd2511f530e0e7825 */ /* 0x000fca00078e00ff */
[----:B------:R-:W-:Y:S02]  /*1dd90*/  LOP3.LUT R4, R9, R4, R15, 0x96, !PT ;  /* 0x0000000409047212 */ /* 0x000fe400078e960f */
[----:B------:R-:W-:-:S07]  /*1dda0*/  MOV R10, R14 ;  /* 0x0000000e000a7202 */ /* 0x000fce0000000f00 */
.L_x_4663:
[----:B------:R-:W-:Y:S05]  /*1ddb0*/  BSYNC.RECONVERGENT B0 ;  /* 0x0000000000007941 */ /* 0x000fea0003800200 */
.L_x_4662:
        /* <DEDUP_REMOVED lines=11> */
[----:B-1----:R-:W-:Y:S01]  /*1de70*/  P2R R150, PR, RZ, 0x10 ;  /* 0x00000010ff967803 */ /* 0x002fe20000000000 */
        /* <DEDUP_REMOVED lines=9> */
.L_x_4669:
        /* <DEDUP_REMOVED lines=13> */
.L_x_4671:
[----:B------:R-:W-:Y:S05]  /*1dfe0*/  BSYNC.RECONVERGENT B1 ;  /* 0x0000000000017941 */ /* 0x000fea0003800200 */
.L_x_4670:
        /* <DEDUP_REMOVED lines=61> */
.L_x_4668:
[----:B------:R-:W-:Y:S05]  /*1e3c0*/  BSYNC.RECONVERGENT B0 ;  /* 0x0000000000007941 */ /* 0x000fea0003800200 */
.L_x_4667:
        /* <DEDUP_REMOVED lines=9> */
[----:B------:R-:W-:-:S05]  /*1e460*/  FSEL R6, R14, RZ, !P2 ;  /* 0x000000ff0e067208 */ /* 0x000fca0005000000 */
[----:B------:R-:W-:Y:S01]  /*1e470*/  FADD.FTZ R6, R9, R6 ;  /* 0x0000000609067221 */ /* 0x000fe20000010000 */
[----:B------:R-:W-:-:S03]  /*1e480*/  SEL R9, RZ, 0x1, P2 ;  /* 0x00000001ff097807 */ /* 0x000fc60001000000 */
[----:B------:R-:W-:Y:S01]  /*1e490*/  @P1 FADD.FTZ R152, R11, R6 ;  /* 0x000000060b981221 */ /* 0x000fe20000010000 */
[----:B------:R-:W-:Y:S02]  /*1e4a0*/  @!P1 MOV R152, R6 ;  /* 0x0000000600989202 */ /* 0x000fe40000000f00 */
        /* <DEDUP_REMOVED lines=11> */
.L_x_4674:
        /* <DEDUP_REMOVED lines=13> */
.L_x_4676:
[----:B------:R-:W-:Y:S05]  /*1e630*/  BSYNC.RECONVERGENT B1 ;  /* 0x0000000000017941 */ /* 0x000fea0003800200 */
.L_x_4675:
        /* <DEDUP_REMOVED lines=61> */
.L_x_4673:
[----:B------:R-:W-:Y:S05]  /*1ea10*/  BSYNC.RECONVERGENT B0 ;  /* 0x0000000000007941 */ /* 0x000fea0003800200 */
.L_x_4672:
        /* <DEDUP_REMOVED lines=21> */
.L_x_4679:
        /* <DEDUP_REMOVED lines=13> */
.L_x_4681:
[----:B------:R-:W-:Y:S05]  /*1ec40*/  BSYNC.RECONVERGENT B1 ;  /* 0x0000000000017941 */ /* 0x000fea0003800200 */
.L_x_4680:
        /* <DEDUP_REMOVED lines=61> */
.L_x_4678:
[----:B------:R-:W-:Y:S05]  /*1f020*/  BSYNC.RECONVERGENT B0 ;  /* 0x0000000000007941 */ /* 0x000fea0003800200 */
.L_x_4677:
[----:B------:R-:W-:Y:S01]  /*1f030*/  I2FP.F32.U32 R14, R11 ;  /* 0x0000000b000e7245 */ /* 0x000fe20000201000 */
[----:B------:R-:W-:Y:S01]  /*1f040*/  HADD2.F32 R16, -RZ, R128.H1_H1 ;  /* 0x30000080ff107230 */ /* 0x000fe20000004100 */
[----:B------:R-:W-:Y:S01]  /*1f050*/  ISETP.NE.AND P3, PT, R17, 0x1, PT ;  /* 0x000000011100780c */ /* 0x000fe20003f65270 */
[----:B------:R-:W-:Y:S01]  /*1f060*/  @P1 HADD2.F32 R160, -RZ, R132.H1_H1 ;  /* 0x30000084ffa01230 */ /* 0x000fe20000004100 */
[----:B------:R-:W-:Y:S01]  /*1f070*/  BSSY.RECONVERGENT B0, `(.L_x_4682) ;  /* 0x0000060000007945 */ /* 0x000fe20003800200 */
[----:B------:R-:W-:Y:S01]  /*1f080*/  FFMA.FTZ R14, R14, R29, 1.1641532182693481445e-10 ;  /* 0x2f0000000e0e7423 */ /* 0x000fe2000001001d */
[----:B------:R-:W-:Y:S01]  /*1f090*/  FMUL.FTZ R11, R16, R31 ;  /* 0x0000001f100b7220 */ /* 0x000fe20000410000 */
[----:B------:R-:W-:Y:S01]  /*1f0a0*/  MOV R15, 0x2 ;  /* 0x00000002000f7802 */ /* 0x000fe20000000f00 */
[----:B------:R-:W-:Y:S02]  /*1f0b0*/  IMAD.MOV.U32 R13, RZ, RZ, R12 ;  /* 0x000000ffff0d7224 */ /* 0x000fe400078e000c */
        /* <DEDUP_REMOVED lines=16> */
.L_x_4684:
        /* <DEDUP_REMOVED lines=13> */
.L_x_4686:
[----:B------:R-:W-:Y:S05]  /*1f290*/  BSYNC.RECONVERGENT B1 ;  /* 0x0000000000017941 */ /* 0x000fea0003800200 */
.L_x_4685:
        /* <DEDUP_REMOVED lines=58> */
[----:B------:R-:W-:Y:S01]  /*1f640*/  HFMA2 R15, -RZ, RZ, 0, 0 ;  /* 0x00000000ff0f7431 */ /* 0x000fe200000001ff */
[----:B------:R-:W-:Y:S01]  /*1f650*/  MOV R13, R10 ;  /* 0x0000000a000d7202 */ /* 0x000fe20000000f00 */
[----:B------:R-:W-:-:S07]  /*1f660*/  IMAD.MOV.U32 R10, RZ, RZ, R14 ;  /* 0x000000ffff0a7224 */ /* 0x000fce00078e000e */
.L_x_4683:
[----:B------:R-:W-:Y:S05]  /*1f670*/  BSYNC.RECONVERGENT B0 ;  /* 0x0000000000007941 */ /* 0x000fea0003800200 */
.L_x_4682:
        /* <DEDUP_REMOVED lines=21> */
.L_x_4689:
        /* <DEDUP_REMOVED lines=13> */
.L_x_4691:
[----:B------:R-:W-:Y:S05]  /*1f8a0*/  BSYNC.RECONVERGENT B1 ;  /* 0x0000000000017941 */ /* 0x000fea0003800200 */
.L_x_4690:
        /* <DEDUP_REMOVED lines=61> */
.L_x_4688:
[----:B------:R-:W-:Y:S05]  /*1fc80*/  BSYNC.RECONVERGENT B0 ;  /* 0x0000000000007941 */ /* 0x000fea0003800200 */
.L_x_4687:
        /* <DEDUP_REMOVED lines=25> */
.L_x_4694:
        /* <DEDUP_REMOVED lines=13> */
.L_x_4696:
[----:B------:R-:W-:Y:S05]  /*1fef0*/  BSYNC.RECONVERGENT B1 ;  /* 0x0000000000017941 */ /* 0x000fea0003800200 */
.L_x_4695:
        /* <DEDUP_REMOVED lines=60> */
[----:B------:R-:W-:-:S07]  /*202c0*/  LOP3.LUT R4, R15, R4, R17, 0x96, !PT ;  /* 0x000000040f047212 */ /* 0x000fce00078e9611 */
.L_x_4693:
[----:B------:R-:W-:Y:S05]  /*202d0*/  BSYNC.RECONVERGENT B0 ;  /* 0x0000000000007941 */ /* 0x000fea0003800200 */
.L_x_4692:
        /* <DEDUP_REMOVED lines=21> */
.L_x_4699:
        /* <DEDUP_REMOVED lines=13> */
.L_x_4701:
[----:B------:R-:W-:Y:S05]  /*20500*/  BSYNC.RECONVERGENT B1 ;  /* 0x0000000000017941 */ /* 0x000fea0003800200 */
.L_x_4700:
        /* <DEDUP_REMOVED lines=61> */
.L_x_4698:
[----:B------:R-:W-:Y:S05]  /*208e0*/  BSYNC.RECONVERGENT B0 ;  /* 0x0000000000007941 */ /* 0x000fea0003800200 */
.L_x_4697:
        /* <DEDUP_REMOVED lines=14> */
[----:B------:R-:W-:-:S03]  /*209d0*/  IMAD.MOV.U32 R15, RZ, RZ, R12 ;  /* 0x000000ffff0f7224 */ /* 0x000fc600078e000c */
[----:B------:R-:W-:-:S06]  /*209e0*/  F2FP.F16.F32.PACK_AB R30, RZ, R190 ;  /* 0x000000beff1e723e */ /* 0x000fcc00000000ff */
        /* <DEDUP_REMOVED lines=9> */
.L_x_4704:
        /* <DEDUP_REMOVED lines=13> */
.L_x_4706:
[----:B------:R-:W-:Y:S05]  /*20b50*/  BSYNC.RECONVERGENT B1 ;  /* 0x0000000000017941 */ /* 0x000fea0003800200 */
.L_x_4705:
        /* <DEDUP_REMOVED lines=57> */
[----:B------:R-:W-:Y:S01]  /*20ef0*/  LOP3.LUT R4, R15, R4, R21, 0x96, !PT ;  /* 0x000000040f047212 */ /* 0x000fe200078e9615 */
[----:B------:R-:W-:Y:S01]  /*20f00*/  HFMA2 R21, -RZ, RZ, 0, 0 ;  /* 0x00000000ff157431 */ /* 0x000fe200000001ff */
[----:B------:R-:W-:Y:S01]  /*20f10*/  MOV R15, R10 ;  /* 0x0000000a000f7202 */ /* 0x000fe20000000f00 */
[----:B------:R-:W-:-:S07]  /*20f20*/  IMAD.MOV.U32 R10, RZ, RZ, R20 ;  /* 0x000000ffff0a7224 */ /* 0x000fce00078e0014 */
.L_x_4703:
[----:B------:R-:W-:Y:S05]  /*20f30*/  BSYNC.RECONVERGENT B0 ;  /* 0x0000000000007941 */ /* 0x000fea0003800200 */
.L_x_4702:
        /* <DEDUP_REMOVED lines=20> */
.L_x_4709:
        /* <DEDUP_REMOVED lines=13> */
.L_x_4711:
[----:B------:R-:W-:Y:S05]  /*21150*/  BSYNC.RECONVERGENT B1 ;  /* 0x0000000000017941 */ /* 0x000fea0003800200 */
.L_x_4710:
        /* <DEDUP_REMOVED lines=56> */
[----:B------:R-:W-:-:S05]  /*214e0*/  VIADD R21, R179, 0x96a522ad ;  /* 0x96a522adb3157836 */ /* 0x000fca0000000000 */
[----:B------:R-:W-:Y:S01]  /*214f0*/  LOP3.LUT R4, R21, R16, R27, 0x96, !PT ;  /* 0x0000001015047212 */ /* 0x000fe200078e961b */
[----:B------:R-:W-:Y:S01]  /*21500*/  IMAD.MOV.U32 R16, RZ, RZ, R10 ;  /* 0x000000ffff107224 */ /* 0x000fe200078e000a */
[----:B------:R-:W-:Y:S01]  /*21510*/  MOV R10, R26 ;  /* 0x0000001a000a7202 */ /* 0x000fe20000000f00 */
[----:B------:R-:W-:-:S07]  /*21520*/  IMAD.MOV.U32 R26, RZ, RZ, RZ ;  /* 0x000000ffff1a7224 */ /* 0x000fce00078e00ff */
.L_x_4708:
[----:B------:R-:W-:Y:S05]  /*21530*/  BSYNC.RECONVERGENT B0 ;  /* 0x0000000000007941 */ /* 0x000fea0003800200 */
.L_x_4707:
[----:B------:R-:W-:Y:S01]  /*21540*/  I2FP.F32.U32 R16, R16 ;  /* 0x0000001000107245 */ /* 0x000fe20000201000 */
[----:B------:R-:W-:Y:S01]  /*21550*/  HADD2.F32 R20, -RZ, R130.H0_H0 ;  /* 0x20000082ff147230 */ /* 0x000fe20000004100 */
[----:B------:R-:W-:Y:S01]  /*21560*/  BSSY.RECONVERGENT B0, `(.L_x_4712) ;  /* 0x0000063000007945 */ /* 0x000fe20003800200 */
[----:B------:R-:W-:Y:S01]  /*21570*/  @P1 HADD2.F32 R154, -RZ, R134.H0_H0 ;  /* 0x20000086ff9a1230 */ /* 0x000fe20000004100 */
[----:B------:R-:W-:Y:S01]  /*21580*/  MOV R17, R12 ;  /* 0x0000000c00117202 */ /* 0x000fe20000000f00 */
[----:B------:R-:W-:Y:S01]  /*21590*/  FFMA.FTZ R16, R16, R29, 1.1641532182693481445e-10 ;  /* 0x2f00000010107423 */ /* 0x000fe2000001001d */
[----:B------:R-:W-:-:S04]  /*215a0*/  FMUL.FTZ R20, R20, R31 ;  /* 0x0000001f14147220 */ /* 0x000fc80000410000 */
[----:B------:R-:W-:-:S04]  /*215b0*/  FSETP.GTU.FTZ.AND P3, PT, R16, R137, PT ;  /* 0x000000891000720b */ /* 0x000fc80003f7c000 */
[----:B------:R-:W-:Y:S02]  /*215c0*/  FSEL R20, R20, RZ, !P3 ;  /* 0x000000ff14147208 */ /* 0x000fe40005800000 */
[----:B------:R-:W-:Y:S02]  /*215d0*/  SEL R16, RZ, 0x1, P3 ;  /* 0x00000001ff107807 */ /* 0x000fe40001800000 */
[----:B------:R-:W-:Y:S01]  /*215e0*/  ISETP.NE.AND P3, PT, R26, 0x1, PT ;  /* 0x000000011a00780c */ /* 0x000fe20003f65270 */
[----:B------:R-:W-:Y:S01]  /*215f0*/  FADD.FTZ R15, R15, R20 ;  /* 0x000000140f0f7221 */ /* 0x000fe20000010000 */
[----:B------:R-:W-:-:S03]  /*21600*/  IMAD.MOV.U32 R20, RZ, RZ, 0x2 ;  /* 0x00000002ff147424 */ /* 0x000fc600078e00ff */
        /* <DEDUP_REMOVED lines=13> */
.L_x_4714:
        /* <DEDUP_REMOVED lines=13> */
.L_x_4716:
[----:B------:R-:W-:Y:S05]  /*217b0*/  BSYNC.RECONVERGENT B1 ;  /* 0x0000000000017941 */ /* 0x000fea0003800200 */
.L_x_4715:
        /* <DEDUP_REMOVED lines=61> */
.L_x_4713:
[----:B------:R-:W-:Y:S05]  /*21b90*/  BSYNC.RECONVERGENT B0 ;  /* 0x0000000000007941 */ /* 0x000fea0003800200 */
.L_x_4712:
        /* <DEDUP_REMOVED lines=20> */
.L_x_4719:
        /* <DEDUP_REMOVED lines=13> */
.L_x_4721:
[----:B------:R-:W-:Y:S05]  /*21db0*/  BSYNC.RECONVERGENT B1 ;  /* 0x0000000000017941 */ /* 0x000fea0003800200 */
.L_x_4720:
        /* <DEDUP_REMOVED lines=61> */
.L_x_4718:
[----:B------:R-:W-:Y:S05]  /*22190*/  BSYNC.RECONVERGENT B0 ;  /* 0x0000000000007941 */ /* 0x000fea0003800200 */
.L_x_4717:
        /* <DEDUP_REMOVED lines=25> */
.L_x_4724:
        /* <DEDUP_REMOVED lines=13> */
.L_x_4726:
[----:B------:R-:W-:Y:S05]  /*22400*/  BSYNC.RECONVERGENT B1 ;  /* 0x0000000000017941 */ /* 0x000fea0003800200 */
.L_x_4725:
        /* <DEDUP_REMOVED lines=53> */
[----:B------:R-:W-:-:S04]  /*22760*/  IMAD.WIDE.U32 R26, R26, -0x2daee0ad, RZ ;  /* 0xd2511f531a1a7825 */ /* 0x000fc800078e00ff */
[----:B------:R-:W-:Y:S02]  /*22770*/  VIADD R17, R178, 0x8ff34781 ;  /* 0x8ff34781b2117836 */ /* 0x000fe40000000000 */
[----:B------:R-:W-:Y:S01]  /*22780*/  IMAD.MOV.U32 R12, RZ, RZ, R4 ;  /* 0x000000ffff0c7224 */ /* 0x000fe200078e0004 */
[----:B------:R-:W-:Y:S01]  /*22790*/  LOP3.LUT R4, R21, R20, R27, 0x96, !PT ;  /* 0x0000001415047212 */ /* 0x000fe200078e961b */
[----:B------:R-:W-:Y:S01]  /*227a0*/  HFMA2 R27, -RZ, RZ, 0, 0 ;  /* 0x00000000ff1b7431 */ /* 0x000fe200000001ff */
[----:B------:R-:W-:Y:S02]  /*227b0*/  LOP3.LUT R5, R17, R140, R5, 0x96, !PT ;  /* 0x0000008c11057212 */ /* 0x000fe400078e9605 */
[----:B------:R-:W-:Y:S01]  /*227c0*/  MOV R17, R10 ;  /* 0x0000000a00117202 */ /* 0x000fe20000000f00 */
[----:B------:R-:W-:-:S07]  /*227d0*/  IMAD.MOV.U32 R10, RZ, RZ, R26 ;  /* 0x000000ffff0a7224 */ /* 0x000fce00078e001a */
.L_x_4723:
[----:B------:R-:W-:Y:S05]  /*227e0*/  BSYNC.RECONVERGENT B0 ;  /* 0x0000000000007941 */ /* 0x000fea0003800200 */
.L_x_4722:
        /* <DEDUP_REMOVED lines=20> */
.L_x_4729:
        /* <DEDUP_REMOVED lines=13> */
.L_x_4731:
[----:B------:R-:W-:Y:S05]  /*22a00*/  BSYNC.RECONVERGENT B1 ;  /* 0x0000000000017941 */ /* 0x000fea0003800200 */
.L_x_4730:
        /* <DEDUP_REMOVED lines=61> */
.L_x_4728:
[----:B------:R-:W-:Y:S05]  /*22de0*/  BSYNC.RECONVERGENT B0 ;  /* 0x0000000000007941 */ /* 0x000fea0003800200 */
.L_x_4727:
[----:B------:R-:W-:Y:S01]  /*22df0*/  I2FP.F32.U32 R20, R21 ;  /* 0x0000001500147245 */ /* 0x000fe20000201000 */
[----:B------:R-:W-:Y:S01]  /*22e00*/  HADD2.F32 R26, -RZ, R131.H0_H0 ;  /* 0x20000083ff1a7230 */ /* 0x000fe20000004100 */
[----:B------:R-:W-:Y:S01]  /*22e10*/  BSSY.RECONVERGENT B0, `(.L_x_4732) ;  /* 0x0000063000007945 */ /* 0x000fe20003800200 */
[----:B------:R-:W-:Y:S01]  /*22e20*/  @P1 HADD2.F32 R176, -RZ, R135.H0_H0 ;  /* 0x20000087ffb01230 */ /* 0x000fe20000004100 */
[----:B------:R-:W-:Y:S01]  /*22e30*/  MOV R21, R12 ;  /* 0x0000000c00157202 */ /* 0x000fe20000000f00 */
        /* <DEDUP_REMOVED lines=21> */
.L_x_4734:
        /* <DEDUP_REMOVED lines=13> */
.L_x_4736:
[----:B------:R-:W-:Y:S05]  /*23060*/  BSYNC.RECONVERGENT B1 ;  /* 0x0000000000017941 */ /* 0x000fea0003800200 */
.L_x_4735:
        /* <DEDUP_REMOVED lines=61> */
.L_x_4733:
[----:B------:R-:W-:Y:S05]  /*23440*/  BSYNC.RECONVERGENT B0 ;  /* 0x0000000000007941 */ /* 0x000fea0003800200 */
.L_x_4732:
        /* <DEDUP_REMOVED lines=20> */
.L_x_4739:
        /* <DEDUP_REMOVED lines=15> */
.L_x_4741:
[----:B------:R-:W-:Y:S05]  /*23680*/  BSYNC.RECONVERGENT B1 ;  /* 0x0000000000017941 */ /* 0x000fea0003800200 */
.L_x_4740:
        /* <DEDUP_REMOVED lines=61> */
.L_x_4738:
[----:B------:R-:W-:Y:S05]  /*23a60*/  BSYNC.RECONVERGENT B0 ;  /* 0x0000000000007941 */ /* 0x000fea0003800200 */
.L_x_4737:
        /* <DEDUP_REMOVED lines=9> */
[----:B------:R-:W-:-:S03]  /*23b00*/  SEL R20, RZ, 0x1, P6 ;  /* 0x00000001ff147807 */ /* 0x000fc60003000000 */
[----:B------:R-:W-:Y:S01]  /*23b10*/  FADD.FTZ R23, R23, R26 ;  /* 0x0000001a17177221 */ /* 0x000fe20000010000 */
[----:B------:R-:W-:Y:S02]  /*23b20*/  PRMT R18, R20, 0x7610, R18 ;  /* 0x0000761014127816 */ /* 0x000fe40000000012 */
[----:B------:R-:W-:Y:S01]  /*23b30*/  PRMT R20, R6, 0x5410, R28 ;  /* 0x0000541006147816 */ /* 0x000fe2000000001c */
[--C-:B------:R-:W-:Y:S01]  /*23b40*/  @P1 FADD.FTZ R182, R182, R23.reuse ;  /* 0x00000017b6b61221 */ /* 0x100fe20000010000 */
[----:B------:R-:W-:-:S05]  /*23b50*/  @!P1 IMAD.MOV.U32 R182, RZ, RZ, R23 ;  /* 0x000000ffffb69224 */ /* 0x000fca00078e0017 */
[----:B------:R-:W-:-:S04]  /*23b60*/  F2FP.F16.F32.PACK_AB R23, RZ, R182 ;  /* 0x000000b6ff17723e */ /* 0x000fc800000000ff */
[----:B------:R-:W-:Y:S01]  /*23b70*/  PRMT R23, R136, 0x5410, R23 ;  /* 0x0000541088177816 */ /* 0x000fe20000000017 */
[----:B------:R-:W-:Y:S06]  /*23b80*/  BRA `(.L_x_4742) ;  /* 0x00000030008c7947 */ /* 0x000fec0003800000 */
.L_x_4661:
[----:B------:R-:W-:Y:S01]  /*23b90*/  ISETP.NE.AND P2, PT, R158, 0x1, PT ;  /* 0x000000019e00780c */ /* 0x000fe20003f45270 */
[----:B------:R-:W-:Y:S01]  /*23ba0*/  BSSY.RECONVERGENT B0, `(.L_x_4743) ;  /* 0x000005a000007945 */ /* 0x000fe20003800200 */
[----:B------:R-:W-:Y:S01]  /*23bb0*/  MOV R28, 0x2 ;  /* 0x00000002001c7802 */ /* 0x000fe20000000f00 */
[----:B------:R-:W-:Y:S01]  /*23bc0*/  IMAD.MOV.U32 R6, RZ, RZ, R12 ;  /* 0x000000ffff067224 */ /* 0x000fe200078e000c */
[----:B------:R-:W-:-:S09]  /*23bd0*/  MOV R10, R26 ;  /* 0x0000001a000a7202 */ /* 0x000fd20000000f00 */
        /* <DEDUP_REMOVED lines=11> */
.L_x_4745:
        /* <DEDUP_REMOVED lines=13> */
.L_x_4747:
[----:B------:R-:W-:Y:S05]  /*23d60*/  BSYNC.RECONVERGENT B1 ;  /* 0x0000000000017941 */ /* 0x000fea0003800200 */
.L_x_4746:
[----:B-1----:R-:W-:Y:S01]  /*23d70*/  IMAD.WIDE.U32 R140, R0, -0x326172a9, RZ ;  /* 0xcd9e8d57008c7825 */ /* 0x002fe200078e00ff */
[----:B------:R-:W-:Y:S02]  /*23d80*/  LOP3.LUT R150, R8, R5, R179, 0x96, !PT ;  /* 0x0000000508967212 */ /* 0x000fe400078e96b3 */
[----:B------:R-:W-:Y:S01]  /*23d90*/  IADD3 R5, PT, PT, R178, -0x61c88647, RZ ;  /* 0x9e3779b9b2057810 */ /* 0x000fe20007ffe0ff */
[----:B------:R-:W-:Y:S01]  /*23da0*/  VIADD R27, R179, 0xbb67ae85 ;  /* 0xbb67ae85b31b7836 */ /* 0x000fe20000000000 */
[----:B------:R-:W-:Y:S01]  /*23db0*/  LOP3.LUT R148, R7, R141, R178, 0x96, !PT ;  /* 0x0000008d07947212 */ /* 0x000fe200078e96b2 */
[----:B------:R-:W-:Y:S01]  /*23dc0*/  IMAD.WIDE.U32 R150, R150, -0x326172a9, RZ ;  /* 0xcd9e8d5796967825 */ /* 0x000fe200078e00ff */
[----:B------:R-:W-:Y:S02]  /*23dd0*/  IADD3 R147, PT, PT, R179, 0x76cf5d0a, RZ ;  /* 0x76cf5d0ab3937810 */ /* 0x000fe40007ffe0ff */
[----:B------:R-:W-:Y:S01]  /*23de0*/  MOV R6, R26 ;  /* 0x0000001a00067202 */ /* 0x000fe20000000f00 */
[----:B------:R-:W-:Y:S01]  /*23df0*/  IMAD.WIDE.U32 R148, R148, -0x2daee0ad, RZ ;  /* 0xd2511f5394947825 */ /* 0x000fe200078e00ff */
[----:B------:R-:W-:-:S03]  /*23e00*/  LOP3.LUT R5, R5, R140, R151, 0x96, !PT ;  /* 0x0000008c05057212 */ /* 0x000fc600078e9697 */
        /* <DEDUP_REMOVED lines=51> */
.L_x_4744:
[----:B------:R-:W-:Y:S05]  /*24140*/  BSYNC.RECONVERGENT B0 ;  /* 0x0000000000007941 */ /* 0x000fea0003800200 */
.L_x_4743:
[----:B------:R-:W-:Y:S01]  /*24150*/  I2FP.F32.U32 R6, R6 ;  /* 0x0000000600067245 */ /* 0x000fe20000201000 */
[----:B-----5:R-:W-:Y:S01]  /*24160*/  HADD2.F32 R26, -RZ, R20.H0_H0 ;  /* 0x20000014ff1a7230 */ /* 0x020fe20000004100 */
        /* <DEDUP_REMOVED lines=10> */
[----:B------:R-:W-:Y:S01]  /*24210*/  @P1 FADD.FTZ R152, R27, R152 ;  /* 0x000000981b981221 */ /* 0x000fe20000010000 */
[----:B-1----:R-:W-:-:S04]  /*24220*/  P2R R150, PR, RZ, 0x4 ;  /* 0x00000004ff967803 */ /* 0x002fc80000000000 */
        /* <DEDUP_REMOVED lines=10> */
.L_x_4750:
        /* <DEDUP_REMOVED lines=13> */
.L_x_4752:
[----:B------:R-:W-:Y:S05]  /*243a0*/  BSYNC.RECONVERGENT B1 ;  /* 0x0000000000017941 */ /* 0x000fea0003800200 */
.L_x_4751:
        /* <DEDUP_REMOVED lines=61> */
.L_x_4749:
[----:B------:R-:W-:Y:S05]  /*24780*/  BSYNC.RECONVERGENT B0 ;  /* 0x0000000000007941 */ /* 0x000fea0003800200 */
.L_x_4748:
        /* <DEDUP_REMOVED lines=24> */
.L_x_4755:
        /* <DEDUP_REMOVED lines=13> */
.L_x_4757:
[----:B------:R-:W-:Y:S05]  /*249e0*/  BSYNC.RECONVERGENT B1 ;  /* 0x0000000000017941 */ /* 0x000fea0003800200 */
.L_x_4756:
[----:B------:R-:W-:Y:S01]  /*249f0*/  IMAD.WIDE.U32 R26, R0, -0x326172a9, RZ ;  /* 0xcd9e8d57001a7825 */ /* 0x000fe200078e00ff */
[----:B------:R-:W-:Y:S02]  /*24a00*/  LOP3.LUT R148, R8, R5, R179, 0x96, !PT ;  /* 0x0000000508947212 */ /* 0x000fe400078e96b3 */
[----:B------:R-:W-:Y:S01]  /*24a10*/  IADD3 R5, PT, PT, R178, -0x61c88647, RZ ;  /* 0x9e3779b9b2057810 */ /* 0x000fe20007ffe0ff */
[----:B------:R-:W-:Y:S01]  /*24a20*/  IMAD.MOV.U32 R20, RZ, RZ, R10 ;  /* 0x000000ffff147224 */ /* 0x000fe200078e000a */
[----:B------:R-:W-:Y:S01]  /*24a30*/  LOP3.LUT R140, R7, R27, R178, 0x96, !PT ;  /* 0x0000001b078c7212 */ /* 0x000fe200078e96b2 */
[----:B------:R-:W-:Y:S01]  /*24a40*/  IMAD.WIDE.U32 R148, R148, -0x326172a9, RZ ;  /* 0xcd9e8d5794947825 */ /* 0x000fe200078e00ff */
[----:B------:R-:W-:-:S03]  /*24a50*/  IADD3 R147, PT, PT, R179, 0x76cf5d0a, RZ ;  /* 0x76cf5d0ab3937810 */ /* 0x000fc60007ffe0ff */
[----:B------:R-:W-:Y:S01]  /*24a60*/  IMAD.WIDE.U32 R140, R140, -0x2daee0ad, RZ ;  /* 0xd2511f538c8c7825 */ /* 0x000fe200078e00ff */
[----:B------:R-:W-:-:S03]  /*24a70*/  LOP3.LUT R5, R5, R26, R149, 0x96, !PT ;  /* 0x0000001a05057212 */ /* 0x000fc600078e9695 */
[----:B------:R-:W-:Y:S02]  /*24a80*/  VIADD R27, R179, 0xbb67ae85 ;  /* 0xbb67ae85b31b7836 */ /* 0x000fe40000000000 */
[----:B------:R-:W-:-:S03]  /*24a90*/  IMAD.MOV.U32 R136, RZ, RZ, RZ ;  /* 0x000000ffff887224 */ /* 0x000fc600078e00ff */
        /* <DEDUP_REMOVED lines=49> */
[----:B------:R-:W-:-:S07]  /*24db0*/  LOP3.LUT R4, R27, R4, R141, 0x96, !PT ;  /* 0x000000041b047212 */ /* 0x000fce00078e968d */
.L_x_4754:
[----:B------:R-:W-:Y:S05]  /*24dc0*/  BSYNC.RECONVERGENT B0 ;  /* 0x0000000000007941 */ /* 0x000fea0003800200 */
.L_x_4753:
        /* <DEDUP_REMOVED lines=9> */
[----:B------:R-:W-:Y:S02]  /*24e60*/  FSEL R188, R26, RZ, !P2 ;  /* 0x000000ff1abc7208 */ /* 0x000fe40005000000 */
[----:B------:R-:W-:-:S03]  /*24e70*/  PLOP3.LUT P2, PT, P2, PT, PT, 0x8, 0x80 ;  /* 0x000000000080781c */ /* 0x000fc6000174e170 */
[----:B------:R-:W-:Y:S01]  /*24e80*/  @P1 FADD.FTZ R188, R27, R188 ;  /* 0x000000bc1bbc1221 */ /* 0x000fe20000010000 */
[----:B------:R-:W-:Y:S01]  /*24e90*/  HFMA2 R27, -RZ, RZ, 0, 1.1920928955078125e-07 ;  /* 0x00000002ff1b7431 */ /* 0x000fe200000001ff */
[----:B------:R-:W-:-:S03]  /*24ea0*/  P2R R151, PR, RZ, 0x4 ;  /* 0x00000004ff977803 */ /* 0x000fc60000000000 */
        /* <DEDUP_REMOVED lines=10> */
.L_x_4760:
        /* <DEDUP_REMOVED lines=13> */
.L_x_4762:
[----:B------:R-:W-:Y:S05]  /*25020*/  BSYNC.RECONVERGENT B1 ;  /* 0x0000000000017941 */ /* 0x000fea0003800200 */
.L_x_4761:
        /* <DEDUP_REMOVED lines=61> */
.L_x_4759:
[----:B------:R-:W-:Y:S05]  /*25400*/  BSYNC.RECONVERGENT B0 ;  /* 0x0000000000007941 */ /* 0x000fea0003800200 */
.L_x_4758:
        /* <DEDUP_REMOVED lines=24> */
.L_x_4765:
        /* <DEDUP_REMOVED lines=13> */
.L_x_4767:
[----:B------:R-:W-:Y:S05]  /*25660*/  BSYNC.RECONVERGENT B1 ;  /* 0x0000000000017941 */ /* 0x000fea0003800200 */
.L_x_4766:
        /* <DEDUP_REMOVED lines=57> */
[----:B------:R-:W-:-:S03]  /*25a00*/  IMAD.MOV.U32 R140, RZ, RZ, RZ ;  /* 0x000000ffff8c7224 */ /* 0x000fc600078e00ff */
[----:B------:R-:W-:Y:S01]  /*25a10*/  LOP3.LUT R4, R141, R26, R21, 0x96, !PT ;  /* 0x0000001a8d047212 */ /* 0x000fe200078e9615 */
[----:B------:R-:W-:Y:S01]  /*25a20*/  IMAD.MOV.U32 R21, RZ, RZ, R10 ;  /* 0x000000ffff157224 */ /* 0x000fe200078e000a */
[----:B------:R-:W-:-:S07]  /*25a30*/  MOV R10, R20 ;  /* 0x00000014000a7202 */ /* 0x000fce0000000f00 */
.L_x_4764:
[----:B------:R-:W-:Y:S05]  /*25a40*/  BSYNC.RECONVERGENT B0 ;  /* 0x0000000000007941 */ /* 0x000fea0003800200 */
.L_x_4763:
        /* <DEDUP_REMOVED lines=23> */
.L_x_4770:
        /* <DEDUP_REMOVED lines=13> */
.L_x_4772:
[----:B------:R-:W-:Y:S05]  /*25c90*/  BSYNC.RECONVERGENT B1 ;  /* 0x0000000000017941 */ /* 0x000fea0003800200 */
.L_x_4771:
        /* <DEDUP_REMOVED lines=57> */
[----:B------:R-:W-:Y:S02]  /*26030*/  LOP3.LUT R4, R141, R20, R27, 0x96, !PT ;  /* 0x000000148d047212 */ /* 0x000fe400078e961b */
[----:B------:R-:W-:Y:S01]  /*26040*/  MOV R20, R10 ;  /* 0x0000000a00147202 */ /* 0x000fe20000000f00 */
[----:B------:R-:W-:Y:S02]  /*26050*/  IMAD.MOV.U32 R10, RZ, RZ, R26 ;  /* 0x000000ffff0a7224 */ /* 0x000fe400078e001a */
[----:B------:R-:W-:-:S07]  /*26060*/  HFMA2 R26, -RZ, RZ, 0, 0 ;  /* 0x00000000ff1a7431 */ /* 0x000fce00000001ff */
.L_x_4769:
[----:B------:R-:W-:Y:S05]  /*26070*/  BSYNC.RECONVERGENT B0 ;  /* 0x0000000000007941 */ /* 0x000fea0003800200 */
.L_x_4768:
        /* <DEDUP_REMOVED lines=12> */
[----:B------:R-:W-:-:S04]  /*26140*/  MOV R21, R12 ;  /* 0x0000000c00157202 */ /* 0x000fc80000000f00 */
        /* <DEDUP_REMOVED lines=10> */
.L_x_4775:
        /* <DEDUP_REMOVED lines=13> */
.L_x_4777:
[----:B------:R-:W-:Y:S05]  /*262c0*/  BSYNC.RECONVERGENT B1 ;  /* 0x0000000000017941 */ /* 0x000fea0003800200 */
.L_x_4776:
        /* <DEDUP_REMOVED lines=61> */
.L_x_4774:
[----:B------:R-:W-:Y:S05]  /*266a0*/  BSYNC.RECONVERGENT B0 ;  /* 0x0000000000007941 */ /* 0x000fea0003800200 */
.L_x_4773:
        /* <DEDUP_REMOVED lines=23> */
.L_x_4780:
        /* <DEDUP_REMOVED lines=13> */
.L_x_4782:
[----:B------:R-:W-:Y:S05]  /*268f0*/  BSYNC.RECONVERGENT B1 ;  /* 0x0000000000017941 */ /* 0x000fea0003800200 */
.L_x_4781:
        /* <DEDUP_REMOVED lines=61> */
.L_x_4779:
[----:B------:R-:W-:Y:S05]  /*26cd0*/  BSYNC.RECONVERGENT B0 ;  /* 0x0000000000007941 */ /* 0x000fea0003800200 */
.L_x_4778:
        /* <DEDUP_REMOVED lines=9> */
[----:B------:R-:W-:-:S03]  /*26d70*/  PLOP3.LUT P5, PT, P5, PT, PT, 0x8, 0x80 ;  /* 0x000000000080781c */ /* 0x000fc60002fae170 */
[----:B------:R-:W-:Y:S01]  /*26d80*/  @P1 FADD.FTZ R182, R21, R182 ;  /* 0x000000b615b61221 */ /* 0x000fe20000010000 */
[----:B------:R-:W-:-:S04]  /*26d90*/  PRMT R21, R30, 0x5410, R136 ;  /* 0x000054101e157816 */ /* 0x000fc80000000088 */
[----:B------:R-:W-:-:S04]  /*26da0*/  F2FP.F16.F32.PACK_AB R23, RZ, R182 ;  /* 0x000000b6ff17723e */ /* 0x000fc800000000ff */
[----:B------:R-:W-:-:S07]  /*26db0*/  PRMT R23, R156, 0x5410, R23 ;  /* 0x000054109c177816 */ /* 0x000fce0000000017 */
.L_x_4742:
[----:B------:R-:W-:Y:S01]  /*26dc0*/  SEL R30, RZ, 0x1000000, !P5 ;  /* 0x01000000ff1e7807 */ /* 0x000fe20006800000 */
[----:B------:R-:W-:Y:S01]  /*26dd0*/  IMAD.WIDE.U32 R156, R185, 0x8, R138 ;  /* 0x00000008b99c7825 */ /* 0x000fe200078e008a */
[----:B------:R-:W-:Y:S01]  /*26de0*/  SEL R28, RZ, 0x10000, !P4 ;  /* 0x00010000ff1c7807 */ /* 0x000fe20006000000 */
[----:B------:R-:W0:Y:S01]  /*26df0*/  @P0 LDC.64 R140, c[0x0][0x398] ;  /* 0x0000e600ff8c0b82 */ /* 0x000e220000000a00 */
[----:B------:R-:W-:Y:S01]  /*26e00*/  SEL R159, RZ, 0x100, !P3 ;  /* 0x00000100ff9f7807 */ /* 0x000fe20005800000 */
[----:B------:R-:W-:Y:S01]  /*26e10*/  VIADD R187, R145, 0x80 ;  /* 0x0000008091bb7836 */ /* 0x000fe20000000000 */
[----:B------:R-:W-:Y:S02]  /*26e20*/  ISETP.NE.AND P5, PT, R153, RZ, PT ;  /* 0x000000ff9900720c */ /* 0x000fe40003fa5270 */
[----:B------:R-:W-:Y:S02]  /*26e30*/  ISETP.NE.AND P4, PT, R151, RZ, PT ;  /* 0x000000ff9700720c */ /* 0x000fe40003f85270 */
[----:B------:R-:W-:Y:S01]  /*26e40*/  ISETP.NE.AND P3, PT, R155, RZ, PT ;  /* 0x000000ff9b00720c */ /* 0x000fe20003f65270 */
[----:B------:R-:W1:Y:S01]  /*26e50*/  @P1 LDC.64 R148, c[0x0][0x3a0] ;  /* 0x0000e800ff941b82 */ /* 0x000e620000000a00 */
[----:B------:R-:W-:-:S02]  /*26e60*/  SEL R27, RZ, 0x10000, !P4 ;  /* 0x00010000ff1b7807 */ /* 0x000fc40006000000 */
[----:B------:R-:W-:Y:S02]  /*26e70*/  SEL R26, RZ, 0x1000000, !P3 ;  /* 0x01000000ff1a7807 */ /* 0x000fe40005800000 */
[----:B------:R-:W-:Y:S02]  /*26e80*/  SEL R6, RZ, 0x100, !P5 ;  /* 0x00000100ff067807 */ /* 0x000fe40006800000 */
[----:B------:R-:W-:Y:S01]  /*26e90*/  ISETP.NE.AND P6, PT, R150, RZ, PT ;  /* 0x000000ff9600720c */ /* 0x000fe20003fc5270 */
[----:B------:R-:W-:Y:S01]  /*26ea0*/  IMAD.WIDE.U32 R150, R185, 0x10, R142 ;  /* 0x00000010b9967825 */ /* 0x000fe200078e008e */
[----:B------:R-:W-:Y:S02]  /*26eb0*/  LOP3.LUT R159, R159, R30, R28, 0xfe, !PT ;  /* 0x0000001e9f9f7212 */ /* 0x000fe400078efe1c */
[----:B------:R-:W-:Y:S02]  /*26ec0*/  LOP3.LUT R6, R6, R26, R27, 0xfe, !PT ;  /* 0x0000001a06067212 */ /* 0x000fe400078efe1b */
[----:B------:R-:W-:Y:S01]  /*26ed0*/  SEL R158, RZ, 0x1, !P2 ;  /* 0x00000001ff9e7807 */ /* 0x000fe20005000000 */
[----:B------:R2:W-:Y:S01]  /*26ee0*/  STG.E.128 desc[UR6][R150.64], R20 ;  /* 0x0000001496007986 */ /* 0x0005e2000c101d06 */
[----:B------:R-:W-:Y:S01]  /*26ef0*/  SEL R27, RZ, 0x1, !P6 ;  /* 0x00000001ff1b7807 */ /* 0x000fe20007000000 */
[----:B0-----:R-:W-:Y:S01]  /*26f00*/  @P0 IMAD.WIDE.U32 R140, R187, 0x10, R140 ;  /* 0x00000010bb8c0825 */ /* 0x001fe200078e008c */
[----:B------:R-:W-:-:S02]  /*26f10*/  LOP3.LUT R159, R159, R158, RZ, 0xfc, !PT ;  /* 0x0000009e9f9f7212 */ /* 0x000fc400078efcff */
[----:B------:R-:W-:Y:S01]  /*26f20*/  LOP3.LUT R158, R6, R27, RZ, 0xfc, !PT ;  /* 0x0000001b069e7212 */ /* 0x000fe200078efcff */
[----:B------:R-:W-:-:S04]  /*26f30*/  IMAD.WIDE.U32 R26, R187, 0x10, R24 ;  /* 0x00000010bb1a7825 */ /* 0x000fc800078e0018 */
[----:B------:R2:W-:Y:S01]  /*26f40*/  STG.E.64 desc[UR6][R156.64], R158 ;  /* 0x0000009e9c007986 */ /* 0x0005e2000c101b06 */
[----:B-1----:R-:W-:Y:S01]  /*26f50*/  @P1 IMAD.WIDE.U32 R148, R187, 0x10, R148 ;  /* 0x00000010bb941825 */ /* 0x002fe200078e0094 */
[----:B------:R-:W-:Y:S06]  /*26f60*/  @!P0 BRA `(.L_x_4783) ;  /* 0x0000000000508947 */ /* 0x000fec0003800000 */
[----:B--2---:R-:W-:Y:S01]  /*26f70*/  SHF.L.U32 R22, R17, 0x10, RZ ;  /* 0x0000001011167819 */ /* 0x004fe200000006ff */
        /* <DEDUP_REMOVED lines=19> */
.L_x_4783:
[----:B------:R1:W5:Y:S04]  /*270b0*/  @P0 LDG.E.128 R128, desc[UR6][R140.64] ;  /* 0x000000068c800981 */ /* 0x000368000c1e1d00 */
[----:B------:R1:W5:Y:S04]  /*270c0*/  @P1 LDG.E.128 R132, desc[UR6][R148.64] ;  /* 0x0000000694841981 */ /* 0x000368000c1e1d00 */
[----:B0-2---:R1:W5:Y:S01]  /*270d0*/  LDG.E.128 R20, desc[UR6][R26.64] ;  /* 0x000000061a147981 */ /* 0x005362000c1e1d00 */
        /* <DEDUP_REMOVED lines=17> */
.L_x_4787:
        /* <DEDUP_REMOVED lines=13> */
.L_x_4789:
[----:B------:R-:W-:Y:S05]  /*272c0*/  BSYNC.RECONVERGENT B1 ;  /* 0x0000000000017941 */ /* 0x000fea0003800200 */
.L_x_4788:
        /* <DEDUP_REMOVED lines=61> */
.L_x_4786:
[----:B------:R-:W-:Y:S05]  /*276a0*/  BSYNC.RECONVERGENT B0 ;  /* 0x0000000000007941 */ /* 0x000fea0003800200 */
.L_x_4785:
        /* <DEDUP_REMOVED lines=21> */
.L_x_4792:
        /* <DEDUP_REMOVED lines=13> */
.L_x_4794:
[----:B------:R-:W-:Y:S05]  /*278d0*/  BSYNC.RECONVERGENT B1 ;  /* 0x0000000000017941 */ /* 0x000fea0003800200 */
.L_x_4793:
        /* <DEDUP_REMOVED lines=61> */
.L_x_4791:
[----:B------:R-:W-:Y:S05]  /*27cb0*/  BSYNC.RECONVERGENT B0 ;  /* 0x0000000000007941 */ /* 0x000fea0003800200 */
.L_x_4790:
        /* <DEDUP_REMOVED lines=10> */
[----:B------:R-:W-:-:S04]  /*27d60*/  IMAD.MOV.U32 R16, RZ, RZ, 0x2 ;  /* 0x00000002ff107424 */ /* 0x000fc800078e00ff */
        /* <DEDUP_REMOVED lines=14> */
.L_x_4797:
        /* <DEDUP_REMOVED lines=13> */
.L_x_4799:
[----:B------:R-:W-:Y:S05]  /*27f20*/  BSYNC.RECONVERGENT B1 ;  /* 0x0000000000017941 */ /* 0x000fea0003800200 */
.L_x_4798:
        /* <DEDUP_REMOVED lines=61> */
.L_x_4796:
[----:B------:R-:W-:Y:S05]  /*28300*/  BSYNC.RECONVERGENT B0 ;  /* 0x0000000000007941 */ /* 0x000fea0003800200 */
.L_x_4795:
        /* <DEDUP_REMOVED lines=11> */
[----:B-1----:R-:W-:Y:S01]  /*283c0*/  P2R R26, PR, RZ, 0x10 ;  /* 0x00000010ff1a7803 */ /* 0x002fe20000000000 */
        /* <DEDUP_REMOVED lines=9> */
.L_x_4802:
        /* <DEDUP_REMOVED lines=13> */
.L_x_4804:
[----:B------:R-:W-:Y:S05]  /*28530*/  BSYNC.RECONVERGENT B1 ;  /* 0x0000000000017941 */ /* 0x000fea0003800200 */
.L_x_4803:
        /* <DEDUP_REMOVED lines=61> */
.L_x_4801:
[----:B------:R-:W-:Y:S05]  /*28910*/  BSYNC.RECONVERGENT B0 ;  /* 0x0000000000007941 */ /* 0x000fea0003800200 */
.L_x_4800:
        /* <DEDUP_REMOVED lines=25> */
.L_x_4807:
        /* <DEDUP_REMOVED lines=13> */
.L_x_4809:
[----:B------:R-:W-:Y:S05]  /*28b80*/  BSYNC.RECONVERGENT B1 ;  /* 0x0000000000017941 */ /* 0x000fea0003800200 */
.L_x_4808:
        /* <DEDUP_REMOVED lines=61> */
.L_x_4806:
[----:B------:R-:W-:Y:S05]  /*28f60*/  BSYNC.RECONVERGENT B0 ;  /* 0x0000000000007941 */ /* 0x000fea0003800200 */
.L_x_4805:
        /* <DEDUP_REMOVED lines=21> */
.L_x_4812:
        /* <DEDUP_REMOVED lines=13> */
.L_x_4814:
[----:B------:R-:W-:Y:S05]  /*29190*/  BSYNC.RECONVERGENT B1 ;  /* 0x0000000000017941 */ /* 0x000fea0003800200 */
.L_x_4813:
        /* <DEDUP_REMOVED lines=60> */
.L_x_4811:
[----:B------:R-:W-:Y:S05]  /*29560*/  BSYNC.RECONVERGENT B0 ;  /* 0x0000000000007941 */ /* 0x000fea0003800200 */
.L_x_4810:
[----:B------:R-:W-:Y:S01]  /*29570*/  I2FP.F32.U32 R14, R13 ;  /* 0x0000000d000e7245 */ /* 0x000fe20000201000 */
[----:B------:R-:W-:Y:S01]  /*29580*/  HADD2.F32 R16, -RZ, R129.H0_H0 ;  /* 0x20000081ff107230 */ /* 0x000fe20000004100 */
[----:B------:R-:W-:Y:S01]  /*29590*/  ISETP.NE.AND P3, PT, R20, 0x1, PT ;  /* 0x000000011400780c */ /* 0x000fe20003f65270 */
[----:B------:R-:W-:Y:S01]  /*295a0*/  @P1 HADD2.F32 R15, -RZ, R133.H0_H0 ;  /* 0x20000085ff0f1230 */ /* 0x000fe20000004100 */
[----:B------:R-:W-:Y:S01]  /*295b0*/  BSSY.RECONVERGENT B0, `(.L_x_4815) ;  /* 0x0000060000007945 */ /* 0x000fe20003800200 */
[----:B------:R-:W-:Y:S01]  /*295c0*/  FFMA.FTZ R14, R14, R29, 1.1641532182693481445e-10 ;  /* 0x2f0000000e0e7423 */ /* 0x000fe2000001001d */
[----:B------:R-:W-:Y:S01]  /*295d0*/  FMUL.FTZ R13, R16, R31 ;  /* 0x0000001f100d7220 */ /* 0x000fe20000410000 */
[----:B------:R-:W-:-:S03]  /*295e0*/  MOV R17, 0x2 ;  /* 0x0000000200117802 */ /* 0x000fc60000000f00 */
[----:B------:R-:W-:Y:S01]  /*295f0*/  FSETP.GTU.FTZ.AND P2, PT, R14, R137, PT ;  /* 0x000000890e00720b */ /* 0x000fe20003f5c000 */
[----:B------:R-:W-:-:S03]  /*29600*/  IMAD.MOV.U32 R14, RZ, RZ, R12 ;  /* 0x000000ffff0e7224 */ /* 0x000fc600078e000c */
[----:B------:R-:W-:-:S05]  /*29610*/  FSEL R13, R13, RZ, !P2 ;  /* 0x000000ff0d0d7208 */ /* 0x000fca0005000000 */
[----:B------:R-:W-:Y:S01]  /*29620*/  FADD.FTZ R18, R18, R13 ;  /* 0x0000000d12127221 */ /* 0x000fe20000010000 */
[----:B------:R-:W-:-:S03]  /*29630*/  SEL R13, RZ, 0x1, P2 ;  /* 0x00000001ff0d7807 */ /* 0x000fc60001000000 */
[--C-:B------:R-:W-:Y:S01]  /*29640*/  @P1 FADD.FTZ R168, R15, R18.reuse ;  /* 0x000000120fa81221 */ /* 0x100fe20000010000 */
[----:B------:R-:W-:-:S05]  /*29650*/  @!P1 IMAD.MOV.U32 R168, RZ, RZ, R18 ;  /* 0x000000ffffa89224 */ /* 0x000fca00078e0012 */
        /* <DEDUP_REMOVED lines=10> */
.L_x_4817:
        /* <DEDUP_REMOVED lines=13> */
.L_x_4819:
[----:B------:R-:W-:Y:S05]  /*297d0*/  BSYNC.RECONVERGENT B1 ;  /* 0x0000000000017941 */ /* 0x000fea0003800200 */
.L_x_4818:
        /* <DEDUP_REMOVED lines=61> */
.L_x_4816:
[----:B------:R-:W-:Y:S05]  /*29bb0*/  BSYNC.RECONVERGENT B0 ;  /* 0x0000000000007941 */ /* 0x000fea0003800200 */
.L_x_4815:
        /* <DEDUP_REMOVED lines=21> */
.L_x_4822:
        /* <DEDUP_REMOVED lines=13> */
.L_x_4824:
[----:B------:R-:W-:Y:S05]  /*29de0*/  BSYNC.RECONVERGENT B1 ;  /* 0x0000000000017941 */ /* 0x000fea0003800200 */
.L_x_4823:
        /* <DEDUP_REMOVED lines=61> */
.L_x_4821:
[----:B------:R-:W-:Y:S05]  /*2a1c0*/  BSYNC.RECONVERGENT B0 ;  /* 0x0000000000007941 */ /* 0x000fea0003800200 */
.L_x_4820:
        /* <DEDUP_REMOVED lines=25> */
.L_x_4827:
        /* <DEDUP_REMOVED lines=13> */
.L_x_4829:
[----:B------:R-:W-:Y:S05]  /*2a430*/  BSYNC.RECONVERGENT B1 ;  /* 0x0000000000017941 */ /* 0x000fea0003800200 */
.L_x_4828:
        /* <DEDUP_REMOVED lines=61> */
.L_x_4826:
[----:B------:R-:W-:Y:S05]  /*2a810*/  BSYNC.RECONVERGENT B0 ;  /* 0x0000000000007941 */ /* 0x000fea0003800200 */
.L_x_4825:
        /* <DEDUP_REMOVED lines=20> */
.L_x_4832:
        /* <DEDUP_REMOVED lines=13> */
.L_x_4834:
[----:B------:R-:W-:Y:S05]  /*2aa30*/  BSYNC.RECONVERGENT B1 ;  /* 0x0000000000017941 */ /* 0x000fea0003800200 */
.L_x_4833:
        /* <DEDUP_REMOVED lines=61> */
.L_x_4831:
[----:B------:R-:W-:Y:S05]  /*2ae10*/  BSYNC.RECONVERGENT B0 ;  /* 0x0000000000007941 */ /* 0x000fea0003800200 */
.L_x_4830:
[----:B------:R-:W-:Y:S01]  /*2ae20*/  I2FP.F32.U32 R16, R17 ;  /* 0x0000001100107245 */ /* 0x000fe20000201000 */
[----:B------:R-:W-:Y:S01]  /*2ae30*/  HADD2.F32 R20, -RZ, R130.H0_H0 ;  /* 0x20000082ff147230 */ /* 0x000fe20000004100 */
[----:B------:R-:W-:Y:S01]  /*2ae40*/  BSSY.RECONVERGENT B0, `(.L_x_4835) ;  /* 0x0000063000007945 */ /* 0x000fe20003800200 */
[----:B------:R-:W-:Y:S02]  /*2ae50*/  @P1 HADD2.F32 R166, -RZ, R134.H0_H0 ;  /* 0x20000086ffa61230 */ /* 0x000fe40000004100 */
        /* <DEDUP_REMOVED lines=8> */
[----:B------:R-:W-:-:S03]  /*2aee0*/  MOV R20, 0x2 ;  /* 0x0000000200147802 */ /* 0x000fc60000000f00 */
        /* <DEDUP_REMOVED lines=13> */
.L_x_4837:
        /* <DEDUP_REMOVED lines=13> */
.L_x_4839:
[----:B------:R-:W-:Y:S05]  /*2b090*/  BSYNC.RECONVERGENT B1 ;  /* 0x0000000000017941 */ /* 0x000fea0003800200 */
.L_x_4838:
        /* <DEDUP_REMOVED lines=61> */
.L_x_4836:
[----:B------:R-:W-:Y:S05]  /*2b470*/  BSYNC.RECONVERGENT B0 ;  /* 0x0000000000007941 */ /* 0x000fea0003800200 */
.L_x_4835:
        /* <DEDUP_REMOVED lines=20> */
.L_x_4842:
        /* <DEDUP_REMOVED lines=13> */
.L_x_4844:
[----:B------:R-:W-:Y:S05]  /*2b690*/  BSYNC.RECONVERGENT B1 ;  /* 0x0000000000017941 */ /* 0x000fea0003800200 */
.L_x_4843:
        /* <DEDUP_REMOVED lines=51> */
[----:B------:R-:W-:Y:S01]  /*2b9d0*/  IMAD.MOV.U32 R136, RZ, RZ, RZ ;  /* 0x000000ffff887224 */ /* 0x000fe200078e00ff */
        /* <DEDUP_REMOVED lines=8> */
[----:B------:R-:W-:-:S07]  /*2ba60*/  MOV R6, R16 ;  /* 0x0000001000067202 */ /* 0x000fce0000000f00 */
.L_x_4841:
[----:B------:R-:W-:Y:S05]  /*2ba70*/  BSYNC.RECONVERGENT B0 ;  /* 0x0000000000007941 */ /* 0x000fea0003800200 */
.L_x_4840:
        /* <DEDUP_REMOVED lines=25> */
.L_x_4847:
        /* <DEDUP_REMOVED lines=13> */
.L_x_4849:
[----:B------:R-:W-:Y:S05]  /*2bce0*/  BSYNC.RECONVERGENT B1 ;  /* 0x0000000000017941 */ /* 0x000fea0003800200 */
.L_x_4848:
        /* <DEDUP_REMOVED lines=52> */
[----:B------:R-:W-:-:S03]  /*2c030*/  LOP3.LUT R20, R17, R20, R149, 0x96, !PT ;  /* 0x0000001411147212 */ /* 0x000fc600078e9695 */
[----:B------:R-:W-:Y:S01]  /*2c040*/  VIADD R17, R179, 0x96a522ad ;  /* 0x96a522adb3117836 */ /* 0x000fe20000000000 */
[----:B------:R-:W-:Y:S01]  /*2c050*/  MOV R12, R140 ;  /* 0x0000008c000c7202 */ /* 0x000fe20000000f00 */
[----:B------:R-:W-:Y:S01]  /*2c060*/  IMAD.WIDE.U32 R20, R20, -0x2daee0ad, RZ ;  /* 0xd2511f5314147825 */ /* 0x000fe200078e00ff */
[----:B------:R-:W-:-:S03]  /*2c070*/  LOP3.LUT R5, R5, R148, R141, 0x96, !PT ;  /* 0x0000009405057212 */ /* 0x000fc600078e968d */
[----:B------:R-:W-:Y:S01]  /*2c080*/  IMAD.MOV.U32 R140, RZ, RZ, RZ ;  /* 0x000000ffff8c7224 */ /* 0x000fe200078e00ff */
[----:B------:R-:W-:Y:S01]  /*2c090*/  LOP3.LUT R4, R17, R4, R21, 0x96, !PT ;  /* 0x0000000411047212 */ /* 0x000fe200078e9615 */
[----:B------:R-:W-:Y:S01]  /*2c0a0*/  IMAD.MOV.U32 R17, RZ, RZ, R6 ;  /* 0x000000ffff117224 */ /* 0x000fe200078e0006 */
[----:B------:R-:W-:-:S07]  /*2c0b0*/  MOV R6, R20 ;  /* 0x0000001400067202 */ /* 0x000fce0000000f00 */
.L_x_4846:
[----:B------:R-:W-:Y:S05]  /*2c0c0*/  BSYNC.RECONVERGENT B0 ;  /* 0x0000000000007941 */ /* 0x000fea0003800200 */
.L_x_4845:
        /* <DEDUP_REMOVED lines=20> */
.L_x_4852:
        /* <DEDUP_REMOVED lines=13> */
.L_x_4854:
[----:B------:R-:W-:Y:S05]  /*2c2e0*/  BSYNC.RECONVERGENT B1 ;  /* 0x0000000000017941 */ /* 0x000fea0003800200 */
.L_x_4853:
        /* <DEDUP_REMOVED lines=61> */
.L_x_4851:
[----:B------:R-:W-:Y:S05]  /*2c6c0*/  BSYNC.RECONVERGENT B0 ;  /* 0x0000000000007941 */ /* 0x000fea0003800200 */
.L_x_4850:
[----:B------:R-:W-:Y:S01]  /*2c6d0*/  I2FP.F32.U32 R20, R21 ;  /* 0x0000001500147245 */ /* 0x000fe20000201000 */
[----:B------:R-:W-:Y:S01]  /*2c6e0*/  HADD2.F32 R22, -RZ, R131.H0_H0 ;  /* 0x20000083ff167230 */ /* 0x000fe20000004100 */
[----:B------:R-:W-:Y:S01]  /*2c6f0*/  BSSY.RECONVERGENT B0, `(.L_x_4855) ;  /* 0x0000063000007945 */ /* 0x000fe20003800200 */
[----:B------:R-:W-:Y:S01]  /*2c700*/  @P1 HADD2.F32 R136, -RZ, R135.H0_H0 ;  /* 0x20000087ff881230 */ /* 0x000fe20000004100 */
[----:B------:R-:W-:Y:S01]  /*2c710*/  MOV R140, 0x2 ;  /* 0x00000002008c7802 */ /* 0x000fe20000000f00 */
        /* <DEDUP_REMOVED lines=21> */
.L_x_4857:
        /* <DEDUP_REMOVED lines=13> */
.L_x_4859:
[----:B------:R-:W-:Y:S05]  /*2c940*/  BSYNC.RECONVERGENT B1 ;  /* 0x0000000000017941 */ /* 0x000fea0003800200 */
.L_x_4858:
        /* <DEDUP_REMOVED lines=61> */
.L_x_4856:
[----:B------:R-:W-:Y:S05]  /*2cd20*/  BSYNC.RECONVERGENT B0 ;  /* 0x0000000000007941 */ /* 0x000fea0003800200 */
.L_x_4855:
        /* <DEDUP_REMOVED lines=20> */
.L_x_4862:
        /* <DEDUP_REMOVED lines=15> */
.L_x_4864:
[----:B------:R-:W-:Y:S05]  /*2cf60*/  BSYNC.RECONVERGENT B1 ;  /* 0x0000000000017941 */ /* 0x000fea0003800200 */
.L_x_4863:
        /* <DEDUP_REMOVED lines=61> */
.L_x_4861:
[----:B------:R-:W-:Y:S05]  /*2d340*/  BSYNC.RECONVERGENT B0 ;  /* 0x0000000000007941 */ /* 0x000fea0003800200 */
.L_x_4860:
[----:B------:R-:W-:Y:S01]  /*2d350*/  I2FP.F32.U32 R20, R21 ;  /* 0x0000001500147245 */ /* 0x000fe20000201000 */
[----:B------:R-:W-:Y:S02]  /*2d360*/  HADD2.F32 R22, -RZ, R131.H1_H1 ;  /* 0x30000083ff167230 */ /* 0x000fe40000004100 */
[----:B------:R-:W-:Y:S02]  /*2d370*/  @P1 HADD2.F32 R23, -RZ, R135.H1_H1 ;  /* 0x30000087ff171230 */ /* 0x000fe40000004100 */
[----:B------:R-:W-:Y:S01]  /*2d380*/  FFMA.FTZ R20, R20, R29, 1.1641532182693481445e-10 ;  /* 0x2f00000014147423 */ /* 0x000fe2000001001d */
[----:B------:R-:W-:Y:S01]  /*2d390*/  FMUL.FTZ R21, R22, R31 ;  /* 0x0000001f16157220 */ /* 0x000fe20000410000 */
[----:B------:R-:W-:-:S03]  /*2d3a0*/  PRMT R22, R153, 0x5410, R155 ;  /* 0x0000541099167816 */ /* 0x000fc6000000009b */
[----:B------:R-:W-:-:S04]  /*2d3b0*/  FSETP.GTU.FTZ.AND P6, PT, R20, R137, PT ;  /* 0x000000891400720b */ /* 0x000fc80003fdc000 */
[----:B------:R-:W-:Y:S02]  /*2d3c0*/  FSEL R21, R21, RZ, !P6 ;  /* 0x000000ff15157208 */ /* 0x000fe40007000000 */
[----:B------:R-:W-:-:S03]  /*2d3d0*/  SEL R20, RZ, 0x1, P6 ;  /* 0x00000001ff147807 */ /* 0x000fc60003000000 */
[----:B------:R-:W-:Y:S01]  /*2d3e0*/  FADD.FTZ R148, R148, R21 ;  /* 0x0000001594947221 */ /* 0x000fe20000010000 */
[----:B------:R-:W-:Y:S02]  /*2d3f0*/  PRMT R21, R18, 0x5410, R151 ;  /* 0x0000541012157816 */ /* 0x000fe40000000097 */
[----:B------:R-:W-:Y:S01]  /*2d400*/  PRMT R18, R20, 0x7610, R18 ;  /* 0x0000761014127816 */ /* 0x000fe20000000012 */
[----:B------:R-:W-:Y:S01]  /*2d410*/  @P1 FADD.FTZ R156, R23, R148 ;  /* 0x00000094179c1221 */ /* 0x000fe20000010000 */
[----:B------:R-:W-:Y:S02]  /*2d420*/  @!P1 MOV R156, R148 ;  /* 0x00000094009c9202 */ /* 0x000fe40000000f00 */
[----:B------:R-:W-:Y:S02]  /*2d430*/  PRMT R20, R28, 0x5410, R147 ;  /* 0x000054101c147816 */ /* 0x000fe40000000093 */
[----:B------:R-:W-:-:S04]  /*2d440*/  F2FP.F16.F32.PACK_AB R23, RZ, R156 ;  /* 0x0000009cff17723e */ /* 0x000fc800000000ff */
[----:B------:R-:W-:Y:S01]  /*2d450*/  PRMT R23, R150, 0x5410, R23 ;  /* 0x0000541096177816 */ /* 0x000fe20000000017 */
[----:B------:R-:W-:Y:S06]  /*2d460*/  BRA `(.L_x_4865) ;  /* 0x00000030008c7947 */ /* 0x000fec0003800000 */
.L_x_4784:
[----:B------:R-:W-:Y:S01]  /*2d470*/  ISETP.NE.AND P2, PT, R161, 0x1, PT ;  /* 0x00000001a100780c */ /* 0x000fe20003f45270 */
[----:B------:R-:W-:Y:S01]  /*2d480*/  BSSY.RECONVERGENT B0, `(.L_x_4866) ;  /* 0x000005a000007945 */ /* 0x000fe20003800200 */
[----:B------:R-:W-:Y:S01]  /*2d490*/  IMAD.MOV.U32 R30, RZ, RZ, 0x2 ;  /* 0x00000002ff1e7424 */ /* 0x000fe200078e00ff */
[----:B-1----:R-:W-:Y:S01]  /*2d4a0*/  MOV R26, R12 ;  /* 0x0000000c001a7202 */ /* 0x002fe20000000f00 */
        /* <DEDUP_REMOVED lines=12> */
.L_x_4868:
        /* <DEDUP_REMOVED lines=13> */
.L_x_4870:
[----:B------:R-:W-:Y:S05]  /*2d640*/  BSYNC.RECONVERGENT B1 ;  /* 0x0000000000017941 */ /* 0x000fea0003800200 */
.L_x_4869:
        /* <DEDUP_REMOVED lines=61> */
.L_x_4867:
[----:B------:R-:W-:Y:S05]  /*2da20*/  BSYNC.RECONVERGENT B0 ;  /* 0x0000000000007941 */ /* 0x000fea0003800200 */
.L_x_4866:
        /* <DEDUP_REMOVED lines=24> */
.L_x_4873:
        /* <DEDUP_REMOVED lines=13> */
.L_x_4875:
[----:B------:R-:W-:Y:S05]  /*2dc80*/  BSYNC.RECONVERGENT B1 ;  /* 0x0000000000017941 */ /* 0x000fea0003800200 */
.L_x_4874:
        /* <DEDUP_REMOVED lines=61> */
.L_x_4872:
[----:B------:R-:W-:Y:S05]  /*2e060*/  BSYNC.RECONVERGENT B0 ;  /* 0x0000000000007941 */ /* 0x000fea0003800200 */
.L_x_4871:
        /* <DEDUP_REMOVED lines=24> */
.L_x_4878:
        /* <DEDUP_REMOVED lines=13> */
.L_x_4880:
[----:B------:R-:W-:Y:S05]  /*2e2c0*/  BSYNC.RECONVERGENT B1 ;  /* 0x0000000000017941 */ /* 0x000fea0003800200 */
.L_x_4879:
        /* <DEDUP_REMOVED lines=57> */
[----:B------:R-:W-:Y:S02]  /*2e660*/  IMAD.MOV.U32 R6, RZ, RZ, R140 ;  /* 0x000000ffff067224 */ /* 0x000fe400078e008c */
[----:B------:R-:W-:Y:S02]  /*2e670*/  HFMA2 R140, -RZ, RZ, 0, 0 ;  /* 0x00000000ff8c7431 */ /* 0x000fe400000001ff */
[----:B------:R-:W-:Y:S01]  /*2e680*/  IMAD.MOV.U32 R12, RZ, RZ, R150 ;  /* 0x000000ffff0c7224 */ /* 0x000fe200078e0096 */
[----:B------:R-:W-:-:S07]  /*2e690*/  LOP3.LUT R4, R27, R4, R141, 0x96, !PT ;  /* 0x000000041b047212 */ /* 0x000fce00078e968d */
.L_x_4877:
[----:B------:R-:W-:Y:S05]  /*2e6a0*/  BSYNC.RECONVERGENT B0 ;  /* 0x0000000000007941 */ /* 0x000fea0003800200 */
.L_x_4876:
        /* <DEDUP_REMOVED lines=24> */
.L_x_4883:
        /* <DEDUP_REMOVED lines=13> */
.L_x_4885:
[----:B------:R-:W-:Y:S05]  /*2e900*/  BSYNC.RECONVERGENT B1 ;  /* 0x0000000000017941 */ /* 0x000fea0003800200 */
.L_x_4884:
        /* <DEDUP_REMOVED lines=61> */
.L_x_4882:
[----:B------:R-:W-:Y:S05]  /*2ece0*/  BSYNC.RECONVERGENT B0 ;  /* 0x0000000000007941 */ /* 0x000fea0003800200 */
.L_x_4881:
        /* <DEDUP_REMOVED lines=24> */
.L_x_4888:
        /* <DEDUP_REMOVED lines=13> */
.L_x_4890:
[----:B------:R-:W-:Y:S05]  /*2ef40*/  BSYNC.RECONVERGENT B1 ;  /* 0x0000000000017941 */ /* 0x000fea0003800200 */
.L_x_4889:
        /* <DEDUP_REMOVED lines=61> */
.L_x_4887:
[----:B------:R-:W-:Y:S05]  /*2f320*/  BSYNC.RECONVERGENT B0 ;  /* 0x0000000000007941 */ /* 0x000fea0003800200 */
.L_x_4886:
        /* <DEDUP_REMOVED lines=9> */
[----:B------:R-:W-:Y:S01]  /*2f3c0*/  IMAD.MOV.U32 R136, RZ, RZ, 0x2 ;  /* 0x00000002ff887424 */ /* 0x000fe200078e00ff */
        /* <DEDUP_REMOVED lines=13> */
.L_x_4893:
        /* <DEDUP_REMOVED lines=13> */
.L_x_4895:
[----:B------:R-:W-:Y:S05]  /*2f570*/  BSYNC.RECONVERGENT B1 ;  /* 0x0000000000017941 */ /* 0x000fea0003800200 */
.L_x_4894:
        /* <DEDUP_REMOVED lines=61> */
.L_x_4892:
[----:B------:R-:W-:Y:S05]  /*2f950*/  BSYNC.RECONVERGENT B0 ;  /* 0x0000000000007941 */ /* 0x000fea0003800200 */
.L_x_4891:
        /* <DEDUP_REMOVED lines=23> */
.L_x_4898:
        /* <DEDUP_REMOVED lines=13> */
.L_x_4900:
[----:B------:R-:W-:Y:S05]  /*2fba0*/  BSYNC.RECONVERGENT B1 ;  /* 0x0000000000017941 */ /* 0x000fea0003800200 */
.L_x_4899:
        /* <DEDUP_REMOVED lines=61> */
.L_x_4897:
[----:B------:R-:W-:Y:S05]  /*2ff80*/  BSYNC.RECONVERGENT B0 ;  /* 0x0000000000007941 */ /* 0x000fea0003800200 */
.L_x_4896:
        /* <DEDUP_REMOVED lines=23> */
.L_x_4903:
        /* <DEDUP_REMOVED lines=13> */
.L_x_4905:
[----:B------:R-:W-:Y:S05]  /*301d0*/  BSYNC.RECONVERGENT B1 ;  /* 0x0000000000017941 */ /* 0x000fea0003800200 */
.L_x_4904:
        /* <DEDUP_REMOVED lines=61> */
.L_x_4902:
[----:B------:R-:W-:Y:S05]  /*305b0*/  BSYNC.RECONVERGENT B0 ;  /* 0x0000000000007941 */ /* 0x000fea0003800200 */
.L_x_4901:
        /* <DEDUP_REMOVED lines=14> */
.L_x_4865:
[----:B------:R-:W-:Y:S01]  /*306a0*/  SEL R150, RZ, 0x1000000, !P5 ;  /* 0x01000000ff967807 */ /* 0x000fe20006800000 */
[----:B------:R-:W-:Y:S01]  /*306b0*/  IMAD.WIDE.U32 R230, R187, 0x10, R142 ;  /* 0x00000010bbe67825 */ /* 0x000fe200078e008e */
[----:B------:R-:W-:Y:S01]  /*306c0*/  SEL R148, RZ, 0x10000, !P4 ;  /* 0x00010000ff947807 */ /* 0x000fe20006000000 */
[----:B------:R-:W0:Y:S01]  /*306d0*/  @P0 LDC.64 R140, c[0x0][0x398] ;  /* 0x0000e600ff8c0b82 */ /* 0x000e220000000a00 */
[----:B------:R-:W-:Y:S02]  /*306e0*/  SEL R149, RZ, 0x100, !P3 ;  /* 0x00000100ff957807 */ /* 0x000fe40005800000 */
[----:B------:R-:W-:Y:S01]  /*306f0*/  ISETP.NE.AND P5, PT, R26, RZ, PT ;  /* 0x000000ff1a00720c */ /* 0x000fe20003fa5270 */
[----:B------:R1:W-:Y:S01]  /*30700*/  STG.E.128 desc[UR6][R230.64], R20 ;  /* 0x00000014e6007986 */ /* 0x0003e2000c101d06 */
[----:B------:R-:W-:Y:S02]  /*30710*/  ISETP.NE.AND P4, PT, R27, RZ, PT ;  /* 0x000000ff1b00720c */ /* 0x000fe40003f85270 */
[----:B------:R-:W-:Y:S01]  /*30720*/  ISETP.NE.AND P3, PT, R30, RZ, PT ;  /* 0x000000ff1e00720c */ /* 0x000fe20003f65270 */
[----:B------:R-:W2:Y:S01]  /*30730*/  @P1 LDC.64 R26, c[0x0][0x3a0] ;  /* 0x0000e800ff1a1b82 */ /* 0x000ea20000000a00 */
[----:B------:R-:W-:-:S02]  /*30740*/  ISETP.NE.AND P6, PT, R10, RZ, PT ;  /* 0x000000ff0a00720c */ /* 0x000fc40003fc5270 */
[----:B------:R-:W-:Y:S02]  /*30750*/  SEL R28, RZ, 0x1000000, !P3 ;  /* 0x01000000ff1c7807 */ /* 0x000fe40005800000 */
[----:B------:R-:W-:Y:S02]  /*30760*/  SEL R147, RZ, 0x10000, !P4 ;  /* 0x00010000ff937807 */ /* 0x000fe40006000000 */
[----:B------:R-:W-:Y:S02]  /*30770*/  SEL R10, RZ, 0x100, !P5 ;  /* 0x00000100ff0a7807 */ /* 0x000fe40006800000 */
        /* <DEDUP_REMOVED lines=33> */
.L_x_4906:
[----:B------:R1:W5:Y:S04]  /*30990*/  @P0 LDG.E.128 R128, desc[UR6][R140.64] ;  /* 0x000000068c800981 */ /* 0x000368000c1e1d00 */
[----:B------:R1:W5:Y:S04]  /*309a0*/  @P1 LDG.E.128 R132, desc[UR6][R158.64] ;  /* 0x000000069e841981 */ /* 0x000368000c1e1d00 */
[----:B------:R-:W5:Y:S01]  /*309b0*/  LDG.E.128 R24, desc[UR6][R24.64] ;  /* 0x0000000618187981 */ /* 0x000f62000c1e1d00 */
        /* <DEDUP_REMOVED lines=17> */
.L_x_4910:
        /* <DEDUP_REMOVED lines=13> */
.L_x_4912:
[----:B------:R-:W-:Y:S05]  /*30ba0*/  BSYNC.RECONVERGENT B1 ;  /* 0x0000000000017941 */ /* 0x000fea0003800200 */
.L_x_4911:
        /* <DEDUP_REMOVED lines=61> */
.L_x_4909:
[----:B------:R-:W-:Y:S05]  /*30f80*/  BSYNC.RECONVERGENT B0 ;  /* 0x0000000000007941 */ /* 0x000fea0003800200 */
.L_x_4908:
[----:B------:R-:W-:Y:S01]  /*30f90*/  I2FP.F32.U32 R6, R9 ;  /* 0x0000000900067245 */ /* 0x000fe20000201000 */
[----:B-----5:R-:W-:Y:S01]  /*30fa0*/  HADD2.F32 R14, -RZ, R24.H0_H0 ;  /* 0x20000018ff0e7230 */ /* 0x020fe20000004100 */
[----:B------:R-:W-:Y:S01]  /*30fb0*/  ISETP.NE.AND P3, PT, R11, 0x1, PT ;  /* 0x000000010b00780c */ /* 0x000fe20003f65270 */
[----:B------:R-:W-:Y:S01]  /*30fc0*/  BSSY.RECONVERGENT B0, `(.L_x_4913) ;  /* 0x000005c000007945 */ /* 0x000fe20003800200 */
[----:B------:R-:W-:Y:S02]  /*30fd0*/  HFMA2 R13, -RZ, RZ, 0, 1.1920928955078125e-07 ;  /* 0x00000002ff0d7431 */ /* 0x000fe400000001ff */
[----:B------:R-:W-:Y:S01]  /*30fe0*/  FFMA.FTZ R6, R6, R29, 1.1641532182693481445e-10 ;  /* 0x2f00000006067423 */ /* 0x000fe2000001001d */
[----:B------:R-:W-:-:S04]  /*30ff0*/  IMAD.MOV.U32 R9, RZ, RZ, R12 ;  /* 0x000000ffff097224 */ /* 0x000fc800078e000c */
[----:B------:R-:W-:Y:S01]  /*31000*/  FSETP.GTU.FTZ.AND P2, PT, R6, R137, PT ;  /* 0x000000890600720b */ /* 0x000fe20003f5c000 */
[----:B------:R-:W-:-:S03]  /*31010*/  FMUL.FTZ R6, R14, R31 ;  /* 0x0000001f0e067220 */ /* 0x000fc60000410000 */
[----:B------:R-:W-:Y:S02]  /*31020*/  PLOP3.LUT P4, PT, P2, PT, PT, 0x8, 0x80 ;  /* 0x000000000080781c */ /* 0x000fe4000178e170 */
[----:B------:R-:W-:Y:S02]  /*31030*/  FSEL R6, R6, RZ, !P2 ;  /* 0x000000ff06067208 */ /* 0x000fe40005000000 */
[----:B0-----:R-:W-:Y:S01]  /*31040*/  P2R R21, PR, RZ, 0x10 ;  /* 0x00000010ff157803 */ /* 0x001fe20000000000 */
        /* <DEDUP_REMOVED lines=9> */
.L_x_4915:
        /* <DEDUP_REMOVED lines=13> */
.L_x_4917:
[----:B------:R-:W-:Y:S05]  /*311b0*/  BSYNC.RECONVERGENT B1 ;  /* 0x0000000000017941 */ /* 0x000fea0003800200 */
.L_x_4916:
        /* <DEDUP_REMOVED lines=58> */
[----:B------:R-:W-:Y:S01]  /*31560*/  IMAD.MOV.U32 R13, RZ, RZ, RZ ;  /* 0x000000ffff0d7224 */ /* 0x000fe200078e00ff */
[----:B------:R-:W-:-:S07]  /*31570*/  MOV R10, R22 ;  /* 0x00000016000a7202 */ /* 0x000fce0000000f00 */
.L_x_4914:
[----:B------:R-:W-:Y:S05]  /*31580*/  BSYNC.RECONVERGENT B0 ;  /* 0x0000000000007941 */ /* 0x000fea0003800200 */
.L_x_4913:
        /* <DEDUP_REMOVED lines=8> */
[----:B------:R-:W-:-:S03]  /*31610*/  IMAD.MOV.U32 R14, RZ, RZ, 0x2 ;  /* 0x00000002ff0e7424 */ /* 0x000fc600078e00ff */
        /* <DEDUP_REMOVED lines=16> */
.L_x_4920:
        /* <DEDUP_REMOVED lines=13> */
.L_x_4922:
[----:B------:R-:W-:Y:S05]  /*317f0*/  BSYNC.RECONVERGENT B1 ;  /* 0x0000000000017941 */ /* 0x000fea0003800200 */
.L_x_4921:
        /* <DEDUP_REMOVED lines=53> */
[----:B------:R-:W-:-:S03]  /*31b50*/  IADD3 R11, PT, PT, R178, -0x700cb87f, RZ ;  /* 0x8ff34781b20b7810 */ /* 0x000fc60007ffe0ff */
[----:B------:R-:W-:Y:S01]  /*31b60*/  IMAD.WIDE.U32 R14, R14, -0x2daee0ad, RZ ;  /* 0xd2511f530e0e7825 */ /* 0x000fe200078e00ff */
[----:B------:R-:W-:Y:S02]  /*31b70*/  LOP3.LUT R5, R11, R12, R5, 0x96, !PT ;  /* 0x0000000c0b057212 */ /* 0x000fe400078e9605 */
[----:B------:R-:W-:Y:S01]  /*31b80*/  MOV R12, R4 ;  /* 0x00000004000c7202 */ /* 0x000fe20000000f00 */
[----:B------:R-:W-:Y:S01]  /*31b90*/  VIADD R13, R179, 0x96a522ad ;  /* 0x96a522adb30d7836 */ /* 0x000fe20000000000 */
[----:B------:R-:W-:Y:S01]  /*31ba0*/  MOV R10, R14 ;  /* 0x0000000e000a7202 */ /* 0x000fe20000000f00 */
[----:B------:R-:W-:-:S03]  /*31bb0*/  IMAD.MOV.U32 R14, RZ, RZ, RZ ;  /* 0x000000ffff0e7224 */ /* 0x000fc600078e00ff */
[----:B------:R-:W-:-:S07]  /*31bc0*/  LOP3.LUT R4, R13, R16, R15, 0x96, !PT ;  /* 0x000000100d047212 */ /* 0x000fce00078e960f */
.L_x_4919:
[----:B------:R-:W-:Y:S05]  /*31bd0*/  BSYNC.RECONVERGENT B0 ;  /* 0x0000000000007941 */ /* 0x000fea0003800200 */
.L_x_4918:
[----:B------:R-:W-:Y:S01]  /*31be0*/  I2FP.F32.U32 R6, R6 ;  /* 0x0000000600067245 */ /* 0x000fe20000201000 */
[----:B------:R-:W-:Y:S01]  /*31bf0*/  HADD2.F32 R24, -RZ, R24.H1_H1 ;  /* 0x30000018ff187230 */ /* 0x000fe20000004100 */
        /* <DEDUP_REMOVED lines=19> */
.L_x_4925:
        /* <DEDUP_REMOVED lines=13> */
.L_x_4927:
[----:B------:R-:W-:Y:S05]  /*31e00*/  BSYNC.RECONVERGENT B1 ;  /* 0x0000000000017941 */ /* 0x000fea0003800200 */
.L_x_4926:
        /* <DEDUP_REMOVED lines=42> */
[----:B-1----:R-:W-:Y:S01]  /*320b0*/  IMAD.WIDE.U32 R140, R5, -0x2daee0ad, RZ ;  /* 0xd2511f53058c7825 */ /* 0x002fe200078e00ff */
        /* <DEDUP_REMOVED lines=18> */
.L_x_4924:
[----:B------:R-:W-:Y:S05]  /*321e0*/  BSYNC.RECONVERGENT B0 ;  /* 0x0000000000007941 */ /* 0x000fea0003800200 */
.L_x_4923:
[----:B------:R-:W-:Y:S01]  /*321f0*/  I2FP.F32.U32 R14, R11 ;  /* 0x0000000b000e7245 */ /* 0x000fe20000201000 */
[----:B------:R-:W-:Y:S01]  /*32200*/  HADD2.F32 R16, -RZ, R128.H1_H1 ;  /* 0x30000080ff107230 */ /* 0x000fe20000004100 */
[----:B------:R-:W-:Y:S01]  /*32210*/  ISETP.NE.AND P3, PT, R15, 0x1, PT ;  /* 0x000000010f00780c */ /* 0x000fe20003f65270 */
[----:B------:R-:W-:Y:S01]  /*32220*/  @P1 HADD2.F32 R13, -RZ, R132.H1_H1 ;  /* 0x30000084ff0d1230 */ /* 0x000fe20000004100 */
[----:B------:R-:W-:Y:S01]  /*32230*/  BSSY.RECONVERGENT B0, `(.L_x_4928) ;  /* 0x000005f000007945 */ /* 0x000fe20003800200 */
[----:B------:R-:W-:Y:S01]  /*32240*/  FFMA.FTZ R14, R14, R29, 1.1641532182693481445e-10 ;  /* 0x2f0000000e0e7423 */ /* 0x000fe2000001001d */
[----:B------:R-:W-:Y:S01]  /*32250*/  FMUL.FTZ R11, R16, R31 ;  /* 0x0000001f100b7220 */ /* 0x000fe20000410000 */
[----:B------:R-:W-:-:S03]  /*32260*/  MOV R16, 0x2 ;  /* 0x0000000200107802 */ /* 0x000fc60000000f00 */
[----:B------:R-:W-:-:S04]  /*32270*/  FSETP.GTU.FTZ.AND P2, PT, R14, R137, PT ;  /* 0x000000890e00720b */ /* 0x000fc80003f5c000 */
[----:B------:R-:W-:-:S05]  /*32280*/  FSEL R11, R11, RZ, !P2 ;  /* 0x000000ff0b0b7208 */ /* 0x000fca0005000000 */
[----:B------:R-:W-:Y:S01]  /*32290*/  FADD.FTZ R6, R6, R11 ;  /* 0x0000000b06067221 */ /* 0x000fe20000010000 */
[----:B------:R-:W-:-:S03]  /*322a0*/  SEL R11, RZ, 0x1, P2 ;  /* 0x00000001ff0b7807 */ /* 0x000fc60001000000 */
        /* <DEDUP_REMOVED lines=13> */
.L_x_4930:
        /* <DEDUP_REMOVED lines=13> */
.L_x_4932:
[----:B------:R-:W-:Y:S05]  /*32450*/  BSYNC.RECONVERGENT B1 ;  /* 0x0000000000017941 */ /* 0x000fea0003800200 */
.L_x_4931:
        /* <DEDUP_REMOVED lines=57> */
[----:B------:R-:W-:Y:S01]  /*327f0*/  IMAD.MOV.U32 R16, RZ, RZ, RZ ;  /* 0x000000ffff107224 */ /* 0x000fe200078e00ff */
[----:B------:R-:W-:Y:S02]  /*32800*/  LOP3.LUT R4, R17, R4, R15, 0x96, !PT ;  /* 0x0000000411047212 */ /* 0x000fe400078e960f */
[----:B------:R-:W-:-:S07]  /*32810*/  MOV R10, R14 ;  /* 0x0000000e000a7202 */ /* 0x000fce0000000f00 */
.L_x_4929:
[----:B------:R-:W-:Y:S05]  /*32820*/  BSYNC.RECONVERGENT B0 ;  /* 0x0000000000007941 */ /* 0x000fea0003800200 */
.L_x_4928:
[----:B------:R-:W-:Y:S01]  /*32830*/  I2FP.F32.U32 R6, R6 ;  /* 0x0000000600067245 */ /* 0x000fe20000201000 */
[----:B------:R-:W-:Y:S01]  /*32840*/  HADD2.F32 R14, -RZ, R25.H0_H0 ;  /* 0x20000019ff0e7230 */ /* 0x000fe20000004100 */
        /* <DEDUP_REMOVED lines=19> */
.L_x_4935:
        /* <DEDUP_REMOVED lines=13> */
.L_x_4937:
[----:B------:R-:W-:Y:S05]  /*32a50*/  BSYNC.RECONVERGENT B1 ;  /* 0x0000000000017941 */ /* 0x000fea0003800200 */
.L_x_4936:
        /* <DEDUP_REMOVED lines=60> */
.L_x_4934:
[----:B------:R-:W-:Y:S05]  /*32e20*/  BSYNC.RECONVERGENT B0 ;  /* 0x0000000000007941 */ /* 0x000fea0003800200 */
.L_x_4933:
        /* <DEDUP_REMOVED lines=25> */
.L_x_4940:
[----:B------:R-:W-:Y:S01]  /*32fc0*/  VIADD R3, R3, 0x1 ;  /* 0x0000000103037836 */ /* 0x000fe20000000000 */
[----:B------:R-:W-:Y:S03]  /*32fd0*/  BSSY.RECONVERGENT B1, `(.L_x_4941) ;  /* 0x000000c000017945 */ /* 0x000fe60003800200 */
[C---:B-1----:R-:W-:Y:S01]  /*32fe0*/  IMAD.WIDE.U32 R140, R3.reuse, -0x2daee0ad, RZ ;  /* 0xd2511f53038c7825 */ /* 0x042fe200078e00ff */
        /* <DEDUP_REMOVED lines=10> */
.L_x_4942:
[----:B------:R-:W-:Y:S05]  /*33090*/  BSYNC.RECONVERGENT B1 ;  /* 0x0000000000017941 */ /* 0x000fea0003800200 */
.L_x_4941:
        /* <DEDUP_REMOVED lines=51> */
[----:B------:R-:W-:Y:S01]  /*333d0*/  IMAD.MOV.U32 R6, RZ, RZ, R10 ;  /* 0x000000ffff067224 */ /* 0x000fe200078e000a */
        /* <DEDUP_REMOVED lines=9> */
.L_x_4939:
[----:B------:R-:W-:Y:S05]  /*33470*/  BSYNC.RECONVERGENT B0 ;  /* 0x0000000000007941 */ /* 0x000fea0003800200 */
.L_x_4938:
        /* <DEDUP_REMOVED lines=21> */
.L_x_4945:
[----:B------:R-:W-:Y:S01]  /*335d0*/  IADD3 R3, PT, PT, R3, 0x1, RZ ;  /* 0x0000000103037810 */ /* 0x000fe20007ffe0ff */
[----:B------:R-:W-:Y:S03]  /*335e0*/  BSSY.RECONVERGENT B1, `(.L_x_4946) ;  /* 0x000000c000017945 */ /* 0x000fe60003800200 */
[C---:B------:R-:W-:Y:S01]  /*335f0*/  ISETP.NE.AND P2, PT, R3.reuse, RZ, PT ;  /* 0x000000ff0300720c */ /* 0x040fe20003f45270 */
[----:B-1----:R-:W-:-:S12]  /*33600*/  IMAD.WIDE.U32 R140, R3, -0x2daee0ad, RZ ;  /* 0xd2511f53038c7825 */ /* 0x002fd800078e00ff */
        /* <DEDUP_REMOVED lines=9> */
.L_x_4947:
[----:B------:R-:W-:Y:S05]  /*336a0*/  BSYNC.RECONVERGENT B1 ;  /* 0x0000000000017941 */ /* 0x000fea0003800200 */
.L_x_4946:
        /* <DEDUP_REMOVED lines=61> */
.L_x_4944:
[----:B------:R-:W-:Y:S05]  /*33a80*/  BSYNC.RECONVERGENT B0 ;  /* 0x0000000000007941 */ /* 0x000fea0003800200 */
.L_x_4943:
        /* <DEDUP_REMOVED lines=15> */
[----:B-1----:R-:W-:Y:S02]  /*33b80*/  F2FP.F16.F32.PACK_AB R159, RZ, R30 ;  /* 0x0000001eff9f723e */ /* 0x002fe400000000ff */
        /* <DEDUP_REMOVED lines=9> */
.L_x_4950:
        /* <DEDUP_REMOVED lines=13> */
.L_x_4952:
[----:B------:R-:W-:Y:S05]  /*33cf0*/  BSYNC.RECONVERGENT B1 ;  /* 0x0000000000017941 */ /* 0x000fea0003800200 */
.L_x_4951:
        /* <DEDUP_REMOVED lines=17> */
[C---:B------:R-:W-:Y:S02]  /*33e10*/  VIADD R5, R178.reuse, 0xdaa66d2b ;  /* 0xdaa66d2bb2057836 */ /* 0x040fe40000000000 */
[----:B------:R-:W-:Y:S01]  /*33e20*/  IMAD.WIDE.U32 R140, R15, -0x2daee0ad, RZ ;  /* 0xd2511f530f8c7825 */ /* 0x000fe200078e00ff */
[----:B------:R-:W-:Y:S02]  /*33e30*/  IADD3 R15, PT, PT, R179, 0x32370b8f, RZ ;  /* 0x32370b8fb30f7810 */ /* 0x000fe40007ffe0ff */
        /* <DEDUP_REMOVED lines=11> */
[----:B------:R-:W-:Y:S02]  /*33ef0*/  IADD3 R15, PT, PT, R179, -0x56f99767, RZ ;  /* 0xa9066899b30f7810 */ /* 0x000fe40007ffe0ff */
        /* <DEDUP_REMOVED lines=8> */
[----:B------:R-:W-:-:S04]  /*33f80*/  IMAD.WIDE.U32 R16, R17, -0x326172a9, RZ ;  /* 0xcd9e8d5711107825 */ /* 0x000fc800078e00ff */
[----:B------:R-:W-:Y:S01]  /*33f90*/  IMAD.WIDE.U32 R140, R15, -0x2daee0ad, RZ ;  /* 0xd2511f530f8c7825 */ /* 0x000fe200078e00ff */
[----:B------:R-:W-:-:S03]  /*33fa0*/  IADD3 R15, PT, PT, R179, 0x1fd5c5a3, RZ ;  /* 0x1fd5c5a3b30f7810 */ /* 0x000fc60007ffe0ff */
[C---:B------:R-:W-:Y:S01]  /*33fb0*/  VIADD R5, R178.reuse, 0x5384540f ;  /* 0x5384540fb2057836 */ /* 0x040fe20000000000 */
[----:B------:R-:W-:Y:S02]  /*33fc0*/  LOP3.LUT R148, R15, R148, R141, 0x96, !PT ;  /* 0x000000940f947212 */ /* 0x000fe400078e968d */
[----:B------:R-:W-:Y:S02]  /*33fd0*/  IADD3 R15, PT, PT, R178, -0xe443238, RZ ;  /* 0xf1bbcdc8b20f7810 */ /* 0x000fe40007ffe0ff */
        /* <DEDUP_REMOVED lines=15> */
.L_x_4949:
[----:B------:R-:W-:Y:S05]  /*340d0*/  BSYNC.RECONVERGENT B0 ;  /* 0x0000000000007941 */ /* 0x000fea0003800200 */
.L_x_4948:
        /* <DEDUP_REMOVED lines=20> */
.L_x_4955:
        /* <DEDUP_REMOVED lines=13> */
.L_x_4957:
[----:B------:R-:W-:Y:S05]  /*342f0*/  BSYNC.RECONVERGENT B1 ;  /* 0x0000000000017941 */ /* 0x000fea0003800200 */
.L_x_4956:
        /* <DEDUP_REMOVED lines=61> */
.L_x_4954:
[----:B------:R-:W-:Y:S05]  /*346d0*/  BSYNC.RECONVERGENT B0 ;  /* 0x0000000000007941 */ /* 0x000fea0003800200 */
.L_x_4953:
[----:B------:R-:W-:Y:S01]  /*346e0*/  I2FP.F32.U32 R16, R15 ;  /* 0x0000000f00107245 */ /* 0x000fe20000201000 */
[----:B------:R-:W-:Y:S01]  /*346f0*/  HADD2.F32 R24, -RZ, R130.H0_H0 ;  /* 0x20000082ff187230 */ /* 0x000fe20000004100 */
[----:B------:R-:W-:Y:S01]  /*34700*/  BSSY.RECONVERGENT B0, `(.L_x_4958) ;  /* 0x0000062000007945 */ /* 0x000fe20003800200 */
[----:B------:R-:W-:Y:S02]  /*34710*/  @P1 HADD2.F32 R141, -RZ, R134.H0_H0 ;  /* 0x20000086ff8d1230 */ /* 0x000fe40000004100 */
        /* <DEDUP_REMOVED lines=21> */
.L_x_4960:
        /* <DEDUP_REMOVED lines=13> */
.L_x_4962:
[----:B------:R-:W-:Y:S05]  /*34940*/  BSYNC.RECONVERGENT B1 ;  /* 0x0000000000017941 */ /* 0x000fea0003800200 */
.L_x_4961:
        /* <DEDUP_REMOVED lines=61> */
.L_x_4959:
[----:B------:R-:W-:Y:S05]  /*34d20*/  BSYNC.RECONVERGENT B0 ;  /* 0x0000000000007941 */ /* 0x000fea0003800200 */
.L_x_4958:
        /* <DEDUP_REMOVED lines=20> */
.L_x_4965:
        /* <DEDUP_REMOVED lines=13> */
.L_x_4967:
[----:B------:R-:W-:Y:S05]  /*34f40*/  BSYNC.RECONVERGENT B1 ;  /* 0x0000000000017941 */ /* 0x000fea0003800200 */
.L_x_4966:
        /* <DEDUP_REMOVED lines=61> */
.L_x_4964:
[----:B------:R-:W-:Y:S05]  /*35320*/  BSYNC.RECONVERGENT B0 ;  /* 0x0000000000007941 */ /* 0x000fea0003800200 */
.L_x_4963:
        /* <DEDUP_REMOVED lines=25> */
.L_x_4970:
        /* <DEDUP_REMOVED lines=13> */
.L_x_4972:
[----:B------:R-:W-:Y:S05]  /*35590*/  BSYNC.RECONVERGENT B1 ;  /* 0x0000000000017941 */ /* 0x000fea0003800200 */
.L_x_4971:
        /* <DEDUP_REMOVED lines=61> */
.L_x_4969:
[----:B------:R-:W-:Y:S05]  /*35970*/  BSYNC.RECONVERGENT B0 ;  /* 0x0000000000007941 */ /* 0x000fea0003800200 */
.L_x_4968:
        /* <DEDUP_REMOVED lines=20> */
.L_x_4975:
        /* <DEDUP_REMOVED lines=13> */
.L_x_4977:
[----:B------:R-:W-:Y:S05]  /*35b90*/  BSYNC.RECONVERGENT B1 ;  /* 0x0000000000017941 */ /* 0x000fea0003800200 */
.L_x_4976:
        /* <DEDUP_REMOVED lines=61> */
.L_x_4974:
[----:B------:R-:W-:Y:S05]  /*35f70*/  BSYNC.RECONVERGENT B0 ;  /* 0x0000000000007941 */ /* 0x000fea0003800200 */
.L_x_4973:
        /* <DEDUP_REMOVED lines=25> */
.L_x_4980:
        /* <DEDUP_REMOVED lines=13> */
.L_x_4982:
[----:B------:R-:W-:Y:S05]  /*361e0*/  BSYNC.RECONVERGENT B1 ;  /* 0x0000000000017941 */ /* 0x000fea0003800200 */
.L_x_4981:
        /* <DEDUP_REMOVED lines=61> */
.L_x_4979:
[----:B------:R-:W-:Y:S05]  /*365c0*/  BSYNC.RECONVERGENT B0 ;  /* 0x0000000000007941 */ /* 0x000fea0003800200 */
.L_x_4978:
        /* <DEDUP_REMOVED lines=20> */
.L_x_4985:
        /* <DEDUP_REMOVED lines=15> */
.L_x_4987:
[----:B------:R-:W-:Y:S05]  /*36800*/  BSYNC.RECONVERGENT B1 ;  /* 0x0000000000017941 */ /* 0x000fea0003800200 */
.L_x_4986:
        /* <DEDUP_REMOVED lines=61> */
.L_x_4984:
[----:B------:R-:W-:Y:S05]  /*36be0*/  BSYNC.RECONVERGENT B0 ;  /* 0x0000000000007941 */ /* 0x000fea0003800200 */
.L_x_4983:
[----:B------:R-:W-:Y:S01]  /*36bf0*/  I2FP.F32.U32 R140, R141 ;  /* 0x0000008d008c7245 */ /* 0x000fe20000201000 */
[----:B------:R-:W-:Y:S01]  /*36c00*/  HADD2.F32 R148, -RZ, R131.H1_H1 ;  /* 0x30000083ff947230 */ /* 0x000fe20000004100 */
[----:B------:R-:W-:Y:S02]  /*36c10*/  PRMT R149, R18, 0x5410, R159 ;  /* 0x0000541012957816 */ /* 0x000fe4000000009f */
[----:B------:R-:W-:Y:S01]  /*36c20*/  PRMT R150, R161, 0x5410, R163 ;  /* 0x00005410a1967816 */ /* 0x000fe200000000a3 */
[----:B------:R-:W-:Y:S01]  /*36c30*/  FFMA.FTZ R140, R140, R29, 1.1641532182693481445e-10 ;  /* 0x2f0000008c8c7423 */ /* 0x000fe2000001001d */
[----:B------:R-:W-:-:S04]  /*36c40*/  FMUL.FTZ R148, R148, R31 ;  /* 0x0000001f94947220 */ /* 0x000fc80000410000 */
[----:B------:R-:W-:-:S04]  /*36c50*/  FSETP.GTU.FTZ.AND P6, PT, R140, R137, PT ;  /* 0x000000898c00720b */ /* 0x000fc80003fdc000 */
[----:B------:R-:W-:Y:S01]  /*36c60*/  FSEL R140, R148, RZ, !P6 ;  /* 0x000000ff948c7208 */ /* 0x000fe20007000000 */
[----:B------:R-:W-:-:S04]  /*36c70*/  @P1 HADD2.F32 R148, -RZ, R135.H1_H1 ;  /* 0x30000087ff941230 */ /* 0x000fc80000004100 */
[----:B------:R-:W-:-:S04]  /*36c80*/  FADD.FTZ R27, R27, R140 ;  /* 0x0000008c1b1b7221 */ /* 0x000fc80000010000 */
[--C-:B------:R-:W-:Y:S01]  /*36c90*/  @P1 FADD.FTZ R140, R148, R27.reuse ;  /* 0x0000001b948c1221 */ /* 0x100fe20000010000 */
[----:B------:R-:W-:Y:S01]  /*36ca0*/  @!P1 IMAD.MOV.U32 R140, RZ, RZ, R27 ;  /* 0x000000ffff8c9224 */ /* 0x000fe200078e001b */
[----:B------:R-:W-:Y:S02]  /*36cb0*/  SEL R27, RZ, 0x1, P6 ;  /* 0x00000001ff1b7807 */ /* 0x000fe40003000000 */
[----:B------:R-:W-:Y:S02]  /*36cc0*/  PRMT R148, R153, 0x5410, R155 ;  /* 0x0000541099947816 */ /* 0x000fe4000000009b */
[----:B------:R-:W-:Y:S02]  /*36cd0*/  F2FP.F16.F32.PACK_AB R151, RZ, R140 ;  /* 0x0000008cff97723e */ /* 0x000fe400000000ff */
[----:B------:R-:W-:Y:S02]  /*36ce0*/  PRMT R18, R27, 0x7610, R18 ;  /* 0x000076101b127816 */ /* 0x000fe40000000012 */
[----:B------:R-:W-:Y:S01]  /*36cf0*/  PRMT R151, R157, 0x5410, R151 ;  /* 0x000054109d977816 */ /* 0x000fe20000000097 */
[----:B------:R-:W-:Y:S06]  /*36d00*/  BRA `(.L_x_4988) ;  /* 0x00000030008c7947 */ /* 0x000fec0003800000 */
.L_x_4907:
[----:B------:R-:W-:Y:S01]  /*36d10*/  ISETP.NE.AND P2, PT, R157, 0x1, PT ;  /* 0x000000019d00780c */ /* 0x000fe20003f45270 */
[----:B------:R-:W-:Y:S01]  /*36d20*/  BSSY.RECONVERGENT B0, `(.L_x_4989) ;  /* 0x000005a000007945 */ /* 0x000fe20003800200 */
[----:B0-----:R-:W-:Y:S01]  /*36d30*/  MOV R22, 0x2 ;  /* 0x0000000200167802 */ /* 0x001fe20000000f00 */
        /* <DEDUP_REMOVED lines=13> */
.L_x_4991:
        /* <DEDUP_REMOVED lines=13> */
.L_x_4993:
[----:B------:R-:W-:Y:S05]  /*36ee0*/  BSYNC.RECONVERGENT B1 ;  /* 0x0000000000017941 */ /* 0x000fea0003800200 */
.L_x_4992:
        /* <DEDUP_REMOVED lines=61> */
.L_x_4990:
[----:B------:R-:W-:Y:S05]  /*372c0*/  BSYNC.RECONVERGENT B0 ;  /* 0x0000000000007941 */ /* 0x000fea0003800200 */
.L_x_4989:
        /* <DEDUP_REMOVED lines=24> */
.L_x_4996:
        /* <DEDUP_REMOVED lines=13> */
.L_x_4998:
[----:B------:R-:W-:Y:S05]  /*37520*/  BSYNC.RECONVERGENT B1 ;  /* 0x0000000000017941 */ /* 0x000fea0003800200 */
.L_x_4997:
[----:B------:R-:W-:Y:S01]  /*37530*/  IMAD.WIDE.U32 R4, R0, -0x326172a9, RZ ;  /* 0xcd9e8d5700047825 */ /* 0x000fe200078e00ff */
[----:B------:R-:W-:-:S03]  /*37540*/  LOP3.LUT R22, R8, R149, R179, 0x96, !PT ;  /* 0x0000009508167212 */ /* 0x000fc600078e96b3 */
[----:B------:R-:W-:Y:S01]  /*37550*/  HFMA2 R30, -RZ, RZ, 0, 0 ;  /* 0x00000000ff1e7431 */ /* 0x000fe200000001ff */
[----:B------:R-:W-:Y:S02]  /*37560*/  IADD3 R147, PT, PT, R179, -0x4498517b, RZ ;  /* 0xbb67ae85b3937810 */ /* 0x000fe40007ffe0ff */
[----:B-1----:R-:W-:Y:S01]  /*37570*/  LOP3.LUT R140, R7, R5, R178, 0x96, !PT ;  /* 0x00000005078c7212 */ /* 0x002fe200078e96b2 */
        /* <DEDUP_REMOVED lines=56> */
.L_x_4995:
[----:B------:R-:W-:Y:S05]  /*37900*/  BSYNC.RECONVERGENT B0 ;  /* 0x0000000000007941 */ /* 0x000fea0003800200 */
.L_x_4994:
[----:B------:R-:W-:Y:S01]  /*37910*/  I2FP.F32.U32 R6, R6 ;  /* 0x0000000600067245 */ /* 0x000fe20000201000 */
[----:B------:R-:W-:Y:S01]  /*37920*/  HADD2.F32 R24, -RZ, R24.H1_H1 ;  /* 0x30000018ff187230 */ /* 0x000fe20000004100 */
[----:B------:R-:W-:Y:S01]  /*37930*/  ISETP.NE.AND P3, PT, R30, 0x1, PT ;  /* 0x000000011e00780c */ /* 0x000fe20003f65270 */
[----:B------:R-:W-:Y:S01]  /*37940*/  @P1 HADD2.F32 R23, -RZ, R132.H1_H1 ;  /* 0x30000084ff171230 */ /* 0x000fe20000004100 */
        /* <DEDUP_REMOVED lines=20> */
.L_x_5001:
        /* <DEDUP_REMOVED lines=13> */
.L_x_5003:
[----:B------:R-:W-:Y:S05]  /*37b60*/  BSYNC.RECONVERGENT B1 ;  /* 0x0000000000017941 */ /* 0x000fea0003800200 */
.L_x_5002:
        /* <DEDUP_REMOVED lines=21> */
[----:B------:R-:W-:Y:S02]  /*37cc0*/  VIADD R141, R178, 0x78dde6e4 ;  /* 0x78dde6e4b28d7836 */ /* 0x000fe40000000000 */
[----:B------:R-:W-:Y:S01]  /*37cd0*/  IMAD.MOV.U32 R24, RZ, RZ, RZ ;  /* 0x000000ffff187224 */ /* 0x000fe200078e00ff */
        /* <DEDUP_REMOVED lines=36> */
[----:B------:R-:W-:Y:S02]  /*37f20*/  LOP3.LUT R4, R147, R4, R141, 0x96, !PT ;  /* 0x0000000493047212 */ /* 0x000fe400078e968d */
[----:B------:R-:W-:-:S07]  /*37f30*/  MOV R10, R140 ;  /* 0x0000008c000a7202 */ /* 0x000fce0000000f00 */
.L_x_5000:
[----:B------:R-:W-:Y:S05]  /*37f40*/  BSYNC.RECONVERGENT B0 ;  /* 0x0000000000007941 */ /* 0x000fea0003800200 */
.L_x_4999:
[----:B------:R-:W-:Y:S01]  /*37f50*/  I2FP.F32.U32 R6, R6 ;  /* 0x0000000600067245 */ /* 0x000fe20000201000 */
[----:B------:R-:W-:Y:S01]  /*37f60*/  HADD2.F32 R22, -RZ, R25.H0_H0 ;  /* 0x20000019ff167230 */ /* 0x000fe20000004100 */
[----:B------:R-:W-:Y:S01]  /*37f70*/  ISETP.NE.AND P3, PT, R24, 0x1, PT ;  /* 0x000000011800780c */ /* 0x000fe20003f65270 */
[----:B-1----:R-:W-:Y:S01]  /*37f80*/  @P1 HADD2.F32 R141, -RZ, R133.H0_H0 ;  /* 0x20000085ff8d1230 */ /* 0x002fe20000004100 */
        /* <DEDUP_REMOVED lines=20> */
.L_x_5006:
        /* <DEDUP_REMOVED lines=13> */
.L_x_5008:
[----:B------:R-:W-:Y:S05]  /*381a0*/  BSYNC.RECONVERGENT B1 ;  /* 0x0000000000017941 */ /* 0x000fea0003800200 */
.L_x_5007:
        /* <DEDUP_REMOVED lines=58> */
[----:B------:R-:W-:Y:S02]  /*38550*/  HFMA2 R140, -RZ, RZ, 0, 0 ;  /* 0x00000000ff8c7431 */ /* 0x000fe400000001ff */
[----:B------:R-:W-:Y:S01]  /*38560*/  IMAD.MOV.U32 R12, RZ, RZ, R148 ;  /* 0x000000ffff0c7224 */ /* 0x000fe200078e0094 */
[----:B------:R-:W-:-:S07]  /*38570*/  LOP3.LUT R5, R5, R150, R149, 0x96, !PT ;  /* 0x0000009605057212 */ /* 0x000fce00078e9695 */
.L_x_5005:
[----:B------:R-:W-:Y:S05]  /*38580*/  BSYNC.RECONVERGENT B0 ;  /* 0x0000000000007941 */ /* 0x000fea0003800200 */
.L_x_5004:
        /* <DEDUP_REMOVED lines=24> */
.L_x_5011:
        /* <DEDUP_REMOVED lines=13> */
.L_x_5013:
[----:B------:R-:W-:Y:S05]  /*387e0*/  BSYNC.RECONVERGENT B1 ;  /* 0x0000000000017941 */ /* 0x000fea0003800200 */
.L_x_5012:
        /* <DEDUP_REMOVED lines=61> */
.L_x_5010:
[----:B------:R-:W-:Y:S05]  /*38bc0*/  BSYNC.RECONVERGENT B0 ;  /* 0x0000000000007941 */ /* 0x000fea0003800200 */
.L_x_5009:
        /* <DEDUP_REMOVED lines=23> */
.L_x_5016:
        /* <DEDUP_REMOVED lines=13> */
.L_x_5018:
[----:B------:R-:W-:Y:S05]  /*38e10*/  BSYNC.RECONVERGENT B1 ;  /* 0x0000000000017941 */ /* 0x000fea0003800200 */
.L_x_5017:
        /* <DEDUP_REMOVED lines=61> */
.L_x_5015:
[----:B------:R-:W-:Y:S05]  /*391f0*/  BSYNC.RECONVERGENT B0 ;  /* 0x0000000000007941 */ /* 0x000fea0003800200 */
.L_x_5014:
        /* <DEDUP_REMOVED lines=23> */
.L_x_5021:
        /* <DEDUP_REMOVED lines=13> */
.L_x_5023:
[----:B------:R-:W-:Y:S05]  /*39440*/  BSYNC.RECONVERGENT B1 ;  /* 0x0000000000017941 */ /* 0x000fea0003800200 */
.L_x_5022:
        /* <DEDUP_REMOVED lines=61> */
.L_x_5020:
[----:B------:R-:W-:Y:S05]  /*39820*/  BSYNC.RECONVERGENT B0 ;  /* 0x0000000000007941 */ /* 0x000fea0003800200 */
.L_x_5019:
        /* <DEDUP_REMOVED lines=8> */
[----:B------:R-:W-:-:S03]  /*398b0*/  HFMA2 R6, -RZ, RZ, 0, 1.1920928955078125e-07 ;  /* 0x00000002ff067431 */ /* 0x000fc600000001ff */
        /* <DEDUP_REMOVED lines=14> */
.L_x_5026:
        /* <DEDUP_REMOVED lines=13> */
.L_x_5028:
[----:B------:R-:W-:Y:S05]  /*39a70*/  BSYNC.RECONVERGENT B1 ;  /* 0x0000000000017941 */ /* 0x000fea0003800200 */
.L_x_5027:
        /* <DEDUP_REMOVED lines=61> */
.L_x_5025:
[----:B------:R-:W-:Y:S05]  /*39e50*/  BSYNC.RECONVERGENT B0 ;  /* 0x0000000000007941 */ /* 0x000fea0003800200 */
.L_x_5024:
        /* <DEDUP_REMOVED lines=9> */
[----:B------:R-:W-:Y:S02]  /*39ef0*/  PLOP3.LUT P5, PT, P5, PT, PT, 0x8, 0x80 ;  /* 0x000000000080781c */ /* 0x000fe40002fae170 */
[----:B------:R-:W-:Y:S01]  /*39f00*/  PRMT R148, R153, 0x5410, R155 ;  /* 0x0000541099947816 */ /* 0x000fe2000000009b */
[----:B------:R-:W-:-:S05]  /*39f10*/  @P1 FADD.FTZ R140, R27, R140 ;  /* 0x0000008c1b8c1221 */ /* 0x000fca0000010000 */
[----:B------:R-:W-:-:S04]  /*39f20*/  F2FP.F16.F32.PACK_AB R151, RZ, R140 ;  /* 0x0000008cff97723e */ /* 0x000fc800000000ff */
[----:B------:R-:W-:-:S07]  /*39f30*/  PRMT R151, R165, 0x5410, R151 ;  /* 0x00005410a5977816 */ /* 0x000fce0000000097 */
.L_x_4988:
[----:B------:R-:W-:Y:S01]  /*39f40*/  ISETP.NE.AND P1, PT, R21, RZ, PT ;  /* 0x000000ff1500720c */ /* 0x000fe20003f25270 */
[----:B------:R-:W-:Y:S01]  /*39f50*/  FADD.FTZ R21, RZ, R226 ;  /* 0x000000e2ff157221 */ /* 0x000fe20000010000 */
[----:B------:R-:W-:Y:S01]  /*39f60*/  SEL R29, RZ, 0x1000000, !P5 ;  /* 0x01000000ff1d7807 */ /* 0x000fe20006800000 */
[----:B------:R-:W0:Y:S01]  /*39f70*/  S2R R31, SR_TID.X ;  /* 0x00000000001f7919 */ /* 0x000e220000002100 */
[----:B------:R-:W-:Y:S01]  /*39f80*/  SEL R27, RZ, 0x10000, !P4 ;  /* 0x00010000ff1b7807 */ /* 0x000fe20006000000 */
[----:B------:R-:W-:Y:S01]  /*39f90*/  FADD.FTZ R21, R21, R228 ;  /* 0x000000e415157221 */ /* 0x000fe20000010000 */
[----:B------:R-:W-:Y:S01]  /*39fa0*/  ISETP.NE.AND P6, PT, R23, RZ, PT ;  /* 0x000000ff1700720c */ /* 0x000fe20003fc5270 */
[----:B------:R-:W-:Y:S01]  /*39fb0*/  IMAD.WIDE.U32 R142, R241, 0x10, R142 ;  /* 0x00000010f18e7825 */ /* 0x000fe200078e008e */
[----:B------:R-:W-:-:S03]  /*39fc0*/  ISETP.NE.AND P5, PT, R147, RZ, PT ;  /* 0x000000ff9300720c */ /* 0x000fc60003fa5270 */
[----:B------:R-:W-:Y:S01]  /*39fd0*/  FADD.FTZ R21, R21, R224 ;  /* 0x000000e015157221 */ /* 0x000fe20000010000 */
[----:B------:R-:W-:Y:S01]  /*39fe0*/  ISETP.NE.AND P4, PT, R25, RZ, PT ;  /* 0x000000ff1900720c */ /* 0x000fe20003f85270 */
[----:B------:R-:W-:Y:S01]  /*39ff0*/  IMAD.WIDE.U32 R138, R241, 0x8, R138 ;  /* 0x00000008f18a7825 */ /* 0x000fe200078e008a */
[----:B------:R-:W-:-:S03]  /*3a000*/  SEL R230, RZ, 0x10000, !P5 ;  /* 0x00010000ffe67807 */ /* 0x000fc60006800000 */
[----:B------:R-:W-:Y:S01]  /*3a010*/  FADD.FTZ R21, R21, R184 ;  /* 0x000000b815157221 */ /* 0x000fe20000010000 */
[----:B------:R-:W-:Y:S01]  /*3a020*/  SEL R25, RZ, 0x1000000, !P4 ;  /* 0x01000000ff197807 */ /* 0x000fe20006000000 */
[----:B------:R1:W-:Y:S01]  /*3a030*/  STG.E.128 desc[UR6][R142.64], R148 ;  /* 0x000000948e007986 */ /* 0x0003e2000c101d06 */
[----:B------:R-:W-:Y:S01]  /*3a040*/  SEL R23, RZ, 0x100, !P6 ;  /* 0x00000100ff177807 */ /* 0x000fe20007000000 */
[----:B------:R-:W-:Y:S01]  /*3a050*/  FADD.FTZ R21, R21, R144 ;  /* 0x0000009015157221 */ /* 0x000fe20000010000 */
[----:B------:R-:W-:Y:S02]  /*3a060*/  SEL R232, RZ, 0x100, !P3 ;  /* 0x00000100ffe87807 */ /* 0x000fe40005800000 */
[----:B------:R-:W-:Y:S01]  /*3a070*/  LOP3.LUT R23, R23, R25, R230, 0xfe, !PT ;  /* 0x0000001917177212 */ /* 0x000fe200078efee6 */
[----:B------:R-:W-:Y:S01]  /*3a080*/  FADD.FTZ R21, R21, R222 ;  /* 0x000000de15157221 */ /* 0x000fe20000010000 */
[----:B------:R-:W-:Y:S02]  /*3a090*/  LOP3.LUT R232, R232, R29, R27, 0xfe, !PT ;  /* 0x0000001de8e87212 */ /* 0x000fe400078efe1b */
[----:B------:R-:W-:Y:S01]  /*3a0a0*/  SEL R231, RZ, 0x1, !P2 ;  /* 0x00000001ffe77807 */ /* 0x000fe20005000000 */
[----:B------:R-:W-:Y:S01]  /*3a0b0*/  FADD.FTZ R21, R21, R186 ;  /* 0x000000ba15157221 */ /* 0x000fe20000010000 */
[----:B------:R-:W-:-:S02]  /*3a0c0*/  SEL R230, RZ, 0x1, !P1 ;  /* 0x00000001ffe67807 */ /* 0x000fc40004800000 */
[----:B------:R-:W-:Y:S01]  /*3a0d0*/  LOP3.LUT R231, R232, R231, RZ, 0xfc, !PT ;  /* 0x000000e7e8e77212 */ /* 0x000fe200078efcff */
[----:B------:R-:W-:Y:S01]  /*3a0e0*/  FADD.FTZ R21, R21, R220 ;  /* 0x000000dc15157221 */ /* 0x000fe20000010000 */
[----:B------:R-:W-:-:S03]  /*3a0f0*/  LOP3.LUT R230, R23, R230, RZ, 0xfc, !PT ;  /* 0x000000e617e67212 */ /* 0x000fc600078efcff */
[----:B------:R-:W-:Y:S02]  /*3a100*/  FADD.FTZ R21, R21, R180 ;  /* 0x000000b415157221 */ /* 0x000fe40000010000 */
[----:B------:R1:W-:Y:S01]  /*3a110*/  STG.E.64 desc[UR6][R138.64], R230 ;  /* 0x000000e68a007986 */ /* 0x0003e2000c101b06 */
[----:B0-----:R-:W-:Y:S01]  /*3a120*/  LOP3.LUT P1, RZ, R31, 0x1f, RZ, 0xc0, !PT ;  /* 0x0000001f1fff7812 */ /* 0x001fe2000782c0ff */
        /* <DEDUP_REMOVED lines=59> */
.L_x_5029:
        /* <DEDUP_REMOVED lines=120> */
.L_x_5043:
[----:B------:R-:W-:Y:S01]  /*3ac60*/  FMUL.FTZ R21, R159, R159 ;  /* 0x0000009f9f157220 */ /* 0x000fe20000410000 */
[----:B------:R-:W-:Y:S01]  /*3ac70*/  ISETP.NE.AND P2, PT, RZ, UR5, PT ;  /* 0x00000005ff007c0c */ /* 0x000fe2000bf45270 */
[----:B-1----:R-:W-:Y:S01]  /*3ac80*/  FADD.FTZ R148, R27, R148 ;  /* 0x000000941b947221 */ /* 0x002fe20000010000 */
[----:B------:R-:W-:Y:S02]  /*3ac90*/  HADD2.F32 R31, -RZ, R32.H0_H0 ;  /* 0x20000020ff1f7230 */ /* 0x000fe40000004100 */
[----:B------:R-:W-:Y:S01]  /*3aca0*/  FSEL R138, R21, RZ, P2 ;  /* 0x000000ff158a7208 */ /* 0x000fe20001000000 */
[----:B------:R-:W-:Y:S01]  /*3acb0*/  FFMA.FTZ R23, R148, R23, UR10 ;  /* 0x0000000a94177e23 */ /* 0x000fe20008010017 */
[----:B------:R-:W-:Y:S01]  /*3acc0*/  FSEL R25, R159, RZ, !P2 ;  /* 0x000000ff9f197208 */ /* 0x000fe20005000000 */
[----:B------:R-:W-:Y:S02]  /*3acd0*/  HADD2.F32 R21, -RZ, R100.H0_H0 ;  /* 0x20000064ff157230 */ /* 0x000fe40000004100 */
[----:B------:R-:W-:Y:S01]  /*3ace0*/  FADD.FTZ R23, R23, R138 ;  /* 0x0000008a17177221 */ /* 0x000fe20000010000 */
[----:B0-----:R-:W-:-:S02]  /*3acf0*/  HADD2.F32 R27, -RZ, R56.H0_H0 ;  /* 0x20000038ff1b7230 */ /* 0x001fc40000004100 */
[C---:B------:R-:W-:Y:S01]  /*3ad00*/  FADD.FTZ R226, -R25.reuse, R226 ;  /* 0x000000e219e27221 */ /* 0x040fe20000010100 */
[----:B------:R-:W-:Y:S01]  /*3ad10*/  HADD2.F32 R148, -RZ, R124.H0_H0 ;  /* 0x2000007cff947230 */ /* 0x000fe20000004100 */
[----:B------:R-:W0:Y:S01]  /*3ad20*/  MUFU.RSQ R243, R23 ;  /* 0x0000001700f37308 */ /* 0x000e220000001400 */
[C---:B------:R-:W-:Y:S01]  /*3ad30*/  FADD.FTZ R224, -R25.reuse, R224 ;  /* 0x000000e019e07221 */ /* 0x040fe20000010100 */
[C---:B------:R-:W-:Y:S01]  /*3ad40*/  FADD.FTZ R184, -R25.reuse, R184 ;  /* 0x000000b819b87221 */ /* 0x040fe20000010100 */
[C---:B------:R-:W-:Y:S01]  /*3ad50*/  FADD.FTZ R228, -R25.reuse, R228 ;  /* 0x000000e419e47221 */ /* 0x040fe20000010100 */
[----:B------:R-:W-:Y:S02]  /*3ad60*/  HADD2.F32 R149, -RZ, R57.H0_H0 ;  /* 0x20000039ff957230 */ /* 0x000fe40000004100 */
[C---:B------:R-:W-:Y:S01]  /*3ad70*/  FADD.FTZ R144, -R25.reuse, R144 ;  /* 0x0000009019907221 */ /* 0x040fe20000010100 */
[----:B------:R-:W-:Y:S02]  /*3ad80*/  HADD2.F32 R138, -RZ, R125.H0_H0 ;  /* 0x2000007dff8a7230 */ /* 0x000fe40000004100 */
[----:B------:R-:W-:Y:S01]  /*3ad90*/  FADD.FTZ R222, -R25, R222 ;  /* 0x000000de19de7221 */ /* 0x000fe20000010100 */
[----:B------:R-:W-:-:S02]  /*3ada0*/  HADD2.F32 R150, -RZ, R33.H1_H1 ;  /* 0x30000021ff967230 */ /* 0x000fc40000004100 */
[C---:B------:R-:W-:Y:S01]  /*3adb0*/  FADD.FTZ R186, -R25.reuse, R186 ;  /* 0x000000ba19ba7221 */ /* 0x040fe20000010100 */
[----:B------:R-:W-:Y:S02]  /*3adc0*/  HADD2.F32 R29, -RZ, R32.H1_H1 ;  /* 0x30000020ff1d7230 */ /* 0x000fe40000004100 */
[C---:B------:R-:W-:Y:S01]  /*3add0*/  FADD.FTZ R220, -R25.reuse, R220 ;  /* 0x000000dc19dc7221 */ /* 0x040fe20000010100 */
[----:B------:R-:W-:Y:S02]  /*3ade0*/  HADD2.F32 R137, -RZ, R100.H1_H1 ;  /* 0x30000064ff897230 */ /* 0x000fe40000004100 */
[C---:B------:R-:W-:Y:S01]  /*3adf0*/  FADD.FTZ R180, -R25.reuse, R180 ;  /* 0x000000b419b47221 */ /* 0x040fe20000010100 */
[----:B------:R-:W-:Y:S02]  /*3ae00*/  HADD2.F32 R181, -RZ, R56.H1_H1 ;  /* 0x30000038ffb57230 */ /* 0x000fe40000004100 */
[----:B------:R-:W-:Y:S01]  /*3ae10*/  FADD.FTZ R218, -R25, R218 ;  /* 0x000000da19da7221 */ /* 0x000fe20000010100 */
[----:B------:R-:W-:-:S02]  /*3ae20*/  HADD2.F32 R143, -RZ, R33.H0_H0 ;  /* 0x20000021ff8f7230 */ /* 0x000fc40000004100 */
[C---:B0-----:R-:W-:Y:S01]  /*3ae30*/  FMUL.FTZ R226, R243.reuse, R226 ;  /* 0x000000e2f3e27220 */ /* 0x041fe20000410000 */
[--C-:B------:R-:W-:Y:S02]  /*3ae40*/  HADD2.F32 R23, -RZ, R101.reuse.H0_H0 ;  /* 0x20000065ff177230 */ /* 0x100fe40000004100 */
[C---:B------:R-:W-:Y:S01]  /*3ae50*/  FMUL.FTZ R224, R243.reuse, R224 ;  /* 0x000000e0f3e07220 */ /* 0x040fe20000410000 */
[C---:B------:R-:W-:Y:S01]  /*3ae60*/  FMUL.FTZ R228, R243.reuse, R228 ;  /* 0x000000e4f3e47220 */ /* 0x040fe20000410000 */
[C---:B------:R-:W-:Y:S01]  /*3ae70*/  FFMA.FTZ R31, R226.reuse, R31, R21 ;  /* 0x0000001fe21f7223 */ /* 0x040fe20000010015 */
[----:B------:R-:W-:Y:S01]  /*3ae80*/  FFMA.FTZ R148, R226, R27, R148 ;  /* 0x0000001be2947223 */ /* 0x000fe20000010094 */
[----:B------:R-:W-:Y:S02]  /*3ae90*/  HADD2.F32 R226, -RZ, R101.H1_H1 ;  /* 0x30000065ffe27230 */ /* 0x000fe40000004100 */
[----:B------:R-:W-:Y:S01]  /*3aea0*/  FMUL.FTZ R27, R243, R184 ;  /* 0x000000b8f31b7220 */ /* 0x000fe20000410000 */
[----:B------:R-:W-:-:S02]  /*3aeb0*/  HADD2.F32 R21, -RZ, R124.H1_H1 ;  /* 0x3000007cff157230 */ /* 0x000fc40000004100 */
[----:B------:R-:W-:Y:S01]  /*3aec0*/  FFMA.FTZ R149, R224, R149, R138 ;  /* 0x00000095e0957223 */ /* 0x000fe2000001008a */
[----:B------:R-:W-:Y:S01]  /*3aed0*/  FFMA.FTZ R142, R228, R29, R137 ;  /* 0x0000001de48e7223 */ /* 0x000fe20000010089 */
[----:B------:R-:W-:Y:S01]  /*3aee0*/  FFMA.FTZ R184, R27, R150, R226 ;  /* 0x000000961bb87223 */ /* 0x000fe200000100e2 */
[----:B------:R-:W-:Y:S01]  /*3aef0*/  FFMA.FTZ R143, R224, R143, R23 ;  /* 0x0000008fe08f7223 */ /* 0x000fe20000010017 */
[----:B------:R-:W-:Y:S01]  /*3af00*/  FFMA.FTZ R181, R228, R181, R21 ;  /* 0x000000b5e4b57223 */ /* 0x000fe20000010015 */
[----:B------:R-:W-:Y:S02]  /*3af10*/  HADD2.F32 R138, -RZ, R57.H1_H1 ;  /* 0x30000039ff8a7230 */ /* 0x000fe40000004100 */
[C---:B------:R-:W-:Y:S01]  /*3af20*/  FMUL.FTZ R21, R243.reuse, R144 ;  /* 0x00000090f3157220 */ /* 0x040fe20000410000 */
[----:B------:R-:W-:Y:S02]  /*3af30*/  HADD2.F32 R150, -RZ, R125.H1_H1 ;  /* 0x3000007dff967230 */ /* 0x000fe40000004100 */
[----:B------:R-:W-:Y:S01]  /*3af40*/  FMUL.FTZ R222, R243, R222 ;  /* 0x000000def3de7220 */ /* 0x000fe20000410000 */
[----:B------:R-:W-:-:S02]  /*3af50*/  HADD2.F32 R224, -RZ, R34.H0_H0 ;  /* 0x20000022ffe07230 */ /* 0x000fc40000004100 */
[----:B------:R-:W-:Y:S01]  /*3af60*/  FMUL.FTZ R186, R243, R186 ;  /* 0x000000baf3ba7220 */ /* 0x000fe20000410000 */
[----:B------:R-:W-:Y:S02]  /*3af70*/  HADD2.F32 R226, -RZ, R102.H0_H0 ;  /* 0x20000066ffe27230 */ /* 0x000fe40000004100 */
[----:B------:R-:W-:Y:S01]  /*3af80*/  FFMA.FTZ R144, R27, R138, R150 ;  /* 0x0000008a1b907223 */ /* 0x000fe20000010096 */
[----:B------:R-:W-:Y:S02]  /*3af90*/  HADD2.F32 R228, -RZ, R58.H0_H0 ;  /* 0x2000003affe47230 */ /* 0x000fe40000004100 */
[----:B------:R-:W-:Y:S01]  /*3afa0*/  FMUL.FTZ R220, R243, R220 ;  /* 0x000000dcf3dc7220 */ /* 0x000fe20000410000 */
[----:B------:R-:W-:Y:S02]  /*3afb0*/  HADD2.F32 R23, -RZ, R126.H0_H0 ;  /* 0x2000007eff177230 */ /* 0x000fe40000004100 */
[----:B------:R-:W-:Y:S01]  /*3afc0*/  FFMA.FTZ R138, R21, R224, R226 ;  /* 0x000000e0158a7223 */ /* 0x000fe200000100e2 */
[----:B------:R-:W-:-:S02]  /*3afd0*/  HADD2.F32 R195, -RZ, R34.H1_H1 ;  /* 0x30000022ffc37230 */ /* 0x000fc40000004100 */
[----:B------:R-:W-:Y:S01]  /*3afe0*/  FADD.FTZ R214, -R25, R214 ;  /* 0x000000d619d67221 */ /* 0x000fe20000010100 */
[----:B------:R-:W-:Y:S02]  /*3aff0*/  HADD2.F32 R29, -RZ, R102.H1_H1 ;  /* 0x30000066ff1d7230 */ /* 0x000fe40000004100 */
[----:B------:R-:W-:Y:S01]  /*3b000*/  FFMA.FTZ R150, R21, R228, R23 ;  /* 0x000000e415967223 */ /* 0x000fe20000010017 */
[----:B------:R-:W-:Y:S02]  /*3b010*/  HADD2.F32 R139, -RZ, R35.H0_H0 ;  /* 0x20000023ff8b7230 */ /* 0x000fe40000004100 */
[----:B------:R-:W-:Y:S01]  /*3b020*/  FADD.FTZ R216, -R25, R216 ;  /* 0x000000d819d87221 */ /* 0x000fe20000010100 */
[----:B------:R-:W-:Y:S02]  /*3b030*/  HADD2.F32 R23, -RZ, R103.H0_H0 ;  /* 0x20000067ff177230 */ /* 0x000fe40000004100 */
[----:B------:R-:W-:Y:S01]  /*3b040*/  FFMA.FTZ R195, R222, R195, R29 ;  /* 0x000000c3dec37223 */ /* 0x000fe2000001001d */
[----:B------:R-:W-:-:S02]  /*3b050*/  HADD2.F32 R151, -RZ, R59.H0_H0 ;  /* 0x2000003bff977230 */ /* 0x000fc40000004100 */
[C---:B------:R-:W-:Y:S01]  /*3b060*/  FMUL.FTZ R218, R243.reuse, R218 ;  /* 0x000000daf3da7220 */ /* 0x040fe20000410000 */
[----:B------:R-:W-:Y:S02]  /*3b070*/  HADD2.F32 R224, -RZ, R127.H0_H0 ;  /* 0x2000007fffe07230 */ /* 0x000fe40000004100 */
[C---:B------:R-:W-:Y:S01]  /*3b080*/  FFMA.FTZ R139, R186.reuse, R139, R23 ;  /* 0x0000008bba8b7223 */ /* 0x040fe20000010017 */
[----:B------:R-:W-:Y:S02]  /*3b090*/  HADD2.F32 R193, -RZ, R58.H1_H1 ;  /* 0x3000003affc17230 */ /* 0x000fe40000004100 */
[----:B------:R-:W-:Y:S01]  /*3b0a0*/  FMUL.FTZ R214, R243, R214 ;  /* 0x000000d6f3d67220 */ /* 0x000fe20000410000 */
[----:B------:R-:W-:Y:S02]  /*3b0b0*/  HADD2.F32 R21, -RZ, R126.H1_H1 ;  /* 0x3000007eff157230 */ /* 0x000fe40000004100 */
[----:B------:R-:W-:Y:S01]  /*3b0c0*/  FFMA.FTZ R151, R186, R151, R224 ;  /* 0x00000097ba977223 */ /* 0x000fe200000100e0 */
[----:B------:R-:W-:-:S02]  /*3b0d0*/  HADD2.F32 R27, -RZ, R35.H1_H1 ;  /* 0x30000023ff1b7230 */ /* 0x000fc40000004100 */
[C---:B------:R-:W-:Y:S01]  /*3b0e0*/  FMUL.FTZ R224, R243.reuse, R180 ;  /* 0x000000b4f3e07220 */ /* 0x040fe20000410000 */
[----:B------:R-:W-:Y:S02]  /*3b0f0*/  HADD2.F32 R29, -RZ, R103.H1_H1 ;  /* 0x30000067ff1d7230 */ /* 0x000fe40000004100 */
[----:B------:R-:W-:Y:S01]  /*3b100*/  FFMA.FTZ R193, R222, R193, R21 ;  /* 0x000000c1dec17223 */ /* 0x000fe20000010015 */
[----:B------:R-:W-:Y:S02]  /*3b110*/  HADD2.F32 R21, -RZ, R59.H1_H1 ;  /* 0x3000003bff157230 */ /* 0x000fe40000004100 */
[----:B------:R-:W-:Y:S01]  /*3b120*/  FMUL.FTZ R216, R243, R216 ;  /* 0x000000d8f3d87220 */ /* 0x000fe20000410000 */
[----:B------:R-:W-:Y:S02]  /*3b130*/  HADD2.F32 R23, -RZ, R127.H1_H1 ;  /* 0x3000007fff177230 */ /* 0x000fe40000004100 */
[----:B------:R-:W-:Y:S01]  /*3b140*/  FFMA.FTZ R186, R220, R27, R29 ;  /* 0x0000001bdcba7223 */ /* 0x000fe2000001001d */
[----:B------:R-:W-:-:S02]  /*3b150*/  HADD2.F32 R27, -RZ, R36.H0_H0 ;  /* 0x20000024ff1b7230 */ /* 0x000fc40000004100 */
[C---:B------:R-:W-:Y:S01]  /*3b160*/  FADD.FTZ R210, -R25.reuse, R210 ;  /* 0x000000d219d27221 */ /* 0x040fe20000010100 */
[----:B------:R-:W-:Y:S02]  /*3b170*/  HADD2.F32 R29, -RZ, R96.H0_H0 ;  /* 0x20000060ff1d7230 */ /* 0x000fe40000004100 */
[----:B------:R-:W-:Y:S01]  /*3b180*/  FFMA.FTZ R180, R220, R21, R23 ;  /* 0x00000015dcb47223 */ /* 0x000fe20000010017 */
[----:B------:R-:W-:Y:S02]  /*3b190*/  HADD2.F32 R137, -RZ, R60.H0_H0 ;  /* 0x2000003cff897230 */ /* 0x000fe40000004100 */
[----:B------:R-:W-:Y:S01]  /*3b1a0*/  FADD.FTZ R212, -R25, R212 ;  /* 0x000000d419d47221 */ /* 0x000fe20000010100 */
[----:B------:R-:W-:Y:S02]  /*3b1b0*/  HADD2.F32 R222, -RZ, R120.H0_H0 ;  /* 0x20000078ffde7230 */ /* 0x000fe40000004100 */
[----:B------:R-:W-:Y:S01]  /*3b1c0*/  FFMA.FTZ R232, R224, R27, R29 ;  /* 0x0000001be0e87223 */ /* 0x000fe2000001001d */
[----:B------:R-:W-:-:S02]  /*3b1d0*/  HADD2.F32 R225, -RZ, R60.H1_H1 ;  /* 0x3000003cffe17230 */ /* 0x000fc40000004100 */
[C---:B------:R-:W-:Y:S01]  /*3b1e0*/  FMUL.FTZ R210, R243.reuse, R210 ;  /* 0x000000d2f3d27220 */ /* 0x040fe20000410000 */
[----:B------:R-:W-:Y:S02]  /*3b1f0*/  HADD2.F32 R21, -RZ, R120.H1_H1 ;  /* 0x30000078ff157230 */ /* 0x000fe40000004100 */
[----:B------:R-:W-:Y:S01]  /*3b200*/  FFMA.FTZ R224, R224, R137, R222 ;  /* 0x00000089e0e07223 */ /* 0x000fe200000100de */
[----:B------:R-:W-:Y:S02]  /*3b210*/  HADD2.F32 R23, -RZ, R37.H0_H0 ;  /* 0x20000025ff177230 */ /* 0x000fe40000004100 */
[----:B------:R-:W-:Y:S01]  /*3b220*/  FMUL.FTZ R212, R243, R212 ;  /* 0x000000d4f3d47220 */ /* 0x000fe20000410000 */
[----:B------:R-:W-:Y:S02]  /*3b230*/  HADD2.F32 R27, -RZ, R97.H0_H0 ;  /* 0x20000061ff1b7230 */ /* 0x000fe40000004100 */
[----:B------:R-:W-:Y:S01]  /*3b240*/  FFMA.FTZ R225, R218, R225, R21 ;  /* 0x000000e1dae17223 */ /* 0x000fe20000010015 */
[----:B------:R-:W-:-:S02]  /*3b250*/  HADD2.F32 R29, -RZ, R61.H0_H0 ;  /* 0x2000003dff1d7230 */ /* 0x000fc40000004100 */
[C---:B------:R-:W-:Y:S01]  /*3b260*/  FADD.FTZ R206, -R25.reuse, R206 ;  /* 0x000000ce19ce7221 */ /* 0x040fe20000010100 */
[----:B------:R-:W-:Y:S02]  /*3b270*/  HADD2.F32 R226, -RZ, R121.H0_H0 ;  /* 0x20000079ffe27230 */ /* 0x000fe40000004100 */
[C---:B------:R-:W-:Y:S01]  /*3b280*/  FFMA.FTZ R234, R214.reuse, R23, R27 ;  /* 0x00000017d6ea7223 */ /* 0x040fe2000001001b */
[----:B------:R-:W-:Y:S02]  /*3b290*/  HADD2.F32 R235, -RZ, R37.H1_H1 ;  /* 0x30000025ffeb7230 */ /* 0x000fe40000004100 */
[----:B------:R-:W-:Y:S01]  /*3b2a0*/  FADD.FTZ R208, -R25, R208 ;  /* 0x000000d019d07221 */ /* 0x000fe20000010100 */
[----:B------:R-:W-:Y:S02]  /*3b2b0*/  HADD2.F32 R137, -RZ, R97.H1_H1 ;  /* 0x30000061ff897230 */ /* 0x000fe40000004100 */
[----:B------:R-:W-:Y:S01]  /*3b2c0*/  FFMA.FTZ R226, R214, R29, R226 ;  /* 0x0000001dd6e27223 */ /* 0x000fe200000100e2 */
[----:B------:R-:W-:-:S02]  /*3b2d0*/  HADD2.F32 R227, -RZ, R61.H1_H1 ;  /* 0x3000003dffe37230 */ /* 0x000fc40000004100 */
[C---:B------:R-:W-:Y:S01]  /*3b2e0*/  FMUL.FTZ R206, R243.reuse, R206 ;  /* 0x000000cef3ce7220 */ /* 0x040fe20000410000 */
[----:B------:R-:W-:Y:S02]  /*3b2f0*/  HADD2.F32 R21, -RZ, R121.H1_H1 ;  /* 0x30000079ff157230 */ /* 0x000fe40000004100 */
[C---:B------:R-:W-:Y:S01]  /*3b300*/  FFMA.FTZ R235, R216.reuse, R235, R137 ;  /* 0x000000ebd8eb7223 */ /* 0x040fe20000010089 */
        /* <DEDUP_REMOVED lines=77> */
[----:B------:R-:W-:Y:S01]  /*3b7e0*/  FADD.FTZ R190, -R25, R190 ;  /* 0x000000be19be7221 */ /* 0x000fe20000010100 */
[----:B------:R-:W-:Y:S02]  /*3b7f0*/  HADD2.F32 R137, -RZ, R94.H1_H1 ;  /* 0x3000005eff897230 */ /* 0x000fe40000004100 */
[----:B------:R-:W-:Y:S01]  /*3b800*/  FFMA.FTZ R214, R214, R29, R198 ;  /* 0x0000001dd6d67223 */ /* 0x000fe200000100c6 */
[----:B------:R-:W-:Y:S02]  /*3b810*/  HADD2.F32 R215, -RZ, R66.H1_H1 ;  /* 0x30000042ffd77230 */ /* 0x000fe40000004100 */
[----:B------:R-:W-:Y:S01]  /*3b820*/  FMUL.FTZ R188, R243, R188 ;  /* 0x000000bcf3bc7220 */ /* 0x000fe20000410000 */
[----:B------:R-:W-:Y:S02]  /*3b830*/  HADD2.F32 R21, -RZ, R118.H1_H1 ;  /* 0x30000076ff157230 */ /* 0x000fe40000004100 */
[----:B------:R-:W-:Y:S01]  /*3b840*/  FFMA.FTZ R223, R196, R223, R137 ;  /* 0x000000dfc4df7223 */ /* 0x000fe20000010089 */
[----:B------:R-:W-:-:S02]  /*3b850*/  HADD2.F32 R147, -RZ, R43.H0_H0 ;  /* 0x2000002bff937230 */ /* 0x000fc40000004100 */
[----:B------:R-:W-:Y:S01]  /*3b860*/  FMUL.FTZ R190, R243, R190 ;  /* 0x000000bef3be7220 */ /* 0x000fe20000410000 */
        /* <DEDUP_REMOVED lines=22> */
[----:B------:R-:W-:-:S02]  /*3b9d0*/  HADD2.F32 R161, -RZ, R69.H0_H0 ;  /* 0x20000045ffa17230 */ /* 0x000fc40000004100 */
[----:B------:R-:W-:Y:S01]  /*3b9e0*/  FADD.FTZ R182, -R25, R182 ;  /* 0x000000b619b67221 */ /* 0x000fe20000010100 */
[----:B------:R-:W-:Y:S02]  /*3b9f0*/  HADD2.F32 R192, -RZ, R113.H0_H0 ;  /* 0x20000071ffc07230 */ /* 0x000fe40000004100 */
[----:B------:R-:W-:Y:S01]  /*3ba00*/  FFMA.FTZ R217, R194, R217, R21 ;  /* 0x000000d9c2d97223 */ /* 0x000fe20000010015 */
[----:B------:R-:W-:Y:S02]  /*3ba10*/  HADD2.F32 R27, -RZ, R45.H1_H1 ;  /* 0x3000002dff1b7230 */ /* 0x000fe40000004100 */
[----:B------:R-:W-:Y:S01]  /*3ba20*/  FMUL.FTZ R176, R243, R176 ;  /* 0x000000b0f3b07220 */ /* 0x000fe20000410000 */
[----:B------:R-:W-:Y:S02]  /*3ba30*/  HADD2.F32 R29, -RZ, R89.H1_H1 ;  /* 0x30000059ff1d7230 */ /* 0x000fe40000004100 */
        /* <DEDUP_REMOVED lines=10> */
[C---:B------:R-:W-:Y:S01]  /*3bae0*/  FMUL.FTZ R192, R243.reuse, R192 ;  /* 0x000000c0f3c07220 */ /* 0x040fe20000410000 */
[----:B------:R-:W-:Y:S02]  /*3baf0*/  HADD2.F32 R23, -RZ, R89.H0_H0 ;  /* 0x20000059ff177230 */ /* 0x000fe40000004100 */
[----:B------:R-:W-:Y:S01]  /*3bb00*/  FFMA.FTZ R203, R196, R203, R21 ;  /* 0x000000cbc4cb7223 */ /* 0x000fe20000010015 */
[----:B------:R-:W-:Y:S02]  /*3bb10*/  HADD2.F32 R27, -RZ, R46.H0_H0 ;  /* 0x2000002eff1b7230 */ /* 0x000fe40000004100 */
[----:B------:R-:W-:Y:S01]  /*3bb20*/  FMUL.FTZ R182, R243, R182 ;  /* 0x000000b6f3b67220 */ /* 0x000fe20000410000 */
[----:B------:R-:W-:Y:S02]  /*3bb30*/  HADD2.F32 R29, -RZ, R90.H0_H0 ;  /* 0x2000005aff1d7230 */ /* 0x000fe40000004100 */
[----:B------:R-:W-:Y:S01]  /*3bb40*/  FFMA.FTZ R153, R188, R153, R23 ;  /* 0x00000099bc997223 */ /* 0x000fe20000010017 */
[----:B------:R-:W-:-:S02]  /*3bb50*/  HADD2.F32 R21, -RZ, R69.H1_H1 ;  /* 0x30000045ff157230 */ /* 0x000fc40000004100 */
[C---:B------:R-:W-:Y:S01]  /*3bb60*/  FADD.FTZ R164, -R25.reuse, R164 ;  /* 0x000000a419a47221 */ /* 0x040fe20000010100 */
[----:B------:R-:W-:Y:S02]  /*3bb70*/  HADD2.F32 R23, -RZ, R113.H1_H1 ;  /* 0x30000071ff177230 */ /* 0x000fe40000004100 */
        /* <DEDUP_REMOVED lines=38> */
[----:B------:R-:W-:Y:S01]  /*3bde0*/  FMUL.FTZ R173, R243, R170 ;  /* 0x000000aaf3ad7220 */ /* 0x000fe20000410000 */
[----:B------:R-:W-:Y:S02]  /*3bdf0*/  HADD2.F32 R23, -RZ, R108.H1_H1 ;  /* 0x3000006cff177230 */ /* 0x000fe40000004100 */
[C---:B------:R-:W-:Y:S01]  /*3be00*/  FFMA.FTZ R164, R174.reuse, R29, R137 ;  /* 0x0000001daea47223 */ /* 0x040fe20000010089 */
[----:B------:R-:W-:Y:S02]  /*3be10*/  HADD2.F32 R176, -RZ, R49.H0_H0 ;  /* 0x20000031ffb07230 */ /* 0x000fe40000004100 */
[----:B------:R-:W-:Y:S01]  /*3be20*/  FADD.FTZ R136, -R25, R136 ;  /* 0x0000008819887221 */ /* 0x000fe20000010100 */
[----:B------:R-:W-:Y:S02]  /*3be30*/  HADD2.F32 R182, -RZ, R85.H0_H0 ;  /* 0x20000055ffb67230 */ /* 0x000fe40000004100 */
        /* <DEDUP_REMOVED lines=26> */
[----:B------:R-:W-:Y:S01]  /*3bfe0*/  FMUL.FTZ R20, R243, R20 ;  /* 0x00000014f3147220 */ /* 0x000fe20000410000 */
[----:B------:R-:W-:Y:S02]  /*3bff0*/  HADD2.F32 R192, -RZ, R86.H1_H1 ;  /* 0x30000056ffc07230 */ /* 0x000fe40000004100 */
[----:B------:R-:W-:Y:S01]  /*3c000*/  FFMA.FTZ R172, R27, R188, R29 ;  /* 0x000000bc1bac7223 */ /* 0x000fe2000001001d */
[----:B------:R-:W-:Y:S02]  /*3c010*/  HADD2.F32 R174, -RZ, R74.H1_H1 ;  /* 0x3000004affae7230 */ /* 0x000fe40000004100 */
[----:B------:R-:W-:Y:S01]  /*3c020*/  FMUL.FTZ R141, R243, R28 ;  /* 0x0000001cf38d7220 */ /* 0x000fe20000410000 */
        /* <DEDUP_REMOVED lines=30> */
[----:B------:R-:W-:Y:S02]  /*3c210*/  HADD2.F32 R156, -RZ, R76.H1_H1 ;  /* 0x3000004cff9c7230 */ /* 0x000fe40000004100 */
[----:B------:R-:W-:Y:S01]  /*3c220*/  FADD.FTZ R26, -R25, R26 ;  /* 0x0000001a191a7221 */ /* 0x000fe20000010100 */
[----:B------:R-:W-:Y:S02]  /*3c230*/  HADD2.F32 R29, -RZ, R53.H0_H0 ;  /* 0x20000035ff1d7230 */ /* 0x000fe40000004100 */
[----:B------:R-:W-:Y:S01]  /*3c240*/  FFMA.FTZ R28, R141, R182, R188 ;  /* 0x000000b68d1c7223 */ /* 0x000fe200000100bc */
[----:B------:R-:W-:Y:S01]  /*3c250*/  HADD2.F32 R182, -RZ, R104.H1_H1 ;  /* 0x30000068ffb67230 */ /* 0x000fe20000004100 */
[----:B------:R-:W0:Y:S01]  /*3c260*/  @!P1 LDC.64 R136, c[0x0][0x3c0] ;  /* 0x0000f000ff889b82 */ /* 0x000e220000000a00 */
[----:B------:R-:W-:-:S02]  /*3c270*/  HADD2.F32 R23, -RZ, R81.H0_H0 ;  /* 0x20000051ff177230 */ /* 0x000fc40000004100 */
[----:B------:R-:W-:Y:S01]  /*3c280*/  FMUL.FTZ R158, R243, R158 ;  /* 0x0000009ef39e7220 */ /* 0x000fe20000410000 */
[----:B------:R-:W-:Y:S02]  /*3c290*/  HADD2.F32 R157, -RZ, R77.H0_H0 ;  /* 0x2000004dff9d7230 */ /* 0x000fe40000004100 */
[----:B------:R-:W-:Y:S01]  /*3c2a0*/  FFMA.FTZ R21, R141, R156, R182 ;  /* 0x0000009c8d157223 */ /* 0x000fe200000100b6 */
        /* <DEDUP_REMOVED lines=10> */
[----:B------:R-:W-:Y:S01]  /*3c350*/  HADD2.F32 R192, -RZ, R53.H1_H1 ;  /* 0x30000035ffc07230 */ /* 0x000fe20000004100 */
[----:B------:R-:W-:Y:S01]  /*3c360*/  F2FP.F16.F32.PACK_AB R139, R186, R139 ;  /* 0x0000008bba8b723e */ /* 0x000fe200000000ff */
[----:B------:R-:W-:Y:S02]  /*3c370*/  HADD2.F32 R194, -RZ, R81.H1_H1 ;  /* 0x30000051ffc27230 */ /* 0x000fe40000004100 */
[----:B------:R-:W-:Y:S01]  /*3c380*/  FFMA.FTZ R156, R24, R141, R157 ;  /* 0x0000008d189c7223 */ /* 0x000fe2000001009d */
[----:B------:R-:W-:Y:S01]  /*3c390*/  HADD2.F32 R189, -RZ, R78.H0_H0 ;  /* 0x2000004effbd7230 */ /* 0x000fe20000004100 */
[----:B------:R-:W-:Y:S01]  /*3c3a0*/  F2FP.F16.F32.PACK_AB R149, R144, R149 ;  /* 0x000000959095723e */ /* 0x000fe200000000ff */
[----:B------:R-:W-:-:S02]  /*3c3b0*/  HADD2.F32 R188, -RZ, R106.H0_H0 ;  /* 0x2000006affbc7230 */ /* 0x000fc40000004100 */
[----:B------:R-:W-:Y:S01]  /*3c3c0*/  FFMA.FTZ R30, R183, R192, R194 ;  /* 0x000000c0b71e7223 */ /* 0x000fe200000100c2 */
[----:B------:R-:W-:Y:S02]  /*3c3d0*/  HADD2.F32 R157, -RZ, R54.H1_H1 ;  /* 0x30000036ff9d7230 */ /* 0x000fe40000004100 */
[----:B------:R-:W-:Y:S01]  /*3c3e0*/  FADD.FTZ R192, -R25, R140 ;  /* 0x0000008c19c07221 */ /* 0x000fe20000010100 */
[----:B------:R-:W-:Y:S02]  /*3c3f0*/  HADD2.F32 R141, -RZ, R82.H1_H1 ;  /* 0x30000052ff8d7230 */ /* 0x000fe40000004100 */
[----:B------:R-:W-:Y:S01]  /*3c400*/  FFMA.FTZ R24, R24, R189, R188 ;  /* 0x000000bd18187223 */ /* 0x000fe200000100bc */
[----:B------:R-:W-:Y:S02]  /*3c410*/  HADD2.F32 R183, -RZ, R78.H1_H1 ;  /* 0x3000004effb77230 */ /* 0x000fe40000004100 */
[----:B------:R-:W-:Y:S01]  /*3c420*/  FMUL.FTZ R192, R243, R192 ;  /* 0x000000c0f3c07220 */ /* 0x000fe20000410000 */
[----:B------:R-:W-:-:S02]  /*3c430*/  HADD2.F32 R182, -RZ, R106.H1_H1 ;  /* 0x3000006affb67230 */ /* 0x000fc40000004100 */
[C---:B------:R-:W-:Y:S01]  /*3c440*/  FFMA.FTZ R157, R158.reuse, R157, R141 ;  /* 0x0000009d9e9d7223 */ /* 0x040fe2000001008d */
[----:B------:R-:W-:Y:S01]  /*3c450*/  HADD2.F32 R189, -RZ, R55.H0_H0 ;  /* 0x20000037ffbd7230 */ /* 0x000fe20000004100 */
[----:B------:R-:W1:Y:S01]  /*3c460*/  @!P1 LDC.64 R140, c[0x0][0x3c8] ;  /* 0x0000f200ff8c9b82 */ /* 0x000e620000000a00 */
[----:B------:R-:W-:Y:S02]  /*3c470*/  HADD2.F32 R197, -RZ, R83.H0_H0 ;  /* 0x20000053ffc57230 */ /* 0x000fe40000004100 */
[----:B------:R-:W-:Y:S01]  /*3c480*/  FFMA.FTZ R25, R158, R183, R182 ;  /* 0x000000b79e197223 */ /* 0x000fe200000100b6 */
[----:B------:R-:W-:Y:S01]  /*3c490*/  HADD2.F32 R245, -RZ, R79.H0_H0 ;  /* 0x2000004ffff57230 */ /* 0x000fe20000004100 */
[----:B------:R-:W-:Y:S01]  /*3c4a0*/  F2FP.F16.F32.PACK_AB R151, R180, R151 ;  /* 0x00000097b497723e */ /* 0x000fe200000000ff */
[----:B------:R-:W-:Y:S02]  /*3c4b0*/  HADD2.F32 R188, -RZ, R107.H0_H0 ;  /* 0x2000006bffbc7230 */ /* 0x000fe40000004100 */
[----:B------:R-:W-:Y:S01]  /*3c4c0*/  FFMA.FTZ R158, R26, R189, R197 ;  /* 0x000000bd1a9e7223 */ /* 0x000fe200000100c5 */
[----:B0-----:R-:W-:Y:S01]  /*3c4d0*/  @!P1 IMAD.WIDE R136, R19, 0x4, R136 ;  /* 0x0000000413889825 */ /* 0x001fe200078e0288 */
[----:B------:R-:W0:Y:S01]  /*3c4e0*/  LDC.64 R182, c[0x0][0x428] ;  /* 0x00010a00ffb67b82 */ /* 0x000e220000000a00 */
[----:B------:R-:W-:-:S02]  /*3c4f0*/  F2FP.F16.F32.PACK_AB R150, R193, R150 ;  /* 0x00000096c196723e */ /* 0x000fc400000000ff */
[----:B------:R-:W-:Y:S01]  /*3c500*/  FFMA.FTZ R26, R26, R245, R188 ;  /* 0x000000f51a1a7223 */ /* 0x000fe200000100bc */
[----:B------:R-:W-:Y:S01]  /*3c510*/  HADD2.F32 R197, -RZ, R55.H1_H1 ;  /* 0x30000037ffc57230 */ /* 0x000fe20000004100 */
[----:B------:R2:W-:Y:S01]  /*3c520*/  @!P1 STG.E desc[UR6][R136.64], R159 ;  /* 0x0000009f88009986 */ /* 0x0005e2000c101906 */
[----:B------:R-:W-:Y:S01]  /*3c530*/  HADD2.F32 R195, -RZ, R107.H1_H1 ;  /* 0x3000006bffc37230 */ /* 0x000fe20000004100 */
[----:B------:R-:W-:Y:S01]  /*3c540*/  F2FP.F16.F32.PACK_AB R148, R181, R148 ;  /* 0x00000094b594723e */ /* 0x000fe200000000ff */
[----:B------:R-:W3:Y:S01]  /*3c550*/  LDC.64 R188, c[0x0][0x430] ;  /* 0x00010c00ffbc7b82 */ /* 0x000ee20000000a00 */
[----:B------:R-:W-:Y:S02]  /*3c560*/  F2FP.F16.F32.PACK_AB R147, R222, R147 ;  /* 0x00000093de93723e */ /* 0x000fe400000000ff */
[----:B------:R-:W-:Y:S02]  /*3c570*/  F2FP.F16.F32.PACK_AB R146, R223, R146 ;  /* 0x00000092df92723e */ /* 0x000fe400000000ff */
[----:B------:R-:W-:-:S02]  /*3c580*/  F2FP.F16.F32.PACK_AB R155, R208, R155 ;  /* 0x0000009bd09b723e */ /* 0x000fc400000000ff */
[----:B------:R-:W-:Y:S01]  /*3c590*/  F2FP.F16.F32.PACK_AB R154, R209, R154 ;  /* 0x0000009ad19a723e */ /* 0x000fe200000000ff */
[----:B-1----:R-:W-:Y:S01]  /*3c5a0*/  @!P1 IMAD.WIDE R140, R19, 0x4, R140 ;  /* 0x00000004138c9825 */ /* 0x002fe200078e028c */
[----:B--2---:R-:W-:Y:S02]  /*3c5b0*/  F2FP.F16.F32.PACK_AB R137, R184, R143 ;  /* 0x0000008fb889723e */ /* 0x004fe400000000ff */
[----:B------:R-:W-:Y:S01]  /*3c5c0*/  F2FP.F16.F32.PACK_AB R136, R142, R31 ;  /* 0x0000001f8e88723e */ /* 0x000fe200000000ff */
[----:B------:R-:W-:Y:S01]  /*3c5d0*/  HADD2.F32 R159, -RZ, R83.H1_H1 ;  /* 0x30000053ff9f7230 */ /* 0x000fe20000004100 */
[----:B------:R1:W-:Y:S01]  /*3c5e0*/  @!P1 STG.E desc[UR6][R140.64], R243 ;  /* 0x000000f38c009986 */ /* 0x0003e2000c101906 */
[----:B------:R-:W-:Y:S01]  /*3c5f0*/  HADD2.F32 R31, -RZ, R79.H1_H1 ;  /* 0x3000004fff1f7230 */ /* 0x000fe20000004100 */
[----:B------:R-:W-:Y:S01]  /*3c600*/  F2FP.F16.F32.PACK_AB R153, R206, R153 ;  /* 0x00000099ce99723e */ /* 0x000fe200000000ff */
[----:B0-----:R-:W-:-:S04]  /*3c610*/  IMAD.WIDE.U32 R142, R145, 0x10, R182 ;  /* 0x00000010918e7825 */ /* 0x001fc800078e00b6 */
[C---:B------:R-:W-:Y:S01]  /*3c620*/  FFMA.FTZ R159, R192.reuse, R197, R159 ;  /* 0x000000c5c09f7223 */ /* 0x040fe2000001009f */
[----:B------:R-:W-:Y:S01]  /*3c630*/  F2FP.F16.F32.PACK_AB R152, R207, R152 ;  /* 0x00000098cf98723e */ /* 0x000fe200000000ff */
[----:B------:R-:W-:Y:S01]  /*3c640*/  FFMA.FTZ R31, R192, R31, R195 ;  /* 0x0000001fc01f7223 */ /* 0x000fe200000100c3 */
[----:B------:R-:W-:Y:S01]  /*3c650*/  IMAD.WIDE.U32 R192, R199, 0x10, R182 ;  /* 0x00000010c7c07825 */ /* 0x000fe200078e00b6 */
[----:B------:R0:W-:Y:S01]  /*3c660*/  STG.E.128 desc[UR6][R142.64], R136 ;  /* 0x000000888e007986 */ /* 0x0001e2000c101d06 */
[----:B------:R-:W-:Y:S02]  /*3c670*/  F2FP.F16.F32.PACK_AB R163, R204, R163 ;  /* 0x000000a3cca3723e */ /* 0x000fe400000000ff */
[--C-:B---3--:R-:W-:Y:S01]  /*3c680*/  IMAD.WIDE.U32 R144, R145, 0x10, R188.reuse ;  /* 0x0000001091907825 */ /* 0x108fe200078e00bc */
[----:B-1----:R-:W-:Y:S02]  /*3c690*/  F2FP.F16.F32.PACK_AB R141, R227, R226 ;  /* 0x000000e2e38d723e */ /* 0x002fe400000000ff */
[----:B------:R-:W-:Y:S01]  /*3c6a0*/  F2FP.F16.F32.PACK_AB R140, R225, R224 ;  /* 0x000000e0e18c723e */ /* 0x000fe200000000ff */
[----:B------:R-:W-:Y:S01]  /*3c6b0*/  IMAD.WIDE.U32 R198, R199, 0x10, R188 ;  /* 0x00000010c7c67825 */ /* 0x000fe200078e00bc */
[----:B------:R1:W-:Y:S01]  /*3c6c0*/  STG.E.128 desc[UR6][R144.64], R148 ;  /* 0x0000009490007986 */ /* 0x0003e2000c101d06 */
[----:B------:R-:W-:-:S02]  /*3c6d0*/  F2FP.F16.F32.PACK_AB R162, R205, R162 ;  /* 0x000000a2cda2723e */ /* 0x000fc400000000ff */
[----:B------:R-:W-:Y:S01]  /*3c6e0*/  IMAD.WIDE.U32 R194, R201, 0x10, R182 ;  /* 0x00000010c9c27825 */ /* 0x000fe200078e00b6 */
[----:B------:R-:W-:Y:S02]  /*3c6f0*/  F2FP.F16.F32.PACK_AB R161, R202, R161 ;  /* 0x000000a1caa1723e */ /* 0x000fe400000000ff */
[----:B------:R-:W-:Y:S01]  /*3c700*/  F2FP.F16.F32.PACK_AB R160, R203, R160 ;  /* 0x000000a0cba0723e */ /* 0x000fe200000000ff */
[----:B------:R-:W-:Y:S01]  /*3c710*/  IMAD.WIDE.U32 R200, R201, 0x10, R188 ;  /* 0x00000010c9c87825 */ /* 0x000fe200078e00bc */
[----:B------:R-:W-:Y:S02]  /*3c720*/  F2FP.F16.F32.PACK_AB R167, R190, R167 ;  /* 0x000000a7bea7723e */ /* 0x000fe400000000ff */
[----:B0-----:R-:W-:Y:S01]  /*3c730*/  F2FP.F16.F32.PACK_AB R139, R239, R238 ;  /* 0x000000eeef8b723e */ /* 0x001fe200000000ff */
[----:B------:R-:W-:Y:S01]  /*3c740*/  IMAD.WIDE.U32 R196, R185, 0x10, R182 ;  /* 0x00000010b9c47825 */ /* 0x000fe200078e00b6 */
[----:B------:R-:W-:Y:S02]  /*3c750*/  F2FP.F16.F32.PACK_AB R138, R237, R236 ;  /* 0x000000eced8a723e */ /* 0x000fe400000000ff */
[----:B------:R-:W-:Y:S01]  /*3c760*/  F2FP.F16.F32.PACK_AB R137, R235, R234 ;  /* 0x000000eaeb89723e */ /* 0x000fe200000000ff */
[----:B------:R-:W-:Y:S01]  /*3c770*/  IMAD.WIDE.U32 R184, R185, 0x10, R188 ;  /* 0x00000010b9b87825 */ /* 0x000fe200078e00bc */
[----:B------:R-:W-:-:S02]  /*3c780*/  F2FP.F16.F32.PACK_AB R136, R233, R232 ;  /* 0x000000e8e988723e */ /* 0x000fc400000000ff */
[----:B------:R-:W-:Y:S01]  /*3c790*/  F2FP.F16.F32.PACK_AB R143, R231, R230 ;  /* 0x000000e6e78f723e */ /* 0x000fe200000000ff */
[----:B------:R-:W-:Y:S01]  /*3c7a0*/  IMAD.WIDE.U32 R180, R187, 0x10, R182 ;  /* 0x00000010bbb47825 */ /* 0x000fe200078e00b6 */
[----:B------:R-:W-:Y:S01]  /*3c7b0*/  F2FP.F16.F32.PACK_AB R142, R229, R228 ;  /* 0x000000e4e58e723e */ /* 0x000fe200000000ff */
[----:B------:R0:W-:Y:S01]  /*3c7c0*/  STG.E.128 desc[UR6][R192.64], R136 ;  /* 0x00000088c0007986 */ /* 0x0001e2000c101d06 */
[----:B-1----:R-:W-:Y:S01]  /*3c7d0*/  F2FP.F16.F32.PACK_AB R145, R221, R220 ;  /* 0x000000dcdd91723e */ /* 0x002fe200000000ff */
        /* <DEDUP_REMOVED lines=9> */
[----:B------:R-:W-:-:S02]  /*3c870*/  F2FP.F16.F32.PACK_AB R148, R211, R210 ;  /* 0x000000d2d394723e */ /* 0x000fc400000000ff */
[----:B------:R-:W-:Y:S02]  /*3c880*/  F2FP.F16.F32.PACK_AB R166, R191, R166 ;  /* 0x000000a6bfa6723e */ /* 0x000fe400000000ff */
[----:B------:R-:W-:Y:S01]  /*3c890*/  F2FP.F16.F32.PACK_AB R165, R165, R176 ;  /* 0x000000b0a5a5723e */ /* 0x000fe200000000ff */
[----:B------:R2:W-:Y:S01]  /*3c8a0*/  STG.E.128 desc[UR6][R200.64], R148 ;  /* 0x00000094c8007986 */ /* 0x0005e2000c101d06 */
[----:B------:R-:W-:Y:S02]  /*3c8b0*/  F2FP.F16.F32.PACK_AB R164, R164, R177 ;  /* 0x000000b1a4a4723e */ /* 0x000fe400000000ff */
[----:B0-----:R-:W-:Y:S01]  /*3c8c0*/  F2FP.F16.F32.PACK_AB R139, R175, R174 ;  /* 0x000000aeaf8b723e */ /* 0x001fe200000000ff */
[----:B------:R2:W-:Y:S01]  /*3c8d0*/  STG.E.128 desc[UR6][R196.64], R152 ;  /* 0x00000098c4007986 */ /* 0x0005e2000c101d06 */
[----:B------:R-:W-:Y:S02]  /*3c8e0*/  F2FP.F16.F32.PACK_AB R138, R173, R172 ;  /* 0x000000acad8a723e */ /* 0x000fe400000000ff */
[----:B------:R-:W-:Y:S01]  /*3c8f0*/  F2FP.F16.F32.PACK_AB R137, R170, R171 ;  /* 0x000000abaa89723e */ /* 0x000fe200000000ff */
[----:B------:R2:W-:Y:S01]  /*3c900*/  STG.E.128 desc[UR6][R184.64], R160 ;  /* 0x000000a0b8007986 */ /* 0x0005e2000c101d06 */
[----:B------:R-:W-:Y:S01]  /*3c910*/  F2FP.F16.F32.PACK_AB R136, R168, R169 ;  /* 0x000000a9a888723e */ /* 0x000fe200000000ff */
[----:B-1----:R-:W0:Y:S01]  /*3c920*/  LDC.64 R144, c[0x0][0x380] ;  /* 0x0000e000ff907b82 */ /* 0x002e220000000a00 */
[----:B------:R-:W-:Y:S01]  /*3c930*/  F2FP.F16.F32.PACK_AB R143, R159, R158 ;  /* 0x0000009e9f8f723e */ /* 0x000fe200000000ff */
[----:B------:R2:W-:Y:S01]  /*3c940*/  STG.E.128 desc[UR6][R180.64], R164 ;  /* 0x000000a4b4007986 */ /* 0x0005e2000c101d06 */
[----:B------:R-:W-:-:S02]  /*3c950*/  F2FP.F16.F32.PACK_AB R142, R157, R156 ;  /* 0x0000009c9d8e723e */ /* 0x000fc400000000ff */
[----:B------:R-:W-:Y:S01]  /*3c960*/  F2FP.F16.F32.PACK_AB R141, R30, R29 ;  /* 0x0000001d1e8d723e */ /* 0x000fe200000000ff */
[----:B------:R2:W-:Y:S01]  /*3c970*/  STG.E.128 desc[UR6][R186.64], R136 ;  /* 0x00000088ba007986 */ /* 0x0005e2000c101d06 */
[----:B------:R-:W-:Y:S02]  /*3c980*/  F2FP.F16.F32.PACK_AB R140, R28, R27 ;  /* 0x0000001b1c8c723e */ /* 0x000fe400000000ff */
[----:B------:R-:W-:Y:S02]  /*3c990*/  F2FP.F16.F32.PACK_AB R31, R31, R26 ;  /* 0x0000001a1f1f723e */ /* 0x000fe400000000ff */
[----:B------:R-:W-:Y:S01]  /*3c9a0*/  F2FP.F16.F32.PACK_AB R30, R25, R24 ;  /* 0x00000018191e723e */ /* 0x000fe200000000ff */
[----:B------:R2:W-:Y:S01]  /*3c9b0*/  STG.E.128 desc[UR6][R182.64], R140 ;  /* 0x0000008cb6007986 */ /* 0x0005e2000c101d06 */
[----:B------:R-:W-:Y:S02]  /*3c9c0*/  F2FP.F16.F32.PACK_AB R29, R23, R22 ;  /* 0x00000016171d723e */ /* 0x000fe400000000ff */
[----:B------:R-:W-:-:S05]  /*3c9d0*/  F2FP.F16.F32.PACK_AB R28, R21, R20 ;  /* 0x00000014151c723e */ /* 0x000fca00000000ff */
[----:B------:R2:W-:Y:S01]  /*3c9e0*/  STG.E.128 desc[UR6][R188.64], R28 ;  /* 0x0000001cbc007986 */ /* 0x0005e2000c101d06 */
[----:B0-----:R-:W-:-:S04]  /*3c9f0*/  LEA R19, R144, R19, 0x2 ;  /* 0x0000001390137211 */ /* 0x001fc800078e10ff */
[----:B------:R-:W-:-:S13]  /*3ca00*/  ISETP.GE.AND P1, PT, R19, R145, PT ;  /* 0x000000911300720c */ /* 0x000fda0003f26270 */
[----:B--2---:R-:W-:Y:S05]  /*3ca10*/  @!P1 BRA `(.L_x_5031) ;  /* 0xfffffc4400d49947 */ /* 0x004fea000383ffff */
[----:B------:R-:W-:Y:S05]  /*3ca20*/  EXIT ;  /* 0x000000000000794d */ /* 0x000fea0003800000 */
.L_x_5030:
[----:B------:R-:W-:Y:S01]  /*3ca30*/  HFMA2 R31, -RZ, RZ, 0, 5.9604644775390625e-08 ;  /* 0x00000001ff1f7431 */ /* 0x000fe200000001ff */
[----:B------:R-:W-:Y:S01]  /*3ca40*/  BSSY B0, `(.L_x_5032) ;  /* 0x0000007000007945 */ /* 0x000fe20003800000 */
[----:B------:R-:W-:Y:S01]  /*3ca50*/  IMAD.MOV.U32 R150, RZ, RZ, R21 ;  /* 0x000000ffff967224 */ /* 0x000fe200078e0015 */
[----:B------:R-:W-:Y:S01]  /*3ca60*/  MOV R29, 0xffffffff ;  /* 0xffffffff001d7802 */ /* 0x000fe20000000f00 */
[----:B------:R-:W-:-:S07]  /*3ca70*/  IMAD.MOV.U32 R230, RZ, RZ, 0x1f ;  /* 0x0000001fffe67424 */ /* 0x000fce00078e00ff */
[----:B0-----:R-:W-:Y:S05]  /*3ca80*/  WARPSYNC.COLLECTIVE R29, `(.L_x_5033) ;  /* 0x000000001d087348 */ /* 0x001fea0003c00000 */
[----:B------:R1:W2:Y:S02]  /*3ca90*/  SHFL.BFLY P2, R148, R150, R31, R230 ;  /* 0x0c00001f96947389 */ /* 0x0002a400000400e6 */
[----:B012---:R-:W-:Y:S05]  /*3caa0*/  ENDCOLLECTIVE ;  /* 0x000000000000791b */ /* 0x007fea0003800000 */
.L_x_5033:
[----:B------:R-:W-:Y:S05]  /*3cab0*/  BSYNC B0 ;  /* 0x0000000000007941 */ /* 0x000fea0003800000 */
.L_x_5032:
[----:B------:R-:W-:Y:S02]  /*3cac0*/  IMAD.MOV.U32 R138, RZ, RZ, R148 ;  /* 0x000000ffff8a7224 */ /* 0x000fe400078e0094 */
[----:B------:R-:W-:Y:S02]  /*3cad0*/  HFMA2 R230, -RZ, RZ, 0, 1.847743988037109375e-06 ;  /* 0x0000001fffe67431 */ /* 0x000fe400000001ff */
[----:B------:R-:W-:Y:S02]  /*3cae0*/  IMAD.MOV.U32 R31, RZ, RZ, 0x2 ;  /* 0x00000002ff1f7424 */ /* 0x000fe400078e00ff */
[----:B------:R-:W-:Y:S01]  /*3caf0*/  FADD.FTZ R138, R21, R138 ;  /* 0x0000008a158a7221 */ /* 0x000fe20000010000 */
[----:B------:R-:W-:-:S04]  /*3cb00*/  IMAD.MOV.U32 R29, RZ, RZ, -0x1 ;  /* 0xffffffffff1d7424 */ /* 0x000fc800078e00ff */
[----:B------:R-:W-:-:S07]  /*3cb10*/  MOV R150, R138 ;  /* 0x0000008a00967202 */ /* 0x000fce0000000f00 */
[----:B------:R-:W-:Y:S05]  /*3cb20*/  WARPSYNC.COLLECTIVE R29, `(.L_x_5034) ;  /* 0x000000001d087348 */ /* 0x000fea0003c00000 */
[----:B------:R0:W1:Y:S02]  /*3cb30*/  SHFL.BFLY P2, R148, R150, R31, R230 ;  /* 0x0c00001f96947389 */ /* 0x00006400000400e6 */
[----:B01----:R-:W-:Y:S05]  /*3cb40*/  ENDCOLLECTIVE ;  /* 0x000000000000791b */ /* 0x003fea0003800000 */
.L_x_5034:
[----:B------:R-:W-:Y:S01]  /*3cb50*/  HFMA2 R31, -RZ, RZ, 0, 2.384185791015625e-07 ;  /* 0x00000004ff1f7431 */ /* 0x000fe200000001ff */
[----:B------:R-:W-:-:S05]  /*3cb60*/  MOV R23, R148 ;  /* 0x0000009400177202 */ /* 0x000fca0000000f00 */
[----:B------:R-:W-:-:S04]  /*3cb70*/  FADD.FTZ R25, R138, R23 ;  /* 0x000000178a197221 */ /* 0x000fc80000010000 */
[----:B------:R-:W-:-:S07]  /*3cb80*/  IMAD.MOV.U32 R150, RZ, RZ, R25 ;  /* 0x000000ffff967224 */ /* 0x000fce00078e0019 */
[----:B------:R-:W-:Y:S05]  /*3cb90*/  WARPSYNC.COLLECTIVE R29, `(.L_x_5035) ;  /* 0x000000001d087348 */ /* 0x000fea0003c00000 */
[----:B------:R0:W1:Y:S02]  /*3cba0*/  SHFL.BFLY P2, R148, R150, R31, R230 ;  /* 0x0c00001f96947389 */ /* 0x00006400000400e6 */
[----:B01----:R-:W-:Y:S05]  /*3cbb0*/  ENDCOLLECTIVE ;  /* 0x000000000000791b */ /* 0x003fea0003800000 */
.L_x_5035:
[----:B------:R-:W-:Y:S02]  /*3cbc0*/  IMAD.MOV.U32 R31, RZ, RZ, 0x8 ;  /* 0x00000008ff1f7424 */ /* 0x000fe400078e00ff */
[----:B------:R-:W-:-:S04]  /*3cbd0*/  IMAD.MOV.U32 R142, RZ, RZ, R148 ;  /* 0x000000ffff8e7224 */ /* 0x000fc800078e0094 */
[----:B------:R-:W-:-:S05]  /*3cbe0*/  FADD.FTZ R142, R25, R142 ;  /* 0x0000008e198e7221 */ /* 0x000fca0000010000 */
[----:B------:R-:W-:-:S07]  /*3cbf0*/  MOV R150, R142 ;  /* 0x0000008e00967202 */ /* 0x000fce0000000f00 */
[----:B------:R-:W-:Y:S05]  /*3cc00*/  WARPSYNC.COLLECTIVE R29, `(.L_x_5036) ;  /* 0x000000001d087348 */ /* 0x000fea0003c00000 */
[----:B------:R0:W1:Y:S02]  /*3cc10*/  SHFL.BFLY P2, R148, R150, R31, R230 ;  /* 0x0c00001f96947389 */ /* 0x00006400000400e6 */
[----:B01----:R-:W-:Y:S05]  /*3cc20*/  ENDCOLLECTIVE ;  /* 0x000000000000791b */ /* 0x003fea0003800000 */
.L_x_5036:
[----:B------:R-:W-:Y:S01]  /*3cc30*/  HFMA2 R31, -RZ, RZ, 0, 9.5367431640625e-07 ;  /* 0x00000010ff1f7431 */ /* 0x000fe200000001ff */
[----:B------:R-:W-:-:S05]  /*3cc40*/  MOV R23, R148 ;  /* 0x0000009400177202 */ /* 0x000fca0000000f00 */
[----:B------:R-:W-:Y:S02]  /*3cc50*/  FADD.FTZ R27, R142, R23 ;  /* 0x000000178e1b7221 */ /* 0x000fe40000010000 */
[----:B------:R-:W0:Y:S02]  /*3cc60*/  LDC R23, c[0x0][0x400] ;  /* 0x00010000ff177b82 */ /* 0x000e240000000800 */
[----:B------:R-:W-:-:S07]  /*3cc70*/  IMAD.MOV.U32 R150, RZ, RZ, R27 ;  /* 0x000000ffff967224 */ /* 0x000fce00078e001b */
[----:B0-----:R-:W-:Y:S05]  /*3cc80*/  WARPSYNC.COLLECTIVE R29, `(.L_x_5037) ;  /* 0x000000001d087348 */ /* 0x001fea0003c00000 */
[----:B------:R1:W2:Y:S02]  /*3cc90*/  SHFL.BFLY P2, R148, R150, R31, R230 ;  /* 0x0c00001f96947389 */ /* 0x0002a400000400e6 */
[----:B012---:R-:W-:Y:S05]  /*3cca0*/  ENDCOLLECTIVE ;  /* 0x000000000000791b */ /* 0x007fea0003800000 */
.L_x_5037:
[----:B------:R-:W-:Y:S01]  /*3ccb0*/  MOV R31, 0x1 ;  /* 0x00000001001f7802 */ /* 0x000fe20000000f00 */
        /* <DEDUP_REMOVED lines=97> */
[----:B------:R-:W-:-:S04]  /*3d2d0*/  FFMA.FTZ R21, R138, R138, R21 ;  /* 0x0000008a8a157223 */ /* 0x000fc80000010015 */
[----:B------:R-:W-:-:S07]  /*3d2e0*/  IMAD.MOV.U32 R150, RZ, RZ, R21 ;  /* 0x000000ffff967224 */ /* 0x000fce00078e0015 */
[----:B------:R-:W-:Y:S05]  /*3d2f0*/  WARPSYNC.COLLECTIVE R29, `(.L_x_5038) ;  /* 0x000000001d087348 */ /* 0x000fea0003c00000 */
[----:B------:R0:W1:Y:S02]  /*3d300*/  SHFL.BFLY P2, R148, R150, R31, R230 ;  /* 0x0c00001f96947389 */ /* 0x00006400000400e6 */
[----:B01----:R-:W-:Y:S05]  /*3d310*/  ENDCOLLECTIVE ;  /* 0x000000000000791b */ /* 0x003fea0003800000 */
.L_x_5038:
[----:B------:R-:W-:Y:S02]  /*3d320*/  IMAD.MOV.U32 R31, RZ, RZ, 0x2 ;  /* 0x00000002ff1f7424 */ /* 0x000fe400078e00ff */
[----:B------:R-:W-:-:S04]  /*3d330*/  IMAD.MOV.U32 R138, RZ, RZ, R148 ;  /* 0x000000ffff8a7224 */ /* 0x000fc800078e0094 */
[----:B------:R-:W-:-:S05]  /*3d340*/  FADD.FTZ R138, R21, R138 ;  /* 0x0000008a158a7221 */ /* 0x000fca0000010000 */
[----:B------:R-:W-:-:S07]  /*3d350*/  MOV R150, R138 ;  /* 0x0000008a00967202 */ /* 0x000fce0000000f00 */
[----:B------:R-:W-:Y:S05]  /*3d360*/  WARPSYNC.COLLECTIVE R29, `(.L_x_5039) ;  /* 0x000000001d087348 */ /* 0x000fea0003c00000 */
[----:B------:R0:W1:Y:S02]  /*3d370*/  SHFL.BFLY P2, R148, R150, R31, R230 ;  /* 0x0c00001f96947389 */ /* 0x00006400000400e6 */
[----:B01----:R-:W-:Y:S05]  /*3d380*/  ENDCOLLECTIVE ;  /* 0x000000000000791b */ /* 0x003fea0003800000 */
.L_x_5039:
[----:B------:R-:W-:Y:S01]  /*3d390*/  HFMA2 R31, -RZ, RZ, 0, 2.384185791015625e-07 ;  /* 0x00000004ff1f7431 */ /* 0x000fe200000001ff */
[----:B------:R-:W-:-:S05]  /*3d3a0*/  MOV R25, R148 ;  /* 0x0000009400197202 */ /* 0x000fca0000000f00 */
[----:B------:R-:W-:-:S04]  /*3d3b0*/  FADD.FTZ R25, R138, R25 ;  /* 0x000000198a197221 */ /* 0x000fc80000010000 */
[----:B------:R-:W-:-:S07]  /*3d3c0*/  IMAD.MOV.U32 R150, RZ, RZ, R25 ;  /* 0x000000ffff967224 */ /* 0x000fce00078e0019 */
[----:B------:R-:W-:Y:S05]  /*3d3d0*/  WARPSYNC.COLLECTIVE R29, `(.L_x_5040) ;  /* 0x000000001d087348 */ /* 0x000fea0003c00000 */
[----:B------:R0:W1:Y:S02]  /*3d3e0*/  SHFL.BFLY P2, R148, R150, R31, R230 ;  /* 0x0c00001f96947389 */ /* 0x00006400000400e6 */
[----:B01----:R-:W-:Y:S05]  /*3d3f0*/  ENDCOLLECTIVE ;  /* 0x000000000000791b */ /* 0x003fea0003800000 */
.L_x_5040:
[----:B------:R-:W-:Y:S02]  /*3d400*/  IMAD.MOV.U32 R31, RZ, RZ, 0x8 ;  /* 0x00000008ff1f7424 */ /* 0x000fe400078e00ff */
[----:B------:R-:W-:-:S04]  /*3d410*/  IMAD.MOV.U32 R142, RZ, RZ, R148 ;  /* 0x000000ffff8e7224 */ /* 0x000fc800078e0094 */
[----:B------:R-:W-:-:S05]  /*3d420*/  FADD.FTZ R142, R25, R142 ;  /* 0x0000008e198e7221 */ /* 0x000fca0000010000 */
[----:B------:R-:W-:-:S07]  /*3d430*/  MOV R150, R142 ;  /* 0x0000008e00967202 */ /* 0x000fce0000000f00 */
[----:B------:R-:W-:Y:S05]  /*3d440*/  WARPSYNC.COLLECTIVE R29, `(.L_x_5041) ;  /* 0x000000001d087348 */ /* 0x000fea0003c00000 */
[----:B------:R0:W1:Y:S02]  /*3d450*/  SHFL.BFLY P2, R148, R150, R31, R230 ;  /* 0x0c00001f96947389 */ /* 0x00006400000400e6 */
[----:B01----:R-:W-:Y:S05]  /*3d460*/  ENDCOLLECTIVE ;  /* 0x000000000000791b */ /* 0x003fea0003800000 */
.L_x_5041:
[----:B------:R-:W-:Y:S01]  /*3d470*/  HFMA2 R31, -RZ, RZ, 0, 9.5367431640625e-07 ;  /* 0x00000010ff1f7431 */ /* 0x000fe200000001ff */
[----:B------:R-:W-:-:S05]  /*3d480*/  MOV R27, R148 ;  /* 0x00000094001b7202 */ /* 0x000fca0000000f00 */
[----:B------:R-:W-:-:S04]  /*3d490*/  FADD.FTZ R27, R142, R27 ;  /* 0x0000001b8e1b7221 */ /* 0x000fc80000010000 */
[----:B------:R-:W-:-:S07]  /*3d4a0*/  IMAD.MOV.U32 R150, RZ, RZ, R27 ;  /* 0x000000ffff967224 */ /* 0x000fce00078e001b */
[----:B------:R-:W-:Y:S05]  /*3d4b0*/  WARPSYNC.COLLECTIVE R29, `(.L_x_5042) ;  /* 0x000000001d087348 */ /* 0x000fea0003c00000 */
[----:B------:R0:W1:Y:S02]  /*3d4c0*/  SHFL.BFLY P2, R148, R150, R31, R230 ;  /* 0x0c00001f96947389 */ /* 0x00006400000400e6 */
[----:B01----:R-:W-:Y:S05]  /*3d4d0*/  ENDCOLLECTIVE ;  /* 0x000000000000791b */ /* 0x003fea0003800000 */
.L_x_5042:
[----:B------:R-:W-:Y:S05]  /*3d4e0*/  BRA `(.L_x_5043) ;  /* 0xffffffd400dc7947 */ /* 0x000fea000383ffff */
.L_x_5044:
        /* <DEDUP_REMOVED lines=9> */
.L_x_33257:


//--------------------- .text._ZN10layer_norm31ln_parallel_residual_fwd_kernelINS_13Kernel_traitsI6__halfS2_S2_S2_fjLj1536ELj1ELj4ELj1ELj16ENS_18Kernel_traits_baseILj1536ES2_S2_S2_S2_fjLj128EEEEELb1ELb1ELb0EEEvNS_9FwdParamsE --------------------------
	.section	.text._ZN10layer_norm31ln_parallel_residual_fwd_kernelINS_13Kernel_traitsI6__halfS2_S2_S2_fjLj1536ELj1ELj4ELj1ELj16ENS_18Kernel_traits_baseILj1536ES2_S2_S2_S2_fjLj128EEEEELb1ELb1ELb0EEEvNS_9FwdParamsE,"ax",@progbits
	.align	128
        .global         _ZN10layer_norm31ln_parallel_residual_fwd_kernelINS_13Kernel_traitsI6__halfS2_S2_S2_fjLj1536ELj1ELj4ELj1ELj16ENS_18Kernel_traits_baseILj1536ES2_S2_S2_S2_fjLj128EEEEELb1ELb1ELb0EEEvNS_9FwdParamsE
        .type           _ZN10layer_norm31ln_parallel_residual_fwd_kernelINS_13Kernel_traitsI6__halfS2_S2_S2_fjLj1536ELj1ELj4ELj1ELj16ENS_18Kernel_traits_baseILj1536ES2_S2_S2_S2_fjLj128EEEEELb1ELb1ELb0EEEvNS_9FwdParamsE,@function
        .size           _ZN10layer_norm31ln_parallel_residual_fwd_kernelINS_13Kernel_traitsI6__halfS2_S2_S2_fjLj1536ELj1ELj4ELj1ELj16ENS_18Kernel_traits_baseILj1536ES2_S2_S2_S2_fjLj128EEEEELb1ELb1ELb0EEEvNS_9FwdParamsE,(.L_x_33258 - _ZN10layer_norm31ln_parallel_residual_fwd_kernelINS_13Kernel_traitsI6__halfS2_S2_S2_fjLj1536ELj1ELj4ELj1ELj16ENS_18Kernel_traits_baseILj1536ES2_S2_S2_S2_fjLj128EEEEELb1ELb1ELb0EEEvNS_9FwdParamsE)
        .other          _ZN10layer_norm31ln_parallel_residual_fwd_kernelINS_13Kernel_traitsI6__halfS2_S2_S2_fjLj1536ELj1ELj4ELj1ELj16ENS_18Kernel_traits_baseILj1536ES2_S2_S2_S2_fjLj128EEEEELb1ELb1ELb0EEEvNS_9FwdParamsE,@"STO_CUDA_ENTRY STV_DEFAULT"
_ZN10layer_norm31ln_parallel_residual_fwd_kernelINS_13Kernel_traitsI6__halfS2_S2_S2_fjLj1536ELj1ELj4ELj1ELj16ENS_18Kernel_traits_baseILj1536ES2_S2_S2_S2_fjLj128EEEEELb1ELb1ELb0EEEvNS_9FwdParamsE:
.text._ZN10layer_norm31ln_parallel_residual_fwd_kernelINS_13Kernel_traitsI6__halfS2_S2_S2_fjLj1536ELj1ELj4ELj1ELj16ENS_18Kernel_traits_baseILj1536ES2_S2_S2_S2_fjLj128EEEEELb1ELb1ELb0EEEvNS_9FwdParamsE:
[----:B------:R-:W-:Y:S01]  /*0000*/  LDC R1, c[0x0][0x37c] ;  /* 0x0000df00ff017b82 */ /* 0x000fe20000000800 */
[----:B------:R-:W0:Y:S07]  /*0010*/  LDCU.U8 UR4, c[0x0][0x464] ;  /* 0x00008c80ff0477ac */ /* 0x000e2e0008000000 */
[----:B------:R-:W1:Y:S01]  /*0020*/  LDC R18, c[0x0][0x458] ;  /* 0x00011600ff127b82 */ /* 0x000e620000000800 */
[----:B------:R-:W1:Y:S07]  /*0030*/  LDCU.64 UR6, c[0x0][0x358] ;  /* 0x00006b00ff0677ac */ /* 0x000e6e0008000a00 */
[----:B------:R-:W1:Y:S01]  /*0040*/  LDC R19, c[0x0][0x45c] ;  /* 0x00011700ff137b82 */ /* 0x000e620000000800 */
[----:B------:R-:W2:Y:S01]  /*0050*/  S2R R23, SR_TID.X ;  /* 0x0000000000177919 */ /* 0x000ea20000002100 */
[----:B------:R-:W3:Y:S06]  /*0060*/  LDCU.64 UR8, c[0x0][0x438] ;  /* 0x00008700ff0877ac */ /* 0x000eec0008000a00 */
[----:B------:R-:W4:Y:S01]  /*0070*/  LDC R7, c[0x0][0x388] ;  /* 0x0000e200ff077b82 */ /* 0x000f220000000800 */
[----:B0-----:R-:W-:Y:S01]  /*0080*/  ISETP.NE.AND P0, PT, RZ, UR4, PT ;  /* 0x00000004ff007c0c */ /* 0x001fe2000bf05270 */
[----:B------:R-:W0:Y:S06]  /*0090*/  LDCU.64 UR4, c[0x0][0x450] ;  /* 0x00008a00ff0477ac */ /* 0x000e2c0008000a00 */
[----:B------:R-:W5:Y:S06]  /*00a0*/  LDC R4, c[0x0][0x360] ;  /* 0x0000d800ff047b82 */ /* 0x000f6c0000000800 */
[----:B-1----:R-:W5:Y:S02]  /*00b0*/  @P0 LDG.E.64 R2, desc[UR6][R18.64] ;  /* 0x0000000612020981 */ /* 0x002f64000c1e1b00 */
[----:B------:R-:W1:Y:S01]  /*00c0*/  @P0 LDC R5, c[0x0][0x460] ;  /* 0x00011800ff050b82 */ /* 0x000e620000000800 */
[----:B0-----:R-:W-:-:S02]  /*00d0*/  IMAD.U32 R132, RZ, RZ, UR4 ;  /* 0x00000004ff847e24 */ /* 0x001fc4000f8e00ff */
[----:B------:R-:W-:-:S06]  /*00e0*/  IMAD.U32 R133, RZ, RZ, UR5 ;  /* 0x00000005ff857e24 */ /* 0x000fcc000f8e00ff */
[----:B------:R-:W5:Y:S01]  /*00f0*/  @P0 LDG.E.64 R132, desc[UR6][R132.64] ;  /* 0x0000000684840981 */ /* 0x000f62000c1e1b00 */
[----:B------:R-:W0:Y:S01]  /*0100*/  S2UR UR5, SR_CTAID.X ;  /* 0x00000000000579c3 */ /* 0x000e220000002500 */
[----:B---3--:R-:W-:Y:S01]  /*0110*/  UISETP.NE.U32.AND UP0, UPT, UR8, URZ, UPT ;  /* 0x000000ff0800728c */ /* 0x008fe2000bf05070 */
[----:B--2---:R-:W-:Y:S01]  /*0120*/  LOP3.LUT R26, R23, 0x1f, RZ, 0xc0, !PT ;  /* 0x0000001f171a7812 */ /* 0x004fe200078ec0ff */
[----:B------:R-:W-:Y:S01]  /*0130*/  BSSY.RECONVERGENT B0, `(.L_x_5045) ;  /* 0x0000084000007945 */ /* 0x000fe20003800200 */
[----:B----4-:R-:W-:Y:S01]  /*0140*/  SHF.R.S32.HI R0, RZ, 0x1f, R7 ;  /* 0x0000001fff007819 */ /* 0x010fe20000011407 */
[----:B------:R-:W-:Y:S01]  /*0150*/  UISETP.NE.AND.EX UP0, UPT, UR9, URZ, UPT, UP0 ;  /* 0x000000ff0900728c */ /* 0x000fe2000bf05300 */
[----:B------:R-:W-:Y:S02]  /*0160*/  MOV R13, R26 ;  /* 0x0000001a000d7202 */ /* 0x000fe40000000f00 */
[----:B------:R-:W-:Y:S01]  /*0170*/  LEA.HI R0, R0, R7, RZ, 0x3 ;  /* 0x0000000700007211 */ /* 0x000fe200078f18ff */
[----:B0-----:R-:W-:-:S02]  /*0180*/  USHF.L.U32 UR4, UR5, 0x2, URZ ;  /* 0x0000000205047899 */ /* 0x001fc400080006ff */
[--C-:B-----5:R-:W-:Y:S01]  /*0190*/  IMAD R25, R4, UR5, R23.reuse ;  /* 0x0000000504197c24 */ /* 0x120fe2000f8e0217 */
[----:B------:R-:W-:-:S04]  /*01a0*/  SHF.R.U32.HI R23, RZ, 0x5, R23 ;  /* 0x00000005ff177819 */ /* 0x000fc80000011617 */
[----:B------:R-:W-:Y:S02]  /*01b0*/  LOP3.LUT R23, R23, UR4, RZ, 0xfc, !PT ;  /* 0x0000000417177c12 */ /* 0x000fe4000f8efcff */
[----:B-1----:R-:W-:Y:S02]  /*01c0*/  @P0 IADD3 R18, P1, PT, R2, R5, RZ ;  /* 0x0000000502120210 */ /* 0x002fe40007f3e0ff */
[----:B------:R-:W-:-:S03]  /*01d0*/  LOP3.LUT R5, R13, 0x1f, RZ, 0x3c, !PT ;  /* 0x0000001f0d057812 */ /* 0x000fc600078e3cff */
[----:B------:R-:W-:Y:S01]  /*01e0*/  @P0 IMAD.X R19, RZ, RZ, R3, P1 ;  /* 0x000000ffff130224 */ /* 0x000fe200008e0603 */
[----:B------:R-:W-:-:S04]  /*01f0*/  LEA.HI.SX32 R24, R0, R5, 0x1d ;  /* 0x0000000500187211 */ /* 0x000fc800078feaff */
[--C-:B------:R-:W-:Y:S01]  /*0200*/  SHF.R.U64 R22, R18, 0x2, R19.reuse ;  /* 0x0000000212167819 */ /* 0x100fe20000001213 */
[C---:B------:R-:W-:Y:S01]  /*0210*/  VIADD R86, R132.reuse, 0x9e3779b9 ;  /* 0x9e3779b984567836 */ /* 0x040fe20000000000 */
[C---:B------:R-:W-:Y:S01]  /*0220*/  IADD3 R87, PT, PT, R133.reuse, -0x4498517b, RZ ;  /* 0xbb67ae8585577810 */ /* 0x040fe20007ffe0ff */
[C---:B------:R-:W-:Y:S01]  /*0230*/  VIADD R88, R132.reuse, 0x3c6ef372 ;  /* 0x3c6ef37284587836 */ /* 0x040fe20000000000 */
[C---:B------:R-:W-:Y:S01]  /*0240*/  IADD3 R11, PT, PT, R132.reuse, -0x255992d5, RZ ;  /* 0xdaa66d2b840b7810 */ /* 0x040fe20007ffe0ff */
[C---:B------:R-:W-:Y:S01]  /*0250*/  VIADD R89, R133.reuse, 0x76cf5d0a ;  /* 0x76cf5d0a85597836 */ /* 0x040fe20000000000 */
[C---:B------:R-:W-:Y:S01]  /*0260*/  IADD3 R9, PT, PT, R133.reuse, -0x126145ec, RZ ;  /* 0xed9eba1485097810 */ /* 0x040fe20007ffe0ff */
[C---:B------:R-:W-:Y:S01]  /*0270*/  VIADD R12, R133.reuse, 0x32370b8f ;  /* 0x32370b8f850c7836 */ /* 0x040fe20000000000 */
[C---:B------:R-:W-:Y:S01]  /*0280*/  IADD3 R7, PT, PT, R132.reuse, -0x4ab325aa, RZ ;  /* 0xb54cda5684077810 */ /* 0x040fe20007ffe0ff */
[C---:B------:R-:W-:Y:S01]  /*0290*/  VIADD R10, R132.reuse, 0x78dde6e4 ;  /* 0x78dde6e4840a7836 */ /* 0x040fe20000000000 */
[C---:B------:R-:W-:Y:S01]  /*02a0*/  IADD3 R0, PT, PT, R133.reuse, 0x1fd5c5a3, RZ ;  /* 0x1fd5c5a385007810 */ /* 0x040fe20007ffe0ff */
[----:B------:R-:W-:Y:S01]  /*02b0*/  VIADD R8, R132, 0x1715609d ;  /* 0x1715609d84087836 */ /* 0x000fe20000000000 */
[C---:B------:R-:W-:Y:S01]  /*02c0*/  IADD3 R20, PT, PT, R133.reuse, -0x695add53, RZ ;  /* 0x96a522ad85147810 */ /* 0x040fe20007ffe0ff */
[C---:B------:R-:W-:Y:S01]  /*02d0*/  VIADD R2, R133.reuse, 0xa9066899 ;  /* 0xa906689985027836 */ /* 0x040fe20000000000 */
[----:B------:R-:W-:Y:S01]  /*02e0*/  SHF.R.U32.HI R17, RZ, 0x2, R19 ;  /* 0x00000002ff117819 */ /* 0x000fe20000011613 */
[----:B------:R-:W-:-:S02]  /*02f0*/  VIADD R6, R133, 0x646e171e ;  /* 0x646e171e85067836 */ /* 0x000fc40000000000 */
[C---:B------:R-:W-:Y:S02]  /*0300*/  VIADD R5, R132.reuse, 0x5384540f ;  /* 0x5384540f84057836 */ /* 0x040fe40000000000 */
[----:B------:R-:W-:Y:S02]  /*0310*/  VIADD R4, R132, 0xf1bbcdc8 ;  /* 0xf1bbcdc884047836 */ /* 0x000fe40000000000 */
        /* <DEDUP_REMOVED lines=23> */
[----:B---3--:R-:W-:-:S04]  /*0490*/  @P0 IMAD.WIDE.U32 R32, R13, 0x10, R32 ;  /* 0x000000100d200825 */ /* 0x008fc800078e0020 */
[----:B------:R-:W-:Y:S01]  /*04a0*/  @P0 VIADD R13, R13, 0x20 ;  /* 0x000000200d0d0836 */ /* 0x000fe20000000000 */
        /* <DEDUP_REMOVED lines=18> */
[----:B------:R-:W-:Y:S01]  /*05d0*/  ISETP.GE.U32.AND P0, PT, R24, 0xc0, PT ;  /* 0x000000c01800780c */ /* 0x000fe20003f06070 */
[----:B------:R-:W-:-:S12]  /*05e0*/  @P3 VIADD R13, R13, 0x20 ;  /* 0x000000200d0d3836 */ /* 0x000fd80000000000 */
        /* <DEDUP_REMOVED lines=8> */
.L_x_5046:
        /* <DEDUP_REMOVED lines=16> */
[----:B------:R-:W5:Y:S02]  /*0770*/  @P5 LDG.E.128 R80, desc[UR6][R28.64] ;  /* 0x000000061c505981 */ /* 0x000f64000c1e1d00 */
[----:B------:R-:W0:Y:S01]  /*0780*/  @P3 LDC.64 R44, c[0x0][0x3d0] ;  /* 0x0000f400ff2c3b82 */ /* 0x000e220000000a00 */
[----:B-1----:R-:W-:-:S04]  /*0790*/  @P0 IMAD.WIDE.U32 R30, R13, 0x10, R30 ;  /* 0x000000100d1e0825 */ /* 0x002fc800078e001e */
[----:B------:R-:W-:Y:S01]  /*07a0*/  @P0 VIADD R13, R13, 0x20 ;  /* 0x000000200d0d0836 */ /* 0x000fe20000000000 */
[----:B------:R-:W5:Y:S02]  /*07b0*/  @P0 LDG.E.128 R72, desc[UR6][R30.64] ;  /* 0x000000061e480981 */ /* 0x000f64000c1e1d00 */
[----:B------:R-:W1:Y:S01]  /*07c0*/  @P4 LDC.64 R14, c[0x0][0x3d0] ;  /* 0x0000f400ff0e4b82 */ /* 0x000e620000000a00 */
[C---:B--2---:R-:W-:Y:S01]  /*07d0*/  @P1 IMAD.WIDE.U32 R32, R13.reuse, 0x10, R32 ;  /* 0x000000100d201825 */ /* 0x044fe200078e0020 */
[----:B------:R-:W-:-:S04]  /*07e0*/  @P1 IADD3 R13, PT, PT, R13, 0x20, RZ ;  /* 0x000000200d0d1810 */ /* 0x000fc80007ffe0ff */
[----:B------:R-:W5:Y:S01]  /*07f0*/  @P1 LDG.E.128 R64, desc[UR6][R32.64] ;  /* 0x0000000620401981 */ /* 0x000f62000c1e1d00 */
[----:B---3--:R-:W-:-:S04]  /*0800*/  @P2 IMAD.WIDE.U32 R34, R13, 0x10, R34 ;  /* 0x000000100d222825 */ /* 0x008fc800078e0022 */
[----:B------:R-:W-:Y:S01]  /*0810*/  @P2 VIADD R13, R13, 0x20 ;  /* 0x000000200d0d2836 */ /* 0x000fe20000000000 */
[----:B------:R-:W5:Y:S03]  /*0820*/  @P2 LDG.E.128 R56, desc[UR6][R34.64] ;  /* 0x0000000622382981 */ /* 0x000f66000c1e1d00 */
[----:B0-----:R-:W-:-:S04]  /*0830*/  @P3 IMAD.WIDE.U32 R68, R13, 0x10, R44 ;  /* 0x000000100d443825 */ /* 0x001fc800078e002c */
[----:B------:R-:W-:Y:S01]  /*0840*/  @P3 VIADD R13, R13, 0x20 ;  /* 0x000000200d0d3836 */ /* 0x000fe20000000000 */
[----:B------:R0:W5:Y:S03]  /*0850*/  @P3 LDG.E.128 R48, desc[UR6][R68.64] ;  /* 0x0000000644303981 */ /* 0x000166000c1e1d00 */
[----:B-1----:R-:W-:-:S05]  /*0860*/  @P4 IMAD.WIDE.U32 R14, R13, 0x10, R14 ;  /* 0x000000100d0e4825 */ /* 0x002fca00078e000e */
[----:B------:R1:W5:Y:S01]  /*0870*/  @P4 LDG.E.128 R40, desc[UR6][R14.64] ;  /* 0x000000060e284981 */ /* 0x000362000c1e1d00 */
[----:B------:R-:W-:Y:S02]  /*0880*/  CS2R R44, SRZ ;  /* 0x00000000002c7805 */ /* 0x000fe4000001ff00 */
[----:B------:R-:W-:Y:S01]  /*0890*/  CS2R R52, SRZ ;  /* 0x0000000000347805 */ /* 0x000fe2000001ff00 */
[----:B------:R-:W-:Y:S01]  /*08a0*/  IMAD.MOV.U32 R62, RZ, RZ, RZ ;  /* 0x000000ffff3e7224 */ /* 0x000fe200078e00ff */
[----:B------:R-:W-:Y:S02]  /*08b0*/  CS2R R60, SRZ ;  /* 0x00000000003c7805 */ /* 0x000fe4000001ff00 */
[----:B------:R-:W-:Y:S02]  /*08c0*/  MOV R70, RZ ;  /* 0x000000ff00467202 */ /* 0x000fe40000000f00 */
[----:B0-----:R-:W-:Y:S01]  /*08d0*/  CS2R R68, SRZ ;  /* 0x0000000000447805 */ /* 0x001fe2000001ff00 */
[----:B------:R-:W-:Y:S01]  /*08e0*/  IMAD.MOV.U32 R78, RZ, RZ, RZ ;  /* 0x000000ffff4e7224 */ /* 0x000fe200078e00ff */
[----:B------:R-:W-:Y:S01]  /*08f0*/  CS2R R76, SRZ ;  /* 0x00000000004c7805 */ /* 0x000fe2000001ff00 */
[----:B------:R-:W-:Y:S01]  /*0900*/  @P5 IMAD.MOV.U32 R79, RZ, RZ, RZ ;  /* 0x000000ffff4f5224 */ /* 0x000fe200078e00ff */
[----:B------:R-:W-:-:S02]  /*0910*/  @P4 CS2R R38, SRZ ;  /* 0x0000000000264805 */ /* 0x000fc4000001ff00 */
[----:B------:R-:W-:Y:S02]  /*0920*/  @P4 CS2R R36, SRZ ;  /* 0x0000000000244805 */ /* 0x000fe4000001ff00 */
[----:B------:R-:W-:Y:S01]  /*0930*/  @P0 MOV R71, RZ ;  /* 0x000000ff00470202 */ /* 0x000fe20000000f00 */
[----:B------:R-:W-:Y:S01]  /*0940*/  @P1 IMAD.MOV.U32 R63, RZ, RZ, RZ ;  /* 0x000000ffff3f1224 */ /* 0x000fe200078e00ff */
[----:B------:R-:W-:Y:S01]  /*0950*/  @P3 MOV R47, RZ ;  /* 0x000000ff002f3202 */ /* 0x000fe20000000f00 */
[----:B-1----:R-:W-:-:S07]  /*0960*/  @P2 IMAD.MOV.U32 R55, RZ, RZ, RZ ;  /* 0x000000ffff372224 */ /* 0x002fce00078e00ff */
.L_x_5047:
[----:B------:R-:W-:Y:S05]  /*0970*/  BSYNC.RECONVERGENT B0 ;  /* 0x0000000000007941 */ /* 0x000fea0003800200 */
.L_x_5045:
[----:B------:R-:W0:Y:S02]  /*0980*/  LDCU UR4, c[0x0][0x384] ;  /* 0x00007080ff0477ac */ /* 0x000e240008000800 */
[----:B0-----:R-:W-:-:S13]  /*0990*/  ISETP.GE.AND P0, PT, R23, UR4, PT ;  /* 0x0000000417007c0c */ /* 0x001fda000bf06270 */
[----:B------:R-:W-:Y:S05]  /*09a0*/  @P0 EXIT ;  /* 0x000000000000094d */ /* 0x000fea0003800000 */
[----:B------:R-:W-:Y:S01]  /*09b0*/  IMAD.HI.U32 R13, R25, -0x326172a9, RZ ;  /* 0xcd9e8d57190d7827 */ /* 0x000fe200078e00ff */
[----:B------:R-:W-:Y:S01]  /*09c0*/  LOP3.LUT R18, R18, 0x3, RZ, 0xc0, !PT ;  /* 0x0000000312127812 */ /* 0x000fe200078ec0ff */
[----:B------:R-:W0:Y:S02]  /*09d0*/  LDCU UR12, c[0x0][0x388] ;  /* 0x00007100ff0c77ac */ /* 0x000e240008000800 */
[C---:B------:R-:W-:Y:S01]  /*09e0*/  IMAD.HI.U32 R15, R22.reuse, -0x2daee0ad, RZ ;  /* 0xd2511f53160f7827 */ /* 0x040fe200078e00ff */
[----:B------:R-:W-:Y:S01]  /*09f0*/  LOP3.LUT R13, R17, R13, R132, 0x96, !PT ;  /* 0x0000000d110d7212 */ /* 0x000fe200078e9684 */
[----:B------:R-:W1:Y:S02]  /*0a00*/  LDCU.U8 UR10, c[0x0][0x410] ;  /* 0x00008200ff0a77ac */ /* 0x000e640008000000 */
[----:B------:R-:W-:Y:S01]  /*0a10*/  IMAD R27, R22, -0x2daee0ad, RZ ;  /* 0xd2511f53161b7824 */ /* 0x000fe200078e02ff */
[----:B------:R-:W-:Y:S01]  /*0a20*/  LOP3.LUT R15, R15, R133, RZ, 0x3c, !PT ;  /* 0x000000850f0f7212 */ /* 0x000fe200078e3cff */
[----:B------:R-:W-:Y:S01]  /*0a30*/  IMAD R19, R25, -0x326172a9, RZ ;  /* 0xcd9e8d5719137824 */ /* 0x000fe200078e02ff */
[----:B------:R-:W2:Y:S01]  /*0a40*/  LDCU UR11, c[0x0][0x448] ;  /* 0x00008900ff0b77ac */ /* 0x000ea20008000800 */
[----:B------:R-:W-:Y:S01]  /*0a50*/  IMAD.HI.U32 R16, R13, -0x2daee0ad, RZ ;  /* 0xd2511f530d107827 */ /* 0x000fe200078e00ff */
[----:B------:R-:W3:Y:S03]  /*0a60*/  LDCU.64 UR4, c[0x0][0x398] ;  /* 0x00007300ff0477ac */ /* 0x000ee60008000a00 */
[----:B------:R-:W-:Y:S01]  /*0a70*/  IMAD.HI.U32 R14, R15, -0x326172a9, RZ ;  /* 0xcd9e8d570f0e7827 */ /* 0x000fe200078e00ff */
[----:B------:R-:W-:Y:S01]  /*0a80*/  LOP3.LUT R16, R87, R27, R16, 0x96, !PT ;  /* 0x0000001b57107212 */ /* 0x000fe200078e9610 */
[----:B------:R-:W4:Y:S02]  /*0a90*/  LDCU.64 UR8, c[0x0][0x3a0] ;  /* 0x00007400ff0877ac */ /* 0x000f240008000a00 */
[----:B------:R-:W-:Y:S01]  /*0aa0*/  IMAD R28, R15, -0x326172a9, RZ ;  /* 0xcd9e8d570f1c7824 */ /* 0x000fe200078e02ff */
[----:B------:R-:W-:Y:S01]  /*0ab0*/  LOP3.LUT R14, R86, R19, R14, 0x96, !PT ;  /* 0x00000013560e7212 */ /* 0x000fe200078e960e */
[----:B------:R-:W-:-:S02]  /*0ac0*/  IMAD R30, R13, -0x2daee0ad, RZ ;  /* 0xd2511f530d1e7824 */ /* 0x000fc400078e02ff */
        /* <DEDUP_REMOVED lines=46> */
[----:B------:R-:W-:Y:S02]  /*0db0*/  IMAD.MOV.U32 R15, RZ, RZ, RZ ;  /* 0x000000ffff0f7224 */ /* 0x000fe400078e00ff */
[----:B------:R-:W-:Y:S01]  /*0dc0*/  IMAD R16, R3, -0x326172a9, RZ ;  /* 0xcd9e8d5703107824 */ /* 0x000fe200078e02ff */
[----:B------:R-:W-:Y:S01]  /*0dd0*/  LOP3.LUT R19, R6, R0, R19, 0x96, !PT ;  /* 0x0000000006137212 */ /* 0x000fe200078e9613 */
[----:B01234-:R-:W-:-:S07]  /*0de0*/  IMAD R130, R4, -0x2daee0ad, RZ ;  /* 0xd2511f5304827824 */ /* 0x01ffce00078e02ff */
.L_x_5810:
[----:B------:R-:W-:Y:S01]  /*0df0*/  IMAD R84, R23, UR12, RZ ;  /* 0x0000000c17547c24 */ /* 0x000fe2000f8e02ff */
[----:B------:R-:W-:Y:S01]  /*0e00*/  LOP3.LUT P0, RZ, R21, 0x400, RZ, 0xc0, !PT ;  /* 0x0000040015ff7812 */ /* 0x000fe2000780c0ff */
[----:B------:R-:W-:Y:S03]  /*0e10*/  BSSY.RECONVERGENT B0, `(.L_x_5048) ;  /* 0x00009a9000007945 */ /* 0x000fe60003800200 */
        /* <DEDUP_REMOVED lines=37> */
.L_x_5053:
        /* <DEDUP_REMOVED lines=13> */
.L_x_5055:
[----:B------:R-:W-:Y:S05]  /*1140*/  BSYNC.RECONVERGENT B2 ;  /* 0x0000000000027941 */ /* 0x000fea0003800200 */
.L_x_5054:
        /* <DEDUP_REMOVED lines=58> */
[----:B------:R-:W-:-:S03]  /*14f0*/  IMAD.MOV.U32 R16, RZ, RZ, R134 ;  /* 0x000000ffff107224 */ /* 0x000fc600078e0086 */
[----:B------:R-:W-:-:S07]  /*1500*/  LOP3.LUT R20, R27, R18, R137, 0x96, !PT ;  /* 0x000000121b147212 */ /* 0x000fce00078e9689 */
.L_x_5052:
[----:B------:R-:W-:Y:S05]  /*1510*/  BSYNC.RECONVERGENT B1 ;  /* 0x0000000000017941 */ /* 0x000fea0003800200 */
.L_x_5051:
        /* <DEDUP_REMOVED lines=10> */
[----:B0-----:R-:W-:Y:S01]  /*15c0*/  FMUL.FTZ R18, R18, R143 ;  /* 0x0000008f12127220 */ /* 0x001fe20000410000 */
[----:B-1----:R-:W-:Y:S01]  /*15d0*/  FSETP.GTU.FTZ.AND P2, PT, R27, R142, PT ;  /* 0x0000008e1b00720b */ /* 0x002fe20003f5c000 */
        /* <DEDUP_REMOVED lines=16> */
.L_x_5058:
        /* <DEDUP_REMOVED lines=13> */
.L_x_5060:
[----:B------:R-:W-:Y:S05]  /*17b0*/  BSYNC.RECONVERGENT B2 ;  /* 0x0000000000027941 */ /* 0x000fea0003800200 */
.L_x_5059:
[----:B------:R-:W-:Y:S01]  /*17c0*/  IMAD.WIDE.U32 R18, R25, -0x326172a9, RZ ;  /* 0xcd9e8d5719127825 */ /* 0x000fe200078e00ff */
[----:B------:R-:W-:Y:S02]  /*17d0*/  LOP3.LUT R130, R15, R139, R133, 0x96, !PT ;  /* 0x0000008b0f827212 */ /* 0x000fe400078e9685 */
[C---:B------:R-:W-:Y:S01]  /*17e0*/  IADD3 R99, PT, PT, R133.reuse, 0x76cf5d0a, RZ ;  /* 0x76cf5d0a85637810 */ /* 0x040fe20007ffe0ff */
        /* <DEDUP_REMOVED lines=38> */
[----:B------:R-:W-:-:S04]  /*1a50*/  IMAD.WIDE.U32 R134, R27, -0x2daee0ad, RZ ;  /* 0xd2511f531b867825 */ /* 0x000fc800078e00ff */
[----:B------:R-:W-:Y:S02]  /*1a60*/  VIADD R27, R133, 0x1fd5c5a3 ;  /* 0x1fd5c5a3851b7836 */ /* 0x000fe40000000000 */
[----:B------:R-:W-:-:S03]  /*1a70*/  VIADD R19, R132, 0x5384540f ;  /* 0x5384540f84137836 */ /* 0x000fc60000000000 */
        /* <DEDUP_REMOVED lines=13> */
[----:B------:R-:W-:Y:S01]  /*1b50*/  MOV R136, R130 ;  /* 0x0000008200887202 */ /* 0x000fe20000000f00 */
[----:B------:R-:W-:Y:S01]  /*1b60*/  IMAD.MOV.U32 R16, RZ, RZ, R134 ;  /* 0x000000ffff107224 */ /* 0x000fe200078e0086 */
[----:B------:R-:W-:Y:S01]  /*1b70*/  LOP3.LUT R19, R19, R138, R135, 0x96, !PT ;  /* 0x0000008a13137212 */ /* 0x000fe200078e9687 */
[----:B------:R-:W-:-:S07]  /*1b80*/  IMAD.MOV.U32 R99, RZ, RZ, RZ ;  /* 0x000000ffff637224 */ /* 0x000fce00078e00ff */
.L_x_5057:
[----:B------:R-:W-:Y:S05]  /*1b90*/  BSYNC.RECONVERGENT B1 ;  /* 0x0000000000017941 */ /* 0x000fea0003800200 */
.L_x_5056:
[----:B------:R-:W-:Y:S01]  /*1ba0*/  I2FP.F32.U32 R18, R18 ;  /* 0x0000001200127245 */ /* 0x000fe20000201000 */
[----:B------:R-:W-:Y:S01]  /*1bb0*/  HADD2.F32 R84, -RZ, R84.H1_H1 ;  /* 0x30000054ff547230 */ /* 0x000fe20000004100 */
[----:B------:R-:W-:Y:S01]  /*1bc0*/  ISETP.NE.AND P3, PT, R99, 0x1, PT ;  /* 0x000000016300780c */ /* 0x000fe20003f65270 */
[----:B------:R-:W-:Y:S01]  /*1bd0*/  BSSY.RECONVERGENT B1, `(.L_x_5061) ;  /* 0x0000061000017945 */ /* 0x000fe20003800200 */
[----:B------:R-:W-:Y:S01]  /*1be0*/  LOP3.LUT R21, R21, 0xfffffff7, RZ, 0xc0, !PT ;  /* 0xfffffff715157812 */ /* 0x000fe200078ec0ff */
[----:B------:R-:W-:Y:S01]  /*1bf0*/  FFMA.FTZ R27, R18, R123, 1.1641532182693481445e-10 ;  /* 0x2f000000121b7423 */ /* 0x000fe2000001007b */
[----:B------:R-:W-:Y:S01]  /*1c00*/  FMUL.FTZ R84, R84, R143 ;  /* 0x0000008f54547220 */ /* 0x000fe20000410000 */
[----:B------:R-:W-:Y:S01]  /*1c10*/  IMAD.MOV.U32 R100, RZ, RZ, 0x2 ;  /* 0x00000002ff647424 */ /* 0x000fe200078e00ff */
[----:B------:R-:W-:Y:S02]  /*1c20*/  MOV R18, R16 ;  /* 0x0000001000127202 */ /* 0x000fe40000000f00 */
[----:B------:R-:W-:Y:S01]  /*1c30*/  FSETP.GTU.FTZ.AND P2, PT, R27, R142, PT ;  /* 0x0000008e1b00720b */ /* 0x000fe20003f5c000 */
[----:B------:R-:W-:-:S03]  /*1c40*/  @P1 HADD2.F32 R27, -RZ, R28.H1_H1 ;  /* 0x3000001cff1b1230 */ /* 0x000fc60000004100 */
        /* <DEDUP_REMOVED lines=14> */
.L_x_5063:
        /* <DEDUP_REMOVED lines=13> */
.L_x_5065:
[----:B------:R-:W-:Y:S05]  /*1e00*/  BSYNC.RECONVERGENT B2 ;  /* 0x0000000000027941 */ /* 0x000fea0003800200 */
.L_x_5064:
        /* <DEDUP_REMOVED lines=29> */
[C---:B------:R-:W-:Y:S02]  /*1fe0*/  VIADD R19, R132.reuse, 0x1715609d ;  /* 0x1715609d84137836 */ /* 0x040fe40000000000 */
[----:B------:R-:W-:Y:S01]  /*1ff0*/  IMAD.WIDE.U32 R134, R27, -0x2daee0ad, RZ ;  /* 0xd2511f531b867825 */ /* 0x000fe200078e00ff */
[----:B------:R-:W-:Y:S02]  /*2000*/  IADD3 R27, PT, PT, R133, -0x56f99767, RZ ;  /* 0xa9066899851b7810 */ /* 0x000fe40007ffe0ff */
        /* <DEDUP_REMOVED lines=28> */
[----:B------:R-:W-:-:S07]  /*21d0*/  IMAD.MOV.U32 R136, RZ, RZ, R130 ;  /* 0x000000ffff887224 */ /* 0x000fce00078e0082 */
.L_x_5062:
[----:B------:R-:W-:Y:S05]  /*21e0*/  BSYNC.RECONVERGENT B1 ;  /* 0x0000000000017941 */ /* 0x000fea0003800200 */
.L_x_5061:
[----:B------:R-:W-:Y:S01]  /*21f0*/  I2FP.F32.U32 R18, R18 ;  /* 0x0000001200127245 */ /* 0x000fe20000201000 */
[----:B------:R-:W-:Y:S01]  /*2200*/  HADD2.F32 R84, -RZ, R85.H0_H0 ;  /* 0x20000055ff547230 */ /* 0x000fe20000004100 */
[----:B------:R-:W-:Y:S01]  /*2210*/  ISETP.NE.AND P2, PT, R100, 0x1, PT ;  /* 0x000000016400780c */ /* 0x000fe20003f45270 */
[----:B------:R-:W-:Y:S01]  /*2220*/  BSSY.RECONVERGENT B1, `(.L_x_5066) ;  /* 0x0000061000017945 */ /* 0x000fe20003800200 */
[----:B------:R-:W-:Y:S01]  /*2230*/  LOP3.LUT R21, R21, 0xfffffffb, RZ, 0xc0, !PT ;  /* 0xfffffffb15157812 */ /* 0x000fe200078ec0ff */
[----:B------:R-:W-:Y:S01]  /*2240*/  FFMA.FTZ R27, R18, R123, 1.1641532182693481445e-10 ;  /* 0x2f000000121b7423 */ /* 0x000fe2000001007b */
[----:B------:R-:W-:Y:S01]  /*2250*/  FMUL.FTZ R84, R84, R143 ;  /* 0x0000008f54547220 */ /* 0x000fe20000410000 */
[----:B------:R-:W-:Y:S02]  /*2260*/  @P1 HADD2.F32 R18, -RZ, R29.H0_H0 ;  /* 0x2000001dff121230 */ /* 0x000fe40000004100 */
[----:B------:R-:W-:Y:S01]  /*2270*/  IMAD.MOV.U32 R111, RZ, RZ, 0x2 ;  /* 0x00000002ff6f7424 */ /* 0x000fe200078e00ff */
[----:B------:R-:W-:-:S04]  /*2280*/  FSETP.GTU.FTZ.AND P3, PT, R27, R142, PT ;  /* 0x0000008e1b00720b */ /* 0x000fc80003f7c000 */
[----:B------:R-:W-:Y:S02]  /*2290*/  FSEL R27, R84, RZ, !P3 ;  /* 0x000000ff541b7208 */ /* 0x000fe40005800000 */
[----:B------:R-:W-:-:S03]  /*22a0*/  PLOP3.LUT P3, PT, P3, PT, PT, 0x8, 0x80 ;  /* 0x000000000080781c */ /* 0x000fc60001f6e170 */
[----:B------:R-:W-:Y:S01]  /*22b0*/  @P1 FADD.FTZ R27, R18, R27 ;  /* 0x0000001b121b1221 */ /* 0x000fe20000010000 */
[----:B------:R-:W-:-:S04]  /*22c0*/  IMAD.MOV.U32 R18, RZ, RZ, R16 ;  /* 0x000000ffff127224 */ /* 0x000fc800078e0010 */
        /* <DEDUP_REMOVED lines=11> */
.L_x_5068:
        /* <DEDUP_REMOVED lines=13> */
.L_x_5070:
[----:B------:R-:W-:Y:S05]  /*2450*/  BSYNC.RECONVERGENT B2 ;  /* 0x0000000000027941 */ /* 0x000fea0003800200 */
.L_x_5069:
        /* <DEDUP_REMOVED lines=41> */
[----:B------:R-:W-:-:S03]  /*26f0*/  IADD3 R99, PT, PT, R133, 0x1fd5c5a3, RZ ;  /* 0x1fd5c5a385637810 */ /* 0x000fc60007ffe0ff */
[C---:B------:R-:W-:Y:S01]  /*2700*/  VIADD R19, R132.reuse, 0x5384540f ;  /* 0x5384540f84137836 */ /* 0x040fe20000000000 */
[----:B------:R-:W-:Y:S01]  /*2710*/  LOP3.LUT R140, R99, R140, R135, 0x96, !PT ;  /* 0x0000008c638c7212 */ /* 0x000fe200078e9687 */
[----:B------:R-:W-:Y:S02]  /*2720*/  VIADD R99, R132, 0xf1bbcdc8 ;  /* 0xf1bbcdc884637836 */ /* 0x000fe40000000000 */
        /* <DEDUP_REMOVED lines=16> */
.L_x_5067:
[----:B------:R-:W-:Y:S05]  /*2830*/  BSYNC.RECONVERGENT B1 ;  /* 0x0000000000017941 */ /* 0x000fea0003800200 */
.L_x_5066:
        /* <DEDUP_REMOVED lines=25> */
.L_x_5073:
        /* <DEDUP_REMOVED lines=13> */
.L_x_5075:
[----:B------:R-:W-:Y:S05]  /*2aa0*/  BSYNC.RECONVERGENT B2 ;  /* 0x0000000000027941 */ /* 0x000fea0003800200 */
.L_x_5074:
        /* <DEDUP_REMOVED lines=60> */
[----:B------:R-:W-:-:S07]  /*2e70*/  MOV R136, R84 ;  /* 0x0000005400887202 */ /* 0x000fce0000000f00 */
.L_x_5072:
[----:B------:R-:W-:Y:S05]  /*2e80*/  BSYNC.RECONVERGENT B1 ;  /* 0x0000000000017941 */ /* 0x000fea0003800200 */
.L_x_5071:
        /* <DEDUP_REMOVED lines=23> */
.L_x_5078:
        /* <DEDUP_REMOVED lines=13> */
.L_x_5080:
[----:B------:R-:W-:Y:S05]  /*30d0*/  BSYNC.RECONVERGENT B2 ;  /* 0x0000000000027941 */ /* 0x000fea0003800200 */
.L_x_5079:
        /* <DEDUP_REMOVED lines=57> */
[----:B------:R-:W-:Y:S02]  /*3470*/  IMAD.MOV.U32 R18, RZ, RZ, R136 ;  /* 0x000000ffff127224 */ /* 0x000fe400078e0088 */
[----:B------:R-:W-:Y:S02]  /*3480*/  IMAD.MOV.U32 R136, RZ, RZ, R84 ;  /* 0x000000ffff887224 */ /* 0x000fe400078e0054 */
[----:B------:R-:W-:Y:S01]  /*3490*/  HFMA2 R84, -RZ, RZ, 0, 0 ;  /* 0x00000000ff547431 */ /* 0x000fe200000001ff */
[----:B------:R-:W-:-:S07]  /*34a0*/  LOP3.LUT R19, R19, R134, R131, 0x96, !PT ;  /* 0x0000008613137212 */ /* 0x000fce00078e9683 */
.L_x_5077:
[----:B------:R-:W-:Y:S05]  /*34b0*/  BSYNC.RECONVERGENT B1 ;  /* 0x0000000000017941 */ /* 0x000fea0003800200 */
.L_x_5076:
[----:B------:R-:W-:Y:S01]  /*34c0*/  I2FP.F32.U32 R18, R18 ;  /* 0x0000001200127245 */ /* 0x000fe20000201000 */
[----:B------:R-:W-:Y:S01]  /*34d0*/  HADD2.F32 R86, -RZ, R86.H1_H1 ;  /* 0x30000056ff567230 */ /* 0x000fe20000004100 */
[----:B------:R-:W-:Y:S01]  /*34e0*/  ISETP.NE.AND P4, PT, R84, 0x1, PT ;  /* 0x000000015400780c */ /* 0x000fe20003f85270 */
[----:B------:R-:W-:Y:S01]  /*34f0*/  BSSY.RECONVERGENT B1, `(.L_x_5081) ;  /* 0x000005f000017945 */ /* 0x000fe20003800200 */
[----:B------:R-:W-:Y:S02]  /*3500*/  IMAD.MOV.U32 R130, RZ, RZ, 0x2 ;  /* 0x00000002ff827424 */ /* 0x000fe400078e00ff */
[----:B------:R-:W-:Y:S01]  /*3510*/  FFMA.FTZ R85, R18, R123, 1.1641532182693481445e-10 ;  /* 0x2f00000012557423 */ /* 0x000fe2000001007b */
[----:B------:R-:W-:Y:S01]  /*3520*/  FMUL.FTZ R86, R86, R143 ;  /* 0x0000008f56567220 */ /* 0x000fe20000410000 */
[----:B------:R-:W-:-:S03]  /*3530*/  @P1 HADD2.F32 R18, -RZ, R30.H1_H1 ;  /* 0x3000001eff121230 */ /* 0x000fc60000004100 */
        /* <DEDUP_REMOVED lines=15> */
.L_x_5083:
        /* <DEDUP_REMOVED lines=13> */
.L_x_5085:
[----:B------:R-:W-:Y:S05]  /*3700*/  BSYNC.RECONVERGENT B2 ;  /* 0x0000000000027941 */ /* 0x000fea0003800200 */
.L_x_5084:
        /* <DEDUP_REMOVED lines=61> */
.L_x_5082:
[----:B------:R-:W-:Y:S05]  /*3ae0*/  BSYNC.RECONVERGENT B1 ;  /* 0x0000000000017941 */ /* 0x000fea0003800200 */
.L_x_5081:
        /* <DEDUP_REMOVED lines=23> */
.L_x_5088:
        /* <DEDUP_REMOVED lines=13> */
.L_x_5090:
[----:B------:R-:W-:Y:S05]  /*3d30*/  BSYNC.RECONVERGENT B2 ;  /* 0x0000000000027941 */ /* 0x000fea0003800200 */
.L_x_5089:
        /* <DEDUP_REMOVED lines=61> */
.L_x_5087:
[----:B------:R-:W-:Y:S05]  /*4110*/  BSYNC.RECONVERGENT B1 ;  /* 0x0000000000017941 */ /* 0x000fea0003800200 */
.L_x_5086:
        /* <DEDUP_REMOVED lines=13> */
[----:B------:R-:W-:Y:S01]  /*41f0*/  PRMT R87, R140, 0x5410, R87 ;  /* 0x000054108c577816 */ /* 0x000fe20000000057 */
[----:B------:R-:W-:Y:S06]  /*4200*/  BRA `(.L_x_5091) ;  /* 0x0000006000f07947 */ /* 0x000fec0003800000 */
.L_x_5050:
        /* <DEDUP_REMOVED lines=16> */
.L_x_5094:
        /* <DEDUP_REMOVED lines=13> */
.L_x_5096:
[----:B------:R-:W-:Y:S05]  /*43e0*/  BSYNC.RECONVERGENT B2 ;  /* 0x0000000000027941 */ /* 0x000fea0003800200 */
.L_x_5095:
        /* <DEDUP_REMOVED lines=51> */
[----:B------:R-:W-:-:S03]  /*4720*/  IMAD.MOV.U32 R11, RZ, RZ, RZ ;  /* 0x000000ffff0b7224 */ /* 0x000fc600078e00ff */
[----:B------:R-:W-:Y:S01]  /*4730*/  LOP3.LUT R13, R13, R12, R7, 0x96, !PT ;  /* 0x0000000c0d0d7212 */ /* 0x000fe200078e9607 */
[----:B------:R-:W-:-:S04]  /*4740*/  IMAD.WIDE.U32 R136, R136, -0x2daee0ad, RZ ;  /* 0xd2511f5388887825 */ /* 0x000fc800078e00ff */
[----:B------:R-:W-:Y:S02]  /*4750*/  VIADD R7, R133, 0x96a522ad ;  /* 0x96a522ad85077836 */ /* 0x000fe40000000000 */
[----:B------:R-:W-:-:S03]  /*4760*/  IMAD.WIDE.U32 R8, R13, -0x326172a9, RZ ;  /* 0xcd9e8d570d087825 */ /* 0x000fc600078e00ff */
[----:B------:R-:W-:Y:S01]  /*4770*/  LOP3.LUT R20, R7, R6, R137, 0x96, !PT ;  /* 0x0000000607147212 */ /* 0x000fe200078e9689 */
[----:B------:R-:W-:Y:S01]  /*4780*/  IMAD.MOV.U32 R6, RZ, RZ, R130 ;  /* 0x000000ffff067224 */ /* 0x000fe200078e0082 */
[----:B------:R-:W-:Y:S02]  /*4790*/  LOP3.LUT R19, R19, R10, R9, 0x96, !PT ;  /* 0x0000000a13137212 */ /* 0x000fe400078e9609 */
[----:B------:R-:W-:-:S07]  /*47a0*/  MOV R16, R8 ;  /* 0x0000000800107202 */ /* 0x000fce0000000f00 */
.L_x_5093:
[----:B------:R-:W-:Y:S05]  /*47b0*/  BSYNC.RECONVERGENT B1 ;  /* 0x0000000000017941 */ /* 0x000fea0003800200 */
.L_x_5092:
[----:B------:R-:W0:Y:S01]  /*47c0*/  LDC R141, c[0x0][0x404] ;  /* 0x00010100ff8d7b82 */ /* 0x000e220000000800 */
[----:B------:R-:W-:Y:S01]  /*47d0*/  I2FP.F32.U32 R7, R6 ;  /* 0x0000000600077245 */ /* 0x000fe20000201000 */
[----:B------:R-:W-:Y:S01]  /*47e0*/  HFMA2 R6, -RZ, RZ, 0.1171875, 0 ;  /* 0x2f800000ff067431 */ /* 0x000fe200000001ff */
[----:B------:R-:W-:Y:S01]  /*47f0*/  ISETP.NE.AND P3, PT, R11, 0x1, PT ;  /* 0x000000010b00780c */ /* 0x000fe20003f65270 */
[----:B-----5:R-:W-:Y:S01]  /*4800*/  HADD2.F32 R10, -RZ, R84.H0_H0 ;  /* 0x20000054ff0a7230 */ /* 0x020fe20000004100 */
[----:B------:R-:W-:Y:S01]  /*4810*/  LOP3.LUT R21, R21, 0xffffffef, RZ, 0xc0, !PT ;  /* 0xffffffef15157812 */ /* 0x000fe200078ec0ff */
[----:B------:R-:W-:Y:S01]  /*4820*/  BSSY.RECONVERGENT B1, `(.L_x_5097) ;  /* 0x000005e000017945 */ /* 0x000fe20003800200 */
[----:B------:R-:W-:Y:S01]  /*4830*/  IMAD.MOV.U32 R12, RZ, RZ, 0x2 ;  /* 0x00000002ff0c7424 */ /* 0x000fe200078e00ff */
[----:B------:R-:W1:Y:S01]  /*4840*/  LDC R123, c[0x0][0x408] ;  /* 0x00010200ff7b7b82 */ /* 0x000e620000000800 */
[----:B------:R-:W-:Y:S02]  /*4850*/  IMAD.MOV.U32 R9, RZ, RZ, R16 ;  /* 0x000000ffff097224 */ /* 0x000fe400078e0010 */
[----:B------:R-:W-:-:S05]  /*4860*/  FFMA.FTZ R8, R7, R6, 1.1641532182693481445e-10 ;  /* 0x2f00000007087423 */ /* 0x000fca0000010006 */
        /* <DEDUP_REMOVED lines=14> */
.L_x_5099:
        /* <DEDUP_REMOVED lines=13> */
.L_x_5101:
[----:B------:R-:W-:Y:S05]  /*4a20*/  BSYNC.RECONVERGENT B2 ;  /* 0x0000000000027941 */ /* 0x000fea0003800200 */
.L_x_5100:
        /* <DEDUP_REMOVED lines=61> */
.L_x_5098:
[----:B------:R-:W-:Y:S05]  /*4e00*/  BSYNC.RECONVERGENT B1 ;  /* 0x0000000000017941 */ /* 0x000fea0003800200 */
.L_x_5097:
        /* <DEDUP_REMOVED lines=11> */
[----:B------:R-:W-:-:S03]  /*4ec0*/  IMAD.MOV.U32 R10, RZ, RZ, 0x2 ;  /* 0x00000002ff0a7424 */ /* 0x000fc600078e00ff */
[----:B------:R-:W-:Y:S01]  /*4ed0*/  @P1 FADD.FTZ R14, R14, R7 ;  /* 0x000000070e0e1221 */ /* 0x000fe20000010000 */
[----:B------:R-:W-:Y:S01]  /*4ee0*/  @!P1 MOV R14, R7 ;  /* 0x00000007000e9202 */ /* 0x000fe20000000f00 */
        /* <DEDUP_REMOVED lines=11> */
.L_x_5104:
        /* <DEDUP_REMOVED lines=13> */
.L_x_5106:
[----:B------:R-:W-:Y:S05]  /*5070*/  BSYNC.RECONVERGENT B2 ;  /* 0x0000000000027941 */ /* 0x000fea0003800200 */
.L_x_5105:
        /* <DEDUP_REMOVED lines=61> */
.L_x_5103:
[----:B------:R-:W-:Y:S05]  /*5450*/  BSYNC.RECONVERGENT B1 ;  /* 0x0000000000017941 */ /* 0x000fea0003800200 */
.L_x_5102:
        /* <DEDUP_REMOVED lines=22> */
.L_x_5109:
        /* <DEDUP_REMOVED lines=13> */
.L_x_5111:
[----:B------:R-:W-:Y:S05]  /*5690*/  BSYNC.RECONVERGENT B2 ;  /* 0x0000000000027941 */ /* 0x000fea0003800200 */
.L_x_5110:
        /* <DEDUP_REMOVED lines=61> */
.L_x_5108:
[----:B------:R-:W-:Y:S05]  /*5a70*/  BSYNC.RECONVERGENT B1 ;  /* 0x0000000000017941 */ /* 0x000fea0003800200 */
.L_x_5107:
        /* <DEDUP_REMOVED lines=10> */
[----:B------:R-:W-:-:S03]  /*5b20*/  SEL R12, RZ, 0x1, P2 ;  /* 0x00000001ff0c7807 */ /* 0x000fc60001000000 */
[----:B------:R-:W-:-:S04]  /*5b30*/  FADD.FTZ R7, R7, R10 ;  /* 0x0000000a07077221 */ /* 0x000fc80000010000 */
        /* <DEDUP_REMOVED lines=13> */
.L_x_5114:
        /* <DEDUP_REMOVED lines=13> */
.L_x_5116:
[----:B------:R-:W-:Y:S05]  /*5ce0*/  BSYNC.RECONVERGENT B2 ;  /* 0x0000000000027941 */ /* 0x000fea0003800200 */
.L_x_5115:
        /* <DEDUP_REMOVED lines=58> */
[----:B------:R-:W-:Y:S01]  /*6090*/  IMAD.MOV.U32 R7, RZ, RZ, R136 ;  /* 0x000000ffff077224 */ /* 0x000fe200078e0088 */
[----:B------:R-:W-:Y:S01]  /*60a0*/  MOV R136, R8 ;  /* 0x0000000800887202 */ /* 0x000fe20000000f00 */
[----:B------:R-:W-:-:S07]  /*60b0*/  IMAD.MOV.U32 R18, RZ, RZ, RZ ;  /* 0x000000ffff127224 */ /* 0x000fce00078e00ff */
.L_x_5113:
[----:B------:R-:W-:Y:S05]  /*60c0*/  BSYNC.RECONVERGENT B1 ;  /* 0x0000000000017941 */ /* 0x000fea0003800200 */
.L_x_5112:
[----:B------:R-:W-:Y:S01]  /*60d0*/  I2FP.F32.U32 R7, R7 ;  /* 0x0000000700077245 */ /* 0x000fe20000201000 */
[----:B------:R-:W-:Y:S01]  /*60e0*/  HADD2.F32 R10, -RZ, R85.H0_H0 ;  /* 0x20000055ff0a7230 */ /* 0x000fe20000004100 */
        /* <DEDUP_REMOVED lines=20> */
.L_x_5119:
        /* <DEDUP_REMOVED lines=13> */
.L_x_5121:
[----:B------:R-:W-:Y:S05]  /*6300*/  BSYNC.RECONVERGENT B2 ;  /* 0x0000000000027941 */ /* 0x000fea0003800200 */
.L_x_5120:
        /* <DEDUP_REMOVED lines=59> */
[----:B------:R-:W-:Y:S01]  /*66c0*/  IMAD.MOV.U32 R136, RZ, RZ, R8 ;  /* 0x000000ffff887224 */ /* 0x000fe200078e0008 */
[----:B------:R-:W-:-:S07]  /*66d0*/  LOP3.LUT R19, R11, R130, R19, 0x96, !PT ;  /* 0x000000820b137212 */ /* 0x000fce00078e9613 */
.L_x_5118:
[----:B------:R-:W-:Y:S05]  /*66e0*/  BSYNC.RECONVERGENT B1 ;  /* 0x0000000000017941 */ /* 0x000fea0003800200 */
.L_x_5117:
[----:B------:R-:W-:Y:S01]  /*66f0*/  I2FP.F32.U32 R9, R9 ;  /* 0x0000000900097245 */ /* 0x000fe20000201000 */
[----:B------:R-:W-:Y:S01]  /*6700*/  HADD2.F32 R10, -RZ, R33.H0_H0 ;  /* 0x20000021ff0a7230 */ /* 0x000fe20000004100 */
[----:B------:R-:W-:Y:S01]  /*6710*/  BSSY.RECONVERGENT B1, `(.L_x_5122) ;  /* 0x0000062000017945 */ /* 0x000fe20003800200 */
[----:B------:R-:W-:Y:S02]  /*6720*/  IMAD.MOV.U32 R18, RZ, RZ, 0x2 ;  /* 0x00000002ff127424 */ /* 0x000fe400078e00ff */
[----:B------:R-:W-:Y:S01]  /*6730*/  FFMA.FTZ R8, R9, R6, 1.1641532182693481445e-10 ;  /* 0x2f00000009087423 */ /* 0x000fe20000010006 */
[----:B------:R-:W-:-:S04]  /*6740*/  FMUL.FTZ R10, R10, R123 ;  /* 0x0000007b0a0a7220 */ /* 0x000fc80000410000 */
[----:B------:R-:W-:Y:S01]  /*6750*/  FSETP.GTU.FTZ.AND P2, PT, R8, R141, PT ;  /* 0x0000008d0800720b */ /* 0x000fe20003f5c000 */
[----:B------:R-:W-:-:S03]  /*6760*/  @P1 HADD2.F32 R8, -RZ, R29.H0_H0 ;  /* 0x2000001dff081230 */ /* 0x000fc60000004100 */
        /* <DEDUP_REMOVED lines=17> */
.L_x_5124:
        /* <DEDUP_REMOVED lines=13> */
.L_x_5126:
[----:B------:R-:W-:Y:S05]  /*6950*/  BSYNC.RECONVERGENT B2 ;  /* 0x0000000000027941 */ /* 0x000fea0003800200 */
.L_x_5125:
        /* <DEDUP_REMOVED lines=58> */
[----:B------:R-:W-:Y:S02]  /*6d00*/  HFMA2 R18, -RZ, RZ, 0, 0 ;  /* 0x00000000ff127431 */ /* 0x000fe400000001ff */
[----:B------:R-:W-:Y:S02]  /*6d10*/  IMAD.MOV.U32 R7, RZ, RZ, R136 ;  /* 0x000000ffff077224 */ /* 0x000fe400078e0088 */
[----:B------:R-:W-:-:S07]  /*6d20*/  IMAD.MOV.U32 R136, RZ, RZ, R8 ;  /* 0x000000ffff887224 */ /* 0x000fce00078e0008 */
.L_x_5123:
[----:B------:R-:W-:Y:S05]  /*6d30*/  BSYNC.RECONVERGENT B1 ;  /* 0x0000000000017941 */ /* 0x000fea0003800200 */
.L_x_5122:
        /* <DEDUP_REMOVED lines=22> */
.L_x_5129:
        /* <DEDUP_REMOVED lines=13> */
.L_x_5131:
[----:B------:R-:W-:Y:S05]  /*6f70*/  BSYNC.RECONVERGENT B2 ;  /* 0x0000000000027941 */ /* 0x000fea0003800200 */
.L_x_5130:
        /* <DEDUP_REMOVED lines=35> */
[C---:B------:R-:W-:Y:S02]  /*71b0*/  IADD3 R85, PT, PT, R133.reuse, 0x646e171e, RZ ;  /* 0x646e171e85557810 */ /* 0x040fe40007ffe0ff */
[----:B------:R-:W-:Y:S01]  /*71c0*/  IADD3 R99, PT, PT, R133, 0x1fd5c5a3, RZ ;  /* 0x1fd5c5a385637810 */ /* 0x000fe20007ffe0ff */
[----:B------:R-:W-:Y:S01]  /*71d0*/  IMAD.WIDE.U32 R18, R18, -0x326172a9, RZ ;  /* 0xcd9e8d5712127825 */ /* 0x000fe200078e00ff */
[----:B------:R-:W-:-:S04]  /*71e0*/  LOP3.LUT R85, R85, R84, R131, 0x96, !PT ;  /* 0x0000005455557212 */ /* 0x000fc800078e9683 */
[----:B------:R-:W-:Y:S01]  /*71f0*/  LOP3.LUT R84, R9, R8, R19, 0x96, !PT ;  /* 0x0000000809547212 */ /* 0x000fe200078e9613 */
[----:B------:R-:W-:-:S04]  /*7200*/  IMAD.WIDE.U32 R8, R85, -0x326172a9, RZ ;  /* 0xcd9e8d5755087825 */ /* 0x000fc800078e00ff */
[----:B------:R-:W-:-:S04]  /*7210*/  IMAD.WIDE.U32 R84, R84, -0x2daee0ad, RZ ;  /* 0xd2511f5354547825 */ /* 0x000fc800078e00ff */
[----:B------:R-:W-:Y:S01]  /*7220*/  VIADD R19, R132, 0x5384540f ;  /* 0x5384540f84137836 */ /* 0x000fe20000000000 */
[----:B------:R-:W-:Y:S01]  /*7230*/  LOP3.LUT R130, R99, R130, R85, 0x96, !PT ;  /* 0x0000008263827212 */ /* 0x000fe200078e9655 */
[C---:B------:R-:W-:Y:S02]  /*7240*/  VIADD R85, R133.reuse, 0xdb3d7428 ;  /* 0xdb3d742885557836 */ /* 0x040fe40000000000 */
[----:B------:R-:W-:Y:S01]  /*7250*/  VIADD R99, R133, 0x96a522ad ;  /* 0x96a522ad85637836 */ /* 0x000fe20000000000 */
[----:B------:R-:W-:Y:S01]  /*7260*/  LOP3.LUT R19, R19, R18, R9, 0x96, !PT ;  /* 0x0000001213137212 */ /* 0x000fe200078e9609 */
[----:B------:R-:W-:-:S04]  /*7270*/  IMAD.WIDE.U32 R130, R130, -0x326172a9, RZ ;  /* 0xcd9e8d5782827825 */ /* 0x000fc800078e00ff */
[----:B------:R-:W-:Y:S02]  /*7280*/  VIADD R9, R132, 0xf1bbcdc8 ;  /* 0xf1bbcdc884097836 */ /* 0x000fe40000000000 */
[----:B------:R-:W-:-:S03]  /*7290*/  IMAD.WIDE.U32 R18, R19, -0x2daee0ad, RZ ;  /* 0xd2511f5313127825 */ /* 0x000fc600078e00ff */
[----:B------:R-:W-:Y:S02]  /*72a0*/  LOP3.LUT R9, R9, R8, R131, 0x96, !PT ;  /* 0x0000000809097212 */ /* 0x000fe400078e9683 */
        /* <DEDUP_REMOVED lines=10> */
.L_x_5128:
[----:B------:R-:W-:Y:S05]  /*7350*/  BSYNC.RECONVERGENT B1 ;  /* 0x0000000000017941 */ /* 0x000fea0003800200 */
.L_x_5127:
        /* <DEDUP_REMOVED lines=25> */
.L_x_5134:
        /* <DEDUP_REMOVED lines=13> */
.L_x_5136:
[----:B------:R-:W-:Y:S05]  /*75c0*/  BSYNC.RECONVERGENT B2 ;  /* 0x0000000000027941 */ /* 0x000fea0003800200 */
.L_x_5135:
        /* <DEDUP_REMOVED lines=61> */
.L_x_5133:
[----:B------:R-:W-:Y:S05]  /*79a0*/  BSYNC.RECONVERGENT B1 ;  /* 0x0000000000017941 */ /* 0x000fea0003800200 */
.L_x_5132:
        /* <DEDUP_REMOVED lines=20> */
.L_x_5139:
        /* <DEDUP_REMOVED lines=13> */
.L_x_5141:
[----:B------:R-:W-:Y:S05]  /*7bc0*/  BSYNC.RECONVERGENT B2 ;  /* 0x0000000000027941 */ /* 0x000fea0003800200 */
.L_x_5140:
        /* <DEDUP_REMOVED lines=61> */
.L_x_5138:
[----:B------:R-:W-:Y:S05]  /*7fa0*/  BSYNC.RECONVERGENT B1 ;  /* 0x0000000000017941 */ /* 0x000fea0003800200 */
.L_x_5137:
        /* <DEDUP_REMOVED lines=25> */
.L_x_5144:
        /* <DEDUP_REMOVED lines=13> */
.L_x_5146:
[----:B------:R-:W-:Y:S05]  /*8210*/  BSYNC.RECONVERGENT B2 ;  /* 0x0000000000027941 */ /* 0x000fea0003800200 */
.L_x_5145:
        /* <DEDUP_REMOVED lines=52> */
[----:B------:R-:W-:Y:S02]  /*8560*/  LOP3.LUT R84, R7, R84, R143, 0x96, !PT ;  /* 0x0000005407547212 */ /* 0x000fe400078e968f */
[----:B------:R-:W-:Y:S01]  /*8570*/  IADD3 R7, PT, PT, R133, -0x695add53, RZ ;  /* 0x96a522ad85077810 */ /* 0x000fe20007ffe0ff */
[----:B------:R-:W-:Y:S01]  /*8580*/  IMAD.MOV.U32 R16, RZ, RZ, R130 ;  /* 0x000000ffff107224 */ /* 0x000fe200078e0082 */
[----:B------:R-:W-:Y:S01]  /*8590*/  LOP3.LUT R19, R19, R142, R131, 0x96, !PT ;  /* 0x0000008e13137212 */ /* 0x000fe200078e9683 */
[----:B------:R-:W-:-:S05]  /*85a0*/  IMAD.WIDE.U32 R84, R84, -0x2daee0ad, RZ ;  /* 0xd2511f5354547825 */ /* 0x000fca00078e00ff */
[----:B------:R-:W-:Y:S01]  /*85b0*/  LOP3.LUT R20, R7, R18, R85, 0x96, !PT ;  /* 0x0000001207147212 */ /* 0x000fe200078e9655 */
[----:B------:R-:W-:Y:S01]  /*85c0*/  IMAD.MOV.U32 R7, RZ, RZ, R136 ;  /* 0x000000ffff077224 */ /* 0x000fe200078e0088 */
[----:B------:R-:W-:Y:S01]  /*85d0*/  MOV R136, R84 ;  /* 0x0000005400887202 */ /* 0x000fe20000000f00 */
[----:B------:R-:W-:-:S07]  /*85e0*/  IMAD.MOV.U32 R85, RZ, RZ, RZ ;  /* 0x000000ffff557224 */ /* 0x000fce00078e00ff */
.L_x_5143:
[----:B------:R-:W-:Y:S05]  /*85f0*/  BSYNC.RECONVERGENT B1 ;  /* 0x0000000000017941 */ /* 0x000fea0003800200 */
.L_x_5142:
        /* <DEDUP_REMOVED lines=20> */
.L_x_5149:
        /* <DEDUP_REMOVED lines=13> */
.L_x_5151:
[----:B------:R-:W-:Y:S05]  /*8810*/  BSYNC.RECONVERGENT B2 ;  /* 0x0000000000027941 */ /* 0x000fea0003800200 */
.L_x_5150:
        /* <DEDUP_REMOVED lines=59> */
[----:B------:R-:W-:Y:S01]  /*8bd0*/  IMAD.MOV.U32 R136, RZ, RZ, R84 ;  /* 0x000000ffff887224 */ /* 0x000fe200078e0054 */
[----:B------:R-:W-:-:S07]  /*8be0*/  LOP3.LUT R19, R19, R142, R131, 0x96, !PT ;  /* 0x0000008e13137212 */ /* 0x000fce00078e9683 */
.L_x_5148:
[----:B------:R-:W-:Y:S05]  /*8bf0*/  BSYNC.RECONVERGENT B1 ;  /* 0x0000000000017941 */ /* 0x000fea0003800200 */
.L_x_5147:
        /* <DEDUP_REMOVED lines=25> */
.L_x_5154:
        /* <DEDUP_REMOVED lines=13> */
.L_x_5156:
[----:B------:R-:W-:Y:S05]  /*8e60*/  BSYNC.RECONVERGENT B2 ;  /* 0x0000000000027941 */ /* 0x000fea0003800200 */
.L_x_5155:
        /* <DEDUP_REMOVED lines=61> */
.L_x_5153:
[----:B------:R-:W-:Y:S05]  /*9240*/  BSYNC.RECONVERGENT B1 ;  /* 0x0000000000017941 */ /* 0x000fea0003800200 */
.L_x_5152:
        /* <DEDUP_REMOVED lines=20> */
.L_x_5159:
        /* <DEDUP_REMOVED lines=13> */
.L_x_5161:
[----:B------:R-:W-:Y:S05]  /*9460*/  BSYNC.RECONVERGENT B2 ;  /* 0x0000000000027941 */ /* 0x000fea0003800200 */
.L_x_5160:
        /* <DEDUP_REMOVED lines=61> */
.L_x_5158:
[----:B------:R-:W-:Y:S05]  /*9840*/  BSYNC.RECONVERGENT B1 ;  /* 0x0000000000017941 */ /* 0x000fea0003800200 */
.L_x_5157:
[----:B------:R-:W-:Y:S01]  /*9850*/  I2FP.F32.U32 R85, R85 ;  /* 0x0000005500557245 */ /* 0x000fe20000201000 */
[----:B------:R-:W-:Y:S01]  /*9860*/  HADD2.F32 R84, -RZ, R35.H0_H0 ;  /* 0x20000023ff547230 */ /* 0x000fe20000004100 */
[----:B------:R-:W-:Y:S01]  /*9870*/  BSSY.RECONVERGENT B1, `(.L_x_5162) ;  /* 0x0000063000017945 */ /* 0x000fe20003800200 */
[----:B------:R-:W-:Y:S02]  /*9880*/  @P1 HADD2.F32 R112, -RZ, R31.H0_H0 ;  /* 0x2000001fff701230 */ /* 0x000fe40000004100 */
[----:B------:R-:W-:Y:S01]  /*9890*/  FFMA.FTZ R18, R85, R6, 1.1641532182693481445e-10 ;  /* 0x2f00000055127423 */ /* 0x000fe20000010006 */
[----:B------:R-:W-:Y:S01]  /*98a0*/  FMUL.FTZ R84, R84, R123 ;  /* 0x0000007b54547220 */ /* 0x000fe20000410000 */
[----:B------:R-:W-:Y:S02]  /*98b0*/  IMAD.MOV.U32 R131, RZ, RZ, 0x2 ;  /* 0x00000002ff837424 */ /* 0x000fe400078e00ff */
[----:B------:R-:W-:Y:S01]  /*98c0*/  IMAD.MOV.U32 R85, RZ, RZ, R16 ;  /* 0x000000ffff557224 */ /* 0x000fe200078e0010 */
        /* <DEDUP_REMOVED lines=18> */
.L_x_5164:
        /* <DEDUP_REMOVED lines=13> */
.L_x_5166:
[----:B------:R-:W-:Y:S05]  /*9ac0*/  BSYNC.RECONVERGENT B2 ;  /* 0x0000000000027941 */ /* 0x000fea0003800200 */
.L_x_5165:
        /* <DEDUP_REMOVED lines=61> */
.L_x_5163:
[----:B------:R-:W-:Y:S05]  /*9ea0*/  BSYNC.RECONVERGENT B1 ;  /* 0x0000000000017941 */ /* 0x000fea0003800200 */
.L_x_5162:
        /* <DEDUP_REMOVED lines=20> */
.L_x_5169:
        /* <DEDUP_REMOVED lines=15> */
.L_x_5171:
[----:B------:R-:W-:Y:S05]  /*a0e0*/  BSYNC.RECONVERGENT B2 ;  /* 0x0000000000027941 */ /* 0x000fea0003800200 */
.L_x_5170:
        /* <DEDUP_REMOVED lines=61> */
.L_x_5168:
[----:B------:R-:W-:Y:S05]  /*a4c0*/  BSYNC.RECONVERGENT B1 ;  /* 0x0000000000017941 */ /* 0x000fea0003800200 */
.L_x_5167:
        /* <DEDUP_REMOVED lines=12> */
[----:B------:R-:W-:Y:S01]  /*a590*/  @!P1 IMAD.MOV.U32 R123, RZ, RZ, R143 ;  /* 0x000000ffff7b9224 */ /* 0x000fe200078e008f */
[----:B------:R-:W-:-:S04]  /*a5a0*/  PRMT R86, R140, 0x5410, R142 ;  /* 0x000054108c567816 */ /* 0x000fc8000000008e */
[----:B------:R-:W-:-:S04]  /*a5b0*/  F2FP.F16.F32.PACK_AB R87, RZ, R123 ;  /* 0x0000007bff57723e */ /* 0x000fc800000000ff */
[----:B------:R-:W-:-:S07]  /*a5c0*/  PRMT R87, R138, 0x5410, R87 ;  /* 0x000054108a577816 */ /* 0x000fce0000000057 */
.L_x_5091:
        /* <DEDUP_REMOVED lines=43> */
.L_x_5172:
[----:B0-----:R-:W-:Y:S02]  /*a880*/  IMAD.MOV.U32 R130, RZ, RZ, R136 ;  /* 0x000000ffff827224 */ /* 0x001fe400078e0088 */
[----:B------:R-:W-:-:S07]  /*a890*/  VIADD R131, R129, 0x20 ;  /* 0x0000002081837836 */ /* 0x000fce0000000000 */
.L_x_5049:
[----:B------:R-:W-:Y:S05]  /*a8a0*/  BSYNC.RECONVERGENT B0 ;  /* 0x0000000000007941 */ /* 0x000fea0003800200 */
.L_x_5048:
        /* <DEDUP_REMOVED lines=35> */
.L_x_5178:
        /* <DEDUP_REMOVED lines=13> */
.L_x_5180:
[----:B------:R-:W-:Y:S05]  /*abb0*/  BSYNC.RECONVERGENT B2 ;  /* 0x0000000000027941 */ /* 0x000fea0003800200 */
.L_x_5179:
        /* <DEDUP_REMOVED lines=54> */
[----:B------:R-:W-:Y:S02]  /*af20*/  IADD3 R5, PT, PT, R133, -0x695add53, RZ ;  /* 0x96a522ad85057810 */ /* 0x000fe40007ffe0ff */
[----:B------:R-:W-:Y:S01]  /*af30*/  LOP3.LUT R19, R19, R10, R9, 0x96, !PT ;  /* 0x0000000a13137212 */ /* 0x000fe200078e9609 */
[----:B------:R-:W-:Y:S02]  /*af40*/  IMAD.MOV.U32 R16, RZ, RZ, R8 ;  /* 0x000000ffff107224 */ /* 0x000fe400078e0008 */
[----:B------:R-:W-:Y:S01]  /*af50*/  HFMA2 R8, -RZ, RZ, 0, 0 ;  /* 0x00000000ff087431 */ /* 0x000fe200000001ff */
[----:B------:R-:W-:Y:S01]  /*af60*/  LOP3.LUT R20, R5, R6, R139, 0x96, !PT ;  /* 0x0000000605147212 */ /* 0x000fe200078e968b */
[----:B------:R-:W-:-:S07]  /*af70*/  IMAD.MOV.U32 R5, RZ, RZ, R130 ;  /* 0x000000ffff057224 */ /* 0x000fce00078e0082 */
.L_x_5177:
[----:B------:R-:W-:Y:S05]  /*af80*/  BSYNC.RECONVERGENT B1 ;  /* 0x0000000000017941 */ /* 0x000fea0003800200 */
.L_x_5176:
[----:B------:R-:W1:Y:S01]  /*af90*/  LDC R141, c[0x0][0x404] ;  /* 0x00010100ff8d7b82 */ /* 0x000e620000000800 */
[----:B------:R-:W-:Y:S01]  /*afa0*/  I2FP.F32.U32 R5, R5 ;  /* 0x0000000500057245 */ /* 0x000fe20000201000 */
[----:B------:R-:W-:Y:S01]  /*afb0*/  IMAD.MOV.U32 R124, RZ, RZ, 0x2f800000 ;  /* 0x2f800000ff7c7424 */ /* 0x000fe200078e00ff */
[----:B------:R-:W-:Y:S01]  /*afc0*/  ISETP.NE.AND P3, PT, R8, 0x1, PT ;  /* 0x000000010800780c */ /* 0x000fe20003f65270 */
[----:B------:R-:W-:Y:S01]  /*afd0*/  BSSY.RECONVERGENT B1, `(.L_x_5181) ;  /* 0x0000060000017945 */ /* 0x000fe20003800200 */
[----:B------:R-:W-:Y:S01]  /*afe0*/  LOP3.LUT R21, R21, 0xffffffef, RZ, 0xc0, !PT ;  /* 0xffffffef15157812 */ /* 0x000fe200078ec0ff */
[----:B------:R-:W-:Y:S01]  /*aff0*/  FFMA.FTZ R6, R5, R124, 1.1641532182693481445e-10 ;  /* 0x2f00000005067423 */ /* 0x000fe2000001007c */
[----:B-----5:R-:W-:Y:S01]  /*b000*/  HADD2.F32 R5, -RZ, R84.H0_H0 ;  /* 0x20000054ff057230 */ /* 0x020fe20000004100 */
[----:B------:R-:W2:Y:S01]  /*b010*/  LDC R140, c[0x0][0x408] ;  /* 0x00010200ff8c7b82 */ /* 0x000ea20000000800 */
[----:B------:R-:W-:Y:S01]  /*b020*/  IMAD.MOV.U32 R10, RZ, RZ, 0x2 ;  /* 0x00000002ff0a7424 */ /* 0x000fe200078e00ff */
[----:B------:R-:W-:-:S02]  /*b030*/  MOV R7, R16 ;  /* 0x0000001000077202 */ /* 0x000fc40000000f00 */
[----:B-1----:R-:W-:-:S04]  /*b040*/  FSETP.GTU.FTZ.AND P2, PT, R6, R141, PT ;  /* 0x0000008d0600720b */ /* 0x002fc80003f5c000 */
[----:B------:R-:W-:Y:S01]  /*b050*/  PLOP3.LUT P4, PT, P2, PT, PT, 0x8, 0x80 ;  /* 0x000000000080781c */ /* 0x000fe2000178e170 */
[----:B--2---:R-:W-:-:S05]  /*b060*/  FMUL.FTZ R5, R5, R140 ;  /* 0x0000008c05057220 */ /* 0x004fca0000410000 */
        /* <DEDUP_REMOVED lines=11> */
.L_x_5183:
        /* <DEDUP_REMOVED lines=13> */
.L_x_5185:
[----:B------:R-:W-:Y:S05]  /*b1f0*/  BSYNC.RECONVERGENT B2 ;  /* 0x0000000000027941 */ /* 0x000fea0003800200 */
.L_x_5184:
        /* <DEDUP_REMOVED lines=61> */
.L_x_5182:
[----:B------:R-:W-:Y:S05]  /*b5d0*/  BSYNC.RECONVERGENT B1 ;  /* 0x0000000000017941 */ /* 0x000fea0003800200 */
.L_x_5181:
        /* <DEDUP_REMOVED lines=25> */
.L_x_5188:
        /* <DEDUP_REMOVED lines=13> */
.L_x_5190:
[----:B------:R-:W-:Y:S05]  /*b840*/  BSYNC.RECONVERGENT B2 ;  /* 0x0000000000027941 */ /* 0x000fea0003800200 */
.L_x_5189:
        /* <DEDUP_REMOVED lines=56> */
[----:B------:R-:W-:Y:S02]  /*bbd0*/  HFMA2 R8, -RZ, RZ, 0, 0 ;  /* 0x00000000ff087431 */ /* 0x000fe400000001ff */
[----:B------:R-:W-:Y:S01]  /*bbe0*/  IMAD.MOV.U32 R7, RZ, RZ, R138 ;  /* 0x000000ffff077224 */ /* 0x000fe200078e008a */
[----:B------:R-:W-:Y:S01]  /*bbf0*/  LOP3.LUT R19, R19, R18, R11, 0x96, !PT ;  /* 0x0000001213137212 */ /* 0x000fe200078e960b */
[----:B------:R-:W-:Y:S01]  /*bc00*/  IMAD.MOV.U32 R138, RZ, RZ, R6 ;  /* 0x000000ffff8a7224 */ /* 0x000fe200078e0006 */
[----:B------:R-:W-:-:S07]  /*bc10*/  MOV R16, R10 ;  /* 0x0000000a00107202 */ /* 0x000fce0000000f00 */
.L_x_5187:
[----:B------:R-:W-:Y:S05]  /*bc20*/  BSYNC.RECONVERGENT B1 ;  /* 0x0000000000017941 */ /* 0x000fea0003800200 */
.L_x_5186:
[----:B------:R-:W-:Y:S01]  /*bc30*/  I2FP.F32.U32 R7, R7 ;  /* 0x0000000700077245 */ /* 0x000fe20000201000 */
[----:B------:R-:W-:Y:S01]  /*bc40*/  HADD2.F32 R9, -RZ, R84.H1_H1 ;  /* 0x30000054ff097230 */ /* 0x000fe20000004100 */
        /* <DEDUP_REMOVED lines=20> */
.L_x_5193:
        /* <DEDUP_REMOVED lines=13> */
.L_x_5195:
[----:B------:R-:W-:Y:S05]  /*be60*/  BSYNC.RECONVERGENT B2 ;  /* 0x0000000000027941 */ /* 0x000fea0003800200 */
.L_x_5194:
        /* <DEDUP_REMOVED lines=61> */
.L_x_5192:
[----:B------:R-:W-:Y:S05]  /*c240*/  BSYNC.RECONVERGENT B1 ;  /* 0x0000000000017941 */ /* 0x000fea0003800200 */
.L_x_5191:
        /* <DEDUP_REMOVED lines=10> */
[----:B------:R-:W-:Y:S01]  /*c2f0*/  SEL R12, RZ, 0x1, P2 ;  /* 0x00000001ff0c7807 */ /* 0x000fe20001000000 */
[----:B------:R-:W-:Y:S01]  /*c300*/  IMAD.MOV.U32 R7, RZ, RZ, R16 ;  /* 0x000000ffff077224 */ /* 0x000fe200078e0010 */
[----:B------:R-:W-:Y:S01]  /*c310*/  ISETP.NE.AND P2, PT, R10, 0x1, PT ;  /* 0x000000010a00780c */ /* 0x000fe20003f45270 */
[----:B------:R-:W-:Y:S01]  /*c320*/  @P1 FADD.FTZ R89, R89, R6 ;  /* 0x0000000659591221 */ /* 0x000fe20000010000 */
[----:B------:R-:W-:-:S04]  /*c330*/  @!P1 MOV R89, R6 ;  /* 0x0000000600599202 */ /* 0x000fc80000000f00 */
[----:B0-----:R-:W-:-:S07]  /*c340*/  F2FP.F16.F32.PACK_AB R136, RZ, R89 ;  /* 0x00000059ff88723e */ /* 0x001fce00000000ff */
        /* <DEDUP_REMOVED lines=9> */
.L_x_5198:
        /* <DEDUP_REMOVED lines=13> */
.L_x_5200:
[----:B------:R-:W-:Y:S05]  /*c4b0*/  BSYNC.RECONVERGENT B2 ;  /* 0x0000000000027941 */ /* 0x000fea0003800200 */
.L_x_5199:
        /* <DEDUP_REMOVED lines=61> */
.L_x_5197:
[----:B------:R-:W-:Y:S05]  /*c890*/  BSYNC.RECONVERGENT B1 ;  /* 0x0000000000017941 */ /* 0x000fea0003800200 */
.L_x_5196:
        /* <DEDUP_REMOVED lines=22> */
.L_x_5203:
        /* <DEDUP_REMOVED lines=13> */
.L_x_5205:
[----:B------:R-:W-:Y:S05]  /*cad0*/  BSYNC.RECONVERGENT B2 ;  /* 0x0000000000027941 */ /* 0x000fea0003800200 */
.L_x_5204:
        /* <DEDUP_REMOVED lines=56> */
[----:B------:R-:W-:Y:S02]  /*ce60*/  IMAD.MOV.U32 R16, RZ, RZ, R10 ;  /* 0x000000ffff107224 */ /* 0x000fe400078e000a */
[----:B------:R-:W-:Y:S01]  /*ce70*/  IMAD.MOV.U32 R7, RZ, RZ, R138 ;  /* 0x000000ffff077224 */ /* 0x000fe200078e008a */
[----:B------:R-:W-:Y:S01]  /*ce80*/  LOP3.LUT R19, R19, R18, R11, 0x96, !PT ;  /* 0x0000001213137212 */ /* 0x000fe200078e960b */
[----:B------:R-:W-:Y:S01]  /*ce90*/  IMAD.MOV.U32 R10, RZ, RZ, RZ ;  /* 0x000000ffff0a7224 */ /* 0x000fe200078e00ff */
[----:B------:R-:W-:-:S07]  /*cea0*/  MOV R138, R6 ;  /* 0x00000006008a7202 */ /* 0x000fce0000000f00 */
.L_x_5202:
[----:B------:R-:W-:Y:S05]  /*ceb0*/  BSYNC.RECONVERGENT B1 ;  /* 0x0000000000017941 */ /* 0x000fea0003800200 */
.L_x_5201:
[----:B------:R-:W-:Y:S01]  /*cec0*/  I2FP.F32.U32 R7, R7 ;  /* 0x0000000700077245 */ /* 0x000fe20000201000 */
[----:B------:R-:W-:Y:S01]  /*ced0*/  HADD2.F32 R9, -RZ, R33.H0_H0 ;  /* 0x20000021ff097230 */ /* 0x000fe20000004100 */
[----:B------:R-:W-:Y:S01]  /*cee0*/  BSSY.RECONVERGENT B1, `(.L_x_5206) ;  /* 0x0000062000017945 */ /* 0x000fe20003800200 */
[----:B------:R-:W-:Y:S02]  /*cef0*/  HFMA2 R18, -RZ, RZ, 0, 1.1920928955078125e-07 ;  /* 0x00000002ff127431 */ /* 0x000fe400000001ff */
        /* <DEDUP_REMOVED lines=21> */
.L_x_5208:
        /* <DEDUP_REMOVED lines=13> */
.L_x_5210:
[----:B------:R-:W-:Y:S05]  /*d120*/  BSYNC.RECONVERGENT B2 ;  /* 0x0000000000027941 */ /* 0x000fea0003800200 */
.L_x_5209:
        /* <DEDUP_REMOVED lines=61> */
.L_x_5207:
[----:B------:R-:W-:Y:S05]  /*d500*/  BSYNC.RECONVERGENT B1 ;  /* 0x0000000000017941 */ /* 0x000fea0003800200 */
.L_x_5206:
        /* <DEDUP_REMOVED lines=22> */
.L_x_5213:
        /* <DEDUP_REMOVED lines=13> */
.L_x_5215:
[----:B------:R-:W-:Y:S05]  /*d740*/  BSYNC.RECONVERGENT B2 ;  /* 0x0000000000027941 */ /* 0x000fea0003800200 */
.L_x_5214:
        /* <DEDUP_REMOVED lines=61> */
.L_x_5212:
[----:B------:R-:W-:Y:S05]  /*db20*/  BSYNC.RECONVERGENT B1 ;  /* 0x0000000000017941 */ /* 0x000fea0003800200 */
.L_x_5211:
[----:B------:R-:W-:Y:S01]  /*db30*/  I2FP.F32.U32 R9, R9 ;  /* 0x0000000900097245 */ /* 0x000fe20000201000 */
[----:B------:R-:W-:Y:S01]  /*db40*/  HADD2.F32 R85, -RZ, R33.H1_H1 ;  /* 0x30000021ff557230 */ /* 0x000fe20000004100 */
[----:B------:R-:W-:Y:S01]  /*db50*/  BSSY.RECONVERGENT B1, `(.L_x_5216) ;  /* 0x0000062000017945 */ /* 0x000fe20003800200 */
[----:B------:R-:W-:Y:S02]  /*db60*/  @P1 HADD2.F32 R18, -RZ, R29.H1_H1 ;  /* 0x3000001dff121230 */ /* 0x000fe40000004100 */
[----:B------:R-:W-:Y:S01]  /*db70*/  FFMA.FTZ R8, R9, R124, 1.1641532182693481445e-10 ;  /* 0x2f00000009087423 */ /* 0x000fe2000001007c */
[----:B------:R-:W-:-:S04]  /*db80*/  FMUL.FTZ R85, R85, R140 ;  /* 0x0000008c55557220 */ /* 0x000fc80000410000 */
[----:B------:R-:W-:-:S04]  /*db90*/  FSETP.GTU.FTZ.AND P2, PT, R8, R141, PT ;  /* 0x0000008d0800720b */ /* 0x000fc80003f5c000 */
[----:B------:R-:W-:Y:S01]  /*dba0*/  FSEL R8, R85, RZ, !P2 ;  /* 0x000000ff55087208 */ /* 0x000fe20005000000 */
[----:B------:R-:W-:Y:S01]  /*dbb0*/  IMAD.MOV.U32 R85, RZ, RZ, 0x2 ;  /* 0x00000002ff557424 */ /* 0x000fe200078e00ff */
        /* <DEDUP_REMOVED lines=16> */
.L_x_5218:
        /* <DEDUP_REMOVED lines=13> */
.L_x_5220:
[----:B------:R-:W-:Y:S05]  /*dd90*/  BSYNC.RECONVERGENT B2 ;  /* 0x0000000000027941 */ /* 0x000fea0003800200 */
.L_x_5219:
        /* <DEDUP_REMOVED lines=61> */
.L_x_5217:
[----:B------:R-:W-:Y:S05]  /*e170*/  BSYNC.RECONVERGENT B1 ;  /* 0x0000000000017941 */ /* 0x000fea0003800200 */
.L_x_5216:
        /* <DEDUP_REMOVED lines=20> */
.L_x_5223:
        /* <DEDUP_REMOVED lines=13> */
.L_x_5225:
[----:B------:R-:W-:Y:S05]  /*e390*/  BSYNC.RECONVERGENT B2 ;  /* 0x0000000000027941 */ /* 0x000fea0003800200 */
.L_x_5224:
        /* <DEDUP_REMOVED lines=61> */
.L_x_5222:
[----:B------:R-:W-:Y:S05]  /*e770*/  BSYNC.RECONVERGENT B1 ;  /* 0x0000000000017941 */ /* 0x000fea0003800200 */
.L_x_5221:
        /* <DEDUP_REMOVED lines=25> */
.L_x_5228:
        /* <DEDUP_REMOVED lines=13> */
.L_x_5230:
[----:B------:R-:W-:Y:S05]  /*e9e0*/  BSYNC.RECONVERGENT B2 ;  /* 0x0000000000027941 */ /* 0x000fea0003800200 */
.L_x_5229:
        /* <DEDUP_REMOVED lines=61> */
.L_x_5227:
[----:B------:R-:W-:Y:S05]  /*edc0*/  BSYNC.RECONVERGENT B1 ;  /* 0x0000000000017941 */ /* 0x000fea0003800200 */
.L_x_5226:
        /* <DEDUP_REMOVED lines=20> */
.L_x_5233:
        /* <DEDUP_REMOVED lines=13> */
.L_x_5235:
[----:B------:R-:W-:Y:S05]  /*efe0*/  BSYNC.RECONVERGENT B2 ;  /* 0x0000000000027941 */ /* 0x000fea0003800200 */
.L_x_5234:
        /* <DEDUP_REMOVED lines=61> */
.L_x_5232:
[----:B------:R-:W-:Y:S05]  /*f3c0*/  BSYNC.RECONVERGENT B1 ;  /* 0x0000000000017941 */ /* 0x000fea0003800200 */
.L_x_5231:
        /* <DEDUP_REMOVED lines=25> */
.L_x_5238:
        /* <DEDUP_REMOVED lines=13> */
.L_x_5240:
[----:B------:R-:W-:Y:S05]  /*f630*/  BSYNC.RECONVERGENT B2 ;  /* 0x0000000000027941 */ /* 0x000fea0003800200 */
.L_x_5239:
        /* <DEDUP_REMOVED lines=61> */
.L_x_5237:
[----:B------:R-:W-:Y:S05]  /*fa10*/  BSYNC.RECONVERGENT B1 ;  /* 0x0000000000017941 */ /* 0x000fea0003800200 */
.L_x_5236:
        /* <DEDUP_REMOVED lines=20> */
.L_x_5243:
        /* <DEDUP_REMOVED lines=13> */
.L_x_5245:
[----:B------:R-:W-:Y:S05]  /*fc30*/  BSYNC.RECONVERGENT B2 ;  /* 0x0000000000027941 */ /* 0x000fea0003800200 */
.L_x_5244:
        /* <DEDUP_REMOVED lines=58> */
[----:B------:R-:W-:Y:S01]  /*ffe0*/  LOP3.LUT R19, R19, R144, R135, 0x96, !PT ;  /* 0x0000009013137212 */ /* 0x000fe200078e9687 */
[----:B------:R-:W-:Y:S01]  /*fff0*/  IMAD.MOV.U32 R138, RZ, RZ, R84 ;  /* 0x000000ffff8a7224 */ /* 0x000fe200078e0054 */
[----:B------:R-:W-:-:S07]  /*10000*/  LOP3.LUT R20, R137, R18, R85, 0x96, !PT ;  /* 0x0000001289147212 */ /* 0x000fce00078e9655 */
.L_x_5242:
[----:B------:R-:W-:Y:S05]  /*10010*/  BSYNC.RECONVERGENT B1 ;  /* 0x0000000000017941 */ /* 0x000fea0003800200 */
.L_x_5241:
[----:B------:R-:W-:Y:S01]  /*10020*/  I2FP.F32.U32 R85, R86 ;  /* 0x0000005600557245 */ /* 0x000fe20000201000 */
[----:B------:R-:W-:Y:S01]  /*10030*/  HADD2.F32 R135, -RZ, R35.H0_H0 ;  /* 0x20000023ff877230 */ /* 0x000fe20000004100 */
[----:B------:R-:W-:Y:S01]  /*10040*/  BSSY.RECONVERGENT B1, `(.L_x_5246) ;  /* 0x0000063000017945 */ /* 0x000fe20003800200 */
[----:B------:R-:W-:Y:S02]  /*10050*/  @P1 HADD2.F32 R114, -RZ, R31.H0_H0 ;  /* 0x2000001fff721230 */ /* 0x000fe40000004100 */
[----:B------:R-:W-:Y:S01]  /*10060*/  FFMA.FTZ R18, R85, R124, 1.1641532182693481445e-10 ;  /* 0x2f00000055127423 */ /* 0x000fe2000001007c */
[----:B------:R-:W-:Y:S01]  /*10070*/  FMUL.FTZ R84, R135, R140 ;  /* 0x0000008c87547220 */ /* 0x000fe20000410000 */
[----:B------:R-:W-:Y:S01]  /*10080*/  IMAD.MOV.U32 R86, RZ, RZ, 0x2 ;  /* 0x00000002ff567424 */ /* 0x000fe200078e00ff */
[----:B------:R-:W-:Y:S02]  /*10090*/  MOV R85, R16 ;  /* 0x0000001000557202 */ /* 0x000fe40000000f00 */
        /* <DEDUP_REMOVED lines=18> */
.L_x_5248:
        /* <DEDUP_REMOVED lines=13> */
.L_x_5250:
[----:B------:R-:W-:Y:S05]  /*10290*/  BSYNC.RECONVERGENT B2 ;  /* 0x0000000000027941 */ /* 0x000fea0003800200 */
.L_x_5249:
        /* <DEDUP_REMOVED lines=61> */
.L_x_5247:
[----:B------:R-:W-:Y:S05]  /*10670*/  BSYNC.RECONVERGENT B1 ;  /* 0x0000000000017941 */ /* 0x000fea0003800200 */
.L_x_5246:
        /* <DEDUP_REMOVED lines=20> */
.L_x_5253:
        /* <DEDUP_REMOVED lines=15> */
.L_x_5255:
[----:B------:R-:W-:Y:S05]  /*108b0*/  BSYNC.RECONVERGENT B2 ;  /* 0x0000000000027941 */ /* 0x000fea0003800200 */
.L_x_5254:
        /* <DEDUP_REMOVED lines=61> */
.L_x_5252:
[----:B------:R-:W-:Y:S05]  /*10c90*/  BSYNC.RECONVERGENT B1 ;  /* 0x0000000000017941 */ /* 0x000fea0003800200 */
.L_x_5251:
[----:B------:R-:W-:Y:S01]  /*10ca0*/  I2FP.F32.U32 R85, R85 ;  /* 0x0000005500557245 */ /* 0x000fe20000201000 */
[----:B------:R-:W-:Y:S01]  /*10cb0*/  HADD2.F32 R87, -RZ, R35.H1_H1 ;  /* 0x30000023ff577230 */ /* 0x000fe20000004100 */
[----:B------:R-:W-:-:S03]  /*10cc0*/  PRMT R86, R142, 0x5410, R143 ;  /* 0x000054108e567816 */ /* 0x000fc6000000008f */
[----:B------:R-:W-:Y:S01]  /*10cd0*/  FFMA.FTZ R124, R85, R124, 1.1641532182693481445e-10 ;  /* 0x2f000000557c7423 */ /* 0x000fe2000001007c */
[----:B------:R-:W-:Y:S01]  /*10ce0*/  FMUL.FTZ R85, R87, R140 ;  /* 0x0000008c57557220 */ /* 0x000fe20000410000 */
[----:B------:R-:W-:-:S03]  /*10cf0*/  @P1 HADD2.F32 R87, -RZ, R31.H1_H1 ;  /* 0x3000001fff571230 */ /* 0x000fc60000004100 */
        /* <DEDUP_REMOVED lines=12> */
.L_x_5175:
        /* <DEDUP_REMOVED lines=16> */
.L_x_5259:
[----:B------:R-:W-:Y:S01]  /*10ec0*/  VIADD R22, R22, 0x1 ;  /* 0x0000000116167836 */ /* 0x000fe20000000000 */
[----:B------:R-:W-:Y:S03]  /*10ed0*/  BSSY.RECONVERGENT B2, `(.L_x_5260) ;  /* 0x000000c000027945 */ /* 0x000fe60003800200 */
[C---:B0-----:R-:W-:Y:S01]  /*10ee0*/  IMAD.WIDE.U32 R136, R22.reuse, -0x2daee0ad, RZ ;  /* 0xd2511f5316887825 */ /* 0x041fe200078e00ff */
        /* <DEDUP_REMOVED lines=10> */
.L_x_5261:
[----:B------:R-:W-:Y:S05]  /*10f90*/  BSYNC.RECONVERGENT B2 ;  /* 0x0000000000027941 */ /* 0x000fea0003800200 */
.L_x_5260:
        /* <DEDUP_REMOVED lines=57> */
[----:B------:R-:W-:Y:S01]  /*11330*/  IMAD.MOV.U32 R16, RZ, RZ, R134 ;  /* 0x000000ffff107224 */ /* 0x000fe200078e0086 */
[----:B------:R-:W-:Y:S02]  /*11340*/  LOP3.LUT R19, R19, R136, R135, 0x96, !PT ;  /* 0x0000008813137212 */ /* 0x000fe400078e9687 */
[----:B------:R-:W-:-:S07]  /*11350*/  MOV R5, R130 ;  /* 0x0000008200057202 */ /* 0x000fce0000000f00 */
.L_x_5258:
[----:B------:R-:W-:Y:S05]  /*11360*/  BSYNC.RECONVERGENT B1 ;  /* 0x0000000000017941 */ /* 0x000fea0003800200 */
.L_x_5257:
[----:B------:R-:W1:Y:S01]  /*11370*/  LDC R144, c[0x0][0x408] ;  /* 0x00010200ff907b82 */ /* 0x000e620000000800 */
[----:B------:R-:W-:Y:S01]  /*11380*/  I2FP.F32.U32 R5, R5 ;  /* 0x0000000500057245 */ /* 0x000fe20000201000 */
[----:B------:R-:W-:Y:S01]  /*11390*/  IMAD.MOV.U32 R124, RZ, RZ, 0x2f800000 ;  /* 0x2f800000ff7c7424 */ /* 0x000fe200078e00ff */
[----:B------:R-:W-:Y:S01]  /*113a0*/  ISETP.NE.AND P3, PT, R90, 0x1, PT ;  /* 0x000000015a00780c */ /* 0x000fe20003f65270 */
[----:B-----5:R-:W-:Y:S01]  /*113b0*/  HADD2.F32 R89, -RZ, R84.H0_H0 ;  /* 0x20000054ff597230 */ /* 0x020fe20000004100 */
[----:B------:R-:W-:Y:S01]  /*113c0*/  LOP3.LUT R21, R21, 0xffffffef, RZ, 0xc0, !PT ;  /* 0xffffffef15157812 */ /* 0x000fe200078ec0ff */
[----:B------:R-:W-:Y:S01]  /*113d0*/  FFMA.FTZ R18, R5, R124, 1.1641532182693481445e-10 ;  /* 0x2f00000005127423 */ /* 0x000fe2000001007c */
[----:B------:R-:W-:Y:S01]  /*113e0*/  BSSY.RECONVERGENT B1, `(.L_x_5262) ;  /* 0x0000060000017945 */ /* 0x000fe20003800200 */
[----:B------:R-:W2:Y:S01]  /*113f0*/  LDC R143, c[0x0][0x404] ;  /* 0x00010100ff8f7b82 */ /* 0x000ea20000000800 */
[----:B------:R-:W-:Y:S02]  /*11400*/  HFMA2 R102, -RZ, RZ, 0, 1.1920928955078125e-07 ;  /* 0x00000002ff667431 */ /* 0x000fe400000001ff */
[----:B-1----:R-:W-:Y:S01]  /*11410*/  FMUL.FTZ R89, R89, R144 ;  /* 0x0000009059597220 */ /* 0x002fe20000410000 */
[----:B--2---:R-:W-:Y:S01]  /*11420*/  FSETP.GTU.FTZ.AND P2, PT, R18, R143, PT ;  /* 0x0000008f1200720b */ /* 0x004fe20003f5c000 */
[----:B------:R-:W-:-:S03]  /*11430*/  @P1 HADD2.F32 R18, -RZ, R28.H0_H0 ;  /* 0x2000001cff121230 */ /* 0x000fc60000004100 */
        /* <DEDUP_REMOVED lines=15> */
.L_x_5264:
        /* <DEDUP_REMOVED lines=13> */
.L_x_5266:
[----:B------:R-:W-:Y:S05]  /*11600*/  BSYNC.RECONVERGENT B2 ;  /* 0x0000000000027941 */ /* 0x000fea0003800200 */
.L_x_5265:
[----:B------:R-:W-:Y:S01]  /*11610*/  IMAD.WIDE.U32 R18, R25, -0x326172a9, RZ ;  /* 0xcd9e8d5719127825 */ /* 0x000fe200078e00ff */
[----:B0-----:R-:W-:Y:S02]  /*11620*/  LOP3.LUT R134, R15, R141, R133, 0x96, !PT ;  /* 0x0000008d0f867212 */ /* 0x001fe400078e9685 */
[C---:B------:R-:W-:Y:S01]  /*11630*/  IADD3 R101, PT, PT, R133.reuse, 0x76cf5d0a, RZ ;  /* 0x76cf5d0a85657810 */ /* 0x040fe20007ffe0ff */
[----:B------:R-:W-:Y:S01]  /*11640*/  VIADD R89, R133, 0xbb67ae85 ;  /* 0xbb67ae8585597836 */ /* 0x000fe20000000000 */
        /* <DEDUP_REMOVED lines=56> */
[----:B------:R-:W-:-:S07]  /*119d0*/  LOP3.LUT R19, R19, R140, R137, 0x96, !PT ;  /* 0x0000008c13137212 */ /* 0x000fce00078e9689 */
.L_x_5263:
[----:B------:R-:W-:Y:S05]  /*119e0*/  BSYNC.RECONVERGENT B1 ;  /* 0x0000000000017941 */ /* 0x000fea0003800200 */
.L_x_5262:
[----:B------:R-:W-:Y:S01]  /*119f0*/  I2FP.F32.U32 R89, R18 ;  /* 0x0000001200597245 */ /* 0x000fe20000201000 */
[----:B------:R-:W-:Y:S01]  /*11a00*/  HADD2.F32 R101, -RZ, R84.H1_H1 ;  /* 0x30000054ff657230 */ /* 0x000fe20000004100 */
[----:B------:R-:W-:Y:S01]  /*11a10*/  ISETP.NE.AND P2, PT, R102, 0x1, PT ;  /* 0x000000016600780c */ /* 0x000fe20003f45270 */
[----:B------:R-:W-:Y:S01]  /*11a20*/  BSSY.RECONVERGENT B1, `(.L_x_5267) ;  /* 0x0000061000017945 */ /* 0x000fe20003800200 */
[----:B------:R-:W-:Y:S01]  /*11a30*/  LOP3.LUT R21, R21, 0xfffffff7, RZ, 0xc0, !PT ;  /* 0xfffffff715157812 */ /* 0x000fe200078ec0ff */
[----:B------:R-:W-:Y:S01]  /*11a40*/  FFMA.FTZ R18, R89, R124, 1.1641532182693481445e-10 ;  /* 0x2f00000059127423 */ /* 0x000fe2000001007c */
[----:B------:R-:W-:Y:S01]  /*11a50*/  FMUL.FTZ R101, R101, R144 ;  /* 0x0000009065657220 */ /* 0x000fe20000410000 */
[----:B------:R-:W-:-:S03]  /*11a60*/  IMAD.MOV.U32 R84, RZ, RZ, 0x2 ;  /* 0x00000002ff547424 */ /* 0x000fc600078e00ff */
[----:B------:R-:W-:Y:S01]  /*11a70*/  FSETP.GTU.FTZ.AND P3, PT, R18, R143, PT ;  /* 0x0000008f1200720b */ /* 0x000fe20003f7c000 */
[----:B------:R-:W-:-:S03]  /*11a80*/  @P1 HADD2.F32 R18, -RZ, R28.H1_H1 ;  /* 0x3000001cff121230 */ /* 0x000fc60000004100 */
        /* <DEDUP_REMOVED lines=15> */
.L_x_5269:
        /* <DEDUP_REMOVED lines=13> */
.L_x_5271:
[----:B------:R-:W-:Y:S05]  /*11c50*/  BSYNC.RECONVERGENT B2 ;  /* 0x0000000000027941 */ /* 0x000fea0003800200 */
.L_x_5270:
[----:B------:R-:W-:Y:S01]  /*11c60*/  IMAD.WIDE.U32 R18, R25, -0x326172a9, RZ ;  /* 0xcd9e8d5719127825 */ /* 0x000fe200078e00ff */
[----:B0-----:R-:W-:-:S03]  /*11c70*/  LOP3.LUT R134, R15, R141, R133, 0x96, !PT ;  /* 0x0000008d0f867212 */ /* 0x001fc600078e9685 */
        /* <DEDUP_REMOVED lines=59> */
.L_x_5268:
[----:B------:R-:W-:Y:S05]  /*12030*/  BSYNC.RECONVERGENT B1 ;  /* 0x0000000000017941 */ /* 0x000fea0003800200 */
.L_x_5267:
[----:B------:R-:W-:Y:S01]  /*12040*/  I2FP.F32.U32 R101, R18 ;  /* 0x0000001200657245 */ /* 0x000fe20000201000 */
[----:B------:R-:W-:Y:S01]  /*12050*/  HADD2.F32 R113, -RZ, R85.H0_H0 ;  /* 0x20000055ff717230 */ /* 0x000fe20000004100 */
[----:B------:R-:W-:Y:S01]  /*12060*/  LOP3.LUT R21, R21, 0xfffffffb, RZ, 0xc0, !PT ;  /* 0xfffffffb15157812 */ /* 0x000fe200078ec0ff */
[----:B------:R-:W-:Y:S01]  /*12070*/  BSSY.RECONVERGENT B1, `(.L_x_5272) ;  /* 0x0000061000017945 */ /* 0x000fe20003800200 */
[----:B------:R-:W-:Y:S02]  /*12080*/  IMAD.MOV.U32 R102, RZ, RZ, 0x2 ;  /* 0x00000002ff667424 */ /* 0x000fe400078e00ff */
[----:B------:R-:W-:Y:S01]  /*12090*/  FFMA.FTZ R18, R101, R124, 1.1641532182693481445e-10 ;  /* 0x2f00000065127423 */ /* 0x000fe2000001007c */
[----:B------:R-:W-:Y:S01]  /*120a0*/  FMUL.FTZ R113, R113, R144 ;  /* 0x0000009071717220 */ /* 0x000fe20000410000 */
[----:B------:R-:W-:-:S03]  /*120b0*/  @P1 HADD2.F32 R101, -RZ, R29.H0_H0 ;  /* 0x2000001dff651230 */ /* 0x000fc60000004100 */
[----:B------:R-:W-:Y:S01]  /*120c0*/  FSETP.GTU.FTZ.AND P2, PT, R18, R143, PT ;  /* 0x0000008f1200720b */ /* 0x000fe20003f5c000 */
        /* <DEDUP_REMOVED lines=16> */
.L_x_5274:
        /* <DEDUP_REMOVED lines=13> */
.L_x_5276:
[----:B------:R-:W-:Y:S05]  /*122a0*/  BSYNC.RECONVERGENT B2 ;  /* 0x0000000000027941 */ /* 0x000fea0003800200 */
.L_x_5275:
[----:B------:R-:W-:Y:S01]  /*122b0*/  IMAD.WIDE.U32 R18, R25, -0x326172a9, RZ ;  /* 0xcd9e8d5719127825 */ /* 0x000fe200078e00ff */
[----:B0-----:R-:W-:Y:S02]  /*122c0*/  LOP3.LUT R134, R15, R147, R133, 0x96, !PT ;  /* 0x000000930f867212 */ /* 0x001fe400078e9685 */
[C---:B------:R-:W-:Y:S01]  /*122d0*/  IADD3 R101, PT, PT, R133.reuse, -0x4498517b, RZ ;  /* 0xbb67ae8585657810 */ /* 0x040fe20007ffe0ff */
        /* <DEDUP_REMOVED lines=58> */
.L_x_5273:
[----:B------:R-:W-:Y:S05]  /*12680*/  BSYNC.RECONVERGENT B1 ;  /* 0x0000000000017941 */ /* 0x000fea0003800200 */
.L_x_5272:
[----:B------:R-:W-:Y:S01]  /*12690*/  I2FP.F32.U32 R101, R18 ;  /* 0x0000001200657245 */ /* 0x000fe20000201000 */
[----:B------:R-:W-:Y:S01]  /*126a0*/  HADD2.F32 R85, -RZ, R85.H1_H1 ;  /* 0x30000055ff557230 */ /* 0x000fe20000004100 */
[----:B------:R-:W-:Y:S01]  /*126b0*/  LOP3.LUT R21, R21, 0xfffffffd, RZ, 0xc0, !PT ;  /* 0xfffffffd15157812 */ /* 0x000fe200078ec0ff */
[----:B------:R-:W-:Y:S01]  /*126c0*/  @P1 HADD2.F32 R84, -RZ, R29.H1_H1 ;  /* 0x3000001dff541230 */ /* 0x000fe20000004100 */
[----:B------:R-:W-:Y:S01]  /*126d0*/  BSSY.RECONVERGENT B1, `(.L_x_5277) ;  /* 0x0000060000017945 */ /* 0x000fe20003800200 */
[----:B------:R-:W-:Y:S01]  /*126e0*/  FFMA.FTZ R18, R101, R124, 1.1641532182693481445e-10 ;  /* 0x2f00000065127423 */ /* 0x000fe2000001007c */
[----:B------:R-:W-:-:S04]  /*126f0*/  FMUL.FTZ R85, R85, R144 ;  /* 0x0000009055557220 */ /* 0x000fc80000410000 */
[----:B------:R-:W-:Y:S01]  /*12700*/  FSETP.GTU.FTZ.AND P2, PT, R18, R143, PT ;  /* 0x0000008f1200720b */ /* 0x000fe20003f5c000 */
[----:B------:R-:W-:-:S03]  /*12710*/  IMAD.MOV.U32 R18, RZ, RZ, R16 ;  /* 0x000000ffff127224 */ /* 0x000fc600078e0010 */
[----:B------:R-:W-:Y:S02]  /*12720*/  FSEL R101, R85, RZ, !P2 ;  /* 0x000000ff55657208 */ /* 0x000fe40005000000 */
[----:B------:R-:W-:Y:S02]  /*12730*/  PLOP3.LUT P3, PT, P2, PT, PT, 0x8, 0x80 ;  /* 0x000000000080781c */ /* 0x000fe4000176e170 */
[----:B------:R-:W-:Y:S01]  /*12740*/  ISETP.NE.AND P2, PT, R102, 0x1, PT ;  /* 0x000000016600780c */ /* 0x000fe20003f45270 */
[----:B------:R-:W-:Y:S01]  /*12750*/  @P1 FADD.FTZ R101, R84, R101 ;  /* 0x0000006554651221 */ /* 0x000fe20000010000 */
[----:B------:R-:W-:-:S04]  /*12760*/  HFMA2 R84, -RZ, RZ, 0, 1.1920928955078125e-07 ;  /* 0x00000002ff547431 */ /* 0x000fc800000001ff */
        /* <DEDUP_REMOVED lines=11> */
.L_x_5279:
[----:B------:R-:W-:Y:S01]  /*12820*/  IADD3 R22, PT, PT, R22, 0x1, RZ ;  /* 0x0000000116167810 */ /* 0x000fe20007ffe0ff */
[----:B------:R-:W-:Y:S03]  /*12830*/  BSSY.RECONVERGENT B2, `(.L_x_5280) ;  /* 0x000000c000027945 */ /* 0x000fe60003800200 */
[C---:B------:R-:W-:Y:S01]  /*12840*/  ISETP.NE.AND P2, PT, R22.reuse, RZ, PT ;  /* 0x000000ff1600720c */ /* 0x040fe20003f45270 */
[----:B0-----:R-:W-:-:S12]  /*12850*/  IMAD.WIDE.U32 R136, R22, -0x2daee0ad, RZ ;  /* 0xd2511f5316887825 */ /* 0x001fd800078e00ff */
        /* <DEDUP_REMOVED lines=9> */
.L_x_5281:
[----:B------:R-:W-:Y:S05]  /*128f0*/  BSYNC.RECONVERGENT B2 ;  /* 0x0000000000027941 */ /* 0x000fea0003800200 */
.L_x_5280:
        /* <DEDUP_REMOVED lines=61> */
.L_x_5278:
[----:B------:R-:W-:Y:S05]  /*12cd0*/  BSYNC.RECONVERGENT B1 ;  /* 0x0000000000017941 */ /* 0x000fea0003800200 */
.L_x_5277:
        /* <DEDUP_REMOVED lines=23> */
.L_x_5284:
[----:B------:R-:W-:Y:S01]  /*12e50*/  VIADD R22, R22, 0x1 ;  /* 0x0000000116167836 */ /* 0x000fe20000000000 */
[----:B------:R-:W-:Y:S03]  /*12e60*/  BSSY.RECONVERGENT B2, `(.L_x_5285) ;  /* 0x000000c000027945 */ /* 0x000fe60003800200 */
[C---:B0-----:R-:W-:Y:S01]  /*12e70*/  IMAD.WIDE.U32 R136, R22.reuse, -0x2daee0ad, RZ ;  /* 0xd2511f5316887825 */ /* 0x041fe200078e00ff */
        /* <DEDUP_REMOVED lines=10> */
.L_x_5286:
[----:B------:R-:W-:Y:S05]  /*12f20*/  BSYNC.RECONVERGENT B2 ;  /* 0x0000000000027941 */ /* 0x000fea0003800200 */
.L_x_5285:
        /* <DEDUP_REMOVED lines=61> */
.L_x_5283:
[----:B------:R-:W-:Y:S05]  /*13300*/  BSYNC.RECONVERGENT B1 ;  /* 0x0000000000017941 */ /* 0x000fea0003800200 */
.L_x_5282:
[----:B------:R-:W-:Y:S01]  /*13310*/  I2FP.F32.U32 R85, R18 ;  /* 0x0000001200557245 */ /* 0x000fe20000201000 */
[----:B------:R-:W-:Y:S01]  /*13320*/  HADD2.F32 R113, -RZ, R86.H1_H1 ;  /* 0x30000056ff717230 */ /* 0x000fe20000004100 */
[----:B------:R-:W-:Y:S01]  /*13330*/  ISETP.NE.AND P4, PT, R114, 0x1, PT ;  /* 0x000000017200780c */ /* 0x000fe20003f85270 */
[----:B------:R-:W-:Y:S01]  /*13340*/  @P1 HADD2.F32 R84, -RZ, R30.H1_H1 ;  /* 0x3000001eff541230 */ /* 0x000fe20000004100 */
        /* <DEDUP_REMOVED lines=19> */
.L_x_5289:
        /* <DEDUP_REMOVED lines=13> */
.L_x_5291:
[----:B------:R-:W-:Y:S05]  /*13550*/  BSYNC.RECONVERGENT B2 ;  /* 0x0000000000027941 */ /* 0x000fea0003800200 */
.L_x_5290:
        /* <DEDUP_REMOVED lines=61> */
.L_x_5288:
[----:B------:R-:W-:Y:S05]  /*13930*/  BSYNC.RECONVERGENT B1 ;  /* 0x0000000000017941 */ /* 0x000fea0003800200 */
.L_x_5287:
[----:B------:R-:W-:Y:S01]  /*13940*/  I2FP.F32.U32 R85, R18 ;  /* 0x0000001200557245 */ /* 0x000fe20000201000 */
[----:B0-----:R-:W-:Y:S01]  /*13950*/  HADD2.F32 R135, -RZ, R87.H0_H0 ;  /* 0x20000057ff877230 */ /* 0x001fe20000004100 */
[----:B------:R-:W-:Y:S01]  /*13960*/  ISETP.NE.AND P5, PT, R84, 0x1, PT ;  /* 0x000000015400780c */ /* 0x000fe20003fa5270 */
[----:B------:R-:W-:Y:S02]  /*13970*/  BSSY.RECONVERGENT B1, `(.L_x_5292) ;  /* 0x000005f000017945 */ /* 0x000fe40003800200 */
[----:B------:R-:W-:Y:S01]  /*13980*/  FFMA.FTZ R18, R85, R124, 1.1641532182693481445e-10 ;  /* 0x2f00000055127423 */ /* 0x000fe2000001007c */
[----:B------:R-:W-:Y:S01]  /*13990*/  FMUL.FTZ R135, R135, R144 ;  /* 0x0000009087877220 */ /* 0x000fe20000410000 */
[----:B------:R-:W-:-:S03]  /*139a0*/  @P1 HADD2.F32 R85, -RZ, R31.H0_H0 ;  /* 0x2000001fff551230 */ /* 0x000fc60000004100 */
        /* <DEDUP_REMOVED lines=16> */
.L_x_5294:
        /* <DEDUP_REMOVED lines=13> */
.L_x_5296:
[----:B------:R-:W-:Y:S05]  /*13b80*/  BSYNC.RECONVERGENT B2 ;  /* 0x0000000000027941 */ /* 0x000fea0003800200 */
.L_x_5295:
        /* <DEDUP_REMOVED lines=61> */
.L_x_5293:
[----:B------:R-:W-:Y:S05]  /*13f60*/  BSYNC.RECONVERGENT B1 ;  /* 0x0000000000017941 */ /* 0x000fea0003800200 */
.L_x_5292:
        /* <DEDUP_REMOVED lines=14> */
.L_x_5256:
        /* <DEDUP_REMOVED lines=43> */
.L_x_5297:
[----:B------:R-:W-:Y:S01]  /*14300*/  MOV R130, R138 ;  /* 0x0000008a00827202 */ /* 0x000fe20000000f00 */
[----:B------:R-:W-:-:S07]  /*14310*/  VIADD R131, R131, 0x20 ;  /* 0x0000002083837836 */ /* 0x000fce0000000000 */
.L_x_5174:
[----:B------:R-:W-:Y:S05]  /*14320*/  BSYNC.RECONVERGENT B0 ;  /* 0x0000000000007941 */ /* 0x000fea0003800200 */
.L_x_5173:
        /* <DEDUP_REMOVED lines=35> */
.L_x_5303:
        /* <DEDUP_REMOVED lines=13> */
.L_x_5305:
[----:B------:R-:W-:Y:S05]  /*14630*/  BSYNC.RECONVERGENT B2 ;  /* 0x0000000000027941 */ /* 0x000fea0003800200 */
.L_x_5304:
        /* <DEDUP_REMOVED lines=56> */
[----:B------:R-:W-:Y:S02]  /*149c0*/  MOV R16, R8 ;  /* 0x0000000800107202 */ /* 0x000fe40000000f00 */
[----:B------:R-:W-:Y:S01]  /*149d0*/  LOP3.LUT R19, R19, R10, R9, 0x96, !PT ;  /* 0x0000000a13137212 */ /* 0x000fe200078e9609 */
[----:B------:R-:W-:Y:S01]  /*149e0*/  IMAD.MOV.U32 R8, RZ, RZ, RZ ;  /* 0x000000ffff087224 */ /* 0x000fe200078e00ff */
[----:B------:R-:W-:-:S07]  /*149f0*/  LOP3.LUT R20, R7, R6, R139, 0x96, !PT ;  /* 0x0000000607147212 */ /* 0x000fce00078e968b */
.L_x_5302:
[----:B------:R-:W-:Y:S05]  /*14a00*/  BSYNC.RECONVERGENT B1 ;  /* 0x0000000000017941 */ /* 0x000fea0003800200 */
.L_x_5301:
[----:B------:R-:W1:Y:S01]  /*14a10*/  LDC R141, c[0x0][0x408] ;  /* 0x00010200ff8d7b82 */ /* 0x000e620000000800 */
[----:B------:R-:W-:Y:S01]  /*14a20*/  HFMA2 R125, -RZ, RZ, 0.1171875, 0 ;  /* 0x2f800000ff7d7431 */ /* 0x000fe200000001ff */
[----:B------:R-:W-:Y:S01]  /*14a30*/  I2FP.F32.U32 R4, R4 ;  /* 0x0000000400047245 */ /* 0x000fe20000201000 */
[----:B-----5:R-:W-:Y:S01]  /*14a40*/  HADD2.F32 R6, -RZ, R84.H0_H0 ;  /* 0x20000054ff067230 */ /* 0x020fe20000004100 */
[----:B------:R-:W-:Y:S01]  /*14a50*/  ISETP.NE.AND P2, PT, R8, 0x1, PT ;  /* 0x000000010800780c */ /* 0x000fe20003f45270 */
[----:B------:R-:W-:Y:S01]  /*14a60*/  BSSY.RECONVERGENT B1, `(.L_x_5306) ;  /* 0x000005f000017945 */ /* 0x000fe20003800200 */
[----:B------:R-:W-:Y:S01]  /*14a70*/  LOP3.LUT R21, R21, 0xffffffef, RZ, 0xc0, !PT ;  /* 0xffffffef15157812 */ /* 0x000fe200078ec0ff */
[----:B------:R-:W-:Y:S01]  /*14a80*/  IMAD.MOV.U32 R10, RZ, RZ, 0x2 ;  /* 0x00000002ff0a7424 */ /* 0x000fe200078e00ff */
[----:B------:R-:W2:Y:S01]  /*14a90*/  LDC R140, c[0x0][0x404] ;  /* 0x00010100ff8c7b82 */ /* 0x000ea20000000800 */
[----:B------:R-:W-:Y:S01]  /*14aa0*/  FFMA.FTZ R7, R4, R125, 1.1641532182693481445e-10 ;  /* 0x2f00000004077423 */ /* 0x000fe2000001007d */
[----:B-1----:R-:W-:-:S04]  /*14ab0*/  FMUL.FTZ R4, R6, R141 ;  /* 0x0000008d06047220 */ /* 0x002fc80000410000 */
[----:B--2---:R-:W-:Y:S01]  /*14ac0*/  FSETP.GTU.FTZ.AND P3, PT, R7, R140, PT ;  /* 0x0000008c0700720b */ /* 0x004fe20003f7c000 */
        /* <DEDUP_REMOVED lines=13> */
.L_x_5308:
        /* <DEDUP_REMOVED lines=13> */
.L_x_5310:
[----:B------:R-:W-:Y:S05]  /*14c70*/  BSYNC.RECONVERGENT B2 ;  /* 0x0000000000027941 */ /* 0x000fea0003800200 */
.L_x_5309:
[----:B------:R-:W-:Y:S01]  /*14c80*/  IMAD.WIDE.U32 R8, R25, -0x326172a9, RZ ;  /* 0xcd9e8d5719087825 */ /* 0x000fe200078e00ff */
[----:B------:R-:W-:Y:S02]  /*14c90*/  LOP3.LUT R6, R15, R13, R133, 0x96, !PT ;  /* 0x0000000d0f067212 */ /* 0x000fe400078e9685 */
[----:B------:R-:W-:Y:S02]  /*14ca0*/  IADD3 R13, PT, PT, R133, -0x4498517b, RZ ;  /* 0xbb67ae85850d7810 */ /* 0x000fe40007ffe0ff */
        /* <DEDUP_REMOVED lines=58> */
.L_x_5307:
[----:B------:R-:W-:Y:S05]  /*15050*/  BSYNC.RECONVERGENT B1 ;  /* 0x0000000000017941 */ /* 0x000fea0003800200 */
.L_x_5306:
[----:B------:R-:W-:Y:S01]  /*15060*/  I2FP.F32.U32 R6, R7 ;  /* 0x0000000700067245 */ /* 0x000fe20000201000 */
[----:B------:R-:W-:Y:S01]  /*15070*/  HADD2.F32 R8, -RZ, R32.H0_H0 ;  /* 0x20000020ff087230 */ /* 0x000fe20000004100 */
[----:B------:R-:W-:Y:S01]  /*15080*/  BSSY.RECONVERGENT B1, `(.L_x_5311) ;  /* 0x0000062000017945 */ /* 0x000fe20003800200 */
[----:B------:R-:W-:Y:S02]  /*15090*/  @P1 HADD2.F32 R9, -RZ, R28.H0_H0 ;  /* 0x2000001cff091230 */ /* 0x000fe40000004100 */
        /* <DEDUP_REMOVED lines=21> */
.L_x_5313:
        /* <DEDUP_REMOVED lines=13> */
.L_x_5315:
[----:B------:R-:W-:Y:S05]  /*152c0*/  BSYNC.RECONVERGENT B2 ;  /* 0x0000000000027941 */ /* 0x000fea0003800200 */
.L_x_5314:
        /* <DEDUP_REMOVED lines=61> */
.L_x_5312:
[----:B------:R-:W-:Y:S05]  /*156a0*/  BSYNC.RECONVERGENT B1 ;  /* 0x0000000000017941 */ /* 0x000fea0003800200 */
.L_x_5311:
        /* <DEDUP_REMOVED lines=22> */
.L_x_5318:
        /* <DEDUP_REMOVED lines=13> */
.L_x_5320:
[----:B------:R-:W-:Y:S05]  /*158e0*/  BSYNC.RECONVERGENT B2 ;  /* 0x0000000000027941 */ /* 0x000fea0003800200 */
.L_x_5319:
        /* <DEDUP_REMOVED lines=56> */
[----:B------:R-:W-:Y:S01]  /*15c70*/  IMAD.MOV.U32 R7, RZ, RZ, R138 ;  /* 0x000000ffff077224 */ /* 0x000fe200078e008a */
[----:B------:R-:W-:Y:S01]  /*15c80*/  MOV R138, R6 ;  /* 0x00000006008a7202 */ /* 0x000fe20000000f00 */
[----:B------:R-:W-:Y:S01]  /*15c90*/  IMAD.MOV.U32 R16, RZ, RZ, R10 ;  /* 0x000000ffff107224 */ /* 0x000fe200078e000a */
[----:B------:R-:W-:Y:S01]  /*15ca0*/  LOP3.LUT R19, R19, R18, R11, 0x96, !PT ;  /* 0x0000001213137212 */ /* 0x000fe200078e960b */
[----:B------:R-:W-:-:S07]  /*15cb0*/  IMAD.MOV.U32 R9, RZ, RZ, RZ ;  /* 0x000000ffff097224 */ /* 0x000fce00078e00ff */
.L_x_5317:
[----:B------:R-:W-:Y:S05]  /*15cc0*/  BSYNC.RECONVERGENT B1 ;  /* 0x0000000000017941 */ /* 0x000fea0003800200 */
.L_x_5316:
        /* <DEDUP_REMOVED lines=16> */
[----:B0-----:R-:W-:Y:S02]  /*15dd0*/  F2FP.F16.F32.PACK_AB R136, RZ, R91 ;  /* 0x0000005bff88723e */ /* 0x001fe400000000ff */
        /* <DEDUP_REMOVED lines=9> */
.L_x_5323:
        /* <DEDUP_REMOVED lines=13> */
.L_x_5325:
[----:B------:R-:W-:Y:S05]  /*15f40*/  BSYNC.RECONVERGENT B2 ;  /* 0x0000000000027941 */ /* 0x000fea0003800200 */
.L_x_5324:
        /* <DEDUP_REMOVED lines=61> */
.L_x_5322:
[----:B------:R-:W-:Y:S05]  /*16320*/  BSYNC.RECONVERGENT B1 ;  /* 0x0000000000017941 */ /* 0x000fea0003800200 */
.L_x_5321:
        /* <DEDUP_REMOVED lines=22> */
.L_x_5328:
        /* <DEDUP_REMOVED lines=13> */
.L_x_5330:
[----:B------:R-:W-:Y:S05]  /*16560*/  BSYNC.RECONVERGENT B2 ;  /* 0x0000000000027941 */ /* 0x000fea0003800200 */
.L_x_5329:
        /* <DEDUP_REMOVED lines=56> */
[----:B------:R-:W-:Y:S01]  /*168f0*/  HFMA2 R18, -RZ, RZ, 0, 0 ;  /* 0x00000000ff127431 */ /* 0x000fe200000001ff */
[----:B------:R-:W-:Y:S02]  /*16900*/  MOV R16, R10 ;  /* 0x0000000a00107202 */ /* 0x000fe40000000f00 */
[----:B------:R-:W-:Y:S01]  /*16910*/  LOP3.LUT R20, R9, R8, R7, 0x96, !PT ;  /* 0x0000000809147212 */ /* 0x000fe200078e9607 */
[----:B------:R-:W-:Y:S02]  /*16920*/  IMAD.MOV.U32 R9, RZ, RZ, R138 ;  /* 0x000000ffff097224 */ /* 0x000fe400078e008a */
[----:B------:R-:W-:-:S07]  /*16930*/  IMAD.MOV.U32 R138, RZ, RZ, R6 ;  /* 0x000000ffff8a7224 */ /* 0x000fce00078e0006 */
.L_x_5327:
[----:B------:R-:W-:Y:S05]  /*16940*/  BSYNC.RECONVERGENT B1 ;  /* 0x0000000000017941 */ /* 0x000fea0003800200 */
.L_x_5326:
        /* <DEDUP_REMOVED lines=25> */
.L_x_5333:
        /* <DEDUP_REMOVED lines=13> */
.L_x_5335:
[----:B------:R-:W-:Y:S05]  /*16bb0*/  BSYNC.RECONVERGENT B2 ;  /* 0x0000000000027941 */ /* 0x000fea0003800200 */
.L_x_5334:
        /* <DEDUP_REMOVED lines=61> */
.L_x_5332:
[----:B------:R-:W-:Y:S05]  /*16f90*/  BSYNC.RECONVERGENT B1 ;  /* 0x0000000000017941 */ /* 0x000fea0003800200 */
.L_x_5331:
        /* <DEDUP_REMOVED lines=22> */
.L_x_5338:
        /* <DEDUP_REMOVED lines=13> */
.L_x_5340:
[----:B------:R-:W-:Y:S05]  /*171d0*/  BSYNC.RECONVERGENT B2 ;  /* 0x0000000000027941 */ /* 0x000fea0003800200 */
.L_x_5339:
        /* <DEDUP_REMOVED lines=61> */
.L_x_5337:
[----:B------:R-:W-:Y:S05]  /*175b0*/  BSYNC.RECONVERGENT B1 ;  /* 0x0000000000017941 */ /* 0x000fea0003800200 */
.L_x_5336:
        /* <DEDUP_REMOVED lines=25> */
.L_x_5343:
        /* <DEDUP_REMOVED lines=13> */
.L_x_5345:
[----:B------:R-:W-:Y:S05]  /*17820*/  BSYNC.RECONVERGENT B2 ;  /* 0x0000000000027941 */ /* 0x000fea0003800200 */
.L_x_5344:
        /* <DEDUP_REMOVED lines=61> */
.L_x_5342:
[----:B------:R-:W-:Y:S05]  /*17c00*/  BSYNC.RECONVERGENT B1 ;  /* 0x0000000000017941 */ /* 0x000fea0003800200 */
.L_x_5341:
        /* <DEDUP_REMOVED lines=20> */
.L_x_5348:
        /* <DEDUP_REMOVED lines=13> */
.L_x_5350:
[----:B------:R-:W-:Y:S05]  /*17e20*/  BSYNC.RECONVERGENT B2 ;  /* 0x0000000000027941 */ /* 0x000fea0003800200 */
.L_x_5349:
        /* <DEDUP_REMOVED lines=61> */
.L_x_5347:
[----:B------:R-:W-:Y:S05]  /*18200*/  BSYNC.RECONVERGENT B1 ;  /* 0x0000000000017941 */ /* 0x000fea0003800200 */
.L_x_5346:
[----:B------:R-:W-:Y:S01]  /*18210*/  I2FP.F32.U32 R8, R9 ;  /* 0x0000000900087245 */ /* 0x000fe20000201000 */
[----:B------:R-:W-:Y:S01]  /*18220*/  HADD2.F32 R18, -RZ, R34.H0_H0 ;  /* 0x20000022ff127230 */ /* 0x000fe20000004100 */
[----:B------:R-:W-:Y:S01]  /*18230*/  BSSY.RECONVERGENT B1, `(.L_x_5351) ;  /* 0x0000062000017945 */ /* 0x000fe20003800200 */
[----:B------:R-:W-:Y:S02]  /*18240*/  @P1 HADD2.F32 R104, -RZ, R30.H0_H0 ;  /* 0x2000001eff681230 */ /* 0x000fe40000004100 */
[----:B------:R-:W-:Y:S01]  /*18250*/  FFMA.FTZ R9, R8, R125, 1.1641532182693481445e-10 ;  /* 0x2f00000008097423 */ /* 0x000fe2000001007d */
[----:B------:R-:W-:Y:S01]  /*18260*/  FMUL.FTZ R8, R18, R141 ;  /* 0x0000008d12087220 */ /* 0x000fe20000410000 */
[----:B------:R-:W-:-:S03]  /*18270*/  HFMA2 R18, -RZ, RZ, 0, 1.1920928955078125e-07 ;  /* 0x00000002ff127431 */ /* 0x000fc600000001ff */
        /* <DEDUP_REMOVED lines=18> */
.L_x_5353:
        /* <DEDUP_REMOVED lines=13> */
.L_x_5355:
[----:B------:R-:W-:Y:S05]  /*18470*/  BSYNC.RECONVERGENT B2 ;  /* 0x0000000000027941 */ /* 0x000fea0003800200 */
.L_x_5354:
        /* <DEDUP_REMOVED lines=61> */
.L_x_5352:
[----:B------:R-:W-:Y:S05]  /*18850*/  BSYNC.RECONVERGENT B1 ;  /* 0x0000000000017941 */ /* 0x000fea0003800200 */
.L_x_5351:
        /* <DEDUP_REMOVED lines=20> */
.L_x_5358:
        /* <DEDUP_REMOVED lines=13> */
.L_x_5360:
[----:B------:R-:W-:Y:S05]  /*18a70*/  BSYNC.RECONVERGENT B2 ;  /* 0x0000000000027941 */ /* 0x000fea0003800200 */
.L_x_5359:
        /* <DEDUP_REMOVED lines=61> */
.L_x_5357:
[----:B------:R-:W-:Y:S05]  /*18e50*/  BSYNC.RECONVERGENT B1 ;  /* 0x0000000000017941 */ /* 0x000fea0003800200 */
.L_x_5356:
        /* <DEDUP_REMOVED lines=25> */
.L_x_5363:
        /* <DEDUP_REMOVED lines=13> */
.L_x_5365:
[----:B------:R-:W-:Y:S05]  /*190c0*/  BSYNC.RECONVERGENT B2 ;  /* 0x0000000000027941 */ /* 0x000fea0003800200 */
.L_x_5364:
        /* <DEDUP_REMOVED lines=56> */
[----:B------:R-:W-:-:S04]  /*19450*/  MOV R16, R134 ;  /* 0x0000008600107202 */ /* 0x000fc80000000f00 */
[----:B------:R-:W-:Y:S01]  /*19460*/  LOP3.LUT R20, R7, R18, R85, 0x96, !PT ;  /* 0x0000001207147212 */ /* 0x000fe200078e9655 */
[----:B------:R-:W-:Y:S01]  /*19470*/  IMAD.MOV.U32 R7, RZ, RZ, R138 ;  /* 0x000000ffff077224 */ /* 0x000fe200078e008a */
[----:B------:R-:W-:Y:S01]  /*19480*/  MOV R138, R84 ;  /* 0x00000054008a7202 */ /* 0x000fe20000000f00 */
[----:B------:R-:W-:-:S07]  /*19490*/  IMAD.MOV.U32 R85, RZ, RZ, RZ ;  /* 0x000000ffff557224 */ /* 0x000fce00078e00ff */
.L_x_5362:
[----:B------:R-:W-:Y:S05]  /*194a0*/  BSYNC.RECONVERGENT B1 ;  /* 0x0000000000017941 */ /* 0x000fea0003800200 */
.L_x_5361:
        /* <DEDUP_REMOVED lines=20> */
.L_x_5368:
        /* <DEDUP_REMOVED lines=13> */
.L_x_5370:
[----:B------:R-:W-:Y:S05]  /*196c0*/  BSYNC.RECONVERGENT B2 ;  /* 0x0000000000027941 */ /* 0x000fea0003800200 */
.L_x_5369:
        /* <DEDUP_REMOVED lines=42> */
[----:B------:R-:W-:-:S04]  /*19970*/  IMAD.WIDE.U32 R134, R134, -0x2daee0ad, RZ ;  /* 0xd2511f5386867825 */ /* 0x000fc800078e00ff */
[----:B------:R-:W-:Y:S01]  /*19980*/  VIADD R19, R132, 0x5384540f ;  /* 0x5384540f84137836 */ /* 0x000fe20000000000 */
[----:B------:R-:W-:Y:S01]  /*19990*/  LOP3.LUT R144, R137, R144, R135, 0x96, !PT ;  /* 0x0000009089907212 */ /* 0x000fe200078e9687 */
[C---:B------:R-:W-:Y:S01]  /*199a0*/  VIADD R135, R133.reuse, 0xdb3d7428 ;  /* 0xdb3d742885877836 */ /* 0x040fe20000000000 */
[----:B------:R-:W-:Y:S02]  /*199b0*/  IADD3 R137, PT, PT, R133, -0x695add53, RZ ;  /* 0x96a522ad85897810 */ /* 0x000fe40007ffe0ff */
        /* <DEDUP_REMOVED lines=14> */
.L_x_5367:
[----:B------:R-:W-:Y:S05]  /*19aa0*/  BSYNC.RECONVERGENT B1 ;  /* 0x0000000000017941 */ /* 0x000fea0003800200 */
.L_x_5366:
[----:B------:R-:W-:Y:S01]  /*19ab0*/  I2FP.F32.U32 R18, R18 ;  /* 0x0000001200127245 */ /* 0x000fe20000201000 */
[----:B------:R-:W-:Y:S01]  /*19ac0*/  HADD2.F32 R84, -RZ, R35.H0_H0 ;  /* 0x20000023ff547230 */ /* 0x000fe20000004100 */
[----:B------:R-:W-:Y:S01]  /*19ad0*/  BSSY.RECONVERGENT B1, `(.L_x_5371) ;  /* 0x0000063000017945 */ /* 0x000fe20003800200 */
[----:B------:R-:W-:Y:S01]  /*19ae0*/  @P1 HADD2.F32 R116, -RZ, R31.H0_H0 ;  /* 0x2000001fff741230 */ /* 0x000fe20000004100 */
[----:B------:R-:W-:Y:S01]  /*19af0*/  MOV R134, 0x2 ;  /* 0x0000000200867802 */ /* 0x000fe20000000f00 */
[----:B------:R-:W-:Y:S01]  /*19b00*/  FFMA.FTZ R85, R18, R125, 1.1641532182693481445e-10 ;  /* 0x2f00000012557423 */ /* 0x000fe2000001007d */
[----:B------:R-:W-:-:S04]  /*19b10*/  FMUL.FTZ R84, R84, R141 ;  /* 0x0000008d54547220 */ /* 0x000fc80000410000 */
[----:B------:R-:W-:Y:S01]  /*19b20*/  FSETP.GTU.FTZ.AND P5, PT, R85, R140, PT ;  /* 0x0000008c5500720b */ /* 0x000fe20003fbc000 */
[----:B------:R-:W-:-:S03]  /*19b30*/  IMAD.MOV.U32 R85, RZ, RZ, R16 ;  /* 0x000000ffff557224 */ /* 0x000fc600078e0010 */
        /* <DEDUP_REMOVED lines=17> */
.L_x_5373:
        /* <DEDUP_REMOVED lines=13> */
.L_x_5375:
[----:B------:R-:W-:Y:S05]  /*19d20*/  BSYNC.RECONVERGENT B2 ;  /* 0x0000000000027941 */ /* 0x000fea0003800200 */
.L_x_5374:
        /* <DEDUP_REMOVED lines=61> */
.L_x_5372:
[----:B------:R-:W-:Y:S05]  /*1a100*/  BSYNC.RECONVERGENT B1 ;  /* 0x0000000000017941 */ /* 0x000fea0003800200 */
.L_x_5371:
        /* <DEDUP_REMOVED lines=20> */
.L_x_5378:
        /* <DEDUP_REMOVED lines=15> */
.L_x_5380:
[----:B------:R-:W-:Y:S05]  /*1a340*/  BSYNC.RECONVERGENT B2 ;  /* 0x0000000000027941 */ /* 0x000fea0003800200 */
.L_x_5379:
        /* <DEDUP_REMOVED lines=58> */
[----:B------:R-:W-:Y:S02]  /*1a6f0*/  MOV R138, R84 ;  /* 0x00000054008a7202 */ /* 0x000fe40000000f00 */
[----:B------:R-:W-:Y:S01]  /*1a700*/  LOP3.LUT R20, R135, R18, R85, 0x96, !PT ;  /* 0x0000001287147212 */ /* 0x000fe200078e9655 */
[----:B------:R-:W-:-:S07]  /*1a710*/  IMAD.MOV.U32 R18, RZ, RZ, RZ ;  /* 0x000000ffff127224 */ /* 0x000fce00078e00ff */
.L_x_5377:
[----:B------:R-:W-:Y:S05]  /*1a720*/  BSYNC.RECONVERGENT B1 ;  /* 0x0000000000017941 */ /* 0x000fea0003800200 */
.L_x_5376:
[----:B------:R-:W-:Y:S01]  /*1a730*/  I2FP.F32.U32 R84, R86 ;  /* 0x0000005600547245 */ /* 0x000fe20000201000 */
[----:B------:R-:W-:-:S04]  /*1a740*/  HADD2.F32 R86, -RZ, R35.H1_H1 ;  /* 0x30000023ff567230 */ /* 0x000fc80000004100 */
[----:B------:R-:W-:Y:S01]  /*1a750*/  FFMA.FTZ R125, R84, R125, 1.1641532182693481445e-10 ;  /* 0x2f000000547d7423 */ /* 0x000fe2000001007d */
[----:B------:R-:W-:Y:S01]  /*1a760*/  FMUL.FTZ R85, R86, R141 ;  /* 0x0000008d56557220 */ /* 0x000fe20000410000 */
[----:B------:R-:W-:-:S03]  /*1a770*/  PRMT R86, R142, 0x5410, R143 ;  /* 0x000054108e567816 */ /* 0x000fc6000000008f */
[----:B------:R-:W-:Y:S01]  /*1a780*/  FSETP.GTU.FTZ.AND P6, PT, R125, R140, PT ;  /* 0x0000008c7d00720b */ /* 0x000fe20003fdc000 */
[----:B------:R-:W-:-:S03]  /*1a790*/  @P1 HADD2.F32 R125, -RZ, R31.H1_H1 ;  /* 0x3000001fff7d1230 */ /* 0x000fc60000004100 */
        /* <DEDUP_REMOVED lines=11> */
.L_x_5300:
        /* <DEDUP_REMOVED lines=16> */
.L_x_5384:
        /* <DEDUP_REMOVED lines=13> */
.L_x_5386:
[----:B------:R-:W-:Y:S05]  /*1aa20*/  BSYNC.RECONVERGENT B2 ;  /* 0x0000000000027941 */ /* 0x000fea0003800200 */
.L_x_5385:
[----:B------:R-:W-:Y:S01]  /*1aa30*/  IMAD.WIDE.U32 R18, R25, -0x326172a9, RZ ;  /* 0xcd9e8d5719127825 */ /* 0x000fe200078e00ff */
[----:B------:R-:W-:Y:S02]  /*1aa40*/  LOP3.LUT R134, R15, R137, R133, 0x96, !PT ;  /* 0x000000890f867212 */ /* 0x000fe400078e9685 */
[C---:B------:R-:W-:Y:S01]  /*1aa50*/  IADD3 R91, PT, PT, R133.reuse, -0x4498517b, RZ ;  /* 0xbb67ae85855b7810 */ /* 0x040fe20007ffe0ff */
[----:B------:R-:W-:Y:S01]  /*1aa60*/  VIADD R103, R133, 0x76cf5d0a ;  /* 0x76cf5d0a85677836 */ /* 0x000fe20000000000 */
[----:B------:R-:W-:Y:S01]  /*1aa70*/  LOP3.LUT R138, R17, R19, R132, 0x96, !PT ;  /* 0x00000013118a7212 */ /* 0x000fe200078e9684 */
[----:B------:R-:W-:Y:S01]  /*1aa80*/  IMAD.WIDE.U32 R134, R134, -0x326172a9, RZ ;  /* 0xcd9e8d5786867825 */ /* 0x000fe200078e00ff */
[----:B------:R-:W-:-:S03]  /*1aa90*/  MOV R4, R130 ;  /* 0x0000008200047202 */ /* 0x000fc60000000f00 */
[----:B------:R-:W-:Y:S02]  /*1aaa0*/  VIADD R19, R132, 0x9e3779b9 ;  /* 0x9e3779b984137836 */ /* 0x000fe40000000000 */
[----:B------:R-:W-:-:S03]  /*1aab0*/  IMAD.WIDE.U32 R138, R138, -0x2daee0ad, RZ ;  /* 0xd2511f538a8a7825 */ /* 0x000fc600078e00ff */
[----:B------:R-:W-:Y:S01]  /*1aac0*/  LOP3.LUT R19, R19, R18, R135, 0x96, !PT ;  /* 0x0000001213137212 */ /* 0x000fe200078e9687 */
[----:B------:R-:W-:Y:S01]  /*1aad0*/  IMAD.MOV.U32 R92, RZ, RZ, RZ ;  /* 0x000000ffff5c7224 */ /* 0x000fe200078e00ff */
        /* <DEDUP_REMOVED lines=48> */
[----:B------:R-:W-:-:S07]  /*1ade0*/  LOP3.LUT R20, R91, R18, R139, 0x96, !PT ;  /* 0x000000125b147212 */ /* 0x000fce00078e968b */
.L_x_5383:
[----:B------:R-:W-:Y:S05]  /*1adf0*/  BSYNC.RECONVERGENT B1 ;  /* 0x0000000000017941 */ /* 0x000fea0003800200 */
.L_x_5382:
[----:B------:R-:W1:Y:S01]  /*1ae00*/  LDC R144, c[0x0][0x408] ;  /* 0x00010200ff907b82 */ /* 0x000e620000000800 */
[----:B------:R-:W-:Y:S01]  /*1ae10*/  HFMA2 R125, -RZ, RZ, 0.1171875, 0 ;  /* 0x2f800000ff7d7431 */ /* 0x000fe200000001ff */
[----:B------:R-:W-:Y:S01]  /*1ae20*/  I2FP.F32.U32 R4, R4 ;  /* 0x0000000400047245 */ /* 0x000fe20000201000 */
[----:B-----5:R-:W-:Y:S01]  /*1ae30*/  HADD2.F32 R91, -RZ, R84.H0_H0 ;  /* 0x20000054ff5b7230 */ /* 0x020fe20000004100 */
[----:B------:R-:W-:Y:S01]  /*1ae40*/  ISETP.NE.AND P2, PT, R92, 0x1, PT ;  /* 0x000000015c00780c */ /* 0x000fe20003f45270 */
[----:B------:R-:W-:Y:S01]  /*1ae50*/  @P1 HADD2.F32 R103, -RZ, R28.H0_H0 ;  /* 0x2000001cff671230 */ /* 0x000fe20000004100 */
[----:B------:R-:W-:Y:S01]  /*1ae60*/  LOP3.LUT R21, R21, 0xffffffef, RZ, 0xc0, !PT ;  /* 0xffffffef15157812 */ /* 0x000fe200078ec0ff */
[----:B------:R-:W-:Y:S01]  /*1ae70*/  BSSY.RECONVERGENT B1, `(.L_x_5387) ;  /* 0x0000060000017945 */ /* 0x000fe20003800200 */
[----:B------:R-:W2:Y:S01]  /*1ae80*/  LDC R143, c[0x0][0x404] ;  /* 0x00010100ff8f7b82 */ /* 0x000ea20000000800 */
[----:B------:R-:W-:Y:S01]  /*1ae90*/  MOV R18, R16 ;  /* 0x0000001000127202 */ /* 0x000fe20000000f00 */
[----:B------:R-:W-:Y:S01]  /*1aea0*/  FFMA.FTZ R4, R4, R125, 1.1641532182693481445e-10 ;  /* 0x2f00000004047423 */ /* 0x000fe2000001007d */
[----:B-1----:R-:W-:-:S04]  /*1aeb0*/  FMUL.FTZ R91, R91, R144 ;  /* 0x000000905b5b7220 */ /* 0x002fc80000410000 */
[----:B--2---:R-:W-:-:S04]  /*1aec0*/  FSETP.GTU.FTZ.AND P3, PT, R4, R143, PT ;  /* 0x0000008f0400720b */ /* 0x004fc80003f7c000 */
[----:B------:R-:W-:Y:S02]  /*1aed0*/  FSEL R4, R91, RZ, !P3 ;  /* 0x000000ff5b047208 */ /* 0x000fe40005800000 */
[----:B------:R-:W-:-:S03]  /*1aee0*/  PLOP3.LUT P3, PT, P3, PT, PT, 0x8, 0x80 ;  /* 0x000000000080781c */ /* 0x000fc60001f6e170 */
[----:B------:R-:W-:Y:S01]  /*1aef0*/  @P1 FADD.FTZ R4, R103, R4 ;  /* 0x0000000467041221 */ /* 0x000fe20000010000 */
[----:B------:R-:W-:-:S04]  /*1af00*/  IMAD.MOV.U32 R103, RZ, RZ, 0x2 ;  /* 0x00000002ff677424 */ /* 0x000fc800078e00ff */
        /* <DEDUP_REMOVED lines=11> */
.L_x_5389:
        /* <DEDUP_REMOVED lines=13> */
.L_x_5391:
[----:B------:R-:W-:Y:S05]  /*1b090*/  BSYNC.RECONVERGENT B2 ;  /* 0x0000000000027941 */ /* 0x000fea0003800200 */
.L_x_5390:
[----:B------:R-:W-:Y:S01]  /*1b0a0*/  IMAD.WIDE.U32 R18, R25, -0x326172a9, RZ ;  /* 0xcd9e8d5719127825 */ /* 0x000fe200078e00ff */
[----:B0-----:R-:W-:Y:S02]  /*1b0b0*/  LOP3.LUT R134, R15, R141, R133, 0x96, !PT ;  /* 0x0000008d0f867212 */ /* 0x001fe400078e9685 */
        /* <DEDUP_REMOVED lines=11> */
[----:B------:R-:W-:-:S05]  /*1b170*/  VIADD R91, R132, 0x3c6ef372 ;  /* 0x3c6ef372845b7836 */ /* 0x000fca0000000000 */
[----:B------:R-:W-:Y:S01]  /*1b180*/  LOP3.LUT R91, R91, R134, R19, 0x96, !PT ;  /* 0x000000865b5b7212 */ /* 0x000fe200078e9613 */
[----:B------:R-:W-:Y:S01]  /*1b190*/  IMAD.WIDE.U32 R134, R103, -0x326172a9, RZ ;  /* 0xcd9e8d5767867825 */ /* 0x000fe200078e00ff */
[----:B------:R-:W-:Y:S02]  /*1b1a0*/  IADD3 R19, PT, PT, R132, -0x255992d5, RZ ;  /* 0xdaa66d2b84137810 */ /* 0x000fe40007ffe0ff */
[----:B------:R-:W-:Y:S01]  /*1b1b0*/  IADD3 R103, PT, PT, R133, -0x126145ec, RZ ;  /* 0xed9eba1485677810 */ /* 0x000fe20007ffe0ff */
        /* <DEDUP_REMOVED lines=10> */
[----:B------:R-:W-:Y:S02]  /*1b260*/  IADD3 R19, PT, PT, R132, 0x1715609d, RZ ;  /* 0x1715609d84137810 */ /* 0x000fe40007ffe0ff */
[----:B------:R-:W-:Y:S01]  /*1b270*/  IADD3 R103, PT, PT, R133, 0x646e171e, RZ ;  /* 0x646e171e85677810 */ /* 0x000fe20007ffe0ff */
        /* <DEDUP_REMOVED lines=11> */
[----:B------:R-:W-:Y:S01]  /*1b330*/  IADD3 R103, PT, PT, R133, -0x24c28bd8, RZ ;  /* 0xdb3d742885677810 */ /* 0x000fe20007ffe0ff */
[----:B------:R-:W-:Y:S01]  /*1b340*/  IMAD.WIDE.U32 R136, R91, -0x2daee0ad, RZ ;  /* 0xd2511f535b887825 */ /* 0x000fe200078e00ff */
[----:B------:R-:W-:-:S03]  /*1b350*/  LOP3.LUT R19, R19, R18, R135, 0x96, !PT ;  /* 0x0000001213137212 */ /* 0x000fc600078e9687 */
[----:B------:R-:W-:Y:S02]  /*1b360*/  VIADD R91, R133, 0x1fd5c5a3 ;  /* 0x1fd5c5a3855b7836 */ /* 0x000fe40000000000 */
[----:B------:R-:W-:-:S03]  /*1b370*/  IMAD.WIDE.U32 R18, R19, -0x2daee0ad, RZ ;  /* 0xd2511f5313127825 */ /* 0x000fc600078e00ff */
[----:B------:R-:W-:Y:S01]  /*1b380*/  LOP3.LUT R140, R91, R140, R137, 0x96, !PT ;  /* 0x0000008c5b8c7212 */ /* 0x000fe200078e9689 */
[C---:B------:R-:W-:Y:S01]  /*1b390*/  VIADD R91, R132.reuse, 0xf1bbcdc8 ;  /* 0xf1bbcdc8845b7836 */ /* 0x040fe20000000000 */
[----:B------:R-:W-:Y:S01]  /*1b3a0*/  LOP3.LUT R136, R103, R136, R19, 0x96, !PT ;  /* 0x0000008867887212 */ /* 0x000fe200078e9613 */
[----:B------:R-:W-:Y:S01]  /*1b3b0*/  IMAD.MOV.U32 R103, RZ, RZ, RZ ;  /* 0x000000ffff677224 */ /* 0x000fe200078e00ff */
        /* <DEDUP_REMOVED lines=10> */
[----:B------:R-:W-:-:S07]  /*1b460*/  MOV R138, R134 ;  /* 0x00000086008a7202 */ /* 0x000fce0000000f00 */
.L_x_5388:
[----:B------:R-:W-:Y:S05]  /*1b470*/  BSYNC.RECONVERGENT B1 ;  /* 0x0000000000017941 */ /* 0x000fea0003800200 */
.L_x_5387:
        /* <DEDUP_REMOVED lines=8> */
[----:B------:R-:W-:-:S03]  /*1b500*/  @P1 HADD2.F32 R18, -RZ, R28.H1_H1 ;  /* 0x3000001cff121230 */ /* 0x000fc60000004100 */
        /* <DEDUP_REMOVED lines=16> */
.L_x_5394:
        /* <DEDUP_REMOVED lines=13> */
.L_x_5396:
[----:B------:R-:W-:Y:S05]  /*1b6e0*/  BSYNC.RECONVERGENT B2 ;  /* 0x0000000000027941 */ /* 0x000fea0003800200 */
.L_x_5395:
[----:B------:R-:W-:Y:S01]  /*1b6f0*/  IMAD.WIDE.U32 R18, R25, -0x326172a9, RZ ;  /* 0xcd9e8d5719127825 */ /* 0x000fe200078e00ff */
[----:B0-----:R-:W-:-:S03]  /*1b700*/  LOP3.LUT R134, R15, R141, R133, 0x96, !PT ;  /* 0x0000008d0f867212 */ /* 0x001fc600078e9685 */
[----:B------:R-:W-:Y:S01]  /*1b710*/  HFMA2 R84, -RZ, RZ, 0, 0 ;  /* 0x00000000ff547431 */ /* 0x000fe200000001ff */
[C---:B------:R-:W-:Y:S01]  /*1b720*/  IADD3 R103, PT, PT, R133.reuse, -0x4498517b, RZ ;  /* 0xbb67ae8585677810 */ /* 0x040fe20007ffe0ff */
        /* <DEDUP_REMOVED lines=40> */
[----:B------:R-:W-:Y:S01]  /*1b9b0*/  LOP3.LUT R140, R103, R140, R137, 0x96, !PT ;  /* 0x0000008c678c7212 */ /* 0x000fe200078e9689 */
[----:B------:R-:W-:Y:S01]  /*1b9c0*/  VIADD R115, R133, 0xdb3d7428 ;  /* 0xdb3d742885737836 */ /* 0x000fe20000000000 */
[----:B------:R-:W-:Y:S02]  /*1b9d0*/  IADD3 R103, PT, PT, R132, -0xe443238, RZ ;  /* 0xf1bbcdc884677810 */ /* 0x000fe40007ffe0ff */
        /* <DEDUP_REMOVED lines=14> */
.L_x_5393:
[----:B------:R-:W-:Y:S05]  /*1bac0*/  BSYNC.RECONVERGENT B1 ;  /* 0x0000000000017941 */ /* 0x000fea0003800200 */
.L_x_5392:
[----:B------:R-:W-:Y:S01]  /*1bad0*/  I2FP.F32.U32 R18, R18 ;  /* 0x0000001200127245 */ /* 0x000fe20000201000 */
[----:B------:R-:W-:Y:S01]  /*1bae0*/  HADD2.F32 R103, -RZ, R85.H0_H0 ;  /* 0x20000055ff677230 */ /* 0x000fe20000004100 */
[----:B------:R-:W-:Y:S01]  /*1baf0*/  LOP3.LUT R21, R21, 0xfffffffb, RZ, 0xc0, !PT ;  /* 0xfffffffb15157812 */ /* 0x000fe200078ec0ff */
        /* <DEDUP_REMOVED lines=22> */
.L_x_5399:
        /* <DEDUP_REMOVED lines=13> */
.L_x_5401:
[----:B------:R-:W-:Y:S05]  /*1bd30*/  BSYNC.RECONVERGENT B2 ;  /* 0x0000000000027941 */ /* 0x000fea0003800200 */
.L_x_5400:
        /* <DEDUP_REMOVED lines=61> */
.L_x_5398:
[----:B------:R-:W-:Y:S05]  /*1c110*/  BSYNC.RECONVERGENT B1 ;  /* 0x0000000000017941 */ /* 0x000fea0003800200 */
.L_x_5397:
        /* <DEDUP_REMOVED lines=25> */
.L_x_5404:
        /* <DEDUP_REMOVED lines=13> */
.L_x_5406:
[----:B------:R-:W-:Y:S05]  /*1c380*/  BSYNC.RECONVERGENT B2 ;  /* 0x0000000000027941 */ /* 0x000fea0003800200 */
.L_x_5405:
        /* <DEDUP_REMOVED lines=61> */
.L_x_5403:
[----:B------:R-:W-:Y:S05]  /*1c760*/  BSYNC.RECONVERGENT B1 ;  /* 0x0000000000017941 */ /* 0x000fea0003800200 */
.L_x_5402:
        /* <DEDUP_REMOVED lines=23> */
.L_x_5409:
        /* <DEDUP_REMOVED lines=13> */
.L_x_5411:
[----:B------:R-:W-:Y:S05]  /*1c9b0*/  BSYNC.RECONVERGENT B2 ;  /* 0x0000000000027941 */ /* 0x000fea0003800200 */
.L_x_5410:
        /* <DEDUP_REMOVED lines=61> */
.L_x_5408:
[----:B------:R-:W-:Y:S05]  /*1cd90*/  BSYNC.RECONVERGENT B1 ;  /* 0x0000000000017941 */ /* 0x000fea0003800200 */
.L_x_5407:
        /* <DEDUP_REMOVED lines=12> */
[----:B------:R-:W-:-:S04]  /*1ce60*/  HFMA2 R84, -RZ, RZ, 0, 1.1920928955078125e-07 ;  /* 0x00000002ff547431 */ /* 0x000fc800000001ff */
        /* <DEDUP_REMOVED lines=10> */
.L_x_5414:
        /* <DEDUP_REMOVED lines=13> */
.L_x_5416:
[----:B------:R-:W-:Y:S05]  /*1cfe0*/  BSYNC.RECONVERGENT B2 ;  /* 0x0000000000027941 */ /* 0x000fea0003800200 */
.L_x_5415:
        /* <DEDUP_REMOVED lines=61> */
.L_x_5413:
[----:B------:R-:W-:Y:S05]  /*1d3c0*/  BSYNC.RECONVERGENT B1 ;  /* 0x0000000000017941 */ /* 0x000fea0003800200 */
.L_x_5412:
[----:B------:R-:W-:Y:S01]  /*1d3d0*/  I2FP.F32.U32 R18, R18 ;  /* 0x0000001200127245 */ /* 0x000fe20000201000 */
[----:B------:R-:W-:Y:S01]  /*1d3e0*/  HADD2.F32 R85, -RZ, R87.H0_H0 ;  /* 0x20000057ff557230 */ /* 0x000fe20000004100 */
[----:B------:R-:W-:Y:S01]  /*1d3f0*/  ISETP.NE.AND P5, PT, R84, 0x1, PT ;  /* 0x000000015400780c */ /* 0x000fe20003fa5270 */
[----:B0-----:R-:W-:Y:S01]  /*1d400*/  @P1 HADD2.F32 R135, -RZ, R31.H0_H0 ;  /* 0x2000001fff871230 */ /* 0x001fe20000004100 */
[----:B------:R-:W-:Y:S01]  /*1d410*/  BSSY.RECONVERGENT B1, `(.L_x_5417) ;  /* 0x000005e000017945 */ /* 0x000fe20003800200 */
[----:B------:R-:W-:Y:S01]  /*1d420*/  FFMA.FTZ R18, R18, R125, 1.1641532182693481445e-10 ;  /* 0x2f00000012127423 */ /* 0x000fe2000001007d */
[----:B------:R-:W-:-:S04]  /*1d430*/  FMUL.FTZ R85, R85, R144 ;  /* 0x0000009055557220 */ /* 0x000fc80000410000 */
        /* <DEDUP_REMOVED lines=16> */
.L_x_5419:
        /* <DEDUP_REMOVED lines=13> */
.L_x_5421:
[----:B------:R-:W-:Y:S05]  /*1d610*/  BSYNC.RECONVERGENT B2 ;  /* 0x0000000000027941 */ /* 0x000fea0003800200 */
.L_x_5420:
        /* <DEDUP_REMOVED lines=61> */
.L_x_5418:
[----:B------:R-:W-:Y:S05]  /*1d9f0*/  BSYNC.RECONVERGENT B1 ;  /* 0x0000000000017941 */ /* 0x000fea0003800200 */
.L_x_5417:
[----:B------:R-:W-:Y:S01]  /*1da00*/  I2FP.F32.U32 R84, R85 ;  /* 0x0000005500547245 */ /* 0x000fe20000201000 */
[----:B------:R-:W-:Y:S01]  /*1da10*/  HADD2.F32 R87, -RZ, R87.H1_H1 ;  /* 0x30000057ff577230 */ /* 0x000fe20000004100 */
[----:B------:R-:W-:Y:S01]  /*1da20*/  PRMT R86, R145, 0x5410, R86 ;  /* 0x0000541091567816 */ /* 0x000fe20000000056 */
[----:B------:R-:W-:Y:S01]  /*1da30*/  @P1 HADD2.F32 R134, -RZ, R31.H1_H1 ;  /* 0x3000001fff861230 */ /* 0x000fe20000004100 */
[----:B------:R-:W-:Y:S01]  /*1da40*/  PRMT R85, R140, 0x5410, R142 ;  /* 0x000054108c557816 */ /* 0x000fe2000000008e */
[----:B------:R-:W-:Y:S01]  /*1da50*/  FFMA.FTZ R84, R84, R125, 1.1641532182693481445e-10 ;  /* 0x2f00000054547423 */ /* 0x000fe2000001007d */
[----:B------:R-:W-:-:S04]  /*1da60*/  FMUL.FTZ R87, R87, R144 ;  /* 0x0000009057577220 */ /* 0x000fc80000410000 */
[----:B------:R-:W-:Y:S02]  /*1da70*/  FSETP.GTU.FTZ.AND P5, PT, R84, R143, PT ;  /* 0x0000008f5400720b */ /* 0x000fe40003fbc000 */
[----:B------:R-:W-:Y:S02]  /*1da80*/  PRMT R84, R130, 0x5410, R139 ;  /* 0x0000541082547816 */ /* 0x000fe4000000008b */
[----:B------:R-:W-:Y:S02]  /*1da90*/  FSEL R125, R87, RZ, !P5 ;  /* 0x000000ff577d7208 */ /* 0x000fe40006800000 */
[----:B------:R-:W-:-:S03]  /*1daa0*/  PLOP3.LUT P5, PT, P5, PT, PT, 0x8, 0x80 ;  /* 0x000000000080781c */ /* 0x000fc60002fae170 */
[----:B------:R-:W-:-:S05]  /*1dab0*/  @P1 FADD.FTZ R125, R134, R125 ;  /* 0x0000007d867d1221 */ /* 0x000fca0000010000 */
[----:B------:R-:W-:-:S04]  /*1dac0*/  F2FP.F16.F32.PACK_AB R87, RZ, R125 ;  /* 0x0000007dff57723e */ /* 0x000fc800000000ff */
[----:B------:R-:W-:-:S07]  /*1dad0*/  PRMT R87, R141, 0x5410, R87 ;  /* 0x000054108d577816 */ /* 0x000fce0000000057 */
.L_x_5381:
        /* <DEDUP_REMOVED lines=43> */
.L_x_5422:
[----:B------:R-:W-:Y:S01]  /*1dd90*/  IMAD.MOV.U32 R130, RZ, RZ, R138 ;  /* 0x000000ffff827224 */ /* 0x000fe200078e008a */
[----:B------:R-:W-:-:S07]  /*1dda0*/  IADD3 R131, PT, PT, R131, 0x20, RZ ;  /* 0x0000002083837810 */ /* 0x000fce0007ffe0ff */
.L_x_5299:
[----:B------:R-:W-:Y:S05]  /*1ddb0*/  BSYNC.RECONVERGENT B0 ;  /* 0x0000000000007941 */ /* 0x000fea0003800200 */
.L_x_5298:
        /* <DEDUP_REMOVED lines=35> */
.L_x_5428:
        /* <DEDUP_REMOVED lines=13> */
.L_x_5430:
[----:B------:R-:W-:Y:S05]  /*1e0c0*/  BSYNC.RECONVERGENT B2 ;  /* 0x0000000000027941 */ /* 0x000fea0003800200 */
.L_x_5429:
        /* <DEDUP_REMOVED lines=54> */
[----:B------:R-:W-:Y:S02]  /*1e430*/  IADD3 R3, PT, PT, R133, -0x695add53, RZ ;  /* 0x96a522ad85037810 */ /* 0x000fe40007ffe0ff */
[----:B------:R-:W-:Y:S01]  /*1e440*/  LOP3.LUT R19, R19, R10, R9, 0x96, !PT ;  /* 0x0000000a13137212 */ /* 0x000fe200078e9609 */
[----:B------:R-:W-:Y:S01]  /*1e450*/  IMAD.MOV.U32 R16, RZ, RZ, R8 ;  /* 0x000000ffff107224 */ /* 0x000fe200078e0008 */
[----:B------:R-:W-:Y:S01]  /*1e460*/  LOP3.LUT R20, R3, R6, R139, 0x96, !PT ;  /* 0x0000000603147212 */ /* 0x000fe200078e968b */
[----:B------:R-:W-:Y:S01]  /*1e470*/  IMAD.MOV.U32 R8, RZ, RZ, RZ ;  /* 0x000000ffff087224 */ /* 0x000fe200078e00ff */
[----:B------:R-:W-:-:S07]  /*1e480*/  MOV R3, R130 ;  /* 0x0000008200037202 */ /* 0x000fce0000000f00 */
.L_x_5427:
[----:B------:R-:W-:Y:S05]  /*1e490*/  BSYNC.RECONVERGENT B1 ;  /* 0x0000000000017941 */ /* 0x000fea0003800200 */
.L_x_5426:
[----:B------:R-:W1:Y:S01]  /*1e4a0*/  LDC R141, c[0x0][0x408] ;  /* 0x00010200ff8d7b82 */ /* 0x000e620000000800 */
[----:B------:R-:W-:Y:S01]  /*1e4b0*/  HFMA2 R126, -RZ, RZ, 0.1171875, 0 ;  /* 0x2f800000ff7e7431 */ /* 0x000fe200000001ff */
[----:B------:R-:W-:Y:S01]  /*1e4c0*/  I2FP.F32.U32 R3, R3 ;  /* 0x0000000300037245 */ /* 0x000fe20000201000 */
[----:B-----5:R-:W-:Y:S01]  /*1e4d0*/  HADD2.F32 R6, -RZ, R84.H0_H0 ;  /* 0x20000054ff067230 */ /* 0x020fe20000004100 */
[----:B------:R-:W-:Y:S01]  /*1e4e0*/  LOP3.LUT R21, R21, 0xffffffef, RZ, 0xc0, !PT ;  /* 0xffffffef15157812 */ /* 0x000fe200078ec0ff */
[----:B------:R-:W-:Y:S01]  /*1e4f0*/  BSSY.RECONVERGENT B1, `(.L_x_5431) ;  /* 0x000005f000017945 */ /* 0x000fe20003800200 */
[----:B------:R-:W-:Y:S01]  /*1e500*/  IMAD.MOV.U32 R9, RZ, RZ, 0x2 ;  /* 0x00000002ff097424 */ /* 0x000fe200078e00ff */
[----:B------:R-:W-:Y:S01]  /*1e510*/  MOV R7, R16 ;  /* 0x0000001000077202 */ /* 0x000fe20000000f00 */
[----:B------:R-:W2:Y:S01]  /*1e520*/  LDC R140, c[0x0][0x404] ;  /* 0x00010100ff8c7b82 */ /* 0x000ea20000000800 */
[----:B------:R-:W-:Y:S01]  /*1e530*/  FFMA.FTZ R3, R3, R126, 1.1641532182693481445e-10 ;  /* 0x2f00000003037423 */ /* 0x000fe2000001007e */
[----:B-1----:R-:W-:-:S04]  /*1e540*/  FMUL.FTZ R6, R6, R141 ;  /* 0x0000008d06067220 */ /* 0x002fc80000410000 */
        /* <DEDUP_REMOVED lines=14> */
.L_x_5433:
        /* <DEDUP_REMOVED lines=13> */
.L_x_5435:
[----:B------:R-:W-:Y:S05]  /*1e700*/  BSYNC.RECONVERGENT B2 ;  /* 0x0000000000027941 */ /* 0x000fea0003800200 */
.L_x_5434:
        /* <DEDUP_REMOVED lines=61> */
.L_x_5432:
[----:B------:R-:W-:Y:S05]  /*1eae0*/  BSYNC.RECONVERGENT B1 ;  /* 0x0000000000017941 */ /* 0x000fea0003800200 */
.L_x_5431:
[----:B------:R-:W-:Y:S01]  /*1eaf0*/  I2FP.F32.U32 R7, R7 ;  /* 0x0000000700077245 */ /* 0x000fe20000201000 */
[----:B------:R-:W-:Y:S01]  /*1eb00*/  HADD2.F32 R6, -RZ, R32.H0_H0 ;  /* 0x20000020ff067230 */ /* 0x000fe20000004100 */
[----:B------:R-:W-:Y:S03]  /*1eb10*/  BSSY.RECONVERGENT B1, `(.L_x_5436) ;  /* 0x0000062000017945 */ /* 0x000fe60003800200 */
        /* <DEDUP_REMOVED lines=22> */
.L_x_5438:
        /* <DEDUP_REMOVED lines=13> */
.L_x_5440:
[----:B------:R-:W-:Y:S05]  /*1ed50*/  BSYNC.RECONVERGENT B2 ;  /* 0x0000000000027941 */ /* 0x000fea0003800200 */
.L_x_5439:
        /* <DEDUP_REMOVED lines=61> */
.L_x_5437:
[----:B------:R-:W-:Y:S05]  /*1f130*/  BSYNC.RECONVERGENT B1 ;  /* 0x0000000000017941 */ /* 0x000fea0003800200 */
.L_x_5436:
        /* <DEDUP_REMOVED lines=22> */
.L_x_5443:
        /* <DEDUP_REMOVED lines=13> */
.L_x_5445:
[----:B------:R-:W-:Y:S05]  /*1f370*/  BSYNC.RECONVERGENT B2 ;  /* 0x0000000000027941 */ /* 0x000fea0003800200 */
.L_x_5444:
        /* <DEDUP_REMOVED lines=61> */
.L_x_5442:
[----:B------:R-:W-:Y:S05]  /*1f750*/  BSYNC.RECONVERGENT B1 ;  /* 0x0000000000017941 */ /* 0x000fea0003800200 */
.L_x_5441:
        /* <DEDUP_REMOVED lines=26> */
.L_x_5448:
        /* <DEDUP_REMOVED lines=13> */
.L_x_5450:
[----:B------:R-:W-:Y:S05]  /*1f9d0*/  BSYNC.RECONVERGENT B2 ;  /* 0x0000000000027941 */ /* 0x000fea0003800200 */
.L_x_5449:
        /* <DEDUP_REMOVED lines=57> */
[----:B------:R-:W-:Y:S01]  /*1fd70*/  HFMA2 R10, -RZ, RZ, 0, 0 ;  /* 0x00000000ff0a7431 */ /* 0x000fe200000001ff */
[----:B------:R-:W-:Y:S01]  /*1fd80*/  MOV R7, R138 ;  /* 0x0000008a00077202 */ /* 0x000fe20000000f00 */
[----:B------:R-:W-:Y:S01]  /*1fd90*/  IMAD.MOV.U32 R138, RZ, RZ, R6 ;  /* 0x000000ffff8a7224 */ /* 0x000fe200078e0006 */
[----:B------:R-:W-:-:S07]  /*1fda0*/  LOP3.LUT R19, R19, R18, R11, 0x96, !PT ;  /* 0x0000001213137212 */ /* 0x000fce00078e960b */
.L_x_5447:
[----:B------:R-:W-:Y:S05]  /*1fdb0*/  BSYNC.RECONVERGENT B1 ;  /* 0x0000000000017941 */ /* 0x000fea0003800200 */
.L_x_5446:
        /* <DEDUP_REMOVED lines=22> */
.L_x_5453:
        /* <DEDUP_REMOVED lines=13> */
.L_x_5455:
[----:B------:R-:W-:Y:S05]  /*1fff0*/  BSYNC.RECONVERGENT B2 ;  /* 0x0000000000027941 */ /* 0x000fea0003800200 */
.L_x_5454:
        /* <DEDUP_REMOVED lines=59> */
[----:B------:R-:W-:Y:S01]  /*203b0*/  IMAD.MOV.U32 R8, RZ, RZ, R138 ;  /* 0x000000ffff087224 */ /* 0x000fe200078e008a */
[----:B------:R-:W-:-:S07]  /*203c0*/  MOV R138, R6 ;  /* 0x00000006008a7202 */ /* 0x000fce0000000f00 */
.L_x_5452:
[----:B------:R-:W-:Y:S05]  /*203d0*/  BSYNC.RECONVERGENT B1 ;  /* 0x0000000000017941 */ /* 0x000fea0003800200 */
.L_x_5451:
        /* <DEDUP_REMOVED lines=25> */
.L_x_5458:
        /* <DEDUP_REMOVED lines=13> */
.L_x_5460:
[----:B------:R-:W-:Y:S05]  /*20640*/  BSYNC.RECONVERGENT B2 ;  /* 0x0000000000027941 */ /* 0x000fea0003800200 */
.L_x_5459:
        /* <DEDUP_REMOVED lines=61> */
.L_x_5457:
[----:B------:R-:W-:Y:S05]  /*20a20*/  BSYNC.RECONVERGENT B1 ;  /* 0x0000000000017941 */ /* 0x000fea0003800200 */
.L_x_5456:
        /* <DEDUP_REMOVED lines=22> */
.L_x_5463:
        /* <DEDUP_REMOVED lines=13> */
.L_x_5465:
[----:B------:R-:W-:Y:S05]  /*20c60*/  BSYNC.RECONVERGENT B2 ;  /* 0x0000000000027941 */ /* 0x000fea0003800200 */
.L_x_5464:
        /* <DEDUP_REMOVED lines=61> */
.L_x_5462:
[----:B------:R-:W-:Y:S05]  /*21040*/  BSYNC.RECONVERGENT B1 ;  /* 0x0000000000017941 */ /* 0x000fea0003800200 */
.L_x_5461:
        /* <DEDUP_REMOVED lines=25> */
.L_x_5468:
        /* <DEDUP_REMOVED lines=13> */
.L_x_5470:
[----:B------:R-:W-:Y:S05]  /*212b0*/  BSYNC.RECONVERGENT B2 ;  /* 0x0000000000027941 */ /* 0x000fea0003800200 */
.L_x_5469:
        /* <DEDUP_REMOVED lines=61> */
.L_x_5467:
[----:B------:R-:W-:Y:S05]  /*21690*/  BSYNC.RECONVERGENT B1 ;  /* 0x0000000000017941 */ /* 0x000fea0003800200 */
.L_x_5466:
        /* <DEDUP_REMOVED lines=20> */
.L_x_5473:
        /* <DEDUP_REMOVED lines=13> */
.L_x_5475:
[----:B------:R-:W-:Y:S05]  /*218b0*/  BSYNC.RECONVERGENT B2 ;  /* 0x0000000000027941 */ /* 0x000fea0003800200 */
.L_x_5474:
        /* <DEDUP_REMOVED lines=61> */
.L_x_5472:
[----:B------:R-:W-:Y:S05]  /*21c90*/  BSYNC.RECONVERGENT B1 ;  /* 0x0000000000017941 */ /* 0x000fea0003800200 */
.L_x_5471:
        /* <DEDUP_REMOVED lines=25> */
.L_x_5478:
        /* <DEDUP_REMOVED lines=13> */
.L_x_5480:
[----:B------:R-:W-:Y:S05]  /*21f00*/  BSYNC.RECONVERGENT B2 ;  /* 0x0000000000027941 */ /* 0x000fea0003800200 */
.L_x_5479:
        /* <DEDUP_REMOVED lines=61> */
.L_x_5477:
[----:B------:R-:W-:Y:S05]  /*222e0*/  BSYNC.RECONVERGENT B1 ;  /* 0x0000000000017941 */ /* 0x000fea0003800200 */
.L_x_5476:
        /* <DEDUP_REMOVED lines=20> */
.L_x_5483:
        /* <DEDUP_REMOVED lines=13> */
.L_x_5485:
[----:B------:R-:W-:Y:S05]  /*22500*/  BSYNC.RECONVERGENT B2 ;  /* 0x0000000000027941 */ /* 0x000fea0003800200 */
.L_x_5484:
[----:B------:R-:W-:Y:S01]  /*22510*/  IMAD.WIDE.U32 R18, R25, -0x326172a9, RZ ;  /* 0xcd9e8d5719127825 */ /* 0x000fe200078e00ff */
[----:B------:R-:W-:-:S03]  /*22520*/  LOP3.LUT R84, R15, R145, R133, 0x96, !PT ;  /* 0x000000910f547212 */ /* 0x000fc600078e9685 */
[----:B------:R-:W-:Y:S01]  /*22530*/  HFMA2 R118, -RZ, RZ, 0, 0 ;  /* 0x00000000ff767431 */ /* 0x000fe200000001ff */
        /* <DEDUP_REMOVED lines=58> */
.L_x_5482:
[----:B------:R-:W-:Y:S05]  /*228e0*/  BSYNC.RECONVERGENT B1 ;  /* 0x0000000000017941 */ /* 0x000fea0003800200 */
.L_x_5481:
        /* <DEDUP_REMOVED lines=25> */
.L_x_5488:
        /* <DEDUP_REMOVED lines=13> */
.L_x_5490:
[----:B------:R-:W-:Y:S05]  /*22b50*/  BSYNC.RECONVERGENT B2 ;  /* 0x0000000000027941 */ /* 0x000fea0003800200 */
.L_x_5489:
        /* <DEDUP_REMOVED lines=59> */
[----:B------:R-:W-:Y:S02]  /*22f10*/  IMAD.MOV.U32 R138, RZ, RZ, R84 ;  /* 0x000000ffff8a7224 */ /* 0x000fe400078e0054 */
[----:B------:R-:W-:-:S07]  /*22f20*/  HFMA2 R84, -RZ, RZ, 0, 0 ;  /* 0x00000000ff547431 */ /* 0x000fce00000001ff */
.L_x_5487:
[----:B------:R-:W-:Y:S05]  /*22f30*/  BSYNC.RECONVERGENT B1 ;  /* 0x0000000000017941 */ /* 0x000fea0003800200 */
.L_x_5486:
        /* <DEDUP_REMOVED lines=20> */
.L_x_5493:
        /* <DEDUP_REMOVED lines=13> */
.L_x_5495:
[----:B------:R-:W-:Y:S05]  /*23150*/  BSYNC.RECONVERGENT B2 ;  /* 0x0000000000027941 */ /* 0x000fea0003800200 */
.L_x_5494:
        /* <DEDUP_REMOVED lines=61> */
.L_x_5492:
[----:B------:R-:W-:Y:S05]  /*23530*/  BSYNC.RECONVERGENT B1 ;  /* 0x0000000000017941 */ /* 0x000fea0003800200 */
.L_x_5491:
        /* <DEDUP_REMOVED lines=26> */
.L_x_5498:
        /* <DEDUP_REMOVED lines=13> */
.L_x_5500:
[----:B------:R-:W-:Y:S05]  /*237b0*/  BSYNC.RECONVERGENT B2 ;  /* 0x0000000000027941 */ /* 0x000fea0003800200 */
.L_x_5499:
        /* <DEDUP_REMOVED lines=61> */
.L_x_5497:
[----:B------:R-:W-:Y:S05]  /*23b90*/  BSYNC.RECONVERGENT B1 ;  /* 0x0000000000017941 */ /* 0x000fea0003800200 */
.L_x_5496:
        /* <DEDUP_REMOVED lines=20> */
.L_x_5503:
        /* <DEDUP_REMOVED lines=15> */
.L_x_5505:
[----:B------:R-:W-:Y:S05]  /*23dd0*/  BSYNC.RECONVERGENT B2 ;  /* 0x0000000000027941 */ /* 0x000fea0003800200 */
.L_x_5504:
        /* <DEDUP_REMOVED lines=57> */
[----:B------:R-:W-:Y:S01]  /*24170*/  IMAD.MOV.U32 R16, RZ, RZ, R86 ;  /* 0x000000ffff107224 */ /* 0x000fe200078e0056 */
[----:B------:R-:W-:Y:S01]  /*24180*/  MOV R86, R138 ;  /* 0x0000008a00567202 */ /* 0x000fe20000000f00 */
[----:B------:R-:W-:Y:S01]  /*24190*/  IMAD.MOV.U32 R138, RZ, RZ, R84 ;  /* 0x000000ffff8a7224 */ /* 0x000fe200078e0054 */
[----:B------:R-:W-:-:S07]  /*241a0*/  LOP3.LUT R19, R19, R134, R87, 0x96, !PT ;  /* 0x0000008613137212 */ /* 0x000fce00078e9657 */
.L_x_5502:
[----:B------:R-:W-:Y:S05]  /*241b0*/  BSYNC.RECONVERGENT B1 ;  /* 0x0000000000017941 */ /* 0x000fea0003800200 */
.L_x_5501:
[----:B------:R-:W-:Y:S01]  /*241c0*/  I2FP.F32.U32 R85, R86 ;  /* 0x0000005600557245 */ /* 0x000fe20000201000 */
[----:B------:R-:W-:Y:S01]  /*241d0*/  HADD2.F32 R84, -RZ, R35.H1_H1 ;  /* 0x30000023ff547230 */ /* 0x000fe20000004100 */
[----:B------:R-:W-:Y:S01]  /*241e0*/  PRMT R86, R142, 0x5410, R143 ;  /* 0x000054108e567816 */ /* 0x000fe2000000008f */
[----:B------:R-:W-:Y:S02]  /*241f0*/  @P1 HADD2.F32 R87, -RZ, R31.H1_H1 ;  /* 0x3000001fff571230 */ /* 0x000fe40000004100 */
        /* <DEDUP_REMOVED lines=9> */
[----:B------:R-:W-:Y:S01]  /*24290*/  @!P1 IMAD.MOV.U32 R126, RZ, RZ, R144 ;  /* 0x000000ffff7e9224 */ /* 0x000fe200078e0090 */
[----:B------:R-:W-:-:S04]  /*242a0*/  PRMT R84, R130, 0x5410, R136 ;  /* 0x0000541082547816 */ /* 0x000fc80000000088 */
[----:B------:R-:W-:-:S04]  /*242b0*/  F2FP.F16.F32.PACK_AB R87, RZ, R126 ;  /* 0x0000007eff57723e */ /* 0x000fc800000000ff */
[----:B------:R-:W-:Y:S01]  /*242c0*/  PRMT R87, R137, 0x5410, R87 ;  /* 0x0000541089577816 */ /* 0x000fe20000000057 */
[----:B------:R-:W-:Y:S06]  /*242d0*/  BRA `(.L_x_5506) ;  /* 0x0000003000a47947 */ /* 0x000fec0003800000 */
.L_x_5425:
        /* <DEDUP_REMOVED lines=16> */
.L_x_5509:
        /* <DEDUP_REMOVED lines=13> */
.L_x_5511:
[----:B------:R-:W-:Y:S05]  /*244b0*/  BSYNC.RECONVERGENT B2 ;  /* 0x0000000000027941 */ /* 0x000fea0003800200 */
.L_x_5510:
[----:B------:R-:W-:Y:S01]  /*244c0*/  IMAD.WIDE.U32 R18, R25, -0x326172a9, RZ ;  /* 0xcd9e8d5719127825 */ /* 0x000fe200078e00ff */
[----:B------:R-:W-:-:S03]  /*244d0*/  LOP3.LUT R134, R15, R137, R133, 0x96, !PT ;  /* 0x000000890f867212 */ /* 0x000fc600078e9685 */
[----:B------:R-:W-:Y:S01]  /*244e0*/  HFMA2 R94, -RZ, RZ, 0, 0 ;  /* 0x00000000ff5e7431 */ /* 0x000fe200000001ff */
        /* <DEDUP_REMOVED lines=48> */
[----:B------:R-:W-:-:S05]  /*247f0*/  IMAD.WIDE.U32 R136, R136, -0x326172a9, RZ ;  /* 0xcd9e8d5788887825 */ /* 0x000fca00078e00ff */
[----:B------:R-:W-:Y:S01]  /*24800*/  LOP3.LUT R3, R3, R134, R137, 0x96, !PT ;  /* 0x0000008603037212 */ /* 0x000fe200078e9689 */
[----:B------:R-:W-:-:S04]  /*24810*/  IMAD.WIDE.U32 R134, R93, -0x326172a9, RZ ;  /* 0xcd9e8d575d867825 */ /* 0x000fc800078e00ff */
[----:B------:R-:W-:Y:S01]  /*24820*/  IMAD.WIDE.U32 R138, R3, -0x2daee0ad, RZ ;  /* 0xd2511f53038a7825 */ /* 0x000fe200078e00ff */
[----:B------:R-:W-:Y:S02]  /*24830*/  LOP3.LUT R19, R19, R136, R135, 0x96, !PT ;  /* 0x0000008813137212 */ /* 0x000fe400078e9687 */
[----:B------:R-:W-:Y:S01]  /*24840*/  MOV R16, R134 ;  /* 0x0000008600107202 */ /* 0x000fe20000000f00 */
[----:B------:R-:W-:-:S05]  /*24850*/  VIADD R3, R133, 0x96a522ad ;  /* 0x96a522ad85037836 */ /* 0x000fca0000000000 */
[----:B------:R-:W-:Y:S01]  /*24860*/  LOP3.LUT R20, R3, R18, R139, 0x96, !PT ;  /* 0x0000001203147212 */ /* 0x000fe200078e968b */
[----:B------:R-:W-:-:S07]  /*24870*/  IMAD.MOV.U32 R3, RZ, RZ, R130 ;  /* 0x000000ffff037224 */ /* 0x000fce00078e0082 */
.L_x_5508:
[----:B------:R-:W-:Y:S05]  /*24880*/  BSYNC.RECONVERGENT B1 ;  /* 0x0000000000017941 */ /* 0x000fea0003800200 */
.L_x_5507:
        /* <DEDUP_REMOVED lines=9> */
[----:B-1----:R-:W-:Y:S02]  /*24920*/  FMUL.FTZ R93, R93, R144 ;  /* 0x000000905d5d7220 */ /* 0x002fe40000410000 */
[----:B--2---:R-:W-:Y:S01]  /*24930*/  FSETP.GTU.FTZ.AND P2, PT, R18, R143, PT ;  /* 0x0000008f1200720b */ /* 0x004fe20003f5c000 */
[----:B------:R-:W-:-:S03]  /*24940*/  @P1 HADD2.F32 R18, -RZ, R28.H0_H0 ;  /* 0x2000001cff121230 */ /* 0x000fc60000004100 */
        /* <DEDUP_REMOVED lines=16> */
.L_x_5514:
        /* <DEDUP_REMOVED lines=13> */
.L_x_5516:
[----:B------:R-:W-:Y:S05]  /*24b20*/  BSYNC.RECONVERGENT B2 ;  /* 0x0000000000027941 */ /* 0x000fea0003800200 */
.L_x_5515:
        /* <DEDUP_REMOVED lines=61> */
.L_x_5513:
[----:B------:R-:W-:Y:S05]  /*24f00*/  BSYNC.RECONVERGENT B1 ;  /* 0x0000000000017941 */ /* 0x000fea0003800200 */
.L_x_5512:
[----:B------:R-:W-:Y:S01]  /*24f10*/  I2FP.F32.U32 R93, R18 ;  /* 0x00000012005d7245 */ /* 0x000fe20000201000 */
[----:B------:R-:W-:Y:S01]  /*24f20*/  HADD2.F32 R105, -RZ, R84.H1_H1 ;  /* 0x30000054ff697230 */ /* 0x000fe20000004100 */
[----:B------:R-:W-:Y:S01]  /*24f30*/  LOP3.LUT R21, R21, 0xfffffff7, RZ, 0xc0, !PT ;  /* 0xfffffff715157812 */ /* 0x000fe200078ec0ff */
[----:B------:R-:W-:Y:S01]  /*24f40*/  @P1 HADD2.F32 R84, -RZ, R28.H1_H1 ;  /* 0x3000001cff541230 */ /* 0x000fe20000004100 */
[----:B------:R-:W-:Y:S01]  /*24f50*/  BSSY.RECONVERGENT B1, `(.L_x_5517) ;  /* 0x0000060000017945 */ /* 0x000fe20003800200 */
[----:B------:R-:W-:Y:S01]  /*24f60*/  FFMA.FTZ R18, R93, R126, 1.1641532182693481445e-10 ;  /* 0x2f0000005d127423 */ /* 0x000fe2000001007e */
[----:B------:R-:W-:-:S04]  /*24f70*/  FMUL.FTZ R105, R105, R144 ;  /* 0x0000009069697220 */ /* 0x000fc80000410000 */
[----:B------:R-:W-:Y:S02]  /*24f80*/  FSETP.GTU.FTZ.AND P2, PT, R18, R143, PT ;  /* 0x0000008f1200720b */ /* 0x000fe40003f5c000 */
[----:B------:R-:W-:Y:S02]  /*24f90*/  MOV R18, R16 ;  /* 0x0000001000127202 */ /* 0x000fe40000000f00 */
        /* <DEDUP_REMOVED lines=16> */
.L_x_5519:
        /* <DEDUP_REMOVED lines=13> */
.L_x_5521:
[----:B------:R-:W-:Y:S05]  /*25170*/  BSYNC.RECONVERGENT B2 ;  /* 0x0000000000027941 */ /* 0x000fea0003800200 */
.L_x_5520:
        /* <DEDUP_REMOVED lines=61> */
.L_x_5518:
[----:B------:R-:W-:Y:S05]  /*25550*/  BSYNC.RECONVERGENT B1 ;  /* 0x0000000000017941 */ /* 0x000fea0003800200 */
.L_x_5517:
[----:B------:R-:W-:Y:S01]  /*25560*/  I2FP.F32.U32 R105, R18 ;  /* 0x0000001200697245 */ /* 0x000fe20000201000 */
[----:B------:R-:W-:Y:S01]  /*25570*/  HADD2.F32 R117, -RZ, R85.H0_H0 ;  /* 0x20000055ff757230 */ /* 0x000fe20000004100 */
[----:B------:R-:W-:Y:S01]  /*25580*/  LOP3.LUT R21, R21, 0xfffffffb, RZ, 0xc0, !PT ;  /* 0xfffffffb15157812 */ /* 0x000fe200078ec0ff */
[----:B------:R-:W-:Y:S01]  /*25590*/  BSSY.RECONVERGENT B1, `(.L_x_5522) ;  /* 0x0000061000017945 */ /* 0x000fe20003800200 */
[----:B------:R-:W-:Y:S02]  /*255a0*/  HFMA2 R106, -RZ, RZ, 0, 1.1920928955078125e-07 ;  /* 0x00000002ff6a7431 */ /* 0x000fe400000001ff */
        /* <DEDUP_REMOVED lines=20> */
.L_x_5524:
        /* <DEDUP_REMOVED lines=13> */
.L_x_5526:
[----:B------:R-:W-:Y:S05]  /*257c0*/  BSYNC.RECONVERGENT B2 ;  /* 0x0000000000027941 */ /* 0x000fea0003800200 */
.L_x_5525:
        /* <DEDUP_REMOVED lines=61> */
.L_x_5523:
[----:B------:R-:W-:Y:S05]  /*25ba0*/  BSYNC.RECONVERGENT B1 ;  /* 0x0000000000017941 */ /* 0x000fea0003800200 */
.L_x_5522:
        /* <DEDUP_REMOVED lines=25> */
.L_x_5529:
        /* <DEDUP_REMOVED lines=13> */
.L_x_5531:
[----:B------:R-:W-:Y:S05]  /*25e10*/  BSYNC.RECONVERGENT B2 ;  /* 0x0000000000027941 */ /* 0x000fea0003800200 */
.L_x_5530:
        /* <DEDUP_REMOVED lines=61> */
.L_x_5528:
[----:B------:R-:W-:Y:S05]  /*261f0*/  BSYNC.RECONVERGENT B1 ;  /* 0x0000000000017941 */ /* 0x000fea0003800200 */
.L_x_5527:
[----:B------:R-:W-:Y:S01]  /*26200*/  I2FP.F32.U32 R85, R18 ;  /* 0x0000001200557245 */ /* 0x000fe20000201000 */
[----:B------:R-:W-:Y:S01]  /*26210*/  HADD2.F32 R117, -RZ, R86.H0_H0 ;  /* 0x20000056ff757230 */ /* 0x000fe20000004100 */
[----:B------:R-:W-:Y:S01]  /*26220*/  ISETP.NE.AND P3, PT, R84, 0x1, PT ;  /* 0x000000015400780c */ /* 0x000fe20003f65270 */
        /* <DEDUP_REMOVED lines=20> */
.L_x_5534:
        /* <DEDUP_REMOVED lines=13> */
.L_x_5536:
[----:B------:R-:W-:Y:S05]  /*26440*/  BSYNC.RECONVERGENT B2 ;  /* 0x0000000000027941 */ /* 0x000fea0003800200 */
.L_x_5535:
        /* <DEDUP_REMOVED lines=61> */
.L_x_5533:
[----:B------:R-:W-:Y:S05]  /*26820*/  BSYNC.RECONVERGENT B1 ;  /* 0x0000000000017941 */ /* 0x000fea0003800200 */
.L_x_5532:
        /* <DEDUP_REMOVED lines=23> */
.L_x_5539:
        /* <DEDUP_REMOVED lines=13> */
.L_x_5541:
[----:B------:R-:W-:Y:S05]  /*26a70*/  BSYNC.RECONVERGENT B2 ;  /* 0x0000000000027941 */ /* 0x000fea0003800200 */
.L_x_5540:
        /* <DEDUP_REMOVED lines=61> */
.L_x_5538:
[----:B------:R-:W-:Y:S05]  /*26e50*/  BSYNC.RECONVERGENT B1 ;  /* 0x0000000000017941 */ /* 0x000fea0003800200 */
.L_x_5537:
        /* <DEDUP_REMOVED lines=23> */
.L_x_5544:
        /* <DEDUP_REMOVED lines=13> */
.L_x_5546:
[----:B------:R-:W-:Y:S05]  /*270a0*/  BSYNC.RECONVERGENT B2 ;  /* 0x0000000000027941 */ /* 0x000fea0003800200 */
.L_x_5545:
        /* <DEDUP_REMOVED lines=61> */
.L_x_5543:
[----:B------:R-:W-:Y:S05]  /*27480*/  BSYNC.RECONVERGENT B1 ;  /* 0x0000000000017941 */ /* 0x000fea0003800200 */
.L_x_5542:
        /* <DEDUP_REMOVED lines=14> */
.L_x_5506:
        /* <DEDUP_REMOVED lines=43> */
.L_x_5547:
[----:B------:R-:W-:Y:S01]  /*27820*/  MOV R130, R138 ;  /* 0x0000008a00827202 */ /* 0x000fe20000000f00 */
[----:B------:R-:W-:-:S07]  /*27830*/  VIADD R131, R131, 0x20 ;  /* 0x0000002083837836 */ /* 0x000fce0000000000 */
.L_x_5424:
[----:B------:R-:W-:Y:S05]  /*27840*/  BSYNC.RECONVERGENT B0 ;  /* 0x0000000000007941 */ /* 0x000fea0003800200 */
.L_x_5423:
        /* <DEDUP_REMOVED lines=35> */
.L_x_5553:
        /* <DEDUP_REMOVED lines=13> */
.L_x_5555:
[----:B------:R-:W-:Y:S05]  /*27b50*/  BSYNC.RECONVERGENT B2 ;  /* 0x0000000000027941 */ /* 0x000fea0003800200 */
.L_x_5554:
        /* <DEDUP_REMOVED lines=58> */
[----:B------:R-:W-:Y:S01]  /*27f00*/  IMAD.MOV.U32 R2, RZ, RZ, R130 ;  /* 0x000000ffff027224 */ /* 0x000fe200078e0082 */
[----:B------:R-:W-:-:S07]  /*27f10*/  LOP3.LUT R20, R7, R6, R139, 0x96, !PT ;  /* 0x0000000607147212 */ /* 0x000fce00078e968b */
.L_x_5552:
[----:B------:R-:W-:Y:S05]  /*27f20*/  BSYNC.RECONVERGENT B1 ;  /* 0x0000000000017941 */ /* 0x000fea0003800200 */
.L_x_5551:
        /* <DEDUP_REMOVED lines=25> */
.L_x_5558:
        /* <DEDUP_REMOVED lines=13> */
.L_x_5560:
[----:B------:R-:W-:Y:S05]  /*28190*/  BSYNC.RECONVERGENT B2 ;  /* 0x0000000000027941 */ /* 0x000fea0003800200 */
.L_x_5559:
[----:B------:R-:W-:Y:S01]  /*281a0*/  IMAD.WIDE.U32 R8, R25, -0x326172a9, RZ ;  /* 0xcd9e8d5719087825 */ /* 0x000fe200078e00ff */
[----:B------:R-:W-:Y:S02]  /*281b0*/  LOP3.LUT R6, R15, R13, R133, 0x96, !PT ;  /* 0x0000000d0f067212 */ /* 0x000fe400078e9685 */
[----:B------:R-:W-:Y:S01]  /*281c0*/  IADD3 R13, PT, PT, R133, -0x4498517b, RZ ;  /* 0xbb67ae85850d7810 */ /* 0x000fe20007ffe0ff */
        /* <DEDUP_REMOVED lines=58> */
.L_x_5557:
[----:B------:R-:W-:Y:S05]  /*28570*/  BSYNC.RECONVERGENT B1 ;  /* 0x0000000000017941 */ /* 0x000fea0003800200 */
.L_x_5556:
        /* <DEDUP_REMOVED lines=25> */
.L_x_5563:
        /* <DEDUP_REMOVED lines=13> */
.L_x_5565:
[----:B------:R-:W-:Y:S05]  /*287e0*/  BSYNC.RECONVERGENT B2 ;  /* 0x0000000000027941 */ /* 0x000fea0003800200 */
.L_x_5564:
        /* <DEDUP_REMOVED lines=61> */
.L_x_5562:
[----:B------:R-:W-:Y:S05]  /*28bc0*/  BSYNC.RECONVERGENT B1 ;  /* 0x0000000000017941 */ /* 0x000fea0003800200 */
.L_x_5561:
        /* <DEDUP_REMOVED lines=22> */
.L_x_5568:
        /* <DEDUP_REMOVED lines=13> */
.L_x_5570:
[----:B------:R-:W-:Y:S05]  /*28e00*/  BSYNC.RECONVERGENT B2 ;  /* 0x0000000000027941 */ /* 0x000fea0003800200 */
.L_x_5569:
        /* <DEDUP_REMOVED lines=55> */
[----:B------:R-:W-:Y:S02]  /*29180*/  MOV R16, R10 ;  /* 0x0000000a00107202 */ /* 0x000fe40000000f00 */
[----:B------:R-:W-:Y:S01]  /*29190*/  LOP3.LUT R19, R19, R18, R11, 0x96, !PT ;  /* 0x0000001213137212 */ /* 0x000fe200078e960b */
[----:B------:R-:W-:Y:S01]  /*291a0*/  IMAD.MOV.U32 R10, RZ, RZ, RZ ;  /* 0x000000ffff0a7224 */ /* 0x000fe200078e00ff */
[----:B------:R-:W-:Y:S01]  /*291b0*/  LOP3.LUT R20, R9, R8, R7, 0x96, !PT ;  /* 0x0000000809147212 */ /* 0x000fe200078e9607 */
[----:B------:R-:W-:Y:S01]  /*291c0*/  IMAD.MOV.U32 R8, RZ, RZ, R138 ;  /* 0x000000ffff087224 */ /* 0x000fe200078e008a */
[----:B------:R-:W-:-:S07]  /*291d0*/  MOV R138, R6 ;  /* 0x00000006008a7202 */ /* 0x000fce0000000f00 */
.L_x_5567:
[----:B------:R-:W-:Y:S05]  /*291e0*/  BSYNC.RECONVERGENT B1 ;  /* 0x0000000000017941 */ /* 0x000fea0003800200 */
.L_x_5566:
        /* <DEDUP_REMOVED lines=16> */
[----:B0-----:R-:W-:-:S03]  /*292f0*/  F2FP.F16.F32.PACK_AB R136, RZ, R95 ;  /* 0x0000005fff88723e */ /* 0x001fc600000000ff */
        /* <DEDUP_REMOVED lines=9> */
.L_x_5573:
        /* <DEDUP_REMOVED lines=13> */
.L_x_5575:
[----:B------:R-:W-:Y:S05]  /*29460*/  BSYNC.RECONVERGENT B2 ;  /* 0x0000000000027941 */ /* 0x000fea0003800200 */
.L_x_5574:
        /* <DEDUP_REMOVED lines=61> */
.L_x_5572:
[----:B------:R-:W-:Y:S05]  /*29840*/  BSYNC.RECONVERGENT B1 ;  /* 0x0000000000017941 */ /* 0x000fea0003800200 */
.L_x_5571:
        /* <DEDUP_REMOVED lines=22> */
.L_x_5578:
        /* <DEDUP_REMOVED lines=13> */
.L_x_5580:
[----:B------:R-:W-:Y:S05]  /*29a80*/  BSYNC.RECONVERGENT B2 ;  /* 0x0000000000027941 */ /* 0x000fea0003800200 */
.L_x_5579:
        /* <DEDUP_REMOVED lines=61> */
.L_x_5577:
[----:B------:R-:W-:Y:S05]  /*29e60*/  BSYNC.RECONVERGENT B1 ;  /* 0x0000000000017941 */ /* 0x000fea0003800200 */
.L_x_5576:
        /* <DEDUP_REMOVED lines=25> */
.L_x_5583:
        /* <DEDUP_REMOVED lines=13> */
.L_x_5585:
[----:B------:R-:W-:Y:S05]  /*2a0d0*/  BSYNC.RECONVERGENT B2 ;  /* 0x0000000000027941 */ /* 0x000fea0003800200 */
.L_x_5584:
        /* <DEDUP_REMOVED lines=61> */
.L_x_5582:
[----:B------:R-:W-:Y:S05]  /*2a4b0*/  BSYNC.RECONVERGENT B1 ;  /* 0x0000000000017941 */ /* 0x000fea0003800200 */
.L_x_5581:
        /* <DEDUP_REMOVED lines=22> */
.L_x_5588:
        /* <DEDUP_REMOVED lines=13> */
.L_x_5590:
[----:B------:R-:W-:Y:S05]  /*2a6f0*/  BSYNC.RECONVERGENT B2 ;  /* 0x0000000000027941 */ /* 0x000fea0003800200 */
.L_x_5589:
        /* <DEDUP_REMOVED lines=61> */
.L_x_5587:
[----:B------:R-:W-:Y:S05]  /*2aad0*/  BSYNC.RECONVERGENT B1 ;  /* 0x0000000000017941 */ /* 0x000fea0003800200 */
.L_x_5586:
        /* <DEDUP_REMOVED lines=25> */
.L_x_5593:
        /* <DEDUP_REMOVED lines=13> */
.L_x_5595:
[----:B------:R-:W-:Y:S05]  /*2ad40*/  BSYNC.RECONVERGENT B2 ;  /* 0x0000000000027941 */ /* 0x000fea0003800200 */
.L_x_5594:
        /* <DEDUP_REMOVED lines=56> */
[----:B------:R-:W-:-:S03]  /*2b0d0*/  MOV R16, R84 ;  /* 0x0000005400107202 */ /* 0x000fc60000000f00 */
[----:B------:R-:W-:Y:S01]  /*2b0e0*/  IMAD.MOV.U32 R85, RZ, RZ, RZ ;  /* 0x000000ffff557224 */ /* 0x000fe200078e00ff */
[----:B------:R-:W-:Y:S01]  /*2b0f0*/  LOP3.LUT R20, R7, R18, R9, 0x96, !PT ;  /* 0x0000001207147212 */ /* 0x000fe200078e9609 */
[----:B------:R-:W-:Y:S01]  /*2b100*/  IMAD.MOV.U32 R7, RZ, RZ, R138 ;  /* 0x000000ffff077224 */ /* 0x000fe200078e008a */
[----:B------:R-:W-:-:S07]  /*2b110*/  MOV R138, R8 ;  /* 0x00000008008a7202 */ /* 0x000fce0000000f00 */
.L_x_5592:
[----:B------:R-:W-:Y:S05]  /*2b120*/  BSYNC.RECONVERGENT B1 ;  /* 0x0000000000017941 */ /* 0x000fea0003800200 */
.L_x_5591:
        /* <DEDUP_REMOVED lines=20> */
.L_x_5598:
        /* <DEDUP_REMOVED lines=13> */
.L_x_5600:
[----:B------:R-:W-:Y:S05]  /*2b340*/  BSYNC.RECONVERGENT B2 ;  /* 0x0000000000027941 */ /* 0x000fea0003800200 */
.L_x_5599:
        /* <DEDUP_REMOVED lines=61> */
.L_x_5597:
[----:B------:R-:W-:Y:S05]  /*2b720*/  BSYNC.RECONVERGENT B1 ;  /* 0x0000000000017941 */ /* 0x000fea0003800200 */
.L_x_5596:
[----:B------:R-:W-:Y:S01]  /*2b730*/  I2FP.F32.U32 R8, R9 ;  /* 0x0000000900087245 */ /* 0x000fe20000201000 */
[----:B------:R-:W-:Y:S01]  /*2b740*/  HADD2.F32 R18, -RZ, R34.H0_H0 ;  /* 0x20000022ff127230 */ /* 0x000fe20000004100 */
[----:B------:R-:W-:Y:S01]  /*2b750*/  BSSY.RECONVERGENT B1, `(.L_x_5601) ;  /* 0x0000062000017945 */ /* 0x000fe20003800200 */
[----:B------:R-:W-:Y:S02]  /*2b760*/  @P1 HADD2.F32 R108, -RZ, R30.H0_H0 ;  /* 0x2000001eff6c1230 */ /* 0x000fe40000004100 */
[----:B------:R-:W-:Y:S01]  /*2b770*/  FFMA.FTZ R9, R8, R127, 1.1641532182693481445e-10 ;  /* 0x2f00000008097423 */ /* 0x000fe2000001007f */
[----:B------:R-:W-:Y:S01]  /*2b780*/  FMUL.FTZ R8, R18, R141 ;  /* 0x0000008d12087220 */ /* 0x000fe20000410000 */
[----:B------:R-:W-:-:S03]  /*2b790*/  MOV R18, 0x2 ;  /* 0x0000000200127802 */ /* 0x000fc60000000f00 */
        /* <DEDUP_REMOVED lines=18> */
.L_x_5603:
        /* <DEDUP_REMOVED lines=13> */
.L_x_5605:
[----:B------:R-:W-:Y:S05]  /*2b990*/  BSYNC.RECONVERGENT B2 ;  /* 0x0000000000027941 */ /* 0x000fea0003800200 */
.L_x_5604:
        /* <DEDUP_REMOVED lines=61> */
.L_x_5602:
[----:B------:R-:W-:Y:S05]  /*2bd70*/  BSYNC.RECONVERGENT B1 ;  /* 0x0000000000017941 */ /* 0x000fea0003800200 */
.L_x_5601:
        /* <DEDUP_REMOVED lines=20> */
.L_x_5608:
        /* <DEDUP_REMOVED lines=13> */
.L_x_5610:
[----:B------:R-:W-:Y:S05]  /*2bf90*/  BSYNC.RECONVERGENT B2 ;  /* 0x0000000000027941 */ /* 0x000fea0003800200 */
.L_x_5609:
        /* <DEDUP_REMOVED lines=61> */
.L_x_5607:
[----:B------:R-:W-:Y:S05]  /*2c370*/  BSYNC.RECONVERGENT B1 ;  /* 0x0000000000017941 */ /* 0x000fea0003800200 */
.L_x_5606:
        /* <DEDUP_REMOVED lines=25> */
.L_x_5613:
        /* <DEDUP_REMOVED lines=13> */
.L_x_5615:
[----:B------:R-:W-:Y:S05]  /*2c5e0*/  BSYNC.RECONVERGENT B2 ;  /* 0x0000000000027941 */ /* 0x000fea0003800200 */
.L_x_5614:
        /* <DEDUP_REMOVED lines=61> */
.L_x_5612:
[----:B------:R-:W-:Y:S05]  /*2c9c0*/  BSYNC.RECONVERGENT B1 ;  /* 0x0000000000017941 */ /* 0x000fea0003800200 */
.L_x_5611:
        /* <DEDUP_REMOVED lines=20> */
.L_x_5618:
        /* <DEDUP_REMOVED lines=13> */
.L_x_5620:
[----:B------:R-:W-:Y:S05]  /*2cbe0*/  BSYNC.RECONVERGENT B2 ;  /* 0x0000000000027941 */ /* 0x000fea0003800200 */
.L_x_5619:
        /* <DEDUP_REMOVED lines=61> */
.L_x_5617:
[----:B------:R-:W-:Y:S05]  /*2cfc0*/  BSYNC.RECONVERGENT B1 ;  /* 0x0000000000017941 */ /* 0x000fea0003800200 */
.L_x_5616:
        /* <DEDUP_REMOVED lines=26> */
.L_x_5623:
        /* <DEDUP_REMOVED lines=13> */
.L_x_5625:
[----:B------:R-:W-:Y:S05]  /*2d240*/  BSYNC.RECONVERGENT B2 ;  /* 0x0000000000027941 */ /* 0x000fea0003800200 */
.L_x_5624:
        /* <DEDUP_REMOVED lines=61> */
.L_x_5622:
[----:B------:R-:W-:Y:S05]  /*2d620*/  BSYNC.RECONVERGENT B1 ;  /* 0x0000000000017941 */ /* 0x000fea0003800200 */
.L_x_5621:
        /* <DEDUP_REMOVED lines=20> */
.L_x_5628:
        /* <DEDUP_REMOVED lines=15> */
.L_x_5630:
[----:B------:R-:W-:Y:S05]  /*2d860*/  BSYNC.RECONVERGENT B2 ;  /* 0x0000000000027941 */ /* 0x000fea0003800200 */
.L_x_5629:
        /* <DEDUP_REMOVED lines=61> */
.L_x_5627:
[----:B------:R-:W-:Y:S05]  /*2dc40*/  BSYNC.RECONVERGENT B1 ;  /* 0x0000000000017941 */ /* 0x000fea0003800200 */
.L_x_5626:
        /* <DEDUP_REMOVED lines=18> */
.L_x_5550:
        /* <DEDUP_REMOVED lines=16> */
.L_x_5634:
        /* <DEDUP_REMOVED lines=13> */
.L_x_5636:
[----:B------:R-:W-:Y:S05]  /*2df40*/  BSYNC.RECONVERGENT B2 ;  /* 0x0000000000027941 */ /* 0x000fea0003800200 */
.L_x_5635:
        /* <DEDUP_REMOVED lines=60> */
.L_x_5633:
[----:B------:R-:W-:Y:S05]  /*2e310*/  BSYNC.RECONVERGENT B1 ;  /* 0x0000000000017941 */ /* 0x000fea0003800200 */
.L_x_5632:
[----:B------:R-:W1:Y:S01]  /*2e320*/  LDC R144, c[0x0][0x408] ;  /* 0x00010200ff907b82 */ /* 0x000e620000000800 */
[----:B------:R-:W-:Y:S01]  /*2e330*/  HFMA2 R127, -RZ, RZ, 0.1171875, 0 ;  /* 0x2f800000ff7f7431 */ /* 0x000fe200000001ff */
[----:B------:R-:W-:Y:S01]  /*2e340*/  I2FP.F32.U32 R2, R2 ;  /* 0x0000000200027245 */ /* 0x000fe20000201000 */
[----:B-----5:R-:W-:Y:S01]  /*2e350*/  HADD2.F32 R95, -RZ, R84.H0_H0 ;  /* 0x20000054ff5f7230 */ /* 0x020fe20000004100 */
[----:B------:R-:W-:Y:S01]  /*2e360*/  LOP3.LUT R21, R21, 0xffffffef, RZ, 0xc0, !PT ;  /* 0xffffffef15157812 */ /* 0x000fe200078ec0ff */
[----:B------:R-:W-:Y:S01]  /*2e370*/  @P1 HADD2.F32 R107, -RZ, R28.H0_H0 ;  /* 0x2000001cff6b1230 */ /* 0x000fe20000004100 */
[----:B------:R-:W-:Y:S01]  /*2e380*/  BSSY.RECONVERGENT B1, `(.L_x_5637) ;  /* 0x0000061000017945 */ /* 0x000fe20003800200 */
[----:B------:R-:W-:Y:S01]  /*2e390*/  MOV R18, R16 ;  /* 0x0000001000127202 */ /* 0x000fe20000000f00 */
[----:B------:R-:W2:Y:S01]  /*2e3a0*/  LDC R143, c[0x0][0x404] ;  /* 0x00010100ff8f7b82 */ /* 0x000ea20000000800 */
[----:B------:R-:W-:Y:S01]  /*2e3b0*/  FFMA.FTZ R2, R2, R127, 1.1641532182693481445e-10 ;  /* 0x2f00000002027423 */ /* 0x000fe2000001007f */
[----:B-1----:R-:W-:-:S04]  /*2e3c0*/  FMUL.FTZ R95, R95, R144 ;  /* 0x000000905f5f7220 */ /* 0x002fc80000410000 */
[----:B--2---:R-:W-:-:S04]  /*2e3d0*/  FSETP.GTU.FTZ.AND P2, PT, R2, R143, PT ;  /* 0x0000008f0200720b */ /* 0x004fc80003f5c000 */
        /* <DEDUP_REMOVED lines=16> */
.L_x_5639:
        /* <DEDUP_REMOVED lines=13> */
.L_x_5641:
[----:B------:R-:W-:Y:S05]  /*2e5b0*/  BSYNC.RECONVERGENT B2 ;  /* 0x0000000000027941 */ /* 0x000fea0003800200 */
.L_x_5640:
        /* <DEDUP_REMOVED lines=61> */
.L_x_5638:
[----:B------:R-:W-:Y:S05]  /*2e990*/  BSYNC.RECONVERGENT B1 ;  /* 0x0000000000017941 */ /* 0x000fea0003800200 */
.L_x_5637:
        /* <DEDUP_REMOVED lines=25> */
.L_x_5644:
        /* <DEDUP_REMOVED lines=13> */
.L_x_5646:
[----:B------:R-:W-:Y:S05]  /*2ec00*/  BSYNC.RECONVERGENT B2 ;  /* 0x0000000000027941 */ /* 0x000fea0003800200 */
.L_x_5645:
        /* <DEDUP_REMOVED lines=61> */
.L_x_5643:
[----:B------:R-:W-:Y:S05]  /*2efe0*/  BSYNC.RECONVERGENT B1 ;  /* 0x0000000000017941 */ /* 0x000fea0003800200 */
.L_x_5642:
        /* <DEDUP_REMOVED lines=25> */
.L_x_5649:
        /* <DEDUP_REMOVED lines=13> */
.L_x_5651:
[----:B------:R-:W-:Y:S05]  /*2f250*/  BSYNC.RECONVERGENT B2 ;  /* 0x0000000000027941 */ /* 0x000fea0003800200 */
.L_x_5650:
        /* <DEDUP_REMOVED lines=61> */
.L_x_5648:
[----:B------:R-:W-:Y:S05]  /*2f630*/  BSYNC.RECONVERGENT B1 ;  /* 0x0000000000017941 */ /* 0x000fea0003800200 */
.L_x_5647:
        /* <DEDUP_REMOVED lines=25> */
.L_x_5654:
        /* <DEDUP_REMOVED lines=13> */
.L_x_5656:
[----:B------:R-:W-:Y:S05]  /*2f8a0*/  BSYNC.RECONVERGENT B2 ;  /* 0x0000000000027941 */ /* 0x000fea0003800200 */
.L_x_5655:
        /* <DEDUP_REMOVED lines=61> */
.L_x_5653:
[----:B------:R-:W-:Y:S05]  /*2fc80*/  BSYNC.RECONVERGENT B1 ;  /* 0x0000000000017941 */ /* 0x000fea0003800200 */
.L_x_5652:
        /* <DEDUP_REMOVED lines=23> */
.L_x_5659:
        /* <DEDUP_REMOVED lines=13> */
.L_x_5661:
[----:B------:R-:W-:Y:S05]  /*2fed0*/  BSYNC.RECONVERGENT B2 ;  /* 0x0000000000027941 */ /* 0x000fea0003800200 */
.L_x_5660:
        /* <DEDUP_REMOVED lines=61> */
.L_x_5658:
[----:B------:R-:W-:Y:S05]  /*302b0*/  BSYNC.RECONVERGENT B1 ;  /* 0x0000000000017941 */ /* 0x000fea0003800200 */
.L_x_5657:
        /* <DEDUP_REMOVED lines=23> */
.L_x_5664:
        /* <DEDUP_REMOVED lines=13> */
.L_x_5666:
[----:B------:R-:W-:Y:S05]  /*30500*/  BSYNC.RECONVERGENT B2 ;  /* 0x0000000000027941 */ /* 0x000fea0003800200 */
.L_x_5665:
        /* <DEDUP_REMOVED lines=61> */
.L_x_5663:
[----:B------:R-:W-:Y:S05]  /*308e0*/  BSYNC.RECONVERGENT B1 ;  /* 0x0000000000017941 */ /* 0x000fea0003800200 */
.L_x_5662:
        /* <DEDUP_REMOVED lines=23> */
.L_x_5669:
        /* <DEDUP_REMOVED lines=13> */
.L_x_5671:
[----:B------:R-:W-:Y:S05]  /*30b30*/  BSYNC.RECONVERGENT B2 ;  /* 0x0000000000027941 */ /* 0x000fea0003800200 */
.L_x_5670:
        /* <DEDUP_REMOVED lines=61> */
.L_x_5668:
[----:B------:R-:W-:Y:S05]  /*30f10*/  BSYNC.RECONVERGENT B1 ;  /* 0x0000000000017941 */ /* 0x000fea0003800200 */
.L_x_5667:
        /* <DEDUP_REMOVED lines=14> */
.L_x_5631:
        /* <DEDUP_REMOVED lines=43> */
.L_x_5672:
[----:B------:R-:W-:Y:S01]  /*312b0*/  IMAD.MOV.U32 R130, RZ, RZ, R138 ;  /* 0x000000ffff827224 */ /* 0x000fe200078e008a */
[----:B------:R-:W-:-:S07]  /*312c0*/  IADD3 R131, PT, PT, R131, 0x20, RZ ;  /* 0x0000002083837810 */ /* 0x000fce0007ffe0ff */
.L_x_5549:
[----:B------:R-:W-:Y:S05]  /*312d0*/  BSYNC.RECONVERGENT B0 ;  /* 0x0000000000007941 */ /* 0x000fea0003800200 */
.L_x_5548:
        /* <DEDUP_REMOVED lines=35> */
.L_x_5678:
        /* <DEDUP_REMOVED lines=13> */
.L_x_5680:
[----:B------:R-:W-:Y:S05]  /*315e0*/  BSYNC.RECONVERGENT B2 ;  /* 0x0000000000027941 */ /* 0x000fea0003800200 */
.L_x_5679:
[----:B------:R-:W-:Y:S01]  /*315f0*/  IMAD.WIDE.U32 R8, R25, -0x326172a9, RZ ;  /* 0xcd9e8d5719087825 */ /* 0x000fe200078e00ff */
[----:B------:R-:W-:Y:S02]  /*31600*/  LOP3.LUT R6, R15, R13, R133, 0x96, !PT ;  /* 0x0000000d0f067212 */ /* 0x000fe400078e9685 */
[----:B------:R-:W-:Y:S01]  /*31610*/  IADD3 R13, PT, PT, R133, -0x4498517b, RZ ;  /* 0xbb67ae85850d7810 */ /* 0x000fe20007ffe0ff */
[----:B------:R-:W-:Y:S01]  /*31620*/  VIADD R19, R132, 0x8ff34781 ;  /* 0x8ff3478184137836 */ /* 0x000fe20000000000 */
        /* <DEDUP_REMOVED lines=52> */
[----:B------:R-:W-:-:S03]  /*31970*/  LOP3.LUT R20, R9, R8, R7, 0x96, !PT ;  /* 0x0000000809147212 */ /* 0x000fc600078e9607 */
[----:B------:R-:W-:Y:S01]  /*31980*/  IMAD.MOV.U32 R16, RZ, RZ, R10 ;  /* 0x000000ffff107224 */ /* 0x000fe200078e000a */
[----:B------:R-:W-:Y:S01]  /*31990*/  LOP3.LUT R19, R19, R12, R11, 0x96, !PT ;  /* 0x0000000c13137212 */ /* 0x000fe200078e960b */
[----:B------:R-:W-:-:S07]  /*319a0*/  IMAD.MOV.U32 R8, RZ, RZ, RZ ;  /* 0x000000ffff087224 */ /* 0x000fce00078e00ff */
.L_x_5677:
[----:B------:R-:W-:Y:S05]  /*319b0*/  BSYNC.RECONVERGENT B1 ;  /* 0x0000000000017941 */ /* 0x000fea0003800200 */
.L_x_5676:
        /* <DEDUP_REMOVED lines=25> */
.L_x_5683:
        /* <DEDUP_REMOVED lines=13> */
.L_x_5685:
[----:B------:R-:W-:Y:S05]  /*31c20*/  BSYNC.RECONVERGENT B2 ;  /* 0x0000000000027941 */ /* 0x000fea0003800200 */
.L_x_5684:
        /* <DEDUP_REMOVED lines=53> */
[----:B------:R-:W-:Y:S01]  /*31f80*/  VIADD R7, R133, 0x96a522ad ;  /* 0x96a522ad85077836 */ /* 0x000fe20000000000 */
[----:B------:R-:W-:Y:S01]  /*31f90*/  MOV R16, R12 ;  /* 0x0000000c00107202 */ /* 0x000fe20000000f00 */
[----:B------:R-:W-:Y:S01]  /*31fa0*/  IMAD.WIDE.U32 R8, R8, -0x2daee0ad, RZ ;  /* 0xd2511f5308087825 */ /* 0x000fe200078e00ff */
[----:B------:R-:W-:-:S04]  /*31fb0*/  LOP3.LUT R19, R19, R18, R13, 0x96, !PT ;  /* 0x0000001213137212 */ /* 0x000fc800078e960d */
[----:B------:R-:W-:Y:S01]  /*31fc0*/  LOP3.LUT R20, R7, R10, R9, 0x96, !PT ;  /* 0x0000000a07147212 */ /* 0x000fe200078e9609 */
[----:B------:R-:W-:Y:S01]  /*31fd0*/  IMAD.MOV.U32 R9, RZ, RZ, R6 ;  /* 0x000000ffff097224 */ /* 0x000fe200078e0006 */
[----:B------:R-:W-:Y:S01]  /*31fe0*/  MOV R6, R8 ;  /* 0x0000000800067202 */ /* 0x000fe20000000f00 */
[----:B------:R-:W-:-:S07]  /*31ff0*/  IMAD.MOV.U32 R10, RZ, RZ, RZ ;  /* 0x000000ffff0a7224 */ /* 0x000fce00078e00ff */
.L_x_5682:
[----:B------:R-:W-:Y:S05]  /*32000*/  BSYNC.RECONVERGENT B1 ;  /* 0x0000000000017941 */ /* 0x000fea0003800200 */
.L_x_5681:
[----:B------:R-:W-:Y:S01]  /*32010*/  I2FP.F32.U32 R7, R9 ;  /* 0x0000000900077245 */ /* 0x000fe20000201000 */
[----:B------:R-:W-:Y:S01]  /*32020*/  HADD2.F32 R8, -RZ, R32.H0_H0 ;  /* 0x20000020ff087230 */ /* 0x000fe20000004100 */
[----:B------:R-:W-:Y:S03]  /*32030*/  BSSY.RECONVERGENT B1, `(.L_x_5686) ;  /* 0x0000062000017945 */ /* 0x000fe60003800200 */
[----:B------:R-:W-:Y:S01]  /*32040*/  FFMA.FTZ R7, R7, R128, 1.1641532182693481445e-10 ;  /* 0x2f00000007077423 */ /* 0x000fe20000010080 */
[----:B------:R-:W-:-:S04]  /*32050*/  FMUL.FTZ R8, R8, R141 ;  /* 0x0000008d08087220 */ /* 0x000fc80000410000 */
[----:B------:R-:W-:-:S04]  /*32060*/  FSETP.GTU.FTZ.AND P2, PT, R7, R140, PT ;  /* 0x0000008c0700720b */ /* 0x000fc80003f5c000 */
[----:B------:R-:W-:Y:S01]  /*32070*/  FSEL R7, R8, RZ, !P2 ;  /* 0x000000ff08077208 */ /* 0x000fe20005000000 */
[----:B------:R-:W-:Y:S01]  /*32080*/  @P1 HADD2.F32 R8, -RZ, R28.H0_H0 ;  /* 0x2000001cff081230 */ /* 0x000fe20000004100 */
[----:B------:R-:W-:Y:S02]  /*32090*/  SEL R13, RZ, 0x1, P2 ;  /* 0x00000001ff0d7807 */ /* 0x000fe40001000000 */
[----:B------:R-:W-:Y:S01]  /*320a0*/  ISETP.NE.AND P2, PT, R10, 0x1, PT ;  /* 0x000000010a00780c */ /* 0x000fe20003f45270 */
[----:B------:R-:W-:-:S04]  /*320b0*/  FADD.FTZ R7, R0, R7 ;  /* 0x0000000700077221 */ /* 0x000fc80000010000 */
[----:B------:R-:W-:Y:S01]  /*320c0*/  @P1 FADD.FTZ R0, R8, R7 ;  /* 0x0000000708001221 */ /* 0x000fe20000010000 */
[----:B------:R-:W-:Y:S01]  /*320d0*/  @!P1 MOV R0, R7 ;  /* 0x0000000700009202 */ /* 0x000fe20000000f00 */
[----:B------:R-:W-:Y:S01]  /*320e0*/  IMAD.MOV.U32 R8, RZ, RZ, 0x2 ;  /* 0x00000002ff087424 */ /* 0x000fe200078e00ff */
[----:B------:R-:W-:Y:S02]  /*320f0*/  MOV R7, R16 ;  /* 0x0000001000077202 */ /* 0x000fe40000000f00 */
        /* <DEDUP_REMOVED lines=10> */
.L_x_5688:
        /* <DEDUP_REMOVED lines=13> */
.L_x_5690:
[----:B------:R-:W-:Y:S05]  /*32270*/  BSYNC.RECONVERGENT B2 ;  /* 0x0000000000027941 */ /* 0x000fea0003800200 */
.L_x_5689:
        /* <DEDUP_REMOVED lines=61> */
.L_x_5687:
[----:B------:R-:W-:Y:S05]  /*32650*/  BSYNC.RECONVERGENT B1 ;  /* 0x0000000000017941 */ /* 0x000fea0003800200 */
.L_x_5686:
        /* <DEDUP_REMOVED lines=22> */
.L_x_5693:
        /* <DEDUP_REMOVED lines=13> */
.L_x_5695:
[----:B------:R-:W-:Y:S05]  /*32890*/  BSYNC.RECONVERGENT B2 ;  /* 0x0000000000027941 */ /* 0x000fea0003800200 */
.L_x_5694:
        /* <DEDUP_REMOVED lines=61> */
.L_x_5692:
[----:B------:R-:W-:Y:S05]  /*32c70*/  BSYNC.RECONVERGENT B1 ;  /* 0x0000000000017941 */ /* 0x000fea0003800200 */
.L_x_5691:
        /* <DEDUP_REMOVED lines=25> */
.L_x_5698:
        /* <DEDUP_REMOVED lines=13> */
.L_x_5700:
[----:B------:R-:W-:Y:S05]  /*32ee0*/  BSYNC.RECONVERGENT B2 ;  /* 0x0000000000027941 */ /* 0x000fea0003800200 */
.L_x_5699:
        /* <DEDUP_REMOVED lines=61> */
.L_x_5697:
[----:B------:R-:W-:Y:S05]  /*332c0*/  BSYNC.RECONVERGENT B1 ;  /* 0x0000000000017941 */ /* 0x000fea0003800200 */
.L_x_5696:
        /* <DEDUP_REMOVED lines=22> */
.L_x_5703:
        /* <DEDUP_REMOVED lines=13> */
.L_x_5705:
[----:B------:R-:W-:Y:S05]  /*33500*/  BSYNC.RECONVERGENT B2 ;  /* 0x0000000000027941 */ /* 0x000fea0003800200 */
.L_x_5704:
        /* <DEDUP_REMOVED lines=61> */
.L_x_5702:
[----:B------:R-:W-:Y:S05]  /*338e0*/  BSYNC.RECONVERGENT B1 ;  /* 0x0000000000017941 */ /* 0x000fea0003800200 */
.L_x_5701:
        /* <DEDUP_REMOVED lines=25> */
.L_x_5708:
        /* <DEDUP_REMOVED lines=13> */
.L_x_5710:
[----:B------:R-:W-:Y:S05]  /*33b50*/  BSYNC.RECONVERGENT B2 ;  /* 0x0000000000027941 */ /* 0x000fea0003800200 */
.L_x_5709:
        /* <DEDUP_REMOVED lines=61> */
.L_x_5707:
[----:B------:R-:W-:Y:S05]  /*33f30*/  BSYNC.RECONVERGENT B1 ;  /* 0x0000000000017941 */ /* 0x000fea0003800200 */
.L_x_5706:
        /* <DEDUP_REMOVED lines=22> */
.L_x_5713:
        /* <DEDUP_REMOVED lines=13> */
.L_x_5715:
[----:B------:R-:W-:Y:S05]  /*34170*/  BSYNC.RECONVERGENT B2 ;  /* 0x0000000000027941 */ /* 0x000fea0003800200 */
.L_x_5714:
        /* <DEDUP_REMOVED lines=61> */
.L_x_5712:
[----:B------:R-:W-:Y:S05]  /*34550*/  BSYNC.RECONVERGENT B1 ;  /* 0x0000000000017941 */ /* 0x000fea0003800200 */
.L_x_5711:
        /* <DEDUP_REMOVED lines=25> */
.L_x_5718:
        /* <DEDUP_REMOVED lines=13> */
.L_x_5720:
[----:B------:R-:W-:Y:S05]  /*347c0*/  BSYNC.RECONVERGENT B2 ;  /* 0x0000000000027941 */ /* 0x000fea0003800200 */
.L_x_5719:
        /* <DEDUP_REMOVED lines=61> */
.L_x_5717:
[----:B------:R-:W-:Y:S05]  /*34ba0*/  BSYNC.RECONVERGENT B1 ;  /* 0x0000000000017941 */ /* 0x000fea0003800200 */
.L_x_5716:
        /* <DEDUP_REMOVED lines=20> */
.L_x_5723:
        /* <DEDUP_REMOVED lines=13> */
.L_x_5725:
[----:B------:R-:W-:Y:S05]  /*34dc0*/  BSYNC.RECONVERGENT B2 ;  /* 0x0000000000027941 */ /* 0x000fea0003800200 */
.L_x_5724:
        /* <DEDUP_REMOVED lines=61> */
.L_x_5722:
[----:B------:R-:W-:Y:S05]  /*351a0*/  BSYNC.RECONVERGENT B1 ;  /* 0x0000000000017941 */ /* 0x000fea0003800200 */
.L_x_5721:
        /* <DEDUP_REMOVED lines=25> */
.L_x_5728:
        /* <DEDUP_REMOVED lines=13> */
.L_x_5730:
[----:B------:R-:W-:Y:S05]  /*35410*/  BSYNC.RECONVERGENT B2 ;  /* 0x0000000000027941 */ /* 0x000fea0003800200 */
.L_x_5729:
        /* <DEDUP_REMOVED lines=61> */
.L_x_5727:
[----:B------:R-:W-:Y:S05]  /*357f0*/  BSYNC.RECONVERGENT B1 ;  /* 0x0000000000017941 */ /* 0x000fea0003800200 */
.L_x_5726:
        /* <DEDUP_REMOVED lines=20> */
.L_x_5733:
        /* <DEDUP_REMOVED lines=13> */
.L_x_5735:
[----:B------:R-:W-:Y:S05]  /*35a10*/  BSYNC.RECONVERGENT B2 ;  /* 0x0000000000027941 */ /* 0x000fea0003800200 */
.L_x_5734:
        /* <DEDUP_REMOVED lines=61> */
.L_x_5732:
[----:B------:R-:W-:Y:S05]  /*35df0*/  BSYNC.RECONVERGENT B1 ;  /* 0x0000000000017941 */ /* 0x000fea0003800200 */
.L_x_5731:
        /* <DEDUP_REMOVED lines=25> */
.L_x_5738:
        /* <DEDUP_REMOVED lines=13> */
.L_x_5740:
[----:B------:R-:W-:Y:S05]  /*36060*/  BSYNC.RECONVERGENT B2 ;  /* 0x0000000000027941 */ /* 0x000fea0003800200 */
.L_x_5739:
        /* <DEDUP_REMOVED lines=61> */
.L_x_5737:
[----:B------:R-:W-:Y:S05]  /*36440*/  BSYNC.RECONVERGENT B1 ;  /* 0x0000000000017941 */ /* 0x000fea0003800200 */
.L_x_5736:
        /* <DEDUP_REMOVED lines=20> */
.L_x_5743:
        /* <DEDUP_REMOVED lines=13> */
.L_x_5745:
[----:B------:R-:W-:Y:S05]  /*36660*/  BSYNC.RECONVERGENT B2 ;  /* 0x0000000000027941 */ /* 0x000fea0003800200 */
.L_x_5744:
        /* <DEDUP_REMOVED lines=61> */
.L_x_5742:
[----:B------:R-:W-:Y:S05]  /*36a40*/  BSYNC.RECONVERGENT B1 ;  /* 0x0000000000017941 */ /* 0x000fea0003800200 */
.L_x_5741:
        /* <DEDUP_REMOVED lines=26> */
.L_x_5748:
        /* <DEDUP_REMOVED lines=13> */
.L_x_5750:
[----:B------:R-:W-:Y:S05]  /*36cc0*/  BSYNC.RECONVERGENT B2 ;  /* 0x0000000000027941 */ /* 0x000fea0003800200 */
.L_x_5749:
        /* <DEDUP_REMOVED lines=61> */
.L_x_5747:
[----:B------:R-:W-:Y:S05]  /*370a0*/  BSYNC.RECONVERGENT B1 ;  /* 0x0000000000017941 */ /* 0x000fea0003800200 */
.L_x_5746:
        /* <DEDUP_REMOVED lines=20> */
.L_x_5753:
        /* <DEDUP_REMOVED lines=15> */
.L_x_5755:
[----:B------:R-:W-:Y:S05]  /*372e0*/  BSYNC.RECONVERGENT B2 ;  /* 0x0000000000027941 */ /* 0x000fea0003800200 */
.L_x_5754:
        /* <DEDUP_REMOVED lines=61> */
.L_x_5752:
[----:B------:R-:W-:Y:S05]  /*376c0*/  BSYNC.RECONVERGENT B1 ;  /* 0x0000000000017941 */ /* 0x000fea0003800200 */
.L_x_5751:
        /* <DEDUP_REMOVED lines=11> */
[----:B------:R-:W-:Y:S01]  /*37780*/  MOV R130, R6 ;  /* 0x0000000600827202 */ /* 0x000fe20000000f00 */
[--C-:B------:R-:W-:Y:S01]  /*37790*/  @P1 FADD.FTZ R128, R87, R144.reuse ;  /* 0x0000009057801221 */ /* 0x100fe20000010000 */
[----:B------:R-:W-:Y:S01]  /*377a0*/  @!P1 IMAD.MOV.U32 R128, RZ, RZ, R144 ;  /* 0x000000ffff809224 */ /* 0x000fe200078e0090 */
[----:B------:R-:W-:Y:S02]  /*377b0*/  PRMT R6, R84, 0x7610, R6 ;  /* 0x0000761054067816 */ /* 0x000fe40000000006 */
[----:B------:R-:W-:Y:S02]  /*377c0*/  PRMT R84, R136, 0x5410, R137 ;  /* 0x0000541088547816 */ /* 0x000fe40000000089 */
[----:B------:R-:W-:-:S04]  /*377d0*/  F2FP.F16.F32.PACK_AB R87, RZ, R128 ;  /* 0x00000080ff57723e */ /* 0x000fc800000000ff */
[----:B------:R-:W-:Y:S01]  /*377e0*/  PRMT R87, R138, 0x5410, R87 ;  /* 0x000054108a577816 */ /* 0x000fe20000000057 */
[----:B------:R-:W-:Y:S06]  /*377f0*/  BRA `(.L_x_5756) ;  /* 0x0000003000a87947 */ /* 0x000fec0003800000 */
.L_x_5675:
        /* <DEDUP_REMOVED lines=16> */
.L_x_5759:
        /* <DEDUP_REMOVED lines=13> */
.L_x_5761:
[----:B------:R-:W-:Y:S05]  /*379d0*/  BSYNC.RECONVERGENT B2 ;  /* 0x0000000000027941 */ /* 0x000fea0003800200 */
.L_x_5760:
        /* <DEDUP_REMOVED lines=60> */
.L_x_5758:
[----:B------:R-:W-:Y:S05]  /*37da0*/  BSYNC.RECONVERGENT B1 ;  /* 0x0000000000017941 */ /* 0x000fea0003800200 */
.L_x_5757:
        /* <DEDUP_REMOVED lines=28> */
.L_x_5764:
        /* <DEDUP_REMOVED lines=13> */
.L_x_5766:
[----:B------:R-:W-:Y:S05]  /*38040*/  BSYNC.RECONVERGENT B2 ;  /* 0x0000000000027941 */ /* 0x000fea0003800200 */
.L_x_5765:
        /* <DEDUP_REMOVED lines=61> */
.L_x_5763:
[----:B------:R-:W-:Y:S05]  /*38420*/  BSYNC.RECONVERGENT B1 ;  /* 0x0000000000017941 */ /* 0x000fea0003800200 */
.L_x_5762:
[----:B------:R-:W-:Y:S01]  /*38430*/  I2FP.F32.U32 R97, R18 ;  /* 0x0000001200617245 */ /* 0x000fe20000201000 */
[----:B------:R-:W-:Y:S01]  /*38440*/  HADD2.F32 R84, -RZ, R84.H1_H1 ;  /* 0x30000054ff547230 */ /* 0x000fe20000004100 */
[----:B------:R-:W-:Y:S01]  /*38450*/  LOP3.LUT R21, R21, 0xfffffff7, RZ, 0xc0, !PT ;  /* 0xfffffff715157812 */ /* 0x000fe200078ec0ff */
[----:B------:R-:W-:Y:S01]  /*38460*/  @P1 HADD2.F32 R18, -RZ, R28.H1_H1 ;  /* 0x3000001cff121230 */ /* 0x000fe20000004100 */
[----:B------:R-:W-:Y:S01]  /*38470*/  BSSY.RECONVERGENT B1, `(.L_x_5767) ;  /* 0x0000060000017945 */ /* 0x000fe20003800200 */
[----:B------:R-:W-:Y:S01]  /*38480*/  FFMA.FTZ R97, R97, R128, 1.1641532182693481445e-10 ;  /* 0x2f00000061617423 */ /* 0x000fe20000010080 */
[----:B------:R-:W-:-:S04]  /*38490*/  FMUL.FTZ R84, R84, R145 ;  /* 0x0000009154547220 */ /* 0x000fc80000410000 */
[----:B------:R-:W-:-:S04]  /*384a0*/  FSETP.GTU.FTZ.AND P2, PT, R97, R130, PT ;  /* 0x000000826100720b */ /* 0x000fc80003f5c000 */
[----:B------:R-:W-:Y:S01]  /*384b0*/  FSEL R97, R84, RZ, !P2 ;  /* 0x000000ff54617208 */ /* 0x000fe20005000000 */
[----:B------:R-:W-:Y:S01]  /*384c0*/  HFMA2 R84, -RZ, RZ, 0, 1.1920928955078125e-07 ;  /* 0x00000002ff547431 */ /* 0x000fe200000001ff */
        /* <DEDUP_REMOVED lines=15> */
.L_x_5769:
        /* <DEDUP_REMOVED lines=13> */
.L_x_5771:
[----:B------:R-:W-:Y:S05]  /*38690*/  BSYNC.RECONVERGENT B2 ;  /* 0x0000000000027941 */ /* 0x000fea0003800200 */
.L_x_5770:
        /* <DEDUP_REMOVED lines=61> */
.L_x_5768:
[----:B------:R-:W-:Y:S05]  /*38a70*/  BSYNC.RECONVERGENT B1 ;  /* 0x0000000000017941 */ /* 0x000fea0003800200 */
.L_x_5767:
        /* <DEDUP_REMOVED lines=25> */
.L_x_5774:
        /* <DEDUP_REMOVED lines=13> */
.L_x_5776:
[----:B------:R-:W-:Y:S05]  /*38ce0*/  BSYNC.RECONVERGENT B2 ;  /* 0x0000000000027941 */ /* 0x000fea0003800200 */
.L_x_5775:
        /* <DEDUP_REMOVED lines=61> */
.L_x_5773:
[----:B------:R-:W-:Y:S05]  /*390c0*/  BSYNC.RECONVERGENT B1 ;  /* 0x0000000000017941 */ /* 0x000fea0003800200 */
.L_x_5772:
        /* <DEDUP_REMOVED lines=9> */
[----:B------:R-:W-:Y:S01]  /*39160*/  IMAD.MOV.U32 R18, RZ, RZ, R16 ;  /* 0x000000ffff127224 */ /* 0x000fe200078e0010 */
        /* <DEDUP_REMOVED lines=15> */
.L_x_5779:
        /* <DEDUP_REMOVED lines=13> */
.L_x_5781:
[----:B------:R-:W-:Y:S05]  /*39330*/  BSYNC.RECONVERGENT B2 ;  /* 0x0000000000027941 */ /* 0x000fea0003800200 */
.L_x_5780:
        /* <DEDUP_REMOVED lines=61> */
.L_x_5778:
[----:B------:R-:W-:Y:S05]  /*39710*/  BSYNC.RECONVERGENT B1 ;  /* 0x0000000000017941 */ /* 0x000fea0003800200 */
.L_x_5777:
        /* <DEDUP_REMOVED lines=23> */
.L_x_5784:
        /* <DEDUP_REMOVED lines=13> */
.L_x_5786:
[----:B------:R-:W-:Y:S05]  /*39960*/  BSYNC.RECONVERGENT B2 ;  /* 0x0000000000027941 */ /* 0x000fea0003800200 */
.L_x_5785:
        /* <DEDUP_REMOVED lines=61> */
.L_x_5783:
[----:B------:R-:W-:Y:S05]  /*39d40*/  BSYNC.RECONVERGENT B1 ;  /* 0x0000000000017941 */ /* 0x000fea0003800200 */
.L_x_5782:
        /* <DEDUP_REMOVED lines=23> */
.L_x_5789:
        /* <DEDUP_REMOVED lines=13> */
.L_x_5791:
[----:B------:R-:W-:Y:S05]  /*39f90*/  BSYNC.RECONVERGENT B2 ;  /* 0x0000000000027941 */ /* 0x000fea0003800200 */
.L_x_5790:
        /* <DEDUP_REMOVED lines=61> */
.L_x_5788:
[----:B------:R-:W-:Y:S05]  /*3a370*/  BSYNC.RECONVERGENT B1 ;  /* 0x0000000000017941 */ /* 0x000fea0003800200 */
.L_x_5787:
[----:B------:R-:W-:Y:S01]  /*3a380*/  I2FP.F32.U32 R85, R18 ;  /* 0x0000001200557245 */ /* 0x000fe20000201000 */
[----:B------:R-:W-:Y:S01]  /*3a390*/  HADD2.F32 R18, -RZ, R87.H0_H0 ;  /* 0x20000057ff127230 */ /* 0x000fe20000004100 */
[----:B------:R-:W-:Y:S01]  /*3a3a0*/  ISETP.NE.AND P5, PT, R84, 0x1, PT ;  /* 0x000000015400780c */ /* 0x000fe20003fa5270 */
[----:B0-----:R-:W-:Y:S01]  /*3a3b0*/  @P1 HADD2.F32 R135, -RZ, R31.H0_H0 ;  /* 0x2000001fff871230 */ /* 0x001fe20000004100 */
        /* <DEDUP_REMOVED lines=19> */
.L_x_5794:
        /* <DEDUP_REMOVED lines=13> */
.L_x_5796:
[----:B------:R-:W-:Y:S05]  /*3a5c0*/  BSYNC.RECONVERGENT B2 ;  /* 0x0000000000027941 */ /* 0x000fea0003800200 */
.L_x_5795:
        /* <DEDUP_REMOVED lines=61> */
.L_x_5793:
[----:B------:R-:W-:Y:S05]  /*3a9a0*/  BSYNC.RECONVERGENT B1 ;  /* 0x0000000000017941 */ /* 0x000fea0003800200 */
.L_x_5792:
[----:B------:R-:W-:Y:S01]  /*3a9b0*/  I2FP.F32.U32 R85, R85 ;  /* 0x0000005500557245 */ /* 0x000fe20000201000 */
[----:B------:R-:W-:Y:S01]  /*3a9c0*/  HADD2.F32 R84, -RZ, R87.H1_H1 ;  /* 0x30000057ff547230 */ /* 0x000fe20000004100 */
[----:B------:R-:W-:Y:S01]  /*3a9d0*/  PRMT R86, R144, 0x5410, R86 ;  /* 0x0000541090567816 */ /* 0x000fe20000000056 */
[----:B------:R-:W-:Y:S02]  /*3a9e0*/  @P1 HADD2.F32 R87, -RZ, R31.H1_H1 ;  /* 0x3000001fff571230 */ /* 0x000fe40000004100 */
[----:B------:R-:W-:Y:S01]  /*3a9f0*/  FFMA.FTZ R85, R85, R128, 1.1641532182693481445e-10 ;  /* 0x2f00000055557423 */ /* 0x000fe20000010080 */
[----:B------:R-:W-:-:S04]  /*3aa00*/  FMUL.FTZ R84, R84, R145 ;  /* 0x0000009154547220 */ /* 0x000fc80000410000 */
[----:B------:R-:W-:Y:S02]  /*3aa10*/  FSETP.GTU.FTZ.AND P5, PT, R85, R130, PT ;  /* 0x000000825500720b */ /* 0x000fe40003fbc000 */
[----:B------:R-:W-:Y:S02]  /*3aa20*/  MOV R130, R140 ;  /* 0x0000008c00827202 */ /* 0x000fe40000000f00 */
[----:B------:R-:W-:Y:S02]  /*3aa30*/  FSEL R128, R84, RZ, !P5 ;  /* 0x000000ff54807208 */ /* 0x000fe40006800000 */
[----:B------:R-:W-:Y:S02]  /*3aa40*/  PLOP3.LUT P5, PT, P5, PT, PT, 0x8, 0x80 ;  /* 0x000000000080781c */ /* 0x000fe40002fae170 */
[----:B------:R-:W-:Y:S01]  /*3aa50*/  PRMT R85, R141, 0x5410, R143 ;  /* 0x000054108d557816 */ /* 0x000fe2000000008f */
[----:B------:R-:W-:Y:S01]  /*3aa60*/  @P1 FADD.FTZ R128, R87, R128 ;  /* 0x0000008057801221 */ /* 0x000fe20000010000 */
[----:B------:R-:W-:-:S04]  /*3aa70*/  PRMT R84, R138, 0x5410, R139 ;  /* 0x000054108a547816 */ /* 0x000fc8000000008b */
[----:B------:R-:W-:-:S04]  /*3aa80*/  F2FP.F16.F32.PACK_AB R87, RZ, R128 ;  /* 0x00000080ff57723e */ /* 0x000fc800000000ff */
[----:B------:R-:W-:-:S07]  /*3aa90*/  PRMT R87, R142, 0x5410, R87 ;  /* 0x000054108e577816 */ /* 0x000fce0000000057 */
.L_x_5756:
        /* <DEDUP_REMOVED lines=23> */
[----:B--2---:R-:W-:Y:S01]  /*3ac10*/  IMAD.U32 R87, R7, 0x10000, RZ ;  /* 0x0001000007577824 */ /* 0x004fe200078e00ff */
        /* <DEDUP_REMOVED lines=19> */
.L_x_5674:
[----:B------:R-:W-:Y:S05]  /*3ad50*/  BSYNC.RECONVERGENT B0 ;  /* 0x0000000000007941 */ /* 0x000fea0003800200 */
.L_x_5673:
[----:B0123--:R-:W-:Y:S01]  /*3ad60*/  FADD.FTZ R85, RZ, R14 ;  /* 0x0000000eff557221 */ /* 0x00ffe20000010000 */
        /* <DEDUP_REMOVED lines=178> */
.L_x_5822:
        /* <DEDUP_REMOVED lines=19> */
[----:B-----5:R-:W-:Y:S02]  /*3b9c0*/  HADD2.F32 R135, -RZ, R81.H0_H0 ;  /* 0x20000051ff877230 */ /* 0x020fe40000004100 */
[----:B------:R-:W-:Y:S01]  /*3b9d0*/  FADD.FTZ R136, R112, -R137 ;  /* 0x8000008970887221 */ /* 0x000fe20000010000 */
[----:B------:R-:W-:Y:S02]  /*3b9e0*/  HADD2.F32 R139, -RZ, R77.H0_H0 ;  /* 0x2000004dff8b7230 */ /* 0x000fe40000004100 */
[C---:B------:R-:W-:Y:S01]  /*3b9f0*/  FMUL.FTZ R134, R131.reuse, R134 ;  /* 0x0000008683867220 */ /* 0x040fe20000410000 */
[----:B------:R-:W-:Y:S02]  /*3ba00*/  HADD2.F32 R141, -RZ, R82.H0_H0 ;  /* 0x20000052ff8d7230 */ /* 0x000fe40000004100 */
[----:B------:R-:W-:Y:S01]  /*3ba10*/  FMUL.FTZ R86, R131, R86 ;  /* 0x0000005683567220 */ /* 0x000fe20000410000 */
[----:B------:R-:W-:-:S02]  /*3ba20*/  HADD2.F32 R143, -RZ, R78.H0_H0 ;  /* 0x2000004eff8f7230 */ /* 0x000fc40000004100 */
[----:B------:R-:W-:Y:S01]  /*3ba30*/  FMUL.FTZ R138, R131, R136 ;  /* 0x00000088838a7220 */ /* 0x000fe20000410000 */
[----:B------:R-:W-:Y:S02]  /*3ba40*/  HADD2.F32 R145, -RZ, R83.H0_H0 ;  /* 0x20000053ff917230 */ /* 0x000fe40000004100 */
[----:B------:R-:W-:Y:S01]  /*3ba50*/  FFMA.FTZ R136, R86, R135, R139 ;  /* 0x0000008756887223 */ /* 0x000fe2000001008b */
[----:B------:R-:W-:Y:S02]  /*3ba60*/  HADD2.F32 R147, -RZ, R79.H0_H0 ;  /* 0x2000004fff937230 */ /* 0x000fe40000004100 */
[----:B------:R-:W-:Y:S01]  /*3ba70*/  FFMA.FTZ R143, R134, R141, R143 ;  /* 0x0000008d868f7223 */ /* 0x000fe2000001008f */
[----:B------:R-:W-:Y:S01]  /*3ba80*/  FADD.FTZ R84, R14, -R137 ;  /* 0x800000890e547221 */ /* 0x000fe20000010000 */
[----:B------:R-:W0:Y:S01]  /*3ba90*/  LDC.64 R134, c[0x0][0x428] ;  /* 0x00010a00ff867b82 */ /* 0x000e220000000a00 */
[----:B------:R-:W-:Y:S02]  /*3baa0*/  HADD2.F32 R85, -RZ, R80.H0_H0 ;  /* 0x20000050ff557230 */ /* 0x000fe40000004100 */
[----:B------:R-:W-:Y:S01]  /*3bab0*/  FFMA.FTZ R142, R138, R145, R147 ;  /* 0x000000918a8e7223 */ /* 0x000fe20000010093 */
[----:B------:R-:W-:-:S02]  /*3bac0*/  HADD2.F32 R87, -RZ, R76.H0_H0 ;  /* 0x2000004cff577230 */ /* 0x000fc40000004100 */
[----:B------:R-:W-:Y:S01]  /*3bad0*/  FMUL.FTZ R84, R131, R84 ;  /* 0x0000005483547220 */ /* 0x000fe20000410000 */
[--C-:B------:R-:W-:Y:S01]  /*3bae0*/  FADD.FTZ R138, R99, -R137.reuse ;  /* 0x80000089638a7221 */ /* 0x100fe20000010000 */
[--C-:B------:R-:W-:Y:S01]  /*3baf0*/  FADD.FTZ R86, R88, -R137.reuse ;  /* 0x8000008958567221 */ /* 0x100fe20000010000 */
[--C-:B------:R-:W-:Y:S01]  /*3bb00*/  FADD.FTZ R140, R111, -R137.reuse ;  /* 0x800000896f8c7221 */ /* 0x100fe20000010000 */
[----:B------:R-:W-:Y:S01]  /*3bb10*/  FADD.FTZ R144, R123, -R137 ;  /* 0x800000897b907221 */ /* 0x000fe20000010000 */
[----:B------:R-:W-:Y:S01]  /*3bb20*/  FFMA.FTZ R84, R84, R85, R87 ;  /* 0x0000005554547223 */ /* 0x000fe20000010057 */
[----:B------:R-:W-:Y:S02]  /*3bb30*/  HADD2.F32 R139, -RZ, R81.H1_H1 ;  /* 0x30000051ff8b7230 */ /* 0x000fe40000004100 */
[C---:B------:R-:W-:Y:S01]  /*3bb40*/  FMUL.FTZ R138, R131.reuse, R138 ;  /* 0x0000008a838a7220 */ /* 0x040fe20000410000 */
[----:B------:R-:W-:Y:S02]  /*3bb50*/  HADD2.F32 R141, -RZ, R77.H1_H1 ;  /* 0x3000004dff8d7230 */ /* 0x000fe40000004100 */
[----:B------:R-:W-:Y:S01]  /*3bb60*/  FMUL.FTZ R144, R131, R144 ;  /* 0x0000009083907220 */ /* 0x000fe20000410000 */
[----:B------:R-:W-:-:S02]  /*3bb70*/  HADD2.F32 R85, -RZ, R80.H1_H1 ;  /* 0x30000050ff557230 */ /* 0x000fc40000004100 */
[C---:B------:R-:W-:Y:S01]  /*3bb80*/  FMUL.FTZ R140, R131.reuse, R140 ;  /* 0x0000008c838c7220 */ /* 0x040fe20000410000 */
[----:B------:R-:W-:Y:S02]  /*3bb90*/  HADD2.F32 R87, -RZ, R76.H1_H1 ;  /* 0x3000004cff577230 */ /* 0x000fe40000004100 */
[----:B------:R-:W-:Y:S01]  /*3bba0*/  FMUL.FTZ R86, R131, R86 ;  /* 0x0000005683567220 */ /* 0x000fe20000410000 */
[----:B------:R-:W-:Y:S02]  /*3bbb0*/  HADD2.F32 R145, -RZ, R82.H1_H1 ;  /* 0x30000052ff917230 */ /* 0x000fe40000004100 */
[----:B------:R-:W-:Y:S01]  /*3bbc0*/  FFMA.FTZ R141, R138, R139, R141 ;  /* 0x0000008b8a8d7223 */ /* 0x000fe2000001008d */
[----:B------:R-:W-:Y:S02]  /*3bbd0*/  HADD2.F32 R147, -RZ, R78.H1_H1 ;  /* 0x3000004eff937230 */ /* 0x000fe40000004100 */
[----:B------:R-:W-:Y:S01]  /*3bbe0*/  FFMA.FTZ R139, R86, R85, R87 ;  /* 0x00000055568b7223 */ /* 0x000fe20000010057 */
[----:B------:R-:W-:-:S02]  /*3bbf0*/  HADD2.F32 R149, -RZ, R83.H1_H1 ;  /* 0x30000053ff957230 */ /* 0x000fc40000004100 */
[----:B------:R-:W-:Y:S02]  /*3bc00*/  HADD2.F32 R151, -RZ, R79.H1_H1 ;  /* 0x3000004fff977230 */ /* 0x000fe40000004100 */
[----:B------:R-:W-:Y:S01]  /*3bc10*/  FFMA.FTZ R140, R140, R145, R147 ;  /* 0x000000918c8c7223 */ /* 0x000fe20000010093 */
[----:B------:R-:W-:Y:S01]  /*3bc20*/  F2FP.F16.F32.PACK_AB R85, R141, R136 ;  /* 0x000000888d55723e */ /* 0x000fe200000000ff */
[----:B0-----:R-:W-:Y:S01]  /*3bc30*/  IMAD.WIDE.U32 R134, R129, 0x10, R134 ;  /* 0x0000001081867825 */ /* 0x001fe200078e0086 */
[----:B------:R-:W-:-:S03]  /*3bc40*/  F2FP.F16.F32.PACK_AB R84, R139, R84 ;  /* 0x000000548b54723e */ /* 0x000fc600000000ff */
[----:B------:R-:W-:Y:S01]  /*3bc50*/  FFMA.FTZ R149, R144, R149, R151 ;  /* 0x0000009590957223 */ /* 0x000fe20000010097 */
[----:B------:R-:W-:Y:S02]  /*3bc60*/  F2FP.F16.F32.PACK_AB R86, R140, R143 ;  /* 0x0000008f8c56723e */ /* 0x000fe400000000ff */
[----:B------:R-:W-:Y:S02]  /*3bc70*/  IADD3 R129, PT, PT, R129, 0x20, RZ ;  /* 0x0000002081817810 */ /* 0x000fe40007ffe0ff */
[----:B------:R-:W-:-:S05]  /*3bc80*/  F2FP.F16.F32.PACK_AB R87, R149, R142 ;  /* 0x0000008e9557723e */ /* 0x000fca00000000ff */
[----:B------:R1:W-:Y:S02]  /*3bc90*/  STG.E.128 desc[UR6][R134.64], R84 ;  /* 0x0000005486007986 */ /* 0x0003e4000c101d06 */
.L_x_5799:
[----:B------:R-:W-:Y:S05]  /*3bca0*/  BSYNC.RECONVERGENT B0 ;  /* 0x0000000000007941 */ /* 0x000fea0003800200 */
.L_x_5798:
[----:B------:R-:W-:Y:S01]  /*3bcb0*/  LOP3.LUT P0, RZ, R21, 0x200, RZ, 0xc0, !PT ;  /* 0x0000020015ff7812 */ /* 0x000fe2000780c0ff */
[----:B------:R-:W-:-:S12]  /*3bcc0*/  BSSY.RECONVERGENT B0, `(.L_x_5800) ;  /* 0x0000032000007945 */ /* 0x000fd80003800200 */
[----:B------:R-:W-:Y:S05]  /*3bcd0*/  @!P0 BRA `(.L_x_5801) ;  /* 0x0000000000c08947 */ /* 0x000fea0003800000 */
[--C-:B-1----:R-:W-:Y:S01]  /*3bce0*/  FADD.FTZ R134, R102, -R137.reuse ;  /* 0x8000008966867221 */ /* 0x102fe20000010000 */
        /* <DEDUP_REMOVED lines=43> */
[----:B------:R-:W-:Y:S01]  /*3bfa0*/  F2FP.F16.F32.PACK_AB R86, R140, R143 ;  /* 0x0000008f8c56723e */ /* 0x000fe200000000ff */
[----:B------:R-:W-:-:S03]  /*3bfb0*/  VIADD R129, R129, 0x20 ;  /* 0x0000002081817836 */ /* 0x000fc60000000000 */
[----:B------:R-:W-:-:S05]  /*3bfc0*/  F2FP.F16.F32.PACK_AB R87, R149, R142 ;  /* 0x0000008e9557723e */ /* 0x000fca00000000ff */
[----:B------:R2:W-:Y:S02]  /*3bfd0*/  STG.E.128 desc[UR6][R134.64], R84 ;  /* 0x0000005486007986 */ /* 0x0005e4000c101d06 */
.L_x_5801:
[----:B------:R-:W-:Y:S05]  /*3bfe0*/  BSYNC.RECONVERGENT B0 ;  /* 0x0000000000007941 */ /* 0x000fea0003800200 */
.L_x_5800:
[----:B------:R-:W-:Y:S01]  /*3bff0*/  LOP3.LUT P0, RZ, R21, 0x100, RZ, 0xc0, !PT ;  /* 0x0000010015ff7812 */ /* 0x000fe2000780c0ff */
[----:B------:R-:W-:-:S12]  /*3c000*/  BSSY.RECONVERGENT B0, `(.L_x_5802) ;  /* 0x0000032000007945 */ /* 0x000fd80003800200 */
[----:B------:R-:W-:Y:S05]  /*3c010*/  @!P0 BRA `(.L_x_5803) ;  /* 0x0000000000c08947 */ /* 0x000fea0003800000 */
[--C-:B-12---:R-:W-:Y:S01]  /*3c020*/  FADD.FTZ R134, R104, -R137.reuse ;  /* 0x8000008968867221 */ /* 0x106fe20000010000 */
        /* <DEDUP_REMOVED lines=47> */
.L_x_5803:
[----:B------:R-:W-:Y:S05]  /*3c320*/  BSYNC.RECONVERGENT B0 ;  /* 0x0000000000007941 */ /* 0x000fea0003800200 */
.L_x_5802:
[----:B------:R-:W-:Y:S01]  /*3c330*/  LOP3.LUT P0, RZ, R21, 0x80, RZ, 0xc0, !PT ;  /* 0x0000008015ff7812 */ /* 0x000fe2000780c0ff */
[----:B------:R-:W-:-:S12]  /*3c340*/  BSSY.RECONVERGENT B0, `(.L_x_5804) ;  /* 0x0000032000007945 */ /* 0x000fd80003800200 */
[----:B------:R-:W-:Y:S05]  /*3c350*/  @!P0 BRA `(.L_x_5805) ;  /* 0x0000000000c08947 */ /* 0x000fea0003800000 */
[--C-:B-123--:R-:W-:Y:S01]  /*3c360*/  FADD.FTZ R134, R106, -R137.reuse ;  /* 0x800000896a867221 */ /* 0x10efe20000010000 */
        /* <DEDUP_REMOVED lines=47> */
.L_x_5805:
[----:B------:R-:W-:Y:S05]  /*3c660*/  BSYNC.RECONVERGENT B0 ;  /* 0x0000000000007941 */ /* 0x000fea0003800200 */
.L_x_5804:
[----:B------:R-:W-:Y:S01]  /*3c670*/  LOP3.LUT P0, RZ, R21, 0x40, RZ, 0xc0, !PT ;  /* 0x0000004015ff7812 */ /* 0x000fe2000780c0ff */
[----:B------:R-:W-:-:S12]  /*3c680*/  BSSY.RECONVERGENT B0, `(.L_x_5806) ;  /* 0x0000032000007945 */ /* 0x000fd80003800200 */
[----:B------:R-:W-:Y:S05]  /*3c690*/  @!P0 BRA `(.L_x_5807) ;  /* 0x0000000000c08947 */ /* 0x000fea0003800000 */
[--C-:B-1234-:R-:W-:Y:S01]  /*3c6a0*/  FADD.FTZ R134, R108, -R137.reuse ;  /* 0x800000896c867221 */ /* 0x11efe20000010000 */
        /* <DEDUP_REMOVED lines=47> */
.L_x_5807:
[----:B------:R-:W-:Y:S05]  /*3c9a0*/  BSYNC.RECONVERGENT B0 ;  /* 0x0000000000007941 */ /* 0x000fea0003800200 */
.L_x_5806:
        /* <DEDUP_REMOVED lines=16> */
[----:B------:R-:W-:Y:S02]  /*3cab0*/  HADD2.F32 R135, -RZ, R41.H0_H0 ;  /* 0x20000029ff877230 */ /* 0x000fe40000004100 */
[C---:B------:R-:W-:Y:S01]  /*3cac0*/  FMUL.FTZ R144, R131.reuse, R144 ;  /* 0x0000009083907220 */ /* 0x040fe20000410000 */
[----:B------:R-:W-:Y:S02]  /*3cad0*/  HADD2.F32 R137, -RZ, R37.H0_H0 ;  /* 0x20000025ff897230 */ /* 0x000fe40000004100 */
[C---:B------:R-:W-:Y:S01]  /*3cae0*/  FMUL.FTZ R86, R131.reuse, R138 ;  /* 0x0000008a83567220 */ /* 0x040fe20000410000 */
[----:B------:R-:W-:Y:S02]  /*3caf0*/  HADD2.F32 R139, -RZ, R42.H0_H0 ;  /* 0x2000002aff8b7230 */ /* 0x000fe40000004100 */
[----:B------:R-:W-:Y:S01]  /*3cb00*/  FMUL.FTZ R142, R131, R142 ;  /* 0x0000008e838e7220 */ /* 0x000fe20000410000 */
[----:B------:R-:W-:-:S02]  /*3cb10*/  HADD2.F32 R141, -RZ, R38.H0_H0 ;  /* 0x20000026ff8d7230 */ /* 0x000fc40000004100 */
[C---:B------:R-:W-:Y:S01]  /*3cb20*/  FMUL.FTZ R146, R131.reuse, R146 ;  /* 0x0000009283927220 */ /* 0x040fe20000410000 */
[C---:B------:R-:W-:Y:S01]  /*3cb30*/  FMUL.FTZ R148, R131.reuse, R148 ;  /* 0x0000009483947220 */ /* 0x040fe20000410000 */
[----:B------:R-:W-:Y:S01]  /*3cb40*/  FMUL.FTZ R150, R131, R150 ;  /* 0x0000009683967220 */ /* 0x000fe20000410000 */
[----:B------:R-:W-:Y:S01]  /*3cb50*/  FFMA.FTZ R136, R87, R134, R136 ;  /* 0x0000008657887223 */ /* 0x000fe20000010088 */
[----:B------:R-:W-:Y:S01]  /*3cb60*/  FFMA.FTZ R137, R140, R135, R137 ;  /* 0x000000878c897223 */ /* 0x000fe20000010089 */
[----:B------:R-:W-:Y:S01]  /*3cb70*/  FFMA.FTZ R141, R144, R139, R141 ;  /* 0x0000008b908d7223 */ /* 0x000fe2000001008d */
[----:B------:R-:W-:Y:S02]  /*3cb80*/  HADD2.F32 R87, -RZ, R40.H1_H1 ;  /* 0x30000028ff577230 */ /* 0x000fe40000004100 */
[----:B------:R-:W-:Y:S02]  /*3cb90*/  HADD2.F32 R135, -RZ, R41.H1_H1 ;  /* 0x30000029ff877230 */ /* 0x000fe40000004100 */
[----:B------:R-:W-:-:S02]  /*3cba0*/  HADD2.F32 R143, -RZ, R42.H1_H1 ;  /* 0x3000002aff8f7230 */ /* 0x000fc40000004100 */
[----:B------:R-:W-:Y:S02]  /*3cbb0*/  HADD2.F32 R147, -RZ, R43.H0_H0 ;  /* 0x2000002bff937230 */ /* 0x000fe40000004100 */
[----:B------:R-:W-:Y:S02]  /*3cbc0*/  HADD2.F32 R149, -RZ, R39.H0_H0 ;  /* 0x20000027ff957230 */ /* 0x000fe40000004100 */
[----:B------:R-:W-:Y:S02]  /*3cbd0*/  HADD2.F32 R151, -RZ, R43.H1_H1 ;  /* 0x3000002bff977230 */ /* 0x000fe40000004100 */
[----:B------:R-:W-:Y:S02]  /*3cbe0*/  HADD2.F32 R153, -RZ, R39.H1_H1 ;  /* 0x30000027ff997230 */ /* 0x000fe40000004100 */
[----:B------:R-:W-:Y:S01]  /*3cbf0*/  FFMA.FTZ R147, R148, R147, R149 ;  /* 0x0000009394937223 */ /* 0x000fe20000010095 */
[----:B------:R-:W-:Y:S02]  /*3cc00*/  HADD2.F32 R145, -RZ, R38.H1_H1 ;  /* 0x30000026ff917230 */ /* 0x000fe40000004100 */
[----:B------:R-:W-:-:S02]  /*3cc10*/  HADD2.F32 R139, -RZ, R37.H1_H1 ;  /* 0x30000025ff8b7230 */ /* 0x000fc40000004100 */
[----:B------:R-:W-:Y:S01]  /*3cc20*/  FFMA.FTZ R150, R150, R151, R153 ;  /* 0x0000009796967223 */ /* 0x000fe20000010099 */
[----:B------:R-:W-:Y:S02]  /*3cc30*/  HADD2.F32 R131, -RZ, R36.H1_H1 ;  /* 0x30000024ff837230 */ /* 0x000fe40000004100 */
[----:B------:R-:W-:Y:S01]  /*3cc40*/  FFMA.FTZ R146, R146, R143, R145 ;  /* 0x0000008f92927223 */ /* 0x000fe20000010091 */
[----:B------:R-:W-:Y:S01]  /*3cc50*/  FFMA.FTZ R142, R142, R135, R139 ;  /* 0x000000878e8e7223 */ /* 0x000fe2000001008b */
[----:B0-----:R-:W-:-:S04]  /*3cc60*/  IMAD.WIDE.U32 R134, R129, 0x10, R84 ;  /* 0x0000001081867825 */ /* 0x001fc800078e0054 */
[----:B------:R-:W-:Y:S01]  /*3cc70*/  FFMA.FTZ R131, R86, R87, R131 ;  /* 0x0000005756837223 */ /* 0x000fe20000010083 */
[----:B------:R-:W-:Y:S02]  /*3cc80*/  F2FP.F16.F32.PACK_AB R87, R150, R147 ;  /* 0x000000939657723e */ /* 0x000fe400000000ff */
[----:B------:R-:W-:Y:S02]  /*3cc90*/  F2FP.F16.F32.PACK_AB R86, R146, R141 ;  /* 0x0000008d9256723e */ /* 0x000fe400000000ff */
[----:B------:R-:W-:Y:S02]  /*3cca0*/  F2FP.F16.F32.PACK_AB R85, R142, R137 ;  /* 0x000000898e55723e */ /* 0x000fe400000000ff */
[----:B------:R-:W-:-:S05]  /*3ccb0*/  F2FP.F16.F32.PACK_AB R84, R131, R136 ;  /* 0x000000888354723e */ /* 0x000fca00000000ff */
[----:B------:R0:W-:Y:S02]  /*3ccc0*/  STG.E.128 desc[UR6][R134.64], R84 ;  /* 0x0000005486007986 */ /* 0x0001e4000c101d06 */
.L_x_5809:
[----:B------:R-:W-:Y:S05]  /*3ccd0*/  BSYNC.RECONVERGENT B0 ;  /* 0x0000000000007941 */ /* 0x000fea0003800200 */
.L_x_5808:
[----:B01234-:R-:W0:Y:S02]  /*3cce0*/  LDC.64 R84, c[0x0][0x380] ;  /* 0x0000e000ff547b82 */ /* 0x01fe240000000a00 */
[----:B0-----:R-:W-:-:S05]  /*3ccf0*/  IMAD R23, R84, 0x4, R23 ;  /* 0x0000000454177824 */ /* 0x001fca00078e0217 */
[----:B------:R-:W-:-:S13]  /*3cd00*/  ISETP.GE.AND P0, PT, R23, R85, PT ;  /* 0x000000551700720c */ /* 0x000fda0003f06270 */
[----:B------:R-:W-:Y:S05]  /*3cd10*/  @!P0 BRA `(.L_x_5810) ;  /* 0xfffffc4000348947 */ /* 0x000fea000383ffff */
[----:B------:R-:W-:Y:S05]  /*3cd20*/  EXIT ;  /* 0x000000000000794d */ /* 0x000fea0003800000 */
.L_x_5797:
[----:B------:R-:W-:Y:S01]  /*3cd30*/  HFMA2 R143, -RZ, RZ, 0, 1.847743988037109375e-06 ;  /* 0x0000001fff8f7431 */ /* 0x000fe200000001ff */
[----:B------:R-:W-:Y:S01]  /*3cd40*/  BSSY B0, `(.L_x_5811) ;  /* 0x0000007000007945 */ /* 0x000fe20003800000 */
[----:B------:R-:W-:Y:S01]  /*3cd50*/  MOV R141, R85 ;  /* 0x00000055008d7202 */ /* 0x000fe20000000f00 */
[----:B------:R-:W-:Y:S02]  /*3cd60*/  IMAD.MOV.U32 R140, RZ, RZ, 0x1 ;  /* 0x00000001ff8c7424 */ /* 0x000fe400078e00ff */
[----:B------:R-:W-:-:S07]  /*3cd70*/  IMAD.MOV.U32 R138, RZ, RZ, -0x1 ;  /* 0xffffffffff8a7424 */ /* 0x000fce00078e00ff */
[----:B-----5:R-:W-:Y:S05]  /*3cd80*/  WARPSYNC.COLLECTIVE R138, `(.L_x_5812) ;  /* 0x000000008a087348 */ /* 0x020fea0003c00000 */
[----:B------:R0:W1:Y:S02]  /*3cd90*/  SHFL.BFLY P6, R139, R141, R140, R143 ;  /* 0x0c00008c8d8b7389 */ /* 0x00006400000c008f */
[----:B01---5:R-:W-:Y:S05]  /*3cda0*/  ENDCOLLECTIVE ;  /* 0x000000000000791b */ /* 0x023fea0003800000 */
.L_x_5812:
[----:B------:R-:W-:Y:S05]  /*3cdb0*/  BSYNC B0 ;  /* 0x0000000000007941 */ /* 0x000fea0003800000 */
.L_x_5811:
[----:B------:R-:W-:Y:S01]  /*3cdc0*/  MOV R84, R139 ;  /* 0x0000008b00547202 */ /* 0x000fe20000000f00 */
[----:B------:R-:W-:Y:S02]  /*3cdd0*/  HFMA2 R140, -RZ, RZ, 0, 1.1920928955078125e-07 ;  /* 0x00000002ff8c7431 */ /* 0x000fe400000001ff */
[----:B------:R-:W-:Y:S01]  /*3cde0*/  IMAD.MOV.U32 R143, RZ, RZ, 0x1f ;  /* 0x0000001fff8f7424 */ /* 0x000fe200078e00ff */
[----:B------:R-:W-:Y:S01]  /*3cdf0*/  MOV R138, 0xffffffff ;  /* 0xffffffff008a7802 */ /* 0x000fe20000000f00 */
[----:B------:R-:W-:-:S04]  /*3ce00*/  FADD.FTZ R86, R85, R84 ;  /* 0x0000005455567221 */ /* 0x000fc80000010000 */
[----:B------:R-:W-:-:S07]  /*3ce10*/  IMAD.MOV.U32 R141, RZ, RZ, R86 ;  /* 0x000000ffff8d7224 */ /* 0x000fce00078e0056 */
[----:B------:R-:W-:Y:S05]  /*3ce20*/  WARPSYNC.COLLECTIVE R138, `(.L_x_5813) ;  /* 0x000000008a087348 */ /* 0x000fea0003c00000 */
[----:B------:R0:W1:Y:S02]  /*3ce30*/  SHFL.BFLY P6, R139, R141, R140, R143 ;  /* 0x0c00008c8d8b7389 */ /* 0x00006400000c008f */
[----:B01----:R-:W-:Y:S05]  /*3ce40*/  ENDCOLLECTIVE ;  /* 0x000000000000791b */ /* 0x003fea0003800000 */
.L_x_5813:
[----:B------:R-:W-:Y:S02]  /*3ce50*/  IMAD.MOV.U32 R140, RZ, RZ, 0x4 ;  /* 0x00000004ff8c7424 */ /* 0x000fe400078e00ff */
[----:B------:R-:W-:-:S04]  /*3ce60*/  IMAD.MOV.U32 R87, RZ, RZ, R139 ;  /* 0x000000ffff577224 */ /* 0x000fc800078e008b */
[----:B------:R-:W-:-:S05]  /*3ce70*/  FADD.FTZ R87, R86, R87 ;  /* 0x0000005756577221 */ /* 0x000fca0000010000 */
[----:B------:R-:W-:-:S07]  /*3ce80*/  MOV R141, R87 ;  /* 0x00000057008d7202 */ /* 0x000fce0000000f00 */
[----:B------:R-:W-:Y:S05]  /*3ce90*/  WARPSYNC.COLLECTIVE R138, `(.L_x_5814) ;  /* 0x000000008a087348 */ /* 0x000fea0003c00000 */
[----:B------:R0:W1:Y:S02]  /*3cea0*/  SHFL.BFLY P6, R139, R141, R140, R143 ;  /* 0x0c00008c8d8b7389 */ /* 0x00006400000c008f */
[----:B01----:R-:W-:Y:S05]  /*3ceb0*/  ENDCOLLECTIVE ;  /* 0x000000000000791b */ /* 0x003fea0003800000 */
.L_x_5814:
[----:B------:R-:W-:Y:S01]  /*3cec0*/  HFMA2 R140, -RZ, RZ, 0, 4.76837158203125e-07 ;  /* 0x00000008ff8c7431 */ /* 0x000fe200000001ff */
[----:B------:R-:W-:-:S05]  /*3ced0*/  MOV R84, R139 ;  /* 0x0000008b00547202 */ /* 0x000fca0000000f00 */
[----:B------:R-:W-:-:S04]  /*3cee0*/  FADD.FTZ R134, R87, R84 ;  /* 0x0000005457867221 */ /* 0x000fc80000010000 */
[----:B------:R-:W-:-:S07]  /*3cef0*/  IMAD.MOV.U32 R141, RZ, RZ, R134 ;  /* 0x000000ffff8d7224 */ /* 0x000fce00078e0086 */
[----:B------:R-:W-:Y:S05]  /*3cf00*/  WARPSYNC.COLLECTIVE R138, `(.L_x_5815) ;  /* 0x000000008a087348 */ /* 0x000fea0003c00000 */
[----:B------:R0:W1:Y:S02]  /*3cf10*/  SHFL.BFLY P6, R139, R141, R140, R143 ;  /* 0x0c00008c8d8b7389 */ /* 0x00006400000c008f */
[----:B01----:R-:W-:Y:S05]  /*3cf20*/  ENDCOLLECTIVE ;  /* 0x000000000000791b */ /* 0x003fea0003800000 */
.L_x_5815:
        /* <DEDUP_REMOVED lines=8> */
.L_x_5816:
[----:B------:R-:W-:Y:S01]  /*3cfb0*/  HFMA2 R140, -RZ, RZ, 0, 5.9604644775390625e-08 ;  /* 0x00000001ff8c7431 */ /* 0x000fe200000001ff */
[----:B------:R-:W-:-:S05]  /*3cfc0*/  MOV R135, R139 ;  /* 0x0000008b00877202 */ /* 0x000fca0000000f00 */
[----:B------:R-:W-:-:S04]  /*3cfd0*/  FADD.FTZ R136, R136, R135 ;  /* 0x0000008788887221 */ /* 0x000fc80000010000 */
[----:B------:R-:W-:-:S04]  /*3cfe0*/  FMUL.FTZ R135, R136, R131 ;  /* 0x0000008388877220 */ /* 0x000fc80000410000 */
        /* <DEDUP_REMOVED lines=96> */
[----:B------:R-:W-:-:S04]  /*3d5f0*/  @P0 FFMA.FTZ R84, R86, R86, R85 ;  /* 0x0000005656540223 */ /* 0x000fc80000010055 */
[----:B------:R-:W-:-:S07]  /*3d600*/  IMAD.MOV.U32 R141, RZ, RZ, R84 ;  /* 0x000000ffff8d7224 */ /* 0x000fce00078e0054 */
[----:B------:R-:W-:Y:S05]  /*3d610*/  WARPSYNC.COLLECTIVE R138, `(.L_x_5817) ;  /* 0x000000008a087348 */ /* 0x000fea0003c00000 */
[----:B------:R0:W1:Y:S02]  /*3d620*/  SHFL.BFLY P6, R139, R141, R140, R143 ;  /* 0x0c00008c8d8b7389 */ /* 0x00006400000c008f */
[----:B01----:R-:W-:Y:S05]  /*3d630*/  ENDCOLLECTIVE ;  /* 0x000000000000791b */ /* 0x003fea0003800000 */
.L_x_5817:
[----:B------:R-:W-:Y:S02]  /*3d640*/  IMAD.MOV.U32 R140, RZ, RZ, 0x2 ;  /* 0x00000002ff8c7424 */ /* 0x000fe400078e00ff */
[----:B------:R-:W-:-:S04]  /*3d650*/  IMAD.MOV.U32 R85, RZ, RZ, R139 ;  /* 0x000000ffff557224 */ /* 0x000fc800078e008b */
[----:B------:R-:W-:-:S05]  /*3d660*/  FADD.FTZ R85, R84, R85 ;  /* 0x0000005554557221 */ /* 0x000fca0000010000 */
[----:B------:R-:W-:-:S07]  /*3d670*/  MOV R141, R85 ;  /* 0x00000055008d7202 */ /* 0x000fce0000000f00 */
[----:B------:R-:W-:Y:S05]  /*3d680*/  WARPSYNC.COLLECTIVE R138, `(.L_x_5818) ;  /* 0x000000008a087348 */ /* 0x000fea0003c00000 */
[----:B------:R0:W1:Y:S02]  /*3d690*/  SHFL.BFLY P6, R139, R141, R140, R143 ;  /* 0x0c00008c8d8b7389 */ /* 0x00006400000c008f */
[----:B01----:R-:W-:Y:S05]  /*3d6a0*/  ENDCOLLECTIVE ;  /* 0x000000000000791b */ /* 0x003fea0003800000 */
.L_x_5818:
[----:B------:R-:W-:Y:S01]  /*3d6b0*/  HFMA2 R140, -RZ, RZ, 0, 2.384185791015625e-07 ;  /* 0x00000004ff8c7431 */ /* 0x000fe200000001ff */
[----:B------:R-:W-:-:S05]  /*3d6c0*/  MOV R86, R139 ;  /* 0x0000008b00567202 */ /* 0x000fca0000000f00 */
[----:B------:R-:W-:-:S04]  /*3d6d0*/  FADD.FTZ R86, R85, R86 ;  /* 0x0000005655567221 */ /* 0x000fc80000010000 */
[----:B------:R-:W-:-:S07]  /*3d6e0*/  IMAD.MOV.U32 R141, RZ, RZ, R86 ;  /* 0x000000ffff8d7224 */ /* 0x000fce00078e0056 */
[----:B------:R-:W-:Y:S05]  /*3d6f0*/  WARPSYNC.COLLECTIVE R138, `(.L_x_5819) ;  /* 0x000000008a087348 */ /* 0x000fea0003c00000 */
[----:B------:R0:W1:Y:S02]  /*3d700*/  SHFL.BFLY P6, R139, R141, R140, R143 ;  /* 0x0c00008c8d8b7389 */ /* 0x00006400000c008f */
[----:B01----:R-:W-:Y:S05]  /*3d710*/  ENDCOLLECTIVE ;  /* 0x000000000000791b */ /* 0x003fea0003800000 */
.L_x_5819:
[----:B------:R-:W-:Y:S02]  /*3d720*/  IMAD.MOV.U32 R140, RZ, RZ, 0x8 ;  /* 0x00000008ff8c7424 */ /* 0x000fe400078e00ff */
[----:B------:R-:W-:-:S04]  /*3d730*/  IMAD.MOV.U32 R87, RZ, RZ, R139 ;  /* 0x000000ffff577224 */ /* 0x000fc800078e008b */
[----:B------:R-:W-:-:S05]  /*3d740*/  FADD.FTZ R87, R86, R87 ;  /* 0x0000005756577221 */ /* 0x000fca0000010000 */
[----:B------:R-:W-:-:S07]  /*3d750*/  MOV R141, R87 ;  /* 0x00000057008d7202 */ /* 0x000fce0000000f00 */
[----:B------:R-:W-:Y:S05]  /*3d760*/  WARPSYNC.COLLECTIVE R138, `(.L_x_5820) ;  /* 0x000000008a087348 */ /* 0x000fea0003c00000 */
[----:B------:R0:W1:Y:S02]  /*3d770*/  SHFL.BFLY P6, R139, R141, R140, R143 ;  /* 0x0c00008c8d8b7389 */ /* 0x00006400000c008f */
[----:B01----:R-:W-:Y:S05]  /*3d780*/  ENDCOLLECTIVE ;  /* 0x000000000000791b */ /* 0x003fea0003800000 */
.L_x_5820:
[----:B------:R-:W-:Y:S01]  /*3d790*/  HFMA2 R140, -RZ, RZ, 0, 9.5367431640625e-07 ;  /* 0x00000010ff8c7431 */ /* 0x000fe200000001ff */
[----:B------:R-:W-:-:S05]  /*3d7a0*/  MOV R134, R139 ;  /* 0x0000008b00867202 */ /* 0x000fca0000000f00 */
[----:B------:R-:W-:-:S04]  /*3d7b0*/  FADD.FTZ R134, R87, R134 ;  /* 0x0000008657867221 */ /* 0x000fc80000010000 */
[----:B------:R-:W-:-:S07]  /*3d7c0*/  IMAD.MOV.U32 R141, RZ, RZ, R134 ;  /* 0x000000ffff8d7224 */ /* 0x000fce00078e0086 */
[----:B------:R-:W-:Y:S05]  /*3d7d0*/  WARPSYNC.COLLECTIVE R138, `(.L_x_5821) ;  /* 0x000000008a087348 */ /* 0x000fea0003c00000 */
[----:B------:R0:W1:Y:S02]  /*3d7e0*/  SHFL.BFLY P6, R139, R141, R140, R143 ;  /* 0x0c00008c8d8b7389 */ /* 0x00006400000c008f */
[----:B01----:R-:W-:Y:S05]  /*3d7f0*/  ENDCOLLECTIVE ;  /* 0x000000000000791b */ /* 0x003fea0003800000 */
.L_x_5821:
[----:B------:R-:W-:Y:S05]  /*3d800*/  BRA `(.L_x_5822) ;  /* 0xffffffe000207947 */ /* 0x000fea000383ffff */
.L_x_5823:
        /* <DEDUP_REMOVED lines=15> */
.L_x_33258:


//--------------------- .text._ZN10layer_norm31ln_parallel_residual_fwd_kernelINS_13Kernel_traitsI6__halfS2_S2_S2_fjLj1536ELj1ELj4ELj1ELj16ENS_18Kernel_traits_baseILj1536ES2_S2_S2_S2_fjLj128EEEEELb1ELb1ELb1EEEvNS_9FwdParamsE --------------------------
	.section	.text._ZN10layer_norm31ln_parallel_residual_fwd_kernelINS_13Kernel_traitsI6__halfS2_S2_S2_fjLj1536ELj1ELj4ELj1ELj16ENS_18Kernel_traits_baseILj1536ES2_S2_S2_S2_fjLj128EEEEELb1ELb1ELb1EEEvNS_9FwdParamsE,"ax",@progbits
	.align	128
        .global         _ZN10layer_norm31ln_parallel_residual_fwd_kernelINS_13Kernel_traitsI6__halfS2_S2_S2_fjLj1536ELj1ELj4ELj1ELj16ENS_18Kernel_traits_baseILj1536ES2_S2_S2_S2_fjLj128EEEEELb1ELb1ELb1EEEvNS_9FwdParamsE
        .type           _ZN10layer_norm31ln_parallel_residual_fwd_kernelINS_13Kernel_traitsI6__halfS2_S2_S2_fjLj1536ELj1ELj4ELj1ELj16ENS_18Kernel_traits_baseILj1536ES2_S2_S2_S2_fjLj128EEEEELb1ELb1ELb1EEEvNS_9FwdParamsE,@function
        .size           _ZN10layer_norm31ln_parallel_residual_fwd_kernelINS_13Kernel_traitsI6__halfS2_S2_S2_fjLj1536ELj1ELj4ELj1ELj16ENS_18Kernel_traits_baseILj1536ES2_S2_S2_S2_fjLj128EEEEELb1ELb1ELb1EEEvNS_9FwdParamsE,(.L_x_33259 - _ZN10layer_norm31ln_parallel_residual_fwd_kernelINS_13Kernel_traitsI6__halfS2_S2_S2_fjLj1536ELj1ELj4ELj1ELj16ENS_18Kernel_traits_baseILj1536ES2_S2_S2_S2_fjLj128EEEEELb1ELb1ELb1EEEvNS_9FwdParamsE)
        .other          _ZN10layer_norm31ln_parallel_residual_fwd_kernelINS_13Kernel_traitsI6__halfS2_S2_S2_fjLj1536ELj1ELj4ELj1ELj16ENS_18Kernel_traits_baseILj1536ES2_S2_S2_S2_fjLj128EEEEELb1ELb1ELb1EEEvNS_9FwdParamsE,@"STO_CUDA_ENTRY STV_DEFAULT"
_ZN10layer_norm31ln_parallel_residual_fwd_kernelINS_13Kernel_traitsI6__halfS2_S2_S2_fjLj1536ELj1ELj4ELj1ELj16ENS_18Kernel_traits_baseILj1536ES2_S2_S2_S2_fjLj128EEEEELb1ELb1ELb1EEEvNS_9FwdParamsE:
.text._ZN10layer_norm31ln_parallel_residual_fwd_kernelINS_13Kernel_traitsI6__halfS2_S2_S2_fjLj1536ELj1ELj4ELj1ELj16ENS_18Kernel_traits_baseILj1536ES2_S2_S2_S2_fjLj128EEEEELb1ELb1ELb1EEEvNS_9FwdParamsE:
        /* <DEDUP_REMOVED lines=11> */
[----:B-1----:R-:W-:Y:S01]  /*00b0*/  @P1 MOV R4, R152 ;  /* 0x0000009800041202 */ /* 0x002fe20000000f00 */
[----:B---3--:R-:W5:Y:S01]  /*00c0*/  @P1 LDG.E.64 R90, desc[UR6][R90.64] ;  /* 0x000000065a5a1981 */ /* 0x008f62000c1e1b00 */
[----:B----4-:R-:W-:Y:S01]  /*00d0*/  @P1 IMAD.MOV.U32 R5, RZ, RZ, R153 ;  /* 0x000000ffff051224 */ /* 0x010fe200078e0099 */
        /* <DEDUP_REMOVED lines=48> */
.L_x_5824:
        /* <DEDUP_REMOVED lines=10> */
[----:B------:R-:W-:Y:S01]  /*0480*/  IMAD.HI.U32 R7, R4, -0x2daee0ad, RZ ;  /* 0xd2511f5304077827 */ /* 0x000fe200078e00ff */
[----:B------:R-:W-:Y:S01]  /*0490*/  LOP3.LUT R5, R153, R5, R90, 0x96, !PT ;  /* 0x0000000599057212 */ /* 0x000fe200078e965a */
[----:B------:R-:W1:Y:S01]  /*04a0*/  LDCU UR11, c[0x0][0x404] ;  /* 0x00008080ff0b77ac */ /* 0x000e620008000800 */
[----:B------:R-:W-:Y:S01]  /*04b0*/  LOP3.LUT R152, R152, 0x3, RZ, 0xc0, !PT ;  /* 0x0000000398987812 */ /* 0x000fe200078ec0ff */
        /* <DEDUP_REMOVED lines=12> */
[----:B------:R-:W-:Y:S01]  /*0580*/  VIADD R13, R91, 0x32370b8f ;  /* 0x32370b8f5b0d7836 */ /* 0x000fe20000000000 */
[----:B------:R-:W-:Y:S01]  /*0590*/  LOP3.LUT R6, R10, R9, R6, 0x96, !PT ;  /* 0x000000090a067212 */ /* 0x000fe200078e9606 */
[----:B------:R-:W-:Y:S01]  /*05a0*/  IMAD R10, R7, -0x326172a9, RZ ;  /* 0xcd9e8d57070a7824 */ /* 0x000fe200078e02ff */
[----:B------:R-:W-:Y:S01]  /*05b0*/  UISETP.NE.AND.EX UP0, UPT, UR5, URZ, UPT, UP0 ;  /* 0x000000ff0500728c */ /* 0x000fe2000bf05300 */
[----:B------:R-:W-:Y:S01]  /*05c0*/  VIADD R9, R90, 0x3c6ef372 ;  /* 0x3c6ef3725a097836 */ /* 0x000fe20000000000 */
[----:B------:R-:W0:Y:S01]  /*05d0*/  LDCU UR4, c[0x0][0x388] ;  /* 0x00007100ff0477ac */ /* 0x000e220008000800 */
[----:B------:R-:W-:-:S03]  /*05e0*/  IMAD.HI.U32 R7, R8, -0x326172a9, RZ ;  /* 0xcd9e8d5708077827 */ /* 0x000fc600078e00ff */
[----:B------:R-:W-:Y:S01]  /*05f0*/  PLOP3.LUT P0, PT, PT, PT, UP0, 0x80, 0x8 ;  /* 0x000000000008781c */ /* 0x000fe20003f0f008 */
[----:B------:R-:W-:Y:S01]  /*0600*/  IMAD.HI.U32 R5, R6, -0x2daee0ad, RZ ;  /* 0xd2511f5306057827 */ /* 0x000fe200078e00ff */
[----:B------:R-:W-:Y:S01]  /*0610*/  LOP3.LUT R7, R9, R10, R7, 0x96, !PT ;  /* 0x0000000a09077212 */ /* 0x000fe200078e9607 */
[----:B------:R-:W4:Y:S02]  /*0620*/  LDCU.U8 UR5, c[0x0][0x410] ;  /* 0x00008200ff0577ac */ /* 0x000f240008000000 */
[----:B------:R-:W-:Y:S01]  /*0630*/  IMAD R9, R8, -0x326172a9, RZ ;  /* 0xcd9e8d5708097824 */ /* 0x000fe200078e02ff */
[----:B------:R-:W-:Y:S01]  /*0640*/  LOP3.LUT R5, R11, R12, R5, 0x96, !PT ;  /* 0x0000000c0b057212 */ /* 0x000fe200078e9605 */
[----:B------:R-:W-:Y:S01]  /*0650*/  IMAD R11, R6, -0x2daee0ad, RZ ;  /* 0xd2511f53060b7824 */ /* 0x000fe200078e02ff */
[----:B------:R-:W0:Y:S01]  /*0660*/  LDCU.64 UR8, c[0x0][0x3a0] ;  /* 0x00007400ff0877ac */ /* 0x000e220008000a00 */
        /* <DEDUP_REMOVED lines=11> */
[----:B------:R-:W-:-:S03]  /*0720*/  LOP3.LUT R5, R9, R10, R5, 0x96, !PT ;  /* 0x0000000a09057212 */ /* 0x000fc600078e9605 */
[----:B------:R-:W-:Y:S01]  /*0730*/  IMAD R9, R8, -0x326172a9, RZ ;  /* 0xcd9e8d5708097824 */ /* 0x000fe200078e02ff */
[----:B------:R-:W-:Y:S01]  /*0740*/  LOP3.LUT R7, R11, R12, R7, 0x96, !PT ;  /* 0x0000000c0b077212 */ /* 0x000fe200078e9607 */
[----:B------:R-:W-:Y:S01]  /*0750*/  IMAD R11, R6, -0x2daee0ad, RZ ;  /* 0xd2511f53060b7824 */ /* 0x000fe200078e02ff */
[----:B------:R-:W-:Y:S01]  /*0760*/  IADD3 R8, PT, PT, R90, 0x1715609d, RZ ;  /* 0x1715609d5a087810 */ /* 0x000fe20007ffe0ff */
[----:B------:R-:W-:Y:S02]  /*0770*/  VIADD R12, R91, 0xa9066899 ;  /* 0xa90668995b0c7836 */ /* 0x000fe40000000000 */
[----:B------:R-:W-:-:S04]  /*0780*/  IMAD.HI.U32 R10, R5, -0x2daee0ad, RZ ;  /* 0xd2511f53050a7827 */ /* 0x000fc800078e00ff */
[----:B------:R-:W-:Y:S01]  /*0790*/  IMAD.HI.U32 R6, R7, -0x326172a9, RZ ;  /* 0xcd9e8d5707067827 */ /* 0x000fe200078e00ff */
[----:B------:R-:W-:-:S03]  /*07a0*/  LOP3.LUT R10, R12, R11, R10, 0x96, !PT ;  /* 0x0000000b0c0a7212 */ /* 0x000fc600078e960a */
[----:B------:R-:W-:Y:S01]  /*07b0*/  IMAD R12, R5, -0x2daee0ad, RZ ;  /* 0xd2511f53050c7824 */ /* 0x000fe200078e02ff */
[----:B------:R-:W-:Y:S01]  /*07c0*/  LOP3.LUT R6, R8, R9, R6, 0x96, !PT ;  /* 0x0000000908067212 */ /* 0x000fe200078e9606 */
[----:B------:R-:W-:Y:S02]  /*07d0*/  IMAD R8, R7, -0x326172a9, RZ ;  /* 0xcd9e8d5707087824 */ /* 0x000fe400078e02ff */
[----:B------:R-:W-:Y:S02]  /*07e0*/  VIADD R9, R90, 0xb54cda56 ;  /* 0xb54cda565a097836 */ /* 0x000fe40000000000 */
[----:B------:R-:W-:-:S04]  /*07f0*/  IMAD.HI.U32 R5, R10, -0x326172a9, RZ ;  /* 0xcd9e8d570a057827 */ /* 0x000fc800078e00ff */
[----:B------:R-:W-:Y:S01]  /*0800*/  IMAD.HI.U32 R7, R6, -0x2daee0ad, RZ ;  /* 0xd2511f5306077827 */ /* 0x000fe200078e00ff */
[----:B------:R-:W-:-:S03]  /*0810*/  LOP3.LUT R5, R9, R8, R5, 0x96, !PT ;  /* 0x0000000809057212 */ /* 0x000fc600078e9605 */
[----:B------:R-:W-:Y:S02]  /*0820*/  VIADD R11, R91, 0x646e171e ;  /* 0x646e171e5b0b7836 */ /* 0x000fe40000000000 */
[----:B------:R-:W-:Y:S02]  /*0830*/  IMAD R9, R10, -0x326172a9, RZ ;  /* 0xcd9e8d570a097824 */ /* 0x000fe400078e02ff */
[----:B------:R-:W-:Y:S01]  /*0840*/  IMAD.HI.U32 R8, R5, -0x2daee0ad, RZ ;  /* 0xd2511f5305087827 */ /* 0x000fe200078e00ff */
[----:B------:R-:W-:Y:S02]  /*0850*/  LOP3.LUT R7, R11, R12, R7, 0x96, !PT ;  /* 0x0000000c0b077212 */ /* 0x000fe400078e9607 */
[----:B------:R-:W-:Y:S01]  /*0860*/  IADD3 R12, PT, PT, R90, 0x5384540f, RZ ;  /* 0x5384540f5a0c7810 */ /* 0x000fe20007ffe0ff */
[----:B------:R-:W-:Y:S02]  /*0870*/  IMAD R11, R6, -0x2daee0ad, RZ ;  /* 0xd2511f53060b7824 */ /* 0x000fe400078e02ff */
[----:B------:R-:W-:-:S04]  /*0880*/  IMAD.HI.U32 R6, R7, -0x326172a9, RZ ;  /* 0xcd9e8d5707067827 */ /* 0x000fc800078e00ff */
[----:B------:R-:W-:Y:S01]  /*0890*/  VIADD R10, R91, 0x1fd5c5a3 ;  /* 0x1fd5c5a35b0a7836 */ /* 0x000fe20000000000 */
[----:B------:R-:W-:Y:S01]  /*08a0*/  LOP3.LUT R6, R12, R9, R6, 0x96, !PT ;  /* 0x000000090c067212 */ /* 0x000fe200078e9606 */
[----:B------:R-:W-:Y:S02]  /*08b0*/  IMAD R12, R5, -0x2daee0ad, RZ ;  /* 0xd2511f53050c7824 */ /* 0x000fe400078e02ff */
[----:B------:R-:W-:Y:S01]  /*08c0*/  VIADD R9, R90, 0xf1bbcdc8 ;  /* 0xf1bbcdc85a097836 */ /* 0x000fe20000000000 */
[----:B------:R-:W-:Y:S01]  /*08d0*/  LOP3.LUT R8, R10, R11, R8, 0x96, !PT ;  /* 0x0000000b0a087212 */ /* 0x000fe200078e9608 */
[----:B------:R-:W-:Y:S01]  /*08e0*/  IMAD R10, R7, -0x326172a9, RZ ;  /* 0xcd9e8d57070a7824 */ /* 0x000fe200078e02ff */
[----:B------:R-:W-:Y:S01]  /*08f0*/  IADD3 R11, PT, PT, R91, -0x24c28bd8, RZ ;  /* 0xdb3d74285b0b7810 */ /* 0x000fe20007ffe0ff */
        /* <DEDUP_REMOVED lines=14> */
[----:B------:R-:W-:Y:S01]  /*09e0*/  IMAD R150, R10, -0x2daee0ad, RZ ;  /* 0xd2511f530a967824 */ /* 0x000fe200078e02ff */
[----:B01234-:R-:W-:-:S07]  /*09f0*/  MOV R5, R153 ;  /* 0x0000009900057202 */ /* 0x01ffce0000000f00 */
.L_x_6564:
        /* <DEDUP_REMOVED lines=19> */
[C---:B------:R-:W-:Y:S01]  /*0b30*/  IADD3 R113, PT, PT, R91.reuse, -0x695add53, RZ ;  /* 0x96a522ad5b717810 */ /* 0x040fe20007ffe0ff */
[C---:B------:R-:W-:Y:S01]  /*0b40*/  VIADD R112, R90.reuse, 0x5384540f ;  /* 0x5384540f5a707836 */ /* 0x040fe20000000000 */
[C---:B------:R-:W-:Y:S01]  /*0b50*/  IADD3 R110, PT, PT, R91.reuse, 0x646e171e, RZ ;  /* 0x646e171e5b6e7810 */ /* 0x040fe20007ffe0ff */
[C---:B------:R-:W-:Y:S01]  /*0b60*/  VIADD R111, R90.reuse, 0xf1bbcdc8 ;  /* 0xf1bbcdc85a6f7836 */ /* 0x040fe20000000000 */
[C---:B------:R-:W-:Y:S01]  /*0b70*/  IADD3 R107, PT, PT, R90.reuse, 0x3c6ef372, RZ ;  /* 0x3c6ef3725a6b7810 */ /* 0x040fe20007ffe0ff */
[C---:B------:R-:W-:Y:S01]  /*0b80*/  VIADD R109, R90.reuse, 0xdaa66d2b ;  /* 0xdaa66d2b5a6d7836 */ /* 0x040fe20000000000 */
[----:B------:R-:W-:Y:S01]  /*0b90*/  IADD3 R104, PT, PT, R91, -0x56f99767, RZ ;  /* 0xa90668995b687810 */ /* 0x000fe20007ffe0ff */
[C---:B------:R-:W-:Y:S01]  /*0ba0*/  VIADD R108, R90.reuse, 0x9e3779b9 ;  /* 0x9e3779b95a6c7836 */ /* 0x040fe20000000000 */
[C---:B------:R-:W-:Y:S01]  /*0bb0*/  IADD3 R101, PT, PT, R90.reuse, -0x700cb87f, RZ ;  /* 0x8ff347815a657810 */ /* 0x040fe20007ffe0ff */
[----:B------:R-:W-:-:S02]  /*0bc0*/  VIADD R106, R90, 0x78dde6e4 ;  /* 0x78dde6e45a6a7836 */ /* 0x000fc40000000000 */
        /* <DEDUP_REMOVED lines=22> */
.L_x_5828:
        /* <DEDUP_REMOVED lines=13> */
.L_x_5830:
[----:B------:R-:W-:Y:S05]  /*0e00*/  BSYNC.RECONVERGENT B1 ;  /* 0x0000000000017941 */ /* 0x000fea0003800200 */
.L_x_5829:
        /* <DEDUP_REMOVED lines=43> */
[----:B------:R-:W-:-:S07]  /*10c0*/  IMAD.MOV.U32 R8, RZ, RZ, R150 ;  /* 0x000000ffff087224 */ /* 0x000fce00078e0096 */
.L_x_5827:
[----:B------:R-:W-:Y:S05]  /*10d0*/  BSYNC.RECONVERGENT B0 ;  /* 0x0000000000007941 */ /* 0x000fea0003800200 */
.L_x_5826:
        /* <DEDUP_REMOVED lines=8> */
[----:B------:R-:W-:Y:S01]  /*1160*/  LOP3.LUT R10, R10, 0xfffffff7, RZ, 0xc0, !PT ;  /* 0xfffffff70a0a7812 */ /* 0x000fe200078ec0ff */
[----:B------:R-:W-:Y:S01]  /*1170*/  BSSY.RECONVERGENT B0, `(.L_x_5831) ;  /* 0x000004d000007945 */ /* 0x000fe20003800200 */
[----:B------:R-:W-:Y:S01]  /*1180*/  FSETP.GTU.FTZ.AND P0, PT, R8, R89, PT ;  /* 0x000000590800720b */ /* 0x000fe20003f1c000 */
[----:B------:R-:W-:-:S03]  /*1190*/  IMAD.MOV.U32 R21, RZ, RZ, 0x2 ;  /* 0x00000002ff157424 */ /* 0x000fc600078e00ff */
        /* <DEDUP_REMOVED lines=15> */
.L_x_5833:
        /* <DEDUP_REMOVED lines=13> */
.L_x_5835:
[----:B------:R-:W-:Y:S05]  /*1360*/  BSYNC.RECONVERGENT B1 ;  /* 0x0000000000017941 */ /* 0x000fea0003800200 */
.L_x_5834:
[----:B------:R-:W-:Y:S01]  /*1370*/  IMAD.WIDE.U32 R22, R2, -0x326172a9, RZ ;  /* 0xcd9e8d5702167825 */ /* 0x000fe200078e00ff */
[----:B------:R-:W-:Y:S02]  /*1380*/  LOP3.LUT R94, R6, R21, R91, 0x96, !PT ;  /* 0x00000015065e7212 */ /* 0x000fe400078e965b */
[C---:B------:R-:W-:Y:S01]  /*1390*/  IADD3 R9, PT, PT, R91.reuse, -0x4498517b, RZ ;  /* 0xbb67ae855b097810 */ /* 0x040fe20007ffe0ff */
        /* <DEDUP_REMOVED lines=42> */
.L_x_5832:
[----:B------:R-:W-:Y:S05]  /*1640*/  BSYNC.RECONVERGENT B0 ;  /* 0x0000000000007941 */ /* 0x000fea0003800200 */
.L_x_5831:
        /* <DEDUP_REMOVED lines=25> */
.L_x_5838:
        /* <DEDUP_REMOVED lines=13> */
.L_x_5840:
[----:B------:R-:W-:Y:S05]  /*18b0*/  BSYNC.RECONVERGENT B1 ;  /* 0x0000000000017941 */ /* 0x000fea0003800200 */
.L_x_5839:
        /* <DEDUP_REMOVED lines=45> */
.L_x_5837:
[----:B------:R-:W-:Y:S05]  /*1b90*/  BSYNC.RECONVERGENT B0 ;  /* 0x0000000000007941 */ /* 0x000fea0003800200 */
.L_x_5836:
        /* <DEDUP_REMOVED lines=9> */
[----:B------:R-:W-:Y:S01]  /*1c30*/  FSETP.GTU.FTZ.AND P0, PT, R20, R89, PT ;  /* 0x000000591400720b */ /* 0x000fe20003f1c000 */
        /* <DEDUP_REMOVED lines=15> */
.L_x_5843:
        /* <DEDUP_REMOVED lines=13> */
.L_x_5845:
[----:B------:R-:W-:Y:S05]  /*1e00*/  BSYNC.RECONVERGENT B1 ;  /* 0x0000000000017941 */ /* 0x000fea0003800200 */
.L_x_5844:
        /* <DEDUP_REMOVED lines=43> */
[----:B------:R-:W-:Y:S02]  /*20c0*/  LOP3.LUT R25, R113, R22, R21, 0x96, !PT ;  /* 0x0000001671197212 */ /* 0x000fe400078e9615 */
[----:B------:R-:W-:Y:S01]  /*20d0*/  MOV R21, R116 ;  /* 0x0000007400157202 */ /* 0x000fe20000000f00 */
[----:B------:R-:W-:-:S07]  /*20e0*/  IMAD.MOV.U32 R116, RZ, RZ, R20 ;  /* 0x000000ffff747224 */ /* 0x000fce00078e0014 */
.L_x_5842:
[----:B------:R-:W-:Y:S05]  /*20f0*/  BSYNC.RECONVERGENT B0 ;  /* 0x0000000000007941 */ /* 0x000fea0003800200 */
.L_x_5841:
        /* <DEDUP_REMOVED lines=8> */
[----:B------:R-:W-:-:S03]  /*2180*/  @P1 HADD2.F32 R20, -RZ, R29.H1_H1 ;  /* 0x3000001dff141230 */ /* 0x000fc60000004100 */
        /* <DEDUP_REMOVED lines=14> */
.L_x_5848:
        /* <DEDUP_REMOVED lines=13> */
.L_x_5850:
[----:B------:R-:W-:Y:S05]  /*2340*/  BSYNC.RECONVERGENT B1 ;  /* 0x0000000000017941 */ /* 0x000fea0003800200 */
.L_x_5849:
        /* <DEDUP_REMOVED lines=45> */
[----:B------:R-:W-:-:S07]  /*2620*/  MOV R116, R118 ;  /* 0x0000007600747202 */ /* 0x000fce0000000f00 */
.L_x_5847:
[----:B------:R-:W-:Y:S05]  /*2630*/  BSYNC.RECONVERGENT B0 ;  /* 0x0000000000007941 */ /* 0x000fea0003800200 */
.L_x_5846:
        /* <DEDUP_REMOVED lines=23> */
.L_x_5853:
        /* <DEDUP_REMOVED lines=13> */
.L_x_5855:
[----:B------:R-:W-:Y:S05]  /*2880*/  BSYNC.RECONVERGENT B1 ;  /* 0x0000000000017941 */ /* 0x000fea0003800200 */
.L_x_5854:
        /* <DEDUP_REMOVED lines=46> */
.L_x_5852:
[----:B------:R-:W-:Y:S05]  /*2b70*/  BSYNC.RECONVERGENT B0 ;  /* 0x0000000000007941 */ /* 0x000fea0003800200 */
.L_x_5851:
        /* <DEDUP_REMOVED lines=23> */
.L_x_5858:
        /* <DEDUP_REMOVED lines=13> */
.L_x_5860:
[----:B------:R-:W-:Y:S05]  /*2dc0*/  BSYNC.RECONVERGENT B1 ;  /* 0x0000000000017941 */ /* 0x000fea0003800200 */
.L_x_5859:
        /* <DEDUP_REMOVED lines=45> */
.L_x_5857:
[----:B------:R-:W-:Y:S05]  /*30a0*/  BSYNC.RECONVERGENT B0 ;  /* 0x0000000000007941 */ /* 0x000fea0003800200 */
.L_x_5856:
        /* <DEDUP_REMOVED lines=23> */
.L_x_5863:
        /* <DEDUP_REMOVED lines=13> */
.L_x_5865:
[----:B------:R-:W-:Y:S05]  /*32f0*/  BSYNC.RECONVERGENT B1 ;  /* 0x0000000000017941 */ /* 0x000fea0003800200 */
.L_x_5864:
[----:B------:R-:W-:Y:S01]  /*3300*/  IMAD.WIDE.U32 R122, R2, -0x326172a9, RZ ;  /* 0xcd9e8d57027a7825 */ /* 0x000fe200078e00ff */
[----:B------:R-:W-:Y:S02]  /*3310*/  LOP3.LUT R24, R6, R121, R91, 0x96, !PT ;  /* 0x0000007906187212 */ /* 0x000fe400078e965b */
[----:B------:R-:W-:Y:S01]  /*3320*/  IADD3 R23, PT, PT, R91, -0x4498517b, RZ ;  /* 0xbb67ae855b177810 */ /* 0x000fe20007ffe0ff */
[----:B------:R-:W-:Y:S01]  /*3330*/  IMAD.MOV.U32 R130, RZ, RZ, RZ ;  /* 0x000000ffff827224 */ /* 0x000fe200078e00ff */
        /* <DEDUP_REMOVED lines=41> */
.L_x_5862:
[----:B------:R-:W-:Y:S05]  /*35d0*/  BSYNC.RECONVERGENT B0 ;  /* 0x0000000000007941 */ /* 0x000fea0003800200 */
.L_x_5861:
        /* <DEDUP_REMOVED lines=15> */
.L_x_5825:
[----:B------:R-:W-:Y:S01]  /*36d0*/  ISETP.NE.AND P0, PT, R152, 0x1, PT ;  /* 0x000000019800780c */ /* 0x000fe20003f05270 */
[----:B------:R-:W-:Y:S01]  /*36e0*/  BSSY.RECONVERGENT B0, `(.L_x_5867) ;  /* 0x0000049000007945 */ /* 0x000fe20003800200 */
[----:B------:R-:W-:Y:S01]  /*36f0*/  HFMA2 R11, -RZ, RZ, 0, 1.1920928955078125e-07 ;  /* 0x00000002ff0b7431 */ /* 0x000fe200000001ff */
[C---:B------:R-:W-:Y:S01]  /*3700*/  IADD3 R95, PT, PT, R91.reuse, -0x126145ec, RZ ;  /* 0xed9eba145b5f7810 */ /* 0x040fe20007ffe0ff */
[C---:B------:R-:W-:Y:S02]  /*3710*/  VIADD R88, R91.reuse, 0xbb67ae85 ;  /* 0xbb67ae855b587836 */ /* 0x040fe40000000000 */
[----:B------:R-:W-:Y:S02]  /*3720*/  VIADD R19, R91, 0x76cf5d0a ;  /* 0x76cf5d0a5b137836 */ /* 0x000fe40000000000 */
[----:B------:R-:W-:Y:S02]  /*3730*/  IMAD.MOV.U32 R8, RZ, RZ, R24 ;  /* 0x000000ffff087224 */ /* 0x000fe400078e0018 */
[----:B------:R-:W-:-:S03]  /*3740*/  IMAD.MOV.U32 R116, RZ, RZ, R150 ;  /* 0x000000ffff747224 */ /* 0x000fc600078e0096 */
        /* <DEDUP_REMOVED lines=11> */
.L_x_5869:
        /* <DEDUP_REMOVED lines=13> */
.L_x_5871:
[----:B------:R-:W-:Y:S05]  /*38d0*/  BSYNC.RECONVERGENT B1 ;  /* 0x0000000000017941 */ /* 0x000fea0003800200 */
.L_x_5870:
        /* <DEDUP_REMOVED lines=40> */
[----:B------:R-:W-:-:S07]  /*3b60*/  IMAD.MOV.U32 R8, RZ, RZ, R150 ;  /* 0x000000ffff087224 */ /* 0x000fce00078e0096 */
.L_x_5868:
[----:B------:R-:W-:Y:S05]  /*3b70*/  BSYNC.RECONVERGENT B0 ;  /* 0x0000000000007941 */ /* 0x000fea0003800200 */
.L_x_5867:
[----:B------:R-:W-:Y:S01]  /*3b80*/  I2FP.F32.U32 R8, R8 ;  /* 0x0000000800087245 */ /* 0x000fe20000201000 */
[----:B-----5:R-:W-:Y:S01]  /*3b90*/  HADD2.F32 R9, -RZ, R84.H0_H0 ;  /* 0x20000054ff097230 */ /* 0x020fe20000004100 */
[----:B------:R-:W-:Y:S01]  /*3ba0*/  MOV R89, UR11 ;  /* 0x0000000b00597c02 */ /* 0x000fe20008000f00 */
[----:B------:R-:W-:Y:S01]  /*3bb0*/  IMAD.U32 R96, RZ, RZ, UR12 ;  /* 0x0000000cff607e24 */ /* 0x000fe2000f8e00ff */
[----:B------:R-:W-:Y:S01]  /*3bc0*/  ISETP.NE.AND P2, PT, R11, 0x1, PT ;  /* 0x000000010b00780c */ /* 0x000fe20003f45270 */
[----:B------:R-:W-:Y:S01]  /*3bd0*/  FFMA.FTZ R8, R8, R97, 1.1641532182693481445e-10 ;  /* 0x2f00000008087423 */ /* 0x000fe20000010061 */
[----:B------:R-:W-:Y:S01]  /*3be0*/  LOP3.LUT R10, R10, 0xfffffff7, RZ, 0xc0, !PT ;  /* 0xfffffff70a0a7812 */ /* 0x000fe200078ec0ff */
[----:B------:R-:W-:Y:S01]  /*3bf0*/  BSSY.RECONVERGENT B0, `(.L_x_5872) ;  /* 0x0000049000007945 */ /* 0x000fe20003800200 */
[----:B------:R-:W-:Y:S02]  /*3c00*/  IMAD.MOV.U32 R13, RZ, RZ, 0x2 ;  /* 0x00000002ff0d7424 */ /* 0x000fe400078e00ff */
[----:B------:R-:W-:Y:S01]  /*3c10*/  FSETP.GTU.FTZ.AND P0, PT, R8, R89, PT ;  /* 0x000000590800720b */ /* 0x000fe20003f1c000 */
[----:B------:R-:W-:Y:S01]  /*3c20*/  FMUL.FTZ R8, R9, R96 ;  /* 0x0000006009087220 */ /* 0x000fe20000410000 */
[----:B------:R-:W-:-:S02]  /*3c30*/  MOV R9, R24 ;  /* 0x0000001800097202 */ /* 0x000fc40000000f00 */
        /* <DEDUP_REMOVED lines=12> */
.L_x_5874:
        /* <DEDUP_REMOVED lines=13> */
.L_x_5876:
[----:B------:R-:W-:Y:S05]  /*3dd0*/  BSYNC.RECONVERGENT B1 ;  /* 0x0000000000017941 */ /* 0x000fea0003800200 */
.L_x_5875:
        /* <DEDUP_REMOVED lines=42> */
.L_x_5873:
[----:B------:R-:W-:Y:S05]  /*4080*/  BSYNC.RECONVERGENT B0 ;  /* 0x0000000000007941 */ /* 0x000fea0003800200 */
.L_x_5872:
[----:B------:R-:W-:Y:S01]  /*4090*/  I2FP.F32.U32 R12, R9 ;  /* 0x00000009000c7245 */ /* 0x000fe20000201000 */
[----:B------:R-:W-:Y:S01]  /*40a0*/  HADD2.F32 R9, -RZ, R32.H0_H0 ;  /* 0x20000020ff097230 */ /* 0x000fe20000004100 */
[----:B------:R-:W-:Y:S01]  /*40b0*/  ISETP.NE.AND P2, PT, R13, 0x1, PT ;  /* 0x000000010d00780c */ /* 0x000fe20003f45270 */
[----:B------:R-:W-:Y:S01]  /*40c0*/  BSSY.RECONVERGENT B0, `(.L_x_5877) ;  /* 0x000004e000007945 */ /* 0x000fe20003800200 */
[----:B------:R-:W-:Y:S02]  /*40d0*/  IMAD.MOV.U32 R15, RZ, RZ, 0x2 ;  /* 0x00000002ff0f7424 */ /* 0x000fe400078e00ff */
[----:B------:R-:W-:Y:S01]  /*40e0*/  FFMA.FTZ R12, R12, R97, 1.1641532182693481445e-10 ;  /* 0x2f0000000c0c7423 */ /* 0x000fe20000010061 */
[----:B------:R-:W-:-:S04]  /*40f0*/  FMUL.FTZ R9, R9, R96 ;  /* 0x0000006009097220 */ /* 0x000fc80000410000 */
[----:B------:R-:W-:Y:S01]  /*4100*/  FSETP.GTU.FTZ.AND P0, PT, R12, R89, PT ;  /* 0x000000590c00720b */ /* 0x000fe20003f1c000 */
[----:B------:R-:W-:-:S03]  /*4110*/  @P1 HADD2.F32 R12, -RZ, R28.H0_H0 ;  /* 0x2000001cff0c1230 */ /* 0x000fc60000004100 */
        /* <DEDUP_REMOVED lines=16> */
.L_x_5879:
        /* <DEDUP_REMOVED lines=13> */
.L_x_5881:
[----:B------:R-:W-:Y:S05]  /*42f0*/  BSYNC.RECONVERGENT B1 ;  /* 0x0000000000017941 */ /* 0x000fea0003800200 */
.L_x_5880:
        /* <DEDUP_REMOVED lines=42> */
.L_x_5878:
[----:B------:R-:W-:Y:S05]  /*45a0*/  BSYNC.RECONVERGENT B0 ;  /* 0x0000000000007941 */ /* 0x000fea0003800200 */
.L_x_5877:
        /* <DEDUP_REMOVED lines=22> */
.L_x_5884:
        /* <DEDUP_REMOVED lines=13> */
.L_x_5886:
[----:B------:R-:W-:Y:S05]  /*47e0*/  BSYNC.RECONVERGENT B1 ;  /* 0x0000000000017941 */ /* 0x000fea0003800200 */
.L_x_5885:
        /* <DEDUP_REMOVED lines=42> */
.L_x_5883:
[----:B------:R-:W-:Y:S05]  /*4a90*/  BSYNC.RECONVERGENT B0 ;  /* 0x0000000000007941 */ /* 0x000fea0003800200 */
.L_x_5882:
        /* <DEDUP_REMOVED lines=25> */
.L_x_5889:
        /* <DEDUP_REMOVED lines=13> */
.L_x_5891:
[----:B------:R-:W-:Y:S05]  /*4d00*/  BSYNC.RECONVERGENT B1 ;  /* 0x0000000000017941 */ /* 0x000fea0003800200 */
.L_x_5890:
        /* <DEDUP_REMOVED lines=42> */
.L_x_5888:
[----:B------:R-:W-:Y:S05]  /*4fb0*/  BSYNC.RECONVERGENT B0 ;  /* 0x0000000000007941 */ /* 0x000fea0003800200 */
.L_x_5887:
[----:B------:R-:W-:Y:S01]  /*4fc0*/  I2FP.F32.U32 R14, R11 ;  /* 0x0000000b000e7245 */ /* 0x000fe20000201000 */
[----:B------:R-:W-:Y:S01]  /*4fd0*/  HADD2.F32 R11, -RZ, R85.H0_H0 ;  /* 0x20000055ff0b7230 */ /* 0x000fe20000004100 */
        /* <DEDUP_REMOVED lines=20> */
.L_x_5894:
        /* <DEDUP_REMOVED lines=13> */
.L_x_5896:
[----:B------:R-:W-:Y:S05]  /*51f0*/  BSYNC.RECONVERGENT B1 ;  /* 0x0000000000017941 */ /* 0x000fea0003800200 */
.L_x_5895:
        /* <DEDUP_REMOVED lines=42> */
.L_x_5893:
[----:B------:R-:W-:Y:S05]  /*54a0*/  BSYNC.RECONVERGENT B0 ;  /* 0x0000000000007941 */ /* 0x000fea0003800200 */
.L_x_5892:
[----:B------:R-:W-:Y:S01]  /*54b0*/  I2FP.F32.U32 R14, R14 ;  /* 0x0000000e000e7245 */ /* 0x000fe20000201000 */
[----:B------:R-:W-:Y:S01]  /*54c0*/  HADD2.F32 R15, -RZ, R33.H0_H0 ;  /* 0x20000021ff0f7230 */ /* 0x000fe20000004100 */
[----:B------:R-:W-:Y:S01]  /*54d0*/  ISETP.NE.AND P2, PT, R16, 0x1, PT ;  /* 0x000000011000780c */ /* 0x000fe20003f45270 */
[----:B------:R-:W-:Y:S01]  /*54e0*/  BSSY.RECONVERGENT B0, `(.L_x_5897) ;  /* 0x000004e000007945 */ /* 0x000fe20003800200 */
[----:B------:R-:W-:Y:S02]  /*54f0*/  IMAD.MOV.U32 R17, RZ, RZ, 0x2 ;  /* 0x00000002ff117424 */ /* 0x000fe400078e00ff */
[----:B------:R-:W-:Y:S01]  /*5500*/  FFMA.FTZ R14, R14, R97, 1.1641532182693481445e-10 ;  /* 0x2f0000000e0e7423 */ /* 0x000fe20000010061 */
[----:B------:R-:W-:-:S04]  /*5510*/  FMUL.FTZ R15, R15, R96 ;  /* 0x000000600f0f7220 */ /* 0x000fc80000410000 */
[----:B------:R-:W-:-:S04]  /*5520*/  FSETP.GTU.FTZ.AND P0, PT, R14, R89, PT ;  /* 0x000000590e00720b */ /* 0x000fc80003f1c000 */
[----:B------:R-:W-:Y:S01]  /*5530*/  FSEL R14, R15, RZ, !P0 ;  /* 0x000000ff0f0e7208 */ /* 0x000fe20004000000 */
[----:B------:R-:W-:-:S04]  /*5540*/  @P1 HADD2.F32 R15, -RZ, R29.H0_H0 ;  /* 0x2000001dff0f1230 */ /* 0x000fc80000004100 */
        /* <DEDUP_REMOVED lines=15> */
.L_x_5899:
        /* <DEDUP_REMOVED lines=13> */
.L_x_5901:
[----:B------:R-:W-:Y:S05]  /*5710*/  BSYNC.RECONVERGENT B1 ;  /* 0x0000000000017941 */ /* 0x000fea0003800200 */
.L_x_5900:
        /* <DEDUP_REMOVED lines=42> */
.L_x_5898:
[----:B------:R-:W-:Y:S05]  /*59c0*/  BSYNC.RECONVERGENT B0 ;  /* 0x0000000000007941 */ /* 0x000fea0003800200 */
.L_x_5897:
[----:B------:R-:W-:Y:S01]  /*59d0*/  ISETP.NE.AND P3, PT, R17, 0x1, PT ;  /* 0x000000011100780c */ /* 0x000fe20003f65270 */
[----:B------:R-:W-:Y:S01]  /*59e0*/  HADD2.F32 R85, -RZ, R85.H1_H1 ;  /* 0x30000055ff557230 */ /* 0x000fe20000004100 */
        /* <DEDUP_REMOVED lines=18> */
.L_x_5904:
        /* <DEDUP_REMOVED lines=13> */
.L_x_5906:
[----:B------:R-:W-:Y:S05]  /*5be0*/  BSYNC.RECONVERGENT B1 ;  /* 0x0000000000017941 */ /* 0x000fea0003800200 */
.L_x_5905:
        /* <DEDUP_REMOVED lines=42> */
.L_x_5903:
[----:B------:R-:W-:Y:S05]  /*5e90*/  BSYNC.RECONVERGENT B0 ;  /* 0x0000000000007941 */ /* 0x000fea0003800200 */
.L_x_5902:
        /* <DEDUP_REMOVED lines=9> */
[----:B------:R-:W-:Y:S01]  /*5f30*/  FSEL R16, R17, RZ, !P0 ;  /* 0x000000ff11107208 */ /* 0x000fe20004000000 */
[----:B------:R-:W-:-:S04]  /*5f40*/  IMAD.MOV.U32 R17, RZ, RZ, R24 ;  /* 0x000000ffff117224 */ /* 0x000fc800078e0018 */
        /* <DEDUP_REMOVED lines=14> */
.L_x_5909:
        /* <DEDUP_REMOVED lines=13> */
.L_x_5911:
[----:B------:R-:W-:Y:S05]  /*6100*/  BSYNC.RECONVERGENT B1 ;  /* 0x0000000000017941 */ /* 0x000fea0003800200 */
.L_x_5910:
        /* <DEDUP_REMOVED lines=43> */
.L_x_5908:
[----:B------:R-:W-:Y:S05]  /*63c0*/  BSYNC.RECONVERGENT B0 ;  /* 0x0000000000007941 */ /* 0x000fea0003800200 */
.L_x_5907:
        /* <DEDUP_REMOVED lines=20> */
.L_x_5914:
        /* <DEDUP_REMOVED lines=13> */
.L_x_5916:
[----:B------:R-:W-:Y:S05]  /*65e0*/  BSYNC.RECONVERGENT B1 ;  /* 0x0000000000017941 */ /* 0x000fea0003800200 */
.L_x_5915:
        /* <DEDUP_REMOVED lines=43> */
.L_x_5913:
[----:B------:R-:W-:Y:S05]  /*68a0*/  BSYNC.RECONVERGENT B0 ;  /* 0x0000000000007941 */ /* 0x000fea0003800200 */
.L_x_5912:
        /* <DEDUP_REMOVED lines=25> */
.L_x_5919:
        /* <DEDUP_REMOVED lines=13> */
.L_x_5921:
[----:B------:R-:W-:Y:S05]  /*6b10*/  BSYNC.RECONVERGENT B1 ;  /* 0x0000000000017941 */ /* 0x000fea0003800200 */
.L_x_5920:
        /* <DEDUP_REMOVED lines=43> */
.L_x_5918:
[----:B------:R-:W-:Y:S05]  /*6dd0*/  BSYNC.RECONVERGENT B0 ;  /* 0x0000000000007941 */ /* 0x000fea0003800200 */
.L_x_5917:
        /* <DEDUP_REMOVED lines=20> */
.L_x_5924:
        /* <DEDUP_REMOVED lines=13> */
.L_x_5926:
[----:B------:R-:W-:Y:S05]  /*6ff0*/  BSYNC.RECONVERGENT B1 ;  /* 0x0000000000017941 */ /* 0x000fea0003800200 */
.L_x_5925:
[----:B------:R-:W-:Y:S01]  /*7000*/  IMAD.WIDE.U32 R120, R2, -0x326172a9, RZ ;  /* 0xcd9e8d5702787825 */ /* 0x000fe200078e00ff */
[----:B------:R-:W-:Y:S02]  /*7010*/  LOP3.LUT R22, R6, R119, R91, 0x96, !PT ;  /* 0x0000007706167212 */ /* 0x000fe400078e965b */
[----:B------:R-:W-:Y:S01]  /*7020*/  MOV R18, R116 ;  /* 0x0000007400127202 */ /* 0x000fe20000000f00 */
        /* <DEDUP_REMOVED lines=39> */
.L_x_5923:
[----:B------:R-:W-:Y:S05]  /*72a0*/  BSYNC.RECONVERGENT B0 ;  /* 0x0000000000007941 */ /* 0x000fea0003800200 */
.L_x_5922:
        /* <DEDUP_REMOVED lines=26> */
.L_x_5929:
        /* <DEDUP_REMOVED lines=13> */
.L_x_5931:
[----:B------:R-:W-:Y:S05]  /*7520*/  BSYNC.RECONVERGENT B1 ;  /* 0x0000000000017941 */ /* 0x000fea0003800200 */
.L_x_5930:
        /* <DEDUP_REMOVED lines=42> */
.L_x_5928:
[----:B------:R-:W-:Y:S05]  /*77d0*/  BSYNC.RECONVERGENT B0 ;  /* 0x0000000000007941 */ /* 0x000fea0003800200 */
.L_x_5927:
        /* <DEDUP_REMOVED lines=20> */
.L_x_5934:
        /* <DEDUP_REMOVED lines=13> */
.L_x_5936:
[----:B------:R-:W-:Y:S05]  /*79f0*/  BSYNC.RECONVERGENT B1 ;  /* 0x0000000000017941 */ /* 0x000fea0003800200 */
.L_x_5935:
        /* <DEDUP_REMOVED lines=42> */
.L_x_5933:
[----:B------:R-:W-:Y:S05]  /*7ca0*/  BSYNC.RECONVERGENT B0 ;  /* 0x0000000000007941 */ /* 0x000fea0003800200 */
.L_x_5932:
        /* <DEDUP_REMOVED lines=14> */
[----:B------:R-:W-:Y:S01]  /*7d90*/  IMAD.MOV.U32 R119, RZ, RZ, R24 ;  /* 0x000000ffff777224 */ /* 0x000fe200078e0018 */
        /* <DEDUP_REMOVED lines=11> */
.L_x_5939:
        /* <DEDUP_REMOVED lines=13> */
.L_x_5941:
[----:B------:R-:W-:Y:S05]  /*7f20*/  BSYNC.RECONVERGENT B1 ;  /* 0x0000000000017941 */ /* 0x000fea0003800200 */
.L_x_5940:
        /* <DEDUP_REMOVED lines=42> */
.L_x_5938:
[----:B------:R-:W-:Y:S05]  /*81d0*/  BSYNC.RECONVERGENT B0 ;  /* 0x0000000000007941 */ /* 0x000fea0003800200 */
.L_x_5937:
        /* <DEDUP_REMOVED lines=20> */
.L_x_5944:
        /* <DEDUP_REMOVED lines=15> */
.L_x_5946:
[----:B------:R-:W-:Y:S05]  /*8410*/  BSYNC.RECONVERGENT B1 ;  /* 0x0000000000017941 */ /* 0x000fea0003800200 */
.L_x_5945:
        /* <DEDUP_REMOVED lines=42> */
[----:B------:R-:W-:-:S07]  /*86c0*/  IMAD.MOV.U32 R116, RZ, RZ, R86 ;  /* 0x000000ffff747224 */ /* 0x000fce00078e0056 */
.L_x_5943:
[----:B------:R-:W-:Y:S05]  /*86d0*/  BSYNC.RECONVERGENT B0 ;  /* 0x0000000000007941 */ /* 0x000fea0003800200 */
.L_x_5942:
        /* <DEDUP_REMOVED lines=15> */
[----:B------:R-:W-:-:S07]  /*87d0*/  PRMT R87, R115, 0x5410, R87 ;  /* 0x0000541073577816 */ /* 0x000fce0000000057 */
.L_x_5866:
        /* <DEDUP_REMOVED lines=9> */
[----:B------:R-:W-:Y:S02]  /*8870*/  SEL R27, RZ, 0x1000000, !P2 ;  /* 0x01000000ff1b7807 */ /* 0x000fe40005000000 */
[----:B------:R-:W-:Y:S01]  /*8880*/  SEL R122, RZ, 0x10000, !P4 ;  /* 0x00010000ff7a7807 */ /* 0x000fe20006000000 */
[----:B------:R-:W2:Y:S01]  /*8890*/  @P1 LDC.64 R118, c[0x0][0x3a0] ;  /* 0x0000e800ff761b82 */ /* 0x000ea20000000a00 */
[----:B------:R-:W-:Y:S02]  /*88a0*/  SEL R115, RZ, 0x100, !P5 ;  /* 0x00000100ff737807 */ /* 0x000fe40006800000 */
[----:B------:R-:W-:Y:S02]  /*88b0*/  LOP3.LUT P6, RZ, R10, 0x8, RZ, 0xc0, !PT ;  /* 0x000000080aff7812 */ /* 0x000fe400078cc0ff */
[----:B------:R-:W-:-:S02]  /*88c0*/  LOP3.LUT R125, R125, R117, R124, 0xfe, !PT ;  /* 0x000000757d7d7212 */ /* 0x000fc400078efe7c */
[----:B------:R-:W-:Y:S01]  /*88d0*/  LOP3.LUT R115, R115, R27, R122, 0xfe, !PT ;  /* 0x0000001b73737212 */ /* 0x000fe200078efe7a */
[C---:B0-----:R-:W-:Y:S01]  /*88e0*/  IMAD.WIDE.U32 R126, R7.reuse, 0x8, R94 ;  /* 0x00000008077e7825 */ /* 0x041fe200078e005e */
[----:B------:R-:W-:Y:S01]  /*88f0*/  SEL R124, RZ, 0x1, !P3 ;  /* 0x00000001ff7c7807 */ /* 0x000fe20005800000 */
        /* <DEDUP_REMOVED lines=32> */
.L_x_5947:
        /* <DEDUP_REMOVED lines=20> */
.L_x_5951:
        /* <DEDUP_REMOVED lines=13> */
.L_x_5953:
[----:B------:R-:W-:Y:S05]  /*8d10*/  BSYNC.RECONVERGENT B1 ;  /* 0x0000000000017941 */ /* 0x000fea0003800200 */
.L_x_5952:
        /* <DEDUP_REMOVED lines=43> */
[----:B------:R-:W-:-:S07]  /*8fd0*/  IMAD.MOV.U32 R12, RZ, RZ, R116 ;  /* 0x000000ffff0c7224 */ /* 0x000fce00078e0074 */
.L_x_5950:
[----:B------:R-:W-:Y:S05]  /*8fe0*/  BSYNC.RECONVERGENT B0 ;  /* 0x0000000000007941 */ /* 0x000fea0003800200 */
.L_x_5949:
[----:B------:R-:W-:Y:S01]  /*8ff0*/  I2FP.F32.U32 R12, R12 ;  /* 0x0000000c000c7245 */ /* 0x000fe20000201000 */
[----:B-----5:R-:W-:Y:S01]  /*9000*/  HADD2.F32 R13, -RZ, R84.H0_H0 ;  /* 0x20000054ff0d7230 */ /* 0x020fe20000004100 */
        /* <DEDUP_REMOVED lines=20> */
.L_x_5956:
        /* <DEDUP_REMOVED lines=13> */
.L_x_5958:
[----:B------:R-:W-:Y:S05]  /*9220*/  BSYNC.RECONVERGENT B1 ;  /* 0x0000000000017941 */ /* 0x000fea0003800200 */
.L_x_5957:
        /* <DEDUP_REMOVED lines=45> */
.L_x_5955:
[----:B------:R-:W-:Y:S05]  /*9500*/  BSYNC.RECONVERGENT B0 ;  /* 0x0000000000007941 */ /* 0x000fea0003800200 */
.L_x_5954:
        /* <DEDUP_REMOVED lines=10> */
[----:B------:R-:W-:-:S03]  /*95b0*/  SEL R12, RZ, 0x1, P2 ;  /* 0x00000001ff0c7807 */ /* 0x000fc60001000000 */
[----:B------:R-:W-:Y:S01]  /*95c0*/  FADD.FTZ R14, R14, R13 ;  /* 0x0000000d0e0e7221 */ /* 0x000fe20000010000 */
[----:B------:R-:W-:-:S03]  /*95d0*/  IMAD.MOV.U32 R13, RZ, RZ, R24 ;  /* 0x000000ffff0d7224 */ /* 0x000fc600078e0018 */
[--C-:B------:R-:W-:Y:S01]  /*95e0*/  @P1 FADD.FTZ R115, R115, R14.reuse ;  /* 0x0000000e73731221 */ /* 0x100fe20000010000 */
[----:B------:R-:W-:-:S05]  /*95f0*/  @!P1 IMAD.MOV.U32 R115, RZ, RZ, R14 ;  /* 0x000000ffff739224 */ /* 0x000fca00078e000e */
        /* <DEDUP_REMOVED lines=10> */
.L_x_5961:
        /* <DEDUP_REMOVED lines=13> */
.L_x_5963:
[----:B------:R-:W-:Y:S05]  /*9770*/  BSYNC.RECONVERGENT B1 ;  /* 0x0000000000017941 */ /* 0x000fea0003800200 */
.L_x_5962:
        /* <DEDUP_REMOVED lines=45> */
.L_x_5960:
[----:B------:R-:W-:Y:S05]  /*9a50*/  BSYNC.RECONVERGENT B0 ;  /* 0x0000000000007941 */ /* 0x000fea0003800200 */
.L_x_5959:
        /* <DEDUP_REMOVED lines=22> */
.L_x_5966:
        /* <DEDUP_REMOVED lines=13> */
.L_x_5968:
[----:B------:R-:W-:Y:S05]  /*9c90*/  BSYNC.RECONVERGENT B1 ;  /* 0x0000000000017941 */ /* 0x000fea0003800200 */
.L_x_5967:
        /* <DEDUP_REMOVED lines=45> */
.L_x_5965:
[----:B------:R-:W-:Y:S05]  /*9f70*/  BSYNC.RECONVERGENT B0 ;  /* 0x0000000000007941 */ /* 0x000fea0003800200 */
.L_x_5964:
        /* <DEDUP_REMOVED lines=10> */
[----:B------:R-:W-:-:S03]  /*a020*/  IMAD.MOV.U32 R14, RZ, RZ, R24 ;  /* 0x000000ffff0e7224 */ /* 0x000fc600078e0018 */
[--C-:B------:R-:W-:Y:S01]  /*a030*/  @P1 FADD.FTZ R117, R16, R13.reuse ;  /* 0x0000000d10751221 */ /* 0x100fe20000010000 */
[----:B------:R-:W-:Y:S02]  /*a040*/  @!P1 IMAD.MOV.U32 R117, RZ, RZ, R13 ;  /* 0x000000ffff759224 */ /* 0x000fe400078e000d */
[----:B------:R-:W-:Y:S01]  /*a050*/  HFMA2 R16, -RZ, RZ, 0, 1.1920928955078125e-07 ;  /* 0x00000002ff107431 */ /* 0x000fe200000001ff */
        /* <DEDUP_REMOVED lines=11> */
.L_x_5971:
        /* <DEDUP_REMOVED lines=13> */
.L_x_5973:
[----:B------:R-:W-:Y:S05]  /*a1e0*/  BSYNC.RECONVERGENT B1 ;  /* 0x0000000000017941 */ /* 0x000fea0003800200 */
.L_x_5972:
        /* <DEDUP_REMOVED lines=29> */
[----:B-1----:R-:W-:Y:S01]  /*a3c0*/  LOP3.LUT R118, R114, R14, R25, 0x96, !PT ;  /* 0x0000000e72767212 */ /* 0x002fe200078e9619 */
        /* <DEDUP_REMOVED lines=15> */
.L_x_5970:
[----:B------:R-:W-:Y:S05]  /*a4c0*/  BSYNC.RECONVERGENT B0 ;  /* 0x0000000000007941 */ /* 0x000fea0003800200 */
.L_x_5969:
        /* <DEDUP_REMOVED lines=22> */
.L_x_5976:
        /* <DEDUP_REMOVED lines=13> */
.L_x_5978:
[----:B------:R-:W-:Y:S05]  /*a700*/  BSYNC.RECONVERGENT B1 ;  /* 0x0000000000017941 */ /* 0x000fea0003800200 */
.L_x_5977:
        /* <DEDUP_REMOVED lines=45> */
.L_x_5975:
[----:B------:R-:W-:Y:S05]  /*a9e0*/  BSYNC.RECONVERGENT B0 ;  /* 0x0000000000007941 */ /* 0x000fea0003800200 */
.L_x_5974:
        /* <DEDUP_REMOVED lines=25> */
.L_x_5981:
[----:B------:R-:W-:Y:S01]  /*ab80*/  IADD3 R4, PT, PT, R4, 0x1, RZ ;  /* 0x0000000104047810 */ /* 0x000fe20007ffe0ff */
[----:B------:R-:W-:Y:S03]  /*ab90*/  BSSY.RECONVERGENT B1, `(.L_x_5982) ;  /* 0x000000c000017945 */ /* 0x000fe60003800200 */
[C---:B------:R-:W-:Y:S01]  /*aba0*/  ISETP.NE.AND P2, PT, R4.reuse, RZ, PT ;  /* 0x000000ff0400720c */ /* 0x040fe20003f45270 */
[----:B-1----:R-:W-:-:S12]  /*abb0*/  IMAD.WIDE.U32 R120, R4, -0x2daee0ad, RZ ;  /* 0xd2511f5304787825 */ /* 0x002fd800078e00ff */
        /* <DEDUP_REMOVED lines=9> */
.L_x_5983:
[----:B------:R-:W-:Y:S05]  /*ac50*/  BSYNC.RECONVERGENT B1 ;  /* 0x0000000000017941 */ /* 0x000fea0003800200 */
.L_x_5982:
        /* <DEDUP_REMOVED lines=45> */
.L_x_5980:
[----:B------:R-:W-:Y:S05]  /*af30*/  BSYNC.RECONVERGENT B0 ;  /* 0x0000000000007941 */ /* 0x000fea0003800200 */
.L_x_5979:
        /* <DEDUP_REMOVED lines=22> */
.L_x_5986:
        /* <DEDUP_REMOVED lines=13> */
.L_x_5988:
[----:B------:R-:W-:Y:S05]  /*b170*/  BSYNC.RECONVERGENT B1 ;  /* 0x0000000000017941 */ /* 0x000fea0003800200 */
.L_x_5987:
[----:B-1----:R-:W-:Y:S01]  /*b180*/  IMAD.WIDE.U32 R118, R2, -0x326172a9, RZ ;  /* 0xcd9e8d5702767825 */ /* 0x002fe200078e00ff */
        /* <DEDUP_REMOVED lines=44> */
.L_x_5985:
[----:B------:R-:W-:Y:S05]  /*b450*/  BSYNC.RECONVERGENT B0 ;  /* 0x0000000000007941 */ /* 0x000fea0003800200 */
.L_x_5984:
[----:B------:R-:W-:Y:S01]  /*b460*/  I2FP.F32.U32 R16, R17 ;  /* 0x0000001100107245 */ /* 0x000fe20000201000 */
[----:B------:R-:W-:Y:S01]  /*b470*/  HADD2.F32 R17, -RZ, R33.H1_H1 ;  /* 0x30000021ff117230 */ /* 0x000fe20000004100 */
[----:B------:R-:W-:Y:S01]  /*b480*/  BSSY.RECONVERGENT B0, `(.L_x_5989) ;  /* 0x0000052000007945 */ /* 0x000fe20003800200 */
[----:B-1----:R-:W-:Y:S02]  /*b490*/  @P1 HADD2.F32 R119, -RZ, R29.H1_H1 ;  /* 0x3000001dff771230 */ /* 0x002fe40000004100 */
[----:B------:R-:W-:Y:S02]  /*b4a0*/  HFMA2 R85, -RZ, RZ, 0, 1.1920928955078125e-07 ;  /* 0x00000002ff557431 */ /* 0x000fe400000001ff */
[----:B------:R-:W-:Y:S01]  /*b4b0*/  FFMA.FTZ R16, R16, R97, 1.1641532182693481445e-10 ;  /* 0x2f00000010107423 */ /* 0x000fe20000010061 */
[----:B------:R-:W-:-:S04]  /*b4c0*/  FMUL.FTZ R17, R17, R96 ;  /* 0x0000006011117220 */ /* 0x000fc80000410000 */
[----:B------:R-:W-:-:S04]  /*b4d0*/  FSETP.GTU.FTZ.AND P2, PT, R16, R89, PT ;  /* 0x000000591000720b */ /* 0x000fc80003f5c000 */
[----:B------:R-:W-:Y:S01]  /*b4e0*/  FSEL R16, R17, RZ, !P2 ;  /* 0x000000ff11107208 */ /* 0x000fe20005000000 */
[----:B------:R-:W-:-:S04]  /*b4f0*/  IMAD.MOV.U32 R17, RZ, RZ, R24 ;  /* 0x000000ffff117224 */ /* 0x000fc800078e0018 */
[----:B------:R-:W-:Y:S01]  /*b500*/  FADD.FTZ R16, R15, R16 ;  /* 0x000000100f107221 */ /* 0x000fe20000010000 */
[----:B------:R-:W-:Y:S02]  /*b510*/  SEL R15, RZ, 0x1, P2 ;  /* 0x00000001ff0f7807 */ /* 0x000fe40001000000 */
[----:B------:R-:W-:Y:S01]  /*b520*/  ISETP.NE.AND P2, PT, R18, 0x1, PT ;  /* 0x000000011200780c */ /* 0x000fe20003f45270 */
[--C-:B------:R-:W-:Y:S01]  /*b530*/  @P1 FADD.FTZ R119, R119, R16.reuse ;  /* 0x0000001077771221 */ /* 0x100fe20000010000 */
[----:B------:R-:W-:-:S05]  /*b540*/  @!P1 IMAD.MOV.U32 R119, RZ, RZ, R16 ;  /* 0x000000ffff779224 */ /* 0x000fca00078e0010 */
[----:B------:R-:W-:-:S06]  /*b550*/  F2FP.F16.F32.PACK_AB R128, RZ, R119 ;  /* 0x00000077ff80723e */ /* 0x000fcc00000000ff */
        /* <DEDUP_REMOVED lines=9> */
.L_x_5991:
        /* <DEDUP_REMOVED lines=13> */
.L_x_5993:
[----:B------:R-:W-:Y:S05]  /*b6c0*/  BSYNC.RECONVERGENT B1 ;  /* 0x0000000000017941 */ /* 0x000fea0003800200 */
.L_x_5992:
        /* <DEDUP_REMOVED lines=45> */
.L_x_5990:
[----:B------:R-:W-:Y:S05]  /*b9a0*/  BSYNC.RECONVERGENT B0 ;  /* 0x0000000000007941 */ /* 0x000fea0003800200 */
.L_x_5989:
        /* <DEDUP_REMOVED lines=20> */
.L_x_5996:
        /* <DEDUP_REMOVED lines=13> */
.L_x_5998:
[----:B------:R-:W-:Y:S05]  /*bbc0*/  BSYNC.RECONVERGENT B1 ;  /* 0x0000000000017941 */ /* 0x000fea0003800200 */
.L_x_5997:
        /* <DEDUP_REMOVED lines=45> */
.L_x_5995:
[----:B------:R-:W-:Y:S05]  /*bea0*/  BSYNC.RECONVERGENT B0 ;  /* 0x0000000000007941 */ /* 0x000fea0003800200 */
.L_x_5994:
        /* <DEDUP_REMOVED lines=25> */
.L_x_6001:
        /* <DEDUP_REMOVED lines=13> */
.L_x_6003:
[----:B------:R-:W-:Y:S05]  /*c110*/  BSYNC.RECONVERGENT B1 ;  /* 0x0000000000017941 */ /* 0x000fea0003800200 */
.L_x_6002:
        /* <DEDUP_REMOVED lines=45> */
.L_x_6000:
[----:B------:R-:W-:Y:S05]  /*c3f0*/  BSYNC.RECONVERGENT B0 ;  /* 0x0000000000007941 */ /* 0x000fea0003800200 */
.L_x_5999:
        /* <DEDUP_REMOVED lines=20> */
.L_x_6006:
        /* <DEDUP_REMOVED lines=13> */
.L_x_6008:
[----:B------:R-:W-:Y:S05]  /*c610*/  BSYNC.RECONVERGENT B1 ;  /* 0x0000000000017941 */ /* 0x000fea0003800200 */
.L_x_6007:
        /* <DEDUP_REMOVED lines=45> */
.L_x_6005:
[----:B------:R-:W-:Y:S05]  /*c8f0*/  BSYNC.RECONVERGENT B0 ;  /* 0x0000000000007941 */ /* 0x000fea0003800200 */
.L_x_6004:
[----:B------:R-:W-:Y:S01]  /*c900*/  I2FP.F32.U32 R18, R85 ;  /* 0x0000005500127245 */ /* 0x000fe20000201000 */
[----:B------:R-:W-:Y:S01]  /*c910*/  HADD2.F32 R85, -RZ, R34.H1_H1 ;  /* 0x30000022ff557230 */ /* 0x000fe20000004100 */
[----:B------:R-:W-:Y:S01]  /*c920*/  BSSY.RECONVERGENT B0, `(.L_x_6009) ;  /* 0x0000053000007945 */ /* 0x000fe20003800200 */
[----:B------:R-:W-:Y:S02]  /*c930*/  @P1 HADD2.F32 R86, -RZ, R30.H1_H1 ;  /* 0x3000001eff561230 */ /* 0x000fe40000004100 */
        /* <DEDUP_REMOVED lines=8> */
[----:B------:R-:W-:-:S03]  /*c9c0*/  HFMA2 R84, -RZ, RZ, 0, 1.1920928955078125e-07 ;  /* 0x00000002ff547431 */ /* 0x000fc600000001ff */
        /* <DEDUP_REMOVED lines=13> */
.L_x_6011:
        /* <DEDUP_REMOVED lines=13> */
.L_x_6013:
[----:B------:R-:W-:Y:S05]  /*cb70*/  BSYNC.RECONVERGENT B1 ;  /* 0x0000000000017941 */ /* 0x000fea0003800200 */
.L_x_6012:
        /* <DEDUP_REMOVED lines=45> */
.L_x_6010:
[----:B------:R-:W-:Y:S05]  /*ce50*/  BSYNC.RECONVERGENT B0 ;  /* 0x0000000000007941 */ /* 0x000fea0003800200 */
.L_x_6009:
        /* <DEDUP_REMOVED lines=20> */
.L_x_6016:
        /* <DEDUP_REMOVED lines=13> */
.L_x_6018:
[----:B------:R-:W-:Y:S05]  /*d070*/  BSYNC.RECONVERGENT B1 ;  /* 0x0000000000017941 */ /* 0x000fea0003800200 */
.L_x_6017:
        /* <DEDUP_REMOVED lines=45> */
.L_x_6015:
[----:B------:R-:W-:Y:S05]  /*d350*/  BSYNC.RECONVERGENT B0 ;  /* 0x0000000000007941 */ /* 0x000fea0003800200 */
.L_x_6014:
        /* <DEDUP_REMOVED lines=26> */
.L_x_6021:
        /* <DEDUP_REMOVED lines=13> */
.L_x_6023:
[----:B------:R-:W-:Y:S05]  /*d5d0*/  BSYNC.RECONVERGENT B1 ;  /* 0x0000000000017941 */ /* 0x000fea0003800200 */
.L_x_6022:
        /* <DEDUP_REMOVED lines=45> */
.L_x_6020:
[----:B------:R-:W-:Y:S05]  /*d8b0*/  BSYNC.RECONVERGENT B0 ;  /* 0x0000000000007941 */ /* 0x000fea0003800200 */
.L_x_6019:
        /* <DEDUP_REMOVED lines=20> */
.L_x_6026:
        /* <DEDUP_REMOVED lines=15> */
.L_x_6028:
[----:B------:R-:W-:Y:S05]  /*daf0*/  BSYNC.RECONVERGENT B1 ;  /* 0x0000000000017941 */ /* 0x000fea0003800200 */
.L_x_6027:
        /* <DEDUP_REMOVED lines=45> */
.L_x_6025:
[----:B------:R-:W-:Y:S05]  /*ddd0*/  BSYNC.RECONVERGENT B0 ;  /* 0x0000000000007941 */ /* 0x000fea0003800200 */
.L_x_6024:
[----:B------:R-:W-:Y:S01]  /*dde0*/  I2FP.F32.U32 R84, R85 ;  /* 0x0000005500547245 */ /* 0x000fe20000201000 */
[----:B------:R-:W-:Y:S02]  /*ddf0*/  HADD2.F32 R85, -RZ, R35.H1_H1 ;  /* 0x30000023ff557230 */ /* 0x000fe40000004100 */
[----:B------:R-:W-:Y:S02]  /*de00*/  @P1 HADD2.F32 R122, -RZ, R31.H1_H1 ;  /* 0x3000001fff7a1230 */ /* 0x000fe40000004100 */
[----:B------:R-:W-:Y:S01]  /*de10*/  FFMA.FTZ R84, R84, R97, 1.1641532182693481445e-10 ;  /* 0x2f00000054547423 */ /* 0x000fe20000010061 */
[----:B------:R-:W-:-:S04]  /*de20*/  FMUL.FTZ R85, R85, R96 ;  /* 0x0000006055557220 */ /* 0x000fc80000410000 */
[----:B------:R-:W-:-:S04]  /*de30*/  FSETP.GTU.FTZ.AND P6, PT, R84, R89, PT ;  /* 0x000000595400720b */ /* 0x000fc80003fdc000 */
[----:B------:R-:W-:Y:S02]  /*de40*/  FSEL R86, R85, RZ, !P6 ;  /* 0x000000ff55567208 */ /* 0x000fe40007000000 */
[----:B------:R-:W-:Y:S02]  /*de50*/  SEL R84, RZ, 0x1, P6 ;  /* 0x00000001ff547807 */ /* 0x000fe40003000000 */
[----:B------:R-:W-:Y:S01]  /*de60*/  PRMT R85, R19, 0x5410, R128 ;  /* 0x0000541013557816 */ /* 0x000fe20000000080 */
        /* <DEDUP_REMOVED lines=9> */
.L_x_5948:
[----:B------:R-:W-:Y:S01]  /*df00*/  ISETP.NE.AND P2, PT, R130, 0x1, PT ;  /* 0x000000018200780c */ /* 0x000fe20003f45270 */
[----:B------:R-:W-:Y:S01]  /*df10*/  BSSY.RECONVERGENT B0, `(.L_x_6030) ;  /* 0x0000049000007945 */ /* 0x000fe20003800200 */
[----:B-1----:R-:W-:Y:S02]  /*df20*/  HFMA2 R118, -RZ, RZ, 0, 1.1920928955078125e-07 ;  /* 0x00000002ff767431 */ /* 0x002fe400000001ff */
        /* <DEDUP_REMOVED lines=13> */
.L_x_6032:
        /* <DEDUP_REMOVED lines=13> */
.L_x_6034:
[----:B------:R-:W-:Y:S05]  /*e0d0*/  BSYNC.RECONVERGENT B1 ;  /* 0x0000000000017941 */ /* 0x000fea0003800200 */
.L_x_6033:
        /* <DEDUP_REMOVED lines=44> */
.L_x_6031:
[----:B------:R-:W-:Y:S05]  /*e3a0*/  BSYNC.RECONVERGENT B0 ;  /* 0x0000000000007941 */ /* 0x000fea0003800200 */
.L_x_6030:
[----:B------:R-:W-:Y:S01]  /*e3b0*/  I2FP.F32.U32 R116, R115 ;  /* 0x0000007300747245 */ /* 0x000fe20000201000 */
[----:B-----5:R-:W-:Y:S01]  /*e3c0*/  HADD2.F32 R115, -RZ, R84.H0_H0 ;  /* 0x20000054ff737230 */ /* 0x020fe20000004100 */
        /* <DEDUP_REMOVED lines=23> */
.L_x_6037:
        /* <DEDUP_REMOVED lines=13> */
.L_x_6039:
[----:B------:R-:W-:Y:S05]  /*e610*/  BSYNC.RECONVERGENT B1 ;  /* 0x0000000000017941 */ /* 0x000fea0003800200 */
.L_x_6038:
        /* <DEDUP_REMOVED lines=45> */
.L_x_6036:
[----:B------:R-:W-:Y:S05]  /*e8f0*/  BSYNC.RECONVERGENT B0 ;  /* 0x0000000000007941 */ /* 0x000fea0003800200 */
.L_x_6035:
        /* <DEDUP_REMOVED lines=8> */
[----:B------:R-:W-:Y:S02]  /*e980*/  IMAD.MOV.U32 R118, RZ, RZ, 0x2 ;  /* 0x00000002ff767424 */ /* 0x000fe400078e00ff */
        /* <DEDUP_REMOVED lines=16> */
.L_x_6042:
        /* <DEDUP_REMOVED lines=13> */
.L_x_6044:
[----:B------:R-:W-:Y:S05]  /*eb60*/  BSYNC.RECONVERGENT B1 ;  /* 0x0000000000017941 */ /* 0x000fea0003800200 */
.L_x_6043:
        /* <DEDUP_REMOVED lines=45> */
.L_x_6041:
[----:B------:R-:W-:Y:S05]  /*ee40*/  BSYNC.RECONVERGENT B0 ;  /* 0x0000000000007941 */ /* 0x000fea0003800200 */
.L_x_6040:
[----:B------:R-:W-:Y:S01]  /*ee50*/  I2FP.F32.U32 R84, R84 ;  /* 0x0000005400547245 */ /* 0x000fe20000201000 */
[----:B------:R-:W-:Y:S01]  /*ee60*/  HADD2.F32 R119, -RZ, R85.H0_H0 ;  /* 0x20000055ff777230 */ /* 0x000fe20000004100 */
[----:B------:R-:W-:Y:S01]  /*ee70*/  ISETP.NE.AND P3, PT, R118, 0x1, PT ;  /* 0x000000017600780c */ /* 0x000fe20003f65270 */
[----:B------:R-:W-:Y:S01]  /*ee80*/  @P1 HADD2.F32 R121, -RZ, R29.H0_H0 ;  /* 0x2000001dff791230 */ /* 0x000fe20000004100 */
[----:B------:R-:W-:Y:S01]  /*ee90*/  LOP3.LUT R10, R10, 0xfffffffb, RZ, 0xc0, !PT ;  /* 0xfffffffb0a0a7812 */ /* 0x000fe200078ec0ff */
[----:B------:R-:W-:Y:S01]  /*eea0*/  FFMA.FTZ R84, R84, R97, 1.1641532182693481445e-10 ;  /* 0x2f00000054547423 */ /* 0x000fe20000010061 */
[----:B------:R-:W-:Y:S01]  /*eeb0*/  FMUL.FTZ R119, R119, R96 ;  /* 0x0000006077777220 */ /* 0x000fe20000410000 */
[----:B------:R-:W-:Y:S01]  /*eec0*/  BSSY.RECONVERGENT B0, `(.L_x_6045) ;  /* 0x000004d000007945 */ /* 0x000fe20003800200 */
[----:B------:R-:W-:Y:S02]  /*eed0*/  IMAD.MOV.U32 R120, RZ, RZ, 0x2 ;  /* 0x00000002ff787424 */ /* 0x000fe400078e00ff */
[----:B------:R-:W-:-:S02]  /*eee0*/  FSETP.GTU.FTZ.AND P2, PT, R84, R89, PT ;  /* 0x000000595400720b */ /* 0x000fc40003f5c000 */
[----:B------:R-:W-:Y:S02]  /*eef0*/  MOV R84, R24 ;  /* 0x0000001800547202 */ /* 0x000fe40000000f00 */
        /* <DEDUP_REMOVED lines=14> */
.L_x_6047:
        /* <DEDUP_REMOVED lines=13> */
.L_x_6049:
[----:B------:R-:W-:Y:S05]  /*f0b0*/  BSYNC.RECONVERGENT B1 ;  /* 0x0000000000017941 */ /* 0x000fea0003800200 */
.L_x_6048:
        /* <DEDUP_REMOVED lines=45> */
.L_x_6046:
[----:B------:R-:W-:Y:S05]  /*f390*/  BSYNC.RECONVERGENT B0 ;  /* 0x0000000000007941 */ /* 0x000fea0003800200 */
.L_x_6045:
[----:B------:R-:W-:Y:S01]  /*f3a0*/  I2FP.F32.U32 R84, R84 ;  /* 0x0000005400547245 */ /* 0x000fe20000201000 */
[----:B------:R-:W-:Y:S01]  /*f3b0*/  HADD2.F32 R85, -RZ, R85.H1_H1 ;  /* 0x30000055ff557230 */ /* 0x000fe20000004100 */
[----:B------:R-:W-:Y:S01]  /*f3c0*/  ISETP.NE.AND P2, PT, R120, 0x1, PT ;  /* 0x000000017800780c */ /* 0x000fe20003f45270 */
[----:B------:R-:W-:Y:S01]  /*f3d0*/  BSSY.RECONVERGENT B0, `(.L_x_6050) ;  /* 0x0000051000007945 */ /* 0x000fe20003800200 */
[----:B------:R-:W-:Y:S01]  /*f3e0*/  LOP3.LUT R10, R10, 0xfffffffd, RZ, 0xc0, !PT ;  /* 0xfffffffd0a0a7812 */ /* 0x000fe200078ec0ff */
[----:B------:R-:W-:Y:S01]  /*f3f0*/  FFMA.FTZ R84, R84, R97, 1.1641532182693481445e-10 ;  /* 0x2f00000054547423 */ /* 0x000fe20000010061 */
[----:B------:R-:W-:Y:S01]  /*f400*/  FMUL.FTZ R85, R85, R96 ;  /* 0x0000006055557220 */ /* 0x000fe20000410000 */
[----:B------:R-:W-:-:S03]  /*f410*/  HFMA2 R122, -RZ, RZ, 0, 1.1920928955078125e-07 ;  /* 0x00000002ff7a7431 */ /* 0x000fc600000001ff */
[----:B------:R-:W-:Y:S01]  /*f420*/  FSETP.GTU.FTZ.AND P3, PT, R84, R89, PT ;  /* 0x000000595400720b */ /* 0x000fe20003f7c000 */
[----:B------:R-:W-:-:S03]  /*f430*/  @P1 HADD2.F32 R84, -RZ, R29.H1_H1 ;  /* 0x3000001dff541230 */ /* 0x000fc60000004100 */
        /* <DEDUP_REMOVED lines=15> */
.L_x_6052:
        /* <DEDUP_REMOVED lines=13> */
.L_x_6054:
[----:B------:R-:W-:Y:S05]  /*f600*/  BSYNC.RECONVERGENT B1 ;  /* 0x0000000000017941 */ /* 0x000fea0003800200 */
.L_x_6053:
        /* <DEDUP_REMOVED lines=45> */
.L_x_6051:
[----:B------:R-:W-:Y:S05]  /*f8e0*/  BSYNC.RECONVERGENT B0 ;  /* 0x0000000000007941 */ /* 0x000fea0003800200 */
.L_x_6050:
        /* <DEDUP_REMOVED lines=23> */
.L_x_6057:
        /* <DEDUP_REMOVED lines=13> */
.L_x_6059:
[----:B------:R-:W-:Y:S05]  /*fb30*/  BSYNC.RECONVERGENT B1 ;  /* 0x0000000000017941 */ /* 0x000fea0003800200 */
.L_x_6058:
        /* <DEDUP_REMOVED lines=45> */
.L_x_6056:
[----:B------:R-:W-:Y:S05]  /*fe10*/  BSYNC.RECONVERGENT B0 ;  /* 0x0000000000007941 */ /* 0x000fea0003800200 */
.L_x_6055:
        /* <DEDUP_REMOVED lines=23> */
.L_x_6062:
        /* <DEDUP_REMOVED lines=13> */
.L_x_6064:
[----:B------:R-:W-:Y:S05]  /*10060*/  BSYNC.RECONVERGENT B1 ;  /* 0x0000000000017941 */ /* 0x000fea0003800200 */
.L_x_6063:
        /* <DEDUP_REMOVED lines=45> */
.L_x_6061:
[----:B------:R-:W-:Y:S05]  /*10340*/  BSYNC.RECONVERGENT B0 ;  /* 0x0000000000007941 */ /* 0x000fea0003800200 */
.L_x_6060:
        /* <DEDUP_REMOVED lines=23> */
.L_x_6067:
        /* <DEDUP_REMOVED lines=13> */
.L_x_6069:
[----:B------:R-:W-:Y:S05]  /*10590*/  BSYNC.RECONVERGENT B1 ;  /* 0x0000000000017941 */ /* 0x000fea0003800200 */
.L_x_6068:
        /* <DEDUP_REMOVED lines=45> */
.L_x_6066:
[----:B------:R-:W-:Y:S05]  /*10870*/  BSYNC.RECONVERGENT B0 ;  /* 0x0000000000007941 */ /* 0x000fea0003800200 */
.L_x_6065:
        /* <DEDUP_REMOVED lines=14> */
.L_x_6029:
        /* <DEDUP_REMOVED lines=15> */
[----:B------:R-:W-:Y:S01]  /*10a50*/  VIADD R123, R7, 0x40 ;  /* 0x00000040077b7836 */ /* 0x000fe20000000000 */
[----:B------:R-:W-:Y:S02]  /*10a60*/  LOP3.LUT R128, R128, R129, R127, 0xfe, !PT ;  /* 0x0000008180807212 */ /* 0x000fe400078efe7f */
[----:B------:R-:W-:Y:S01]  /*10a70*/  SEL R125, RZ, 0x1, !P2 ;  /* 0x00000001ff7d7807 */ /* 0x000fe20005000000 */
[----:B------:R-:W-:Y:S01]  /*10a80*/  IMAD.WIDE.U32 R134, R123, 0x10, R98 ;  /* 0x000000107b867825 */ /* 0x000fe200078e0062 */
        /* <DEDUP_REMOVED lines=8> */
[----:B-1----:R-:W-:Y:S01]  /*10b10*/  IMAD.U32 R87, R18, 0x10000, RZ ;  /* 0x0001000012577824 */ /* 0x002fe200078e00ff */
        /* <DEDUP_REMOVED lines=19> */
.L_x_6070:
[----:B------:R2:W5:Y:S04]  /*10c50*/  @P0 LDG.E.128 R32, desc[UR6][R132.64] ;  /* 0x0000000684200981 */ /* 0x000568000c1e1d00 */
[----:B------:R2:W5:Y:S04]  /*10c60*/  @P1 LDG.E.128 R28, desc[UR6][R130.64] ;  /* 0x00000006821c1981 */ /* 0x000568000c1e1d00 */
[----:B01----:R2:W5:Y:S01]  /*10c70*/  LDG.E.128 R84, desc[UR6][R134.64] ;  /* 0x0000000686547981 */ /* 0x003562000c1e1d00 */
        /* <DEDUP_REMOVED lines=17> */
.L_x_6074:
        /* <DEDUP_REMOVED lines=13> */
.L_x_6076:
[----:B------:R-:W-:Y:S05]  /*10e60*/  BSYNC.RECONVERGENT B1 ;  /* 0x0000000000017941 */ /* 0x000fea0003800200 */
.L_x_6075:
        /* <DEDUP_REMOVED lines=44> */
.L_x_6073:
[----:B------:R-:W-:Y:S05]  /*11130*/  BSYNC.RECONVERGENT B0 ;  /* 0x0000000000007941 */ /* 0x000fea0003800200 */
.L_x_6072:
        /* <DEDUP_REMOVED lines=22> */
.L_x_6079:
        /* <DEDUP_REMOVED lines=13> */
.L_x_6081:
[----:B------:R-:W-:Y:S05]  /*11370*/  BSYNC.RECONVERGENT B1 ;  /* 0x0000000000017941 */ /* 0x000fea0003800200 */
.L_x_6080:
        /* <DEDUP_REMOVED lines=45> */
.L_x_6078:
[----:B------:R-:W-:Y:S05]  /*11650*/  BSYNC.RECONVERGENT B0 ;  /* 0x0000000000007941 */ /* 0x000fea0003800200 */
.L_x_6077:
        /* <DEDUP_REMOVED lines=15> */
[----:B--2---:R-:W-:Y:S01]  /*11750*/  F2FP.F16.F32.PACK_AB R131, RZ, R124 ;  /* 0x0000007cff83723e */ /* 0x004fe200000000ff */
        /* <DEDUP_REMOVED lines=9> */
.L_x_6084:
        /* <DEDUP_REMOVED lines=13> */
.L_x_6086:
[----:B------:R-:W-:Y:S05]  /*118c0*/  BSYNC.RECONVERGENT B1 ;  /* 0x0000000000017941 */ /* 0x000fea0003800200 */
.L_x_6085:
        /* <DEDUP_REMOVED lines=45> */
.L_x_6083:
[----:B------:R-:W-:Y:S05]  /*11ba0*/  BSYNC.RECONVERGENT B0 ;  /* 0x0000000000007941 */ /* 0x000fea0003800200 */
.L_x_6082:
        /* <DEDUP_REMOVED lines=22> */
.L_x_6089:
        /* <DEDUP_REMOVED lines=13> */
.L_x_6091:
[----:B------:R-:W-:Y:S05]  /*11de0*/  BSYNC.RECONVERGENT B1 ;  /* 0x0000000000017941 */ /* 0x000fea0003800200 */
.L_x_6090:
        /* <DEDUP_REMOVED lines=45> */
.L_x_6088:
[----:B------:R-:W-:Y:S05]  /*120c0*/  BSYNC.RECONVERGENT B0 ;  /* 0x0000000000007941 */ /* 0x000fea0003800200 */
.L_x_6087:
        /* <DEDUP_REMOVED lines=10> */
[----:B------:R-:W-:-:S03]  /*12170*/  MOV R15, R24 ;  /* 0x00000018000f7202 */ /* 0x000fc60000000f00 */
        /* <DEDUP_REMOVED lines=14> */
.L_x_6094:
        /* <DEDUP_REMOVED lines=13> */
.L_x_6096:
[----:B------:R-:W-:Y:S05]  /*12330*/  BSYNC.RECONVERGENT B1 ;  /* 0x0000000000017941 */ /* 0x000fea0003800200 */
.L_x_6095:
        /* <DEDUP_REMOVED lines=45> */
.L_x_6093:
[----:B------:R-:W-:Y:S05]  /*12610*/  BSYNC.RECONVERGENT B0 ;  /* 0x0000000000007941 */ /* 0x000fea0003800200 */
.L_x_6092:
[----:B------:R-:W-:Y:S01]  /*12620*/  I2FP.F32.U32 R14, R15 ;  /* 0x0000000f000e7245 */ /* 0x000fe20000201000 */
[----:B------:R-:W-:Y:S01]  /*12630*/  HADD2.F32 R15, -RZ, R85.H0_H0 ;  /* 0x20000055ff0f7230 */ /* 0x000fe20000004100 */
        /* <DEDUP_REMOVED lines=20> */
.L_x_6099:
        /* <DEDUP_REMOVED lines=13> */
.L_x_6101:
[----:B------:R-:W-:Y:S05]  /*12850*/  BSYNC.RECONVERGENT B1 ;  /* 0x0000000000017941 */ /* 0x000fea0003800200 */
.L_x_6100:
        /* <DEDUP_REMOVED lines=45> */
.L_x_6098:
[----:B------:R-:W-:Y:S05]  /*12b30*/  BSYNC.RECONVERGENT B0 ;  /* 0x0000000000007941 */ /* 0x000fea0003800200 */
.L_x_6097:
        /* <DEDUP_REMOVED lines=25> */
.L_x_6104:
        /* <DEDUP_REMOVED lines=13> */
.L_x_6106:
[----:B------:R-:W-:Y:S05]  /*12da0*/  BSYNC.RECONVERGENT B1 ;  /* 0x0000000000017941 */ /* 0x000fea0003800200 */
.L_x_6105:
        /* <DEDUP_REMOVED lines=45> */
.L_x_6103:
[----:B------:R-:W-:Y:S05]  /*13080*/  BSYNC.RECONVERGENT B0 ;  /* 0x0000000000007941 */ /* 0x000fea0003800200 */
.L_x_6102:
        /* <DEDUP_REMOVED lines=22> */
.L_x_6109:
        /* <DEDUP_REMOVED lines=13> */
.L_x_6111:
[----:B------:R-:W-:Y:S05]  /*132c0*/  BSYNC.RECONVERGENT B1 ;  /* 0x0000000000017941 */ /* 0x000fea0003800200 */
.L_x_6110:
        /* <DEDUP_REMOVED lines=45> */
.L_x_6108:
[----:B------:R-:W-:Y:S05]  /*135a0*/  BSYNC.RECONVERGENT B0 ;  /* 0x0000000000007941 */ /* 0x000fea0003800200 */
.L_x_6107:
[----:B------:R-:W-:Y:S01]  /*135b0*/  I2FP.F32.U32 R16, R17 ;  /* 0x0000001100107245 */ /* 0x000fe20000201000 */
[----:B------:R-:W-:Y:S01]  /*135c0*/  HADD2.F32 R17, -RZ, R33.H1_H1 ;  /* 0x30000021ff117230 */ /* 0x000fe20000004100 */
[----:B------:R-:W-:Y:S01]  /*135d0*/  BSSY.RECONVERGENT B0, `(.L_x_6112) ;  /* 0x0000052000007945 */ /* 0x000fe20003800200 */
[----:B------:R-:W-:Y:S02]  /*135e0*/  IMAD.MOV.U32 R85, RZ, RZ, 0x2 ;  /* 0x00000002ff557424 */ /* 0x000fe400078e00ff */
[----:B------:R-:W-:Y:S01]  /*135f0*/  FFMA.FTZ R16, R16, R97, 1.1641532182693481445e-10 ;  /* 0x2f00000010107423 */ /* 0x000fe20000010061 */
[----:B------:R-:W-:-:S04]  /*13600*/  FMUL.FTZ R17, R17, R96 ;  /* 0x0000006011117220 */ /* 0x000fc80000410000 */
[----:B------:R-:W-:-:S04]  /*13610*/  FSETP.GTU.FTZ.AND P2, PT, R16, R89, PT ;  /* 0x000000591000720b */ /* 0x000fc80003f5c000 */
[----:B------:R-:W-:Y:S01]  /*13620*/  FSEL R16, R17, RZ, !P2 ;  /* 0x000000ff11107208 */ /* 0x000fe20005000000 */
[----:B------:R-:W-:-:S04]  /*13630*/  @P1 HADD2.F32 R17, -RZ, R29.H1_H1 ;  /* 0x3000001dff111230 */ /* 0x000fc80000004100 */
[----:B------:R-:W-:Y:S01]  /*13640*/  FADD.FTZ R16, R15, R16 ;  /* 0x000000100f107221 */ /* 0x000fe20000010000 */
[----:B------:R-:W-:Y:S02]  /*13650*/  SEL R15, RZ, 0x1, P2 ;  /* 0x00000001ff0f7807 */ /* 0x000fe40001000000 */
[----:B------:R-:W-:Y:S01]  /*13660*/  ISETP.NE.AND P2, PT, R18, 0x1, PT ;  /* 0x000000011200780c */ /* 0x000fe20003f45270 */
[--C-:B------:R-:W-:Y:S01]  /*13670*/  @P1 FADD.FTZ R128, R17, R16.reuse ;  /* 0x0000001011801221 */ /* 0x100fe20000010000 */
[----:B------:R-:W-:Y:S01]  /*13680*/  @!P1 IMAD.MOV.U32 R128, RZ, RZ, R16 ;  /* 0x000000ffff809224 */ /* 0x000fe200078e0010 */
[----:B------:R-:W-:-:S04]  /*13690*/  MOV R17, R24 ;  /* 0x0000001800117202 */ /* 0x000fc80000000f00 */
        /* <DEDUP_REMOVED lines=10> */
.L_x_6114:
        /* <DEDUP_REMOVED lines=13> */
.L_x_6116:
[----:B------:R-:W-:Y:S05]  /*13810*/  BSYNC.RECONVERGENT B1 ;  /* 0x0000000000017941 */ /* 0x000fea0003800200 */
.L_x_6115:
        /* <DEDUP_REMOVED lines=45> */
.L_x_6113:
[----:B------:R-:W-:Y:S05]  /*13af0*/  BSYNC.RECONVERGENT B0 ;  /* 0x0000000000007941 */ /* 0x000fea0003800200 */
.L_x_6112:
        /* <DEDUP_REMOVED lines=20> */
.L_x_6119:
        /* <DEDUP_REMOVED lines=13> */
.L_x_6121:
[----:B------:R-:W-:Y:S05]  /*13d10*/  BSYNC.RECONVERGENT B1 ;  /* 0x0000000000017941 */ /* 0x000fea0003800200 */
.L_x_6120:
        /* <DEDUP_REMOVED lines=45> */
.L_x_6118:
[----:B------:R-:W-:Y:S05]  /*13ff0*/  BSYNC.RECONVERGENT B0 ;  /* 0x0000000000007941 */ /* 0x000fea0003800200 */
.L_x_6117:
        /* <DEDUP_REMOVED lines=25> */
.L_x_6124:
        /* <DEDUP_REMOVED lines=13> */
.L_x_6126:
[----:B------:R-:W-:Y:S05]  /*14260*/  BSYNC.RECONVERGENT B1 ;  /* 0x0000000000017941 */ /* 0x000fea0003800200 */
.L_x_6125:
        /* <DEDUP_REMOVED lines=45> */
.L_x_6123:
[----:B------:R-:W-:Y:S05]  /*14540*/  BSYNC.RECONVERGENT B0 ;  /* 0x0000000000007941 */ /* 0x000fea0003800200 */
.L_x_6122:
        /* <DEDUP_REMOVED lines=20> */
.L_x_6129:
        /* <DEDUP_REMOVED lines=13> */
.L_x_6131:
[----:B------:R-:W-:Y:S05]  /*14760*/  BSYNC.RECONVERGENT B1 ;  /* 0x0000000000017941 */ /* 0x000fea0003800200 */
.L_x_6130:
        /* <DEDUP_REMOVED lines=45> */
.L_x_6128:
[----:B------:R-:W-:Y:S05]  /*14a40*/  BSYNC.RECONVERGENT B0 ;  /* 0x0000000000007941 */ /* 0x000fea0003800200 */
.L_x_6127:
[----:B------:R-:W-:Y:S01]  /*14a50*/  I2FP.F32.U32 R18, R85 ;  /* 0x0000005500127245 */ /* 0x000fe20000201000 */
[----:B------:R-:W-:Y:S01]  /*14a60*/  HADD2.F32 R85, -RZ, R34.H1_H1 ;  /* 0x30000022ff557230 */ /* 0x000fe20000004100 */
[----:B------:R-:W-:Y:S01]  /*14a70*/  BSSY.RECONVERGENT B0, `(.L_x_6132) ;  /* 0x0000053000007945 */ /* 0x000fe20003800200 */
[----:B------:R-:W-:Y:S02]  /*14a80*/  @P1 HADD2.F32 R130, -RZ, R30.H1_H1 ;  /* 0x3000001eff821230 */ /* 0x000fe40000004100 */
[----:B------:R-:W-:Y:S01]  /*14a90*/  FFMA.FTZ R18, R18, R97, 1.1641532182693481445e-10 ;  /* 0x2f00000012127423 */ /* 0x000fe20000010061 */
[----:B------:R-:W-:Y:S01]  /*14aa0*/  FMUL.FTZ R84, R85, R96 ;  /* 0x0000006055547220 */ /* 0x000fe20000410000 */
[----:B------:R-:W-:-:S03]  /*14ab0*/  MOV R85, R24 ;  /* 0x0000001800557202 */ /* 0x000fc60000000f00 */
[----:B------:R-:W-:-:S04]  /*14ac0*/  FSETP.GTU.FTZ.AND P4, PT, R18, R89, PT ;  /* 0x000000591200720b */ /* 0x000fc80003f9c000 */
[----:B------:R-:W-:Y:S02]  /*14ad0*/  FSEL R84, R84, RZ, !P4 ;  /* 0x000000ff54547208 */ /* 0x000fe40006000000 */
[----:B------:R-:W-:Y:S02]  /*14ae0*/  SEL R18, RZ, 0x1, P4 ;  /* 0x00000001ff127807 */ /* 0x000fe40002000000 */
[----:B------:R-:W-:Y:S01]  /*14af0*/  ISETP.NE.AND P4, PT, R86, 0x1, PT ;  /* 0x000000015600780c */ /* 0x000fe20003f85270 */
[----:B------:R-:W-:Y:S01]  /*14b00*/  FADD.FTZ R17, R17, R84 ;  /* 0x0000005411117221 */ /* 0x000fe20000010000 */
[----:B------:R-:W-:-:S03]  /*14b10*/  IMAD.MOV.U32 R84, RZ, RZ, 0x2 ;  /* 0x00000002ff547424 */ /* 0x000fc600078e00ff */
        /* <DEDUP_REMOVED lines=13> */
.L_x_6134:
        /* <DEDUP_REMOVED lines=13> */
.L_x_6136:
[----:B------:R-:W-:Y:S05]  /*14cc0*/  BSYNC.RECONVERGENT B1 ;  /* 0x0000000000017941 */ /* 0x000fea0003800200 */
.L_x_6135:
        /* <DEDUP_REMOVED lines=45> */
.L_x_6133:
[----:B------:R-:W-:Y:S05]  /*14fa0*/  BSYNC.RECONVERGENT B0 ;  /* 0x0000000000007941 */ /* 0x000fea0003800200 */
.L_x_6132:
        /* <DEDUP_REMOVED lines=20> */
.L_x_6139:
        /* <DEDUP_REMOVED lines=13> */
.L_x_6141:
[----:B------:R-:W-:Y:S05]  /*151c0*/  BSYNC.RECONVERGENT B1 ;  /* 0x0000000000017941 */ /* 0x000fea0003800200 */
.L_x_6140:
        /* <DEDUP_REMOVED lines=45> */
.L_x_6138:
[----:B------:R-:W-:Y:S05]  /*154a0*/  BSYNC.RECONVERGENT B0 ;  /* 0x0000000000007941 */ /* 0x000fea0003800200 */
.L_x_6137:
        /* <DEDUP_REMOVED lines=26> */
.L_x_6144:
        /* <DEDUP_REMOVED lines=13> */
.L_x_6146:
[----:B------:R-:W-:Y:S05]  /*15720*/  BSYNC.RECONVERGENT B1 ;  /* 0x0000000000017941 */ /* 0x000fea0003800200 */
.L_x_6145:
        /* <DEDUP_REMOVED lines=45> */
.L_x_6143:
[----:B------:R-:W-:Y:S05]  /*15a00*/  BSYNC.RECONVERGENT B0 ;  /* 0x0000000000007941 */ /* 0x000fea0003800200 */
.L_x_6142:
        /* <DEDUP_REMOVED lines=20> */
.L_x_6149:
        /* <DEDUP_REMOVED lines=15> */
.L_x_6151:
[----:B------:R-:W-:Y:S05]  /*15c40*/  BSYNC.RECONVERGENT B1 ;  /* 0x0000000000017941 */ /* 0x000fea0003800200 */
.L_x_6150:
        /* <DEDUP_REMOVED lines=45> */
.L_x_6148:
[----:B------:R-:W-:Y:S05]  /*15f20*/  BSYNC.RECONVERGENT B0 ;  /* 0x0000000000007941 */ /* 0x000fea0003800200 */
.L_x_6147:
        /* <DEDUP_REMOVED lines=18> */
.L_x_6071:
        /* <DEDUP_REMOVED lines=16> */
.L_x_6155:
        /* <DEDUP_REMOVED lines=13> */
.L_x_6157:
[----:B------:R-:W-:Y:S05]  /*16220*/  BSYNC.RECONVERGENT B1 ;  /* 0x0000000000017941 */ /* 0x000fea0003800200 */
.L_x_6156:
[----:B------:R-:W-:Y:S01]  /*16230*/  IMAD.WIDE.U32 R124, R2, -0x326172a9, RZ ;  /* 0xcd9e8d57027c7825 */ /* 0x000fe200078e00ff */
[----:B------:R-:W-:Y:S02]  /*16240*/  LOP3.LUT R24, R6, R129, R91, 0x96, !PT ;  /* 0x0000008106187212 */ /* 0x000fe400078e965b */
[----:B------:R-:W-:Y:S02]  /*16250*/  IADD3 R23, PT, PT, R91, -0x4498517b, RZ ;  /* 0xbb67ae855b177810 */ /* 0x000fe40007ffe0ff */
[----:B--2---:R-:W-:Y:S01]  /*16260*/  LOP3.LUT R130, R5, R125, R90, 0x96, !PT ;  /* 0x0000007d05827212 */ /* 0x004fe200078e965a */
        /* <DEDUP_REMOVED lines=40> */
.L_x_6154:
[----:B------:R-:W-:Y:S05]  /*164f0*/  BSYNC.RECONVERGENT B0 ;  /* 0x0000000000007941 */ /* 0x000fea0003800200 */
.L_x_6153:
[----:B------:R-:W-:Y:S01]  /*16500*/  I2FP.F32.U32 R124, R124 ;  /* 0x0000007c007c7245 */ /* 0x000fe20000201000 */
[----:B-----5:R-:W-:Y:S01]  /*16510*/  HADD2.F32 R125, -RZ, R84.H0_H0 ;  /* 0x20000054ff7d7230 */ /* 0x020fe20000004100 */
[----:B------:R-:W-:Y:S01]  /*16520*/  ISETP.NE.AND P3, PT, R128, 0x1, PT ;  /* 0x000000018000780c */ /* 0x000fe20003f65270 */
[----:B------:R-:W-:Y:S01]  /*16530*/  @P1 HADD2.F32 R127, -RZ, R28.H0_H0 ;  /* 0x2000001cff7f1230 */ /* 0x000fe20000004100 */
[----:B------:R-:W-:Y:S01]  /*16540*/  LOP3.LUT R10, R10, 0xffffffef, RZ, 0xc0, !PT ;  /* 0xffffffef0a0a7812 */ /* 0x000fe200078ec0ff */
[----:B------:R-:W-:Y:S01]  /*16550*/  FFMA.FTZ R124, R124, R97, 1.1641532182693481445e-10 ;  /* 0x2f0000007c7c7423 */ /* 0x000fe20000010061 */
[----:B------:R-:W-:Y:S01]  /*16560*/  FMUL.FTZ R125, R125, R96 ;  /* 0x000000607d7d7220 */ /* 0x000fe20000410000 */
[----:B------:R-:W-:Y:S01]  /*16570*/  BSSY.RECONVERGENT B0, `(.L_x_6158) ;  /* 0x000004d000007945 */ /* 0x000fe20003800200 */
[----:B------:R-:W-:Y:S02]  /*16580*/  IMAD.MOV.U32 R129, RZ, RZ, 0x2 ;  /* 0x00000002ff817424 */ /* 0x000fe400078e00ff */
[----:B------:R-:W-:-:S04]  /*16590*/  FSETP.GTU.FTZ.AND P2, PT, R124, R89, PT ;  /* 0x000000597c00720b */ /* 0x000fc80003f5c000 */
[----:B------:R-:W-:Y:S02]  /*165a0*/  FSEL R124, R125, RZ, !P2 ;  /* 0x000000ff7d7c7208 */ /* 0x000fe40005000000 */
[----:B------:R-:W-:Y:S02]  /*165b0*/  PLOP3.LUT P2, PT, P2, PT, PT, 0x8, 0x80 ;  /* 0x000000000080781c */ /* 0x000fe4000174e170 */
[----:B------:R-:W-:Y:S01]  /*165c0*/  MOV R125, R24 ;  /* 0x00000018007d7202 */ /* 0x000fe20000000f00 */
[----:B------:R-:W-:-:S05]  /*165d0*/  @P1 FADD.FTZ R124, R127, R124 ;  /* 0x0000007c7f7c1221 */ /* 0x000fca0000010000 */
[----:B--2---:R-:W-:-:S05]  /*165e0*/  F2FP.F16.F32.PACK_AB R131, RZ, R124 ;  /* 0x0000007cff83723e */ /* 0x004fca00000000ff */
        /* <DEDUP_REMOVED lines=10> */
.L_x_6160:
        /* <DEDUP_REMOVED lines=13> */
.L_x_6162:
[----:B------:R-:W-:Y:S05]  /*16760*/  BSYNC.RECONVERGENT B1 ;  /* 0x0000000000017941 */ /* 0x000fea0003800200 */
.L_x_6161:
        /* <DEDUP_REMOVED lines=45> */
.L_x_6159:
[----:B------:R-:W-:Y:S05]  /*16a40*/  BSYNC.RECONVERGENT B0 ;  /* 0x0000000000007941 */ /* 0x000fea0003800200 */
.L_x_6158:
        /* <DEDUP_REMOVED lines=8> */
[----:B------:R-:W-:Y:S02]  /*16ad0*/  IMAD.MOV.U32 R84, RZ, RZ, R24 ;  /* 0x000000ffff547224 */ /* 0x000fe400078e0018 */
[----:B------:R-:W-:-:S04]  /*16ae0*/  FSETP.GTU.FTZ.AND P2, PT, R126, R89, PT ;  /* 0x000000597e00720b */ /* 0x000fc80003f5c000 */
[----:B------:R-:W-:Y:S02]  /*16af0*/  FSEL R126, R125, RZ, !P2 ;  /* 0x000000ff7d7e7208 */ /* 0x000fe40005000000 */
[----:B------:R-:W-:-:S03]  /*16b00*/  PLOP3.LUT P2, PT, P2, PT, PT, 0x8, 0x80 ;  /* 0x000000000080781c */ /* 0x000fc6000174e170 */
[----:B------:R-:W-:Y:S01]  /*16b10*/  @P1 FADD.FTZ R126, R127, R126 ;  /* 0x0000007e7f7e1221 */ /* 0x000fe20000010000 */
[----:B------:R-:W-:-:S04]  /*16b20*/  HFMA2 R127, -RZ, RZ, 0, 1.1920928955078125e-07 ;  /* 0x00000002ff7f7431 */ /* 0x000fc800000001ff */
        /* <DEDUP_REMOVED lines=11> */
.L_x_6165:
        /* <DEDUP_REMOVED lines=13> */
.L_x_6167:
[----:B------:R-:W-:Y:S05]  /*16cb0*/  BSYNC.RECONVERGENT B1 ;  /* 0x0000000000017941 */ /* 0x000fea0003800200 */
.L_x_6166:
        /* <DEDUP_REMOVED lines=45> */
.L_x_6164:
[----:B------:R-:W-:Y:S05]  /*16f90*/  BSYNC.RECONVERGENT B0 ;  /* 0x0000000000007941 */ /* 0x000fea0003800200 */
.L_x_6163:
        /* <DEDUP_REMOVED lines=25> */
.L_x_6170:
        /* <DEDUP_REMOVED lines=13> */
.L_x_6172:
[----:B------:R-:W-:Y:S05]  /*17200*/  BSYNC.RECONVERGENT B1 ;  /* 0x0000000000017941 */ /* 0x000fea0003800200 */
.L_x_6171:
        /* <DEDUP_REMOVED lines=45> */
.L_x_6169:
[----:B------:R-:W-:Y:S05]  /*174e0*/  BSYNC.RECONVERGENT B0 ;  /* 0x0000000000007941 */ /* 0x000fea0003800200 */
.L_x_6168:
        /* <DEDUP_REMOVED lines=25> */
.L_x_6175:
        /* <DEDUP_REMOVED lines=13> */
.L_x_6177:
[----:B------:R-:W-:Y:S05]  /*17750*/  BSYNC.RECONVERGENT B1 ;  /* 0x0000000000017941 */ /* 0x000fea0003800200 */
.L_x_6176:
        /* <DEDUP_REMOVED lines=45> */
.L_x_6174:
[----:B------:R-:W-:Y:S05]  /*17a30*/  BSYNC.RECONVERGENT B0 ;  /* 0x0000000000007941 */ /* 0x000fea0003800200 */
.L_x_6173:
        /* <DEDUP_REMOVED lines=8> */
[----:B------:R-:W-:-:S03]  /*17ac0*/  @P1 HADD2.F32 R84, -RZ, R30.H0_H0 ;  /* 0x2000001eff541230 */ /* 0x000fc60000004100 */
        /* <DEDUP_REMOVED lines=14> */
.L_x_6180:
        /* <DEDUP_REMOVED lines=13> */
.L_x_6182:
[----:B------:R-:W-:Y:S05]  /*17c80*/  BSYNC.RECONVERGENT B1 ;  /* 0x0000000000017941 */ /* 0x000fea0003800200 */
.L_x_6181:
        /* <DEDUP_REMOVED lines=45> */
.L_x_6179:
[----:B------:R-:W-:Y:S05]  /*17f60*/  BSYNC.RECONVERGENT B0 ;  /* 0x0000000000007941 */ /* 0x000fea0003800200 */
.L_x_6178:
        /* <DEDUP_REMOVED lines=23> */
.L_x_6185:
        /* <DEDUP_REMOVED lines=13> */
.L_x_6187:
[----:B------:R-:W-:Y:S05]  /*181b0*/  BSYNC.RECONVERGENT B1 ;  /* 0x0000000000017941 */ /* 0x000fea0003800200 */
.L_x_6186:
        /* <DEDUP_REMOVED lines=45> */
.L_x_6184:
[----:B------:R-:W-:Y:S05]  /*18490*/  BSYNC.RECONVERGENT B0 ;  /* 0x0000000000007941 */ /* 0x000fea0003800200 */
.L_x_6183:
        /* <DEDUP_REMOVED lines=23> */
.L_x_6190:
        /* <DEDUP_REMOVED lines=13> */
.L_x_6192:
[----:B------:R-:W-:Y:S05]  /*186e0*/  BSYNC.RECONVERGENT B1 ;  /* 0x0000000000017941 */ /* 0x000fea0003800200 */
.L_x_6191:
        /* <DEDUP_REMOVED lines=45> */
.L_x_6189:
[----:B------:R-:W-:Y:S05]  /*189c0*/  BSYNC.RECONVERGENT B0 ;  /* 0x0000000000007941 */ /* 0x000fea0003800200 */
.L_x_6188:
        /* <DEDUP_REMOVED lines=14> */
.L_x_6152:
        /* <DEDUP_REMOVED lines=47> */
.L_x_6193:
        /* <DEDUP_REMOVED lines=20> */
.L_x_6197:
        /* <DEDUP_REMOVED lines=13> */
.L_x_6199:
[----:B------:R-:W-:Y:S05]  /*18fb0*/  BSYNC.RECONVERGENT B1 ;  /* 0x0000000000017941 */ /* 0x000fea0003800200 */
.L_x_6198:
        /* <DEDUP_REMOVED lines=44> */
.L_x_6196:
[----:B------:R-:W-:Y:S05]  /*19280*/  BSYNC.RECONVERGENT B0 ;  /* 0x0000000000007941 */ /* 0x000fea0003800200 */
.L_x_6195:
[----:B------:R-:W-:Y:S01]  /*19290*/  I2FP.F32.U32 R12, R12 ;  /* 0x0000000c000c7245 */ /* 0x000fe20000201000 */
[----:B-----5:R-:W-:Y:S01]  /*192a0*/  HADD2.F32 R13, -RZ, R84.H0_H0 ;  /* 0x20000054ff0d7230 */ /* 0x020fe20000004100 */
        /* <DEDUP_REMOVED lines=20> */
.L_x_6202:
        /* <DEDUP_REMOVED lines=13> */
.L_x_6204:
[----:B------:R-:W-:Y:S05]  /*194c0*/  BSYNC.RECONVERGENT B1 ;  /* 0x0000000000017941 */ /* 0x000fea0003800200 */
.L_x_6203:
        /* <DEDUP_REMOVED lines=45> */
.L_x_6201:
[----:B------:R-:W-:Y:S05]  /*197a0*/  BSYNC.RECONVERGENT B0 ;  /* 0x0000000000007941 */ /* 0x000fea0003800200 */
.L_x_6200:
        /* <DEDUP_REMOVED lines=15> */
[----:B-1----:R-:W-:Y:S01]  /*198a0*/  F2FP.F16.F32.PACK_AB R142, RZ, R133 ;  /* 0x00000085ff8e723e */ /* 0x002fe200000000ff */
        /* <DEDUP_REMOVED lines=9> */
.L_x_6207:
        /* <DEDUP_REMOVED lines=13> */
.L_x_6209:
[----:B------:R-:W-:Y:S05]  /*19a10*/  BSYNC.RECONVERGENT B1 ;  /* 0x0000000000017941 */ /* 0x000fea0003800200 */
.L_x_6208:
        /* <DEDUP_REMOVED lines=45> */
.L_x_6206:
[----:B------:R-:W-:Y:S05]  /*19cf0*/  BSYNC.RECONVERGENT B0 ;  /* 0x0000000000007941 */ /* 0x000fea0003800200 */
.L_x_6205:
        /* <DEDUP_REMOVED lines=22> */
.L_x_6212:
        /* <DEDUP_REMOVED lines=13> */
.L_x_6214:
[----:B------:R-:W-:Y:S05]  /*19f30*/  BSYNC.RECONVERGENT B1 ;  /* 0x0000000000017941 */ /* 0x000fea0003800200 */
.L_x_6213:
        /* <DEDUP_REMOVED lines=45> */
.L_x_6211:
[----:B------:R-:W-:Y:S05]  /*1a210*/  BSYNC.RECONVERGENT B0 ;  /* 0x0000000000007941 */ /* 0x000fea0003800200 */
.L_x_6210:
        /* <DEDUP_REMOVED lines=25> */
.L_x_6217:
        /* <DEDUP_REMOVED lines=13> */
.L_x_6219:
[----:B------:R-:W-:Y:S05]  /*1a480*/  BSYNC.RECONVERGENT B1 ;  /* 0x0000000000017941 */ /* 0x000fea0003800200 */
.L_x_6218:
        /* <DEDUP_REMOVED lines=45> */
.L_x_6216:
[----:B------:R-:W-:Y:S05]  /*1a760*/  BSYNC.RECONVERGENT B0 ;  /* 0x0000000000007941 */ /* 0x000fea0003800200 */
.L_x_6215:
        /* <DEDUP_REMOVED lines=22> */
.L_x_6222:
        /* <DEDUP_REMOVED lines=13> */
.L_x_6224:
[----:B------:R-:W-:Y:S05]  /*1a9a0*/  BSYNC.RECONVERGENT B1 ;  /* 0x0000000000017941 */ /* 0x000fea0003800200 */
.L_x_6223:
        /* <DEDUP_REMOVED lines=45> */
.L_x_6221:
[----:B------:R-:W-:Y:S05]  /*1ac80*/  BSYNC.RECONVERGENT B0 ;  /* 0x0000000000007941 */ /* 0x000fea0003800200 */
.L_x_6220:
        /* <DEDUP_REMOVED lines=25> */
.L_x_6227:
        /* <DEDUP_REMOVED lines=13> */
.L_x_6229:
[----:B------:R-:W-:Y:S05]  /*1aef0*/  BSYNC.RECONVERGENT B1 ;  /* 0x0000000000017941 */ /* 0x000fea0003800200 */
.L_x_6228:
        /* <DEDUP_REMOVED lines=45> */
.L_x_6226:
[----:B------:R-:W-:Y:S05]  /*1b1d0*/  BSYNC.RECONVERGENT B0 ;  /* 0x0000000000007941 */ /* 0x000fea0003800200 */
.L_x_6225:
        /* <DEDUP_REMOVED lines=22> */
.L_x_6232:
        /* <DEDUP_REMOVED lines=13> */
.L_x_6234:
[----:B------:R-:W-:Y:S05]  /*1b410*/  BSYNC.RECONVERGENT B1 ;  /* 0x0000000000017941 */ /* 0x000fea0003800200 */
.L_x_6233:
        /* <DEDUP_REMOVED lines=45> */
.L_x_6231:
[----:B------:R-:W-:Y:S05]  /*1b6f0*/  BSYNC.RECONVERGENT B0 ;  /* 0x0000000000007941 */ /* 0x000fea0003800200 */
.L_x_6230:
        /* <DEDUP_REMOVED lines=8> */
[----:B------:R-:W-:Y:S01]  /*1b780*/  FSEL R16, R17, RZ, !P2 ;  /* 0x000000ff11107208 */ /* 0x000fe20005000000 */
[----:B------:R-:W-:-:S04]  /*1b790*/  IMAD.MOV.U32 R17, RZ, RZ, R24 ;  /* 0x000000ffff117224 */ /* 0x000fc800078e0018 */
[----:B------:R-:W-:Y:S01]  /*1b7a0*/  FADD.FTZ R16, R15, R16 ;  /* 0x000000100f107221 */ /* 0x000fe20000010000 */
[----:B------:R-:W-:Y:S02]  /*1b7b0*/  SEL R15, RZ, 0x1, P2 ;  /* 0x00000001ff0f7807 */ /* 0x000fe40001000000 */
[----:B------:R-:W-:Y:S01]  /*1b7c0*/  ISETP.NE.AND P2, PT, R18, 0x1, PT ;  /* 0x000000011200780c */ /* 0x000fe20003f45270 */
[----:B------:R-:W-:Y:S01]  /*1b7d0*/  @P1 FADD.FTZ R137, R137, R16 ;  /* 0x0000001089891221 */ /* 0x000fe20000010000 */
[----:B------:R-:W-:-:S04]  /*1b7e0*/  @!P1 MOV R137, R16 ;  /* 0x0000001000899202 */ /* 0x000fc80000000f00 */
        /* <DEDUP_REMOVED lines=10> */
.L_x_6237:
        /* <DEDUP_REMOVED lines=13> */
.L_x_6239:
[----:B------:R-:W-:Y:S05]  /*1b960*/  BSYNC.RECONVERGENT B1 ;  /* 0x0000000000017941 */ /* 0x000fea0003800200 */
.L_x_6238:
        /* <DEDUP_REMOVED lines=45> */
.L_x_6236:
[----:B------:R-:W-:Y:S05]  /*1bc40*/  BSYNC.RECONVERGENT B0 ;  /* 0x0000000000007941 */ /* 0x000fea0003800200 */
.L_x_6235:
        /* <DEDUP_REMOVED lines=20> */
.L_x_6242:
        /* <DEDUP_REMOVED lines=13> */
.L_x_6244:
[----:B------:R-:W-:Y:S05]  /*1be60*/  BSYNC.RECONVERGENT B1 ;  /* 0x0000000000017941 */ /* 0x000fea0003800200 */
.L_x_6243:
        /* <DEDUP_REMOVED lines=45> */
.L_x_6241:
[----:B------:R-:W-:Y:S05]  /*1c140*/  BSYNC.RECONVERGENT B0 ;  /* 0x0000000000007941 */ /* 0x000fea0003800200 */
.L_x_6240:
        /* <DEDUP_REMOVED lines=25> */
.L_x_6247:
        /* <DEDUP_REMOVED lines=13> */
.L_x_6249:
[----:B------:R-:W-:Y:S05]  /*1c3b0*/  BSYNC.RECONVERGENT B1 ;  /* 0x0000000000017941 */ /* 0x000fea0003800200 */
.L_x_6248:
[----:B------:R-:W-:Y:S01]  /*1c3c0*/  IMAD.WIDE.U32 R138, R2, -0x326172a9, RZ ;  /* 0xcd9e8d57028a7825 */ /* 0x000fe200078e00ff */
[----:B------:R-:W-:Y:S02]  /*1c3d0*/  LOP3.LUT R24, R6, R141, R91, 0x96, !PT ;  /* 0x0000008d06187212 */ /* 0x000fe400078e965b */
[C---:B------:R-:W-:Y:S01]  /*1c3e0*/  IADD3 R23, PT, PT, R91.reuse, 0x76cf5d0a, RZ ;  /* 0x76cf5d0a5b177810 */ /* 0x040fe20007ffe0ff */
        /* <DEDUP_REMOVED lines=42> */
.L_x_6246:
[----:B------:R-:W-:Y:S05]  /*1c690*/  BSYNC.RECONVERGENT B0 ;  /* 0x0000000000007941 */ /* 0x000fea0003800200 */
.L_x_6245:
        /* <DEDUP_REMOVED lines=20> */
.L_x_6252:
        /* <DEDUP_REMOVED lines=13> */
.L_x_6254:
[----:B------:R-:W-:Y:S05]  /*1c8b0*/  BSYNC.RECONVERGENT B1 ;  /* 0x0000000000017941 */ /* 0x000fea0003800200 */
.L_x_6253:
        /* <DEDUP_REMOVED lines=45> */
.L_x_6251:
[----:B------:R-:W-:Y:S05]  /*1cb90*/  BSYNC.RECONVERGENT B0 ;  /* 0x0000000000007941 */ /* 0x000fea0003800200 */
.L_x_6250:
        /* <DEDUP_REMOVED lines=26> */
.L_x_6257:
        /* <DEDUP_REMOVED lines=13> */
.L_x_6259:
[----:B------:R-:W-:Y:S05]  /*1ce10*/  BSYNC.RECONVERGENT B1 ;  /* 0x0000000000017941 */ /* 0x000fea0003800200 */
.L_x_6258:
        /* <DEDUP_REMOVED lines=45> */
.L_x_6256:
[----:B------:R-:W-:Y:S05]  /*1d0f0*/  BSYNC.RECONVERGENT B0 ;  /* 0x0000000000007941 */ /* 0x000fea0003800200 */
.L_x_6255:
        /* <DEDUP_REMOVED lines=20> */
.L_x_6262:
        /* <DEDUP_REMOVED lines=13> */
.L_x_6264:
[----:B------:R-:W-:Y:S05]  /*1d310*/  BSYNC.RECONVERGENT B1 ;  /* 0x0000000000017941 */ /* 0x000fea0003800200 */
.L_x_6263:
        /* <DEDUP_REMOVED lines=45> */
.L_x_6261:
[----:B------:R-:W-:Y:S05]  /*1d5f0*/  BSYNC.RECONVERGENT B0 ;  /* 0x0000000000007941 */ /* 0x000fea0003800200 */
.L_x_6260:
        /* <DEDUP_REMOVED lines=26> */
.L_x_6267:
        /* <DEDUP_REMOVED lines=13> */
.L_x_6269:
[----:B------:R-:W-:Y:S05]  /*1d870*/  BSYNC.RECONVERGENT B1 ;  /* 0x0000000000017941 */ /* 0x000fea0003800200 */
.L_x_6268:
        /* <DEDUP_REMOVED lines=45> */
.L_x_6266:
[----:B------:R-:W-:Y:S05]  /*1db50*/  BSYNC.RECONVERGENT B0 ;  /* 0x0000000000007941 */ /* 0x000fea0003800200 */
.L_x_6265:
        /* <DEDUP_REMOVED lines=20> */
.L_x_6272:
        /* <DEDUP_REMOVED lines=15> */
.L_x_6274:
[----:B------:R-:W-:Y:S05]  /*1dd90*/  BSYNC.RECONVERGENT B1 ;  /* 0x0000000000017941 */ /* 0x000fea0003800200 */
.L_x_6273:
        /* <DEDUP_REMOVED lines=45> */
.L_x_6271:
[----:B------:R-:W-:Y:S05]  /*1e070*/  BSYNC.RECONVERGENT B0 ;  /* 0x0000000000007941 */ /* 0x000fea0003800200 */
.L_x_6270:
        /* <DEDUP_REMOVED lines=18> */
.L_x_6194:
        /* <DEDUP_REMOVED lines=16> */
.L_x_6278:
        /* <DEDUP_REMOVED lines=13> */
.L_x_6280:
[----:B------:R-:W-:Y:S05]  /*1e370*/  BSYNC.RECONVERGENT B1 ;  /* 0x0000000000017941 */ /* 0x000fea0003800200 */
.L_x_6279:
[----:B------:R-:W-:Y:S01]  /*1e380*/  IMAD.WIDE.U32 R134, R2, -0x326172a9, RZ ;  /* 0xcd9e8d5702867825 */ /* 0x000fe200078e00ff */
[----:B------:R-:W-:-:S03]  /*1e390*/  LOP3.LUT R24, R6, R137, R91, 0x96, !PT ;  /* 0x0000008906187212 */ /* 0x000fc600078e965b */
[----:B------:R-:W-:Y:S01]  /*1e3a0*/  VIADD R23, R91, 0xbb67ae85 ;  /* 0xbb67ae855b177836 */ /* 0x000fe20000000000 */
[----:B-1----:R-:W-:Y:S01]  /*1e3b0*/  LOP3.LUT R138, R5, R135, R90, 0x96, !PT ;  /* 0x00000087058a7212 */ /* 0x002fe200078e965a */
        /* <DEDUP_REMOVED lines=40> */
.L_x_6277:
[----:B------:R-:W-:Y:S05]  /*1e640*/  BSYNC.RECONVERGENT B0 ;  /* 0x0000000000007941 */ /* 0x000fea0003800200 */
.L_x_6276:
        /* <DEDUP_REMOVED lines=25> */
.L_x_6283:
[----:B------:R-:W-:Y:S01]  /*1e7e0*/  VIADD R4, R4, 0x1 ;  /* 0x0000000104047836 */ /* 0x000fe20000000000 */
[----:B------:R-:W-:Y:S03]  /*1e7f0*/  BSSY.RECONVERGENT B1, `(.L_x_6284) ;  /* 0x000000c000017945 */ /* 0x000fe60003800200 */
[C---:B-1----:R-:W-:Y:S01]  /*1e800*/  IMAD.WIDE.U32 R138, R4.reuse, -0x2daee0ad, RZ ;  /* 0xd2511f53048a7825 */ /* 0x042fe200078e00ff */
        /* <DEDUP_REMOVED lines=10> */
.L_x_6285:
[----:B------:R-:W-:Y:S05]  /*1e8b0*/  BSYNC.RECONVERGENT B1 ;  /* 0x0000000000017941 */ /* 0x000fea0003800200 */
.L_x_6284:
        /* <DEDUP_REMOVED lines=45> */
.L_x_6282:
[----:B------:R-:W-:Y:S05]  /*1eb90*/  BSYNC.RECONVERGENT B0 ;  /* 0x0000000000007941 */ /* 0x000fea0003800200 */
.L_x_6281:
        /* <DEDUP_REMOVED lines=25> */
.L_x_6288:
[----:B------:R-:W-:Y:S01]  /*1ed30*/  VIADD R4, R4, 0x1 ;  /* 0x0000000104047836 */ /* 0x000fe20000000000 */
[----:B------:R-:W-:Y:S03]  /*1ed40*/  BSSY.RECONVERGENT B1, `(.L_x_6289) ;  /* 0x000000c000017945 */ /* 0x000fe60003800200 */
[C---:B-1----:R-:W-:Y:S01]  /*1ed50*/  IMAD.WIDE.U32 R140, R4.reuse, -0x2daee0ad, RZ ;  /* 0xd2511f53048c7825 */ /* 0x042fe200078e00ff */
        /* <DEDUP_REMOVED lines=10> */
.L_x_6290:
[----:B------:R-:W-:Y:S05]  /*1ee00*/  BSYNC.RECONVERGENT B1 ;  /* 0x0000000000017941 */ /* 0x000fea0003800200 */
.L_x_6289:
        /* <DEDUP_REMOVED lines=45> */
.L_x_6287:
[----:B------:R-:W-:Y:S05]  /*1f0e0*/  BSYNC.RECONVERGENT B0 ;  /* 0x0000000000007941 */ /* 0x000fea0003800200 */
.L_x_6286:
[----:B------:R-:W-:Y:S01]  /*1f0f0*/  I2FP.F32.U32 R84, R84 ;  /* 0x0000005400547245 */ /* 0x000fe20000201000 */
[----:B------:R-:W-:Y:S01]  /*1f100*/  HADD2.F32 R137, -RZ, R85.H0_H0 ;  /* 0x20000055ff897230 */ /* 0x000fe20000004100 */
[----:B------:R-:W-:Y:S01]  /*1f110*/  ISETP.NE.AND P3, PT, R136, 0x1, PT ;  /* 0x000000018800780c */ /* 0x000fe20003f65270 */
[----:B-1----:R-:W-:Y:S01]  /*1f120*/  @P1 HADD2.F32 R139, -RZ, R29.H0_H0 ;  /* 0x2000001dff8b1230 */ /* 0x002fe20000004100 */
[----:B------:R-:W-:Y:S01]  /*1f130*/  LOP3.LUT R10, R10, 0xfffffffb, RZ, 0xc0, !PT ;  /* 0xfffffffb0a0a7812 */ /* 0x000fe200078ec0ff */
[----:B------:R-:W-:Y:S01]  /*1f140*/  FFMA.FTZ R84, R84, R97, 1.1641532182693481445e-10 ;  /* 0x2f00000054547423 */ /* 0x000fe20000010061 */
[----:B------:R-:W-:Y:S01]  /*1f150*/  FMUL.FTZ R137, R137, R96 ;  /* 0x0000006089897220 */ /* 0x000fe20000410000 */
[----:B------:R-:W-:Y:S01]  /*1f160*/  BSSY.RECONVERGENT B0, `(.L_x_6291) ;  /* 0x000004d000007945 */ /* 0x000fe20003800200 */
[----:B------:R-:W-:Y:S02]  /*1f170*/  HFMA2 R138, -RZ, RZ, 0, 1.1920928955078125e-07 ;  /* 0x00000002ff8a7431 */ /* 0x000fe400000001ff */
        /* <DEDUP_REMOVED lines=16> */
.L_x_6293:
        /* <DEDUP_REMOVED lines=13> */
.L_x_6295:
[----:B------:R-:W-:Y:S05]  /*1f350*/  BSYNC.RECONVERGENT B1 ;  /* 0x0000000000017941 */ /* 0x000fea0003800200 */
.L_x_6294:
        /* <DEDUP_REMOVED lines=45> */
.L_x_6292:
[----:B------:R-:W-:Y:S05]  /*1f630*/  BSYNC.RECONVERGENT B0 ;  /* 0x0000000000007941 */ /* 0x000fea0003800200 */
.L_x_6291:
        /* <DEDUP_REMOVED lines=25> */
.L_x_6298:
        /* <DEDUP_REMOVED lines=13> */
.L_x_6300:
[----:B------:R-:W-:Y:S05]  /*1f8a0*/  BSYNC.RECONVERGENT B1 ;  /* 0x0000000000017941 */ /* 0x000fea0003800200 */
.L_x_6299:
        /* <DEDUP_REMOVED lines=45> */
.L_x_6297:
[----:B------:R-:W-:Y:S05]  /*1fb80*/  BSYNC.RECONVERGENT B0 ;  /* 0x0000000000007941 */ /* 0x000fea0003800200 */
.L_x_6296:
        /* <DEDUP_REMOVED lines=23> */
.L_x_6303:
        /* <DEDUP_REMOVED lines=13> */
.L_x_6305:
[----:B------:R-:W-:Y:S05]  /*1fdd0*/  BSYNC.RECONVERGENT B1 ;  /* 0x0000000000017941 */ /* 0x000fea0003800200 */
.L_x_6304:
        /* <DEDUP_REMOVED lines=45> */
.L_x_6302:
[----:B------:R-:W-:Y:S05]  /*200b0*/  BSYNC.RECONVERGENT B0 ;  /* 0x0000000000007941 */ /* 0x000fea0003800200 */
.L_x_6301:
        /* <DEDUP_REMOVED lines=23> */
.L_x_6308:
        /* <DEDUP_REMOVED lines=13> */
.L_x_6310:
[----:B------:R-:W-:Y:S05]  /*20300*/  BSYNC.RECONVERGENT B1 ;  /* 0x0000000000017941 */ /* 0x000fea0003800200 */
.L_x_6309:
        /* <DEDUP_REMOVED lines=45> */
.L_x_6307:
[----:B------:R-:W-:Y:S05]  /*205e0*/  BSYNC.RECONVERGENT B0 ;  /* 0x0000000000007941 */ /* 0x000fea0003800200 */
.L_x_6306:
        /* <DEDUP_REMOVED lines=23> */
.L_x_6313:
        /* <DEDUP_REMOVED lines=13> */
.L_x_6315:
[----:B------:R-:W-:Y:S05]  /*20830*/  BSYNC.RECONVERGENT B1 ;  /* 0x0000000000017941 */ /* 0x000fea0003800200 */
.L_x_6314:
        /* <DEDUP_REMOVED lines=45> */
.L_x_6312:
[----:B------:R-:W-:Y:S05]  /*20b10*/  BSYNC.RECONVERGENT B0 ;  /* 0x0000000000007941 */ /* 0x000fea0003800200 */
.L_x_6311:
        /* <DEDUP_REMOVED lines=14> */
.L_x_6275:
        /* <DEDUP_REMOVED lines=17> */
[----:B------:R-:W-:Y:S01]  /*20d10*/  SEL R143, RZ, 0x1, !P2 ;  /* 0x00000001ff8f7807 */ /* 0x000fe20005000000 */
[----:B-1----:R-:W-:Y:S01]  /*20d20*/  IMAD.WIDE.U32 R84, R131, 0x8, R94 ;  /* 0x0000000883547825 */ /* 0x002fe200078e005e */
[----:B------:R-:W-:-:S02]  /*20d30*/  SEL R151, RZ, 0x1, !P6 ;  /* 0x00000001ff977807 */ /* 0x000fc40007000000 */
[----:B------:R-:W-:Y:S01]  /*20d40*/  LOP3.LUT R143, R150, R143, RZ, 0xfc, !PT ;  /* 0x0000008f968f7212 */ /* 0x000fe200078efcff */
[----:B0-----:R-:W-:Y:S01]  /*20d50*/  @P0 IMAD.WIDE.U32 R148, R141, 0x10, R148 ;  /* 0x000000108d940825 */ /* 0x001fe200078e0094 */
[----:B------:R-:W-:-:S03]  /*20d60*/  LOP3.LUT R142, R142, R151, RZ, 0xfc, !PT ;  /* 0x000000978e8e7212 */ /* 0x000fc600078efcff */
[C---:B------:R-:W-:Y:S02]  /*20d70*/  IMAD.WIDE.U32 R150, R141.reuse, 0x10, R98 ;  /* 0x000000108d967825 */ /* 0x040fe400078e0062 */
[----:B------:R0:W-:Y:S02]  /*20d80*/  STG.E.64 desc[UR6][R84.64], R142 ;  /* 0x0000008e54007986 */ /* 0x0001e4000c101b06 */
[----:B--2---:R-:W-:Y:S01]  /*20d90*/  @P1 IMAD.WIDE.U32 R146, R141, 0x10, R146 ;  /* 0x000000108d921825 */ /* 0x004fe200078e0092 */
[----:B------:R-:W-:Y:S06]  /*20da0*/  @!P0 BRA `(.L_x_6316) ;  /* 0x0000000000508947 */ /* 0x000fec0003800000 */
[----:B0-----:R-:W-:Y:S02]  /*20db0*/  SHF.L.U32 R84, R18, 0x10, RZ ;  /* 0x0000001012547819 */ /* 0x001fe400000006ff */
[----:B------:R-:W-:Y:S02]  /*20dc0*/  LOP3.LUT R86, R19, 0xffff, RZ, 0xc0, !PT ;  /* 0x0000ffff13567812 */ /* 0x000fe400078ec0ff */
[----:B------:R-:W-:Y:S02]  /*20dd0*/  LOP3.LUT R87, R84, 0xff0000, RZ, 0xc0, !PT ;  /* 0x00ff000054577812 */ /* 0x000fe400078ec0ff */
[----:B------:R-:W0:Y:S01]  /*20de0*/  LDC.64 R84, c[0x0][0x3b8] ;  /* 0x0000ee00ff547b82 */ /* 0x000e220000000a00 */
        /* <DEDUP_REMOVED lines=11> */
[----:B------:R-:W-:Y:S01]  /*20ea0*/  LOP3.LUT R143, R86, R144, R142, 0xfe, !PT ;  /* 0x00000090568f7212 */ /* 0x000fe200078efe8e */
[----:B0-----:R-:W-:Y:S01]  /*20eb0*/  IMAD.WIDE.U32 R84, R131, 0x8, R84 ;  /* 0x0000000883547825 */ /* 0x001fe200078e0054 */
[----:B------:R-:W-:Y:S02]  /*20ec0*/  LOP3.LUT R87, R155, R87, RZ, 0xfc, !PT ;  /* 0x000000579b577212 */ /* 0x000fe400078efcff */
[----:B------:R-:W-:-:S05]  /*20ed0*/  LOP3.LUT R86, R143, 0xff, R12, 0xf8, !PT ;  /* 0x000000ff8f567812 */ /* 0x000fca00078ef80c */
[----:B------:R1:W-:Y:S02]  /*20ee0*/  STG.E.64 desc[UR6][R84.64], R86 ;  /* 0x0000005654007986 */ /* 0x0003e4000c101b06 */
.L_x_6316:
        /* <DEDUP_REMOVED lines=20> */
.L_x_6320:
        /* <DEDUP_REMOVED lines=13> */
.L_x_6322:
[----:B------:R-:W-:Y:S05]  /*21100*/  BSYNC.RECONVERGENT B1 ;  /* 0x0000000000017941 */ /* 0x000fea0003800200 */
.L_x_6321:
        /* <DEDUP_REMOVED lines=44> */
.L_x_6319:
[----:B------:R-:W-:Y:S05]  /*213d0*/  BSYNC.RECONVERGENT B0 ;  /* 0x0000000000007941 */ /* 0x000fea0003800200 */
.L_x_6318:
        /* <DEDUP_REMOVED lines=22> */
.L_x_6325:
        /* <DEDUP_REMOVED lines=13> */
.L_x_6327:
[----:B------:R-:W-:Y:S05]  /*21610*/  BSYNC.RECONVERGENT B1 ;  /* 0x0000000000017941 */ /* 0x000fea0003800200 */
.L_x_6326:
        /* <DEDUP_REMOVED lines=45> */
.L_x_6324:
[----:B------:R-:W-:Y:S05]  /*218f0*/  BSYNC.RECONVERGENT B0 ;  /* 0x0000000000007941 */ /* 0x000fea0003800200 */
.L_x_6323:
        /* <DEDUP_REMOVED lines=9> */
[----:B------:R-:W-:-:S05]  /*21990*/  FSEL R13, R13, RZ, !P2 ;  /* 0x000000ff0d0d7208 */ /* 0x000fca0005000000 */
[----:B------:R-:W-:Y:S01]  /*219a0*/  FADD.FTZ R12, R142, R13 ;  /* 0x0000000d8e0c7221 */ /* 0x000fe20000010000 */
[----:B------:R-:W-:-:S03]  /*219b0*/  IMAD.MOV.U32 R13, RZ, RZ, R24 ;  /* 0x000000ffff0d7224 */ /* 0x000fc600078e0018 */
        /* <DEDUP_REMOVED lines=13> */
.L_x_6330:
        /* <DEDUP_REMOVED lines=13> */
.L_x_6332:
[----:B------:R-:W-:Y:S05]  /*21b60*/  BSYNC.RECONVERGENT B1 ;  /* 0x0000000000017941 */ /* 0x000fea0003800200 */
.L_x_6331:
        /* <DEDUP_REMOVED lines=42> */
[----:B------:R-:W-:-:S03]  /*21e10*/  LOP3.LUT R23, R101, R18, R25, 0x96, !PT ;  /* 0x0000001265177212 */ /* 0x000fc600078e9619 */
[----:B------:R-:W-:Y:S01]  /*21e20*/  IMAD.MOV.U32 R152, RZ, RZ, R14 ;  /* 0x000000ffff987224 */ /* 0x000fe200078e000e */
[----:B------:R-:W-:-:S07]  /*21e30*/  LOP3.LUT R25, R113, R16, R15, 0x96, !PT ;  /* 0x0000001071197212 */ /* 0x000fce00078e960f */
.L_x_6329:
[----:B------:R-:W-:Y:S05]  /*21e40*/  BSYNC.RECONVERGENT B0 ;  /* 0x0000000000007941 */ /* 0x000fea0003800200 */
.L_x_6328:
        /* <DEDUP_REMOVED lines=22> */
.L_x_6335:
        /* <DEDUP_REMOVED lines=13> */
.L_x_6337:
[----:B------:R-:W-:Y:S05]  /*22080*/  BSYNC.RECONVERGENT B1 ;  /* 0x0000000000017941 */ /* 0x000fea0003800200 */
.L_x_6336:
        /* <DEDUP_REMOVED lines=45> */
.L_x_6334:
[----:B------:R-:W-:Y:S05]  /*22360*/  BSYNC.RECONVERGENT B0 ;  /* 0x0000000000007941 */ /* 0x000fea0003800200 */
.L_x_6333:
        /* <DEDUP_REMOVED lines=10> */
[----:B------:R-:W-:-:S04]  /*22410*/  IMAD.MOV.U32 R15, RZ, RZ, R24 ;  /* 0x000000ffff0f7224 */ /* 0x000fc800078e0018 */
        /* <DEDUP_REMOVED lines=14> */
.L_x_6340:
        /* <DEDUP_REMOVED lines=13> */
.L_x_6342:
[----:B------:R-:W-:Y:S05]  /*225d0*/  BSYNC.RECONVERGENT B1 ;  /* 0x0000000000017941 */ /* 0x000fea0003800200 */
.L_x_6341:
        /* <DEDUP_REMOVED lines=45> */
.L_x_6339:
[----:B------:R-:W-:Y:S05]  /*228b0*/  BSYNC.RECONVERGENT B0 ;  /* 0x0000000000007941 */ /* 0x000fea0003800200 */
.L_x_6338:
        /* <DEDUP_REMOVED lines=22> */
.L_x_6345:
        /* <DEDUP_REMOVED lines=13> */
.L_x_6347:
[----:B------:R-:W-:Y:S05]  /*22af0*/  BSYNC.RECONVERGENT B1 ;  /* 0x0000000000017941 */ /* 0x000fea0003800200 */
.L_x_6346:
        /* <DEDUP_REMOVED lines=45> */
.L_x_6344:
[----:B------:R-:W-:Y:S05]  /*22dd0*/  BSYNC.RECONVERGENT B0 ;  /* 0x0000000000007941 */ /* 0x000fea0003800200 */
.L_x_6343:
        /* <DEDUP_REMOVED lines=25> */
.L_x_6350:
        /* <DEDUP_REMOVED lines=13> */
.L_x_6352:
[----:B------:R-:W-:Y:S05]  /*23040*/  BSYNC.RECONVERGENT B1 ;  /* 0x0000000000017941 */ /* 0x000fea0003800200 */
.L_x_6351:
        /* <DEDUP_REMOVED lines=45> */
.L_x_6349:
[----:B------:R-:W-:Y:S05]  /*23320*/  BSYNC.RECONVERGENT B0 ;  /* 0x0000000000007941 */ /* 0x000fea0003800200 */
.L_x_6348:
        /* <DEDUP_REMOVED lines=22> */
.L_x_6355:
        /* <DEDUP_REMOVED lines=13> */
.L_x_6357:
[----:B------:R-:W-:Y:S05]  /*23560*/  BSYNC.RECONVERGENT B1 ;  /* 0x0000000000017941 */ /* 0x000fea0003800200 */
.L_x_6356:
        /* <DEDUP_REMOVED lines=45> */
.L_x_6354:
[----:B------:R-:W-:Y:S05]  /*23840*/  BSYNC.RECONVERGENT B0 ;  /* 0x0000000000007941 */ /* 0x000fea0003800200 */
.L_x_6353:
        /* <DEDUP_REMOVED lines=25> */
.L_x_6360:
        /* <DEDUP_REMOVED lines=13> */
.L_x_6362:
[----:B------:R-:W-:Y:S05]  /*23ab0*/  BSYNC.RECONVERGENT B1 ;  /* 0x0000000000017941 */ /* 0x000fea0003800200 */
.L_x_6361:
        /* <DEDUP_REMOVED lines=42> */
[----:B------:R-:W-:Y:S02]  /*23d60*/  LOP3.LUT R25, R113, R84, R17, 0x96, !PT ;  /* 0x0000005471197212 */ /* 0x000fe400078e9611 */
[----:B------:R-:W-:Y:S01]  /*23d70*/  MOV R17, R152 ;  /* 0x0000009800117202 */ /* 0x000fe20000000f00 */
[----:B------:R-:W-:-:S07]  /*23d80*/  IMAD.MOV.U32 R152, RZ, RZ, R16 ;  /* 0x000000ffff987224 */ /* 0x000fce00078e0010 */
.L_x_6359:
[----:B------:R-:W-:Y:S05]  /*23d90*/  BSYNC.RECONVERGENT B0 ;  /* 0x0000000000007941 */ /* 0x000fea0003800200 */
.L_x_6358:
        /* <DEDUP_REMOVED lines=20> */
.L_x_6365:
        /* <DEDUP_REMOVED lines=13> */
.L_x_6367:
[----:B------:R-:W-:Y:S05]  /*23fb0*/  BSYNC.RECONVERGENT B1 ;  /* 0x0000000000017941 */ /* 0x000fea0003800200 */
.L_x_6366:
        /* <DEDUP_REMOVED lines=45> */
.L_x_6364:
[----:B------:R-:W-:Y:S05]  /*24290*/  BSYNC.RECONVERGENT B0 ;  /* 0x0000000000007941 */ /* 0x000fea0003800200 */
.L_x_6363:
        /* <DEDUP_REMOVED lines=25> */
.L_x_6370:
        /* <DEDUP_REMOVED lines=13> */
.L_x_6372:
[----:B------:R-:W-:Y:S05]  /*24500*/  BSYNC.RECONVERGENT B1 ;  /* 0x0000000000017941 */ /* 0x000fea0003800200 */
.L_x_6371:
        /* <DEDUP_REMOVED lines=45> */
.L_x_6369:
[----:B------:R-:W-:Y:S05]  /*247e0*/  BSYNC.RECONVERGENT B0 ;  /* 0x0000000000007941 */ /* 0x000fea0003800200 */
.L_x_6368:
        /* <DEDUP_REMOVED lines=20> */
.L_x_6375:
        /* <DEDUP_REMOVED lines=13> */
.L_x_6377:
[----:B------:R-:W-:Y:S05]  /*24a00*/  BSYNC.RECONVERGENT B1 ;  /* 0x0000000000017941 */ /* 0x000fea0003800200 */
.L_x_6376:
        /* <DEDUP_REMOVED lines=45> */
.L_x_6374:
[----:B------:R-:W-:Y:S05]  /*24ce0*/  BSYNC.RECONVERGENT B0 ;  /* 0x0000000000007941 */ /* 0x000fea0003800200 */
.L_x_6373:
        /* <DEDUP_REMOVED lines=26> */
.L_x_6380:
        /* <DEDUP_REMOVED lines=13> */
.L_x_6382:
[----:B------:R-:W-:Y:S05]  /*24f60*/  BSYNC.RECONVERGENT B1 ;  /* 0x0000000000017941 */ /* 0x000fea0003800200 */
.L_x_6381:
        /* <DEDUP_REMOVED lines=44> */
[----:B------:R-:W-:-:S07]  /*25230*/  HFMA2 R84, -RZ, RZ, 0, 0 ;  /* 0x00000000ff547431 */ /* 0x000fce00000001ff */
.L_x_6379:
[----:B------:R-:W-:Y:S05]  /*25240*/  BSYNC.RECONVERGENT B0 ;  /* 0x0000000000007941 */ /* 0x000fea0003800200 */
.L_x_6378:
        /* <DEDUP_REMOVED lines=20> */
.L_x_6385:
        /* <DEDUP_REMOVED lines=13> */
.L_x_6387:
[----:B------:R-:W-:Y:S05]  /*25460*/  BSYNC.RECONVERGENT B1 ;  /* 0x0000000000017941 */ /* 0x000fea0003800200 */
.L_x_6386:
[----:B------:R-:W-:Y:S01]  /*25470*/  LOP3.LUT R24, R6, R151, R91, 0x96, !PT ;  /* 0x0000009706187212 */ /* 0x000fe200078e965b */
[----:B------:R-:W-:Y:S01]  /*25480*/  IMAD.WIDE.U32 R84, R2, -0x326172a9, RZ ;  /* 0xcd9e8d5702547825 */ /* 0x000fe200078e00ff */
[----:B------:R-:W-:-:S03]  /*25490*/  IADD3 R23, PT, PT, R91, -0x4498517b, RZ ;  /* 0xbb67ae855b177810 */ /* 0x000fc60007ffe0ff */
[----:B------:R-:W-:Y:S01]  /*254a0*/  IMAD.WIDE.U32 R24, R24, -0x326172a9, RZ ;  /* 0xcd9e8d5718187825 */ /* 0x000fe200078e00ff */
[----:B------:R-:W-:-:S03]  /*254b0*/  LOP3.LUT R85, R5, R85, R90, 0x96, !PT ;  /* 0x0000005505557212 */ /* 0x000fc600078e965a */
[----:B------:R-:W-:Y:S01]  /*254c0*/  IMAD.MOV.U32 R86, RZ, RZ, R152 ;  /* 0x000000ffff567224 */ /* 0x000fe200078e0098 */
[----:B------:R-:W-:Y:S01]  /*254d0*/  LOP3.LUT R151, R108, R84, R25, 0x96, !PT ;  /* 0x000000546c977212 */ /* 0x000fe200078e9619 */
[----:B------:R-:W-:-:S04]  /*254e0*/  IMAD.WIDE.U32 R84, R85, -0x2daee0ad, RZ ;  /* 0xd2511f5355547825 */ /* 0x000fc800078e00ff */
[----:B------:R-:W-:Y:S01]  /*254f0*/  VIADD R25, R91, 0x76cf5d0a ;  /* 0x76cf5d0a5b197836 */ /* 0x000fe20000000000 */
[----:B------:R-:W-:Y:S01]  /*25500*/  LOP3.LUT R23, R23, R150, R85, 0x96, !PT ;  /* 0x0000009617177212 */ /* 0x000fe200078e9655 */
[----:B------:R-:W-:-:S05]  /*25510*/  IMAD.WIDE.U32 R150, R151, -0x2daee0ad, RZ ;  /* 0xd2511f5397967825 */ /* 0x000fca00078e00ff */
[----:B------:R-:W-:Y:S01]  /*25520*/  LOP3.LUT R25, R25, R84, R151, 0x96, !PT ;  /* 0x0000005419197212 */ /* 0x000fe200078e9697 */
[----:B------:R-:W-:Y:S01]  /*25530*/  IMAD.WIDE.U32 R84, R23, -0x326172a9, RZ ;  /* 0xcd9e8d5717547825 */ /* 0x000fe200078e00ff */
[----:B------:R-:W-:-:S04]  /*25540*/  IADD3 R23, PT, PT, R91, -0x126145ec, RZ ;  /* 0xed9eba145b177810 */ /* 0x000fc80007ffe0ff */
[----:B------:R-:W-:Y:S01]  /*25550*/  LOP3.LUT R85, R107, R24, R85, 0x96, !PT ;  /* 0x000000186b557212 */ /* 0x000fe200078e9655 */
[----:B------:R-:W-:-:S05]  /*25560*/  IMAD.WIDE.U32 R24, R25, -0x326172a9, RZ ;  /* 0xcd9e8d5719187825 */ /* 0x000fca00078e00ff */
[----:B------:R-:W-:Y:S01]  /*25570*/  LOP3.LUT R160, R109, R84, R25, 0x96, !PT ;  /* 0x000000546da07212 */ /* 0x000fe200078e9619 */
[----:B------:R-:W-:-:S04]  /*25580*/  IMAD.WIDE.U32 R84, R85, -0x2daee0ad, RZ ;  /* 0xd2511f5355547825 */ /* 0x000fc800078e00ff */
[----:B------:R-:W-:Y:S01]  /*25590*/  IMAD.WIDE.U32 R160, R160, -0x2daee0ad, RZ ;  /* 0xd2511f53a0a07825 */ /* 0x000fe200078e00ff */
[----:B------:R-:W-:-:S04]  /*255a0*/  LOP3.LUT R150, R102, R150, R85, 0x96, !PT ;  /* 0x0000009666967212 */ /* 0x000fc800078e9655 */
[----:B------:R-:W-:Y:S01]  /*255b0*/  LOP3.LUT R23, R23, R84, R161, 0x96, !PT ;  /* 0x0000005417177212 */ /* 0x000fe200078e96a1 */
[----:B------:R-:W-:-:S05]  /*255c0*/  IMAD.WIDE.U32 R150, R150, -0x326172a9, RZ ;  /* 0xcd9e8d5796967825 */ /* 0x000fca00078e00ff */
        /* <DEDUP_REMOVED lines=23> */
.L_x_6384:
[----:B------:R-:W-:Y:S05]  /*25740*/  BSYNC.RECONVERGENT B0 ;  /* 0x0000000000007941 */ /* 0x000fea0003800200 */
.L_x_6383:
        /* <DEDUP_REMOVED lines=22> */
[----:B------:R-:W-:Y:S01]  /*258b0*/  @P5 IADD3 R86, PT, PT, R150, 0x1, RZ ;  /* 0x0000000196565810 */ /* 0x000fe20007ffe0ff */
[----:B------:R-:W-:Y:S01]  /*258c0*/  @!P5 IMAD.MOV.U32 R85, RZ, RZ, R25 ;  /* 0x000000ffff55d224 */ /* 0x000fe200078e0019 */
[----:B------:R-:W-:Y:S01]  /*258d0*/  @P5 MOV R85, R23 ;  /* 0x0000001700555202 */ /* 0x000fe20000000f00 */
[----:B------:R-:W-:Y:S06]  /*258e0*/  BRA `(.L_x_6389) ;  /* 0x0000000000ec7947 */ /* 0x000fec0003800000 */
.L_x_6390:
        /* <DEDUP_REMOVED lines=13> */
.L_x_6392:
[----:B------:R-:W-:Y:S05]  /*259c0*/  BSYNC.RECONVERGENT B1 ;  /* 0x0000000000017941 */ /* 0x000fea0003800200 */
.L_x_6391:
        /* <DEDUP_REMOVED lines=43> */
[----:B------:R-:W-:Y:S01]  /*25c80*/  IMAD.MOV.U32 R85, RZ, RZ, R152 ;  /* 0x000000ffff557224 */ /* 0x000fe200078e0098 */
[----:B------:R-:W-:-:S07]  /*25c90*/  MOV R152, R84 ;  /* 0x0000005400987202 */ /* 0x000fce0000000f00 */
.L_x_6389:
[----:B------:R-:W-:Y:S05]  /*25ca0*/  BSYNC.RECONVERGENT B0 ;  /* 0x0000000000007941 */ /* 0x000fea0003800200 */
.L_x_6388:
        /* <DEDUP_REMOVED lines=16> */
[----:B------:R-:W-:Y:S01]  /*25db0*/  @P6 VIADD R153, R86, 0x1 ;  /* 0x0000000156996836 */ /* 0x000fe20000000000 */
[----:B------:R-:W-:Y:S01]  /*25dc0*/  @!P6 MOV R85, R25 ;  /* 0x000000190055e202 */ /* 0x000fe20000000f00 */
[----:B------:R-:W-:Y:S01]  /*25dd0*/  @P6 IMAD.MOV.U32 R85, RZ, RZ, R23 ;  /* 0x000000ffff556224 */ /* 0x000fe200078e0017 */
[----:B------:R-:W-:Y:S06]  /*25de0*/  BRA `(.L_x_6394) ;  /* 0x0000000000f47947 */ /* 0x000fec0003800000 */
.L_x_6395:
        /* <DEDUP_REMOVED lines=15> */
.L_x_6397:
[----:B------:R-:W-:Y:S05]  /*25ee0*/  BSYNC.RECONVERGENT B1 ;  /* 0x0000000000017941 */ /* 0x000fea0003800200 */
.L_x_6396:
[----:B------:R-:W-:Y:S01]  /*25ef0*/  LOP3.LUT R24, R6, R87, R91, 0x96, !PT ;  /* 0x0000005706187212 */ /* 0x000fe200078e965b */
[----:B------:R-:W-:-:S04]  /*25f00*/  IMAD.WIDE.U32 R84, R2, -0x326172a9, RZ ;  /* 0xcd9e8d5702547825 */ /* 0x000fc800078e00ff */
[----:B------:R-:W-:Y:S02]  /*25f10*/  HFMA2 R153, -RZ, RZ, 0, 0 ;  /* 0x00000000ff997431 */ /* 0x000fe400000001ff */
[----:B------:R-:W-:Y:S01]  /*25f20*/  IMAD.WIDE.U32 R24, R24, -0x326172a9, RZ ;  /* 0xcd9e8d5718187825 */ /* 0x000fe200078e00ff */
[----:B------:R-:W-:-:S03]  /*25f30*/  LOP3.LUT R85, R5, R85, R90, 0x96, !PT ;  /* 0x0000005505557212 */ /* 0x000fc600078e965a */
[----:B------:R-:W-:Y:S01]  /*25f40*/  VIADD R23, R91, 0xbb67ae85 ;  /* 0xbb67ae855b177836 */ /* 0x000fe20000000000 */
[----:B------:R-:W-:Y:S01]  /*25f50*/  LOP3.LUT R87, R108, R84, R25, 0x96, !PT ;  /* 0x000000546c577212 */ /* 0x000fe200078e9619 */
[----:B------:R-:W-:Y:S01]  /*25f60*/  IMAD.WIDE.U32 R84, R85, -0x2daee0ad, RZ ;  /* 0xd2511f5355547825 */ /* 0x000fe200078e00ff */
[----:B------:R-:W-:-:S04]  /*25f70*/  IADD3 R25, PT, PT, R91, 0x76cf5d0a, RZ ;  /* 0x76cf5d0a5b197810 */ /* 0x000fc80007ffe0ff */
[----:B------:R-:W-:Y:S01]  /*25f80*/  LOP3.LUT R23, R23, R86, R85, 0x96, !PT ;  /* 0x0000005617177212 */ /* 0x000fe200078e9655 */
[----:B------:R-:W-:-:S05]  /*25f90*/  IMAD.WIDE.U32 R86, R87, -0x2daee0ad, RZ ;  /* 0xd2511f5357567825 */ /* 0x000fca00078e00ff */
[----:B------:R-:W-:Y:S01]  /*25fa0*/  LOP3.LUT R25, R25, R84, R87, 0x96, !PT ;  /* 0x0000005419197212 */ /* 0x000fe200078e9657 */
[----:B------:R-:W-:-:S04]  /*25fb0*/  IMAD.WIDE.U32 R84, R23, -0x326172a9, RZ ;  /* 0xcd9e8d5717547825 */ /* 0x000fc800078e00ff */
[----:B------:R-:W-:Y:S01]  /*25fc0*/  VIADD R23, R91, 0xed9eba14 ;  /* 0xed9eba145b177836 */ /* 0x000fe20000000000 */
        /* <DEDUP_REMOVED lines=28> */
[----:B------:R-:W-:Y:S02]  /*26190*/  LOP3.LUT R25, R113, R86, R85, 0x96, !PT ;  /* 0x0000005671197212 */ /* 0x000fe400078e9655 */
[----:B------:R-:W-:Y:S01]  /*261a0*/  MOV R85, R152 ;  /* 0x0000009800557202 */ /* 0x000fe20000000f00 */
[----:B------:R-:W-:-:S07]  /*261b0*/  IMAD.MOV.U32 R152, RZ, RZ, R84 ;  /* 0x000000ffff987224 */ /* 0x000fce00078e0054 */
.L_x_6394:
[----:B------:R-:W-:Y:S05]  /*261c0*/  BSYNC.RECONVERGENT B0 ;  /* 0x0000000000007941 */ /* 0x000fea0003800200 */
.L_x_6393:
        /* <DEDUP_REMOVED lines=18> */
.L_x_6317:
        /* <DEDUP_REMOVED lines=16> */
.L_x_6401:
        /* <DEDUP_REMOVED lines=13> */
.L_x_6403:
[----:B------:R-:W-:Y:S05]  /*264c0*/  BSYNC.RECONVERGENT B1 ;  /* 0x0000000000017941 */ /* 0x000fea0003800200 */
.L_x_6402:
        /* <DEDUP_REMOVED lines=44> */
.L_x_6400:
[----:B------:R-:W-:Y:S05]  /*26790*/  BSYNC.RECONVERGENT B0 ;  /* 0x0000000000007941 */ /* 0x000fea0003800200 */
.L_x_6399:
        /* <DEDUP_REMOVED lines=8> */
[----:B--2---:R-:W-:Y:S02]  /*26820*/  IMAD.MOV.U32 R146, RZ, RZ, 0x2 ;  /* 0x00000002ff927424 */ /* 0x004fe400078e00ff */
        /* <DEDUP_REMOVED lines=16> */
.L_x_6406:
        /* <DEDUP_REMOVED lines=13> */
.L_x_6408:
[----:B------:R-:W-:Y:S05]  /*26a00*/  BSYNC.RECONVERGENT B1 ;  /* 0x0000000000017941 */ /* 0x000fea0003800200 */
.L_x_6407:
        /* <DEDUP_REMOVED lines=45> */
.L_x_6405:
[----:B------:R-:W-:Y:S05]  /*26ce0*/  BSYNC.RECONVERGENT B0 ;  /* 0x0000000000007941 */ /* 0x000fea0003800200 */
.L_x_6404:
        /* <DEDUP_REMOVED lines=25> */
.L_x_6411:
        /* <DEDUP_REMOVED lines=13> */
.L_x_6413:
[----:B------:R-:W-:Y:S05]  /*26f50*/  BSYNC.RECONVERGENT B1 ;  /* 0x0000000000017941 */ /* 0x000fea0003800200 */
.L_x_6412:
[----:B------:R-:W-:Y:S01]  /*26f60*/  IMAD.WIDE.U32 R150, R2, -0x326172a9, RZ ;  /* 0xcd9e8d5702967825 */ /* 0x000fe200078e00ff */
[----:B------:R-:W-:-:S03]  /*26f70*/  LOP3.LUT R24, R6, R157, R91, 0x96, !PT ;  /* 0x0000009d06187212 */ /* 0x000fc600078e965b */
[----:B------:R-:W-:Y:S01]  /*26f80*/  HFMA2 R145, -RZ, RZ, 0, 0 ;  /* 0x00000000ff917431 */ /* 0x000fe200000001ff */
[----:B------:R-:W-:Y:S01]  /*26f90*/  MOV R84, R152 ;  /* 0x0000009800547202 */ /* 0x000fe20000000f00 */
        /* <DEDUP_REMOVED lines=41> */
.L_x_6410:
[----:B------:R-:W-:Y:S05]  /*27230*/  BSYNC.RECONVERGENT B0 ;  /* 0x0000000000007941 */ /* 0x000fea0003800200 */
.L_x_6409:
        /* <DEDUP_REMOVED lines=25> */
.L_x_6416:
        /* <DEDUP_REMOVED lines=13> */
.L_x_6418:
[----:B------:R-:W-:Y:S05]  /*274a0*/  BSYNC.RECONVERGENT B1 ;  /* 0x0000000000017941 */ /* 0x000fea0003800200 */
.L_x_6417:
        /* <DEDUP_REMOVED lines=8> */
[----:B------:R-:W-:Y:S01]  /*27530*/  IMAD.WIDE.U32 R156, R156, -0x2daee0ad, RZ ;  /* 0xd2511f539c9c7825 */ /* 0x000fe200078e00ff */
[----:B------:R-:W-:-:S03]  /*27540*/  LOP3.LUT R150, R23, R150, R147, 0x96, !PT ;  /* 0x0000009617967212 */ /* 0x000fc600078e9693 */
[----:B------:R-:W-:Y:S02]  /*27550*/  VIADD R23, R91, 0x76cf5d0a ;  /* 0x76cf5d0a5b177836 */ /* 0x000fe40000000000 */
[----:B------:R-:W-:-:S03]  /*27560*/  IMAD.WIDE.U32 R150, R150, -0x326172a9, RZ ;  /* 0xcd9e8d5796967825 */ /* 0x000fc600078e00ff */
[----:B------:R-:W-:Y:S02]  /*27570*/  LOP3.LUT R23, R23, R146, R157, 0x96, !PT ;  /* 0x0000009217177212 */ /* 0x000fe400078e969d */
[----:B------:R-:W-:-:S03]  /*27580*/  LOP3.LUT R146, R107, R24, R151, 0x96, !PT ;  /* 0x000000186b927212 */ /* 0x000fc600078e9697 */
        /* <DEDUP_REMOVED lines=31> */
.L_x_6415:
[----:B------:R-:W-:Y:S05]  /*27780*/  BSYNC.RECONVERGENT B0 ;  /* 0x0000000000007941 */ /* 0x000fea0003800200 */
.L_x_6414:
        /* <DEDUP_REMOVED lines=25> */
.L_x_6421:
        /* <DEDUP_REMOVED lines=13> */
.L_x_6423:
[----:B------:R-:W-:Y:S05]  /*279f0*/  BSYNC.RECONVERGENT B1 ;  /* 0x0000000000017941 */ /* 0x000fea0003800200 */
.L_x_6422:
[----:B------:R-:W-:Y:S01]  /*27a00*/  LOP3.LUT R24, R6, R147, R91, 0x96, !PT ;  /* 0x0000009306187212 */ /* 0x000fe200078e965b */
[----:B------:R-:W-:-:S04]  /*27a10*/  IMAD.WIDE.U32 R84, R2, -0x326172a9, RZ ;  /* 0xcd9e8d5702547825 */ /* 0x000fc800078e00ff */
[----:B------:R-:W-:Y:S02]  /*27a20*/  HFMA2 R148, -RZ, RZ, 0, 0 ;  /* 0x00000000ff947431 */ /* 0x000fe400000001ff */
        /* <DEDUP_REMOVED lines=42> */
.L_x_6420:
[----:B------:R-:W-:Y:S05]  /*27cd0*/  BSYNC.RECONVERGENT B0 ;  /* 0x0000000000007941 */ /* 0x000fea0003800200 */
.L_x_6419:
        /* <DEDUP_REMOVED lines=23> */
.L_x_6426:
        /* <DEDUP_REMOVED lines=13> */
.L_x_6428:
[----:B------:R-:W-:Y:S05]  /*27f20*/  BSYNC.RECONVERGENT B1 ;  /* 0x0000000000017941 */ /* 0x000fea0003800200 */
.L_x_6427:
[----:B------:R-:W-:Y:S01]  /*27f30*/  LOP3.LUT R24, R6, R151, R91, 0x96, !PT ;  /* 0x0000009706187212 */ /* 0x000fe200078e965b */
[----:B------:R-:W-:Y:S01]  /*27f40*/  IMAD.WIDE.U32 R84, R2, -0x326172a9, RZ ;  /* 0xcd9e8d5702547825 */ /* 0x000fe200078e00ff */
[----:B------:R-:W-:-:S03]  /*27f50*/  IADD3 R23, PT, PT, R91, -0x4498517b, RZ ;  /* 0xbb67ae855b177810 */ /* 0x000fc60007ffe0ff */
[----:B------:R-:W-:Y:S01]  /*27f60*/  IMAD.WIDE.U32 R24, R24, -0x326172a9, RZ ;  /* 0xcd9e8d5718187825 */ /* 0x000fe200078e00ff */
[----:B------:R-:W-:-:S04]  /*27f70*/  LOP3.LUT R85, R5, R85, R90, 0x96, !PT ;  /* 0x0000005505557212 */ /* 0x000fc800078e965a */
        /* <DEDUP_REMOVED lines=38> */
[----:B------:R-:W-:Y:S01]  /*281e0*/  MOV R152, R84 ;  /* 0x0000005400987202 */ /* 0x000fe20000000f00 */
[----:B------:R-:W-:-:S07]  /*281f0*/  IMAD.MOV.U32 R150, RZ, RZ, RZ ;  /* 0x000000ffff967224 */ /* 0x000fce00078e00ff */
.L_x_6425:
[----:B------:R-:W-:Y:S05]  /*28200*/  BSYNC.RECONVERGENT B0 ;  /* 0x0000000000007941 */ /* 0x000fea0003800200 */
.L_x_6424:
        /* <DEDUP_REMOVED lines=23> */
.L_x_6431:
        /* <DEDUP_REMOVED lines=13> */
.L_x_6433:
[----:B------:R-:W-:Y:S05]  /*28450*/  BSYNC.RECONVERGENT B1 ;  /* 0x0000000000017941 */ /* 0x000fea0003800200 */
.L_x_6432:
[----:B------:R-:W-:Y:S01]  /*28460*/  LOP3.LUT R24, R6, R151, R91, 0x96, !PT ;  /* 0x0000009706187212 */ /* 0x000fe200078e965b */
[----:B------:R-:W-:-:S04]  /*28470*/  IMAD.WIDE.U32 R84, R2, -0x326172a9, RZ ;  /* 0xcd9e8d5702547825 */ /* 0x000fc800078e00ff */
        /* <DEDUP_REMOVED lines=34> */
[----:B------:R-:W-:-:S04]  /*286a0*/  IMAD.WIDE.U32 R84, R85, -0x326172a9, RZ ;  /* 0xcd9e8d5755547825 */ /* 0x000fc800078e00ff */
[----:B------:R-:W-:Y:S01]  /*286b0*/  HFMA2 R151, -RZ, RZ, 0, 0 ;  /* 0x00000000ff977431 */ /* 0x000fe200000001ff */
[----:B------:R-:W-:Y:S01]  /*286c0*/  LOP3.LUT R85, R111, R24, R85, 0x96, !PT ;  /* 0x000000186f557212 */ /* 0x000fe200078e9655 */
[----:B------:R-:W-:-:S05]  /*286d0*/  IMAD.WIDE.U32 R24, R25, -0x326172a9, RZ ;  /* 0xcd9e8d5719187825 */ /* 0x000fca00078e00ff */
[----:B------:R-:W-:Y:S01]  /*286e0*/  LOP3.LUT R23, R101, R84, R25, 0x96, !PT ;  /* 0x0000005465177212 */ /* 0x000fe200078e9619 */
[----:B------:R-:W-:-:S05]  /*286f0*/  IMAD.WIDE.U32 R84, R85, -0x2daee0ad, RZ ;  /* 0xd2511f5355547825 */ /* 0x000fca00078e00ff */
[----:B------:R-:W-:Y:S02]  /*28700*/  LOP3.LUT R25, R113, R150, R85, 0x96, !PT ;  /* 0x0000009671197212 */ /* 0x000fe400078e9655 */
[----:B------:R-:W-:Y:S01]  /*28710*/  MOV R85, R152 ;  /* 0x0000009800557202 */ /* 0x000fe20000000f00 */
[----:B------:R-:W-:-:S07]  /*28720*/  IMAD.MOV.U32 R152, RZ, RZ, R84 ;  /* 0x000000ffff987224 */ /* 0x000fce00078e0054 */
.L_x_6430:
[----:B------:R-:W-:Y:S05]  /*28730*/  BSYNC.RECONVERGENT B0 ;  /* 0x0000000000007941 */ /* 0x000fea0003800200 */
.L_x_6429:
        /* <DEDUP_REMOVED lines=23> */
.L_x_6436:
        /* <DEDUP_REMOVED lines=13> */
.L_x_6438:
[----:B------:R-:W-:Y:S05]  /*28980*/  BSYNC.RECONVERGENT B1 ;  /* 0x0000000000017941 */ /* 0x000fea0003800200 */
.L_x_6437:
        /* <DEDUP_REMOVED lines=45> */
.L_x_6435:
[----:B------:R-:W-:Y:S05]  /*28c60*/  BSYNC.RECONVERGENT B0 ;  /* 0x0000000000007941 */ /* 0x000fea0003800200 */
.L_x_6434:
[----:B------:R-:W-:Y:S01]  /*28c70*/  I2FP.F32.U32 R84, R85 ;  /* 0x0000005500547245 */ /* 0x000fe20000201000 */
[----:B------:R-:W-:Y:S01]  /*28c80*/  HADD2.F32 R87, -RZ, R87.H1_H1 ;  /* 0x30000057ff577230 */ /* 0x000fe20000004100 */
[----:B------:R-:W-:Y:S02]  /*28c90*/  PRMT R86, R158, 0x5410, R86 ;  /* 0x000054109e567816 */ /* 0x000fe40000000056 */
[----:B------:R-:W-:Y:S01]  /*28ca0*/  PRMT R85, R155, 0x5410, R157 ;  /* 0x000054109b557816 */ /* 0x000fe2000000009d */
[----:B------:R-:W-:Y:S01]  /*28cb0*/  FFMA.FTZ R84, R84, R97, 1.1641532182693481445e-10 ;  /* 0x2f00000054547423 */ /* 0x000fe20000010061 */
[----:B------:R-:W-:-:S04]  /*28cc0*/  FMUL.FTZ R87, R87, R96 ;  /* 0x0000006057577220 */ /* 0x000fc80000410000 */
[----:B------:R-:W-:Y:S01]  /*28cd0*/  FSETP.GTU.FTZ.AND P5, PT, R84, R89, PT ;  /* 0x000000595400720b */ /* 0x000fe20003fbc000 */
[----:B------:R-:W-:-:S03]  /*28ce0*/  @P1 HADD2.F32 R84, -RZ, R31.H1_H1 ;  /* 0x3000001fff541230 */ /* 0x000fc60000004100 */
[----:B------:R-:W-:Y:S02]  /*28cf0*/  FSEL R151, R87, RZ, !P5 ;  /* 0x000000ff57977208 */ /* 0x000fe40006800000 */
[----:B------:R-:W-:-:S03]  /*28d00*/  PLOP3.LUT P5, PT, P5, PT, PT, 0x8, 0x80 ;  /* 0x000000000080781c */ /* 0x000fc60002fae170 */
[----:B------:R-:W-:Y:S01]  /*28d10*/  @P1 FADD.FTZ R151, R84, R151 ;  /* 0x0000009754971221 */ /* 0x000fe20000010000 */
[----:B------:R-:W-:-:S04]  /*28d20*/  PRMT R84, R149, 0x5410, R154 ;  /* 0x0000541095547816 */ /* 0x000fc8000000009a */
[----:B------:R-:W-:-:S04]  /*28d30*/  F2FP.F16.F32.PACK_AB R87, RZ, R151 ;  /* 0x00000097ff57723e */ /* 0x000fc800000000ff */
[----:B------:R-:W-:-:S07]  /*28d40*/  PRMT R87, R156, 0x5410, R87 ;  /* 0x000054109c577816 */ /* 0x000fce0000000057 */
.L_x_6398:
        /* <DEDUP_REMOVED lines=16> */
[----:B-1----:R-:W-:Y:S01]  /*28e50*/  IMAD.WIDE.U32 R86, R141, 0x8, R94 ;  /* 0x000000088d567825 */ /* 0x002fe200078e005e */
[----:B------:R-:W-:Y:S01]  /*28e60*/  SEL R150, RZ, 0x1, !P6 ;  /* 0x00000001ff967807 */ /* 0x000fe20007000000 */
[----:B------:R-:W1:Y:S01]  /*28e70*/  @P1 LDC.64 R84, c[0x0][0x3a0] ;  /* 0x0000e800ff541b82 */ /* 0x000e620000000a00 */
[----:B------:R-:W-:Y:S02]  /*28e80*/  LOP3.LUT R155, R158, R155, RZ, 0xfc, !PT ;  /* 0x0000009b9e9b7212 */ /* 0x000fe400078efcff */
[----:B------:R-:W-:Y:S02]  /*28e90*/  LOP3.LUT R154, R149, R150, RZ, 0xfc, !PT ;  /* 0x00000096959a7212 */ /* 0x000fe400078efcff */
[----:B------:R-:W-:-:S03]  /*28ea0*/  IADD3 R149, PT, PT, R7, 0xa0, RZ ;  /* 0x000000a007957810 */ /* 0x000fc60007ffe0ff */
[----:B------:R2:W-:Y:S02]  /*28eb0*/  STG.E.64 desc[UR6][R86.64], R154 ;  /* 0x0000009a56007986 */ /* 0x0005e4000c101b06 */
[----:B0-----:R-:W-:Y:S01]  /*28ec0*/  @P0 IMAD.WIDE.U32 R160, R149, 0x10, R160 ;  /* 0x0000001095a00825 */ /* 0x001fe200078e00a0 */
[----:B--2---:R-:W-:Y:S06]  /*28ed0*/  @!P0 BRA `(.L_x_6439) ;  /* 0x0000000000508947 */ /* 0x004fec0003800000 */
[----:B------:R-:W-:Y:S01]  /*28ee0*/  IMAD.U32 R86, R18, 0x10000, RZ ;  /* 0x0001000012567824 */ /* 0x000fe200078e00ff */
[----:B------:R-:W-:Y:S02]  /*28ef0*/  PRMT R155, R17, 0x7104, RZ ;  /* 0x00007104119b7816 */ /* 0x000fe400000000ff */
[----:B------:R-:W-:Y:S02]  /*28f00*/  LOP3.LUT R158, R15, 0xff, RZ, 0xc0, !PT ;  /* 0x000000ff0f9e7812 */ /* 0x000fe400078ec0ff */
[----:B------:R-:W-:Y:S02]  /*28f10*/  LOP3.LUT R87, R86, 0xff0000, RZ, 0xc0, !PT ;  /* 0x00ff000056577812 */ /* 0x000fe400078ec0ff */
[----:B------:R-:W-:Y:S01]  /*28f20*/  LOP3.LUT R86, R19, 0xffff, RZ, 0xc0, !PT ;  /* 0x0000ffff13567812 */ /* 0x000fe200078ec0ff */
[----:B------:R-:W-:Y:S01]  /*28f30*/  IMAD.WIDE.U32 R158, R158, 0x1000000, RZ ;  /* 0x010000009e9e7825 */ /* 0x000fe200078e00ff */
[----:B------:R-:W-:Y:S02]  /*28f40*/  LOP3.LUT R156, R14, 0xff, RZ, 0xc0, !PT ;  /* 0x000000ff0e9c7812 */ /* 0x000fe400078ec0ff */
[----:B------:R-:W-:-:S02]  /*28f50*/  PRMT R150, R87, 0x4210, R86 ;  /* 0x0000421057967816 */ /* 0x000fc40000000056 */
[----:B------:R-:W0:Y:S01]  /*28f60*/  LDC.64 R86, c[0x0][0x3b8] ;  /* 0x0000ee00ff567b82 */ /* 0x000e220000000a00 */
[----:B------:R-:W-:Y:S01]  /*28f70*/  LOP3.LUT R154, R13, 0xff, RZ, 0xc0, !PT ;  /* 0x000000ff0d9a7812 */ /* 0x000fe200078ec0ff */
[----:B------:R-:W-:Y:S01]  /*28f80*/  IMAD.WIDE.U32 R156, R156, 0x10000, RZ ;  /* 0x000100009c9c7825 */ /* 0x000fe200078e00ff */
[----:B------:R-:W-:-:S04]  /*28f90*/  LOP3.LUT R155, R150, 0xff00, R155, 0xf8, !PT ;  /* 0x0000ff00969b7812 */ /* 0x000fc800078ef89b */
[----:B------:R-:W-:Y:S01]  /*28fa0*/  LOP3.LUT R163, R155, 0xff, R16, 0xf8, !PT ;  /* 0x000000ff9ba37812 */ /* 0x000fe200078ef810 */
[----:B------:R-:W-:-:S03]  /*28fb0*/  IMAD.WIDE.U32 R154, R154, 0x100, RZ ;  /* 0x000001009a9a7825 */ /* 0x000fc600078e00ff */
[----:B------:R-:W-:Y:S02]  /*28fc0*/  LOP3.LUT R163, R157, R163, R159, 0xfe, !PT ;  /* 0x000000a39da37212 */ /* 0x000fe400078efe9f */
[----:B------:R-:W-:Y:S02]  /*28fd0*/  LOP3.LUT R157, R154, R158, R156, 0xfe, !PT ;  /* 0x0000009e9a9d7212 */ /* 0x000fe400078efe9c */
[----:B------:R-:W-:Y:S02]  /*28fe0*/  LOP3.LUT R155, R163, R155, RZ, 0xfc, !PT ;  /* 0x0000009ba39b7212 */ /* 0x000fe400078efcff */
[----:B------:R-:W-:Y:S01]  /*28ff0*/  LOP3.LUT R154, R157, 0xff, R12, 0xf8, !PT ;  /* 0x000000ff9d9a7812 */ /* 0x000fe200078ef80c */
[----:B0-----:R-:W-:-:S05]  /*29000*/  IMAD.WIDE.U32 R86, R141, 0x8, R86 ;  /* 0x000000088d567825 */ /* 0x001fca00078e0056 */
[----:B------:R0:W-:Y:S02]  /*29010*/  STG.E.64 desc[UR6][R86.64], R154 ;  /* 0x0000009a56007986 */ /* 0x0001e4000c101b06 */
.L_x_6439:
[C---:B01----:R-:W-:Y:S01]  /*29020*/  @P1 IMAD.WIDE.U32 R154, R149.reuse, 0x10, R84 ;  /* 0x00000010959a1825 */ /* 0x043fe200078e0054 */
[----:B------:R0:W5:Y:S03]  /*29030*/  @P0 LDG.E.128 R32, desc[UR6][R160.64] ;  /* 0x00000006a0200981 */ /* 0x000166000c1e1d00 */
[----:B------:R-:W-:Y:S01]  /*29040*/  IMAD.WIDE.U32 R84, R149, 0x10, R98 ;  /* 0x0000001095547825 */ /* 0x000fe200078e0062 */
[----:B------:R0:W5:Y:S05]  /*29050*/  @P1 LDG.E.128 R28, desc[UR6][R154.64] ;  /* 0x000000069a1c1981 */ /* 0x00016a000c1e1d00 */
        /* <DEDUP_REMOVED lines=18> */
.L_x_6443:
        /* <DEDUP_REMOVED lines=13> */
.L_x_6445:
[----:B------:R-:W-:Y:S05]  /*29250*/  BSYNC.RECONVERGENT B1 ;  /* 0x0000000000017941 */ /* 0x000fea0003800200 */
.L_x_6444:
        /* <DEDUP_REMOVED lines=43> */
[----:B------:R-:W-:Y:S02]  /*29510*/  LOP3.LUT R25, R113, R14, R13, 0x96, !PT ;  /* 0x0000000e71197212 */ /* 0x000fe400078e960d */
[----:B------:R-:W-:-:S07]  /*29520*/  MOV R12, R152 ;  /* 0x00000098000c7202 */ /* 0x000fce0000000f00 */
.L_x_6442:
[----:B------:R-:W-:Y:S05]  /*29530*/  BSYNC.RECONVERGENT B0 ;  /* 0x0000000000007941 */ /* 0x000fea0003800200 */
.L_x_6441:
        /* <DEDUP_REMOVED lines=22> */
.L_x_6448:
        /* <DEDUP_REMOVED lines=13> */
.L_x_6450:
[----:B------:R-:W-:Y:S05]  /*29770*/  BSYNC.RECONVERGENT B1 ;  /* 0x0000000000017941 */ /* 0x000fea0003800200 */
.L_x_6449:
        /* <DEDUP_REMOVED lines=45> */
.L_x_6447:
[----:B------:R-:W-:Y:S05]  /*29a50*/  BSYNC.RECONVERGENT B0 ;  /* 0x0000000000007941 */ /* 0x000fea0003800200 */
.L_x_6446:
        /* <DEDUP_REMOVED lines=8> */
[----:B------:R-:W-:-:S04]  /*29ae0*/  FSETP.GTU.FTZ.AND P2, PT, R12, R89, PT ;  /* 0x000000590c00720b */ /* 0x000fc80003f5c000 */
[----:B------:R-:W-:-:S05]  /*29af0*/  FSEL R13, R13, RZ, !P2 ;  /* 0x000000ff0d0d7208 */ /* 0x000fca0005000000 */
[----:B------:R-:W-:Y:S01]  /*29b00*/  FADD.FTZ R12, R98, R13 ;  /* 0x0000000d620c7221 */ /* 0x000fe20000010000 */
[----:B------:R-:W-:-:S03]  /*29b10*/  IMAD.MOV.U32 R13, RZ, RZ, R24 ;  /* 0x000000ffff0d7224 */ /* 0x000fc600078e0018 */
[--C-:B------:R-:W-:Y:S01]  /*29b20*/  @P1 FADD.FTZ R98, R15, R12.reuse ;  /* 0x0000000c0f621221 */ /* 0x100fe20000010000 */
[----:B------:R-:W-:Y:S01]  /*29b30*/  @!P1 IMAD.MOV.U32 R98, RZ, RZ, R12 ;  /* 0x000000ffff629224 */ /* 0x000fe200078e000c */
[----:B------:R-:W-:-:S04]  /*29b40*/  SEL R12, RZ, 0x1, P2 ;  /* 0x00000001ff0c7807 */ /* 0x000fc80001000000 */
[----:B0-----:R-:W-:Y:S01]  /*29b50*/  F2FP.F16.F32.PACK_AB R154, RZ, R98 ;  /* 0x00000062ff9a723e */ /* 0x001fe200000000ff */
        /* <DEDUP_REMOVED lines=9> */
.L_x_6453:
        /* <DEDUP_REMOVED lines=13> */
.L_x_6455:
[----:B------:R-:W-:Y:S05]  /*29cc0*/  BSYNC.RECONVERGENT B1 ;  /* 0x0000000000017941 */ /* 0x000fea0003800200 */
.L_x_6454:
        /* <DEDUP_REMOVED lines=45> */
.L_x_6452:
[----:B------:R-:W-:Y:S05]  /*29fa0*/  BSYNC.RECONVERGENT B0 ;  /* 0x0000000000007941 */ /* 0x000fea0003800200 */
.L_x_6451:
        /* <DEDUP_REMOVED lines=22> */
.L_x_6458:
        /* <DEDUP_REMOVED lines=13> */
.L_x_6460:
[----:B------:R-:W-:Y:S05]  /*2a1e0*/  BSYNC.RECONVERGENT B1 ;  /* 0x0000000000017941 */ /* 0x000fea0003800200 */
.L_x_6459:
        /* <DEDUP_REMOVED lines=45> */
.L_x_6457:
[----:B------:R-:W-:Y:S05]  /*2a4c0*/  BSYNC.RECONVERGENT B0 ;  /* 0x0000000000007941 */ /* 0x000fea0003800200 */
.L_x_6456:
        /* <DEDUP_REMOVED lines=25> */
.L_x_6463:
        /* <DEDUP_REMOVED lines=13> */
.L_x_6465:
[----:B------:R-:W-:Y:S05]  /*2a730*/  BSYNC.RECONVERGENT B1 ;  /* 0x0000000000017941 */ /* 0x000fea0003800200 */
.L_x_6464:
        /* <DEDUP_REMOVED lines=45> */
.L_x_6462:
[----:B------:R-:W-:Y:S05]  /*2aa10*/  BSYNC.RECONVERGENT B0 ;  /* 0x0000000000007941 */ /* 0x000fea0003800200 */
.L_x_6461:
        /* <DEDUP_REMOVED lines=22> */
.L_x_6468:
        /* <DEDUP_REMOVED lines=13> */
.L_x_6470:
[----:B------:R-:W-:Y:S05]  /*2ac50*/  BSYNC.RECONVERGENT B1 ;  /* 0x0000000000017941 */ /* 0x000fea0003800200 */
.L_x_6469:
        /* <DEDUP_REMOVED lines=45> */
.L_x_6467:
[----:B------:R-:W-:Y:S05]  /*2af30*/  BSYNC.RECONVERGENT B0 ;  /* 0x0000000000007941 */ /* 0x000fea0003800200 */
.L_x_6466:
        /* <DEDUP_REMOVED lines=25> */
.L_x_6473:
        /* <DEDUP_REMOVED lines=13> */
.L_x_6475:
[----:B------:R-:W-:Y:S05]  /*2b1a0*/  BSYNC.RECONVERGENT B1 ;  /* 0x0000000000017941 */ /* 0x000fea0003800200 */
.L_x_6474:
[----:B------:R-:W-:Y:S01]  /*2b1b0*/  LOP3.LUT R24, R6, R159, R91, 0x96, !PT ;  /* 0x0000009f06187212 */ /* 0x000fe200078e965b */
[----:B------:R-:W-:-:S04]  /*2b1c0*/  IMAD.WIDE.U32 R16, R2, -0x326172a9, RZ ;  /* 0xcd9e8d5702107825 */ /* 0x000fc800078e00ff */
[----:B------:R-:W-:Y:S02]  /*2b1d0*/  HFMA2 R84, -RZ, RZ, 0, 0 ;  /* 0x00000000ff547431 */ /* 0x000fe400000001ff */
[----:B------:R-:W-:Y:S01]  /*2b1e0*/  IMAD.WIDE.U32 R24, R24, -0x326172a9, RZ ;  /* 0xcd9e8d5718187825 */ /* 0x000fe200078e00ff */
[----:B------:R-:W-:-:S03]  /*2b1f0*/  LOP3.LUT R17, R5, R17, R90, 0x96, !PT ;  /* 0x0000001105117212 */ /* 0x000fc600078e965a */
[----:B------:R-:W-:Y:S01]  /*2b200*/  VIADD R15, R91, 0xbb67ae85 ;  /* 0xbb67ae855b0f7836 */ /* 0x000fe20000000000 */
[----:B------:R-:W-:Y:S01]  /*2b210*/  LOP3.LUT R159, R108, R16, R25, 0x96, !PT ;  /* 0x000000106c9f7212 */ /* 0x000fe200078e9619 */
[----:B------:R-:W-:-:S05]  /*2b220*/  IMAD.WIDE.U32 R16, R17, -0x2daee0ad, RZ ;  /* 0xd2511f5311107825 */ /* 0x000fca00078e00ff */
[----:B------:R-:W-:Y:S01]  /*2b230*/  LOP3.LUT R15, R15, R158, R17, 0x96, !PT ;  /* 0x0000009e0f0f7212 */ /* 0x000fe200078e9611 */
[----:B------:R-:W-:Y:S01]  /*2b240*/  IMAD.WIDE.U32 R158, R159, -0x2daee0ad, RZ ;  /* 0xd2511f539f9e7825 */ /* 0x000fe200078e00ff */
[----:B------:R-:W-:-:S04]  /*2b250*/  IADD3 R17, PT, PT, R91, 0x76cf5d0a, RZ ;  /* 0x76cf5d0a5b117810 */ /* 0x000fc80007ffe0ff */
        /* <DEDUP_REMOVED lines=12> */
[----:B------:R-:W-:Y:S01]  /*2b320*/  IMAD.WIDE.U32 R24, R15, -0x326172a9, RZ ;  /* 0xcd9e8d570f187825 */ /* 0x000fe200078e00ff */
[----:B------:R-:W-:-:S04]  /*2b330*/  MOV R15, R150 ;  /* 0x00000096000f7202 */ /* 0x000fc80000000f00 */
        /* <DEDUP_REMOVED lines=18> */
[----:B------:R-:W-:Y:S01]  /*2b460*/  IMAD.MOV.U32 R150, RZ, RZ, R16 ;  /* 0x000000ffff967224 */ /* 0x000fe200078e0010 */
[----:B------:R-:W-:-:S07]  /*2b470*/  LOP3.LUT R25, R113, R158, R17, 0x96, !PT ;  /* 0x0000009e71197212 */ /* 0x000fce00078e9611 */
.L_x_6472:
[----:B------:R-:W-:Y:S05]  /*2b480*/  BSYNC.RECONVERGENT B0 ;  /* 0x0000000000007941 */ /* 0x000fea0003800200 */
.L_x_6471:
        /* <DEDUP_REMOVED lines=22> */
.L_x_6478:
        /* <DEDUP_REMOVED lines=13> */
.L_x_6480:
[----:B------:R-:W-:Y:S05]  /*2b6c0*/  BSYNC.RECONVERGENT B1 ;  /* 0x0000000000017941 */ /* 0x000fea0003800200 */
.L_x_6479:
[----:B------:R-:W-:Y:S01]  /*2b6d0*/  LOP3.LUT R24, R6, R85, R91, 0x96, !PT ;  /* 0x0000005506187212 */ /* 0x000fe200078e965b */
[----:B------:R-:W-:Y:S01]  /*2b6e0*/  IMAD.WIDE.U32 R16, R2, -0x326172a9, RZ ;  /* 0xcd9e8d5702107825 */ /* 0x000fe200078e00ff */
[----:B------:R-:W-:-:S03]  /*2b6f0*/  IADD3 R23, PT, PT, R91, -0x4498517b, RZ ;  /* 0xbb67ae855b177810 */ /* 0x000fc60007ffe0ff */
[----:B------:R-:W-:Y:S01]  /*2b700*/  IMAD.WIDE.U32 R24, R24, -0x326172a9, RZ ;  /* 0xcd9e8d5718187825 */ /* 0x000fe200078e00ff */
[----:B------:R-:W-:-:S03]  /*2b710*/  LOP3.LUT R17, R5, R17, R90, 0x96, !PT ;  /* 0x0000001105117212 */ /* 0x000fc600078e965a */
[----:B------:R-:W-:Y:S01]  /*2b720*/  IMAD.MOV.U32 R18, RZ, RZ, RZ ;  /* 0x000000ffff127224 */ /* 0x000fe200078e00ff */
[----:B------:R-:W-:Y:S01]  /*2b730*/  LOP3.LUT R85, R108, R16, R25, 0x96, !PT ;  /* 0x000000106c557212 */ /* 0x000fe200078e9619 */
[----:B------:R-:W-:-:S05]  /*2b740*/  IMAD.WIDE.U32 R16, R17, -0x2daee0ad, RZ ;  /* 0xd2511f5311107825 */ /* 0x000fca00078e00ff */
[----:B------:R-:W-:Y:S01]  /*2b750*/  LOP3.LUT R17, R23, R84, R17, 0x96, !PT ;  /* 0x0000005417117212 */ /* 0x000fe200078e9611 */
[----:B------:R-:W-:-:S04]  /*2b760*/  IMAD.WIDE.U32 R84, R85, -0x2daee0ad, RZ ;  /* 0xd2511f5355547825 */ /* 0x000fc800078e00ff */
[----:B------:R-:W-:-:S05]  /*2b770*/  VIADD R23, R91, 0x76cf5d0a ;  /* 0x76cf5d0a5b177836 */ /* 0x000fca0000000000 */
        /* <DEDUP_REMOVED lines=34> */
.L_x_6477:
[----:B------:R-:W-:Y:S05]  /*2b9a0*/  BSYNC.RECONVERGENT B0 ;  /* 0x0000000000007941 */ /* 0x000fea0003800200 */
.L_x_6476:
[----:B------:R-:W-:Y:S01]  /*2b9b0*/  I2FP.F32.U32 R16, R17 ;  /* 0x0000001100107245 */ /* 0x000fe20000201000 */
[----:B------:R-:W-:Y:S01]  /*2b9c0*/  HADD2.F32 R17, -RZ, R33.H1_H1 ;  /* 0x30000021ff117230 */ /* 0x000fe20000004100 */
[----:B------:R-:W-:Y:S01]  /*2b9d0*/  BSSY.RECONVERGENT B0, `(.L_x_6481) ;  /* 0x0000052000007945 */ /* 0x000fe20003800200 */
[----:B------:R-:W-:Y:S02]  /*2b9e0*/  @P1 HADD2.F32 R156, -RZ, R29.H1_H1 ;  /* 0x3000001dff9c1230 */ /* 0x000fe40000004100 */
[----:B------:R-:W-:Y:S01]  /*2b9f0*/  FFMA.FTZ R16, R16, R97, 1.1641532182693481445e-10 ;  /* 0x2f00000010107423 */ /* 0x000fe20000010061 */
[----:B------:R-:W-:-:S04]  /*2ba00*/  IMAD.MOV.U32 R85, RZ, RZ, 0x2 ;  /* 0x00000002ff557424 */ /* 0x000fc800078e00ff */
[----:B------:R-:W-:Y:S01]  /*2ba10*/  FSETP.GTU.FTZ.AND P2, PT, R16, R89, PT ;  /* 0x000000591000720b */ /* 0x000fe20003f5c000 */
[----:B------:R-:W-:Y:S01]  /*2ba20*/  FMUL.FTZ R16, R17, R96 ;  /* 0x0000006011107220 */ /* 0x000fe20000410000 */
[----:B------:R-:W-:-:S04]  /*2ba30*/  MOV R17, R24 ;  /* 0x0000001800117202 */ /* 0x000fc80000000f00 */
[----:B------:R-:W-:-:S05]  /*2ba40*/  FSEL R16, R16, RZ, !P2 ;  /* 0x000000ff10107208 */ /* 0x000fca0005000000 */
[----:B------:R-:W-:-:S04]  /*2ba50*/  FADD.FTZ R15, R15, R16 ;  /* 0x000000100f0f7221 */ /* 0x000fc80000010000 */
[----:B------:R-:W-:Y:S01]  /*2ba60*/  @P1 FADD.FTZ R156, R156, R15 ;  /* 0x0000000f9c9c1221 */ /* 0x000fe20000010000 */
[----:B------:R-:W-:Y:S02]  /*2ba70*/  @!P1 MOV R156, R15 ;  /* 0x0000000f009c9202 */ /* 0x000fe40000000f00 */
[----:B------:R-:W-:Y:S02]  /*2ba80*/  SEL R15, RZ, 0x1, P2 ;  /* 0x00000001ff0f7807 */ /* 0x000fe40001000000 */
[----:B------:R-:W-:Y:S02]  /*2ba90*/  ISETP.NE.AND P2, PT, R18, 0x1, PT ;  /* 0x000000011200780c */ /* 0x000fe40003f45270 */
[----:B------:R-:W-:-:S11]  /*2baa0*/  F2FP.F16.F32.PACK_AB R163, RZ, R156 ;  /* 0x0000009cffa3723e */ /* 0x000fd600000000ff */
        /* <DEDUP_REMOVED lines=9> */
.L_x_6483:
        /* <DEDUP_REMOVED lines=13> */
.L_x_6485:
[----:B------:R-:W-:Y:S05]  /*2bc10*/  BSYNC.RECONVERGENT B1 ;  /* 0x0000000000017941 */ /* 0x000fea0003800200 */
.L_x_6484:
[----:B------:R-:W-:Y:S01]  /*2bc20*/  LOP3.LUT R24, R6, R85, R91, 0x96, !PT ;  /* 0x0000005506187212 */ /* 0x000fe200078e965b */
[----:B------:R-:W-:Y:S01]  /*2bc30*/  IMAD.WIDE.U32 R16, R2, -0x326172a9, RZ ;  /* 0xcd9e8d5702107825 */ /* 0x000fe200078e00ff */
[----:B------:R-:W-:-:S03]  /*2bc40*/  IADD3 R23, PT, PT, R91, -0x4498517b, RZ ;  /* 0xbb67ae855b177810 */ /* 0x000fc60007ffe0ff */
[----:B------:R-:W-:Y:S01]  /*2bc50*/  IMAD.WIDE.U32 R24, R24, -0x326172a9, RZ ;  /* 0xcd9e8d5718187825 */ /* 0x000fe200078e00ff */
[----:B------:R-:W-:-:S04]  /*2bc60*/  LOP3.LUT R17, R5, R17, R90, 0x96, !PT ;  /* 0x0000001105117212 */ /* 0x000fc800078e965a */
        /* <DEDUP_REMOVED lines=32> */
[----:B------:R-:W-:Y:S01]  /*2be70*/  IMAD.MOV.U32 R85, RZ, RZ, RZ ;  /* 0x000000ffff557224 */ /* 0x000fe200078e00ff */
[----:B------:R-:W-:Y:S01]  /*2be80*/  LOP3.LUT R17, R111, R24, R17, 0x96, !PT ;  /* 0x000000186f117212 */ /* 0x000fe200078e9611 */
[----:B------:R-:W-:-:S05]  /*2be90*/  IMAD.WIDE.U32 R24, R25, -0x326172a9, RZ ;  /* 0xcd9e8d5719187825 */ /* 0x000fca00078e00ff */
[----:B------:R-:W-:Y:S01]  /*2bea0*/  LOP3.LUT R23, R101, R16, R25, 0x96, !PT ;  /* 0x0000001065177212 */ /* 0x000fe200078e9619 */
[----:B------:R-:W-:-:S05]  /*2beb0*/  IMAD.WIDE.U32 R16, R17, -0x2daee0ad, RZ ;  /* 0xd2511f5311107825 */ /* 0x000fca00078e00ff */
[----:B------:R-:W-:Y:S01]  /*2bec0*/  LOP3.LUT R25, R113, R84, R17, 0x96, !PT ;  /* 0x0000005471197212 */ /* 0x000fe200078e9611 */
[----:B------:R-:W-:Y:S01]  /*2bed0*/  IMAD.MOV.U32 R17, RZ, RZ, R150 ;  /* 0x000000ffff117224 */ /* 0x000fe200078e0096 */
[----:B------:R-:W-:-:S07]  /*2bee0*/  MOV R150, R16 ;  /* 0x0000001000967202 */ /* 0x000fce0000000f00 */
.L_x_6482:
[----:B------:R-:W-:Y:S05]  /*2bef0*/  BSYNC.RECONVERGENT B0 ;  /* 0x0000000000007941 */ /* 0x000fea0003800200 */
.L_x_6481:
[----:B------:R-:W-:Y:S01]  /*2bf00*/  I2FP.F32.U32 R16, R17 ;  /* 0x0000001100107245 */ /* 0x000fe20000201000 */
[----:B------:R-:W-:Y:S01]  /*2bf10*/  HADD2.F32 R17, -RZ, R86.H0_H0 ;  /* 0x20000056ff117230 */ /* 0x000fe20000004100 */
[----:B------:R-:W-:Y:S01]  /*2bf20*/  ISETP.NE.AND P3, PT, R85, 0x1, PT ;  /* 0x000000015500780c */ /* 0x000fe20003f65270 */
[----:B------:R-:W-:Y:S01]  /*2bf30*/  BSSY.RECONVERGENT B0, `(.L_x_6486) ;  /* 0x000004c000007945 */ /* 0x000fe20003800200 */
[----:B------:R-:W-:Y:S02]  /*2bf40*/  HFMA2 R84, -RZ, RZ, 0, 1.1920928955078125e-07 ;  /* 0x00000002ff547431 */ /* 0x000fe400000001ff */
[----:B------:R-:W-:Y:S01]  /*2bf50*/  FFMA.FTZ R16, R16, R97, 1.1641532182693481445e-10 ;  /* 0x2f00000010107423 */ /* 0x000fe20000010061 */
[----:B------:R-:W-:-:S04]  /*2bf60*/  FMUL.FTZ R17, R17, R96 ;  /* 0x0000006011117220 */ /* 0x000fc80000410000 */
[----:B------:R-:W-:-:S04]  /*2bf70*/  FSETP.GTU.FTZ.AND P2, PT, R16, R89, PT ;  /* 0x000000591000720b */ /* 0x000fc80003f5c000 */
[----:B------:R-:W-:Y:S01]  /*2bf80*/  FSEL R18, R17, RZ, !P2 ;  /* 0x000000ff11127208 */ /* 0x000fe20005000000 */
[----:B------:R-:W-:Y:S01]  /*2bf90*/  IMAD.MOV.U32 R17, RZ, RZ, R24 ;  /* 0x000000ffff117224 */ /* 0x000fe200078e0018 */
        /* <DEDUP_REMOVED lines=10> */
.L_x_6488:
        /* <DEDUP_REMOVED lines=13> */
.L_x_6490:
[----:B------:R-:W-:Y:S05]  /*2c110*/  BSYNC.RECONVERGENT B1 ;  /* 0x0000000000017941 */ /* 0x000fea0003800200 */
.L_x_6489:
[----:B------:R-:W-:Y:S01]  /*2c120*/  LOP3.LUT R24, R6, R85, R91, 0x96, !PT ;  /* 0x0000005506187212 */ /* 0x000fe200078e965b */
[----:B------:R-:W-:-:S04]  /*2c130*/  IMAD.WIDE.U32 R16, R2, -0x326172a9, RZ ;  /* 0xcd9e8d5702107825 */ /* 0x000fc800078e00ff */
        /* <DEDUP_REMOVED lines=40> */
[----:B------:R-:W-:Y:S01]  /*2c3c0*/  HFMA2 R84, -RZ, RZ, 0, 0 ;  /* 0x00000000ff547431 */ /* 0x000fe200000001ff */
[----:B------:R-:W-:Y:S01]  /*2c3d0*/  MOV R17, R150 ;  /* 0x0000009600117202 */ /* 0x000fe20000000f00 */
[----:B------:R-:W-:-:S07]  /*2c3e0*/  IMAD.MOV.U32 R150, RZ, RZ, R16 ;  /* 0x000000ffff967224 */ /* 0x000fce00078e0010 */
.L_x_6487:
[----:B------:R-:W-:Y:S05]  /*2c3f0*/  BSYNC.RECONVERGENT B0 ;  /* 0x0000000000007941 */ /* 0x000fea0003800200 */
.L_x_6486:
        /* <DEDUP_REMOVED lines=25> */
.L_x_6493:
        /* <DEDUP_REMOVED lines=13> */
.L_x_6495:
[----:B------:R-:W-:Y:S05]  /*2c660*/  BSYNC.RECONVERGENT B1 ;  /* 0x0000000000017941 */ /* 0x000fea0003800200 */
.L_x_6494:
[----:B------:R-:W-:Y:S01]  /*2c670*/  LOP3.LUT R24, R6, R159, R91, 0x96, !PT ;  /* 0x0000009f06187212 */ /* 0x000fe200078e965b */
[----:B------:R-:W-:Y:S01]  /*2c680*/  IMAD.WIDE.U32 R84, R2, -0x326172a9, RZ ;  /* 0xcd9e8d5702547825 */ /* 0x000fe200078e00ff */
[----:B------:R-:W-:-:S03]  /*2c690*/  IADD3 R23, PT, PT, R91, 0x76cf5d0a, RZ ;  /* 0x76cf5d0a5b177810 */ /* 0x000fc60007ffe0ff */
[----:B------:R-:W-:Y:S02]  /*2c6a0*/  HFMA2 R152, -RZ, RZ, 0, 0 ;  /* 0x00000000ff987431 */ /* 0x000fe400000001ff */
[----:B------:R-:W-:Y:S01]  /*2c6b0*/  IMAD.WIDE.U32 R24, R24, -0x326172a9, RZ ;  /* 0xcd9e8d5718187825 */ /* 0x000fe200078e00ff */
[----:B------:R-:W-:-:S03]  /*2c6c0*/  LOP3.LUT R85, R5, R85, R90, 0x96, !PT ;  /* 0x0000005505557212 */ /* 0x000fc600078e965a */
[----:B------:R-:W-:Y:S01]  /*2c6d0*/  VIADD R17, R91, 0xbb67ae85 ;  /* 0xbb67ae855b117836 */ /* 0x000fe20000000000 */
[----:B------:R-:W-:Y:S01]  /*2c6e0*/  LOP3.LUT R159, R108, R84, R25, 0x96, !PT ;  /* 0x000000546c9f7212 */ /* 0x000fe200078e9619 */
[----:B------:R-:W-:-:S05]  /*2c6f0*/  IMAD.WIDE.U32 R84, R85, -0x2daee0ad, RZ ;  /* 0xd2511f5355547825 */ /* 0x000fca00078e00ff */
        /* <DEDUP_REMOVED lines=36> */
.L_x_6492:
[----:B------:R-:W-:Y:S05]  /*2c940*/  BSYNC.RECONVERGENT B0 ;  /* 0x0000000000007941 */ /* 0x000fea0003800200 */
.L_x_6491:
        /* <DEDUP_REMOVED lines=20> */
.L_x_6498:
        /* <DEDUP_REMOVED lines=13> */
.L_x_6500:
[----:B------:R-:W-:Y:S05]  /*2cb60*/  BSYNC.RECONVERGENT B1 ;  /* 0x0000000000017941 */ /* 0x000fea0003800200 */
.L_x_6499:
        /* <DEDUP_REMOVED lines=43> */
[----:B------:R-:W-:Y:S01]  /*2ce20*/  IMAD.MOV.U32 R85, RZ, RZ, RZ ;  /* 0x000000ffff557224 */ /* 0x000fe200078e00ff */
[----:B------:R-:W-:-:S07]  /*2ce30*/  MOV R150, R84 ;  /* 0x0000005400967202 */ /* 0x000fce0000000f00 */
.L_x_6497:
[----:B------:R-:W-:Y:S05]  /*2ce40*/  BSYNC.RECONVERGENT B0 ;  /* 0x0000000000007941 */ /* 0x000fea0003800200 */
.L_x_6496:
[----:B------:R-:W-:Y:S01]  /*2ce50*/  I2FP.F32.U32 R18, R18 ;  /* 0x0000001200127245 */ /* 0x000fe20000201000 */
[----:B------:R-:W-:Y:S01]  /*2ce60*/  HADD2.F32 R159, -RZ, R34.H1_H1 ;  /* 0x30000022ff9f7230 */ /* 0x000fe20000004100 */
        /* <DEDUP_REMOVED lines=8> */
[----:B------:R-:W-:-:S05]  /*2cef0*/  @P1 HADD2.F32 R84, -RZ, R30.H1_H1 ;  /* 0x3000001eff541230 */ /* 0x000fca0000004100 */
[--C-:B------:R-:W-:Y:S01]  /*2cf00*/  @P1 FADD.FTZ R159, R84, R17.reuse ;  /* 0x00000011549f1221 */ /* 0x100fe20000010000 */
[----:B------:R-:W-:Y:S01]  /*2cf10*/  @!P1 MOV R159, R17 ;  /* 0x00000011009f9202 */ /* 0x000fe20000000f00 */
[----:B------:R-:W-:Y:S01]  /*2cf20*/  IMAD.MOV.U32 R84, RZ, RZ, 0x2 ;  /* 0x00000002ff547424 */ /* 0x000fe200078e00ff */
[----:B------:R-:W-:Y:S02]  /*2cf30*/  PRMT R17, R18, 0x7610, R17 ;  /* 0x0000761012117816 */ /* 0x000fe40000000011 */
[----:B------:R-:W-:Y:S02]  /*2cf40*/  F2FP.F16.F32.PACK_AB R86, RZ, R159 ;  /* 0x0000009fff56723e */ /* 0x000fe400000000ff */
[----:B------:R-:W-:Y:S01]  /*2cf50*/  MOV R18, R24 ;  /* 0x0000001800127202 */ /* 0x000fe20000000f00 */
        /* <DEDUP_REMOVED lines=9> */
.L_x_6503:
        /* <DEDUP_REMOVED lines=13> */
.L_x_6505:
[----:B------:R-:W-:Y:S05]  /*2d0c0*/  BSYNC.RECONVERGENT B1 ;  /* 0x0000000000017941 */ /* 0x000fea0003800200 */
.L_x_6504:
        /* <DEDUP_REMOVED lines=41> */
[----:B------:R-:W-:-:S03]  /*2d360*/  IMAD.WIDE.U32 R84, R85, -0x2daee0ad, RZ ;  /* 0xd2511f5355547825 */ /* 0x000fc600078e00ff */
[----:B------:R-:W-:Y:S01]  /*2d370*/  MOV R150, R84 ;  /* 0x0000005400967202 */ /* 0x000fe20000000f00 */
[----:B------:R-:W-:Y:S01]  /*2d380*/  IMAD.MOV.U32 R84, RZ, RZ, RZ ;  /* 0x000000ffff547224 */ /* 0x000fe200078e00ff */
[----:B------:R-:W-:-:S07]  /*2d390*/  LOP3.LUT R25, R113, R160, R85, 0x96, !PT ;  /* 0x000000a071197212 */ /* 0x000fce00078e9655 */
.L_x_6502:
[----:B------:R-:W-:Y:S05]  /*2d3a0*/  BSYNC.RECONVERGENT B0 ;  /* 0x0000000000007941 */ /* 0x000fea0003800200 */
.L_x_6501:
        /* <DEDUP_REMOVED lines=20> */
.L_x_6508:
        /* <DEDUP_REMOVED lines=13> */
.L_x_6510:
[----:B------:R-:W-:Y:S05]  /*2d5c0*/  BSYNC.RECONVERGENT B1 ;  /* 0x0000000000017941 */ /* 0x000fea0003800200 */
.L_x_6509:
        /* <DEDUP_REMOVED lines=45> */
.L_x_6507:
[----:B------:R-:W-:Y:S05]  /*2d8a0*/  BSYNC.RECONVERGENT B0 ;  /* 0x0000000000007941 */ /* 0x000fea0003800200 */
.L_x_6506:
[----:B------:R-:W-:Y:S01]  /*2d8b0*/  I2FP.F32.U32 R84, R85 ;  /* 0x0000005500547245 */ /* 0x000fe20000201000 */
[----:B------:R-:W-:Y:S01]  /*2d8c0*/  HADD2.F32 R85, -RZ, R35.H0_H0 ;  /* 0x20000023ff557230 */ /* 0x000fe20000004100 */
[----:B------:R-:W-:Y:S01]  /*2d8d0*/  BSSY.RECONVERGENT B0, `(.L_x_6511) ;  /* 0x0000053000007945 */ /* 0x000fe20003800200 */
[----:B------:R-:W-:Y:S02]  /*2d8e0*/  MOV R160, 0x2 ;  /* 0x0000000200a07802 */ /* 0x000fe40000000f00 */
[----:B------:R-:W-:Y:S01]  /*2d8f0*/  FFMA.FTZ R84, R84, R97, 1.1641532182693481445e-10 ;  /* 0x2f00000054547423 */ /* 0x000fe20000010061 */
[----:B------:R-:W-:-:S04]  /*2d900*/  FMUL.FTZ R85, R85, R96 ;  /* 0x0000006055557220 */ /* 0x000fc80000410000 */
[----:B------:R-:W-:-:S04]  /*2d910*/  FSETP.GTU.FTZ.AND P5, PT, R84, R89, PT ;  /* 0x000000595400720b */ /* 0x000fc80003fbc000 */
[----:B------:R-:W-:Y:S02]  /*2d920*/  FSEL R85, R85, RZ, !P5 ;  /* 0x000000ff55557208 */ /* 0x000fe40006800000 */
[----:B------:R-:W-:Y:S02]  /*2d930*/  SEL R84, RZ, 0x1, P5 ;  /* 0x00000001ff547807 */ /* 0x000fe40002800000 */
[----:B------:R-:W-:Y:S01]  /*2d940*/  ISETP.NE.AND P5, PT, R152, 0x1, PT ;  /* 0x000000019800780c */ /* 0x000fe20003fa5270 */
[----:B------:R-:W-:Y:S01]  /*2d950*/  FADD.FTZ R18, R18, R85 ;  /* 0x0000005512127221 */ /* 0x000fe20000010000 */
[----:B------:R-:W-:-:S05]  /*2d960*/  @P1 HADD2.F32 R85, -RZ, R31.H0_H0 ;  /* 0x2000001fff551230 */ /* 0x000fca0000004100 */
[--C-:B------:R-:W-:Y:S01]  /*2d970*/  @P1 FADD.FTZ R158, R85, R18.reuse ;  /* 0x00000012559e1221 */ /* 0x100fe20000010000 */
[--C-:B------:R-:W-:Y:S01]  /*2d980*/  @!P1 IMAD.MOV.U32 R158, RZ, RZ, R18.reuse ;  /* 0x000000ffff9e9224 */ /* 0x100fe200078e0012 */
[----:B------:R-:W-:Y:S01]  /*2d990*/  PRMT R18, R84, 0x7610, R18 ;  /* 0x0000761054127816 */ /* 0x000fe20000000012 */
[----:B------:R-:W-:-:S03]  /*2d9a0*/  IMAD.MOV.U32 R85, RZ, RZ, R24 ;  /* 0x000000ffff557224 */ /* 0x000fc600078e0018 */
[----:B------:R-:W-:Y:S01]  /*2d9b0*/  F2FP.F16.F32.PACK_AB R162, RZ, R158 ;  /* 0x0000009effa2723e */ /* 0x000fe200000000ff */
[----:B------:R-:W-:Y:S06]  /*2d9c0*/  @!P5 BRA `(.L_x_6512) ;  /* 0x00000004000cd947 */ /* 0x000fec0003800000 */
        /* <DEDUP_REMOVED lines=8> */
.L_x_6513:
        /* <DEDUP_REMOVED lines=13> */
.L_x_6515:
[----:B------:R-:W-:Y:S05]  /*2db20*/  BSYNC.RECONVERGENT B1 ;  /* 0x0000000000017941 */ /* 0x000fea0003800200 */
.L_x_6514:
        /* <DEDUP_REMOVED lines=45> */
.L_x_6512:
[----:B------:R-:W-:Y:S05]  /*2de00*/  BSYNC.RECONVERGENT B0 ;  /* 0x0000000000007941 */ /* 0x000fea0003800200 */
.L_x_6511:
        /* <DEDUP_REMOVED lines=20> */
.L_x_6518:
        /* <DEDUP_REMOVED lines=15> */
.L_x_6520:
[----:B------:R-:W-:Y:S05]  /*2e040*/  BSYNC.RECONVERGENT B1 ;  /* 0x0000000000017941 */ /* 0x000fea0003800200 */
.L_x_6519:
        /* <DEDUP_REMOVED lines=45> */
.L_x_6517:
[----:B------:R-:W-:Y:S05]  /*2e320*/  BSYNC.RECONVERGENT B0 ;  /* 0x0000000000007941 */ /* 0x000fea0003800200 */
.L_x_6516:
        /* <DEDUP_REMOVED lines=14> */
[----:B------:R-:W-:Y:S02]  /*2e410*/  F2FP.F16.F32.PACK_AB R87, RZ, R89 ;  /* 0x00000059ff57723e */ /* 0x000fe400000000ff */
[----:B------:R-:W-:Y:S02]  /*2e420*/  PRMT R84, R154, 0x5410, R157 ;  /* 0x000054109a547816 */ /* 0x000fe4000000009d */
[----:B------:R-:W-:Y:S01]  /*2e430*/  PRMT R87, R162, 0x5410, R87 ;  /* 0x00005410a2577816 */ /* 0x000fe20000000057 */
[----:B------:R-:W-:Y:S06]  /*2e440*/  BRA `(.L_x_6521) ;  /* 0x00000028009c7947 */ /* 0x000fec0003800000 */
.L_x_6440:
        /* <DEDUP_REMOVED lines=13> */
[----:B------:R-:W-:Y:S01]  /*2e520*/  @!P2 MOV R98, R25 ;  /* 0x000000190062a202 */ /* 0x000fe20000000f00 */
[----:B------:R-:W-:Y:S01]  /*2e530*/  @P2 IMAD.MOV.U32 R98, RZ, RZ, R23 ;  /* 0x000000ffff622224 */ /* 0x000fe200078e0017 */
[----:B------:R-:W-:Y:S06]  /*2e540*/  BRA `(.L_x_6523) ;  /* 0x0000000000ec7947 */ /* 0x000fec0003800000 */
.L_x_6524:
        /* <DEDUP_REMOVED lines=13> */
.L_x_6526:
[----:B------:R-:W-:Y:S05]  /*2e620*/  BSYNC.RECONVERGENT B1 ;  /* 0x0000000000017941 */ /* 0x000fea0003800200 */
.L_x_6525:
        /* <DEDUP_REMOVED lines=41> */
[----:B------:R-:W-:-:S03]  /*2e8c0*/  IMAD.WIDE.U32 R98, R99, -0x2daee0ad, RZ ;  /* 0xd2511f5363627825 */ /* 0x000fc600078e00ff */
[----:B------:R-:W-:Y:S01]  /*2e8d0*/  MOV R150, R98 ;  /* 0x0000006200967202 */ /* 0x000fe20000000f00 */
[----:B------:R-:W-:Y:S01]  /*2e8e0*/  IMAD.MOV.U32 R98, RZ, RZ, R152 ;  /* 0x000000ffff627224 */ /* 0x000fe200078e0098 */
[----:B------:R-:W-:-:S07]  /*2e8f0*/  LOP3.LUT R25, R113, R154, R99, 0x96, !PT ;  /* 0x0000009a71197212 */ /* 0x000fce00078e9663 */
.L_x_6523:
[----:B------:R-:W-:Y:S05]  /*2e900*/  BSYNC.RECONVERGENT B0 ;  /* 0x0000000000007941 */ /* 0x000fea0003800200 */
.L_x_6522:
[----:B------:R-:W-:Y:S01]  /*2e910*/  I2FP.F32.U32 R98, R98 ;  /* 0x0000006200627245 */ /* 0x000fe20000201000 */
[----:B-----5:R-:W-:Y:S01]  /*2e920*/  HADD2.F32 R99, -RZ, R84.H0_H0 ;  /* 0x20000054ff637230 */ /* 0x020fe20000004100 */
[----:B------:R-:W-:Y:S01]  /*2e930*/  ISETP.NE.AND P3, PT, R155, 0x1, PT ;  /* 0x000000019b00780c */ /* 0x000fe20003f65270 */
[----:B------:R-:W-:Y:S01]  /*2e940*/  BSSY.RECONVERGENT B0, `(.L_x_6527) ;  /* 0x0000051000007945 */ /* 0x000fe20003800200 */
[----:B------:R-:W-:Y:S01]  /*2e950*/  LOP3.LUT R10, R10, 0xffffffef, RZ, 0xc0, !PT ;  /* 0xffffffef0a0a7812 */ /* 0x000fe200078ec0ff */
[----:B------:R-:W-:Y:S01]  /*2e960*/  FFMA.FTZ R98, R98, R97, 1.1641532182693481445e-10 ;  /* 0x2f00000062627423 */ /* 0x000fe20000010061 */
[----:B------:R-:W-:Y:S01]  /*2e970*/  FMUL.FTZ R99, R99, R96 ;  /* 0x0000006063637220 */ /* 0x000fe20000410000 */
[----:B------:R-:W-:-:S03]  /*2e980*/  IMAD.MOV.U32 R156, RZ, RZ, 0x2 ;  /* 0x00000002ff9c7424 */ /* 0x000fc600078e00ff */
[----:B------:R-:W-:-:S04]  /*2e990*/  FSETP.GTU.FTZ.AND P2, PT, R98, R89, PT ;  /* 0x000000596200720b */ /* 0x000fc80003f5c000 */
[----:B------:R-:W-:Y:S01]  /*2e9a0*/  FSEL R98, R99, RZ, !P2 ;  /* 0x000000ff63627208 */ /* 0x000fe20005000000 */
[----:B------:R-:W-:Y:S01]  /*2e9b0*/  @P1 HADD2.F32 R99, -RZ, R28.H0_H0 ;  /* 0x2000001cff631230 */ /* 0x000fe20000004100 */
[----:B------:R-:W-:-:S04]  /*2e9c0*/  PLOP3.LUT P2, PT, P2, PT, PT, 0x8, 0x80 ;  /* 0x000000000080781c */ /* 0x000fc8000174e170 */
[----:B------:R-:W-:Y:S01]  /*2e9d0*/  @P1 FADD.FTZ R98, R99, R98 ;  /* 0x0000006263621221 */ /* 0x000fe20000010000 */
[----:B------:R-:W-:-:S04]  /*2e9e0*/  MOV R99, R24 ;  /* 0x0000001800637202 */ /* 0x000fc80000000f00 */
[----:B------:R-:W-:-:S04]  /*2e9f0*/  F2FP.F16.F32.PACK_AB R154, RZ, R98 ;  /* 0x00000062ff9a723e */ /* 0x000fc800000000ff */
[----:B------:R-:W-:Y:S01]  /*2ea00*/  @P2 LOP3.LUT R10, R10, 0x10, RZ, 0xfc, !PT ;  /* 0x000000100a0a2812 */ /* 0x000fe200078efcff */
        /* <DEDUP_REMOVED lines=9> */
.L_x_6529:
        /* <DEDUP_REMOVED lines=13> */
.L_x_6531:
[----:B------:R-:W-:Y:S05]  /*2eb70*/  BSYNC.RECONVERGENT B1 ;  /* 0x0000000000017941 */ /* 0x000fea0003800200 */
.L_x_6530:
        /* <DEDUP_REMOVED lines=45> */
.L_x_6528:
[----:B------:R-:W-:Y:S05]  /*2ee50*/  BSYNC.RECONVERGENT B0 ;  /* 0x0000000000007941 */ /* 0x000fea0003800200 */
.L_x_6527:
        /* <DEDUP_REMOVED lines=8> */
[----:B------:R-:W-:Y:S02]  /*2eee0*/  HFMA2 R155, -RZ, RZ, 0, 1.1920928955078125e-07 ;  /* 0x00000002ff9b7431 */ /* 0x000fe400000001ff */
        /* <DEDUP_REMOVED lines=16> */
.L_x_6534:
        /* <DEDUP_REMOVED lines=13> */
.L_x_6536:
[----:B------:R-:W-:Y:S05]  /*2f0c0*/  BSYNC.RECONVERGENT B1 ;  /* 0x0000000000017941 */ /* 0x000fea0003800200 */
.L_x_6535:
[----:B------:R-:W-:Y:S01]  /*2f0d0*/  LOP3.LUT R24, R6, R161, R91, 0x96, !PT ;  /* 0x000000a106187212 */ /* 0x000fe200078e965b */
[----:B------:R-:W-:-:S04]  /*2f0e0*/  IMAD.WIDE.U32 R158, R2, -0x326172a9, RZ ;  /* 0xcd9e8d57029e7825 */ /* 0x000fc800078e00ff */
[----:B------:R-:W-:Y:S01]  /*2f0f0*/  HFMA2 R155, -RZ, RZ, 0, 0 ;  /* 0x00000000ff9b7431 */ /* 0x000fe200000001ff */
[----:B------:R-:W-:Y:S01]  /*2f100*/  MOV R84, R150 ;  /* 0x0000009600547202 */ /* 0x000fe20000000f00 */
        /* <DEDUP_REMOVED lines=41> */
.L_x_6533:
[----:B------:R-:W-:Y:S05]  /*2f3a0*/  BSYNC.RECONVERGENT B0 ;  /* 0x0000000000007941 */ /* 0x000fea0003800200 */
.L_x_6532:
        /* <DEDUP_REMOVED lines=25> */
.L_x_6539:
        /* <DEDUP_REMOVED lines=13> */
.L_x_6541:
[----:B------:R-:W-:Y:S05]  /*2f610*/  BSYNC.RECONVERGENT B1 ;  /* 0x0000000000017941 */ /* 0x000fea0003800200 */
.L_x_6540:
        /* <DEDUP_REMOVED lines=10> */
[----:B------:R-:W-:-:S04]  /*2f6c0*/  IMAD.WIDE.U32 R162, R163, -0x2daee0ad, RZ ;  /* 0xd2511f53a3a27825 */ /* 0x000fc800078e00ff */
[----:B------:R-:W-:Y:S01]  /*2f6d0*/  IMAD.MOV.U32 R152, RZ, RZ, RZ ;  /* 0x000000ffff987224 */ /* 0x000fe200078e00ff */
        /* <DEDUP_REMOVED lines=32> */
[----:B------:R-:W-:-:S07]  /*2f8e0*/  MOV R150, R158 ;  /* 0x0000009e00967202 */ /* 0x000fce0000000f00 */
.L_x_6538:
[----:B------:R-:W-:Y:S05]  /*2f8f0*/  BSYNC.RECONVERGENT B0 ;  /* 0x0000000000007941 */ /* 0x000fea0003800200 */
.L_x_6537:
        /* <DEDUP_REMOVED lines=8> */
[----:B------:R-:W-:-:S04]  /*2f980*/  FSETP.GTU.FTZ.AND P3, PT, R84, R89, PT ;  /* 0x000000595400720b */ /* 0x000fc80003f7c000 */
[----:B------:R-:W-:Y:S01]  /*2f990*/  FSEL R156, R85, RZ, !P3 ;  /* 0x000000ff559c7208 */ /* 0x000fe20005800000 */
[----:B------:R-:W-:Y:S01]  /*2f9a0*/  @P1 HADD2.F32 R85, -RZ, R29.H1_H1 ;  /* 0x3000001dff551230 */ /* 0x000fe20000004100 */
[----:B------:R-:W-:-:S04]  /*2f9b0*/  PLOP3.LUT P3, PT, P3, PT, PT, 0x8, 0x80 ;  /* 0x000000000080781c */ /* 0x000fc80001f6e170 */
[----:B------:R-:W-:Y:S01]  /*2f9c0*/  @P1 FADD.FTZ R156, R85, R156 ;  /* 0x0000009c559c1221 */ /* 0x000fe20000010000 */
[----:B------:R-:W-:-:S04]  /*2f9d0*/  IMAD.MOV.U32 R85, RZ, RZ, R24 ;  /* 0x000000ffff557224 */ /* 0x000fc800078e0018 */
[----:B------:R-:W-:-:S04]  /*2f9e0*/  F2FP.F16.F32.PACK_AB R162, RZ, R156 ;  /* 0x0000009cffa2723e */ /* 0x000fc800000000ff */
        /* <DEDUP_REMOVED lines=10> */
.L_x_6544:
        /* <DEDUP_REMOVED lines=13> */
.L_x_6546:
[----:B------:R-:W-:Y:S05]  /*2fb60*/  BSYNC.RECONVERGENT B1 ;  /* 0x0000000000017941 */ /* 0x000fea0003800200 */
.L_x_6545:
        /* <DEDUP_REMOVED lines=45> */
.L_x_6543:
[----:B------:R-:W-:Y:S05]  /*2fe40*/  BSYNC.RECONVERGENT B0 ;  /* 0x0000000000007941 */ /* 0x000fea0003800200 */
.L_x_6542:
        /* <DEDUP_REMOVED lines=23> */
.L_x_6549:
        /* <DEDUP_REMOVED lines=13> */
.L_x_6551:
[----:B------:R-:W-:Y:S05]  /*30090*/  BSYNC.RECONVERGENT B1 ;  /* 0x0000000000017941 */ /* 0x000fea0003800200 */
.L_x_6550:
        /* <DEDUP_REMOVED lines=45> */
.L_x_6548:
[----:B------:R-:W-:Y:S05]  /*30370*/  BSYNC.RECONVERGENT B0 ;  /* 0x0000000000007941 */ /* 0x000fea0003800200 */
.L_x_6547:
        /* <DEDUP_REMOVED lines=23> */
.L_x_6554:
        /* <DEDUP_REMOVED lines=13> */
.L_x_6556:
[----:B------:R-:W-:Y:S05]  /*305c0*/  BSYNC.RECONVERGENT B1 ;  /* 0x0000000000017941 */ /* 0x000fea0003800200 */
.L_x_6555:
        /* <DEDUP_REMOVED lines=45> */
.L_x_6553:
[----:B------:R-:W-:Y:S05]  /*308a0*/  BSYNC.RECONVERGENT B0 ;  /* 0x0000000000007941 */ /* 0x000fea0003800200 */
.L_x_6552:
        /* <DEDUP_REMOVED lines=9> */
[----:B------:R-:W-:Y:S01]  /*30940*/  @P1 HADD2.F32 R85, -RZ, R31.H0_H0 ;  /* 0x2000001fff551230 */ /* 0x000fe20000004100 */
[----:B------:R-:W-:-:S04]  /*30950*/  PLOP3.LUT P4, PT, P4, PT, PT, 0x8, 0x80 ;  /* 0x000000000080781c */ /* 0x000fc8000278e170 */
        /* <DEDUP_REMOVED lines=12> */
.L_x_6559:
        /* <DEDUP_REMOVED lines=13> */
.L_x_6561:
[----:B------:R-:W-:Y:S05]  /*30af0*/  BSYNC.RECONVERGENT B1 ;  /* 0x0000000000017941 */ /* 0x000fea0003800200 */
.L_x_6560:
        /* <DEDUP_REMOVED lines=45> */
.L_x_6558:
[----:B------:R-:W-:Y:S05]  /*30dd0*/  BSYNC.RECONVERGENT B0 ;  /* 0x0000000000007941 */ /* 0x000fea0003800200 */
.L_x_6557:
        /* <DEDUP_REMOVED lines=14> */
.L_x_6521:
[----:B------:R-:W-:Y:S01]  /*30ec0*/  FADD.FTZ R100, RZ, R8 ;  /* 0x00000008ff647221 */ /* 0x000fe20000010000 */
[----:B------:R-:W-:Y:S01]  /*30ed0*/  SEL R97, RZ, 0x1000000, !P5 ;  /* 0x01000000ff617807 */ /* 0x000fe20006800000 */
[----:B------:R-:W0:Y:S01]  /*30ee0*/  S2R R105, SR_TID.X ;  /* 0x0000000000697919 */ /* 0x000e220000002100 */
[----:B------:R-:W-:Y:S01]  /*30ef0*/  SEL R96, RZ, 0x10000, !P4 ;  /* 0x00010000ff607807 */ /* 0x000fe20006000000 */
[----:B------:R-:W-:Y:S01]  /*30f00*/  FADD.FTZ R100, R100, R9 ;  /* 0x0000000964647221 */ /* 0x000fe20000010000 */
[C---:B------:R-:W-:Y:S01]  /*30f10*/  LOP3.LUT P6, RZ, R10.reuse, 0x8, RZ, 0xc0, !PT ;  /* 0x000000080aff7812 */ /* 0x040fe200078cc0ff */
[----:B------:R-:W-:Y:S01]  /*30f20*/  IMAD.WIDE.U32 R92, R149, 0x10, R92 ;  /* 0x00000010955c7825 */ /* 0x000fe200078e005c */
[----:B------:R-:W-:-:S03]  /*30f30*/  LOP3.LUT P5, RZ, R10, 0x4, RZ, 0xc0, !PT ;  /* 0x000000040aff7812 */ /* 0x000fc600078ac0ff */
[----:B------:R-:W-:Y:S01]  /*30f40*/  FADD.FTZ R100, R100, R11 ;  /* 0x0000000b64647221 */ /* 0x000fe20000010000 */
[----:B------:R-:W-:Y:S01]  /*30f50*/  LOP3.LUT P4, RZ, R10, 0x2, RZ, 0xc0, !PT ;  /* 0x000000020aff7812 */ /* 0x000fe2000788c0ff */
        /* <DEDUP_REMOVED lines=8> */
[----:B------:R-:W-:Y:S01]  /*30fe0*/  LOP3.LUT P1, RZ, R10, 0x10, RZ, 0xc0, !PT ;  /* 0x000000100aff7812 */ /* 0x000fe2000782c0ff */
[----:B------:R-:W-:Y:S01]  /*30ff0*/  FADD.FTZ R101, R101, R26 ;  /* 0x0000001a65657221 */ /* 0x000fe20000010000 */
[----:B------:R-:W-:Y:S02]  /*31000*/  LOP3.LUT R106, R106, R97, R96, 0xfe, !PT ;  /* 0x000000616a6a7212 */ /* 0x000fe400078efe60 */
[----:B------:R-:W-:Y:S01]  /*31010*/  LOP3.LUT R96, R102, R104, R103, 0xfe, !PT ;  /* 0x0000006866607212 */ /* 0x000fe200078efe67 */
[----:B------:R-:W-:Y:S01]  /*31020*/  FADD.FTZ R101, R101, R22 ;  /* 0x0000001665657221 */ /* 0x000fe20000010000 */
[----:B------:R-:W-:-:S02]  /*31030*/  SEL R97, RZ, 0x1, !P2 ;  /* 0x00000001ff617807 */ /* 0x000fc40005000000 */
[----:B------:R-:W-:Y:S01]  /*31040*/  SEL R103, RZ, 0x1, !P1 ;  /* 0x00000001ff677807 */ /* 0x000fe20004800000 */
[----:B------:R-:W-:Y:S01]  /*31050*/  FADD.FTZ R100, R101, R88 ;  /* 0x0000005865647221 */ /* 0x000fe20000010000 */
[----:B------:R-:W-:Y:S02]  /*31060*/  LOP3.LUT R97, R106, R97, RZ, 0xfc, !PT ;  /* 0x000000616a617212 */ /* 0x000fe400078efcff */
[----:B------:R-:W-:Y:S01]  /*31070*/  LOP3.LUT R96, R96, R103, RZ, 0xfc, !PT ;  /* 0x0000006760607212 */ /* 0x000fe200078efcff */
[----:B------:R-:W-:Y:S01]  /*31080*/  FADD.FTZ R100, R100, R115 ;  /* 0x0000007364647221 */ /* 0x000fe20000010000 */
[----:B0-----:R-:W-:-:S03]  /*31090*/  LOP3.LUT P1, RZ, R105, 0x1f, RZ, 0xc0, !PT ;  /* 0x0000001f69ff7812 */ /* 0x001fc6000782c0ff */
[----:B------:R-:W-:Y:S01]  /*310a0*/  FADD.FTZ R101, R100, R117 ;  /* 0x0000007564657221 */ /* 0x000fe20000010000 */
[----:B------:R1:W-:Y:S03]  /*310b0*/  STG.E.64 desc[UR6][R94.64], R96 ;  /* 0x000000605e007986 */ /* 0x0003e6000c101b06 */
        /* <DEDUP_REMOVED lines=58> */
.L_x_6562:
        /* <DEDUP_REMOVED lines=120> */
.L_x_6576:
[C---:B------:R-:W-:Y:S01]  /*31be0*/  FMUL.FTZ R84, R93.reuse, R93 ;  /* 0x0000005d5d547220 */ /* 0x040fe20000410000 */
[----:B------:R-:W-:Y:S01]  /*31bf0*/  ISETP.NE.AND P2, PT, RZ, UR5, PT ;  /* 0x00000005ff007c0c */ /* 0x000fe2000bf45270 */
[----:B01----:R-:W-:Y:S01]  /*31c00*/  FADD.FTZ R92, R92, R97 ;  /* 0x000000615c5c7221 */ /* 0x003fe20000010000 */
[----:B------:R-:W-:Y:S02]  /*31c10*/  HADD2.F32 R97, -RZ, R80.H0_H0 ;  /* 0x20000050ff617230 */ /* 0x000fe40000004100 */
[----:B------:R-:W-:Y:S01]  /*31c20*/  FSEL R86, R84, RZ, P2 ;  /* 0x000000ff54567208 */ /* 0x000fe20001000000 */
[----:B------:R-:W-:Y:S01]  /*31c30*/  FFMA.FTZ R85, R92, R85, UR10 ;  /* 0x0000000a5c557e23 */ /* 0x000fe20008010055 */
[----:B------:R-:W-:Y:S01]  /*31c40*/  FSEL R101, R93, RZ, !P2 ;  /* 0x000000ff5d657208 */ /* 0x000fe20005000000 */
[----:B------:R-:W-:Y:S02]  /*31c50*/  HADD2.F32 R84, -RZ, R56.H0_H0 ;  /* 0x20000038ff547230 */ /* 0x000fe40000004100 */
[----:B------:R-:W-:Y:S01]  /*31c60*/  FADD.FTZ R85, R85, R86 ;  /* 0x0000005655557221 */ /* 0x000fe20000010000 */
[----:B------:R-:W-:-:S02]  /*31c70*/  HADD2.F32 R92, -RZ, R80.H1_H1 ;  /* 0x30000050ff5c7230 */ /* 0x000fc40000004100 */
[C---:B------:R-:W-:Y:S01]  /*31c80*/  FADD.FTZ R8, -R101.reuse, R8 ;  /* 0x0000000865087221 */ /* 0x040fe20000010100 */
[C---:B------:R-:W-:Y:S01]  /*31c90*/  FADD.FTZ R9, -R101.reuse, R9 ;  /* 0x0000000965097221 */ /* 0x040fe20000010100 */
[----:B------:R-:W0:Y:S01]  /*31ca0*/  MUFU.RSQ R103, R85 ;  /* 0x0000005500677308 */ /* 0x000e220000001400 */
[C---:B------:R-:W-:Y:S01]  /*31cb0*/  FADD.FTZ R11, -R101.reuse, R11 ;  /* 0x0000000b650b7221 */ /* 0x040fe20000010100 */
[----:B------:R-:W-:Y:S02]  /*31cc0*/  HADD2.F32 R87, -RZ, R56.H1_H1 ;  /* 0x30000038ff577230 */ /* 0x000fe40000004100 */
[C---:B------:R-:W-:Y:S01]  /*31cd0*/  FADD.FTZ R21, -R101.reuse, R21 ;  /* 0x0000001565157221 */ /* 0x040fe20000010100 */
[----:B------:R-:W-:Y:S02]  /*31ce0*/  HADD2.F32 R95, -RZ, R81.H0_H0 ;  /* 0x20000051ff5f7230 */ /* 0x000fe40000004100 */
[----:B------:R-:W-:Y:S01]  /*31cf0*/  FADD.FTZ R26, -R101, R26 ;  /* 0x0000001a651a7221 */ /* 0x000fe20000010100 */
[----:B------:R-:W-:-:S02]  /*31d00*/  HADD2.F32 R86, -RZ, R57.H0_H0 ;  /* 0x20000039ff567230 */ /* 0x000fc40000004100 */
[C---:B------:R-:W-:Y:S01]  /*31d10*/  FADD.FTZ R20, -R101.reuse, R20 ;  /* 0x0000001465147221 */ /* 0x040fe20000010100 */
[C---:B------:R-:W-:Y:S01]  /*31d20*/  FADD.FTZ R22, -R101.reuse, R22 ;  /* 0x0000001665167221 */ /* 0x040fe20000010100 */
[----:B------:R-:W-:Y:S02]  /*31d30*/  HADD2.F32 R114, -RZ, R58.H0_H0 ;  /* 0x2000003aff727230 */ /* 0x000fe40000004100 */
        /* <DEDUP_REMOVED lines=8> */
[C---:B------:R-:W-:Y:S01]  /*31dc0*/  FMUL.FTZ R112, R103.reuse, R9 ;  /* 0x0000000967707220 */ /* 0x040fe20000410000 */
[----:B------:R-:W-:Y:S01]  /*31dd0*/  FMUL.FTZ R11, R103, R11 ;  /* 0x0000000b670b7220 */ /* 0x000fe20000410000 */
[----:B------:R-:W-:Y:S01]  /*31de0*/  FADD.FTZ R8, -R101, R89 ;  /* 0x0000005965087221 */ /* 0x000fe20000010100 */
[----:B------:R-:W-:Y:S01]  /*31df0*/  FFMA.FTZ R84, R85, R97, R84 ;  /* 0x0000006155547223 */ /* 0x000fe20000010054 */
[----:B------:R-:W-:Y:S01]  /*31e00*/  FFMA.FTZ R9, R112, R92, R87 ;  /* 0x0000005c70097223 */ /* 0x000fe20000010057 */
[----:B------:R-:W-:Y:S01]  /*31e10*/  FFMA.FTZ R85, R11, R95, R86 ;  /* 0x0000005f0b557223 */ /* 0x000fe20000010056 */
[----:B------:R-:W-:-:S02]  /*31e20*/  HADD2.F32 R86, -RZ, R81.H1_H1 ;  /* 0x30000051ff567230 */ /* 0x000fc40000004100 */
[C---:B------:R-:W-:Y:S01]  /*31e30*/  FMUL.FTZ R21, R103.reuse, R21 ;  /* 0x0000001567157220 */ /* 0x040fe20000410000 */
[----:B------:R-:W-:Y:S02]  /*31e40*/  HADD2.F32 R92, -RZ, R57.H1_H1 ;  /* 0x30000039ff5c7230 */ /* 0x000fe40000004100 */
[C---:B------:R-:W-:Y:S01]  /*31e50*/  FMUL.FTZ R26, R103.reuse, R26 ;  /* 0x0000001a671a7220 */ /* 0x040fe20000410000 */
[----:B------:R-:W-:Y:S02]  /*31e60*/  HADD2.F32 R87, -RZ, R82.H1_H1 ;  /* 0x30000052ff577230 */ /* 0x000fe40000004100 */
[C---:B------:R-:W-:Y:S01]  /*31e70*/  FMUL.FTZ R11, R103.reuse, R20 ;  /* 0x00000014670b7220 */ /* 0x040fe20000410000 */
[----:B------:R-:W-:Y:S02]  /*31e80*/  HADD2.F32 R89, -RZ, R58.H1_H1 ;  /* 0x3000003aff597230 */ /* 0x000fe40000004100 */
[----:B------:R-:W-:Y:S01]  /*31e90*/  FMUL.FTZ R22, R103, R22 ;  /* 0x0000001667167220 */ /* 0x000fe20000410000 */
[----:B------:R-:W-:-:S02]  /*31ea0*/  HADD2.F32 R112, -RZ, R82.H0_H0 ;  /* 0x20000052ff707230 */ /* 0x000fc40000004100 */
[----:B------:R-:W-:Y:S01]  /*31eb0*/  FFMA.FTZ R20, R21, R86, R92 ;  /* 0x0000005615147223 */ /* 0x000fe2000001005c */
[----:B------:R-:W-:Y:S02]  /*31ec0*/  HADD2.F32 R95, -RZ, R83.H0_H0 ;  /* 0x20000053ff5f7230 */ /* 0x000fe40000004100 */
[----:B------:R-:W-:Y:S01]  /*31ed0*/  FFMA.FTZ R86, R26, R87, R89 ;  /* 0x000000571a567223 */ /* 0x000fe20000010059 */
[----:B------:R-:W-:Y:S02]  /*31ee0*/  HADD2.F32 R97, -RZ, R59.H0_H0 ;  /* 0x2000003bff617230 */ /* 0x000fe40000004100 */
[----:B------:R-:W-:Y:S01]  /*31ef0*/  FFMA.FTZ R11, R11, R112, R114 ;  /* 0x000000700b0b7223 */ /* 0x000fe20000010072 */
[----:B------:R-:W-:Y:S02]  /*31f00*/  HADD2.F32 R21, -RZ, R83.H1_H1 ;  /* 0x30000053ff157230 */ /* 0x000fe40000004100 */
[----:B------:R-:W-:Y:S01]  /*31f10*/  FADD.FTZ R120, -R101, R120 ;  /* 0x0000007865787221 */ /* 0x000fe20000010100 */
[----:B------:R-:W-:-:S02]  /*31f20*/  HADD2.F32 R89, -RZ, R59.H1_H1 ;  /* 0x3000003bff597230 */ /* 0x000fc40000004100 */
        /* <DEDUP_REMOVED lines=32> */
[----:B------:R-:W-:-:S02]  /*32130*/  HADD2.F32 R26, -RZ, R76.H1_H1 ;  /* 0x3000004cff1a7230 */ /* 0x000fc40000004100 */
[C---:B------:R-:W-:Y:S01]  /*32140*/  FMUL.FTZ R88, R103.reuse, R88 ;  /* 0x0000005867587220 */ /* 0x040fe20000410000 */
[----:B------:R-:W-:Y:S02]  /*32150*/  HADD2.F32 R112, -RZ, R52.H1_H1 ;  /* 0x30000034ff707230 */ /* 0x000fe40000004100 */
[----:B------:R-:W-:Y:S01]  /*32160*/  FFMA.FTZ R87, R22, R95, R97 ;  /* 0x0000005f16577223 */ /* 0x000fe20000010061 */
        /* <DEDUP_REMOVED lines=8> */
[----:B------:R-:W-:Y:S01]  /*321f0*/  FFMA.FTZ R21, R117, R26, R112 ;  /* 0x0000001a75157223 */ /* 0x000fe20000010070 */
[----:B------:R-:W-:Y:S01]  /*32200*/  FFMA.FTZ R26, R116, R99, R101 ;  /* 0x00000063741a7223 */ /* 0x000fe20000010065 */
[----:B------:R-:W-:Y:S02]  /*32210*/  HADD2.F32 R114, -RZ, R78.H0_H0 ;  /* 0x2000004eff727230 */ /* 0x000fe40000004100 */
[----:B------:R-:W-:Y:S01]  /*32220*/  FFMA.FTZ R22, R22, R95, R97 ;  /* 0x0000005f16167223 */ /* 0x000fe20000010061 */
[----:B------:R-:W-:Y:S02]  /*32230*/  HADD2.F32 R116, -RZ, R54.H0_H0 ;  /* 0x20000036ff747230 */ /* 0x000fe40000004100 */
[----:B------:R-:W-:Y:S01]  /*32240*/  FMUL.FTZ R97, R103, R118 ;  /* 0x0000007667617220 */ /* 0x000fe20000410000 */
        /* <DEDUP_REMOVED lines=11> */
[C---:B------:R-:W-:Y:S01]  /*32300*/  FMUL.FTZ R125, R103.reuse, R125 ;  /* 0x0000007d677d7220 */ /* 0x040fe20000410000 */
[----:B------:R-:W-:Y:S02]  /*32310*/  HADD2.F32 R114, -RZ, R73.H0_H0 ;  /* 0x20000049ff727230 */ /* 0x000fe40000004100 */
[----:B------:R-:W-:Y:S01]  /*32320*/  FMUL.FTZ R126, R103, R126 ;  /* 0x0000007e677e7220 */ /* 0x000fe20000410000 */
[----:B------:R-:W-:Y:S02]  /*32330*/  HADD2.F32 R116, -RZ, R49.H0_H0 ;  /* 0x20000031ff747230 */ /* 0x000fe40000004100 */
[----:B------:R-:W-:Y:S01]  /*32340*/  FFMA.FTZ R122, R122, R99, R101 ;  /* 0x000000637a7a7223 */ /* 0x000fe20000010065 */
[----:B------:R-:W-:-:S02]  /*32350*/  HADD2.F32 R109, -RZ, R72.H1_H1 ;  /* 0x30000048ff6d7230 */ /* 0x000fc40000004100 */
[----:B------:R-:W-:Y:S01]  /*32360*/  FFMA.FTZ R112, R112, R105, R107 ;  /* 0x0000006970707223 */ /* 0x000fe2000001006b */
[----:B------:R-:W-:Y:S02]  /*32370*/  HADD2.F32 R111, -RZ, R48.H1_H1 ;  /* 0x30000030ff6f7230 */ /* 0x000fe40000004100 */
        /* <DEDUP_REMOVED lines=8> */
[C---:B------:R-:W-:Y:S01]  /*32400*/  FMUL.FTZ R113, R103.reuse, R130 ;  /* 0x0000008267717220 */ /* 0x040fe20000410000 */
        /* <DEDUP_REMOVED lines=8> */
[----:B------:R-:W-:Y:S02]  /*32490*/  HADD2.F32 R154, -RZ, R78.H1_H1 ;  /* 0x3000004eff9a7230 */ /* 0x000fe40000004100 */
[----:B------:R-:W-:Y:S01]  /*324a0*/  FFMA.FTZ R113, R113, R114, R118 ;  /* 0x0000007271717223 */ /* 0x000fe20000010076 */
[----:B------:R-:W-:Y:S02]  /*324b0*/  HADD2.F32 R160, -RZ, R54.H1_H1 ;  /* 0x30000036ffa07230 */ /* 0x000fe40000004100 */
[----:B------:R-:W-:Y:S01]  /*324c0*/  FFMA.FTZ R120, R120, R109, R111 ;  /* 0x0000006d78787223 */ /* 0x000fe2000001006f */
        /* <DEDUP_REMOVED lines=9> */
[----:B------:R-:W-:-:S02]  /*32560*/  HADD2.F32 R124, -RZ, R68.H1_H1 ;  /* 0x30000044ff7c7230 */ /* 0x000fc40000004100 */
[----:B------:R-:W-:Y:S01]  /*32570*/  FMUL.FTZ R111, R103, R134 ;  /* 0x00000086676f7220 */ /* 0x000fe20000410000 */
[----:B------:R-:W-:Y:S02]  /*32580*/  HADD2.F32 R126, -RZ, R44.H1_H1 ;  /* 0x3000002cff7e7230 */ /* 0x000fe40000004100 */
[----:B------:R-:W-:Y:S01]  /*32590*/  FFMA.FTZ R130, R130, R105, R107 ;  /* 0x0000006982827223 */ /* 0x000fe2000001006b */
[----:B------:R-:W-:Y:S02]  /*325a0*/  HADD2.F32 R128, -RZ, R69.H0_H0 ;  /* 0x20000045ff807230 */ /* 0x000fe40000004100 */
[----:B------:R-:W-:Y:S01]  /*325b0*/  FFMA.FTZ R109, R109, R114, R118 ;  /* 0x000000726d6d7223 */ /* 0x000fe20000010076 */
[----:B------:R-:W-:Y:S02]  /*325c0*/  HADD2.F32 R154, -RZ, R45.H0_H0 ;  /* 0x2000002dff9a7230 */ /* 0x000fe40000004100 */
[----:B------:R-:W-:Y:S01]  /*325d0*/  FFMA.FTZ R118, R135, R124, R126 ;  /* 0x0000007c87767223 */ /* 0x000fe2000001007e */
[----:B------:R-:W-:-:S02]  /*325e0*/  HADD2.F32 R105, -RZ, R69.H1_H1 ;  /* 0x30000045ff697230 */ /* 0x000fc40000004100 */
[----:B------:R-:W-:Y:S01]  /*325f0*/  FMUL.FTZ R126, R103, R137 ;  /* 0x00000089677e7220 */ /* 0x000fe20000410000 */
[----:B------:R-:W-:Y:S02]  /*32600*/  HADD2.F32 R107, -RZ, R45.H1_H1 ;  /* 0x3000002dff6b7230 */ /* 0x000fe40000004100 */
[----:B------:R-:W-:Y:S01]  /*32610*/  FFMA.FTZ R111, R111, R128, R154 ;  /* 0x000000806f6f7223 */ /* 0x000fe2000001009a */
[----:B------:R-:W-:Y:S02]  /*32620*/  HADD2.F32 R115, -RZ, R70.H0_H0 ;  /* 0x20000046ff737230 */ /* 0x000fe40000004100 */
[C---:B------:R-:W-:Y:S01]  /*32630*/  FMUL.FTZ R128, R103.reuse, R136 ;  /* 0x0000008867807220 */ /* 0x040fe20000410000 */
[----:B------:R-:W-:Y:S02]  /*32640*/  HADD2.F32 R119, -RZ, R46.H0_H0 ;  /* 0x2000002eff777230 */ /* 0x000fe40000004100 */
[----:B------:R-:W-:Y:S01]  /*32650*/  FMUL.FTZ R125, R103, R139 ;  /* 0x0000008b677d7220 */ /* 0x000fe20000410000 */
[----:B------:R-:W-:-:S02]  /*32660*/  HADD2.F32 R114, -RZ, R70.H1_H1 ;  /* 0x30000046ff727230 */ /* 0x000fc40000004100 */
[----:B------:R-:W-:Y:S01]  /*32670*/  FFMA.FTZ R126, R126, R105, R107 ;  /* 0x000000697e7e7223 */ /* 0x000fe2000001006b */
[----:B------:R-:W-:Y:S02]  /*32680*/  HADD2.F32 R124, -RZ, R46.H1_H1 ;  /* 0x3000002eff7c7230 */ /* 0x000fe40000004100 */
[C---:B------:R-:W-:Y:S01]  /*32690*/  FMUL.FTZ R127, R103.reuse, R138 ;  /* 0x0000008a677f7220 */ /* 0x040fe20000410000 */
[----:B------:R-:W-:Y:S02]  /*326a0*/  HADD2.F32 R105, -RZ, R71.H1_H1 ;  /* 0x30000047ff697230 */ /* 0x000fe40000004100 */
[----:B------:R-:W-:Y:S01]  /*326b0*/  FMUL.FTZ R138, R103, R140 ;  /* 0x0000008c678a7220 */ /* 0x000fe20000410000 */
[----:B------:R-:W-:Y:S02]  /*326c0*/  HADD2.F32 R107, -RZ, R47.H1_H1 ;  /* 0x3000002fff6b7230 */ /* 0x000fe40000004100 */
[----:B------:R-:W-:Y:S01]  /*326d0*/  FFMA.FTZ R128, R128, R115, R119 ;  /* 0x0000007380807223 */ /* 0x000fe20000010077 */
[----:B------:R-:W-:Y:S01]  /*326e0*/  FFMA.FTZ R125, R125, R114, R124 ;  /* 0x000000727d7d7223 */ /* 0x000fe2000001007c */
[----:B------:R-:W-:-:S02]  /*326f0*/  HADD2.F32 R115, -RZ, R64.H0_H0 ;  /* 0x20000040ff737230 */ /* 0x000fc40000004100 */
[C---:B------:R-:W-:Y:S01]  /*32700*/  FMUL.FTZ R124, R103.reuse, R142 ;  /* 0x0000008e677c7220 */ /* 0x040fe20000410000 */
[----:B------:R-:W-:Y:S02]  /*32710*/  HADD2.F32 R119, -RZ, R40.H0_H0 ;  /* 0x20000028ff777230 */ /* 0x000fe40000004100 */
[C---:B------:R-:W-:Y:S01]  /*32720*/  FMUL.FTZ R144, R103.reuse, R144 ;  /* 0x0000009067907220 */ /* 0x040fe20000410000 */
[----:B------:R-:W-:Y:S02]  /*32730*/  HADD2.F32 R121, -RZ, R64.H1_H1 ;  /* 0x30000040ff797230 */ /* 0x000fe40000004100 */
[----:B------:R-:W-:Y:S01]  /*32740*/  FFMA.FTZ R138, R138, R105, R107 ;  /* 0x000000698a8a7223 */ /* 0x000fe2000001006b */
[----:B------:R-:W-:Y:S02]  /*32750*/  HADD2.F32 R129, -RZ, R40.H1_H1 ;  /* 0x30000028ff817230 */ /* 0x000fe40000004100 */
[----:B------:R-:W-:Y:S01]  /*32760*/  FMUL.FTZ R94, R103, R94 ;  /* 0x0000005e675e7220 */ /* 0x000fe20000410000 */
[----:B------:R-:W-:-:S02]  /*32770*/  HADD2.F32 R132, -RZ, R71.H0_H0 ;  /* 0x20000047ff847230 */ /* 0x000fc40000004100 */
[----:B------:R-:W-:Y:S01]  /*32780*/  FMUL.FTZ R96, R103, R96 ;  /* 0x0000006067607220 */ /* 0x000fe20000410000 */
[----:B------:R-:W-:Y:S02]  /*32790*/  HADD2.F32 R134, -RZ, R47.H0_H0 ;  /* 0x2000002fff867230 */ /* 0x000fe40000004100 */
[----:B------:R-:W-:Y:S01]  /*327a0*/  FFMA.FTZ R124, R124, R115, R119 ;  /* 0x000000737c7c7223 */ /* 0x000fe20000010077 */
[----:B------:R-:W-:Y:S02]  /*327b0*/  HADD2.F32 R133, -RZ, R65.H0_H0 ;  /* 0x20000041ff857230 */ /* 0x000fe40000004100 */
[----:B------:R-:W-:Y:S01]  /*327c0*/  FFMA.FTZ R119, R144, R121, R129 ;  /* 0x0000007990777223 */ /* 0x000fe20000010081 */
        /* <DEDUP_REMOVED lines=18> */
[----:B------:R-:W-:Y:S01]  /*328f0*/  HADD2.F32 R139, -RZ, R60.H1_H1 ;  /* 0x3000003cff8b7230 */ /* 0x000fe20000004100 */
[----:B------:R-:W0:Y:S01]  /*32900*/  @!P1 LDC.64 R114, c[0x0][0x3c0] ;  /* 0x0000f000ff729b82 */ /* 0x000e220000000a00 */
[----:B------:R-:W-:-:S02]  /*32910*/  HADD2.F32 R143, -RZ, R36.H1_H1 ;  /* 0x30000024ff8f7230 */ /* 0x000fc40000004100 */
[----:B------:R-:W-:Y:S01]  /*32920*/  FFMA.FTZ R140, R102, R105, R107 ;  /* 0x00000069668c7223 */ /* 0x000fe2000001006b */
[C---:B------:R-:W-:Y:S01]  /*32930*/  FMUL.FTZ R94, R103.reuse, R106 ;  /* 0x0000006a675e7220 */ /* 0x040fe20000410000 */
[----:B------:R-:W-:Y:S02]  /*32940*/  HADD2.F32 R135, -RZ, R67.H0_H0 ;  /* 0x20000043ff877230 */ /* 0x000fe40000004100 */
[C---:B------:R-:W-:Y:S01]  /*32950*/  FMUL.FTZ R100, R103.reuse, R100 ;  /* 0x0000006467647220 */ /* 0x040fe20000410000 */
[----:B------:R-:W-:Y:S01]  /*32960*/  FFMA.FTZ R132, R104, R139, R143 ;  /* 0x0000008b68847223 */ /* 0x000fe2000001008f */
[----:B------:R-:W-:Y:S01]  /*32970*/  HADD2.F32 R137, -RZ, R43.H0_H0 ;  /* 0x2000002bff897230 */ /* 0x000fe20000004100 */
[----:B------:R-:W1:Y:S01]  /*32980*/  @!P1 LDC.64 R104, c[0x0][0x3c8] ;  /* 0x0000f200ff689b82 */ /* 0x000e620000000a00 */
[----:B------:R-:W-:Y:S02]  /*32990*/  HADD2.F32 R129, -RZ, R60.H0_H0 ;  /* 0x2000003cff817230 */ /* 0x000fe40000004100 */
[----:B------:R-:W-:Y:S01]  /*329a0*/  FMUL.FTZ R98, R103, R98 ;  /* 0x0000006267627220 */ /* 0x000fe20000410000 */
[----:B------:R-:W-:Y:S01]  /*329b0*/  F2FP.F16.F32.PACK_AB R87, R92, R87 ;  /* 0x000000575c57723e */ /* 0x000fe200000000ff */
[----:B------:R-:W-:Y:S01]  /*329c0*/  FFMA.FTZ R135, R100, R135, R137 ;  /* 0x0000008764877223 */ /* 0x000fe20000010089 */
[----:B------:R-:W-:Y:S01]  /*329d0*/  HADD2.F32 R137, -RZ, R36.H0_H0 ;  /* 0x20000024ff897230 */ /* 0x000fe20000004100 */
[----:B------:R-:W-:Y:S01]  /*329e0*/  F2FP.F16.F32.PACK_AB R85, R20, R85 ;  /* 0x000000551455723e */ /* 0x000fe200000000ff */
[----:B------:R-:W-:Y:S01]  /*329f0*/  HADD2.F32 R139, -RZ, R37.H0_H0 ;  /* 0x20000025ff8b7230 */ /* 0x000fe20000004100 */
[----:B------:R-:W2:Y:S01]  /*32a00*/  LDC.64 R106, c[0x0][0x428] ;  /* 0x00010a00ff6a7b82 */ /* 0x000ea20000000a00 */
[----:B------:R-:W-:Y:S01]  /*32a10*/  F2FP.F16.F32.PACK_AB R92, R21, R22 ;  /* 0x00000016155c723e */ /* 0x000fe200000000ff */
[----:B------:R-:W-:Y:S01]  /*32a20*/  FFMA.FTZ R129, R98, R129, R137 ;  /* 0x0000008162817223 */ /* 0x000fe20000010089 */
[----:B------:R-:W-:-:S02]  /*32a30*/  HADD2.F32 R137, -RZ, R61.H0_H0 ;  /* 0x2000003dff897230 */ /* 0x000fc40000004100 */
[C---:B------:R-:W-:Y:S01]  /*32a40*/  FMUL.FTZ R156, R103.reuse, R156 ;  /* 0x0000009c679c7220 */ /* 0x040fe20000410000 */
[----:B------:R-:W-:Y:S02]  /*32a50*/  HADD2.F32 R143, -RZ, R61.H1_H1 ;  /* 0x3000003dff8f7230 */ /* 0x000fe40000004100 */
[----:B------:R-:W-:Y:S01]  /*32a60*/  FMUL.FTZ R96, R103, R108 ;  /* 0x0000006c67607220 */ /* 0x000fe20000410000 */
[----:B------:R-:W-:Y:S01]  /*32a70*/  HADD2.F32 R145, -RZ, R37.H1_H1 ;  /* 0x30000025ff917230 */ /* 0x000fe20000004100 */
[----:B------:R-:W3:Y:S01]  /*32a80*/  LDC.64 R20, c[0x0][0x380] ;  /* 0x0000e000ff147b82 */ /* 0x000ee20000000a00 */
[----:B------:R-:W-:Y:S02]  /*32a90*/  HADD2.F32 R147, -RZ, R62.H0_H0 ;  /* 0x2000003eff937230 */ /* 0x000fe40000004100 */
[----:B------:R-:W-:Y:S01]  /*32aa0*/  FFMA.FTZ R108, R94, R137, R139 ;  /* 0x000000895e6c7223 */ /* 0x000fe2000001008b */
[----:B------:R-:W-:Y:S02]  /*32ab0*/  HADD2.F32 R151, -RZ, R38.H0_H0 ;  /* 0x20000026ff977230 */ /* 0x000fe40000004100 */
[----:B------:R-:W-:Y:S01]  /*32ac0*/  FFMA.FTZ R137, R156, R143, R145 ;  /* 0x0000008f9c897223 */ /* 0x000fe20000010091 */
[----:B------:R-:W-:-:S02]  /*32ad0*/  HADD2.F32 R162, -RZ, R79.H0_H0 ;  /* 0x2000004fffa27230 */ /* 0x000fc40000004100 */
[C---:B------:R-:W-:Y:S01]  /*32ae0*/  FMUL.FTZ R8, R103.reuse, R8 ;  /* 0x0000000867087220 */ /* 0x040fe20000410000 */
[----:B------:R-:W-:Y:S02]  /*32af0*/  HADD2.F32 R164, -RZ, R55.H0_H0 ;  /* 0x20000037ffa47230 */ /* 0x000fe40000004100 */
[----:B------:R-:W-:Y:S01]  /*32b00*/  FFMA.FTZ R139, R96, R147, R151 ;  /* 0x00000093608b7223 */ /* 0x000fe20000010097 */
[----:B------:R-:W-:Y:S02]  /*32b10*/  HADD2.F32 R153, -RZ, R63.H1_H1 ;  /* 0x3000003fff997230 */ /* 0x000fe40000004100 */
[C---:B------:R-:W-:Y:S01]  /*32b20*/  FMUL.FTZ R110, R103.reuse, R110 ;  /* 0x0000006e676e7220 */ /* 0x040fe20000410000 */
[----:B------:R-:W-:Y:S02]  /*32b30*/  HADD2.F32 R157, -RZ, R39.H1_H1 ;  /* 0x30000027ff9d7230 */ /* 0x000fe40000004100 */
[----:B------:R-:W-:Y:S01]  /*32b40*/  FMUL.FTZ R158, R103, R158 ;  /* 0x0000009e679e7220 */ /* 0x000fe20000410000 */
[----:B------:R-:W-:-:S02]  /*32b50*/  HADD2.F32 R143, -RZ, R62.H1_H1 ;  /* 0x3000003eff8f7230 */ /* 0x000fc40000004100 */
[----:B------:R-:W-:Y:S01]  /*32b60*/  FFMA.FTZ R95, R95, R162, R164 ;  /* 0x000000a25f5f7223 */ /* 0x000fe200000100a4 */
[----:B------:R-:W-:Y:S01]  /*32b70*/  HADD2.F32 R145, -RZ, R38.H1_H1 ;  /* 0x30000026ff917230 */ /* 0x000fe20000004100 */
[----:B------:R-:W-:Y:S01]  /*32b80*/  F2FP.F16.F32.PACK_AB R86, R86, R11 ;  /* 0x0000000b5656723e */ /* 0x000fe200000000ff */
[----:B------:R-:W-:Y:S01]  /*32b90*/  HADD2.F32 R147, -RZ, R63.H0_H0 ;  /* 0x2000003fff937230 */ /* 0x000fe20000004100 */
[----:B------:R-:W-:Y:S01]  /*32ba0*/  F2FP.F16.F32.PACK_AB R84, R9, R84 ;  /* 0x000000540954723e */ /* 0x000fe200000000ff */
[----:B------:R-:W-:Y:S01]  /*32bb0*/  HADD2.F32 R151, -RZ, R39.H0_H0 ;  /* 0x20000027ff977230 */ /* 0x000fe20000004100 */
[----:B------:R-:W-:Y:S01]  /*32bc0*/  F2FP.F16.F32.PACK_AB R95, R122, R95 ;  /* 0x0000005f7a5f723e */ /* 0x000fe200000000ff */
[----:B0-----:R-:W-:Y:S01]  /*32bd0*/  @!P1 IMAD.WIDE R114, R3, 0x4, R114 ;  /* 0x0000000403729825 */ /* 0x001fe200078e0272 */
[----:B------:R-:W-:Y:S02]  /*32be0*/  F2FP.F16.F32.PACK_AB R94, R88, R97 ;  /* 0x00000061585e723e */ /* 0x000fe400000000ff */
[----:B------:R-:W-:Y:S01]  /*32bf0*/  F2FP.F16.F32.PACK_AB R102, R113, R120 ;  /* 0x000000787166723e */ /* 0x000fe200000000ff */
[----:B-1----:R-:W-:-:S04]  /*32c00*/  @!P1 IMAD.WIDE R154, R3, 0x4, R104 ;  /* 0x00000004039a9825 */ /* 0x002fc800078e0268 */
[----:B------:R-:W-:Y:S01]  /*32c10*/  FFMA.FTZ R105, R8, R153, R157 ;  /* 0x0000009908697223 */ /* 0x000fe2000001009d */
[----:B------:R-:W-:Y:S01]  /*32c20*/  FFMA.FTZ R104, R110, R143, R145 ;  /* 0x0000008f6e687223 */ /* 0x000fe20000010091 */
[----:B------:R-:W-:Y:S01]  /*32c30*/  FFMA.FTZ R110, R158, R147, R151 ;  /* 0x000000939e6e7223 */ /* 0x000fe20000010097 */
[--C-:B--2---:R-:W-:Y:S01]  /*32c40*/  IMAD.WIDE.U32 R156, R7, 0x10, R106.reuse ;  /* 0x00000010079c7825 */ /* 0x104fe200078e006a */
[----:B------:R0:W-:Y:S01]  /*32c50*/  @!P1 STG.E desc[UR6][R114.64], R93 ;  /* 0x0000005d72009986 */ /* 0x0001e2000c101906 */
[----:B------:R-:W-:Y:S02]  /*32c60*/  F2FP.F16.F32.PACK_AB R101, R116, R101 ;  /* 0x000000657465723e */ /* 0x000fe400000000ff */
[--C-:B------:R-:W-:Y:S01]  /*32c70*/  IMAD.WIDE.U32 R8, R27, 0x10, R106.reuse ;  /* 0x000000101b087825 */ /* 0x100fe200078e006a */
[----:B------:R1:W-:Y:S01]  /*32c80*/  @!P1 STG.E desc[UR6][R154.64], R103 ;  /* 0x000000679a009986 */ /* 0x0003e2000c101906 */
[----:B------:R-:W-:Y:S02]  /*32c90*/  F2FP.F16.F32.PACK_AB R100, R99, R112 ;  /* 0x000000706364723e */ /* 0x000fe400000000ff */
[----:B------:R-:W-:Y:S01]  /*32ca0*/  IMAD.WIDE.U32 R142, R123, 0x10, R106 ;  /* 0x000000107b8e7825 */ /* 0x000fe200078e006a */
[----:B------:R2:W-:Y:S01]  /*32cb0*/  STG.E.128 desc[UR6][R156.64], R84 ;  /* 0x000000549c007986 */ /* 0x0005e2000c101d06 */
[----:B------:R-:W-:-:S02]  /*32cc0*/  F2FP.F16.F32.PACK_AB R99, R138, R127 ;  /* 0x0000007f8a63723e */ /* 0x000fc400000000ff */
[--C-:B------:R-:W-:Y:S01]  /*32cd0*/  IMAD.WIDE.U32 R144, R131, 0x10, R106.reuse ;  /* 0x0000001083907825 */ /* 0x100fe200078e006a */
[----:B0-----:R-:W-:Y:S02]  /*32ce0*/  F2FP.F16.F32.PACK_AB R93, R89, R26 ;  /* 0x0000001a595d723e */ /* 0x001fe400000000ff */
[----:B------:R-:W-:Y:S01]  /*32cf0*/  F2FP.F16.F32.PACK_AB R98, R125, R128 ;  /* 0x000000807d62723e */ /* 0x000fe200000000ff */
[--C-:B------:R-:W-:Y:S01]  /*32d00*/  IMAD.WIDE.U32 R146, R141, 0x10, R106.reuse ;  /* 0x000000108d927825 */ /* 0x100fe200078e006a */
[----:B-1----:R-:W-:Y:S01]  /*32d10*/  F2FP.F16.F32.PACK_AB R103, R130, R117 ;  /* 0x000000758267723e */ /* 0x002fe200000000ff */
[----:B------:R0:W-:Y:S01]  /*32d20*/  STG.E.128 desc[UR6][R8.64], R92 ;  /* 0x0000005c08007986 */ /* 0x0001e2000c101d06 */
[----:B------:R-:W-:Y:S01]  /*32d30*/  F2FP.F16.F32.PACK_AB R97, R126, R111 ;  /* 0x0000006f7e61723e */ /* 0x000fe200000000ff */
[----:B------:R-:W-:Y:S01]  /*32d40*/  IMAD.WIDE.U32 R114, R149, 0x10, R106 ;  /* 0x0000001095727825 */ /* 0x000fe200078e006a */
[----:B------:R-:W-:Y:S01]  /*32d50*/  F2FP.F16.F32.PACK_AB R96, R118, R109 ;  /* 0x0000006d7660723e */ /* 0x000fe200000000ff */
[----:B------:R0:W-:Y:S01]  /*32d60*/  STG.E.128 desc[UR6][R142.64], R100 ;  /* 0x000000648e007986 */ /* 0x0001e2000c101d06 */
[----:B------:R-:W-:Y:S01]  /*32d70*/  F2FP.F16.F32.PACK_AB R107, R105, R110 ;  /* 0x0000006e696b723e */ /* 0x000fe200000000ff */
[----:B---3--:R-:W-:Y:S01]  /*32d80*/  IMAD R3, R20, 0x4, R3 ;  /* 0x0000000414037824 */ /* 0x008fe200078e0203 */
[----:B------:R-:W-:Y:S01]  /*32d90*/  F2FP.F16.F32.PACK_AB R106, R104, R139 ;  /* 0x0000008b686a723e */ /* 0x000fe200000000ff */
[----:B------:R0:W-:Y:S01]  /*32da0*/  STG.E.128 desc[UR6][R144.64], R96 ;  /* 0x0000006090007986 */ /* 0x0001e2000c101d06 */
[----:B--2---:R-:W-:-:S02]  /*32db0*/  F2FP.F16.F32.PACK_AB R87, R140, R135 ;  /* 0x000000878c57723e */ /* 0x004fc400000000ff */
[----:B------:R-:W-:Y:S02]  /*32dc0*/  F2FP.F16.F32.PACK_AB R86, R133, R136 ;  /* 0x000000888556723e */ /* 0x000fe400000000ff */
[----:B------:R-:W-:Y:S02]  /*32dd0*/  F2FP.F16.F32.PACK_AB R85, R134, R121 ;  /* 0x000000798655723e */ /* 0x000fe400000000ff */
[----:B------:R-:W-:Y:S02]  /*32de0*/  F2FP.F16.F32.PACK_AB R84, R119, R124 ;  /* 0x0000007c7754723e */ /* 0x000fe400000000ff */
[----:B------:R-:W-:Y:S02]  /*32df0*/  F2FP.F16.F32.PACK_AB R105, R137, R108 ;  /* 0x0000006c8969723e */ /* 0x000fe400000000ff */
[----:B------:R-:W-:Y:S01]  /*32e00*/  F2FP.F16.F32.PACK_AB R104, R132, R129 ;  /* 0x000000818468723e */ /* 0x000fe200000000ff */
[----:B------:R0:W-:Y:S01]  /*32e10*/  STG.E.128 desc[UR6][R146.64], R84 ;  /* 0x0000005492007986 */ /* 0x0001e2000c101d06 */
[----:B------:R-:W-:-:S03]  /*32e20*/  ISETP.GE.AND P1, PT, R3, R21, PT ;  /* 0x000000150300720c */ /* 0x000fc60003f26270 */
[----:B------:R0:W-:Y:S10]  /*32e30*/  STG.E.128 desc[UR6][R114.64], R104 ;  /* 0x0000006872007986 */ /* 0x0001f4000c101d06 */
[----:B------:R-:W-:Y:S05]  /*32e40*/  @!P1 BRA `(.L_x_6564) ;  /* 0xfffffcd800ec9947 */ /* 0x000fea000383ffff */
[----:B------:R-:W-:Y:S05]  /*32e50*/  EXIT ;  /* 0x000000000000794d */ /* 0x000fea0003800000 */
.L_x_6563:
[----:B------:R-:W-:Y:S01]  /*32e60*/  HFMA2 R103, -RZ, RZ, 0, 1.847743988037109375e-06 ;  /* 0x0000001fff677431 */ /* 0x000fe200000001ff */
[----:B------:R-:W-:Y:S01]  /*32e70*/  BSSY B0, `(.L_x_6565) ;  /* 0x0000007000007945 */ /* 0x000fe20003800000 */
[----:B------:R-:W-:Y:S01]  /*32e80*/  MOV R101, R100 ;  /* 0x0000006400657202 */ /* 0x000fe20000000f00 */
[----:B------:R-:W-:Y:S02]  /*32e90*/  IMAD.MOV.U32 R102, RZ, RZ, 0x1 ;  /* 0x00000001ff667424 */ /* 0x000fe400078e00ff */
[----:B------:R-:W-:-:S07]  /*32ea0*/  IMAD.MOV.U32 R96, RZ, RZ, -0x1 ;  /* 0xffffffffff607424 */ /* 0x000fce00078e00ff */
[----:B0-----:R-:W-:Y:S05]  /*32eb0*/  WARPSYNC.COLLECTIVE R96, `(.L_x_6566) ;  /* 0x0000000060087348 */ /* 0x001fea0003c00000 */
[----:B------:R1:W2:Y:S02]  /*32ec0*/  SHFL.BFLY P2, R97, R101, R102, R103 ;  /* 0x0c00006665617389 */ /* 0x0002a40000040067 */
[----:B012---:R-:W-:Y:S05]  /*32ed0*/  ENDCOLLECTIVE ;  /* 0x000000000000791b */ /* 0x007fea0003800000 */
.L_x_6566:
[----:B------:R-:W-:Y:S05]  /*32ee0*/  BSYNC B0 ;  /* 0x0000000000007941 */ /* 0x000fea0003800000 */
.L_x_6565:
        /* <DEDUP_REMOVED lines=9> */
.L_x_6567:
[----:B------:R-:W-:Y:S02]  /*32f80*/  IMAD.MOV.U32 R102, RZ, RZ, 0x4 ;  /* 0x00000004ff667424 */ /* 0x000fe400078e00ff */
[----:B------:R-:W-:-:S04]  /*32f90*/  IMAD.MOV.U32 R85, RZ, RZ, R97 ;  /* 0x000000ffff557224 */ /* 0x000fc800078e0061 */
[----:B------:R-:W-:-:S05]  /*32fa0*/  FADD.FTZ R87, R86, R85 ;  /* 0x0000005556577221 */ /* 0x000fca0000010000 */
[----:B------:R-:W-:-:S07]  /*32fb0*/  MOV R101, R87 ;  /* 0x0000005700657202 */ /* 0x000fce0000000f00 */
[----:B------:R-:W-:Y:S05]  /*32fc0*/  WARPSYNC.COLLECTIVE R96, `(.L_x_6568) ;  /* 0x0000000060087348 */ /* 0x000fea0003c00000 */
[----:B------:R0:W1:Y:S02]  /*32fd0*/  SHFL.BFLY P2, R97, R101, R102, R103 ;  /* 0x0c00006665617389 */ /* 0x0000640000040067 */
[----:B01----:R-:W-:Y:S05]  /*32fe0*/  ENDCOLLECTIVE ;  /* 0x000000000000791b */ /* 0x003fea0003800000 */
.L_x_6568:
[----:B------:R-:W-:Y:S01]  /*32ff0*/  HFMA2 R102, -RZ, RZ, 0, 4.76837158203125e-07 ;  /* 0x00000008ff667431 */ /* 0x000fe200000001ff */
[----:B------:R-:W-:-:S05]  /*33000*/  MOV R84, R97 ;  /* 0x0000006100547202 */ /* 0x000fca0000000f00 */
[----:B------:R-:W-:-:S04]  /*33010*/  FADD.FTZ R92, R87, R84 ;  /* 0x00000054575c7221 */ /* 0x000fc80000010000 */
[----:B------:R-:W-:-:S07]  /*33020*/  IMAD.MOV.U32 R101, RZ, RZ, R92 ;  /* 0x000000ffff657224 */ /* 0x000fce00078e005c */
[----:B------:R-:W-:Y:S05]  /*33030*/  WARPSYNC.COLLECTIVE R96, `(.L_x_6569) ;  /* 0x0000000060087348 */ /* 0x000fea0003c00000 */
[----:B------:R0:W1:Y:S02]  /*33040*/  SHFL.BFLY P2, R97, R101, R102, R103 ;  /* 0x0c00006665617389 */ /* 0x0000640000040067 */
[----:B01----:R-:W-:Y:S05]  /*33050*/  ENDCOLLECTIVE ;  /* 0x000000000000791b */ /* 0x003fea0003800000 */
.L_x_6569:
        /* <DEDUP_REMOVED lines=8> */
.L_x_6570:
[----:B------:R-:W-:Y:S01]  /*330e0*/  HFMA2 R102, -RZ, RZ, 0, 5.9604644775390625e-08 ;  /* 0x00000001ff667431 */ /* 0x000fe200000001ff */
[----:B------:R-:W-:-:S05]  /*330f0*/  MOV R93, R97 ;  /* 0x00000061005d7202 */ /* 0x000fca0000000f00 */
        /* <DEDUP_REMOVED lines=97> */
[----:B------:R-:W-:-:S04]  /*33710*/  FFMA.FTZ R84, R87, R87, R84 ;  /* 0x0000005757547223 */ /* 0x000fc80000010054 */
[----:B------:R-:W-:-:S07]  /*33720*/  IMAD.MOV.U32 R101, RZ, RZ, R84 ;  /* 0x000000ffff657224 */ /* 0x000fce00078e0054 */
[----:B------:R-:W-:Y:S05]  /*33730*/  WARPSYNC.COLLECTIVE R96, `(.L_x_6571) ;  /* 0x0000000060087348 */ /* 0x000fea0003c00000 */
[----:B------:R0:W1:Y:S02]  /*33740*/  SHFL.BFLY P2, R97, R101, R102, R103 ;  /* 0x0c00006665617389 */ /* 0x0000640000040067 */
[----:B01----:R-:W-:Y:S05]  /*33750*/  ENDCOLLECTIVE ;  /* 0x000000000000791b */ /* 0x003fea0003800000 */
.L_x_6571:
[----:B------:R-:W-:Y:S02]  /*33760*/  IMAD.MOV.U32 R102, RZ, RZ, 0x2 ;  /* 0x00000002ff667424 */ /* 0x000fe400078e00ff */
[----:B------:R-:W-:-:S04]  /*33770*/  IMAD.MOV.U32 R87, RZ, RZ, R97 ;  /* 0x000000ffff577224 */ /* 0x000fc800078e0061 */
[----:B------:R-:W-:-:S05]  /*33780*/  FADD.FTZ R87, R84, R87 ;  /* 0x0000005754577221 */ /* 0x000fca0000010000 */
[----:B------:R-:W-:-:S07]  /*33790*/  MOV R101, R87 ;  /* 0x0000005700657202 */ /* 0x000fce0000000f00 */
[----:B------:R-:W-:Y:S05]  /*337a0*/  WARPSYNC.COLLECTIVE R96, `(.L_x_6572) ;  /* 0x0000000060087348 */ /* 0x000fea0003c00000 */
[----:B------:R0:W1:Y:S02]  /*337b0*/  SHFL.BFLY P2, R97, R101, R102, R103 ;  /* 0x0c00006665617389 */ /* 0x0000640000040067 */
[----:B01----:R-:W-:Y:S05]  /*337c0*/  ENDCOLLECTIVE ;  /* 0x000000000000791b */ /* 0x003fea0003800000 */
.L_x_6572:
[----:B------:R-:W-:Y:S01]  /*337d0*/  HFMA2 R102, -RZ, RZ, 0, 2.384185791015625e-07 ;  /* 0x00000004ff667431 */ /* 0x000fe200000001ff */
[----:B------:R-:W-:-:S05]  /*337e0*/  MOV R86, R97 ;  /* 0x0000006100567202 */ /* 0x000fca0000000f00 */
[----:B------:R-:W-:-:S04]  /*337f0*/  FADD.FTZ R86, R87, R86 ;  /* 0x0000005657567221 */ /* 0x000fc80000010000 */
[----:B------:R-:W-:-:S07]  /*33800*/  IMAD.MOV.U32 R101, RZ, RZ, R86 ;  /* 0x000000ffff657224 */ /* 0x000fce00078e0056 */
[----:B------:R-:W-:Y:S05]  /*33810*/  WARPSYNC.COLLECTIVE R96, `(.L_x_6573) ;  /* 0x0000000060087348 */ /* 0x000fea0003c00000 */
[----:B------:R0:W1:Y:S02]  /*33820*/  SHFL.BFLY P2, R97, R101, R102, R103 ;  /* 0x0c00006665617389 */ /* 0x0000640000040067 */
[----:B01----:R-:W-:Y:S05]  /*33830*/  ENDCOLLECTIVE ;  /* 0x000000000000791b */ /* 0x003fea0003800000 */
.L_x_6573:
[----:B------:R-:W-:Y:S02]  /*33840*/  IMAD.MOV.U32 R102, RZ, RZ, 0x8 ;  /* 0x00000008ff667424 */ /* 0x000fe400078e00ff */
[----:B------:R-:W-:-:S04]  /*33850*/  IMAD.MOV.U32 R95, RZ, RZ, R97 ;  /* 0x000000ffff5f7224 */ /* 0x000fc800078e0061 */
[----:B------:R-:W-:-:S05]  /*33860*/  FADD.FTZ R95, R86, R95 ;  /* 0x0000005f565f7221 */ /* 0x000fca0000010000 */
[----:B------:R-:W-:-:S07]  /*33870*/  MOV R101, R95 ;  /* 0x0000005f00657202 */ /* 0x000fce0000000f00 */
[----:B------:R-:W-:Y:S05]  /*33880*/  WARPSYNC.COLLECTIVE R96, `(.L_x_6574) ;  /* 0x0000000060087348 */ /* 0x000fea0003c00000 */
[----:B------:R0:W1:Y:S02]  /*33890*/  SHFL.BFLY P2, R97, R101, R102, R103 ;  /* 0x0c00006665617389 */ /* 0x0000640000040067 */
[----:B01----:R-:W-:Y:S05]  /*338a0*/  ENDCOLLECTIVE ;  /* 0x000000000000791b */ /* 0x003fea0003800000 */
.L_x_6574:
[----:B------:R-:W-:Y:S01]  /*338b0*/  HFMA2 R102, -RZ, RZ, 0, 9.5367431640625e-07 ;  /* 0x00000010ff667431 */ /* 0x000fe200000001ff */
[----:B------:R-:W-:-:S05]  /*338c0*/  MOV R92, R97 ;  /* 0x00000061005c7202 */ /* 0x000fca0000000f00 */
[----:B------:R-:W-:-:S04]  /*338d0*/  FADD.FTZ R92, R95, R92 ;  /* 0x0000005c5f5c7221 */ /* 0x000fc80000010000 */
[----:B------:R-:W-:-:S07]  /*338e0*/  IMAD.MOV.U32 R101, RZ, RZ, R92 ;  /* 0x000000ffff657224 */ /* 0x000fce00078e005c */
[----:B------:R-:W-:Y:S05]  /*338f0*/  WARPSYNC.COLLECTIVE R96, `(.L_x_6575) ;  /* 0x0000000060087348 */ /* 0x000fea0003c00000 */
[----:B------:R0:W1:Y:S02]  /*33900*/  SHFL.BFLY P2, R97, R101, R102, R103 ;  /* 0x0c00006665617389 */ /* 0x0000640000040067 */
[----:B01----:R-:W-:Y:S05]  /*33910*/  ENDCOLLECTIVE ;  /* 0x000000000000791b */ /* 0x003fea0003800000 */
.L_x_6575:
[----:B------:R-:W-:Y:S05]  /*33920*/  BRA `(.L_x_6576) ;  /* 0xffffffe000ac7947 */ /* 0x000fea000383ffff */
.L_x_6577:
        /* <DEDUP_REMOVED lines=13> */
.L_x_33259:


//--------------------- .text._ZN10layer_norm31ln_parallel_residual_fwd_kernelINS_13Kernel_traitsIf13__nv_bfloat16S2_S2_fjLj1536ELj1ELj4ELj1ELj16ENS_18Kernel_traits_baseILj1536EfS2_S2_S2_fjLj128EEEEELb0ELb0ELb0EEEvNS_9FwdParamsE --------------------------
	.section	.text._ZN10layer_norm31ln_parallel_residual_fwd_kernelINS_13Kernel_traitsIf13__nv_bfloat16S2_S2_fjLj1536ELj1ELj4ELj1ELj16ENS_18Kernel_traits_baseILj1536EfS2_S2_S2_fjLj128EEEEELb0ELb0ELb0EEEvNS_9FwdParamsE,"ax",@progbits
	.align	128
        .global         _ZN10layer_norm31ln_parallel_residual_fwd_kernelINS_13Kernel_traitsIf13__nv_bfloat16S2_S2_fjLj1536ELj1ELj4ELj1ELj16ENS_18Kernel_traits_baseILj1536EfS2_S2_S2_fjLj128EEEEELb0ELb0ELb0EEEvNS_9FwdParamsE
        .type           _ZN10layer_norm31ln_parallel_residual_fwd_kernelINS_13Kernel_traitsIf13__nv_bfloat16S2_S2_fjLj1536ELj1ELj4ELj1ELj16ENS_18Kernel_traits_baseILj1536EfS2_S2_S2_fjLj128EEEEELb0ELb0ELb0EEEvNS_9FwdParamsE,@function
        .size           _ZN10layer_norm31ln_parallel_residual_fwd_kernelINS_13Kernel_traitsIf13__nv_bfloat16S2_S2_fjLj1536ELj1ELj4ELj1ELj16ENS_18Kernel_traits_baseILj1536EfS2_S2_S2_fjLj128EEEEELb0ELb0ELb0EEEvNS_9FwdParamsE,(.L_x_33260 - _ZN10layer_norm31ln_parallel_residual_fwd_kernelINS_13Kernel_traitsIf13__nv_bfloat16S2_S2_fjLj1536ELj1ELj4ELj1ELj16ENS_18Kernel_traits_baseILj1536EfS2_S2_S2_fjLj128EEEEELb0ELb0ELb0EEEvNS_9FwdParamsE)
        .other          _ZN10layer_norm31ln_parallel_residual_fwd_kernelINS_13Kernel_traitsIf13__nv_bfloat16S2_S2_fjLj1536ELj1ELj4ELj1ELj16ENS_18Kernel_traits_baseILj1536EfS2_S2_S2_fjLj128EEEEELb0ELb0ELb0EEEvNS_9FwdParamsE,@"STO_CUDA_ENTRY STV_DEFAULT"
_ZN10layer_norm31ln_parallel_residual_fwd_kernelINS_13Kernel_traitsIf13__nv_bfloat16S2_S2_fjLj1536ELj1ELj4ELj1ELj16ENS_18Kernel_traits_baseILj1536EfS2_S2_S2_fjLj128EEEEELb0ELb0ELb0EEEvNS_9FwdParamsE:
.text._ZN10layer_norm31ln_parallel_residual_fwd_kernelINS_13Kernel_traitsIf13__nv_bfloat16S2_S2_fjLj1536ELj1ELj4ELj1ELj16ENS_18Kernel_traits_baseILj1536EfS2_S2_S2_fjLj128EEEEELb0ELb0ELb0EEEvNS_9FwdParamsE:
        /* <DEDUP_REMOVED lines=14> */
[----:B------:R-:W-:Y:S02]  /*00e0*/  SHF.R.U32.HI R214, RZ, 0x5, R2 ;  /* 0x00000005ffd67819 */ /* 0x000fe40000011602 */
[----:B------:R-:W-:Y:S02]  /*00f0*/  LOP3.LUT R4, R2, 0x1f, RZ, 0xc0, !PT ;  /* 0x0000001f02047812 */ /* 0x000fe400078ec0ff */
[----:B------:R-:W-:Y:S02]  /*0100*/  LEA.HI.SX32 R15, R0, R15, 0x1d ;  /* 0x0000000f000f7211 */ /* 0x000fe400078feaff */
[----:B------:R-:W-:-:S02]  /*0110*/  LOP3.LUT R214, R214, UR4, RZ, 0xfc, !PT ;  /* 0x00000004d6d67c12 */ /* 0x000fc4000f8efcff */
[----:B------:R-:W-:Y:S01]  /*0120*/  MOV R0, R4 ;  /* 0x0000000400007202 */ /* 0x000fe20000000f00 */
[----:B0-----:R-:W-:Y:S06]  /*0130*/  BRA.U UP0, `(.L_x_6579) ;  /* 0x0000001100e07547 */ /* 0x001fec000b800000 */
[----:B------:R-:W0:Y:S02]  /*0140*/  LDCU.64 UR4, c[0x0][0x440] ;  /* 0x00008800ff0477ac */ /* 0x000e240008000a00 */
[----:B0-----:R-:W-:-:S04]  /*0150*/  UISETP.NE.U32.AND UP0, UPT, UR4, URZ, UPT ;  /* 0x000000ff0400728c */ /* 0x001fc8000bf05070 */
[----:B------:R-:W-:-:S09]  /*0160*/  UISETP.NE.AND.EX UP0, UPT, UR5, URZ, UPT, UP0 ;  /* 0x000000ff0500728c */ /* 0x000fd2000bf05300 */
[----:B------:R-:W-:Y:S05]  /*0170*/  BRA.U UP0, `(.L_x_6580) ;  /* 0x0000000900847547 */ /* 0x000fea000b800000 */
[----:B------:R0:W2:Y:S01]  /*0180*/  LDL.64 R20, [R1+0x10] ;  /* 0x0000100001147983 */ /* 0x0000a20000100a00 */
[----:B------:R-:W1:Y:S03]  /*0190*/  LDC.64 R2, c[0x0][0x3d0] ;  /* 0x0000f400ff027b82 */ /* 0x000e660000000a00 */
[----:B------:R0:W2:Y:S01]  /*01a0*/  LDL.64 R22, [R1+0x18] ;  /* 0x0000180001167983 */ /* 0x0000a20000100a00 */
[----:B------:R-:W-:-:S03]  /*01b0*/  ISETP.GE.U32.AND P0, PT, R15, 0x20, PT ;  /* 0x000000200f00780c */ /* 0x000fc60003f06070 */
[----:B------:R0:W3:Y:S01]  /*01c0*/  LDL.64 R28, [R1+0x20] ;  /* 0x00002000011c7983 */ /* 0x0000e20000100a00 */
[----:B------:R-:W4:Y:S03]  /*01d0*/  LDC.64 R4, c[0x0][0x3d8] ;  /* 0x0000f600ff047b82 */ /* 0x000f260000000a00 */
[----:B------:R0:W3:Y:S04]  /*01e0*/  LDL.64 R30, [R1+0x28] ;  /* 0x00002800011e7983 */ /* 0x0000e80000100a00 */
[----:B------:R0:W3:Y:S01]  /*01f0*/  LDL.64 R24, [R1] ;  /* 0x0000000001187983 */ /* 0x0000e20000100a00 */
[----:B------:R-:W0:Y:S03]  /*0200*/  LDC.64 R6, c[0x0][0x3d0] ;  /* 0x0000f400ff067b82 */ /* 0x000e260000000a00 */
[----:B------:R0:W3:Y:S01]  /*0210*/  LDL.64 R26, [R1+0x8] ;  /* 0x00000800011a7983 */ /* 0x0000e20000100a00 */
[----:B-1----:R-:W-:-:S04]  /*0220*/  @P0 IMAD.WIDE.U32 R2, R0, 0x20, R2 ;  /* 0x0000002000020825 */ /* 0x002fc800078e0002 */
[----:B------:R-:W1:Y:S01]  /*0230*/  LDC.64 R8, c[0x0][0x3d8] ;  /* 0x0000f600ff087b82 */ /* 0x000e620000000a00 */
[----:B------:R-:W-:-:S07]  /*0240*/  ISETP.GE.U32.AND P1, PT, R15, 0x40, PT ;  /* 0x000000400f00780c */ /* 0x000fce0003f26070 */
[----:B------:R-:W1:Y:S08]  /*0250*/  LDC.64 R10, c[0x0][0x3d0] ;  /* 0x0000f400ff0a7b82 */ /* 0x000e700000000a00 */
[----:B------:R-:W1:Y:S08]  /*0260*/  LDC.64 R12, c[0x0][0x3d8] ;  /* 0x0000f600ff0c7b82 */ /* 0x000e700000000a00 */
[----:B------:R-:W1:Y:S08]  /*0270*/  LDC.64 R16, c[0x0][0x3d0] ;  /* 0x0000f400ff107b82 */ /* 0x000e700000000a00 */
[----:B------:R-:W1:Y:S01]  /*0280*/  LDC.64 R18, c[0x0][0x3d8] ;  /* 0x0000f600ff127b82 */ /* 0x000e620000000a00 */
[----:B--2---:R-:W2:Y:S01]  /*0290*/  @P0 LDG.E.128 R20, desc[UR6][R2.64+0x10] ;  /* 0x0000100602140981 */ /* 0x004ea2000c1e1d00 */
[----:B------:R-:W-:Y:S01]  /*02a0*/  ISETP.GE.U32.AND P2, PT, R15, 0x60, PT ;  /* 0x000000600f00780c */ /* 0x000fe20003f46070 */
[C---:B----4-:R-:W-:Y:S01]  /*02b0*/  @P0 IMAD.WIDE.U32 R4, R0.reuse, 0x20, R4 ;  /* 0x0000002000040825 */ /* 0x050fe200078e0004 */
[----:B------:R-:W-:-:S02]  /*02c0*/  @P0 LOP3.LUT R0, R0, 0x20, RZ, 0xfc, !PT ;  /* 0x0000002000000812 */ /* 0x000fc400078efcff */
[C---:B------:R-:W-:Y:S02]  /*02d0*/  ISETP.GE.U32.AND P3, PT, R15.reuse, 0x80, PT ;  /* 0x000000800f00780c */ /* 0x040fe40003f66070 */
[----:B------:R-:W-:Y:S01]  /*02e0*/  ISETP.GE.U32.AND P4, PT, R15, 0xa0, PT ;  /* 0x000000a00f00780c */ /* 0x000fe20003f86070 */
[----:B---3--:R-:W3:Y:S01]  /*02f0*/  @P0 LDG.E.128 R28, desc[UR6][R2.64] ;  /* 0x00000006021c0981 */ /* 0x008ee2000c1e1d00 */
[----:B0-----:R-:W-:-:S03]  /*0300*/  @P1 IMAD.WIDE.U32 R6, R0, 0x20, R6 ;  /* 0x0000002000061825 */ /* 0x001fc600078e0006 */
[----:B------:R0:W5:Y:S01]  /*0310*/  @P0 LDG.E.128 R248, desc[UR6][R4.64+0x10] ;  /* 0x0000100604f80981 */ /* 0x000162000c1e1d00 */
[----:B-1----:R-:W-:-:S03]  /*0320*/  @P1 IMAD.WIDE.U32 R8, R0, 0x20, R8 ;  /* 0x0000002000081825 */ /* 0x002fc600078e0008 */
[----:B------:R-:W4:Y:S01]  /*0330*/  @P0 LDG.E.128 R24, desc[UR6][R4.64] ;  /* 0x0000000604180981 */ /* 0x000f22000c1e1d00 */
[----:B------:R-:W-:-:S03]  /*0340*/  @P1 VIADD R0, R0, 0x20 ;  /* 0x0000002000001836 */ /* 0x000fc60000000000 */
[----:B------:R0:W5:Y:S01]  /*0350*/  @P1 LDG.E.128 R244, desc[UR6][R6.64] ;  /* 0x0000000606f41981 */ /* 0x000162000c1e1d00 */
[----:B------:R-:W-:-:S03]  /*0360*/  @P2 IMAD.WIDE.U32 R10, R0, 0x20, R10 ;  /* 0x00000020000a2825 */ /* 0x000fc600078e000a */
[----:B------:R0:W5:Y:S01]  /*0370*/  @P1 LDG.E.128 R240, desc[UR6][R6.64+0x10] ;  /* 0x0000100606f01981 */ /* 0x000162000c1e1d00 */
[C---:B------:R-:W-:Y:S01]  /*0380*/  @P2 IMAD.WIDE.U32 R12, R0.reuse, 0x20, R12 ;  /* 0x00000020000c2825 */ /* 0x040fe200078e000c */
[----:B------:R-:W-:Y:S02]  /*0390*/  @P2 IADD3 R0, PT, PT, R0, 0x20, RZ ;  /* 0x0000002000002810 */ /* 0x000fe40007ffe0ff */
[----:B------:R0:W5:Y:S03]  /*03a0*/  @P2 LDG.E.128 R228, desc[UR6][R10.64] ;  /* 0x000000060ae42981 */ /* 0x000166000c1e1d00 */
[C---:B------:R-:W-:Y:S01]  /*03b0*/  @P3 IMAD.WIDE.U32 R16, R0.reuse, 0x20, R16 ;  /* 0x0000002000103825 */ /* 0x040fe200078e0010 */
[----:B------:R0:W5:Y:S03]  /*03c0*/  @P2 LDG.E.128 R224, desc[UR6][R10.64+0x10] ;  /* 0x000010060ae02981 */ /* 0x000166000c1e1d00 */
[C---:B------:R-:W-:Y:S01]  /*03d0*/  @P3 IMAD.WIDE.U32 R18, R0.reuse, 0x20, R18 ;  /* 0x0000002000123825 */ /* 0x040fe200078e0012 */
[----:B------:R-:W-:Y:S01]  /*03e0*/  @P3 IADD3 R0, PT, PT, R0, 0x20, RZ ;  /* 0x0000002000003810 */ /* 0x000fe20007ffe0ff */
        /* <DEDUP_REMOVED lines=8> */
[----:B--2---:R1:W-:Y:S04]  /*0470*/  @P0 STL.64 [R1+0x10], R20 ;  /* 0x0000101401000387 */ /* 0x0043e80000100a00 */
[----:B------:R2:W-:Y:S01]  /*0480*/  @P0 STL.64 [R1+0x18], R22 ;  /* 0x0000181601000387 */ /* 0x0005e20000100a00 */
[----:B-1----:R-:W1:Y:S08]  /*0490*/  LDC.64 R20, c[0x0][0x3d0] ;  /* 0x0000f400ff147b82 */ /* 0x002e700000000a00 */
[----:B--2---:R-:W2:Y:S01]  /*04a0*/  LDC.64 R22, c[0x0][0x3d8] ;  /* 0x0000f600ff167b82 */ /* 0x004ea20000000a00 */
[----:B-1----:R-:W-:-:S05]  /*04b0*/  @P4 IMAD.WIDE.U32 R20, R0, 0x20, R20 ;  /* 0x0000002000144825 */ /* 0x002fca00078e0014 */
[----:B------:R0:W5:Y:S01]  /*04c0*/  @P4 LDG.E.128 R192, desc[UR6][R20.64] ;  /* 0x0000000614c04981 */ /* 0x000162000c1e1d00 */
[----:B--2---:R-:W-:-:S03]  /*04d0*/  @P4 IMAD.WIDE.U32 R22, R0, 0x20, R22 ;  /* 0x0000002000164825 */ /* 0x004fc600078e0016 */
[----:B------:R0:W5:Y:S04]  /*04e0*/  @P4 LDG.E.128 R188, desc[UR6][R20.64+0x10] ;  /* 0x0000100614bc4981 */ /* 0x000168000c1e1d00 */
[----:B------:R0:W5:Y:S04]  /*04f0*/  @P4 LDG.E.128 R160, desc[UR6][R22.64] ;  /* 0x0000000616a04981 */ /* 0x000168000c1e1d00 */
[----:B------:R0:W5:Y:S04]  /*0500*/  @P4 LDG.E.128 R156, desc[UR6][R22.64+0x10] ;  /* 0x00001006169c4981 */ /* 0x000168000c1e1d00 */
[----:B---3--:R0:W-:Y:S04]  /*0510*/  @P0 STL.64 [R1+0x20], R28 ;  /* 0x0000201c01000387 */ /* 0x0081e80000100a00 */
[----:B------:R0:W-:Y:S04]  /*0520*/  @P0 STL.64 [R1+0x28], R30 ;  /* 0x0000281e01000387 */ /* 0x0001e80000100a00 */
[----:B----4-:R0:W-:Y:S04]  /*0530*/  @P0 STL.64 [R1], R24 ;  /* 0x0000001801000387 */ /* 0x0101e80000100a00 */
[----:B------:R0:W-:Y:S01]  /*0540*/  @P0 STL.64 [R1+0x8], R26 ;  /* 0x0000081a01000387 */ /* 0x0001e20000100a00 */
[----:B------:R-:W-:-:S02]  /*0550*/  ISETP.GE.U32.AND P1, PT, R15, 0xc0, PT ;  /* 0x000000c00f00780c */ /* 0x000fc40003f26070 */
        /* <DEDUP_REMOVED lines=40> */
[----:B------:R-:W-:Y:S01]  /*07e0*/  @P4 VIADD R0, R0, 0x20 ;  /* 0x0000002000004836 */ /* 0x000fe20000000000 */
[----:B0-----:R-:W-:Y:S06]  /*07f0*/  @!P1 BRA `(.L_x_6581) ;  /* 0x0000001c00849947 */ /* 0x001fec0003800000 */
[----:B------:R-:W0:Y:S08]  /*0800*/  LDC.64 R4, c[0x0][0x3d8] ;  /* 0x0000f600ff047b82 */ /* 0x000e300000000a00 */
[----:B------:R-:W1:Y:S01]  /*0810*/  LDC.64 R2, c[0x0][0x3d0] ;  /* 0x0000f400ff027b82 */ /* 0x000e620000000a00 */
[----:B0-----:R-:W-:-:S05]  /*0820*/  IMAD.WIDE.U32 R4, R0, 0x20, R4 ;  /* 0x0000002000047825 */ /* 0x001fca00078e0004 */
[----:B------:R0:W5:Y:S01]  /*0830*/  LDG.E.128 R72, desc[UR6][R4.64] ;  /* 0x0000000604487981 */ /* 0x000162000c1e1d00 */
[----:B-1----:R-:W-:-:S03]  /*0840*/  IMAD.WIDE.U32 R2, R0, 0x20, R2 ;  /* 0x0000002000027825 */ /* 0x002fc600078e0002 */
[----:B------:R0:W5:Y:S04]  /*0850*/  LDG.E.128 R68, desc[UR6][R4.64+0x10] ;  /* 0x0000100604447981 */ /* 0x000168000c1e1d00 */
[----:B------:R0:W5:Y:S04]  /*0860*/  LDG.E.128 R64, desc[UR6][R2.64] ;  /* 0x0000000602407981 */ /* 0x000168000c1e1d00 */
[----:B------:R0:W5:Y:S01]  /*0870*/  LDG.E.128 R60, desc[UR6][R2.64+0x10] ;  /* 0x00001006023c7981 */ /* 0x000162000c1e1d00 */
        /* <DEDUP_REMOVED lines=48> */
[----:B0-----:R-:W-:Y:S06]  /*0b80*/  BRA `(.L_x_6581) ;  /* 0x0000001800a07947 */ /* 0x001fec0003800000 */
.L_x_6580:
[----:B------:R-:W2:Y:S01]  /*0b90*/  LDL R16, [R1+0x10] ;  /* 0x0000100001107983 */ /* 0x000ea20000100800 */
[----:B------:R-:W0:Y:S03]  /*0ba0*/  LDC.64 R4, c[0x0][0x3d0] ;  /* 0x0000f400ff047b82 */ /* 0x000e260000000a00 */
[----:B------:R-:W2:Y:S04]  /*0bb0*/  LDL R17, [R1+0x14] ;  /* 0x0000140001117983 */ /* 0x000ea80000100800 */
[----:B------:R-:W2:Y:S01]  /*0bc0*/  LDL R18, [R1+0x18] ;  /* 0x0000180001127983 */ /* 0x000ea20000100800 */
[----:B------:R-:W1:Y:S03]  /*0bd0*/  LDC.64 R6, c[0x0][0x3d8] ;  /* 0x0000f600ff067b82 */ /* 0x000e660000000a00 */
[----:B------:R-:W2:Y:S04]  /*0be0*/  LDL R19, [R1+0x1c] ;  /* 0x00001c0001137983 */ /* 0x000ea80000100800 */
[----:B------:R-:W3:Y:S04]  /*0bf0*/  LDL R20, [R1+0x20] ;  /* 0x0000200001147983 */ /* 0x000ee80000100800 */
[----:B------:R-:W3:Y:S04]  /*0c00*/  LDL R21, [R1+0x24] ;  /* 0x0000240001157983 */ /* 0x000ee80000100800 */
[----:B------:R-:W3:Y:S04]  /*0c10*/  LDL R22, [R1+0x28] ;  /* 0x0000280001167983 */ /* 0x000ee80000100800 */
[----:B------:R-:W3:Y:S04]  /*0c20*/  LDL R23, [R1+0x2c] ;  /* 0x00002c0001177983 */ /* 0x000ee80000100800 */
[----:B------:R-:W4:Y:S04]  /*0c30*/  LDL R24, [R1] ;  /* 0x0000000001187983 */ /* 0x000f280000100800 */
[----:B------:R-:W4:Y:S04]  /*0c40*/  LDL R25, [R1+0x4] ;  /* 0x0000040001197983 */ /* 0x000f280000100800 */
[----:B------:R-:W4:Y:S04]  /*0c50*/  LDL R26, [R1+0x8] ;  /* 0x00000800011a7983 */ /* 0x000f280000100800 */
[----:B------:R-:W4:Y:S01]  /*0c60*/  LDL R27, [R1+0xc] ;  /* 0x00000c00011b7983 */ /* 0x000f220000100800 */
[C---:B------:R-:W-:Y:S01]  /*0c70*/  ISETP.GE.U32.AND P0, PT, R15.reuse, 0x20, PT ;  /* 0x000000200f00780c */ /* 0x040fe20003f06070 */
[----:B------:R-:W4:Y:S01]  /*0c80*/  LDC.64 R8, c[0x0][0x3d0] ;  /* 0x0000f400ff087b82 */ /* 0x000f220000000a00 */
[----:B------:R-:W-:-:S02]  /*0c90*/  ISETP.GE.U32.AND P1, PT, R15, 0x40, PT ;  /* 0x000000400f00780c */ /* 0x000fc40003f26070 */
[----:B------:R-:W-:-:S05]  /*0ca0*/  ISETP.GE.U32.AND P2, PT, R15, 0x60, PT ;  /* 0x000000600f00780c */ /* 0x000fca0003f46070 */
[----:B------:R-:W4:Y:S04]  /*0cb0*/  LDC.64 R10, c[0x0][0x3d8] ;  /* 0x0000f600ff0a7b82 */ /* 0x000f280000000a00 */
[----:B0-----:R-:W-:-:S04]  /*0cc0*/  @P0 IMAD.WIDE.U32 R4, R0, 0x20, R4 ;  /* 0x0000002000040825 */ /* 0x001fc800078e0004 */
[C---:B-1----:R-:W-:Y:S01]  /*0cd0*/  @P0 IMAD.WIDE.U32 R6, R0.reuse, 0x20, R6 ;  /* 0x0000002000060825 */ /* 0x042fe200078e0006 */
[----:B------:R-:W0:Y:S01]  /*0ce0*/  @P0 LDC.64 R2, c[0x0][0x440] ;  /* 0x00011000ff020b82 */ /* 0x000e220000000a00 */
[C---:B------:R-:W-:Y:S02]  /*0cf0*/  ISETP.GE.U32.AND P3, PT, R15.reuse, 0x80, PT ;  /* 0x000000800f00780c */ /* 0x040fe40003f66070 */
[----:B------:R-:W-:Y:S01]  /*0d00*/  ISETP.GE.U32.AND P4, PT, R15, 0xa0, PT ;  /* 0x000000a00f00780c */ /* 0x000fe20003f86070 */
[----:B------:R-:W5:Y:S04]  /*0d10*/  @P0 LDG.E.128 R248, desc[UR6][R6.64+0x10] ;  /* 0x0000100606f80981 */ /* 0x000f68000c1e1d00 */
[----:B------:R-:W1:Y:S01]  /*0d20*/  @P1 LDC.64 R12, c[0x0][0x440] ;  /* 0x00011000ff0c1b82 */ /* 0x000e620000000a00 */
[----:B--2---:R-:W2:Y:S04]  /*0d30*/  @P0 LDG.E.128 R16, desc[UR6][R4.64+0x10] ;  /* 0x0000100604100981 */ /* 0x004ea8000c1e1d00 */
[----:B---3--:R3:W2:Y:S04]  /*0d40*/  @P0 LDG.E.128 R20, desc[UR6][R4.64] ;  /* 0x0000000604140981 */ /* 0x0086a8000c1e1d00 */
[----:B----4-:R4:W2:Y:S01]  /*0d50*/  @P0 LDG.E.128 R24, desc[UR6][R6.64] ;  /* 0x0000000606180981 */ /* 0x0108a2000c1e1d00 */
[C---:B0-----:R-:W-:Y:S01]  /*0d60*/  @P0 IMAD.WIDE.U32 R2, R0.reuse, 0x20, R2 ;  /* 0x0000002000020825 */ /* 0x041fe200078e0002 */
[----:B---3--:R-:W0:Y:S01]  /*0d70*/  LDC.64 R4, c[0x0][0x3d0] ;  /* 0x0000f400ff047b82 */ /* 0x008e220000000a00 */
[----:B------:R-:W-:-:S03]  /*0d80*/  @P0 LOP3.LUT R0, R0, 0x20, RZ, 0xfc, !PT ;  /* 0x0000002000000812 */ /* 0x000fc600078efcff */
[----:B------:R-:W5:Y:S04]  /*0d90*/  @P0 LD.E.128 R76, desc[UR6][R2.64] ;  /* 0x00000006024c0980 */ /* 0x000f68000c101d00 */
[----:B------:R3:W5:Y:S01]  /*0da0*/  @P0 LD.E.128 R80, desc[UR6][R2.64+0x10] ;  /* 0x0000100602500980 */ /* 0x000762000c101d00 */
[----:B----4-:R-:W4:Y:S01]  /*0db0*/  LDC.64 R6, c[0x0][0x3d0] ;  /* 0x0000f400ff067b82 */ /* 0x010f220000000a00 */
[----:B------:R-:W-:-:S04]  /*0dc0*/  @P1 IMAD.WIDE.U32 R8, R0, 0x20, R8 ;  /* 0x0000002000081825 */ /* 0x000fc800078e0008 */
[C---:B------:R-:W-:Y:S01]  /*0dd0*/  @P1 IMAD.WIDE.U32 R10, R0.reuse, 0x20, R10 ;  /* 0x00000020000a1825 */ /* 0x040fe200078e000a */
[----:B------:R0:W5:Y:S02]  /*0de0*/  @P1 LDG.E.128 R244, desc[UR6][R8.64] ;  /* 0x0000000608f41981 */ /* 0x000164000c1e1d00 */
[----:B---3--:R-:W3:Y:S01]  /*0df0*/  LDC.64 R2, c[0x0][0x3d8] ;  /* 0x0000f600ff027b82 */ /* 0x008ee20000000a00 */
[C---:B-1----:R-:W-:Y:S01]  /*0e00*/  @P1 IMAD.WIDE.U32 R12, R0.reuse, 0x20, R12 ;  /* 0x00000020000c1825 */ /* 0x042fe200078e000c */
[----:B------:R-:W-:Y:S01]  /*0e10*/  @P1 IADD3 R0, PT, PT, R0, 0x20, RZ ;  /* 0x0000002000001810 */ /* 0x000fe20007ffe0ff */
[----:B------:R1:W5:Y:S04]  /*0e20*/  @P1 LDG.E.128 R240, desc[UR6][R8.64+0x10] ;  /* 0x0000100608f01981 */ /* 0x000368000c1e1d00 */
[----:B------:R1:W5:Y:S04]  /*0e30*/  @P1 LDG.E.128 R236, desc[UR6][R10.64] ;  /* 0x000000060aec1981 */ /* 0x000368000c1e1d00 */
[----:B------:R1:W5:Y:S04]  /*0e40*/  @P1 LDG.E.128 R232, desc[UR6][R10.64+0x10] ;  /* 0x000010060ae81981 */ /* 0x000368000c1e1d00 */
[----:B------:R1:W5:Y:S04]  /*0e50*/  @P1 LD.E.128 R84, desc[UR6][R12.64] ;  /* 0x000000060c541980 */ /* 0x000368000c101d00 */
[----:B------:R1:W5:Y:S04]  /*0e60*/  @P1 LD.E.128 R88, desc[UR6][R12.64+0x10] ;  /* 0x000010060c581980 */ /* 0x000368000c101d00 */
[----:B--2---:R2:W-:Y:S04]  /*0e70*/  @P0 STL.64 [R1+0x10], R16 ;  /* 0x0000101001000387 */ /* 0x0045e80000100a00 */
[----:B------:R1:W-:Y:S01]  /*0e80*/  @P0 STL.64 [R1+0x18], R18 ;  /* 0x0000181201000387 */ /* 0x0003e20000100a00 */
[----:B--2---:R-:W2:Y:S03]  /*0e90*/  LDC.64 R16, c[0x0][0x3d0] ;  /* 0x0000f400ff107b82 */ /* 0x004ea60000000a00 */
[----:B------:R0:W-:Y:S05]  /*0ea0*/  @P0 STL.64 [R1+0x20], R20 ;  /* 0x0000201401000387 */ /* 0x0001ea0000100a00 */
[----:B-1----:R-:W1:Y:S01]  /*0eb0*/  LDC.64 R18, c[0x0][0x3d8] ;  /* 0x0000f600ff127b82 */ /* 0x002e620000000a00 */
[----:B------:R4:W-:Y:S07]  /*0ec0*/  @P0 STL.64 [R1+0x28], R22 ;  /* 0x0000281601000387 */ /* 0x0009ee0000100a00 */
[----:B0-----:R-:W0:Y:S01]  /*0ed0*/  @P2 LDC.64 R20, c[0x0][0x440] ;  /* 0x00011000ff142b82 */ /* 0x001e220000000a00 */
[----:B------:R3:W-:Y:S07]  /*0ee0*/  @P0 STL.64 [R1], R24 ;  /* 0x0000001801000387 */ /* 0x0007ee0000100a00 */
[----:B----4-:R-:W4:Y:S01]  /*0ef0*/  LDC.64 R22, c[0x0][0x3d8] ;  /* 0x0000f600ff167b82 */ /* 0x010f220000000a00 */
[----:B------:R2:W-:Y:S07]  /*0f00*/  @P0 STL.64 [R1+0x8], R26 ;  /* 0x0000081a01000387 */ /* 0x0005ee0000100a00 */
[----:B---3--:R-:W3:Y:S08]  /*0f10*/  @P3 LDC.64 R24, c[0x0][0x440] ;  /* 0x00011000ff183b82 */ /* 0x008ef00000000a00 */
[----:B--2---:R-:W2:Y:S01]  /*0f20*/  @P4 LDC.64 R26, c[0x0][0x440] ;  /* 0x00011000ff1a4b82 */ /* 0x004ea20000000a00 */
[----:B------:R-:W-:-:S04]  /*0f30*/  @P2 IMAD.WIDE.U32 R16, R0, 0x20, R16 ;  /* 0x0000002000102825 */ /* 0x000fc800078e0010 */
[C---:B-1----:R-:W-:Y:S01]  /*0f40*/  @P2 IMAD.WIDE.U32 R18, R0.reuse, 0x20, R18 ;  /* 0x0000002000122825 */ /* 0x042fe200078e0012 */
[----:B------:R1:W5:Y:S03]  /*0f50*/  @P2 LDG.E.128 R228, desc[UR6][R16.64] ;  /* 0x0000000610e42981 */ /* 0x000366000c1e1d00 */
[C---:B0-----:R-:W-:Y:S01]  /*0f60*/  @P2 IMAD.WIDE.U32 R20, R0.reuse, 0x20, R20 ;  /* 0x0000002000142825 */ /* 0x041fe200078e0014 */
[----:B------:R-:W-:Y:S01]  /*0f70*/  @P2 IADD3 R0, PT, PT, R0, 0x20, RZ ;  /* 0x0000002000002810 */ /* 0x000fe20007ffe0ff */
[----:B------:R1:W5:Y:S04]  /*0f80*/  @P2 LDG.E.128 R224, desc[UR6][R16.64+0x10] ;  /* 0x0000100610e02981 */ /* 0x000368000c1e1d00 */
[C---:B------:R-:W-:Y:S01]  /*0f90*/  @P3 IMAD.WIDE.U32 R4, R0.reuse, 0x20, R4 ;  /* 0x0000002000043825 */ /* 0x040fe200078e0004 */
[----:B------:R1:W5:Y:S03]  /*0fa0*/  @P2 LDG.E.128 R220, desc[UR6][R18.64] ;  /* 0x0000000612dc2981 */ /* 0x000366000c1e1d00 */
[C---:B----4-:R-:W-:Y:S01]  /*0fb0*/  @P3 IMAD.WIDE.U32 R22, R0.reuse, 0x20, R22 ;  /* 0x0000002000163825 */ /* 0x050fe200078e0016 */
[----:B------:R1:W5:Y:S03]  /*0fc0*/  @P2 LDG.E.128 R216, desc[UR6][R18.64+0x10] ;  /* 0x0000100612d82981 */ /* 0x000366000c1e1d00 */
[C---:B---3--:R-:W-:Y:S01]  /*0fd0*/  @P3 IMAD.WIDE.U32 R24, R0.reuse, 0x20, R24 ;  /* 0x0000002000183825 */ /* 0x048fe200078e0018 */
[----:B------:R1:W5:Y:S03]  /*0fe0*/  @P2 LD.E.128 R92, desc[UR6][R20.64] ;  /* 0x00000006145c2980 */ /* 0x000366000c101d00 */
[----:B------:R-:W-:Y:S01]  /*0ff0*/  @P3 VIADD R0, R0, 0x20 ;  /* 0x0000002000003836 */ /* 0x000fe20000000000 */
[----:B------:R1:W5:Y:S03]  /*1000*/  @P2 LD.E.128 R96, desc[UR6][R20.64+0x10] ;  /* 0x0000100614602980 */ /* 0x000366000c101d00 */
[C---:B------:R-:W-:Y:S01]  /*1010*/  @P4 IMAD.WIDE.U32 R6, R0.reuse, 0x20, R6 ;  /* 0x0000002000064825 */ /* 0x040fe200078e0006 */
[----:B------:R1:W5:Y:S03]  /*1020*/  @P3 LDG.E.128 R208, desc[UR6][R4.64] ;  /* 0x0000000604d03981 */ /* 0x000366000c1e1d00 */
[C---:B------:R-:W-:Y:S01]  /*1030*/  @P4 IMAD.WIDE.U32 R2, R0.reuse, 0x20, R2 ;  /* 0x0000002000024825 */ /* 0x040fe200078e0002 */
[----:B------:R1:W5:Y:S03]  /*1040*/  @P3 LDG.E.128 R204, desc[UR6][R4.64+0x10] ;  /* 0x0000100604cc3981 */ /* 0x000366000c1e1d00 */
[----:B--2---:R-:W-:Y:S01]  /*1050*/  @P4 IMAD.WIDE.U32 R26, R0, 0x20, R26 ;  /* 0x00000020001a4825 */ /* 0x004fe200078e001a */
[----:B------:R1:W5:Y:S04]  /*1060*/  @P3 LDG.E.128 R200, desc[UR6][R22.64] ;  /* 0x0000000616c83981 */ /* 0x000368000c1e1d00 */
[----:B------:R1:W5:Y:S04]  /*1070*/  @P3 LDG.E.128 R196, desc[UR6][R22.64+0x10] ;  /* 0x0000100616c43981 */ /* 0x000368000c1e1d00 */
[----:B------:R1:W5:Y:S04]  /*1080*/  @P3 LD.E.128 R100, desc[UR6][R24.64] ;  /* 0x0000000618643980 */ /* 0x000368000c101d00 */
[----:B------:R1:W5:Y:S04]  /*1090*/  @P3 LD.E.128 R104, desc[UR6][R24.64+0x10] ;  /* 0x0000100618683980 */ /* 0x000368000c101d00 */
[----:B------:R1:W5:Y:S04]  /*10a0*/  @P4 LDG.E.128 R192, desc[UR6][R6.64] ;  /* 0x0000000606c04981 */ /* 0x000368000c1e1d00 */
[----:B------:R1:W5:Y:S04]  /*10b0*/  @P4 LDG.E.128 R188, desc[UR6][R6.64+0x10] ;  /* 0x0000100606bc4981 */ /* 0x000368000c1e1d00 */
[----:B------:R1:W5:Y:S04]  /*10c0*/  @P4 LDG.E.128 R160, desc[UR6][R2.64] ;  /* 0x0000000602a04981 */ /* 0x000368000c1e1d00 */
[----:B------:R1:W5:Y:S04]  /*10d0*/  @P4 LDG.E.128 R156, desc[UR6][R2.64+0x10] ;  /* 0x00001006029c4981 */ /* 0x000368000c1e1d00 */
[----:B------:R1:W5:Y:S04]  /*10e0*/  @P4 LD.E.128 R108, desc[UR6][R26.64] ;  /* 0x000000061a6c4980 */ /* 0x000368000c101d00 */
[----:B------:R1:W5:Y:S01]  /*10f0*/  @P4 LD.E.128 R112, desc[UR6][R26.64+0x10] ;  /* 0x000010061a704980 */ /* 0x000362000c101d00 */
        /* <DEDUP_REMOVED lines=21> */
[----:B------:R-:W-:Y:S01]  /*1250*/  @P4 IADD3 R0, PT, PT, R0, 0x20, RZ ;  /* 0x0000002000004810 */ /* 0x000fe20007ffe0ff */
[----:B-1----:R-:W-:Y:S06]  /*1260*/  @!P1 BRA `(.L_x_6581) ;  /* 0x0000001000e89947 */ /* 0x002fec0003800000 */
[----:B------:R-:W0:Y:S08]  /*1270*/  LDC.64 R6, c[0x0][0x440] ;  /* 0x00011000ff067b82 */ /* 0x000e300000000a00 */
[----:B------:R-:W1:Y:S08]  /*1280*/  LDC.64 R2, c[0x0][0x3d0] ;  /* 0x0000f400ff027b82 */ /* 0x000e700000000a00 */
[----:B------:R-:W2:Y:S01]  /*1290*/  LDC.64 R4, c[0x0][0x3d8] ;  /* 0x0000f600ff047b82 */ /* 0x000ea20000000a00 */
[----:B0-----:R-:W-:-:S05]  /*12a0*/  IMAD.WIDE.U32 R6, R0, 0x20, R6 ;  /* 0x0000002000067825 */ /* 0x001fca00078e0006 */
[----:B------:R0:W5:Y:S01]  /*12b0*/  LD.E.128 R44, desc[UR6][R6.64] ;  /* 0x00000006062c7980 */ /* 0x000162000c101d00 */
[----:B-1----:R-:W-:-:S03]  /*12c0*/  IMAD.WIDE.U32 R2, R0, 0x20, R2 ;  /* 0x0000002000027825 */ /* 0x002fc600078e0002 */
[----:B------:R0:W5:Y:S04]  /*12d0*/  LD.E.128 R48, desc[UR6][R6.64+0x10] ;  /* 0x0000100606307980 */ /* 0x000168000c101d00 */
[----:B------:R0:W5:Y:S01]  /*12e0*/  LDG.E.128 R64, desc[UR6][R2.64] ;  /* 0x0000000602407981 */ /* 0x000162000c1e1d00 */
[----:B--2---:R-:W-:-:S03]  /*12f0*/  IMAD.WIDE.U32 R4, R0, 0x20, R4 ;  /* 0x0000002000047825 */ /* 0x004fc600078e0004 */
        /* <DEDUP_REMOVED lines=28> */
.L_x_6579:
[----:B------:R-:W0:Y:S02]  /*14c0*/  LDCU.64 UR4, c[0x0][0x440] ;  /* 0x00008800ff0477ac */ /* 0x000e240008000a00 */
[----:B0-----:R-:W-:-:S04]  /*14d0*/  UISETP.NE.U32.AND UP0, UPT, UR4, URZ, UPT ;  /* 0x000000ff0400728c */ /* 0x001fc8000bf05070 */
[----:B------:R-:W-:-:S09]  /*14e0*/  UISETP.NE.AND.EX UP0, UPT, UR5, URZ, UPT, UP0 ;  /* 0x000000ff0500728c */ /* 0x000fd2000bf05300 */
[----:B------:R-:W-:Y:S05]  /*14f0*/  BRA.U !UP0, `(.L_x_6582) ;  /* 0x0000000508fc7547 */ /* 0x000fea000b800000 */
[----:B------:R-:W2:Y:S01]  /*1500*/  LDL R16, [R1+0x10] ;  /* 0x0000100001107983 */ /* 0x000ea20000100800 */
[----:B------:R-:W0:Y:S03]  /*1510*/  LDC.64 R4, c[0x0][0x3d0] ;  /* 0x0000f400ff047b82 */ /* 0x000e260000000a00 */
[----:B------:R-:W2:Y:S04]  /*1520*/  LDL R17, [R1+0x14] ;  /* 0x0000140001117983 */ /* 0x000ea80000100800 */
[----:B------:R-:W2:Y:S04]  /*1530*/  LDL R18, [R1+0x18] ;  /* 0x0000180001127983 */ /* 0x000ea80000100800 */
        /* <DEDUP_REMOVED lines=10> */
[----:B------:R-:W1:Y:S01]  /*15e0*/  LDC.64 R6, c[0x0][0x3d8] ;  /* 0x0000f600ff067b82 */ /* 0x000e620000000a00 */
[----:B------:R-:W-:-:S07]  /*15f0*/  ISETP.GE.U32.AND P1, PT, R15, 0x40, PT ;  /* 0x000000400f00780c */ /* 0x000fce0003f26070 */
[----:B------:R-:W4:Y:S04]  /*1600*/  LDC.64 R10, c[0x0][0x3d0] ;  /* 0x0000f400ff0a7b82 */ /* 0x000f280000000a00 */
[----:B0-----:R-:W-:-:S04]  /*1610*/  @P0 IMAD.WIDE.U32 R4, R0, 0x20, R4 ;  /* 0x0000002000040825 */ /* 0x001fc800078e0004 */
[----:B------:R-:W0:Y:S01]  /*1620*/  @P0 LDC.64 R2, c[0x0][0x438] ;  /* 0x00010e00ff020b82 */ /* 0x000e220000000a00 */
[----:B-1----:R-:W-:-:S07]  /*1630*/  @P0 IMAD.WIDE.U32 R6, R0, 0x20, R6 ;  /* 0x0000002000060825 */ /* 0x002fce00078e0006 */
[----:B------:R-:W1:Y:S01]  /*1640*/  @P0 LDC.64 R8, c[0x0][0x440] ;  /* 0x00011000ff080b82 */ /* 0x000e620000000a00 */
[C---:B------:R-:W-:Y:S02]  /*1650*/  ISETP.GE.U32.AND P2, PT, R15.reuse, 0x60, PT ;  /* 0x000000600f00780c */ /* 0x040fe40003f46070 */
[C---:B------:R-:W-:Y:S01]  /*1660*/  ISETP.GE.U32.AND P3, PT, R15.reuse, 0x80, PT ;  /* 0x000000800f00780c */ /* 0x040fe20003f66070 */
[----:B------:R-:W5:Y:S04]  /*1670*/  @P0 LDG.E.128 R248, desc[UR6][R6.64+0x10] ;  /* 0x0000100606f80981 */ /* 0x000f68000c1e1d00 */
[----:B------:R-:W1:Y:S01]  /*1680*/  @P1 LDC.64 R12, c[0x0][0x438] ;  /* 0x00010e00ff0c1b82 */ /* 0x000e620000000a00 */
[----:B------:R-:W-:-:S07]  /*1690*/  ISETP.GE.U32.AND P4, PT, R15, 0xa0, PT ;  /* 0x000000a00f00780c */ /* 0x000fce0003f86070 */
[----:B------:R-:W1:Y:S01]  /*16a0*/  LDC.64 R28, c[0x0][0x3d8] ;  /* 0x0000f600ff1c7b82 */ /* 0x000e620000000a00 */
[----:B--2---:R-:W2:Y:S04]  /*16b0*/  @P0 LDG.E.128 R16, desc[UR6][R4.64+0x10] ;  /* 0x0000100604100981 */ /* 0x004ea8000c1e1d00 */
[----:B---3--:R3:W2:Y:S04]  /*16c0*/  @P0 LDG.E.128 R20, desc[UR6][R4.64] ;  /* 0x0000000604140981 */ /* 0x0086a8000c1e1d00 */
[----:B----4-:R4:W2:Y:S01]  /*16d0*/  @P0 LDG.E.128 R24, desc[UR6][R6.64] ;  /* 0x0000000606180981 */ /* 0x0108a2000c1e1d00 */
[C---:B0-----:R-:W-:Y:S01]  /*16e0*/  @P0 IMAD.WIDE.U32 R2, R0.reuse, 0x20, R2 ;  /* 0x0000002000020825 */ /* 0x041fe200078e0002 */
[----:B---3--:R-:W0:Y:S03]  /*16f0*/  LDC.64 R4, c[0x0][0x3d8] ;  /* 0x0000f600ff047b82 */ /* 0x008e260000000a00 */
[C---:B-1----:R-:W-:Y:S01]  /*1700*/  @P0 IMAD.WIDE.U32 R8, R0.reuse, 0x20, R8 ;  /* 0x0000002000080825 */ /* 0x042fe200078e0008 */
[----:B------:R-:W-:Y:S01]  /*1710*/  @P0 LOP3.LUT R0, R0, 0x20, RZ, 0xfc, !PT ;  /* 0x0000002000000812 */ /* 0x000fe200078efcff */
[----:B------:R-:W5:Y:S03]  /*1720*/  @P0 LD.E.128 R116, desc[UR6][R2.64] ;  /* 0x0000000602740980 */ /* 0x000f66000c101d00 */
[----:B----4-:R-:W1:Y:S01]  /*1730*/  LDC.64 R6, c[0x0][0x3d0] ;  /* 0x0000f400ff067b82 */ /* 0x010e620000000a00 */
[----:B------:R3:W5:Y:S01]  /*1740*/  @P0 LD.E.128 R120, desc[UR6][R2.64+0x10] ;  /* 0x0000100602780980 */ /* 0x000762000c101d00 */
[----:B------:R-:W-:-:S03]  /*1750*/  @P1 IMAD.WIDE.U32 R10, R0, 0x20, R10 ;  /* 0x00000020000a1825 */ /* 0x000fc600078e000a */
[----:B------:R-:W5:Y:S01]  /*1760*/  @P0 LD.E.128 R76, desc[UR6][R8.64] ;  /* 0x00000006084c0980 */ /* 0x000f62000c101d00 */
[----:B------:R-:W-:-:S03]  /*1770*/  @P1 IMAD.WIDE.U32 R12, R0, 0x20, R12 ;  /* 0x00000020000c1825 */ /* 0x000fc600078e000c */
[----:B------:R4:W5:Y:S01]  /*1780*/  @P0 LD.E.128 R80, desc[UR6][R8.64+0x10] ;  /* 0x0000100608500980 */ /* 0x000962000c101d00 */
[----:B---3--:R-:W3:Y:S03]  /*1790*/  @P2 LDC.64 R2, c[0x0][0x438] ;  /* 0x00010e00ff022b82 */ /* 0x008ee60000000a00 */
[----:B------:R-:W5:Y:S04]  /*17a0*/  @P1 LDG.E.128 R244, desc[UR6][R10.64] ;  /* 0x000000060af41981 */ /* 0x000f68000c1e1d00 */
[----:B------:R4:W5:Y:S02]  /*17b0*/  @P1 LDG.E.128 R240, desc[UR6][R10.64+0x10] ;  /* 0x000010060af01981 */ /* 0x000964000c1e1d00 */
[----:B----4-:R-:W4:Y:S02]  /*17c0*/  @P3 LDC.64 R8, c[0x0][0x438] ;  /* 0x00010e00ff083b82 */ /* 0x010f240000000a00 */
[----:B------:R-:W5:Y:S04]  /*17d0*/  @P1 LD.E.128 R124, desc[UR6][R12.64] ;  /* 0x000000060c7c1980 */ /* 0x000f68000c101d00 */
[----:B------:R0:W5:Y:S02]  /*17e0*/  @P1 LD.E.128 R128, desc[UR6][R12.64+0x10] ;  /* 0x000010060c801980 */ /* 0x000164000c101d00 */
[----:B------:R-:W4:Y:S08]  /*17f0*/  LDC.64 R10, c[0x0][0x3d8] ;  /* 0x0000f600ff0a7b82 */ /* 0x000f300000000a00 */
[----:B0-----:R-:W0:Y:S01]  /*1800*/  @P3 LDC.64 R12, c[0x0][0x440] ;  /* 0x00011000ff0c3b82 */ /* 0x001e220000000a00 */
[----:B--2---:R2:W-:Y:S07]  /*1810*/  @P0 STL.64 [R1+0x10], R16 ;  /* 0x0000101001000387 */ /* 0x0045ee0000100a00 */
[----:B--2---:R-:W2:Y:S01]  /*1820*/  LDC.64 R16, c[0x0][0x3d8] ;  /* 0x0000f600ff107b82 */ /* 0x004ea20000000a00 */
[----:B------:R1:W-:Y:S04]  /*1830*/  @P0 STL.64 [R1+0x18], R18 ;  /* 0x0000181201000387 */ /* 0x0003e80000100a00 */
[----:B------:R3:W-:Y:S03]  /*1840*/  @P0 STL.64 [R1+0x20], R20 ;  /* 0x0000201401000387 */ /* 0x0007e60000100a00 */
[----:B-1----:R-:W1:Y:S01]  /*1850*/  @P1 LDC.64 R18, c[0x0][0x440] ;  /* 0x00011000ff121b82 */ /* 0x002e620000000a00 */
[----:B------:R4:W-:Y:S07]  /*1860*/  @P0 STL.64 [R1+0x28], R22 ;  /* 0x0000281601000387 */ /* 0x0009ee0000100a00 */
[----:B---3--:R-:W3:Y:S01]  /*1870*/  LDC.64 R20, c[0x0][0x3d0] ;  /* 0x0000f400ff147b82 */ /* 0x008ee20000000a00 */
[----:B--2---:R-:W-:-:S07]  /*1880*/  @P1 IMAD.WIDE.U32 R16, R0, 0x20, R16 ;  /* 0x0000002000101825 */ /* 0x004fce00078e0010 */
[----:B----4-:R-:W2:Y:S01]  /*1890*/  @P2 LDC.64 R22, c[0x0][0x440] ;  /* 0x00011000ff162b82 */ /* 0x010ea20000000a00 */
[----:B------:R4:W-:Y:S04]  /*18a0*/  @P0 STL.64 [R1], R24 ;  /* 0x0000001801000387 */ /* 0x0009e80000100a00 */
[----:B------:R-:W5:Y:S04]  /*18b0*/  @P1 LDG.E.128 R236, desc[UR6][R16.64] ;  /* 0x0000000610ec1981 */ /* 0x000f68000c1e1d00 */
[----:B------:R0:W5:Y:S04]  /*18c0*/  @P1 LDG.E.128 R232, desc[UR6][R16.64+0x10] ;  /* 0x0000100610e81981 */ /* 0x000168000c1e1d00 */
[----:B------:R3:W-:Y:S01]  /*18d0*/  @P0 STL.64 [R1+0x8], R26 ;  /* 0x0000081a01000387 */ /* 0x0007e20000100a00 */
[----:B----4-:R-:W4:Y:S01]  /*18e0*/  LDC.64 R24, c[0x0][0x3d0] ;  /* 0x0000f400ff187b82 */ /* 0x010f220000000a00 */
[----:B-1----:R-:W-:-:S07]  /*18f0*/  @P1 IMAD.WIDE.U32 R18, R0, 0x20, R18 ;  /* 0x0000002000121825 */ /* 0x002fce00078e0012 */
[----:B0-----:R-:W0:Y:S08]  /*1900*/  @P4 LDC.64 R16, c[0x0][0x440] ;  /* 0x00011000ff104b82 */ /* 0x001e300000000a00 */
[----:B---3--:R-:W1:Y:S01]  /*1910*/  @P4 LDC.64 R26, c[0x0][0x438] ;  /* 0x00010e00ff1a4b82 */ /* 0x008e620000000a00 */
[----:B------:R-:W-:Y:S01]  /*1920*/  @P1 IADD3 R0, PT, PT, R0, 0x20, RZ ;  /* 0x0000002000001810 */ /* 0x000fe20007ffe0ff */
[----:B------:R3:W5:Y:S04]  /*1930*/  @P1 LD.E.128 R84, desc[UR6][R18.64] ;  /* 0x0000000612541980 */ /* 0x000768000c101d00 */
[C---:B------:R-:W-:Y:S01]  /*1940*/  @P2 IMAD.WIDE.U32 R20, R0.reuse, 0x20, R20 ;  /* 0x0000002000142825 */ /* 0x040fe200078e0014 */
[----:B------:R3:W5:Y:S03]  /*1950*/  @P1 LD.E.128 R88, desc[UR6][R18.64+0x10] ;  /* 0x0000100612581980 */ /* 0x000766000c101d00 */
[C---:B------:R-:W-:Y:S01]  /*1960*/  @P2 IMAD.WIDE.U32 R2, R0.reuse, 0x20, R2 ;  /* 0x0000002000022825 */ /* 0x040fe200078e0002 */
[----:B------:R3:W5:Y:S03]  /*1970*/  @P2 LDG.E.128 R228, desc[UR6][R20.64] ;  /* 0x0000000614e42981 */ /* 0x000766000c1e1d00 */
[C---:B------:R-:W-:Y:S01]  /*1980*/  @P2 IMAD.WIDE.U32 R4, R0.reuse, 0x20, R4 ;  /* 0x0000002000042825 */ /* 0x040fe200078e0004 */
[----:B------:R3:W5:Y:S03]  /*1990*/  @P2 LDG.E.128 R224, desc[UR6][R20.64+0x10] ;  /* 0x0000100614e02981 */ /* 0x000766000c1e1d00 */
[C---:B--2---:R-:W-:Y:S01]  /*19a0*/  @P2 IMAD.WIDE.U32 R22, R0.reuse, 0x20, R22 ;  /* 0x0000002000162825 */ /* 0x044fe200078e0016 */
[----:B------:R3:W5:Y:S03]  /*19b0*/  @P2 LD.E.128 R132, desc[UR6][R2.64] ;  /* 0x0000000602842980 */ /* 0x000766000c101d00 */
[----:B------:R-:W-:Y:S01]  /*19c0*/  @P2 VIADD R0, R0, 0x20 ;  /* 0x0000002000002836 */ /* 0x000fe20000000000 */
[----:B------:R3:W5:Y:S03]  /*19d0*/  @P2 LD.E.128 R136, desc[UR6][R2.64+0x10] ;  /* 0x0000100602882980 */ /* 0x000766000c101d00 */
[C---:B------:R-:W-:Y:S01]  /*19e0*/  @P3 IMAD.WIDE.U32 R6, R0.reuse, 0x20, R6 ;  /* 0x0000002000063825 */ /* 0x040fe200078e0006 */
[----:B------:R3:W5:Y:S03]  /*19f0*/  @P2 LDG.E.128 R220, desc[UR6][R4.64] ;  /* 0x0000000604dc2981 */ /* 0x000766000c1e1d00 */
[C---:B------:R-:W-:Y:S01]  /*1a00*/  @P3 IMAD.WIDE.U32 R8, R0.reuse, 0x20, R8 ;  /* 0x0000002000083825 */ /* 0x040fe200078e0008 */
[----:B------:R3:W5:Y:S03]  /*1a10*/  @P2 LDG.E.128 R216, desc[UR6][R4.64+0x10] ;  /* 0x0000100604d82981 */ /* 0x000766000c1e1d00 */
[C---:B------:R-:W-:Y:S01]  /*1a20*/  @P3 IMAD.WIDE.U32 R10, R0.reuse, 0x20, R10 ;  /* 0x00000020000a3825 */ /* 0x040fe200078e000a */
[----:B------:R3:W5:Y:S03]  /*1a30*/  @P2 LD.E.128 R92, desc[UR6][R22.64] ;  /* 0x00000006165c2980 */ /* 0x000766000c101d00 */
[C---:B------:R-:W-:Y:S01]  /*1a40*/  @P3 IMAD.WIDE.U32 R12, R0.reuse, 0x20, R12 ;  /* 0x00000020000c3825 */ /* 0x040fe200078e000c */
[----:B------:R-:W-:Y:S01]  /*1a50*/  @P3 IADD3 R0, PT, PT, R0, 0x20, RZ ;  /* 0x0000002000003810 */ /* 0x000fe20007ffe0ff */
[----:B------:R3:W5:Y:S04]  /*1a60*/  @P2 LD.E.128 R96, desc[UR6][R22.64+0x10] ;  /* 0x0000100616602980 */ /* 0x000768000c101d00 */
[C---:B----4-:R-:W-:Y:S01]  /*1a70*/  @P4 IMAD.WIDE.U32 R24, R0.reuse, 0x20, R24 ;  /* 0x0000002000184825 */ /* 0x050fe200078e0018 */
[----:B------:R3:W5:Y:S03]  /*1a80*/  @P3 LDG.E.128 R208, desc[UR6][R6.64] ;  /* 0x0000000606d03981 */ /* 0x000766000c1e1d00 */
[C---:B-1----:R-:W-:Y:S01]  /*1a90*/  @P4 IMAD.WIDE.U32 R26, R0.reuse, 0x20, R26 ;  /* 0x00000020001a4825 */ /* 0x042fe200078e001a */
[----:B------:R3:W5:Y:S03]  /*1aa0*/  @P3 LDG.E.128 R204, desc[UR6][R6.64+0x10] ;  /* 0x0000100606cc3981 */ /* 0x000766000c1e1d00 */
[C---:B------:R-:W-:Y:S01]  /*1ab0*/  @P4 IMAD.WIDE.U32 R28, R0.reuse, 0x20, R28 ;  /* 0x00000020001c4825 */ /* 0x040fe200078e001c */
[----:B------:R3:W5:Y:S03]  /*1ac0*/  @P3 LD.E.128 R140, desc[UR6][R8.64] ;  /* 0x00000006088c3980 */ /* 0x000766000c101d00 */
[----:B0-----:R-:W-:Y:S01]  /*1ad0*/  @P4 IMAD.WIDE.U32 R16, R0, 0x20, R16 ;  /* 0x0000002000104825 */ /* 0x001fe200078e0010 */
[----:B------:R3:W5:Y:S04]  /*1ae0*/  @P3 LD.E.128 R144, desc[UR6][R8.64+0x10] ;  /* 0x0000100608903980 */ /* 0x000768000c101d00 */
[----:B------:R3:W5:Y:S04]  /*1af0*/  @P3 LDG.E.128 R200, desc[UR6][R10.64] ;  /* 0x000000060ac83981 */ /* 0x000768000c1e1d00 */
[----:B------:R3:W5:Y:S04]  /*1b00*/  @P3 LDG.E.128 R196, desc[UR6][R10.64+0x10] ;  /* 0x000010060ac43981 */ /* 0x000768000c1e1d00 */
[----:B------:R3:W5:Y:S04]  /*1b10*/  @P3 LD.E.128 R100, desc[UR6][R12.64] ;  /* 0x000000060c643980 */ /* 0x000768000c101d00 */
        /* <DEDUP_REMOVED lines=8> */
[----:B------:R3:W5:Y:S01]  /*1ba0*/  @P4 LD.E.128 R112, desc[UR6][R16.64+0x10] ;  /* 0x0000100610704980 */ /* 0x000762000c101d00 */
[----:B------:R-:W-:-:S02]  /*1bb0*/  ISETP.GE.U32.AND P1, PT, R15, 0xc0, PT ;  /* 0x000000c00f00780c */ /* 0x000fc40003f26070 */
[----:B------:R-:W-:-:S11]  /*1bc0*/  @P4 IADD3 R0, PT, PT, R0, 0x20, RZ ;  /* 0x0000002000004810 */ /* 0x000fd60007ffe0ff */
[----:B---3--:R-:W-:Y:S05]  /*1bd0*/  @!P1 BRA `(.L_x_6581) ;  /* 0x00000008008c9947 */ /* 0x008fea0003800000 */
[----:B------:R-:W0:Y:S08]  /*1be0*/  LDC.64 R8, c[0x0][0x440] ;  /* 0x00011000ff087b82 */ /* 0x000e300000000a00 */
[----:B------:R-:W1:Y:S08]  /*1bf0*/  LDC.64 R2, c[0x0][0x3d0] ;  /* 0x0000f400ff027b82 */ /* 0x000e700000000a00 */
[----:B------:R-:W2:Y:S08]  /*1c00*/  LDC.64 R4, c[0x0][0x438] ;  /* 0x00010e00ff047b82 */ /* 0x000eb00000000a00 */
[----:B------:R-:W3:Y:S01]  /*1c10*/  LDC.64 R6, c[0x0][0x3d8] ;  /* 0x0000f600ff067b82 */ /* 0x000ee20000000a00 */
[----:B0-----:R-:W-:-:S05]  /*1c20*/  IMAD.WIDE.U32 R8, R0, 0x20, R8 ;  /* 0x0000002000087825 */ /* 0x001fca00078e0008 */
[----:B------:R0:W5:Y:S01]  /*1c30*/  LD.E.128 R44, desc[UR6][R8.64] ;  /* 0x00000006082c7980 */ /* 0x000162000c101d00 */
[----:B-1----:R-:W-:-:S03]  /*1c40*/  IMAD.WIDE.U32 R2, R0, 0x20, R2 ;  /* 0x0000002000027825 */ /* 0x002fc600078e0002 */
[----:B------:R0:W5:Y:S04]  /*1c50*/  LD.E.128 R48, desc[UR6][R8.64+0x10] ;  /* 0x0000100608307980 */ /* 0x000168000c101d00 */
[----:B------:R0:W5:Y:S01]  /*1c60*/  LDG.E.128 R64, desc[UR6][R2.64] ;  /* 0x0000000602407981 */ /* 0x000162000c1e1d00 */
[----:B--2---:R-:W-:-:S03]  /*1c70*/  IMAD.WIDE.U32 R4, R0, 0x20, R4 ;  /* 0x0000002000047825 */ /* 0x004fc600078e0004 */
[----:B------:R0:W5:Y:S04]  /*1c80*/  LDG.E.128 R60, desc[UR6][R2.64+0x10] ;  /* 0x00001006023c7981 */ /* 0x000168000c1e1d00 */
[----:B------:R0:W5:Y:S01]  /*1c90*/  LD.E.128 R52, desc[UR6][R4.64] ;  /* 0x0000000604347980 */ /* 0x000162000c101d00 */
[----:B---3--:R-:W-:-:S03]  /*1ca0*/  IMAD.WIDE.U32 R6, R0, 0x20, R6 ;  /* 0x0000002000067825 */ /* 0x008fc600078e0006 */
[----:B------:R0:W5:Y:S04]  /*1cb0*/  LD.E.128 R56, desc[UR6][R4.64+0x10] ;  /* 0x0000100604387980 */ /* 0x000168000c101d00 */
[----:B------:R0:W5:Y:S04]  /*1cc0*/  LDG.E.128 R72, desc[UR6][R6.64] ;  /* 0x0000000606487981 */ /* 0x000168000c1e1d00 */
[----:B------:R0:W5:Y:S01]  /*1cd0*/  LDG.E.128 R68, desc[UR6][R6.64+0x10] ;  /* 0x0000100606447981 */ /* 0x000162000c1e1d00 */
[----:B------:R-:W-:Y:S05]  /*1ce0*/  BRA `(.L_x_6581) ;  /* 0x0000000800487947 */ /* 0x000fea0003800000 */
.L_x_6582:
        /* <DEDUP_REMOVED lines=34> */
[----:B----4-:R-:W4:Y:S01]  /*1f10*/  @P4 LDC.64 R6, c[0x0][0x438] ;  /* 0x00010e00ff064b82 */ /* 0x010f220000000a00 */
[----:B------:R-:W-:-:S04]  /*1f20*/  @P1 IMAD.WIDE.U32 R8, R0, 0x20, R8 ;  /* 0x0000002000081825 */ /* 0x000fc800078e0008 */
[C---:B-1----:R-:W-:Y:S01]  /*1f30*/  @P1 IMAD.WIDE.U32 R10, R0.reuse, 0x20, R10 ;  /* 0x00000020000a1825 */ /* 0x042fe200078e000a */
[----:B------:R1:W5:Y:S02]  /*1f40*/  @P1 LDG.E.128 R244, desc[UR6][R8.64] ;  /* 0x0000000608f41981 */ /* 0x000364000c1e1d00 */
[----:B---3--:R-:W3:Y:S01]  /*1f50*/  LDC.64 R4, c[0x0][0x3d0] ;  /* 0x0000f400ff047b82 */ /* 0x008ee20000000a00 */
[C---:B------:R-:W-:Y:S01]  /*1f60*/  @P1 IMAD.WIDE.U32 R12, R0.reuse, 0x20, R12 ;  /* 0x00000020000c1825 */ /* 0x040fe200078e000c */
[----:B------:R1:W5:Y:S03]  /*1f70*/  @P1 LDG.E.128 R240, desc[UR6][R8.64+0x10] ;  /* 0x0000100608f01981 */ /* 0x000366000c1e1d00 */
[----:B------:R-:W-:Y:S01]  /*1f80*/  @P1 VIADD R0, R0, 0x20 ;  /* 0x0000002000001836 */ /* 0x000fe20000000000 */
[----:B------:R1:W5:Y:S04]  /*1f90*/  @P1 LD.E.128 R124, desc[UR6][R10.64] ;  /* 0x000000060a7c1980 */ /* 0x000368000c101d00 */
[----:B------:R1:W5:Y:S04]  /*1fa0*/  @P1 LD.E.128 R128, desc[UR6][R10.64+0x10] ;  /* 0x000010060a801980 */ /* 0x000368000c101d00 */
[----:B------:R1:W5:Y:S04]  /*1fb0*/  @P1 LDG.E.128 R236, desc[UR6][R12.64] ;  /* 0x000000060cec1981 */ /* 0x000368000c1e1d00 */
[----:B------:R1:W5:Y:S04]  /*1fc0*/  @P1 LDG.E.128 R232, desc[UR6][R12.64+0x10] ;  /* 0x000010060ce81981 */ /* 0x000368000c1e1d00 */
[----:B--2---:R2:W-:Y:S04]  /*1fd0*/  @P0 STL.64 [R1+0x10], R16 ;  /* 0x0000101001000387 */ /* 0x0045e80000100a00 */
[----:B------:R1:W-:Y:S01]  /*1fe0*/  @P0 STL.64 [R1+0x18], R18 ;  /* 0x0000181201000387 */ /* 0x0003e20000100a00 */
[----:B--2---:R-:W2:Y:S03]  /*1ff0*/  LDC.64 R16, c[0x0][0x3d0] ;  /* 0x0000f400ff107b82 */ /* 0x004ea60000000a00 */
[----:B------:R0:W-:Y:S05]  /*2000*/  @P0 STL.64 [R1+0x20], R20 ;  /* 0x0000201401000387 */ /* 0x0001ea0000100a00 */
[----:B-1----:R-:W1:Y:S01]  /*2010*/  @P2 LDC.64 R18, c[0x0][0x438] ;  /* 0x00010e00ff122b82 */ /* 0x002e620000000a00 */
[----:B------:R4:W-:Y:S07]  /*2020*/  @P0 STL.64 [R1+0x28], R22 ;  /* 0x0000281601000387 */ /* 0x0009ee0000100a00 */
[----:B0-----:R-:W0:Y:S01]  /*2030*/  LDC.64 R20, c[0x0][0x3d8] ;  /* 0x0000f600ff147b82 */ /* 0x001e220000000a00 */
[----:B------:R3:W-:Y:S07]  /*2040*/  @P0 STL.64 [R1], R24 ;  /* 0x0000001801000387 */ /* 0x0007ee0000100a00 */
[----:B----4-:R-:W4:Y:S01]  /*2050*/  @P3 LDC.64 R22, c[0x0][0x438] ;  /* 0x00010e00ff163b82 */ /* 0x010f220000000a00 */
[----:B------:R2:W-:Y:S07]  /*2060*/  @P0 STL.64 [R1+0x8], R26 ;  /* 0x0000081a01000387 */ /* 0x0005ee0000100a00 */
[----:B---3--:R-:W3:Y:S08]  /*2070*/  LDC.64 R24, c[0x0][0x3d8] ;  /* 0x0000f600ff187b82 */ /* 0x008ef00000000a00 */
[----:B--2---:R-:W2:Y:S01]  /*2080*/  LDC.64 R26, c[0x0][0x3d8] ;  /* 0x0000f600ff1a7b82 */ /* 0x004ea20000000a00 */
[----:B------:R-:W-:-:S04]  /*2090*/  @P2 IMAD.WIDE.U32 R16, R0, 0x20, R16 ;  /* 0x0000002000102825 */ /* 0x000fc800078e0010 */
[C---:B-1----:R-:W-:Y:S01]  /*20a0*/  @P2 IMAD.WIDE.U32 R18, R0.reuse, 0x20, R18 ;  /* 0x0000002000122825 */ /* 0x042fe200078e0012 */
[----:B------:R1:W5:Y:S03]  /*20b0*/  @P2 LDG.E.128 R228, desc[UR6][R16.64] ;  /* 0x0000000610e42981 */ /* 0x000366000c1e1d00 */
[C---:B0-----:R-:W-:Y:S01]  /*20c0*/  @P2 IMAD.WIDE.U32 R20, R0.reuse, 0x20, R20 ;  /* 0x0000002000142825 */ /* 0x041fe200078e0014 */
[----:B------:R-:W-:Y:S01]  /*20d0*/  @P2 IADD3 R0, PT, PT, R0, 0x20, RZ ;  /* 0x0000002000002810 */ /* 0x000fe20007ffe0ff */
[----:B------:R1:W5:Y:S04]  /*20e0*/  @P2 LDG.E.128 R224, desc[UR6][R16.64+0x10] ;  /* 0x0000100610e02981 */ /* 0x000368000c1e1d00 */
[C---:B------:R-:W-:Y:S01]  /*20f0*/  @P3 IMAD.WIDE.U32 R2, R0.reuse, 0x20, R2 ;  /* 0x0000002000023825 */ /* 0x040fe200078e0002 */
[----:B------:R1:W5:Y:S03]  /*2100*/  @P2 LD.E.128 R132, desc[UR6][R18.64] ;  /* 0x0000000612842980 */ /* 0x000366000c101d00 */
[C---:B----4-:R-:W-:Y:S01]  /*2110*/  @P3 IMAD.WIDE.U32 R22, R0.reuse, 0x20, R22 ;  /* 0x0000002000163825 */ /* 0x050fe200078e0016 */
[----:B------:R1:W5:Y:S03]  /*2120*/  @P2 LD.E.128 R136, desc[UR6][R18.64+0x10] ;  /* 0x0000100612882980 */ /* 0x000366000c101d00 */
[C---:B---3--:R-:W-:Y:S01]  /*2130*/  @P3 IMAD.WIDE.U32 R24, R0.reuse, 0x20, R24 ;  /* 0x0000002000183825 */ /* 0x048fe200078e0018 */
[----:B------:R-:W-:Y:S01]  /*2140*/  @P3 IADD3 R0, PT, PT, R0, 0x20, RZ ;  /* 0x0000002000003810 */ /* 0x000fe20007ffe0ff */
[----:B------:R1:W5:Y:S04]  /*2150*/  @P2 LDG.E.128 R220, desc[UR6][R20.64] ;  /* 0x0000000614dc2981 */ /* 0x000368000c1e1d00 */
[C---:B------:R-:W-:Y:S01]  /*2160*/  @P4 IMAD.WIDE.U32 R4, R0.reuse, 0x20, R4 ;  /* 0x0000002000044825 */ /* 0x040fe200078e0004 */
[----:B------:R1:W5:Y:S03]  /*2170*/  @P2 LDG.E.128 R216, desc[UR6][R20.64+0x10] ;  /* 0x0000100614d82981 */ /* 0x000366000c1e1d00 */
[C---:B------:R-:W-:Y:S01]  /*2180*/  @P4 IMAD.WIDE.U32 R6, R0.reuse, 0x20, R6 ;  /* 0x0000002000064825 */ /* 0x040fe200078e0006 */
[----:B------:R1:W5:Y:S03]  /*2190*/  @P3 LDG.E.128 R208, desc[UR6][R2.64] ;  /* 0x0000000602d03981 */ /* 0x000366000c1e1d00 */
[----:B--2---:R-:W-:Y:S01]  /*21a0*/  @P4 IMAD.WIDE.U32 R26, R0, 0x20, R26 ;  /* 0x00000020001a4825 */ /* 0x004fe200078e001a */
        /* <DEDUP_REMOVED lines=8> */
[----:B------:R1:W5:Y:S04]  /*2230*/  @P4 LD.E.128 R152, desc[UR6][R6.64+0x10] ;  /* 0x0000100606984980 */ /* 0x000368000c101d00 */
[----:B------:R1:W5:Y:S04]  /*2240*/  @P4 LDG.E.128 R160, desc[UR6][R26.64] ;  /* 0x000000061aa04981 */ /* 0x000368000c1e1d00 */
[----:B------:R1:W5:Y:S01]  /*2250*/  @P4 LDG.E.128 R156, desc[UR6][R26.64+0x10] ;  /* 0x000010061a9c4981 */ /* 0x000362000c1e1d00 */
        /* <DEDUP_REMOVED lines=20> */
[----:B------:R-:W-:Y:S01]  /*23a0*/  CS2R R76, SRZ ;  /* 0x00000000004c7805 */ /* 0x000fe2000001ff00 */
[----:B------:R-:W-:Y:S01]  /*23b0*/  @P4 VIADD R0, R0, 0x20 ;  /* 0x0000002000004836 */ /* 0x000fe20000000000 */
[----:B-1----:R-:W-:Y:S06]  /*23c0*/  @!P1 BRA `(.L_x_6581) ;  /* 0x0000000000909947 */ /* 0x002fec0003800000 */
        /* <DEDUP_REMOVED lines=10> */
[----:B------:R0:W5:Y:S04]  /*2470*/  LD.E.128 R52, desc[UR6][R4.64] ;  /* 0x0000000604347980 */ /* 0x000168000c101d00 */
[----:B------:R0:W5:Y:S01]  /*2480*/  LD.E.128 R56, desc[UR6][R4.64+0x10] ;  /* 0x0000100604387980 */ /* 0x000162000c101d00 */
        /* <DEDUP_REMOVED lines=23> */
[----:B0-----:R-:W-:-:S07]  /*2600*/  CS2R R76, SRZ ;  /* 0x00000000004c7805 */ /* 0x001fce000001ff00 */
.L_x_6581:
[----:B------:R-:W-:Y:S05]  /*2610*/  BSYNC.RECONVERGENT B0 ;  /* 0x0000000000007941 */ /* 0x000fea0003800200 */
.L_x_6578:
[----:B------:R-:W1:Y:S02]  /*2620*/  LDCU UR4, c[0x0][0x384] ;  /* 0x00007080ff0477ac */ /* 0x000e640008000800 */
[----:B-1----:R-:W-:-:S13]  /*2630*/  ISETP.GE.AND P1, PT, R214, UR4, PT ;  /* 0x00000004d6007c0c */ /* 0x002fda000bf26270 */
[----:B------:R-:W-:Y:S05]  /*2640*/  @P1 EXIT ;  /* 0x000000000000194d */ /* 0x000fea0003800000 */
[----:B------:R-:W1:Y:S01]  /*2650*/  LDCU.64 UR4, c[0x0][0x3a0] ;  /* 0x00007400ff0477ac */ /* 0x000e620008000a00 */
[----:B------:R-:W1:Y:S01]  /*2660*/  LDCU.64 UR8, c[0x0][0x398] ;  /* 0x00007300ff0877ac */ /* 0x000e620008000a00 */
[----:B------:R-:W2:Y:S01]  /*2670*/  LDCU UR12, c[0x0][0x388] ;  /* 0x00007100ff0c77ac */ /* 0x000ea20008000800 */
[----:B------:R-:W3:Y:S01]  /*2680*/  LDCU.U8 UR10, c[0x0][0x410] ;  /* 0x00008200ff0a77ac */ /* 0x000ee20008000000 */
[----:B------:R-:W4:Y:S01]  /*2690*/  LDCU UR11, c[0x0][0x448] ;  /* 0x00008900ff0b77ac */ /* 0x000f220008000800 */
[----:B------:R-:W0:Y:S01]  /*26a0*/  LDCU.64 UR14, c[0x0][0x398] ;  /* 0x00007300ff0e77ac */ /* 0x000e220008000a00 */
[----:B-1----:R-:W-:Y:S01]  /*26b0*/  ULOP3.LUT UP0, URZ, UR4, UR8, URZ, 0xfc, !UPT ;  /* 0x0000000804ff7292 */ /* 0x002fe2000f80fcff */
[----:B------:R-:W1:Y:S03]  /*26c0*/  LDCU.64 UR16, c[0x0][0x3a0] ;  /* 0x00007400ff1077ac */ /* 0x000e660008000a00 */
[----:B0-234-:R-:W-:-:S11]  /*26d0*/  ULOP3.LUT UP0, URZ, UR5, UR9, URZ, 0xfc, UP0 ;  /* 0x0000000905ff7292 */ /* 0x01dfd6000800fcff */
.L_x_6632:
        /* <DEDUP_REMOVED lines=8> */
[----:B-12345:R-:W-:Y:S06]  /*2760*/  @!P0 BRA `(.L_x_6584) ;  /* 0x0000000800988947 */ /* 0x03efec0003800000 */
[----:B------:R-:W-:Y:S01]  /*2770*/  ISETP.NE.U32.AND P0, PT, RZ, UR14, PT ;  /* 0x0000000eff007c0c */ /* 0x000fe2000bf05070 */
[----:B------:R-:W0:Y:S01]  /*2780*/  LDC.64 R164, c[0x0][0x390] ;  /* 0x0000e400ffa47b82 */ /* 0x000e220000000a00 */
[----:B-1----:R-:W-:Y:S02]  /*2790*/  ISETP.NE.U32.AND P1, PT, RZ, UR16, PT ;  /* 0x00000010ff007c0c */ /* 0x002fe4000bf25070 */
[----:B------:R-:W-:Y:S02]  /*27a0*/  ISETP.NE.AND.EX P0, PT, RZ, UR15, PT, P0 ;  /* 0x0000000fff007c0c */ /* 0x000fe4000bf05300 */
[----:B------:R-:W-:-:S11]  /*27b0*/  ISETP.NE.AND.EX P1, PT, RZ, UR17, PT, P1 ;  /* 0x00000011ff007c0c */ /* 0x000fd6000bf25310 */
[----:B------:R-:W1:Y:S02]  /*27c0*/  @P0 LDC.64 R12, c[0x0][0x398] ;  /* 0x0000e600ff0c0b82 */ /* 0x000e640000000a00 */
[----:B-1----:R-:W-:-:S05]  /*27d0*/  @P0 IMAD.WIDE.U32 R12, R14, 0x10, R12 ;  /* 0x000000100e0c0825 */ /* 0x002fca00078e000c */
[----:B------:R1:W5:Y:S02]  /*27e0*/  @P0 LDG.E.128 R40, desc[UR6][R12.64] ;  /* 0x000000060c280981 */ /* 0x000364000c1e1d00 */
[----:B-1----:R-:W1:Y:S02]  /*27f0*/  @P1 LDC.64 R12, c[0x0][0x3a0] ;  /* 0x0000e800ff0c1b82 */ /* 0x002e640000000a00 */
[----:B-1----:R-:W-:-:S05]  /*2800*/  @P1 IMAD.WIDE.U32 R12, R14, 0x10, R12 ;  /* 0x000000100e0c1825 */ /* 0x002fca00078e000c */
[----:B------:R0:W5:Y:S02]  /*2810*/  @P1 LDG.E.128 R36, desc[UR6][R12.64] ;  /* 0x000000060c241981 */ /* 0x000164000c1e1d00 */
[----:B0-----:R-:W-:-:S05]  /*2820*/  IMAD.WIDE.U32 R12, R14, 0x10, R164 ;  /* 0x000000100e0c7825 */ /* 0x001fca00078e00a4 */
[----:B------:R0:W5:Y:S01]  /*2830*/  LDG.E.128 R164, desc[UR6][R12.64] ;  /* 0x000000060ca47981 */ /* 0x000162000c1e1d00 */
[----:B------:R-:W-:Y:S05]  /*2840*/  @!P0 BRA `(.L_x_6585) ;  /* 0x00000004007c8947 */ /* 0x000fea0003800000 */
[----:B------:R-:W-:Y:S05]  /*2850*/  @!P1 BRA `(.L_x_6586) ;  /* 0x0000000000e49947 */ /* 0x000fea0003800000 */
[----:B0----5:R-:W-:Y:S01]  /*2860*/  PRMT R13, R164, 0x7632, R13 ;  /* 0x00007632a40d7816 */ /* 0x021fe2000000000d */
[----:B------:R-:W-:Y:S01]  /*2870*/  IMAD.U32 R172, R37, 0x10000, RZ ;  /* 0x0001000025ac7824 */ /* 0x000fe200078e00ff */
[----:B------:R-:W-:Y:S02]  /*2880*/  PRMT R26, R40, 0x7632, R26 ;  /* 0x00007632281a7816 */ /* 0x000fe4000000001a */
[----:B------:R-:W-:Y:S02]  /*2890*/  PRMT R12, R165, 0x7632, R12 ;  /* 0x00007632a50c7816 */ /* 0x000fe4000000000c */
[----:B------:R-:W-:Y:S01]  /*28a0*/  PRMT R11, R41, 0x7632, R11 ;  /* 0x00007632290b7816 */ /* 0x000fe2000000000b */
[----:B------:R-:W-:Y:S01]  /*28b0*/  IMAD.U32 R26, R26, 0x10000, RZ ;  /* 0x000100001a1a7824 */ /* 0x000fe200078e00ff */
[----:B------:R-:W-:Y:S02]  /*28c0*/  SHF.L.U32 R13, R13, 0x10, RZ ;  /* 0x000000100d0d7819 */ /* 0x000fe400000006ff */
[----:B------:R-:W-:-:S02]  /*28d0*/  SHF.L.U32 R12, R12, 0x10, RZ ;  /* 0x000000100c0c7819 */ /* 0x000fc400000006ff */
[----:B------:R-:W-:Y:S01]  /*28e0*/  SHF.L.U32 R11, R11, 0x10, RZ ;  /* 0x000000100b0b7819 */ /* 0x000fe200000006ff */
[--C-:B------:R-:W-:Y:S01]  /*28f0*/  FADD.FTZ R13, R13, R26.reuse ;  /* 0x0000001a0d0d7221 */ /* 0x100fe20000010000 */
[----:B------:R-:W-:Y:S02]  /*2900*/  PRMT R26, R36, 0x7632, R26 ;  /* 0x00007632241a7816 */ /* 0x000fe4000000001a */
[----:B------:R-:W-:Y:S01]  /*2910*/  PRMT R32, R42, 0x7632, R32 ;  /* 0x000076322a207816 */ /* 0x000fe20000000020 */
[--C-:B------:R-:W-:Y:S01]  /*2920*/  FADD.FTZ R12, R12, R11.reuse ;  /* 0x0000000b0c0c7221 */ /* 0x100fe20000010000 */
[----:B------:R-:W-:Y:S02]  /*2930*/  PRMT R11, R166, 0x7632, R11 ;  /* 0x00007632a60b7816 */ /* 0x000fe4000000000b */
[----:B------:R-:W-:Y:S02]  /*2940*/  SHF.L.U32 R26, R26, 0x10, RZ ;  /* 0x000000101a1a7819 */ /* 0x000fe400000006ff */
[----:B------:R-:W-:Y:S01]  /*2950*/  SHF.L.U32 R32, R32, 0x10, RZ ;  /* 0x0000001020207819 */ /* 0x000fe200000006ff */
[----:B------:R-:W-:Y:S01]  /*2960*/  IMAD.U32 R11, R11, 0x10000, RZ ;  /* 0x000100000b0b7824 */ /* 0x000fe200078e00ff */
[----:B------:R-:W-:Y:S01]  /*2970*/  SHF.L.U32 R33, R41, 0x10, RZ ;  /* 0x0000001029217819 */ /* 0x000fe200000006ff */
[--C-:B------:R-:W-:Y:S01]  /*2980*/  FADD.FTZ R13, R13, R26.reuse ;  /* 0x0000001a0d0d7221 */ /* 0x100fe20000010000 */
[----:B------:R-:W-:Y:S01]  /*2990*/  PRMT R26, R38, 0x7632, R26 ;  /* 0x00007632261a7816 */ /* 0x000fe2000000001a */
[--C-:B------:R-:W-:Y:S01]  /*29a0*/  FADD.FTZ R11, R11, R32.reuse ;  /* 0x000000200b0b7221 */ /* 0x100fe20000010000 */
        /* <DEDUP_REMOVED lines=8> */
[----:B------:R-:W-:-:S04]  /*2a30*/  IMAD.U32 R32, R40, 0x10000, RZ ;  /* 0x0001000028207824 */ /* 0x000fc800078e00ff */
[----:B------:R-:W-:Y:S01]  /*2a40*/  FADD.FTZ R26, R26, R32 ;  /* 0x000000201a1a7221 */ /* 0x000fe20000010000 */
[----:B------:R-:W-:-:S05]  /*2a50*/  SHF.L.U32 R32, R165, 0x10, RZ ;  /* 0x00000010a5207819 */ /* 0x000fca00000006ff */
[----:B------:R-:W-:Y:S01]  /*2a60*/  FADD.FTZ R32, R32, R33 ;  /* 0x0000002120207221 */ /* 0x000fe20000010000 */
[----:B------:R-:W-:-:S03]  /*2a70*/  IMAD.U32 R33, R166, 0x10000, RZ ;  /* 0x00010000a6217824 */ /* 0x000fc600078e00ff */
[----:B------:R-:W-:Y:S01]  /*2a80*/  FADD.FTZ R172, R32, R172 ;  /* 0x000000ac20ac7221 */ /* 0x000fe20000010000 */
[----:B------:R-:W-:Y:S01]  /*2a90*/  FADD.FTZ R33, R33, R34 ;  /* 0x0000002221217221 */ /* 0x000fe20000010000 */
[----:B------:R-:W-:Y:S02]  /*2aa0*/  SHF.L.U32 R32, R167, 0x10, RZ ;  /* 0x00000010a7207819 */ /* 0x000fe400000006ff */
[----:B------:R-:W-:Y:S01]  /*2ab0*/  SHF.L.U32 R34, R36, 0x10, RZ ;  /* 0x0000001024227819 */ /* 0x000fe200000006ff */
[----:B------:R-:W-:Y:S01]  /*2ac0*/  FADD.FTZ R173, R33, R173 ;  /* 0x000000ad21ad7221 */ /* 0x000fe20000010000 */
[----:B------:R-:W-:-:S03]  /*2ad0*/  IMAD.U32 R33, R43, 0x10000, RZ ;  /* 0x000100002b217824 */ /* 0x000fc600078e00ff */
[----:B------:R-:W-:Y:S01]  /*2ae0*/  FADD.FTZ R26, R26, R34 ;  /* 0x000000221a1a7221 */ /* 0x000fe20000010000 */
[----:B------:R-:W-:Y:S01]  /*2af0*/  FADD.FTZ R32, R32, R33 ;  /* 0x0000002120207221 */ /* 0x000fe20000010000 */
[----:B------:R-:W-:Y:S02]  /*2b00*/  SHF.L.U32 R33, R39, 0x10, RZ ;  /* 0x0000001027217819 */ /* 0x000fe400000006ff */
[----:B------:R-:W-:-:S03]  /*2b10*/  F2FP.BF16.F32.PACK_AB R34, R11, R173 ;  /* 0x000000ad0b22723e */ /* 0x000fc600000010ff */
[--C-:B------:R-:W-:Y:S01]  /*2b20*/  FADD.FTZ R174, R32, R33.reuse ;  /* 0x0000002120ae7221 */ /* 0x100fe20000010000 */
[----:B------:R-:W-:Y:S02]  /*2b30*/  PRMT R33, R167, 0x7632, R33 ;  /* 0x00007632a7217816 */ /* 0x000fe40000000021 */
        /* <DEDUP_REMOVED lines=11> */
.L_x_6586:
[----:B0----5:R-:W-:Y:S01]  /*2bf0*/  PRMT R12, R164, 0x7632, R12 ;  /* 0x00007632a40c7816 */ /* 0x021fe2000000000c */
[----:B------:R-:W-:Y:S01]  /*2c00*/  IMAD.U32 R33, R43, 0x10000, RZ ;  /* 0x000100002b217824 */ /* 0x000fe200078e00ff */
[----:B------:R-:W-:Y:S02]  /*2c10*/  PRMT R11, R40, 0x7632, R11 ;  /* 0x00007632280b7816 */ /* 0x000fe4000000000b */
[----:B------:R-:W-:Y:S02]  /*2c20*/  SHF.L.U32 R12, R12, 0x10, RZ ;  /* 0x000000100c0c7819 */ /* 0x000fe400000006ff */
[----:B------:R-:W-:Y:S01]  /*2c30*/  PRMT R26, R42, 0x7632, R26 ;  /* 0x000076322a1a7816 */ /* 0x000fe2000000001a */
[----:B------:R-:W-:Y:S01]  /*2c40*/  IMAD.U32 R11, R11, 0x10000, RZ ;  /* 0x000100000b0b7824 */ /* 0x000fe200078e00ff */
[----:B------:R-:W-:Y:S02]  /*2c50*/  PRMT R32, R41, 0x7632, R32 ;  /* 0x0000763229207816 */ /* 0x000fe40000000020 */
[----:B------:R-:W-:Y:S01]  /*2c60*/  SHF.L.U32 R26, R26, 0x10, RZ ;  /* 0x000000101a1a7819 */ /* 0x000fe200000006ff */
[--C-:B------:R-:W-:Y:S01]  /*2c70*/  FADD.FTZ R13, R12, R11.reuse ;  /* 0x0000000b0c0d7221 */ /* 0x100fe20000010000 */
[C---:B------:R-:W-:Y:S01]  /*2c80*/  PRMT R11, R166.reuse, 0x7632, R11 ;  /* 0x00007632a60b7816 */ /* 0x040fe2000000000b */
        /* <DEDUP_REMOVED lines=9> */
[----:B------:R-:W-:Y:S01]  /*2d20*/  IMAD.U32 R32, R40, 0x10000, RZ ;  /* 0x0001000028207824 */ /* 0x000fe200078e00ff */
[----:B------:R-:W-:Y:S02]  /*2d30*/  SHF.L.U32 R172, R41, 0x10, RZ ;  /* 0x0000001029ac7819 */ /* 0x000fe400000006ff */
[----:B------:R-:W-:Y:S01]  /*2d40*/  SHF.L.U32 R173, R42, 0x10, RZ ;  /* 0x000000102aad7819 */ /* 0x000fe200000006ff */
[----:B------:R-:W-:Y:S01]  /*2d50*/  FADD.FTZ R26, R26, R32 ;  /* 0x000000201a1a7221 */ /* 0x000fe20000010000 */
[----:B------:R-:W-:Y:S01]  /*2d60*/  SHF.L.U32 R32, R167, 0x10, RZ ;  /* 0x00000010a7207819 */ /* 0x000fe200000006ff */
[----:B------:R-:W-:-:S02]  /*2d70*/  FADD.FTZ R172, R165, R172 ;  /* 0x000000aca5ac7221 */ /* 0x000fc40000010000 */
[----:B------:R-:W-:Y:S02]  /*2d80*/  FADD.FTZ R173, R166, R173 ;  /* 0x000000ada6ad7221 */ /* 0x000fe40000010000 */
[--C-:B------:R-:W-:Y:S01]  /*2d90*/  FADD.FTZ R174, R32, R33.reuse ;  /* 0x0000002120ae7221 */ /* 0x100fe20000010000 */
[----:B------:R-:W-:Y:S02]  /*2da0*/  PRMT R33, R167, 0x7632, R33 ;  /* 0x00007632a7217816 */ /* 0x000fe40000000021 */
[----:B------:R-:W-:Y:S02]  /*2db0*/  PRMT R32, R43, 0x7632, R32 ;  /* 0x000076322b207816 */ /* 0x000fe40000000020 */
[----:B------:R-:W-:Y:S02]  /*2dc0*/  SHF.L.U32 R33, R33, 0x10, RZ ;  /* 0x0000001021217819 */ /* 0x000fe400000006ff */
[----:B------:R-:W-:Y:S02]  /*2dd0*/  SHF.L.U32 R32, R32, 0x10, RZ ;  /* 0x0000001020207819 */ /* 0x000fe400000006ff */
[----:B------:R-:W-:-:S03]  /*2de0*/  F2FP.BF16.F32.PACK_AB R34, R11, R173 ;  /* 0x000000ad0b22723e */ /* 0x000fc600000010ff */
[----:B------:R-:W-:Y:S01]  /*2df0*/  FADD.FTZ R183, R33, R32 ;  /* 0x0000002021b77221 */ /* 0x000fe20000010000 */
[----:B------:R-:W-:Y:S02]  /*2e00*/  F2FP.BF16.F32.PACK_AB R33, R12, R172 ;  /* 0x000000ac0c21723e */ /* 0x000fe400000010ff */
[----:B------:R-:W-:Y:S02]  /*2e10*/  F2FP.BF16.F32.PACK_AB R32, R13, R26 ;  /* 0x0000001a0d20723e */ /* 0x000fe400000010ff */
[----:B------:R-:W-:Y:S01]  /*2e20*/  F2FP.BF16.F32.PACK_AB R35, R183, R174 ;  /* 0x000000aeb723723e */ /* 0x000fe200000010ff */
[----:B------:R-:W-:Y:S06]  /*2e30*/  BRA `(.L_x_6587) ;  /* 0x0000000000c87947 */ /* 0x000fec0003800000 */
.L_x_6585:
[----:B------:R-:W-:Y:S05]  /*2e40*/  @!P1 BRA `(.L_x_6588) ;  /* 0x0000000000949947 */ /* 0x000fea0003800000 */
[----:B0----5:R-:W-:Y:S01]  /*2e50*/  PRMT R12, R164, 0x7632, R12 ;  /* 0x00007632a40c7816 */ /* 0x021fe2000000000c */
[C---:B------:R-:W-:Y:S01]  /*2e60*/  IMAD.U32 R172, R37.reuse, 0x10000, RZ ;  /* 0x0001000025ac7824 */ /* 0x040fe200078e00ff */
[----:B------:R-:W-:Y:S02]  /*2e70*/  PRMT R11, R36, 0x7632, R11 ;  /* 0x00007632240b7816 */ /* 0x000fe4000000000b */
[----:B------:R-:W-:Y:S01]  /*2e80*/  PRMT R32, R37, 0x7632, R32 ;  /* 0x0000763225207816 */ /* 0x000fe20000000020 */
[----:B------:R-:W-:Y:S01]  /*2e90*/  IMAD.U32 R12, R12, 0x10000, RZ ;  /* 0x000100000c0c7824 */ /* 0x000fe200078e00ff */
[----:B------:R-:W-:Y:S02]  /*2ea0*/  SHF.L.U32 R11, R11, 0x10, RZ ;  /* 0x000000100b0b7819 */ /* 0x000fe400000006ff */
[----:B------:R-:W-:Y:S01]  /*2eb0*/  PRMT R26, R38, 0x7632, R26 ;  /* 0x00007632261a7816 */ /* 0x000fe2000000001a */
[----:B------:R-:W-:Y:S01]  /*2ec0*/  IMAD.U32 R32, R32, 0x10000, RZ ;  /* 0x0001000020207824 */ /* 0x000fe200078e00ff */
[----:B------:R-:W-:Y:S01]  /*2ed0*/  SHF.L.U32 R33, R39, 0x10, RZ ;  /* 0x0000001027217819 */ /* 0x000fe200000006ff */
[----:B------:R-:W-:Y:S01]  /*2ee0*/  FADD.FTZ R13, R12, R11 ;  /* 0x0000000b0c0d7221 */ /* 0x000fe20000010000 */
[----:B------:R-:W-:-:S02]  /*2ef0*/  PRMT R12, R165, 0x7632, R12 ;  /* 0x00007632a50c7816 */ /* 0x000fc4000000000c */
[----:B------:R-:W-:Y:S02]  /*2f00*/  PRMT R11, R166, 0x7632, R11 ;  /* 0x00007632a60b7816 */ /* 0x000fe4000000000b */
[----:B------:R-:W-:Y:S02]  /*2f10*/  SHF.L.U32 R12, R12, 0x10, RZ ;  /* 0x000000100c0c7819 */ /* 0x000fe400000006ff */
[----:B------:R-:W-:Y:S02]  /*2f20*/  SHF.L.U32 R11, R11, 0x10, RZ ;  /* 0x000000100b0b7819 */ /* 0x000fe400000006ff */
[----:B------:R-:W-:Y:S01]  /*2f30*/  SHF.L.U32 R26, R26, 0x10, RZ ;  /* 0x000000101a1a7819 */ /* 0x000fe200000006ff */
[----:B------:R-:W-:Y:S01]  /*2f40*/  FADD.FTZ R12, R12, R32 ;  /* 0x000000200c0c7221 */ /* 0x000fe20000010000 */
[----:B------:R-:W-:Y:S02]  /*2f50*/  SHF.L.U32 R32, R36, 0x10, RZ ;  /* 0x0000001024207819 */ /* 0x000fe400000006ff */
[----:B------:R-:W-:Y:S01]  /*2f60*/  SHF.L.U32 R165, R165, 0x10, RZ ;  /* 0x00000010a5a57819 */ /* 0x000fe200000006ff */
[----:B------:R-:W-:Y:S01]  /*2f70*/  FADD.FTZ R11, R11, R26 ;  /* 0x0000001a0b0b7221 */ /* 0x000fe20000010000 */
[----:B------:R-:W-:Y:S01]  /*2f80*/  IMAD.U32 R26, R164, 0x10000, RZ ;  /* 0x00010000a41a7824 */ /* 0x000fe200078e00ff */
[----:B------:R-:W-:-:S02]  /*2f90*/  SHF.L.U32 R166, R166, 0x10, RZ ;  /* 0x00000010a6a67819 */ /* 0x000fc400000006ff */
[----:B------:R-:W-:Y:S01]  /*2fa0*/  SHF.L.U32 R173, R38, 0x10, RZ ;  /* 0x0000001026ad7819 */ /* 0x000fe200000006ff */
[----:B------:R-:W-:Y:S01]  /*2fb0*/  FADD.FTZ R26, R26, R32 ;  /* 0x000000201a1a7221 */ /* 0x000fe20000010000 */
[----:B------:R-:W-:Y:S02]  /*2fc0*/  IMAD.U32 R32, R167, 0x10000, RZ ;  /* 0x00010000a7207824 */ /* 0x000fe400078e00ff */
[----:B------:R-:W-:Y:S01]  /*2fd0*/  FADD.FTZ R172, R165, R172 ;  /* 0x000000aca5ac7221 */ /* 0x000fe20000010000 */
[----:B------:R-:W-:Y:S01]  /*2fe0*/  FADD.FTZ R173, R166, R173 ;  /* 0x000000ada6ad7221 */ /* 0x000fe20000010000 */
[--C-:B------:R-:W-:Y:S01]  /*2ff0*/  FADD.FTZ R174, R32, R33.reuse ;  /* 0x0000002120ae7221 */ /* 0x100fe20000010000 */
[----:B------:R-:W-:Y:S02]  /*3000*/  PRMT R33, R167, 0x7632, R33 ;  /* 0x00007632a7217816 */ /* 0x000fe40000000021 */
[----:B------:R-:W-:Y:S02]  /*3010*/  PRMT R32, R39, 0x7632, R32 ;  /* 0x0000763227207816 */ /* 0x000fe40000000020 */
[----:B------:R-:W-:-:S02]  /*3020*/  SHF.L.U32 R33, R33, 0x10, RZ ;  /* 0x0000001021217819 */ /* 0x000fc400000006ff */
[----:B------:R-:W-:Y:S01]  /*3030*/  F2FP.BF16.F32.PACK_AB R34, R11, R173 ;  /* 0x000000ad0b22723e */ /* 0x000fe200000010ff */
[----:B------:R-:W-:-:S04]  /*3040*/  IMAD.U32 R32, R32, 0x10000, RZ ;  /* 0x0001000020207824 */ /* 0x000fc800078e00ff */
[----:B------:R-:W-:Y:S01]  /*3050*/  FADD.FTZ R183, R33, R32 ;  /* 0x0000002021b77221 */ /* 0x000fe20000010000 */
[----:B------:R-:W-:Y:S02]  /*3060*/  F2FP.BF16.F32.PACK_AB R33, R12, R172 ;  /* 0x000000ac0c21723e */ /* 0x000fe400000010ff */
[----:B------:R-:W-:Y:S02]  /*3070*/  F2FP.BF16.F32.PACK_AB R32, R13, R26 ;  /* 0x0000001a0d20723e */ /* 0x000fe400000010ff */
[----:B------:R-:W-:Y:S01]  /*3080*/  F2FP.BF16.F32.PACK_AB R35, R183, R174 ;  /* 0x000000aeb723723e */ /* 0x000fe200000010ff */
[----:B------:R-:W-:Y:S06]  /*3090*/  BRA `(.L_x_6587) ;  /* 0x0000000000307947 */ /* 0x000fec0003800000 */
.L_x_6588:
[----:B-----5:R-:W-:Y:S01]  /*30a0*/  PRMT R11, R164, 0x7632, R11 ;  /* 0x00007632a40b7816 */ /* 0x020fe2000000000b */
[----:B------:R-:W-:Y:S01]  /*30b0*/  IMAD.U32 R173, R166, 0x10000, RZ ;  /* 0x00010000a6ad7824 */ /* 0x000fe200078e00ff */
[----:B------:R-:W-:Y:S02]  /*30c0*/  SHF.L.U32 R26, R164, 0x10, RZ ;  /* 0x00000010a41a7819 */ /* 0x000fe400000006ff */
[C---:B0-----:R-:W-:Y:S02]  /*30d0*/  PRMT R12, R165.reuse, 0x7632, R12 ;  /* 0x00007632a50c7816 */ /* 0x041fe4000000000c */
[----:B------:R-:W-:Y:S02]  /*30e0*/  SHF.L.U32 R172, R165, 0x10, RZ ;  /* 0x00000010a5ac7819 */ /* 0x000fe400000006ff */
[----:B------:R-:W-:Y:S01]  /*30f0*/  PRMT R164, R166, 0x7632, R164 ;  /* 0x00007632a6a47816 */ /* 0x000fe200000000a4 */
[----:B------:R-:W-:Y:S01]  /*3100*/  IMAD.U32 R12, R12, 0x10000, RZ ;  /* 0x000100000c0c7824 */ /* 0x000fe200078e00ff */
[----:B------:R-:W-:-:S02]  /*3110*/  PRMT R165, R167, 0x7632, R165 ;  /* 0x00007632a7a57816 */ /* 0x000fc400000000a5 */
[----:B------:R-:W-:Y:S02]  /*3120*/  SHF.L.U32 R13, R11, 0x10, RZ ;  /* 0x000000100b0d7819 */ /* 0x000fe400000006ff */
[----:B------:R-:W-:Y:S02]  /*3130*/  SHF.L.U32 R174, R167, 0x10, RZ ;  /* 0x00000010a7ae7819 */ /* 0x000fe400000006ff */
[----:B------:R-:W-:Y:S02]  /*3140*/  SHF.L.U32 R11, R164, 0x10, RZ ;  /* 0x00000010a40b7819 */ /* 0x000fe400000006ff */
[----:B------:R-:W-:-:S07]  /*3150*/  SHF.L.U32 R183, R165, 0x10, RZ ;  /* 0x00000010a5b77819 */ /* 0x000fce00000006ff */
.L_x_6587:
[----:B------:R-:W0:Y:S01]  /*3160*/  @UP0 LDCU.64 UR4, c[0x0][0x3a8] ;  /* 0x00007500ff0407ac */ /* 0x000e220008000a00 */
[----:B------:R-:W-:Y:S01]  /*3170*/  PLOP3.LUT P0, PT, PT, PT, UP0, 0x80, 0x8 ;  /* 0x000000000008781c */ /* 0x000fe20003f0f008 */
[----:B------:R-:W-:Y:S01]  /*3180*/  IMAD.MOV.U32 R164, RZ, RZ, 0x10 ;  /* 0x00000010ffa47424 */ /* 0x000fe200078e00ff */
[----:B------:R-:W-:Y:S02]  /*3190*/  PLOP3.LUT P1, PT, PT, PT, UP0, 0x80, 0x8 ;  /* 0x000000000008781c */ /* 0x000fe40003f2f008 */
[----:B------:R-:W-:-:S09]  /*31a0*/  IADD3 R212, PT, PT, R14, 0x20, RZ ;  /* 0x000000200ed47810 */ /* 0x000fd20007ffe0ff */
[----:B0-----:R-:W-:-:S05]  /*31b0*/  @P0 IMAD.WIDE.U32 R164, R14, R164, UR4 ;  /* 0x000000040ea40e25 */ /* 0x001fca000f8e00a4 */
[----:B------:R0:W-:Y:S02]  /*31c0*/  @P1 STG.E.128 desc[UR6][R164.64], R32 ;  /* 0x00000020a4001986 */ /* 0x0001e4000c101d06 */
.L_x_6584:
[----:B-1----:R-:W-:Y:S05]  /*31d0*/  BSYNC.RECONVERGENT B0 ;  /* 0x0000000000007941 */ /* 0x002fea0003800200 */
.L_x_6583:
        /* <DEDUP_REMOVED lines=26> */
[----:B------:R-:W-:Y:S02]  /*3380*/  SHF.L.U32 R25, R164, 0x10, RZ ;  /* 0x00000010a4197819 */ /* 0x000fe400000006ff */
[----:B------:R-:W-:Y:S01]  /*3390*/  PRMT R164, R167, 0x7632, R164 ;  /* 0x00007632a7a47816 */ /* 0x000fe200000000a4 */
[----:B------:R-:W-:Y:S01]  /*33a0*/  IMAD.U32 R10, R10, 0x10000, RZ ;  /* 0x000100000a0a7824 */ /* 0x000fe200078e00ff */
[----:B------:R-:W-:Y:S02]  /*33b0*/  PRMT R9, R165, 0x7632, R9 ;  /* 0x00007632a5097816 */ /* 0x000fe40000000009 */
[----:B------:R-:W-:Y:S01]  /*33c0*/  PRMT R8, R166, 0x7632, R8 ;  /* 0x00007632a6087816 */ /* 0x000fe20000000008 */
[----:B------:R-:W-:Y:S01]  /*33d0*/  IMAD.U32 R184, R164, 0x10000, RZ ;  /* 0x00010000a4b87824 */ /* 0x000fe200078e00ff */
[----:B------:R-:W-:-:S02]  /*33e0*/  SHF.L.U32 R175, R166, 0x10, RZ ;  /* 0x00000010a6af7819 */ /* 0x000fc400000006ff */
[----:B------:R-:W-:Y:S02]  /*33f0*/  SHF.L.U32 R176, R167, 0x10, RZ ;  /* 0x00000010a7b07819 */ /* 0x000fe400000006ff */
[----:B------:R-:W-:Y:S02]  /*3400*/  SHF.L.U32 R9, R9, 0x10, RZ ;  /* 0x0000001009097819 */ /* 0x000fe400000006ff */
[----:B------:R-:W-:Y:S01]  /*3410*/  SHF.L.U32 R8, R8, 0x10, RZ ;  /* 0x0000001008087819 */ /* 0x000fe200000006ff */
[----:B------:R-:W-:Y:S06]  /*3420*/  BRA `(.L_x_6593) ;  /* 0x0000000800147947 */ /* 0x000fec0003800000 */
.L_x_6592:
[----:B-----5:R-:W-:Y:S02]  /*3430*/  PRMT R10, R164, 0x7632, R10 ;  /* 0x00007632a40a7816 */ /* 0x020fe4000000000a */
[----:B------:R-:W-:Y:S02]  /*3440*/  PRMT R8, R36, 0x7632, R8 ;  /* 0x0000763224087816 */ /* 0x000fe40000000008 */
[----:B------:R-:W-:Y:S02]  /*3450*/  SHF.L.U32 R10, R10, 0x10, RZ ;  /* 0x000000100a0a7819 */ /* 0x000fe400000006ff */
[----:B------:R-:W-:Y:S02]  /*3460*/  SHF.L.U32 R9, R8, 0x10, RZ ;  /* 0x0000001008097819 */ /* 0x000fe400000006ff */
[----:B------:R-:W-:Y:S02]  /*3470*/  PRMT R32, R37, 0x7632, R32 ;  /* 0x0000763225207816 */ /* 0x000fe40000000020 */
[----:B------:R-:W-:Y:S01]  /*3480*/  PRMT R8, R166, 0x7632, R8 ;  /* 0x00007632a6087816 */ /* 0x000fe20000000008 */
[--C-:B------:R-:W-:Y:S01]  /*3490*/  FADD.FTZ R10, R10, R9.reuse ;  /* 0x000000090a0a7221 */ /* 0x100fe20000010000 */
[----:B------:R-:W-:-:S02]  /*34a0*/  PRMT R9, R165, 0x7632, R9 ;  /* 0x00007632a5097816 */ /* 0x000fc40000000009 */
        /* <DEDUP_REMOVED lines=9> */
[----:B------:R-:W-:-:S05]  /*3540*/  SHF.L.U32 R25, R164, 0x10, RZ ;  /* 0x00000010a4197819 */ /* 0x000fca00000006ff */
[----:B------:R-:W-:Y:S01]  /*3550*/  FADD.FTZ R25, R32, R25 ;  /* 0x0000001920197221 */ /* 0x000fe20000010000 */
[----:B------:R-:W-:-:S04]  /*3560*/  IMAD.U32 R32, R165, 0x10000, RZ ;  /* 0x00010000a5207824 */ /* 0x000fc800078e00ff */
[----:B------:R-:W-:Y:S01]  /*3570*/  FADD.FTZ R171, R33, R32 ;  /* 0x0000002021ab7221 */ /* 0x000fe20000010000 */
[----:B------:R-:W-:Y:S01]  /*3580*/  SHF.L.U32 R32, R166, 0x10, RZ ;  /* 0x00000010a6207819 */ /* 0x000fe200000006ff */
[----:B------:R-:W-:-:S04]  /*3590*/  IMAD.U32 R33, R38, 0x10000, RZ ;  /* 0x0001000026217824 */ /* 0x000fc800078e00ff */
[----:B------:R-:W-:Y:S01]  /*35a0*/  FADD.FTZ R175, R33, R32 ;  /* 0x0000002021af7221 */ /* 0x000fe20000010000 */
[----:B------:R-:W-:Y:S02]  /*35b0*/  SHF.L.U32 R32, R167, 0x10, RZ ;  /* 0x00000010a7207819 */ /* 0x000fe400000006ff */
[----:B------:R-:W-:Y:S02]  /*35c0*/  SHF.L.U32 R33, R39, 0x10, RZ ;  /* 0x0000001027217819 */ /* 0x000fe400000006ff */
[----:B------:R-:W-:-:S03]  /*35d0*/  F2FP.BF16.F32.PACK_AB R34, R8, R175 ;  /* 0x000000af0822723e */ /* 0x000fc600000010ff */
[--C-:B------:R-:W-:Y:S01]  /*35e0*/  FADD.FTZ R176, R33, R32.reuse ;  /* 0x0000002021b07221 */ /* 0x100fe20000010000 */
[----:B------:R-:W-:Y:S02]  /*35f0*/  PRMT R33, R167, 0x7632, R33 ;  /* 0x00007632a7217816 */ /* 0x000fe40000000021 */
[----:B------:R-:W-:-:S03]  /*3600*/  PRMT R32, R39, 0x7632, R32 ;  /* 0x0000763227207816 */ /* 0x000fc60000000020 */
[----:B------:R-:W-:Y:S01]  /*3610*/  IMAD.U32 R33, R33, 0x10000, RZ ;  /* 0x0001000021217824 */ /* 0x000fe200078e00ff */
[----:B------:R-:W-:-:S05]  /*3620*/  SHF.L.U32 R32, R32, 0x10, RZ ;  /* 0x0000001020207819 */ /* 0x000fca00000006ff */
[----:B------:R-:W-:Y:S01]  /*3630*/  FADD.FTZ R184, R33, R32 ;  /* 0x0000002021b87221 */ /* 0x000fe20000010000 */
[----:B------:R-:W-:Y:S02]  /*3640*/  F2FP.BF16.F32.PACK_AB R33, R9, R171 ;  /* 0x000000ab0921723e */ /* 0x000fe400000010ff */
[----:B------:R-:W-:Y:S02]  /*3650*/  F2FP.BF16.F32.PACK_AB R32, R10, R25 ;  /* 0x000000190a20723e */ /* 0x000fe400000010ff */
[----:B------:R-:W-:Y:S01]  /*3660*/  F2FP.BF16.F32.PACK_AB R35, R184, R176 ;  /* 0x000000b0b823723e */ /* 0x000fe200000010ff */
[----:B------:R-:W-:Y:S06]  /*3670*/  BRA `(.L_x_6593) ;  /* 0x0000000400807947 */ /* 0x000fec0003800000 */
.L_x_6591:
[----:B------:R-:W-:-:S04]  /*3680*/  UISETP.NE.U32.AND UP1, UPT, UR16, URZ, UPT ;  /* 0x000000ff1000728c */ /* 0x000fc8000bf25070 */
[----:B------:R-:W-:-:S09]  /*3690*/  UISETP.NE.AND.EX UP1, UPT, UR17, URZ, UPT, UP1 ;  /* 0x000000ff1100728c */ /* 0x000fd2000bf25310 */
[----:B------:R-:W-:Y:S05]  /*36a0*/  BRA.U UP1, `(.L_x_6594) ;  /* 0x0000000101947547 */ /* 0x000fea000b800000 */
[----:B-----5:R-:W-:Y:S02]  /*36b0*/  PRMT R10, R164, 0x7632, R10 ;  /* 0x00007632a40a7816 */ /* 0x020fe4000000000a */
[----:B------:R-:W-:Y:S02]  /*36c0*/  PRMT R8, R40, 0x7632, R8 ;  /* 0x0000763228087816 */ /* 0x000fe40000000008 */
[----:B------:R-:W-:Y:S02]  /*36d0*/  SHF.L.U32 R10, R10, 0x10, RZ ;  /* 0x000000100a0a7819 */ /* 0x000fe400000006ff */
[----:B------:R-:W-:Y:S01]  /*36e0*/  PRMT R32, R41, 0x7632, R32 ;  /* 0x0000763229207816 */ /* 0x000fe20000000020 */
[----:B------:R-:W-:Y:S01]  /*36f0*/  IMAD.U32 R9, R8, 0x10000, RZ ;  /* 0x0001000008097824 */ /* 0x000fe200078e00ff */
[----:B------:R-:W-:Y:S02]  /*3700*/  PRMT R8, R166, 0x7632, R8 ;  /* 0x00007632a6087816 */ /* 0x000fe40000000008 */
[----:B------:R-:W-:Y:S01]  /*3710*/  PRMT R25, R42, 0x7632, R25 ;  /* 0x000076322a197816 */ /* 0x000fe20000000019 */
[--C-:B------:R-:W-:Y:S01]  /*3720*/  FADD.FTZ R10, R10, R9.reuse ;  /* 0x000000090a0a7221 */ /* 0x100fe20000010000 */
        /* <DEDUP_REMOVED lines=13> */
[----:B------:R-:W-:Y:S02]  /*3800*/  SHF.L.U32 R32, R166, 0x10, RZ ;  /* 0x00000010a6207819 */ /* 0x000fe400000006ff */
[----:B------:R-:W-:-:S05]  /*3810*/  SHF.L.U32 R33, R42, 0x10, RZ ;  /* 0x000000102a217819 */ /* 0x000fca00000006ff */
[----:B------:R-:W-:Y:S01]  /*3820*/  FADD.FTZ R175, R33, R32 ;  /* 0x0000002021af7221 */ /* 0x000fe20000010000 */
[----:B------:R-:W-:Y:S01]  /*3830*/  SHF.L.U32 R33, R43, 0x10, RZ ;  /* 0x000000102b217819 */ /* 0x000fe200000006ff */
[----:B------:R-:W-:-:S03]  /*3840*/  IMAD.U32 R32, R167, 0x10000, RZ ;  /* 0x00010000a7207824 */ /* 0x000fc600078e00ff */
[----:B------:R-:W-:Y:S01]  /*3850*/  F2FP.BF16.F32.PACK_AB R34, R8, R175 ;  /* 0x000000af0822723e */ /* 0x000fe200000010ff */
[--C-:B------:R-:W-:Y:S01]  /*3860*/  FADD.FTZ R176, R33, R32.reuse ;  /* 0x0000002021b07221 */ /* 0x100fe20000010000 */
[----:B------:R-:W-:Y:S02]  /*3870*/  PRMT R33, R167, 0x7632, R33 ;  /* 0x00007632a7217816 */ /* 0x000fe40000000021 */
[----:B------:R-:W-:Y:S02]  /*3880*/  PRMT R32, R43, 0x7632, R32 ;  /* 0x000076322b207816 */ /* 0x000fe40000000020 */
[----:B------:R-:W-:Y:S02]  /*3890*/  SHF.L.U32 R33, R33, 0x10, RZ ;  /* 0x0000001021217819 */ /* 0x000fe400000006ff */
[----:B------:R-:W-:-:S05]  /*38a0*/  SHF.L.U32 R32, R32, 0x10, RZ ;  /* 0x0000001020207819 */ /* 0x000fca00000006ff */
[----:B------:R-:W-:Y:S01]  /*38b0*/  FADD.FTZ R184, R33, R32 ;  /* 0x0000002021b87221 */ /* 0x000fe20000010000 */
[----:B------:R-:W-:Y:S02]  /*38c0*/  F2FP.BF16.F32.PACK_AB R33, R9, R171 ;  /* 0x000000ab0921723e */ /* 0x000fe400000010ff */
[----:B------:R-:W-:Y:S02]  /*38d0*/  F2FP.BF16.F32.PACK_AB R32, R10, R25 ;  /* 0x000000190a20723e */ /* 0x000fe400000010ff */
[----:B------:R-:W-:Y:S01]  /*38e0*/  F2FP.BF16.F32.PACK_AB R35, R184, R176 ;  /* 0x000000b0b823723e */ /* 0x000fe200000010ff */
[----:B------:R-:W-:Y:S06]  /*38f0*/  BRA `(.L_x_6593) ;  /* 0x0000000000e07947 */ /* 0x000fec0003800000 */
.L_x_6594:
        /* <DEDUP_REMOVED lines=17> */
[----:B------:R-:W-:-:S03]  /*3a10*/  SHF.L.U32 R34, R42, 0x10, RZ ;  /* 0x000000102a227819 */ /* 0x000fc600000006ff */
[--C-:B------:R-:W-:Y:S01]  /*3a20*/  FADD.FTZ R8, R8, R32.reuse ;  /* 0x0000002008087221 */ /* 0x100fe20000010000 */
[--C-:B------:R-:W-:Y:S01]  /*3a30*/  FADD.FTZ R10, R10, R25.reuse ;  /* 0x000000190a0a7221 */ /* 0x100fe20000010000 */
[----:B------:R-:W-:Y:S02]  /*3a40*/  PRMT R32, R37, 0x7632, R32 ;  /* 0x0000763225207816 */ /* 0x000fe40000000020 */
[----:B------:R-:W-:Y:S02]  /*3a50*/  PRMT R25, R38, 0x7632, R25 ;  /* 0x0000763226197816 */ /* 0x000fe40000000019 */
[----:B------:R-:W-:-:S03]  /*3a60*/  SHF.L.U32 R32, R32, 0x10, RZ ;  /* 0x0000001020207819 */ /* 0x000fc600000006ff */
[----:B------:R-:W-:Y:S02]  /*3a70*/  IMAD.U32 R25, R25, 0x10000, RZ ;  /* 0x0001000019197824 */ /* 0x000fe400078e00ff */
[----:B------:R-:W-:Y:S01]  /*3a80*/  FADD.FTZ R9, R9, R32 ;  /* 0x0000002009097221 */ /* 0x000fe20000010000 */
[----:B------:R-:W-:Y:S01]  /*3a90*/  SHF.L.U32 R32, R40, 0x10, RZ ;  /* 0x0000001028207819 */ /* 0x000fe200000006ff */
[----:B------:R-:W-:Y:S01]  /*3aa0*/  FADD.FTZ R8, R8, R25 ;  /* 0x0000001908087221 */ /* 0x000fe20000010000 */
[----:B------:R-:W-:-:S05]  /*3ab0*/  SHF.L.U32 R25, R164, 0x10, RZ ;  /* 0x00000010a4197819 */ /* 0x000fca00000006ff */
[----:B------:R-:W-:Y:S01]  /*3ac0*/  FADD.FTZ R25, R32, R25 ;  /* 0x0000001920197221 */ /* 0x000fe20000010000 */
[----:B------:R-:W-:-:S05]  /*3ad0*/  SHF.L.U32 R32, R165, 0x10, RZ ;  /* 0x00000010a5207819 */ /* 0x000fca00000006ff */
        /* <DEDUP_REMOVED lines=9> */
[----:B------:R-:W-:Y:S02]  /*3b70*/  SHF.L.U32 R32, R167, 0x10, RZ ;  /* 0x00000010a7207819 */ /* 0x000fe400000006ff */
[----:B------:R-:W-:Y:S02]  /*3b80*/  SHF.L.U32 R33, R43, 0x10, RZ ;  /* 0x000000102b217819 */ /* 0x000fe400000006ff */
[----:B------:R-:W-:-:S03]  /*3b90*/  F2FP.BF16.F32.PACK_AB R34, R8, R175 ;  /* 0x000000af0822723e */ /* 0x000fc600000010ff */
[----:B------:R-:W-:Y:S01]  /*3ba0*/  FADD.FTZ R32, R33, R32 ;  /* 0x0000002021207221 */ /* 0x000fe20000010000 */
[----:B------:R-:W-:-:S04]  /*3bb0*/  IMAD.U32 R33, R39, 0x10000, RZ ;  /* 0x0001000027217824 */ /* 0x000fc800078e00ff */
[--C-:B------:R-:W-:Y:S01]  /*3bc0*/  FADD.FTZ R176, R33, R32.reuse ;  /* 0x0000002021b07221 */ /* 0x100fe20000010000 */
[----:B------:R-:W-:Y:S02]  /*3bd0*/  PRMT R33, R167, 0x7632, R33 ;  /* 0x00007632a7217816 */ /* 0x000fe40000000021 */
[----:B------:R-:W-:Y:S02]  /*3be0*/  PRMT R32, R43, 0x7632, R32 ;  /* 0x000076322b207816 */ /* 0x000fe40000000020 */
[----:B------:R-:W-:Y:S02]  /*3bf0*/  SHF.L.U32 R33, R33, 0x10, RZ ;  /* 0x0000001021217819 */ /* 0x000fe400000006ff */
[----:B------:R-:W-:-:S05]  /*3c00*/  SHF.L.U32 R32, R32, 0x10, RZ ;  /* 0x0000001020207819 */ /* 0x000fca00000006ff */
[----:B------:R-:W-:Y:S01]  /*3c10*/  FADD.FTZ R32, R33, R32 ;  /* 0x0000002021207221 */ /* 0x000fe20000010000 */
[----:B------:R-:W-:-:S04]  /*3c20*/  PRMT R33, R39, 0x7632, R33 ;  /* 0x0000763227217816 */ /* 0x000fc80000000021 */
[----:B------:R-:W-:-:S05]  /*3c30*/  SHF.L.U32 R33, R33, 0x10, RZ ;  /* 0x0000001021217819 */ /* 0x000fca00000006ff */
[----:B------:R-:W-:Y:S01]  /*3c40*/  FADD.FTZ R184, R32, R33 ;  /* 0x0000002120b87221 */ /* 0x000fe20000010000 */
[----:B------:R-:W-:Y:S02]  /*3c50*/  F2FP.BF16.F32.PACK_AB R33, R9, R171 ;  /* 0x000000ab0921723e */ /* 0x000fe400000010ff */
[----:B------:R-:W-:Y:S02]  /*3c60*/  F2FP.BF16.F32.PACK_AB R32, R10, R25 ;  /* 0x000000190a20723e */ /* 0x000fe400000010ff */
[----:B------:R-:W-:-:S07]  /*3c70*/  F2FP.BF16.F32.PACK_AB R35, R184, R176 ;  /* 0x000000b0b823723e */ /* 0x000fce00000010ff */
.L_x_6593:
[----:B------:R-:W0:Y:S01]  /*3c80*/  @UP0 LDCU.64 UR4, c[0x0][0x3a8] ;  /* 0x00007500ff0407ac */ /* 0x000e220008000a00 */
[----:B------:R-:W-:Y:S01]  /*3c90*/  PLOP3.LUT P0, PT, PT, PT, UP0, 0x80, 0x8 ;  /* 0x000000000008781c */ /* 0x000fe20003f0f008 */
[----:B------:R-:W-:Y:S01]  /*3ca0*/  IMAD.MOV.U32 R164, RZ, RZ, 0x10 ;  /* 0x00000010ffa47424 */ /* 0x000fe200078e00ff */
[----:B------:R-:W-:-:S11]  /*3cb0*/  PLOP3.LUT P1, PT, PT, PT, UP0, 0x80, 0x8 ;  /* 0x000000000008781c */ /* 0x000fd60003f2f008 */
[C---:B0-----:R-:W-:Y:S01]  /*3cc0*/  @P0 IMAD.WIDE.U32 R164, R212.reuse, R164, UR4 ;  /* 0x00000004d4a40e25 */ /* 0x041fe2000f8e00a4 */
[----:B------:R-:W-:-:S04]  /*3cd0*/  IADD3 R212, PT, PT, R212, 0x20, RZ ;  /* 0x00000020d4d47810 */ /* 0x000fc80007ffe0ff */
[----:B------:R1:W-:Y:S03]  /*3ce0*/  @P1 STG.E.128 desc[UR6][R164.64], R32 ;  /* 0x00000020a4001986 */ /* 0x0003e6000c101d06 */
.L_x_6590:
[----:B------:R-:W-:Y:S05]  /*3cf0*/  BSYNC.RECONVERGENT B0 ;  /* 0x0000000000007941 */ /* 0x000fea0003800200 */
.L_x_6589:
        /* <DEDUP_REMOVED lines=26> */
[----:B------:R-:W-:Y:S02]  /*3ea0*/  SHF.L.U32 R24, R164, 0x10, RZ ;  /* 0x00000010a4187819 */ /* 0x000fe400000006ff */
[----:B------:R-:W-:Y:S02]  /*3eb0*/  PRMT R4, R166, 0x7632, R4 ;  /* 0x00007632a6047816 */ /* 0x000fe40000000004 */
[----:B------:R-:W-:Y:S02]  /*3ec0*/  PRMT R5, R165, 0x7632, R5 ;  /* 0x00007632a5057816 */ /* 0x000fe40000000005 */
[----:B------:R-:W-:Y:S01]  /*3ed0*/  PRMT R164, R167, 0x7632, R164 ;  /* 0x00007632a7a47816 */ /* 0x000fe200000000a4 */
[----:B------:R-:W-:Y:S01]  /*3ee0*/  IMAD.U32 R4, R4, 0x10000, RZ ;  /* 0x0001000004047824 */ /* 0x000fe200078e00ff */
[----:B------:R-:W-:-:S02]  /*3ef0*/  SHF.L.U32 R170, R165, 0x10, RZ ;  /* 0x00000010a5aa7819 */ /* 0x000fc400000006ff */
[----:B------:R-:W-:Y:S02]  /*3f00*/  SHF.L.U32 R178, R167, 0x10, RZ ;  /* 0x00000010a7b27819 */ /* 0x000fe400000006ff */
[----:B------:R-:W-:Y:S02]  /*3f10*/  SHF.L.U32 R6, R6, 0x10, RZ ;  /* 0x0000001006067819 */ /* 0x000fe400000006ff */
[----:B------:R-:W-:Y:S02]  /*3f20*/  SHF.L.U32 R5, R5, 0x10, RZ ;  /* 0x0000001005057819 */ /* 0x000fe400000006ff */
[----:B------:R-:W-:Y:S01]  /*3f30*/  SHF.L.U32 R185, R164, 0x10, RZ ;  /* 0x00000010a4b97819 */ /* 0x000fe200000006ff */
[----:B------:R-:W-:Y:S06]  /*3f40*/  BRA `(.L_x_6599) ;  /* 0x0000000800147947 */ /* 0x000fec0003800000 */
.L_x_6598:
        /* <DEDUP_REMOVED lines=17> */
[----:B------:R-:W-:-:S04]  /*4060*/  IMAD.U32 R24, R164, 0x10000, RZ ;  /* 0x00010000a4187824 */ /* 0x000fc800078e00ff */
[----:B------:R-:W-:Y:S01]  /*4070*/  FADD.FTZ R24, R32, R24 ;  /* 0x0000001820187221 */ /* 0x000fe20000010000 */
[----:B------:R-:W-:-:S05]  /*4080*/  SHF.L.U32 R32, R165, 0x10, RZ ;  /* 0x00000010a5207819 */ /* 0x000fca00000006ff */
        /* <DEDUP_REMOVED lines=17> */
.L_x_6597:
[----:B------:R-:W-:-:S04]  /*41a0*/  UISETP.NE.U32.AND UP1, UPT, UR16, URZ, UPT ;  /* 0x000000ff1000728c */ /* 0x000fc8000bf25070 */
[----:B------:R-:W-:-:S09]  /*41b0*/  UISETP.NE.AND.EX UP1, UPT, UR17, URZ, UPT, UP1 ;  /* 0x000000ff1100728c */ /* 0x000fd2000bf25310 */
[----:B------:R-:W-:Y:S05]  /*41c0*/  BRA.U UP1, `(.L_x_6600) ;  /* 0x0000000101947547 */ /* 0x000fea000b800000 */
        /* <DEDUP_REMOVED lines=37> */
.L_x_6600:
[----:B-----5:R-:W-:Y:S01]  /*4420*/  PRMT R6, R164, 0x7632, R6 ;  /* 0x00007632a4067816 */ /* 0x020fe20000000006 */
[----:B------:R-:W-:Y:S01]  /*4430*/  IMAD.U32 R34, R42, 0x10000, RZ ;  /* 0x000100002a227824 */ /* 0x000fe200078e00ff */
[----:B------:R-:W-:Y:S02]  /*4440*/  PRMT R24, R40, 0x7632, R24 ;  /* 0x0000763228187816 */ /* 0x000fe40000000018 */
[----:B------:R-:W-:Y:S02]  /*4450*/  PRMT R5, R165, 0x7632, R5 ;  /* 0x00007632a5057816 */ /* 0x000fe40000000005 */
[----:B------:R-:W-:Y:S02]  /*4460*/  PRMT R4, R41, 0x7632, R4 ;  /* 0x0000763229047816 */ /* 0x000fe40000000004 */
[----:B------:R-:W-:Y:S01]  /*4470*/  SHF.L.U32 R6, R6, 0x10, RZ ;  /* 0x0000001006067819 */ /* 0x000fe200000006ff */
[----:B------:R-:W-:Y:S01]  /*4480*/  IMAD.U32 R5, R5, 0x10000, RZ ;  /* 0x0001000005057824 */ /* 0x000fe200078e00ff */
[----:B------:R-:W-:-:S02]  /*4490*/  SHF.L.U32 R24, R24, 0x10, RZ ;  /* 0x0000001018187819 */ /* 0x000fc400000006ff */
[----:B------:R-:W-:Y:S02]  /*44a0*/  SHF.L.U32 R4, R4, 0x10, RZ ;  /* 0x0000001004047819 */ /* 0x000fe400000006ff */
[----:B------:R-:W-:Y:S01]  /*44b0*/  PRMT R32, R42, 0x7632, R32 ;  /* 0x000076322a207816 */ /* 0x000fe20000000020 */
[--C-:B------:R-:W-:Y:S01]  /*44c0*/  FADD.FTZ R6, R6, R24.reuse ;  /* 0x0000001806067221 */ /* 0x100fe20000010000 */
[----:B------:R-:W-:Y:S01]  /*44d0*/  PRMT R24, R36, 0x7632, R24 ;  /* 0x0000763224187816 */ /* 0x000fe20000000018 */
[--C-:B------:R-:W-:Y:S01]  /*44e0*/  FADD.FTZ R5, R5, R4.reuse ;  /* 0x0000000405057221 */ /* 0x100fe20000010000 */
[----:B------:R-:W-:Y:S02]  /*44f0*/  PRMT R4, R166, 0x7632, R4 ;  /* 0x00007632a6047816 */ /* 0x000fe40000000004 */
[----:B------:R-:W-:Y:S01]  /*4500*/  SHF.L.U32 R32, R32, 0x10, RZ ;  /* 0x0000001020207819 */ /* 0x000fe200000006ff */
[----:B------:R-:W-:Y:S01]  /*4510*/  IMAD.U32 R24, R24, 0x10000, RZ ;  /* 0x0001000018187824 */ /* 0x000fe200078e00ff */
[----:B------:R-:W-:-:S02]  /*4520*/  SHF.L.U32 R4, R4, 0x10, RZ ;  /* 0x0000001004047819 */ /* 0x000fc400000006ff */
[----:B------:R-:W-:Y:S01]  /*4530*/  SHF.L.U32 R33, R41, 0x10, RZ ;  /* 0x0000001029217819 */ /* 0x000fe200000006ff */
[--C-:B------:R-:W-:Y:S01]  /*4540*/  FADD.FTZ R6, R6, R24.reuse ;  /* 0x0000001806067221 */ /* 0x100fe20000010000 */
[----:B------:R-:W-:Y:S01]  /*4550*/  PRMT R24, R38, 0x7632, R24 ;  /* 0x0000763226187816 */ /* 0x000fe20000000018 */
[--C-:B------:R-:W-:Y:S01]  /*4560*/  FADD.FTZ R4, R4, R32.reuse ;  /* 0x0000002004047221 */ /* 0x100fe20000010000 */
[----:B------:R-:W-:Y:S02]  /*4570*/  PRMT R32, R37, 0x7632, R32 ;  /* 0x0000763225207816 */ /* 0x000fe40000000020 */
[----:B------:R-:W-:Y:S02]  /*4580*/  SHF.L.U32 R24, R24, 0x10, RZ ;  /* 0x0000001018187819 */ /* 0x000fe400000006ff */
[----:B------:R-:W-:-:S03]  /*4590*/  SHF.L.U32 R32, R32, 0x10, RZ ;  /* 0x0000001020207819 */ /* 0x000fc600000006ff */
[----:B------:R-:W-:Y:S01]  /*45a0*/  FADD.FTZ R4, R4, R24 ;  /* 0x0000001804047221 */ /* 0x000fe20000010000 */
[----:B------:R-:W-:Y:S01]  /*45b0*/  SHF.L.U32 R24, R164, 0x10, RZ ;  /* 0x00000010a4187819 */ /* 0x000fe200000006ff */
[----:B------:R-:W-:Y:S01]  /*45c0*/  FADD.FTZ R5, R5, R32 ;  /* 0x0000002005057221 */ /* 0x000fe20000010000 */
[----:B------:R-:W-:-:S04]  /*45d0*/  IMAD.U32 R32, R40, 0x10000, RZ ;  /* 0x0001000028207824 */ /* 0x000fc800078e00ff */
        /* <DEDUP_REMOVED lines=11> */
[----:B------:R-:W-:Y:S01]  /*4690*/  SHF.L.U32 R33, R43, 0x10, RZ ;  /* 0x000000102b217819 */ /* 0x000fe200000006ff */
[----:B------:R-:W-:-:S03]  /*46a0*/  IMAD.U32 R32, R167, 0x10000, RZ ;  /* 0x00010000a7207824 */ /* 0x000fc600078e00ff */
[----:B------:R-:W-:Y:S01]  /*46b0*/  F2FP.BF16.F32.PACK_AB R34, R4, R177 ;  /* 0x000000b10422723e */ /* 0x000fe200000010ff */
[----:B------:R-:W-:Y:S01]  /*46c0*/  FADD.FTZ R32, R33, R32 ;  /* 0x0000002021207221 */ /* 0x000fe20000010000 */
[----:B------:R-:W-:-:S05]  /*46d0*/  SHF.L.U32 R33, R39, 0x10, RZ ;  /* 0x0000001027217819 */ /* 0x000fca00000006ff */
        /* <DEDUP_REMOVED lines=12> */
.L_x_6599:
[----:B------:R-:W0:Y:S01]  /*47a0*/  @UP0 LDCU.64 UR4, c[0x0][0x3a8] ;  /* 0x00007500ff0407ac */ /* 0x000e220008000a00 */
[----:B------:R-:W-:Y:S01]  /*47b0*/  PLOP3.LUT P0, PT, PT, PT, UP0, 0x80, 0x8 ;  /* 0x000000000008781c */ /* 0x000fe20003f0f008 */
[----:B------:R-:W-:Y:S01]  /*47c0*/  HFMA2 R164, -RZ, RZ, 0, 9.5367431640625e-07 ;  /* 0x00000010ffa47431 */ /* 0x000fe200000001ff */
[----:B------:R-:W-:-:S11]  /*47d0*/  PLOP3.LUT P1, PT, PT, PT, UP0, 0x80, 0x8 ;  /* 0x000000000008781c */ /* 0x000fd60003f2f008 */
[C---:B0-----:R-:W-:Y:S01]  /*47e0*/  @P0 IMAD.WIDE.U32 R164, R212.reuse, R164, UR4 ;  /* 0x00000004d4a40e25 */ /* 0x041fe2000f8e00a4 */
[----:B------:R-:W-:-:S04]  /*47f0*/  IADD3 R212, PT, PT, R212, 0x20, RZ ;  /* 0x00000020d4d47810 */ /* 0x000fc80007ffe0ff */
[----:B------:R2:W-:Y:S03]  /*4800*/  @P1 STG.E.128 desc[UR6][R164.64], R32 ;  /* 0x00000020a4001986 */ /* 0x0005e6000c101d06 */
.L_x_6596:
[----:B------:R-:W-:Y:S05]  /*4810*/  BSYNC.RECONVERGENT B0 ;  /* 0x0000000000007941 */ /* 0x000fea0003800200 */
.L_x_6595:
        /* <DEDUP_REMOVED lines=37> */
.L_x_6604:
[----:B-----5:R-:W-:Y:S02]  /*4a70*/  PRMT R3, R164, 0x7632, R3 ;  /* 0x00007632a4037816 */ /* 0x020fe40000000003 */
[----:B------:R-:W-:Y:S02]  /*4a80*/  PRMT R0, R36, 0x7632, R0 ;  /* 0x0000763224007816 */ /* 0x000fe40000000000 */
[----:B------:R-:W-:Y:S01]  /*4a90*/  PRMT R2, R165, 0x7632, R2 ;  /* 0x00007632a5027816 */ /* 0x000fe20000000002 */
[----:B------:R-:W-:Y:S01]  /*4aa0*/  IMAD.U32 R3, R3, 0x10000, RZ ;  /* 0x0001000003037824 */ /* 0x000fe200078e00ff */
[----:B------:R-:W-:Y:S02]  /*4ab0*/  SHF.L.U32 R0, R0, 0x10, RZ ;  /* 0x0000001000007819 */ /* 0x000fe400000006ff */
[----:B------:R-:W-:Y:S02]  /*4ac0*/  PRMT R32, R37, 0x7632, R32 ;  /* 0x0000763225207816 */ /* 0x000fe40000000020 */
[----:B------:R-:W-:Y:S01]  /*4ad0*/  PRMT R23, R38, 0x7632, R23 ;  /* 0x0000763226177816 */ /* 0x000fe20000000017 */
[--C-:B------:R-:W-:Y:S01]  /*4ae0*/  FADD.FTZ R3, R3, R0.reuse ;  /* 0x0000000003037221 */ /* 0x100fe20000010000 */
        /* <DEDUP_REMOVED lines=29> */
.L_x_6603:
[----:B------:R-:W-:-:S04]  /*4cc0*/  UISETP.NE.U32.AND UP1, UPT, UR16, URZ, UPT ;  /* 0x000000ff1000728c */ /* 0x000fc8000bf25070 */
[----:B------:R-:W-:-:S09]  /*4cd0*/  UISETP.NE.AND.EX UP1, UPT, UR17, URZ, UPT, UP1 ;  /* 0x000000ff1100728c */ /* 0x000fd2000bf25310 */
[----:B------:R-:W-:Y:S05]  /*4ce0*/  BRA.U UP1, `(.L_x_6606) ;  /* 0x0000000101947547 */ /* 0x000fea000b800000 */
        /* <DEDUP_REMOVED lines=37> */
.L_x_6606:
        /* <DEDUP_REMOVED lines=56> */
.L_x_6605:
[----:B------:R-:W0:Y:S01]  /*52c0*/  @UP0 LDCU.64 UR4, c[0x0][0x3a8] ;  /* 0x00007500ff0407ac */ /* 0x000e220008000a00 */
[----:B------:R-:W-:Y:S01]  /*52d0*/  PLOP3.LUT P0, PT, PT, PT, UP0, 0x80, 0x8 ;  /* 0x000000000008781c */ /* 0x000fe20003f0f008 */
[----:B------:R-:W-:Y:S01]  /*52e0*/  IMAD.MOV.U32 R164, RZ, RZ, 0x10 ;  /* 0x00000010ffa47424 */ /* 0x000fe200078e00ff */
[----:B------:R-:W-:-:S11]  /*52f0*/  PLOP3.LUT P1, PT, PT, PT, UP0, 0x80, 0x8 ;  /* 0x000000000008781c */ /* 0x000fd60003f2f008 */
[C---:B0-----:R-:W-:Y:S01]  /*5300*/  @P0 IMAD.WIDE.U32 R164, R212.reuse, R164, UR4 ;  /* 0x00000004d4a40e25 */ /* 0x041fe2000f8e00a4 */
[----:B------:R-:W-:-:S04]  /*5310*/  IADD3 R212, PT, PT, R212, 0x20, RZ ;  /* 0x00000020d4d47810 */ /* 0x000fc80007ffe0ff */
[----:B------:R3:W-:Y:S03]  /*5320*/  @P1 STG.E.128 desc[UR6][R164.64], R32 ;  /* 0x00000020a4001986 */ /* 0x0007e6000c101d06 */
.L_x_6602:
[----:B------:R-:W-:Y:S05]  /*5330*/  BSYNC.RECONVERGENT B0 ;  /* 0x0000000000007941 */ /* 0x000fea0003800200 */
.L_x_6601:
        /* <DEDUP_REMOVED lines=37> */
.L_x_6610:
        /* <DEDUP_REMOVED lines=37> */
.L_x_6609:
        /* <DEDUP_REMOVED lines=40> */
.L_x_6612:
        /* <DEDUP_REMOVED lines=56> */
.L_x_6611:
[----:B------:R-:W0:Y:S01]  /*5de0*/  @UP0 LDCU.64 UR4, c[0x0][0x3a8] ;  /* 0x00007500ff0407ac */ /* 0x000e220008000a00 */
[----:B------:R-:W-:Y:S02]  /*5df0*/  PLOP3.LUT P0, PT, PT, PT, UP0, 0x80, 0x8 ;  /* 0x000000000008781c */ /* 0x000fe40003f0f008 */
[----:B------:R-:W-:Y:S02]  /*5e00*/  PLOP3.LUT P1, PT, PT, PT, UP0, 0x80, 0x8 ;  /* 0x000000000008781c */ /* 0x000fe40003f2f008 */
[----:B------:R-:W-:-:S09]  /*5e10*/  MOV R164, 0x10 ;  /* 0x0000001000a47802 */ /* 0x000fd20000000f00 */
[C---:B0-----:R-:W-:Y:S01]  /*5e20*/  @P0 IMAD.WIDE.U32 R164, R212.reuse, R164, UR4 ;  /* 0x00000004d4a40e25 */ /* 0x041fe2000f8e00a4 */
[----:B------:R-:W-:-:S04]  /*5e30*/  IADD3 R212, PT, PT, R212, 0x20, RZ ;  /* 0x00000020d4d47810 */ /* 0x000fc80007ffe0ff */
[----:B------:R4:W-:Y:S03]  /*5e40*/  @P1 STG.E.128 desc[UR6][R164.64], R32 ;  /* 0x00000020a4001986 */ /* 0x0009e6000c101d06 */
.L_x_6608:
[----:B------:R-:W-:Y:S05]  /*5e50*/  BSYNC.RECONVERGENT B0 ;  /* 0x0000000000007941 */ /* 0x000fea0003800200 */
.L_x_6607:
        /* <DEDUP_REMOVED lines=27> */
[----:B------:R-:W-:Y:S01]  /*6010*/  PRMT R21, R30, 0x7632, R21 ;  /* 0x000076321e157816 */ /* 0x000fe20000000015 */
[----:B------:R-:W-:Y:S01]  /*6020*/  IMAD.U32 R19, R19, 0x10000, RZ ;  /* 0x0001000013137824 */ /* 0x000fe200078e00ff */
[----:B--234-:R-:W-:Y:S02]  /*6030*/  PRMT R164, R31, 0x7632, R164 ;  /* 0x000076321fa47816 */ /* 0x01cfe400000000a4 */
[----:B------:R-:W-:Y:S02]  /*6040*/  SHF.L.U32 R28, R29, 0x10, RZ ;  /* 0x000000101d1c7819 */ /* 0x000fe400000006ff */
[----:B------:R-:W-:-:S02]  /*6050*/  SHF.L.U32 R29, R31, 0x10, RZ ;  /* 0x000000101f1d7819 */ /* 0x000fc400000006ff */
[----:B------:R-:W-:Y:S02]  /*6060*/  SHF.L.U32 R30, R30, 0x10, RZ ;  /* 0x000000101e1e7819 */ /* 0x000fe400000006ff */
[----:B------:R-:W-:Y:S02]  /*6070*/  SHF.L.U32 R20, R20, 0x10, RZ ;  /* 0x0000001014147819 */ /* 0x000fe400000006ff */
[----:B------:R-:W-:Y:S02]  /*6080*/  SHF.L.U32 R21, R21, 0x10, RZ ;  /* 0x0000001015157819 */ /* 0x000fe400000006ff */
[----:B------:R-:W-:Y:S01]  /*6090*/  SHF.L.U32 R31, R164, 0x10, RZ ;  /* 0x00000010a41f7819 */ /* 0x000fe200000006ff */
[----:B------:R-:W-:Y:S06]  /*60a0*/  BRA `(.L_x_6617) ;  /* 0x0000000800147947 */ /* 0x000fec0003800000 */
.L_x_6616:
[----:B-----5:R-:W-:Y:S02]  /*60b0*/  PRMT R21, R30, 0x7632, R21 ;  /* 0x000076321e157816 */ /* 0x020fe40000000015 */
[----:B------:R-:W-:Y:S02]  /*60c0*/  PRMT R27, R38, 0x7632, R27 ;  /* 0x00007632261b7816 */ /* 0x000fe4000000001b */
[----:B------:R-:W-:Y:S01]  /*60d0*/  PRMT R19, R28, 0x7632, R19 ;  /* 0x000076321c137816 */ /* 0x000fe20000000013 */
[----:B------:R-:W-:Y:S01]  /*60e0*/  IMAD.U32 R21, R21, 0x10000, RZ ;  /* 0x0001000015157824 */ /* 0x000fe200078e00ff */
[----:B------:R-:W-:Y:S02]  /*60f0*/  SHF.L.U32 R27, R27, 0x10, RZ ;  /* 0x000000101b1b7819 */ /* 0x000fe400000006ff */
[----:B------:R-:W-:Y:S01]  /*6100*/  PRMT R20, R36, 0x7632, R20 ;  /* 0x0000763224147816 */ /* 0x000fe20000000014 */
[----:B------:R-:W-:Y:S01]  /*6110*/  IMAD.U32 R19, R19, 0x10000, RZ ;  /* 0x0001000013137824 */ /* 0x000fe200078e00ff */
[----:B--234-:R-:W-:Y:S01]  /*6120*/  PRMT R32, R37, 0x7632, R32 ;  /* 0x0000763225207816 */ /* 0x01cfe20000000020 */
[----:B------:R-:W-:Y:S01]  /*6130*/  FADD.FTZ R21, R21, R27 ;  /* 0x0000001b15157221 */ /* 0x000fe20000010000 */
[----:B------:R-:W-:-:S02]  /*6140*/  SHF.L.U32 R27, R28, 0x10, RZ ;  /* 0x000000101c1b7819 */ /* 0x000fc400000006ff */
[----:B------:R-:W-:Y:S02]  /*6150*/  SHF.L.U32 R20, R20, 0x10, RZ ;  /* 0x0000001014147819 */ /* 0x000fe400000006ff */
[----:B------:R-:W-:Y:S02]  /*6160*/  SHF.L.U32 R28, R36, 0x10, RZ ;  /* 0x00000010241c7819 */ /* 0x000fe400000006ff */
[----:B------:R-:W-:Y:S01]  /*6170*/  SHF.L.U32 R32, R32, 0x10, RZ ;  /* 0x0000001020207819 */ /* 0x000fe200000006ff */
[--C-:B------:R-:W-:Y:S01]  /*6180*/  FADD.FTZ R19, R19, R20.reuse ;  /* 0x0000001413137221 */ /* 0x100fe20000010000 */
[C---:B------:R-:W-:Y:S01]  /*6190*/  PRMT R20, R29.reuse, 0x7632, R20 ;  /* 0x000076321d147816 */ /* 0x040fe20000000014 */
[----:B------:R-:W-:Y:S01]  /*61a0*/  FADD.FTZ R27, R28, R27 ;  /* 0x0000001b1c1b7221 */ /* 0x000fe20000010000 */
[----:B------:R-:W-:Y:S01]  /*61b0*/  IMAD.U32 R28, R29, 0x10000, RZ ;  /* 0x000100001d1c7824 */ /* 0x000fe200078e00ff */
[----:B------:R-:W-:Y:S02]  /*61c0*/  SHF.L.U32 R29, R37, 0x10, RZ ;  /* 0x00000010251d7819 */ /* 0x000fe400000006ff */
[----:B------:R-:W-:-:S02]  /*61d0*/  SHF.L.U32 R20, R20, 0x10, RZ ;  /* 0x0000001014147819 */ /* 0x000fc400000006ff */
[----:B------:R-:W-:Y:S01]  /*61e0*/  SHF.L.U32 R30, R30, 0x10, RZ ;  /* 0x000000101e1e7819 */ /* 0x000fe200000006ff */
[----:B------:R-:W-:Y:S01]  /*61f0*/  FADD.FTZ R28, R29, R28 ;  /* 0x0000001c1d1c7221 */ /* 0x000fe20000010000 */
[----:B------:R-:W-:Y:S01]  /*6200*/  SHF.L.U32 R29, R38, 0x10, RZ ;  /* 0x00000010261d7819 */ /* 0x000fe200000006ff */
[----:B------:R-:W-:Y:S01]  /*6210*/  FADD.FTZ R20, R20, R32 ;  /* 0x0000002014147221 */ /* 0x000fe20000010000 */
[----:B------:R-:W-:-:S03]  /*6220*/  SHF.L.U32 R32, R39, 0x10, RZ ;  /* 0x0000001027207819 */ /* 0x000fc600000006ff */
[----:B------:R-:W-:Y:S01]  /*6230*/  FADD.FTZ R30, R29, R30 ;  /* 0x0000001e1d1e7221 */ /* 0x000fe20000010000 */
[----:B------:R-:W-:Y:S01]  /*6240*/  IMAD.U32 R29, R31, 0x10000, RZ ;  /* 0x000100001f1d7824 */ /* 0x000fe200078e00ff */
[----:B------:R-:W-:-:S03]  /*6250*/  F2FP.BF16.F32.PACK_AB R33, R20, R28 ;  /* 0x0000001c1421723e */ /* 0x000fc600000010ff */
[----:B------:R-:W-:Y:S01]  /*6260*/  FADD.FTZ R29, R32, R29 ;  /* 0x0000001d201d7221 */ /* 0x000fe20000010000 */
[----:B------:R-:W-:Y:S02]  /*6270*/  PRMT R32, R31, 0x7632, R32 ;  /* 0x000076321f207816 */ /* 0x000fe40000000020 */
[----:B------:R-:W-:Y:S02]  /*6280*/  PRMT R31, R39, 0x7632, R31 ;  /* 0x00007632271f7816 */ /* 0x000fe4000000001f */
[----:B------:R-:W-:Y:S02]  /*6290*/  SHF.L.U32 R32, R32, 0x10, RZ ;  /* 0x0000001020207819 */ /* 0x000fe400000006ff */
[----:B------:R-:W-:Y:S02]  /*62a0*/  SHF.L.U32 R31, R31, 0x10, RZ ;  /* 0x000000101f1f7819 */ /* 0x000fe400000006ff */
[----:B------:R-:W-:-:S03]  /*62b0*/  F2FP.BF16.F32.PACK_AB R34, R21, R30 ;  /* 0x0000001e1522723e */ /* 0x000fc600000010ff */
[----:B------:R-:W-:Y:S01]  /*62c0*/  FADD.FTZ R31, R32, R31 ;  /* 0x0000001f201f7221 */ /* 0x000fe20000010000 */
[----:B------:R-:W-:-:S04]  /*62d0*/  F2FP.BF16.F32.PACK_AB R32, R19, R27 ;  /* 0x0000001b1320723e */ /* 0x000fc800000010ff */
[----:B------:R-:W-:Y:S01]  /*62e0*/  F2FP.BF16.F32.PACK_AB R35, R31, R29 ;  /* 0x0000001d1f23723e */ /* 0x000fe200000010ff */
[----:B------:R-:W-:Y:S06]  /*62f0*/  BRA `(.L_x_6617) ;  /* 0x0000000400807947 */ /* 0x000fec0003800000 */
.L_x_6615:
        /* <DEDUP_REMOVED lines=40> */
.L_x_6618:
[----:B-----5:R-:W-:Y:S02]  /*6580*/  PRMT R19, R28, 0x7632, R19 ;  /* 0x000076321c137816 */ /* 0x020fe40000000013 */
[----:B------:R-:W-:Y:S02]  /*6590*/  PRMT R27, R40, 0x7632, R27 ;  /* 0x00007632281b7816 */ /* 0x000fe4000000001b */
[----:B------:R-:W-:Y:S01]  /*65a0*/  PRMT R20, R29, 0x7632, R20 ;  /* 0x000076321d147816 */ /* 0x000fe20000000014 */
[----:B------:R-:W-:Y:S01]  /*65b0*/  IMAD.U32 R19, R19, 0x10000, RZ ;  /* 0x0001000013137824 */ /* 0x000fe200078e00ff */
[----:B------:R-:W-:Y:S02]  /*65c0*/  SHF.L.U32 R27, R27, 0x10, RZ ;  /* 0x000000101b1b7819 */ /* 0x000fe400000006ff */
[----:B------:R-:W-:Y:S02]  /*65d0*/  PRMT R21, R41, 0x7632, R21 ;  /* 0x0000763229157816 */ /* 0x000fe40000000015 */
[----:B------:R-:W-:Y:S01]  /*65e0*/  SHF.L.U32 R20, R20, 0x10, RZ ;  /* 0x0000001014147819 */ /* 0x000fe200000006ff */
[----:B------:R-:W-:Y:S01]  /*65f0*/  FADD.FTZ R19, R19, R27 ;  /* 0x0000001b13137221 */ /* 0x000fe20000010000 */
[----:B------:R-:W-:-:S02]  /*6600*/  SHF.L.U32 R21, R21, 0x10, RZ ;  /* 0x0000001015157819 */ /* 0x000fc400000006ff */
[----:B------:R-:W-:Y:S02]  /*6610*/  PRMT R27, R36, 0x7632, R27 ;  /* 0x00007632241b7816 */ /* 0x000fe4000000001b */
[----:B--234-:R-:W-:Y:S01]  /*6620*/  PRMT R32, R42, 0x7632, R32 ;  /* 0x000076322a207816 */ /* 0x01cfe20000000020 */
[--C-:B------:R-:W-:Y:S01]  /*6630*/  FADD.FTZ R20, R20, R21.reuse ;  /* 0x0000001514147221 */ /* 0x100fe20000010000 */
[----:B------:R-:W-:Y:S02]  /*6640*/  SHF.L.U32 R27, R27, 0x10, RZ ;  /* 0x000000101b1b7819 */ /* 0x000fe400000006ff */
[----:B------:R-:W-:Y:S02]  /*6650*/  PRMT R21, R30, 0x7632, R21 ;  /* 0x000076321e157816 */ /* 0x000fe40000000015 */
        /* <DEDUP_REMOVED lines=9> */
[----:B------:R-:W-:Y:S02]  /*66f0*/  SHF.L.U32 R27, R28, 0x10, RZ ;  /* 0x000000101c1b7819 */ /* 0x000fe400000006ff */
[----:B------:R-:W-:Y:S02]  /*6700*/  SHF.L.U32 R28, R40, 0x10, RZ ;  /* 0x00000010281c7819 */ /* 0x000fe400000006ff */
[----:B------:R-:W-:-:S03]  /*6710*/  SHF.L.U32 R32, R32, 0x10, RZ ;  /* 0x0000001020207819 */ /* 0x000fc600000006ff */
[----:B------:R-:W-:Y:S01]  /*6720*/  FADD.FTZ R27, R28, R27 ;  /* 0x0000001b1c1b7221 */ /* 0x000fe20000010000 */
[----:B------:R-:W-:Y:S01]  /*6730*/  SHF.L.U32 R28, R29, 0x10, RZ ;  /* 0x000000101d1c7819 */ /* 0x000fe200000006ff */
        /* <DEDUP_REMOVED lines=8> */
[----:B------:R-:W-:-:S04]  /*67c0*/  IMAD.U32 R29, R37, 0x10000, RZ ;  /* 0x00010000251d7824 */ /* 0x000fc800078e00ff */
[----:B------:R-:W-:Y:S01]  /*67d0*/  FADD.FTZ R28, R29, R28 ;  /* 0x0000001c1d1c7221 */ /* 0x000fe20000010000 */
[----:B------:R-:W-:-:S04]  /*67e0*/  SHF.L.U32 R29, R38, 0x10, RZ ;  /* 0x00000010261d7819 */ /* 0x000fc800000006ff */
[----:B------:R-:W-:Y:S01]  /*67f0*/  F2FP.BF16.F32.PACK_AB R33, R20, R28 ;  /* 0x0000001c1421723e */ /* 0x000fe200000010ff */
[----:B------:R-:W-:Y:S01]  /*6800*/  FADD.FTZ R30, R29, R30 ;  /* 0x0000001e1d1e7221 */ /* 0x000fe20000010000 */
[----:B------:R-:W-:-:S04]  /*6810*/  SHF.L.U32 R29, R31, 0x10, RZ ;  /* 0x000000101f1d7819 */ /* 0x000fc800000006ff */
[----:B------:R-:W-:Y:S01]  /*6820*/  F2FP.BF16.F32.PACK_AB R34, R21, R30 ;  /* 0x0000001e1522723e */ /* 0x000fe200000010ff */
[----:B------:R-:W-:Y:S01]  /*6830*/  FADD.FTZ R29, R32, R29 ;  /* 0x0000001d201d7221 */ /* 0x000fe20000010000 */
[----:B------:R-:W-:-:S04]  /*6840*/  IMAD.U32 R32, R39, 0x10000, RZ ;  /* 0x0001000027207824 */ /* 0x000fc800078e00ff */
[----:B------:R-:W-:Y:S01]  /*6850*/  FADD.FTZ R29, R32, R29 ;  /* 0x0000001d201d7221 */ /* 0x000fe20000010000 */
        /* <DEDUP_REMOVED lines=8> */
[----:B------:R-:W-:-:S04]  /*68e0*/  F2FP.BF16.F32.PACK_AB R32, R19, R27 ;  /* 0x0000001b1320723e */ /* 0x000fc800000010ff */
[----:B------:R-:W-:-:S07]  /*68f0*/  F2FP.BF16.F32.PACK_AB R35, R31, R29 ;  /* 0x0000001d1f23723e */ /* 0x000fce00000010ff */
.L_x_6617:
[----:B------:R-:W0:Y:S01]  /*6900*/  @UP0 LDCU.64 UR4, c[0x0][0x3a8] ;  /* 0x00007500ff0407ac */ /* 0x000e220008000a00 */
[----:B------:R-:W-:Y:S01]  /*6910*/  PLOP3.LUT P0, PT, PT, PT, UP0, 0x80, 0x8 ;  /* 0x000000000008781c */ /* 0x000fe20003f0f008 */
[----:B------:R-:W-:Y:S01]  /*6920*/  IMAD.MOV.U32 R164, RZ, RZ, 0x10 ;  /* 0x00000010ffa47424 */ /* 0x000fe200078e00ff */
[----:B------:R-:W-:-:S11]  /*6930*/  PLOP3.LUT P1, PT, PT, PT, UP0, 0x80, 0x8 ;  /* 0x000000000008781c */ /* 0x000fd60003f2f008 */
[----:B0-----:R-:W-:-:S05]  /*6940*/  @P0 IMAD.WIDE.U32 R164, R212, R164, UR4 ;  /* 0x00000004d4a40e25 */ /* 0x001fca000f8e00a4 */
[----:B------:R0:W-:Y:S02]  /*6950*/  @P1 STG.E.128 desc[UR6][R164.64], R32 ;  /* 0x00000020a4001986 */ /* 0x0001e4000c101d06 */
.L_x_6614:
[----:B------:R-:W-:Y:S05]  /*6960*/  BSYNC.RECONVERGENT B0 ;  /* 0x0000000000007941 */ /* 0x000fea0003800200 */
.L_x_6613:
[----:B------:R-:W0:Y:S02]  /*6970*/  S2R R252, SR_TID.X ;  /* 0x0000000000fc7919 */ /* 0x000e240000002100 */
[----:B01234-:R-:W-:Y:S01]  /*6980*/  FADD.FTZ R164, RZ, R26 ;  /* 0x0000001affa47221 */ /* 0x01ffe20000010000 */
        /* <DEDUP_REMOVED lines=14> */
[----:B------:R-:W-:-:S13]  /*6a70*/  LOP3.LUT P0, RZ, R252, 0x1f, RZ, 0xc0, !PT ;  /* 0x0000001ffcff7812 */ /* 0x000fda000780c0ff */
        /* <DEDUP_REMOVED lines=162> */
.L_x_6644:
[----:B------:R-:W-:Y:S01]  /*74a0*/  LOP3.LUT P2, RZ, R252, 0x1f, RZ, 0xc0, !PT ;  /* 0x0000001ffcff7812 */ /* 0x000fe2000784c0ff */
[----:B-1----:R-:W-:Y:S01]  /*74b0*/  FADD.FTZ R164, R212, R164 ;  /* 0x000000a4d4a47221 */ /* 0x002fe20000010000 */
[----:B------:R-:W-:Y:S01]  /*74c0*/  ISETP.NE.AND P1, PT, RZ, UR10, PT ;  /* 0x0000000aff007c0c */ /* 0x000fe2000bf25270 */
[----:B------:R-:W-:Y:S02]  /*74d0*/  BSSY.RECONVERGENT B0, `(.L_x_6620) ;  /* 0x000005d000007945 */ /* 0x000fe40003800200 */
[----:B------:R-:W-:Y:S01]  /*74e0*/  FFMA.FTZ R166, R164, R215, UR11 ;  /* 0x0000000ba4a67e23 */ /* 0x000fe200080100d7 */
[----:B0-----:R-:W-:-:S07]  /*74f0*/  FSEL R212, R167, RZ, !P1 ;  /* 0x000000ffa7d47208 */ /* 0x001fce0004800000 */
[----:B------:R-:W0:Y:S02]  /*7500*/  @!P2 LDC.64 R164, c[0x0][0x3c0] ;  /* 0x0000f000ffa4ab82 */ /* 0x000e240000000a00 */
[----:B0-----:R-:W-:-:S05]  /*7510*/  @!P2 IMAD.WIDE R164, R214, 0x4, R164 ;  /* 0x00000004d6a4a825 */ /* 0x001fca00078e02a4 */
[----:B------:R0:W-:Y:S02]  /*7520*/  @!P2 STG.E desc[UR6][R164.64], R167 ;  /* 0x000000a7a400a986 */ /* 0x0001e4000c101906 */
[----:B0-----:R-:W-:-:S05]  /*7530*/  FMUL.FTZ R164, R167, R167 ;  /* 0x000000a7a7a47220 */ /* 0x001fca0000410000 */
[----:B------:R-:W-:-:S05]  /*7540*/  FSEL R164, R164, RZ, P1 ;  /* 0x000000ffa4a47208 */ /* 0x000fca0000800000 */
[----:B------:R-:W-:Y:S02]  /*7550*/  FADD.FTZ R166, R166, R164 ;  /* 0x000000a4a6a67221 */ /* 0x000fe40000010000 */
[----:B------:R-:W0:Y:S02]  /*7560*/  @!P2 LDC.64 R164, c[0x0][0x3c8] ;  /* 0x0000f200ffa4ab82 */ /* 0x000e240000000a00 */
[----:B------:R-:W1:Y:S01]  /*7570*/  MUFU.RSQ R213, R166 ;  /* 0x000000a600d57308 */ /* 0x000e620000001400 */
[----:B0-----:R-:W-:-:S05]  /*7580*/  @!P2 IMAD.WIDE R164, R214, 0x4, R164 ;  /* 0x00000004d6a4a825 */ /* 0x001fca00078e02a4 */
[----:B-1----:R0:W-:Y:S01]  /*7590*/  @!P2 STG.E desc[UR6][R164.64], R213 ;  /* 0x000000d5a400a986 */ /* 0x0021e2000c101906 */
[----:B------:R-:W-:Y:S05]  /*75a0*/  @!P0 BRA `(.L_x_6621) ;  /* 0x00000004003c8947 */ /* 0x000fea0003800000 */
[----:B------:R-:W2:Y:S04]  /*75b0*/  LDL R167, [R1+0x20] ;  /* 0x0000200001a77983 */ /* 0x000ea80000100800 */
[----:B------:R-:W3:Y:S01]  /*75c0*/  LDL R215, [R1+0x24] ;  /* 0x0000240001d77983 */ /* 0x000ee20000100800 */
[--C-:B0-----:R-:W-:Y:S01]  /*75d0*/  FADD.FTZ R165, R26, -R212.reuse ;  /* 0x800000d41aa57221 */ /* 0x101fe20000010000 */
[----:B------:R-:W-:Y:S02]  /*75e0*/  FADD.FTZ R164, R13, -R212 ;  /* 0x800000d40da47221 */ /* 0x000fe40000010000 */
[----:B------:R0:W-:Y:S04]  /*75f0*/  STL [R1+0x44], R6 ;  /* 0x0000440601007387 */ /* 0x0001e80000100800 */
[----:B------:R-:W4:Y:S01]  /*7600*/  LDL R252, [R1+0x14] ;  /* 0x0000140001fc7983 */ /* 0x000f220000100800 */
[----:B------:R-:W-:-:S03]  /*7610*/  FMUL.FTZ R166, R213, R164 ;  /* 0x000000a4d5a67220 */ /* 0x000fc60000410000 */
[----:B0-----:R-:W4:Y:S04]  /*7620*/  LDL R6, [R1+0x28] ;  /* 0x0000280001067983 */ /* 0x001f280000100800 */
[----:B------:R-:W-:Y:S04]  /*7630*/  STL [R1+0x40], R5 ;  /* 0x0000400501007387 */ /* 0x000fe80000100800 */
[----:B------:R-:W-:Y:S04]  /*7640*/  STL [R1+0x3c], R4 ;  /* 0x00003c0401007387 */ /* 0x000fe80000100800 */
[----:B------:R0:W-:Y:S02]  /*7650*/  STL [R1+0x38], R0 ;  /* 0x0000380001007387 */ /* 0x0001e40000100800 */
[----:B0-----:R-:W-:-:S02]  /*7660*/  FMUL.FTZ R0, R213, R165 ;  /* 0x000000a5d5007220 */ /* 0x001fc40000410000 */
[----:B------:R0:W-:Y:S04]  /*7670*/  STL.64 [R1+0x30], R2 ;  /* 0x0000300201007387 */ /* 0x0001e80000100a00 */
[----:B0-----:R-:W4:Y:S04]  /*7680*/  LDL R2, [R1+0x18] ;  /* 0x0000180001027983 */ /* 0x001f280000100800 */
[----:B------:R-:W4:Y:S01]  /*7690*/  LDL R3, [R1+0x1c] ;  /* 0x00001c0001037983 */ /* 0x000f220000100800 */
[----:B--2--5:R-:W-:Y:S01]  /*76a0*/  FFMA.FTZ R164, R0, R167, R116 ;  /* 0x000000a700a47223 */ /* 0x024fe20000010074 */
[----:B---3--:R-:W-:Y:S01]  /*76b0*/  FFMA.FTZ R165, R166, R215, R117 ;  /* 0x000000d7a6a57223 */ /* 0x008fe20000010075 */
[----:B------:R-:W-:-:S04]  /*76c0*/  FADD.FTZ R167, R11, -R212 ;  /* 0x800000d40ba77221 */ /* 0x000fc80000010000 */
[----:B------:R-:W-:Y:S01]  /*76d0*/  F2FP.BF16.F32.PACK_AB R164, R165, R164 ;  /* 0x000000a4a5a4723e */ /* 0x000fe200000010ff */
[----:B------:R-:W-:Y:S01]  /*76e0*/  FADD.FTZ R165, R173, -R212 ;  /* 0x800000d4ada57221 */ /* 0x000fe20000010000 */
[C---:B------:R-:W-:Y:S02]  /*76f0*/  FMUL.FTZ R5, R213.reuse, R167 ;  /* 0x000000a7d5057220 */ /* 0x040fe40000410000 */
[----:B------:R-:W2:Y:S01]  /*7700*/  LDL R167, [R1+0x10] ;  /* 0x0000100001a77983 */ /* 0x000ea20000100800 */
[----:B------:R-:W-:-:S03]  /*7710*/  FMUL.FTZ R215, R213, R165 ;  /* 0x000000a5d5d77220 */ /* 0x000fc60000410000 */
[----:B------:R-:W3:Y:S01]  /*7720*/  LDL R165, [R1+0x2c] ;  /* 0x00002c0001a57983 */ /* 0x000ee20000100800 */
[----:B------:R-:W-:-:S04]  /*7730*/  FADD.FTZ R166, R12, -R212 ;  /* 0x800000d40ca67221 */ /* 0x000fc80000010000 */
[----:B------:R-:W-:Y:S01]  /*7740*/  FMUL.FTZ R4, R213, R166 ;  /* 0x000000a6d5047220 */ /* 0x000fe20000410000 */
[----:B------:R-:W-:-:S04]  /*7750*/  FADD.FTZ R166, R172, -R212 ;  /* 0x800000d4aca67221 */ /* 0x000fc80000010000 */
[----:B------:R-:W-:-:S04]  /*7760*/  FMUL.FTZ R166, R213, R166 ;  /* 0x000000a6d5a67220 */ /* 0x000fc80000410000 */
[----:B----4-:R-:W-:Y:S02]  /*7770*/  FFMA.FTZ R166, R166, R6, R118 ;  /* 0x00000006a6a67223 */ /* 0x010fe40000010076 */
[----:B------:R1:W5:Y:S01]  /*7780*/  LDL.LU R6, [R1+0x44] ;  /* 0x0000440001067983 */ /* 0x0003620000300800 */
[----:B--2---:R-:W-:Y:S01]  /*7790*/  FFMA.FTZ R215, R215, R167, R120 ;  /* 0x000000a7d7d77223 */ /* 0x004fe20000010078 */
[----:B------:R-:W-:Y:S02]  /*77a0*/  FFMA.FTZ R167, R5, R252, R121 ;  /* 0x000000fc05a77223 */ /* 0x000fe40000010079 */
[----:B------:R-:W2:Y:S01]  /*77b0*/  LDL R5, [R1+0xc] ;  /* 0x00000c0001057983 */ /* 0x000ea20000100800 */
[----:B---3--:R-:W-:-:S03]  /*77c0*/  FFMA.FTZ R165, R4, R165, R119 ;  /* 0x000000a504a57223 */ /* 0x008fc60000010077 */
[----:B------:R-:W3:Y:S02]  /*77d0*/  LDL R4, [R1+0x4] ;  /* 0x0000040001047983 */ /* 0x000ee40000100800 */
[----:B------:R-:W-:Y:S02]  /*77e0*/  F2FP.BF16.F32.PACK_AB R165, R165, R166 ;  /* 0x000000a6a5a5723e */ /* 0x000fe400000010ff */
[----:B------:R-:W-:Y:S01]  /*77f0*/  F2FP.BF16.F32.PACK_AB R166, R167, R215 ;  /* 0x000000d7a7a6723e */ /* 0x000fe200000010ff */
[--C-:B------:R-:W-:Y:S01]  /*7800*/  FADD.FTZ R167, R174, -R212.reuse ;  /* 0x800000d4aea77221 */ /* 0x100fe20000010000 */
[----:B------:R-:W-:-:S03]  /*7810*/  FADD.FTZ R215, R183, -R212 ;  /* 0x800000d4b7d77221 */ /* 0x000fc60000010000 */
[C---:B------:R-:W-:Y:S01]  /*7820*/  FMUL.FTZ R252, R213.reuse, R167 ;  /* 0x000000a7d5fc7220 */ /* 0x040fe20000410000 */
[----:B------:R-:W-:-:S03]  /*7830*/  FMUL.FTZ R215, R213, R215 ;  /* 0x000000d7d5d77220 */ /* 0x000fc60000410000 */
[----:B------:R-:W-:Y:S01]  /*7840*/  FFMA.FTZ R2, R252, R2, R122 ;  /* 0x00000002fc027223 */ /* 0x000fe2000001007a */
[----:B------:R-:W-:-:S05]  /*7850*/  FFMA.FTZ R167, R215, R3, R123 ;  /* 0x00000003d7a77223 */ /* 0x000fca000001007b */
[----:B------:R-:W-:Y:S02]  /*7860*/  F2FP.BF16.F32.PACK_AB R167, R167, R2 ;  /* 0x00000002a7a7723e */ /* 0x000fe400000010ff */
[----:B------:R-:W0:Y:S02]  /*7870*/  LDC.64 R2, c[0x0][0x428] ;  /* 0x00010a00ff027b82 */ /* 0x000e240000000a00 */
[----:B0-----:R-:W-:-:S05]  /*7880*/  IMAD.WIDE.U32 R2, R14, 0x10, R2 ;  /* 0x000000100e027825 */ /* 0x001fca00078e0002 */
[----:B------:R0:W-:Y:S02]  /*7890*/  STG.E.128 desc[UR6][R2.64], R164 ;  /* 0x000000a402007986 */ /* 0x0001e4000c101d06 */
[----:B0-----:R-:W-:Y:S02]  /*78a0*/  FFMA.FTZ R164, R252, R250, R82 ;  /* 0x000000fafca47223 */ /* 0x001fe40000010052 */
[----:B------:R-:W4:Y:S01]  /*78b0*/  LDL R165, [R1+0x8] ;  /* 0x0000080001a57983 */ /* 0x000f220000100800 */
[----:B------:R-:W0:Y:S03]  /*78c0*/  LDC.64 R2, c[0x0][0x430] ;  /* 0x00010c00ff027b82 */ /* 0x000e260000000a00 */
[----:B------:R-:W2:Y:S01]  /*78d0*/  LDL R252, [R1] ;  /* 0x0000000001fc7983 */ /* 0x000ea20000100800 */
[----:B------:R-:W-:Y:S01]  /*78e0*/  FADD.FTZ R166, R172, -R212 ;  /* 0x800000d4aca67221 */ /* 0x000fe20000010000 */
[----:B------:R-:W-:-:S03]  /*78f0*/  FFMA.FTZ R167, R215, R251, R83 ;  /* 0x000000fbd7a77223 */ /* 0x000fc60000010053 */
[----:B------:R-:W-:Y:S01]  /*7900*/  FMUL.FTZ R166, R213, R166 ;  /* 0x000000a6d5a67220 */ /* 0x000fe20000410000 */
[--C-:B------:R-:W-:Y:S01]  /*7910*/  FADD.FTZ R215, R173, -R212.reuse ;  /* 0x800000d4add77221 */ /* 0x100fe20000010000 */
[----:B------:R-:W-:Y:S01]  /*7920*/  F2FP.BF16.F32.PACK_AB R167, R167, R164 ;  /* 0x000000a4a7a7723e */ /* 0x000fe200000010ff */
[----:B------:R-:W-:Y:S02]  /*7930*/  FADD.FTZ R164, R13, -R212 ;  /* 0x800000d40da47221 */ /* 0x000fe40000010000 */
[C---:B------:R-:W-:Y:S02]  /*7940*/  FMUL.FTZ R215, R213.reuse, R215 ;  /* 0x000000d7d5d77220 */ /* 0x040fe40000410000 */
[----:B------:R-:W-:Y:S02]  /*7950*/  FMUL.FTZ R164, R213, R164 ;  /* 0x000000a4d5a47220 */ /* 0x000fe40000410000 */
[----:B------:R-:W-:Y:S01]  /*7960*/  FFMA.FTZ R215, R215, R248, R80 ;  /* 0x000000f8d7d77223 */ /* 0x000fe20000010050 */
[----:B0-----:R-:W-:-:S04]  /*7970*/  IMAD.WIDE.U32 R2, R14, 0x10, R2 ;  /* 0x000000100e027825 */ /* 0x001fc800078e0002 */
[----:B---3--:R-:W-:Y:S01]  /*7980*/  FFMA.FTZ R164, R164, R4, R77 ;  /* 0x00000004a4a47223 */ /* 0x008fe2000001004d */
[----:B--2---:R-:W-:Y:S01]  /*7990*/  FFMA.FTZ R0, R0, R252, R76 ;  /* 0x000000fc00007223 */ /* 0x004fe2000001004c */
[----:B----4-:R-:W-:Y:S01]  /*79a0*/  FFMA.FTZ R252, R166, R165, R78 ;  /* 0x000000a5a6fc7223 */ /* 0x010fe2000001004e */
[--C-:B------:R-:W-:Y:S01]  /*79b0*/  FADD.FTZ R165, R12, -R212.reuse ;  /* 0x800000d40ca57221 */ /* 0x100fe20000010000 */
[----:B------:R-:W-:-:S03]  /*79c0*/  FADD.FTZ R166, R11, -R212 ;  /* 0x800000d40ba67221 */ /* 0x000fc60000010000 */
[C---:B------:R-:W-:Y:S01]  /*79d0*/  FMUL.FTZ R165, R213.reuse, R165 ;  /* 0x000000a5d5a57220 */ /* 0x040fe20000410000 */
[----:B------:R-:W-:-:S03]  /*79e0*/  FMUL.FTZ R166, R213, R166 ;  /* 0x000000a6d5a67220 */ /* 0x000fc60000410000 */
[----:B------:R-:W-:Y:S01]  /*79f0*/  FFMA.FTZ R165, R165, R5, R79 ;  /* 0x00000005a5a57223 */ /* 0x000fe2000001004f */
[----:B------:R-:W-:Y:S01]  /*7a00*/  FFMA.FTZ R166, R166, R249, R81 ;  /* 0x000000f9a6a67223 */ /* 0x000fe20000010051 */
[----:B------:R-:W-:Y:S01]  /*7a10*/  F2FP.BF16.F32.PACK_AB R164, R164, R0 ;  /* 0x00000000a4a4723e */ /* 0x000fe200000010ff */
[----:B------:R1:W5:Y:S02]  /*7a20*/  LDL.LU R5, [R1+0x40] ;  /* 0x0000400001057983 */ /* 0x0003640000300800 */
[----:B------:R-:W-:Y:S02]  /*7a30*/  F2FP.BF16.F32.PACK_AB R165, R165, R252 ;  /* 0x000000fca5a5723e */ /* 0x000fe400000010ff */
[----:B------:R-:W-:Y:S01]  /*7a40*/  F2FP.BF16.F32.PACK_AB R166, R166, R215 ;  /* 0x000000d7a6a6723e */ /* 0x000fe200000010ff */
[----:B------:R1:W5:Y:S04]  /*7a50*/  LDL.LU R4, [R1+0x3c] ;  /* 0x00003c0001047983 */ /* 0x0003680000300800 */
[----:B------:R1:W5:Y:S04]  /*7a60*/  LDL.LU R0, [R1+0x38] ;  /* 0x0000380001007983 */ /* 0x0003680000300800 */
[----:B------:R0:W-:Y:S04]  /*7a70*/  STG.E.128 desc[UR6][R2.64], R164 ;  /* 0x000000a402007986 */ /* 0x0001e8000c101d06 */
[----:B0-----:R1:W5:Y:S01]  /*7a80*/  LDL.LU.64 R2, [R1+0x30] ;  /* 0x0000300001027983 */ /* 0x0013620000300a00 */
[----:B------:R-:W-:-:S07]  /*7a90*/  IADD3 R14, PT, PT, R14, 0x20, RZ ;  /* 0x000000200e0e7810 */ /* 0x000fce0007ffe0ff */
.L_x_6621:
[----:B------:R-:W-:Y:S05]  /*7aa0*/  BSYNC.RECONVERGENT B0 ;  /* 0x0000000000007941 */ /* 0x000fea0003800200 */
.L_x_6620:
[----:B------:R-:W-:Y:S01]  /*7ab0*/  ISETP.GE.U32.AND P1, PT, R15, 0x40, PT ;  /* 0x000000400f00780c */ /* 0x000fe20003f26070 */
[----:B------:R-:W-:-:S12]  /*7ac0*/  BSSY.RECONVERGENT B0, `(.L_x_6622) ;  /* 0x000003f000007945 */ /* 0x000fd80003800200 */
[----:B------:R-:W-:Y:S05]  /*7ad0*/  @!P1 BRA `(.L_x_6623) ;  /* 0x0000000000f49947 */ /* 0x000fea0003800000 */
[--C-:B0-----:R-:W-:Y:S01]  /*7ae0*/  FADD.FTZ R165, R25, -R212.reuse ;  /* 0x800000d419a57221 */ /* 0x101fe20000010000 */
[--C-:B------:R-:W-:Y:S01]  /*7af0*/  FADD.FTZ R164, R10, -R212.reuse ;  /* 0x800000d40aa47221 */ /* 0x100fe20000010000 */
[----:B-----5:R0:W-:Y:S01]  /*7b00*/  STL [R1+0x38], R0 ;  /* 0x0000380001007387 */ /* 0x0201e20000100800 */
[--C-:B------:R-:W-:Y:S02]  /*7b10*/  FADD.FTZ R167, R8, -R212.reuse ;  /* 0x800000d408a77221 */ /* 0x100fe40000010000 */
[C---:B------:R-:W-:Y:S01]  /*7b20*/  FMUL.FTZ R166, R213.reuse, R164 ;  /* 0x000000a4d5a67220 */ /* 0x040fe20000410000 */
[----:B------:R2:W-:Y:S01]  /*7b30*/  STL.64 [R1+0x30], R2 ;  /* 0x0000300201007387 */ /* 0x0005e20000100a00 */
[----:B0-----:R-:W-:Y:S02]  /*7b40*/  FMUL.FTZ R0, R213, R165 ;  /* 0x000000a5d5007220 */ /* 0x001fe40000410000 */
[----:B------:R-:W-:Y:S01]  /*7b50*/  FFMA.FTZ R165, R166, R245, R125 ;  /* 0x000000f5a6a57223 */ /* 0x000fe2000001007d */
[----:B------:R-:W-:Y:S01]  /*7b60*/  FADD.FTZ R166, R9, -R212 ;  /* 0x800000d409a67221 */ /* 0x000fe20000010000 */
[C---:B------:R-:W-:Y:S01]  /*7b70*/  FFMA.FTZ R164, R0.reuse, R244, R124 ;  /* 0x000000f400a47223 */ /* 0x040fe2000001007c */
[----:B------:R-:W-:-:S02]  /*7b80*/  FFMA.FTZ R0, R0, R236, R84 ;  /* 0x000000ec00007223 */ /* 0x000fc40000010054 */
[C---:B------:R-:W-:Y:S01]  /*7b90*/  FMUL.FTZ R215, R213.reuse, R166 ;  /* 0x000000a6d5d77220 */ /* 0x040fe20000410000 */
[----:B--2---:R-:W-:Y:S01]  /*7ba0*/  FMUL.FTZ R2, R213, R167 ;  /* 0x000000a7d5027220 */ /* 0x004fe20000410000 */
[----:B------:R-:W-:Y:S01]  /*7bb0*/  F2FP.BF16.F32.PACK_AB R164, R165, R164 ;  /* 0x000000a4a5a4723e */ /* 0x000fe200000010ff */
[--C-:B------:R-:W-:Y:S02]  /*7bc0*/  FADD.FTZ R165, R171, -R212.reuse ;  /* 0x800000d4aba57221 */ /* 0x100fe40000010000 */
[----:B------:R-:W-:Y:S02]  /*7bd0*/  FFMA.FTZ R167, R2, R241, R129 ;  /* 0x000000f102a77223 */ /* 0x000fe40000010081 */
[----:B------:R-:W-:Y:S01]  /*7be0*/  FMUL.FTZ R252, R213, R165 ;  /* 0x000000a5d5fc7220 */ /* 0x000fe20000410000 */
[----:B------:R-:W-:-:S03]  /*7bf0*/  FADD.FTZ R165, R175, -R212 ;  /* 0x800000d4afa57221 */ /* 0x000fc60000010000 */
[----:B------:R-:W-:Y:S01]  /*7c00*/  FFMA.FTZ R166, R252, R246, R126 ;  /* 0x000000f6fca67223 */ /* 0x000fe2000001007e */
[----:B------:R-:W-:Y:S01]  /*7c10*/  FMUL.FTZ R3, R213, R165 ;  /* 0x000000a5d5037220 */ /* 0x000fe20000410000 */
[----:B------:R-:W-:-:S03]  /*7c20*/  FFMA.FTZ R165, R215, R247, R127 ;  /* 0x000000f7d7a57223 */ /* 0x000fc6000001007f */
[----:B------:R-:W-:Y:S02]  /*7c30*/  FFMA.FTZ R215, R3, R240, R128 ;  /* 0x000000f003d77223 */ /* 0x000fe40000010080 */
[----:B------:R-:W-:-:S03]  /*7c40*/  F2FP.BF16.F32.PACK_AB R165, R165, R166 ;  /* 0x000000a6a5a5723e */ /* 0x000fc600000010ff */
        /* <DEDUP_REMOVED lines=11> */
[----:B0-----:R-:W0:Y:S01]  /*7d00*/  LDC.64 R2, c[0x0][0x430] ;  /* 0x00010c00ff027b82 */ /* 0x001e220000000a00 */
[----:B------:R-:W-:Y:S01]  /*7d10*/  FADD.FTZ R166, R171, -R212 ;  /* 0x800000d4aba67221 */ /* 0x000fe20000010000 */
[----:B------:R-:W-:Y:S01]  /*7d20*/  FFMA.FTZ R164, R252, R234, R90 ;  /* 0x000000eafca47223 */ /* 0x000fe2000001005a */
[----:B------:R-:W-:Y:S01]  /*7d30*/  FFMA.FTZ R167, R215, R235, R91 ;  /* 0x000000ebd7a77223 */ /* 0x000fe2000001005b */
[--C-:B------:R-:W-:Y:S01]  /*7d40*/  FADD.FTZ R165, R9, -R212.reuse ;  /* 0x800000d409a57221 */ /* 0x100fe20000010000 */
[----:B------:R-:W-:Y:S01]  /*7d50*/  FMUL.FTZ R166, R213, R166 ;  /* 0x000000a6d5a67220 */ /* 0x000fe20000410000 */
[----:B------:R-:W-:Y:S02]  /*7d60*/  FADD.FTZ R215, R175, -R212 ;  /* 0x800000d4afd77221 */ /* 0x000fe40000010000 */
[----:B------:R-:W-:Y:S01]  /*7d70*/  F2FP.BF16.F32.PACK_AB R167, R167, R164 ;  /* 0x000000a4a7a7723e */ /* 0x000fe200000010ff */
[----:B------:R-:W-:Y:S01]  /*7d80*/  FFMA.FTZ R252, R166, R238, R86 ;  /* 0x000000eea6fc7223 */ /* 0x000fe20000010056 */
[--C-:B------:R-:W-:Y:S01]  /*7d90*/  FADD.FTZ R164, R10, -R212.reuse ;  /* 0x800000d40aa47221 */ /* 0x100fe20000010000 */
[----:B------:R-:W-:Y:S01]  /*7da0*/  FADD.FTZ R166, R8, -R212 ;  /* 0x800000d408a67221 */ /* 0x000fe20000010000 */
[C---:B------:R-:W-:Y:S01]  /*7db0*/  FMUL.FTZ R215, R213.reuse, R215 ;  /* 0x000000d7d5d77220 */ /* 0x040fe20000410000 */
[C---:B------:R-:W-:Y:S01]  /*7dc0*/  FMUL.FTZ R165, R213.reuse, R165 ;  /* 0x000000a5d5a57220 */ /* 0x040fe20000410000 */
[C---:B------:R-:W-:Y:S01]  /*7dd0*/  FMUL.FTZ R164, R213.reuse, R164 ;  /* 0x000000a4d5a47220 */ /* 0x040fe20000410000 */
[----:B------:R-:W-:Y:S01]  /*7de0*/  FMUL.FTZ R166, R213, R166 ;  /* 0x000000a6d5a67220 */ /* 0x000fe20000410000 */
[----:B------:R-:W-:Y:S01]  /*7df0*/  FFMA.FTZ R215, R215, R232, R88 ;  /* 0x000000e8d7d77223 */ /* 0x000fe20000010058 */
[----:B------:R-:W-:Y:S01]  /*7e00*/  FFMA.FTZ R165, R165, R239, R87 ;  /* 0x000000efa5a57223 */ /* 0x000fe20000010057 */
[----:B------:R-:W-:Y:S01]  /*7e10*/  FFMA.FTZ R164, R164, R237, R85 ;  /* 0x000000eda4a47223 */ /* 0x000fe20000010055 */
[----:B------:R-:W-:-:S03]  /*7e20*/  FFMA.FTZ R166, R166, R233, R89 ;  /* 0x000000e9a6a67223 */ /* 0x000fc60000010059 */
[----:B------:R-:W-:Y:S02]  /*7e30*/  F2FP.BF16.F32.PACK_AB R165, R165, R252 ;  /* 0x000000fca5a5723e */ /* 0x000fe400000010ff */
[----:B------:R-:W-:Y:S01]  /*7e40*/  F2FP.BF16.F32.PACK_AB R166, R166, R215 ;  /* 0x000000d7a6a6723e */ /* 0x000fe200000010ff */
[----:B0-----:R-:W-:Y:S01]  /*7e50*/  IMAD.WIDE.U32 R2, R14, 0x10, R2 ;  /* 0x000000100e027825 */ /* 0x001fe200078e0002 */
[----:B------:R-:W-:Y:S02]  /*7e60*/  F2FP.BF16.F32.PACK_AB R164, R164, R0 ;  /* 0x00000000a4a4723e */ /* 0x000fe400000010ff */
[----:B------:R2:W5:Y:S04]  /*7e70*/  LDL.LU R0, [R1+0x38] ;  /* 0x0000380001007983 */ /* 0x0005680000300800 */
[----:B------:R0:W-:Y:S04]  /*7e80*/  STG.E.128 desc[UR6][R2.64], R164 ;  /* 0x000000a402007986 */ /* 0x0001e8000c101d06 */
[----:B0-----:R2:W5:Y:S01]  /*7e90*/  LDL.LU.64 R2, [R1+0x30] ;  /* 0x0000300001027983 */ /* 0x0015620000300a00 */
[----:B------:R-:W-:-:S07]  /*7ea0*/  IADD3 R14, PT, PT, R14, 0x20, RZ ;  /* 0x000000200e0e7810 */ /* 0x000fce0007ffe0ff */
.L_x_6623:
[----:B------:R-:W-:Y:S05]  /*7eb0*/  BSYNC.RECONVERGENT B0 ;  /* 0x0000000000007941 */ /* 0x000fea0003800200 */
.L_x_6622:
[----:B------:R-:W-:Y:S01]  /*7ec0*/  ISETP.GE.U32.AND P1, PT, R15, 0x60, PT ;  /* 0x000000600f00780c */ /* 0x000fe20003f26070 */
[----:B------:R-:W-:-:S12]  /*7ed0*/  BSSY.RECONVERGENT B0, `(.L_x_6624) ;  /* 0x000003f000007945 */ /* 0x000fd80003800200 */
[----:B------:R-:W-:Y:S05]  /*7ee0*/  @!P1 BRA `(.L_x_6625) ;  /* 0x0000000000f49947 */ /* 0x000fea0003800000 */
[--C-:B0-----:R-:W-:Y:S01]  /*7ef0*/  FADD.FTZ R165, R24, -R212.reuse ;  /* 0x800000d418a57221 */ /* 0x101fe20000010000 */
[--C-:B-----5:R-:W-:Y:S01]  /*7f00*/  FADD.FTZ R164, R6, -R212.reuse ;  /* 0x800000d406a47221 */ /* 0x120fe20000010000 */
[----:B------:R0:W-:Y:S01]  /*7f10*/  STL [R1+0x38], R0 ;  /* 0x0000380001007387 */ /* 0x0001e20000100800 */
        /* <DEDUP_REMOVED lines=9> */
[----:B---3--:R-:W-:Y:S01]  /*7fb0*/  FMUL.FTZ R2, R213, R167 ;  /* 0x000000a7d5027220 */ /* 0x008fe20000410000 */
        /* <DEDUP_REMOVED lines=48> */
.L_x_6625:
[----:B------:R-:W-:Y:S05]  /*82c0*/  BSYNC.RECONVERGENT B0 ;  /* 0x0000000000007941 */ /* 0x000fea0003800200 */
.L_x_6624:
        /* <DEDUP_REMOVED lines=15> */
[----:B----4-:R-:W-:Y:S01]  /*83c0*/  FMUL.FTZ R4, R213, R167 ;  /* 0x000000a7d5047220 */ /* 0x010fe20000410000 */
        /* <DEDUP_REMOVED lines=47> */
[----:B------:R-:W-:-:S07]  /*86c0*/  VIADD R14, R14, 0x20 ;  /* 0x000000200e0e7836 */ /* 0x000fce0000000000 */
.L_x_6627:
[----:B------:R-:W-:Y:S05]  /*86d0*/  BSYNC.RECONVERGENT B0 ;  /* 0x0000000000007941 */ /* 0x000fea0003800200 */
.L_x_6626:
        /* <DEDUP_REMOVED lines=15> */
[----:B-1----:R-:W-:Y:S01]  /*87d0*/  FMUL.FTZ R2, R213, R167 ;  /* 0x000000a7d5027220 */ /* 0x002fe20000410000 */
        /* <DEDUP_REMOVED lines=46> */
[----:B-1----:R0:W5:Y:S01]  /*8ac0*/  LDL.LU.64 R2, [R1+0x30] ;  /* 0x0000300001027983 */ /* 0x0021620000300a00 */
[----:B------:R-:W-:-:S07]  /*8ad0*/  IADD3 R14, PT, PT, R14, 0x20, RZ ;  /* 0x000000200e0e7810 */ /* 0x000fce0007ffe0ff */
.L_x_6629:
[----:B------:R-:W-:Y:S05]  /*8ae0*/  BSYNC.RECONVERGENT B0 ;  /* 0x0000000000007941 */ /* 0x000fea0003800200 */
.L_x_6628:
[----:B------:R-:W-:Y:S01]  /*8af0*/  ISETP.GE.U32.AND P1, PT, R15, 0xc0, PT ;  /* 0x000000c00f00780c */ /* 0x000fe20003f26070 */
[----:B------:R-:W-:-:S12]  /*8b00*/  BSSY.RECONVERGENT B0, `(.L_x_6630) ;  /* 0x000003c000007945 */ /* 0x000fd80003800200 */
[----:B------:R-:W-:Y:S05]  /*8b10*/  @!P1 BRA `(.L_x_6631) ;  /* 0x0000000000e89947 */ /* 0x000fea0003800000 */
[----:B-----5:R1:W-:Y:S01]  /*8b20*/  STL [R1+0x44], R6 ;  /* 0x0000440601007387 */ /* 0x0203e20000100800 */
[--C-:B0-----:R-:W-:Y:S01]  /*8b30*/  FADD.FTZ R165, R27, -R212.reuse ;  /* 0x800000d41ba57221 */ /* 0x101fe20000010000 */
[--C-:B------:R-:W-:Y:S01]  /*8b40*/  FADD.FTZ R164, R19, -R212.reuse ;  /* 0x800000d413a47221 */ /* 0x100fe20000010000 */
[----:B------:R-:W-:Y:S01]  /*8b50*/  FADD.FTZ R166, R28, -R212 ;  /* 0x800000d41ca67221 */ /* 0x000fe20000010000 */
[----:B------:R0:W-:Y:S04]  /*8b60*/  STL [R1+0x40], R5 ;  /* 0x0000400501007387 */ /* 0x0001e80000100800 */
[----:B------:R-:W-:Y:S01]  /*8b70*/  STL [R1+0x3c], R4 ;  /* 0x00003c0401007387 */ /* 0x000fe20000100800 */
[----:B-1----:R-:W-:-:S03]  /*8b80*/  FMUL.FTZ R6, R213, R165 ;  /* 0x000000a5d5067220 */ /* 0x002fc60000410000 */
[----:B------:R1:W-:Y:S01]  /*8b90*/  STL [R1+0x38], R3 ;  /* 0x0000380301007387 */ /* 0x0003e20000100800 */
[----:B0-----:R-:W-:Y:S01]  /*8ba0*/  FMUL.FTZ R5, R213, R166 ;  /* 0x000000a6d5057220 */ /* 0x001fe20000410000 */
[----:B------:R-:W-:Y:S02]  /*8bb0*/  FADD.FTZ R166, R21, -R212 ;  /* 0x800000d415a67221 */ /* 0x000fe40000010000 */
[----:B------:R-:W-:Y:S01]  /*8bc0*/  STL [R1+0x34], R2 ;  /* 0x0000340201007387 */ /* 0x000fe20000100800 */
[----:B------:R-:W-:-:S03]  /*8bd0*/  FFMA.FTZ R215, R5, R66, R54 ;  /* 0x0000004205d77223 */ /* 0x000fc60000010036 */
[----:B------:R0:W-:Y:S01]  /*8be0*/  STL [R1+0x30], R0 ;  /* 0x0000300001007387 */ /* 0x0001e20000100800 */
[----:B-1----:R-:W-:-:S04]  /*8bf0*/  FMUL.FTZ R3, R213, R166 ;  /* 0x000000a6d5037220 */ /* 0x002fc80000410000 */
[----:B------:R-:W-:Y:S01]  /*8c00*/  FFMA.FTZ R166, R3, R61, R57 ;  /* 0x0000003d03a67223 */ /* 0x000fe20000010039 */
[----:B0-----:R-:W-:Y:S01]  /*8c10*/  FMUL.FTZ R0, R213, R164 ;  /* 0x000000a4d5007220 */ /* 0x001fe20000410000 */
[----:B------:R-:W-:-:S03]  /*8c20*/  FFMA.FTZ R164, R6, R64, R52 ;  /* 0x0000004006a47223 */ /* 0x000fc60000010034 */
[----:B------:R-:W-:-:S05]  /*8c30*/  FFMA.FTZ R165, R0, R65, R53 ;  /* 0x0000004100a57223 */ /* 0x000fca0000010035 */
[----:B------:R-:W-:Y:S01]  /*8c40*/  F2FP.BF16.F32.PACK_AB R164, R165, R164 ;  /* 0x000000a4a5a4723e */ /* 0x000fe200000010ff */
[----:B------:R-:W-:-:S04]  /*8c50*/  FADD.FTZ R165, R20, -R212 ;  /* 0x800000d414a57221 */ /* 0x000fc80000010000 */
[----:B------:R-:W-:Y:S01]  /*8c60*/  FMUL.FTZ R2, R213, R165 ;  /* 0x000000a5d5027220 */ /* 0x000fe20000410000 */
[----:B------:R-:W-:-:S03]  /*8c70*/  FADD.FTZ R165, R30, -R212 ;  /* 0x800000d41ea57221 */ /* 0x000fc60000010000 */
[----:B------:R-:W-:Y:S01]  /*8c80*/  FFMA.FTZ R167, R2, R67, R55 ;  /* 0x0000004302a77223 */ /* 0x000fe20000010037 */
[----:B------:R-:W-:-:S04]  /*8c90*/  FMUL.FTZ R4, R213, R165 ;  /* 0x000000a5d5047220 */ /* 0x000fc80000410000 */
[----:B------:R-:W-:Y:S01]  /*8ca0*/  F2FP.BF16.F32.PACK_AB R165, R167, R215 ;  /* 0x000000d7a7a5723e */ /* 0x000fe200000010ff */
[----:B------:R-:W-:Y:S01]  /*8cb0*/  FFMA.FTZ R167, R4, R60, R56 ;  /* 0x0000003c04a77223 */ /* 0x000fe20000010038 */
[----:B------:R-:W-:-:S04]  /*8cc0*/  FADD.FTZ R215, R29, -R212 ;  /* 0x800000d41dd77221 */ /* 0x000fc80000010000 */
[----:B------:R-:W-:Y:S01]  /*8cd0*/  F2FP.BF16.F32.PACK_AB R166, R166, R167 ;  /* 0x000000a7a6a6723e */ /* 0x000fe200000010ff */
[----:B------:R-:W-:Y:S01]  /*8ce0*/  FADD.FTZ R167, R31, -R212 ;  /* 0x800000d41fa77221 */ /* 0x000fe20000010000 */
[----:B------:R-:W-:-:S03]  /*8cf0*/  FMUL.FTZ R215, R213, R215 ;  /* 0x000000d7d5d77220 */ /* 0x000fc60000410000 */
[----:B------:R-:W-:Y:S01]  /*8d00*/  FMUL.FTZ R252, R213, R167 ;  /* 0x000000a7d5fc7220 */ /* 0x000fe20000410000 */
[----:B------:R-:W-:-:S03]  /*8d10*/  FFMA.FTZ R212, R215, R62, R58 ;  /* 0x0000003ed7d47223 */ /* 0x000fc6000001003a */
[----:B------:R-:W-:-:S05]  /*8d20*/  FFMA.FTZ R167, R252, R63, R59 ;  /* 0x0000003ffca77223 */ /* 0x000fca000001003b */
[----:B------:R-:W-:Y:S02]  /*8d30*/  F2FP.BF16.F32.PACK_AB R167, R167, R212 ;  /* 0x000000d4a7a7723e */ /* 0x000fe400000010ff */
[----:B------:R-:W0:Y:S02]  /*8d40*/  LDC.64 R212, c[0x0][0x428] ;  /* 0x00010a00ffd47b82 */ /* 0x000e240000000a00 */
[----:B0-----:R-:W-:-:S05]  /*8d50*/  IMAD.WIDE.U32 R212, R14, 0x10, R212 ;  /* 0x000000100ed47825 */ /* 0x001fca00078e00d4 */
[----:B------:R0:W-:Y:S02]  /*8d60*/  STG.E.128 desc[UR6][R212.64], R164 ;  /* 0x000000a4d4007986 */ /* 0x0001e4000c101d06 */
[----:B0-----:R-:W-:Y:S01]  /*8d70*/  FFMA.FTZ R167, R215, R70, R50 ;  /* 0x00000046d7a77223 */ /* 0x001fe20000010032 */
[----:B------:R-:W-:Y:S01]  /*8d80*/  FFMA.FTZ R164, R252, R71, R51 ;  /* 0x00000047fca47223 */ /* 0x000fe20000010033 */
[----:B------:R-:W-:Y:S01]  /*8d90*/  FFMA.FTZ R215, R6, R72, R44 ;  /* 0x0000004806d77223 */ /* 0x000fe2000001002c */
[----:B------:R-:W-:Y:S01]  /*8da0*/  FFMA.FTZ R165, R5, R74, R46 ;  /* 0x0000004a05a57223 */ /* 0x000fe2000001002e */
[----:B------:R0:W5:Y:S01]  /*8db0*/  LDL.LU R6, [R1+0x44] ;  /* 0x0000440001067983 */ /* 0x0001620000300800 */
[----:B------:R-:W-:Y:S01]  /*8dc0*/  FFMA.FTZ R166, R4, R68, R48 ;  /* 0x0000004404a67223 */ /* 0x000fe20000010030 */
[----:B------:R-:W-:Y:S01]  /*8dd0*/  F2FP.BF16.F32.PACK_AB R167, R164, R167 ;  /* 0x000000a7a4a7723e */ /* 0x000fe200000010ff */
[----:B------:R-:W-:Y:S01]  /*8de0*/  FFMA.FTZ R164, R3, R69, R49 ;  /* 0x0000004503a47223 */ /* 0x000fe20000010031 */
[----:B------:R0:W5:Y:S01]  /*8df0*/  LDL.LU R5, [R1+0x40] ;  /* 0x0000400001057983 */ /* 0x0001620000300800 */
[----:B------:R-:W-:Y:S01]  /*8e00*/  FFMA.FTZ R212, R2, R75, R47 ;  /* 0x0000004b02d47223 */ /* 0x000fe2000001002f */
[----:B------:R-:W-:-:S02]  /*8e10*/  FFMA.FTZ R213, R0, R73, R45 ;  /* 0x0000004900d57223 */ /* 0x000fc4000001002d */
[----:B------:R0:W5:Y:S04]  /*8e20*/  LDL.LU R4, [R1+0x3c] ;  /* 0x00003c0001047983 */ /* 0x0001680000300800 */
[----:B------:R0:W5:Y:S04]  /*8e30*/  LDL.LU R3, [R1+0x38] ;  /* 0x0000380001037983 */ /* 0x0001680000300800 */
[----:B------:R0:W5:Y:S04]  /*8e40*/  LDL.LU R2, [R1+0x34] ;  /* 0x0000340001027983 */ /* 0x0001680000300800 */
[----:B------:R0:W5:Y:S01]  /*8e50*/  LDL.LU R0, [R1+0x30] ;  /* 0x0000300001007983 */ /* 0x0001620000300800 */
[----:B------:R-:W-:-:S02]  /*8e60*/  F2FP.BF16.F32.PACK_AB R166, R164, R166 ;  /* 0x000000a6a4a6723e */ /* 0x000fc400000010ff */
[----:B------:R-:W-:Y:S02]  /*8e70*/  F2FP.BF16.F32.PACK_AB R165, R212, R165 ;  /* 0x000000a5d4a5723e */ /* 0x000fe400000010ff */
[----:B------:R-:W-:Y:S02]  /*8e80*/  F2FP.BF16.F32.PACK_AB R164, R213, R215 ;  /* 0x000000d7d5a4723e */ /* 0x000fe400000010ff */
[----:B------:R-:W1:Y:S02]  /*8e90*/  LDC.64 R212, c[0x0][0x430] ;  /* 0x00010c00ffd47b82 */ /* 0x000e640000000a00 */
[----:B-1----:R-:W-:-:S05]  /*8ea0*/  IMAD.WIDE.U32 R212, R14, 0x10, R212 ;  /* 0x000000100ed47825 */ /* 0x002fca00078e00d4 */
[----:B------:R0:W-:Y:S02]  /*8eb0*/  STG.E.128 desc[UR6][R212.64], R164 ;  /* 0x000000a4d4007986 */ /* 0x0001e4000c101d06 */
.L_x_6631:
[----:B------:R-:W-:Y:S05]  /*8ec0*/  BSYNC.RECONVERGENT B0 ;  /* 0x0000000000007941 */ /* 0x000fea0003800200 */
.L_x_6630:
[----:B0-----:R-:W0:Y:S02]  /*8ed0*/  LDC.64 R164, c[0x0][0x380] ;  /* 0x0000e000ffa47b82 */ /* 0x001e240000000a00 */
[----:B0-----:R-:W-:-:S04]  /*8ee0*/  LEA R214, R164, R214, 0x2 ;  /* 0x000000d6a4d67211 */ /* 0x001fc800078e10ff */
[----:B------:R-:W-:-:S13]  /*8ef0*/  ISETP.GE.AND P1, PT, R214, R165, PT ;  /* 0x000000a5d600720c */ /* 0x000fda0003f26270 */
[----:B------:R-:W-:Y:S05]  /*8f00*/  @!P1 BRA `(.L_x_6632) ;  /* 0xffffff9400f49947 */ /* 0x000fea000383ffff */
[----:B------:R-:W-:Y:S05]  /*8f10*/  EXIT ;  /* 0x000000000000794d */ /* 0x000fea0003800000 */
.L_x_6619:
[----:B------:R-:W-:Y:S01]  /*8f20*/  HFMA2 R165, -RZ, RZ, 0, 1.847743988037109375e-06 ;  /* 0x0000001fffa57431 */ /* 0x000fe200000001ff */
[----:B------:R-:W-:Y:S01]  /*8f30*/  BSSY B0, `(.L_x_6633) ;  /* 0x0000007000007945 */ /* 0x000fe20003800000 */
[----:B------:R-:W-:Y:S01]  /*8f40*/  MOV R213, R167 ;  /* 0x000000a700d57202 */ /* 0x000fe20000000f00 */
[----:B------:R-:W-:Y:S01]  /*8f50*/  IMAD.MOV.U32 R166, RZ, RZ, 0x1 ;  /* 0x00000001ffa67424 */ /* 0x000fe200078e00ff */
[----:B------:R-:W-:-:S07]  /*8f60*/  MOV R164, 0xffffffff ;  /* 0xffffffff00a47802 */ /* 0x000fce0000000f00 */
[----:B-----5:R-:W-:Y:S05]  /*8f70*/  WARPSYNC.COLLECTIVE R164, `(.L_x_6634) ;  /* 0x00000000a4087348 */ /* 0x020fea0003c00000 */
[----:B------:R0:W1:Y:S02]  /*8f80*/  SHFL.BFLY P6, R164, R213, R166, R165 ;  /* 0x0c0000a6d5a47389 */ /* 0x00006400000c00a5 */
[----:B01---5:R-:W-:Y:S05]  /*8f90*/  ENDCOLLECTIVE ;  /* 0x000000000000791b */ /* 0x023fea0003800000 */
.L_x_6634:
[----:B------:R-:W-:Y:S05]  /*8fa0*/  BSYNC B0 ;  /* 0x0000000000007941 */ /* 0x000fea0003800000 */
.L_x_6633:
[----:B------:R-:W-:Y:S01]  /*8fb0*/  FADD.FTZ R167, R167, R164 ;  /* 0x000000a4a7a77221 */ /* 0x000fe20000010000 */
[----:B------:R-:W-:Y:S01]  /*8fc0*/  HFMA2 R165, -RZ, RZ, 0, 1.847743988037109375e-06 ;  /* 0x0000001fffa57431 */ /* 0x000fe200000001ff */
[----:B------:R-:W-:Y:S01]  /*8fd0*/  MOV R164, 0xffffffff ;  /* 0xffffffff00a47802 */ /* 0x000fe20000000f00 */
[----:B------:R-:W-:Y:S01]  /*8fe0*/  IMAD.MOV.U32 R166, RZ, RZ, 0x2 ;  /* 0x00000002ffa67424 */ /* 0x000fe200078e00ff */
[----:B------:R-:W0:Y:S01]  /*8ff0*/  LDC R215, c[0x0][0x400] ;  /* 0x00010000ffd77b82 */ /* 0x000e220000000800 */
[----:B------:R-:W-:-:S07]  /*9000*/  MOV R213, R167 ;  /* 0x000000a700d57202 */ /* 0x000fce0000000f00 */
[----:B0-----:R-:W-:Y:S05]  /*9010*/  WARPSYNC.COLLECTIVE R164, `(.L_x_6635) ;  /* 0x00000000a4087348 */ /* 0x001fea0003c00000 */
[----:B------:R1:W2:Y:S02]  /*9020*/  SHFL.BFLY P6, R164, R213, R166, R165 ;  /* 0x0c0000a6d5a47389 */ /* 0x0002a400000c00a5 */
[----:B012---:R-:W-:Y:S05]  /*9030*/  ENDCOLLECTIVE ;  /* 0x000000000000791b */ /* 0x007fea0003800000 */
.L_x_6635:
[----:B------:R-:W-:Y:S02]  /*9040*/  IMAD.MOV.U32 R166, RZ, RZ, 0x4 ;  /* 0x00000004ffa67424 */ /* 0x000fe400078e00ff */
[----:B------:R-:W-:Y:S01]  /*9050*/  FADD.FTZ R167, R167, R164 ;  /* 0x000000a4a7a77221 */ /* 0x000fe20000010000 */
[----:B------:R-:W-:-:S04]  /*9060*/  MOV R164, 0xffffffff ;  /* 0xffffffff00a47802 */ /* 0x000fc80000000f00 */
[----:B------:R-:W-:-:S07]  /*9070*/  MOV R213, R167 ;  /* 0x000000a700d57202 */ /* 0x000fce0000000f00 */
[----:B------:R-:W-:Y:S05]  /*9080*/  WARPSYNC.COLLECTIVE R164, `(.L_x_6636) ;  /* 0x00000000a4087348 */ /* 0x000fea0003c00000 */
[----:B------:R0:W1:Y:S02]  /*9090*/  SHFL.BFLY P6, R164, R213, R166, R165 ;  /* 0x0c0000a6d5a47389 */ /* 0x00006400000c00a5 */
[----:B01----:R-:W-:Y:S05]  /*90a0*/  ENDCOLLECTIVE ;  /* 0x000000000000791b */ /* 0x003fea0003800000 */
.L_x_6636:
[----:B------:R-:W-:Y:S02]  /*90b0*/  HFMA2 R166, -RZ, RZ, 0, 4.76837158203125e-07 ;  /* 0x00000008ffa67431 */ /* 0x000fe400000001ff */
[----:B------:R-:W-:Y:S01]  /*90c0*/  FADD.FTZ R167, R167, R164 ;  /* 0x000000a4a7a77221 */ /* 0x000fe20000010000 */
[----:B------:R-:W-:-:S04]  /*90d0*/  IMAD.MOV.U32 R164, RZ, RZ, -0x1 ;  /* 0xffffffffffa47424 */ /* 0x000fc800078e00ff */
[----:B------:R-:W-:-:S07]  /*90e0*/  MOV R213, R167 ;  /* 0x000000a700d57202 */ /* 0x000fce0000000f00 */
[----:B------:R-:W-:Y:S05]  /*90f0*/  WARPSYNC.COLLECTIVE R164, `(.L_x_6637) ;  /* 0x00000000a4087348 */ /* 0x000fea0003c00000 */
[----:B------:R0:W1:Y:S02]  /*9100*/  SHFL.BFLY P6, R164, R213, R166, R165 ;  /* 0x0c0000a6d5a47389 */ /* 0x00006400000c00a5 */
[----:B01----:R-:W-:Y:S05]  /*9110*/  ENDCOLLECTIVE ;  /* 0x000000000000791b */ /* 0x003fea0003800000 */
.L_x_6637:
[----:B------:R-:W-:Y:S02]  /*9120*/  HFMA2 R166, -RZ, RZ, 0, 9.5367431640625e-07 ;  /* 0x00000010ffa67431 */ /* 0x000fe400000001ff */
[----:B------:R-:W-:Y:S01]  /*9130*/  FADD.FTZ R167, R167, R164 ;  /* 0x000000a4a7a77221 */ /* 0x000fe20000010000 */
[----:B------:R-:W-:-:S04]  /*9140*/  MOV R164, 0xffffffff ;  /* 0xffffffff00a47802 */ /* 0x000fc80000000f00 */
[----:B------:R-:W-:-:S07]  /*9150*/  MOV R213, R167 ;  /* 0x000000a700d57202 */ /* 0x000fce0000000f00 */
[----:B------:R-:W-:Y:S05]  /*9160*/  WARPSYNC.COLLECTIVE R164, `(.L_x_6638) ;  /* 0x00000000a4087348 */ /* 0x000fea0003c00000 */
[----:B------:R0:W1:Y:S02]  /*9170*/  SHFL.BFLY P6, R164, R213, R166, R165 ;  /* 0x0c0000a6d5a47389 */ /* 0x00006400000c00a5 */
[----:B01----:R-:W-:Y:S05]  /*9180*/  ENDCOLLECTIVE ;  /* 0x000000000000791b */ /* 0x003fea0003800000 */
.L_x_6638:
[----:B------:R-:W-:Y:S02]  /*9190*/  HFMA2 R166, -RZ, RZ, 0, 5.9604644775390625e-08 ;  /* 0x00000001ffa67431 */ /* 0x000fe400000001ff */
        /* <DEDUP_REMOVED lines=100> */
[----:B------:R-:W-:Y:S01]  /*97e0*/  MOV R165, 0x1f ;  /* 0x0000001f00a57802 */ /* 0x000fe20000000f00 */
[----:B------:R-:W-:-:S07]  /*97f0*/  IMAD.MOV.U32 R213, RZ, RZ, R212 ;  /* 0x000000ffffd57224 */ /* 0x000fce00078e00d4 */
[----:B------:R-:W-:Y:S05]  /*9800*/  WARPSYNC.COLLECTIVE R164, `(.L_x_6639) ;  /* 0x00000000a4087348 */ /* 0x000fea0003c00000 */
[----:B------:R0:W1:Y:S02]  /*9810*/  SHFL.BFLY P6, R164, R213, R166, R165 ;  /* 0x0c0000a6d5a47389 */ /* 0x00006400000c00a5 */
[----:B01----:R-:W-:Y:S05]  /*9820*/  ENDCOLLECTIVE ;  /* 0x000000000000791b */ /* 0x003fea0003800000 */
.L_x_6639:
[----:B------:R-:W-:Y:S02]  /*9830*/  HFMA2 R166, -RZ, RZ, 0, 1.1920928955078125e-07 ;  /* 0x00000002ffa67431 */ /* 0x000fe400000001ff */
[----:B------:R-:W-:Y:S01]  /*9840*/  FADD.FTZ R212, R212, R164 ;  /* 0x000000a4d4d47221 */ /* 0x000fe20000010000 */
[----:B------:R-:W-:-:S03]  /*9850*/  MOV R164, 0xffffffff ;  /* 0xffffffff00a47802 */ /* 0x000fc60000000f00 */
[----:B------:R-:W-:-:S07]  /*9860*/  IMAD.MOV.U32 R213, RZ, RZ, R212 ;  /* 0x000000ffffd57224 */ /* 0x000fce00078e00d4 */
[----:B------:R-:W-:Y:S05]  /*9870*/  WARPSYNC.COLLECTIVE R164, `(.L_x_6640) ;  /* 0x00000000a4087348 */ /* 0x000fea0003c00000 */
[----:B------:R0:W1:Y:S02]  /*9880*/  SHFL.BFLY P6, R164, R213, R166, R165 ;  /* 0x0c0000a6d5a47389 */ /* 0x00006400000c00a5 */
[----:B01----:R-:W-:Y:S05]  /*9890*/  ENDCOLLECTIVE ;  /* 0x000000000000791b */ /* 0x003fea0003800000 */
.L_x_6640:
[----:B------:R-:W-:Y:S02]  /*98a0*/  IMAD.MOV.U32 R166, RZ, RZ, 0x4 ;  /* 0x00000004ffa67424 */ /* 0x000fe400078e00ff */
[----:B------:R-:W-:Y:S01]  /*98b0*/  FADD.FTZ R212, R212, R164 ;  /* 0x000000a4d4d47221 */ /* 0x000fe20000010000 */
[----:B------:R-:W-:-:S04]  /*98c0*/  MOV R164, 0xffffffff ;  /* 0xffffffff00a47802 */ /* 0x000fc80000000f00 */
[----:B------:R-:W-:-:S07]  /*98d0*/  MOV R213, R212 ;  /* 0x000000d400d57202 */ /* 0x000fce0000000f00 */
[----:B------:R-:W-:Y:S05]  /*98e0*/  WARPSYNC.COLLECTIVE R164, `(.L_x_6641) ;  /* 0x00000000a4087348 */ /* 0x000fea0003c00000 */
[----:B------:R0:W1:Y:S02]  /*98f0*/  SHFL.BFLY P6, R164, R213, R166, R165 ;  /* 0x0c0000a6d5a47389 */ /* 0x00006400000c00a5 */
[----:B01----:R-:W-:Y:S05]  /*9900*/  ENDCOLLECTIVE ;  /* 0x000000000000791b */ /* 0x003fea0003800000 */
.L_x_6641:
[----:B------:R-:W-:Y:S02]  /*9910*/  HFMA2 R166, -RZ, RZ, 0, 4.76837158203125e-07 ;  /* 0x00000008ffa67431 */ /* 0x000fe400000001ff */
[----:B------:R-:W-:Y:S01]  /*9920*/  FADD.FTZ R212, R212, R164 ;  /* 0x000000a4d4d47221 */ /* 0x000fe20000010000 */
[----:B------:R-:W-:-:S04]  /*9930*/  IMAD.MOV.U32 R164, RZ, RZ, -0x1 ;  /* 0xffffffffffa47424 */ /* 0x000fc800078e00ff */
[----:B------:R-:W-:-:S07]  /*9940*/  MOV R213, R212 ;  /* 0x000000d400d57202 */ /* 0x000fce0000000f00 */
[----:B------:R-:W-:Y:S05]  /*9950*/  WARPSYNC.COLLECTIVE R164, `(.L_x_6642) ;  /* 0x00000000a4087348 */ /* 0x000fea0003c00000 */
[----:B------:R0:W1:Y:S02]  /*9960*/  SHFL.BFLY P6, R164, R213, R166, R165 ;  /* 0x0c0000a6d5a47389 */ /* 0x00006400000c00a5 */
[----:B01----:R-:W-:Y:S05]  /*9970*/  ENDCOLLECTIVE ;  /* 0x000000000000791b */ /* 0x003fea0003800000 */
.L_x_6642:
[----:B------:R-:W-:Y:S02]  /*9980*/  HFMA2 R166, -RZ, RZ, 0, 9.5367431640625e-07 ;  /* 0x00000010ffa67431 */ /* 0x000fe400000001ff */
[----:B------:R-:W-:Y:S01]  /*9990*/  FADD.FTZ R212, R212, R164 ;  /* 0x000000a4d4d47221 */ /* 0x000fe20000010000 */
[----:B------:R-:W-:-:S04]  /*99a0*/  MOV R164, 0xffffffff ;  /* 0xffffffff00a47802 */ /* 0x000fc80000000f00 */
[----:B------:R-:W-:-:S07]  /*99b0*/  MOV R213, R212 ;  /* 0x000000d400d57202 */ /* 0x000fce0000000f00 */
[----:B------:R-:W-:Y:S05]  /*99c0*/  WARPSYNC.COLLECTIVE R164, `(.L_x_6643) ;  /* 0x00000000a4087348 */ /* 0x000fea0003c00000 */
[----:B------:R0:W1:Y:S02]  /*99d0*/  SHFL.BFLY P6, R164, R213, R166, R165 ;  /* 0x0c0000a6d5a47389 */ /* 0x00006400000c00a5 */
[----:B01----:R-:W-:Y:S05]  /*99e0*/  ENDCOLLECTIVE ;  /* 0x000000000000791b */ /* 0x003fea0003800000 */
.L_x_6643:
[----:B------:R-:W-:Y:S05]  /*99f0*/  BRA `(.L_x_6644) ;  /* 0xffffffd800a87947 */ /* 0x000fea000383ffff */
.L_x_6645:
        /* <DEDUP_REMOVED lines=16> */
.L_x_33260:


//--------------------- .text._ZN10layer_norm31ln_parallel_residual_fwd_kernelINS_13Kernel_traitsIf13__nv_bfloat16S2_S2_fjLj1536ELj1ELj4ELj1ELj16ENS_18Kernel_traits_baseILj1536EfS2_S2_S2_fjLj128EEEEELb0ELb0ELb1EEEvNS_9FwdParamsE --------------------------
	.section	.text._ZN10layer_norm31ln_parallel_residual_fwd_kernelINS_13Kernel_traitsIf13__nv_bfloat16S2_S2_fjLj1536ELj1ELj4ELj1ELj16ENS_18Kernel_traits_baseILj1536EfS2_S2_S2_fjLj128EEEEELb0ELb0ELb1EEEvNS_9FwdParamsE,"ax",@progbits
	.align	128
        .global         _ZN10layer_norm31ln_parallel_residual_fwd_kernelINS_13Kernel_traitsIf13__nv_bfloat16S2_S2_fjLj1536ELj1ELj4ELj1ELj16ENS_18Kernel_traits_baseILj1536EfS2_S2_S2_fjLj128EEEEELb0ELb0ELb1EEEvNS_9FwdParamsE
        .type           _ZN10layer_norm31ln_parallel_residual_fwd_kernelINS_13Kernel_traitsIf13__nv_bfloat16S2_S2_fjLj1536ELj1ELj4ELj1ELj16ENS_18Kernel_traits_baseILj1536EfS2_S2_S2_fjLj128EEEEELb0ELb0ELb1EEEvNS_9FwdParamsE,@function
        .size           _ZN10layer_norm31ln_parallel_residual_fwd_kernelINS_13Kernel_traitsIf13__nv_bfloat16S2_S2_fjLj1536ELj1ELj4ELj1ELj16ENS_18Kernel_traits_baseILj1536EfS2_S2_S2_fjLj128EEEEELb0ELb0ELb1EEEvNS_9FwdParamsE,(.L_x_33261 - _ZN10layer_norm31ln_parallel_residual_fwd_kernelINS_13Kernel_traitsIf13__nv_bfloat16S2_S2_fjLj1536ELj1ELj4ELj1ELj16ENS_18Kernel_traits_baseILj1536EfS2_S2_S2_fjLj128EEEEELb0ELb0ELb1EEEvNS_9FwdParamsE)
        .other          _ZN10layer_norm31ln_parallel_residual_fwd_kernelINS_13Kernel_traitsIf13__nv_bfloat16S2_S2_fjLj1536ELj1ELj4ELj1ELj16ENS_18Kernel_traits_baseILj1536EfS2_S2_S2_fjLj128EEEEELb0ELb0ELb1EEEvNS_9FwdParamsE,@"STO_CUDA_ENTRY STV_DEFAULT"
_ZN10layer_norm31ln_parallel_residual_fwd_kernelINS_13Kernel_traitsIf13__nv_bfloat16S2_S2_fjLj1536ELj1ELj4ELj1ELj16ENS_18Kernel_traits_baseILj1536EfS2_S2_S2_fjLj128EEEEELb0ELb0ELb1EEEvNS_9FwdParamsE:
.text._ZN10layer_norm31ln_parallel_residual_fwd_kernelINS_13Kernel_traitsIf13__nv_bfloat16S2_S2_fjLj1536ELj1ELj4ELj1ELj16ENS_18Kernel_traits_baseILj1536EfS2_S2_S2_fjLj128EEEEELb0ELb0ELb1EEEvNS_9FwdParamsE:
[----:B------:R-:W0:Y:S01]  /*0000*/  LDC R1, c[0x0][0x37c] ;  /* 0x0000df00ff017b82 */ /* 0x000e220000000800 */
[----:B------:R-:W1:Y:S01]  /*0010*/  S2R R252, SR_TID.X ;  /* 0x0000000000fc7919 */ /* 0x000e620000002100 */
[----:B------:R-:W2:Y:S06]  /*0020*/  LDCU.64 UR10, c[0x0][0x438] ;  /* 0x00008700ff0a77ac */ /* 0x000eac0008000a00 */
[----:B------:R-:W3:Y:S01]  /*0030*/  S2UR UR4, SR_CTAID.X ;  /* 0x00000000000479c3 */ /* 0x000ee20000002500 */
[----:B0-----:R-:W-:Y:S01]  /*0040*/  IADD3 R1, PT, PT, R1, -0x40, RZ ;  /* 0xffffffc001017810 */ /* 0x001fe20007ffe0ff */
[----:B------:R-:W0:Y:S01]  /*0050*/  LDCU.64 UR8, c[0x0][0x3a0] ;  /* 0x00007400ff0877ac */ /* 0x000e220008000a00 */
[----:B------:R-:W4:Y:S05]  /*0060*/  LDCU.64 UR6, c[0x0][0x358] ;  /* 0x00006b00ff0677ac */ /* 0x000f2a0008000a00 */
[----:B------:R-:W0:Y:S01]  /*0070*/  LDC.64 R10, c[0x0][0x398] ;  /* 0x0000e600ff0a7b82 */ /* 0x000e220000000a00 */
[----:B--2---:R-:W-:-:S04]  /*0080*/  UISETP.NE.U32.AND UP0, UPT, UR10, URZ, UPT ;  /* 0x000000ff0a00728c */ /* 0x004fc8000bf05070 */
[----:B------:R-:W-:Y:S02]  /*0090*/  UISETP.NE.AND.EX UP0, UPT, UR11, URZ, UPT, UP0 ;  /* 0x000000ff0b00728c */ /* 0x000fe4000bf05300 */
[----:B---3--:R-:W-:Y:S01]  /*00a0*/  USHF.L.U32 UR4, UR4, 0x2, URZ ;  /* 0x0000000204047899 */ /* 0x008fe200080006ff */
[----:B-1----:R-:W-:Y:S02]  /*00b0*/  SHF.R.U32.HI R0, RZ, 0x5, R252 ;  /* 0x00000005ff007819 */ /* 0x002fe400000116fc */
[----:B0-----:R-:W-:Y:S02]  /*00c0*/  LOP3.LUT P0, RZ, R10, UR8, RZ, 0xfc, !PT ;  /* 0x000000080aff7c12 */ /* 0x001fe4000f80fcff */
[----:B------:R-:W-:Y:S02]  /*00d0*/  LOP3.LUT R252, R252, 0x1f, RZ, 0xc0, !PT ;  /* 0x0000001ffcfc7812 */ /* 0x000fe400078ec0ff */
[----:B------:R-:W-:Y:S02]  /*00e0*/  LOP3.LUT P0, RZ, R11, UR9, RZ, 0xfc, P0 ;  /* 0x000000090bff7c12 */ /* 0x000fe4000800fcff */
[----:B------:R-:W-:Y:S01]  /*00f0*/  LOP3.LUT R0, R0, UR4, RZ, 0xfc, !PT ;  /* 0x0000000400007c12 */ /* 0x000fe2000f8efcff */
[----:B----4-:R-:W-:Y:S10]  /*0100*/  BRA.U UP0, `(.L_x_6646) ;  /* 0x0000000900107547 */ /* 0x010ff4000b800000 */
[----:B------:R0:W-:Y:S01]  /*0110*/  STL [R1+0x3c], RZ ;  /* 0x00003cff01007387 */ /* 0x0001e20000100800 */
[----:B------:R-:W1:Y:S01]  /*0120*/  LDCU.64 UR4, c[0x0][0x440] ;  /* 0x00008800ff0477ac */ /* 0x000e620008000a00 */
[----:B------:R-:W-:Y:S02]  /*0130*/  CS2R R250, SRZ ;  /* 0x0000000000fa7805 */ /* 0x000fe4000001ff00 */
[----:B------:R-:W-:Y:S01]  /*0140*/  CS2R R248, SRZ ;  /* 0x0000000000f87805 */ /* 0x000fe2000001ff00 */
[----:B------:R0:W-:Y:S01]  /*0150*/  STL [R1+0x38], RZ ;  /* 0x000038ff01007387 */ /* 0x0001e20000100800 */
[----:B------:R-:W-:Y:S02]  /*0160*/  CS2R R246, SRZ ;  /* 0x0000000000f67805 */ /* 0x000fe4000001ff00 */
[----:B------:R-:W-:Y:S02]  /*0170*/  CS2R R244, SRZ ;  /* 0x0000000000f47805 */ /* 0x000fe4000001ff00 */
[----:B------:R-:W-:Y:S01]  /*0180*/  CS2R R242, SRZ ;  /* 0x0000000000f27805 */ /* 0x000fe2000001ff00 */
[----:B------:R0:W-:Y:S01]  /*0190*/  STL [R1+0x34], RZ ;  /* 0x000034ff01007387 */ /* 0x0001e20000100800 */
[----:B------:R-:W-:-:S02]  /*01a0*/  CS2R R240, SRZ ;  /* 0x0000000000f07805 */ /* 0x000fc4000001ff00 */
        /* <DEDUP_REMOVED lines=8> */
[----:B------:R-:W-:Y:S01]  /*0230*/  CS2R R182, SRZ ;  /* 0x0000000000b67805 */ /* 0x000fe2000001ff00 */
[----:B-1----:R-:W-:Y:S01]  /*0240*/  UISETP.NE.U32.AND UP0, UPT, UR4, URZ, UPT ;  /* 0x000000ff0400728c */ /* 0x002fe2000bf05070 */
[----:B------:R0:W-:Y:S01]  /*0250*/  STL [R1+0x28], RZ ;  /* 0x000028ff01007387 */ /* 0x0001e20000100800 */
[----:B------:R-:W-:Y:S02]  /*0260*/  CS2R R180, SRZ ;  /* 0x0000000000b47805 */ /* 0x000fe4000001ff00 */
[----:B------:R-:W-:Y:S01]  /*0270*/  CS2R R178, SRZ ;  /* 0x0000000000b27805 */ /* 0x000fe2000001ff00 */
[----:B------:R-:W-:Y:S01]  /*0280*/  UISETP.NE.AND.EX UP0, UPT, UR5, URZ, UPT, UP0 ;  /* 0x000000ff0500728c */ /* 0x000fe2000bf05300 */
[----:B------:R0:W-:Y:S01]  /*0290*/  STL [R1+0x24], RZ ;  /* 0x000024ff01007387 */ /* 0x0001e20000100800 */
[----:B------:R-:W-:-:S03]  /*02a0*/  CS2R R176, SRZ ;  /* 0x0000000000b07805 */ /* 0x000fc6000001ff00 */
[----:B------:R0:W-:Y:S04]  /*02b0*/  STL [R1+0x20], RZ ;  /* 0x000020ff01007387 */ /* 0x0001e80000100800 */
[----:B------:R0:W-:Y:S04]  /*02c0*/  STL [R1+0x1c], RZ ;  /* 0x00001cff01007387 */ /* 0x0001e80000100800 */
[----:B------:R0:W-:Y:S04]  /*02d0*/  STL [R1+0x18], RZ ;  /* 0x000018ff01007387 */ /* 0x0001e80000100800 */
[----:B------:R0:W-:Y:S04]  /*02e0*/  STL [R1+0x14], RZ ;  /* 0x000014ff01007387 */ /* 0x0001e80000100800 */
[----:B------:R0:W-:Y:S04]  /*02f0*/  STL [R1+0x10], RZ ;  /* 0x000010ff01007387 */ /* 0x0001e80000100800 */
[----:B------:R0:W-:Y:S04]  /*0300*/  STL [R1+0xc], RZ ;  /* 0x00000cff01007387 */ /* 0x0001e80000100800 */
[----:B------:R0:W-:Y:S04]  /*0310*/  STL [R1+0x8], RZ ;  /* 0x000008ff01007387 */ /* 0x0001e80000100800 */
[----:B------:R0:W-:Y:S04]  /*0320*/  STL [R1+0x4], RZ ;  /* 0x000004ff01007387 */ /* 0x0001e80000100800 */
[----:B------:R0:W-:Y:S01]  /*0330*/  STL [R1], RZ ;  /* 0x000000ff01007387 */ /* 0x0001e20000100800 */
[----:B------:R-:W-:Y:S05]  /*0340*/  BRA.U UP0, `(.L_x_6647) ;  /* 0x0000000100d47547 */ /* 0x000fea000b800000 */
[----:B------:R-:W1:Y:S08]  /*0350*/  LDC.64 R2, c[0x0][0x3d0] ;  /* 0x0000f400ff027b82 */ /* 0x000e700000000a00 */
[----:B------:R-:W2:Y:S01]  /*0360*/  LDC.64 R4, c[0x0][0x3d8] ;  /* 0x0000f600ff047b82 */ /* 0x000ea20000000a00 */
[----:B-1----:R-:W-:-:S05]  /*0370*/  IMAD.WIDE.U32 R2, R252, 0x20, R2 ;  /* 0x00000020fc027825 */ /* 0x002fca00078e0002 */
        /* <DEDUP_REMOVED lines=49> */
[----:B-1----:R-:W-:Y:S06]  /*0690*/  BRA `(.L_x_6648) ;  /* 0x0000000800e87947 */ /* 0x002fec0003800000 */
.L_x_6647:
[----:B------:R-:W1:Y:S08]  /*06a0*/  LDC.64 R4, c[0x0][0x3d0] ;  /* 0x0000f400ff047b82 */ /* 0x000e700000000a00 */
[----:B------:R-:W2:Y:S08]  /*06b0*/  LDC.64 R6, c[0x0][0x3d8] ;  /* 0x0000f600ff067b82 */ /* 0x000eb00000000a00 */
[----:B------:R-:W3:Y:S01]  /*06c0*/  LDC.64 R2, c[0x0][0x440] ;  /* 0x00011000ff027b82 */ /* 0x000ee20000000a00 */
[----:B-1----:R-:W-:-:S05]  /*06d0*/  IMAD.WIDE.U32 R4, R252, 0x20, R4 ;  /* 0x00000020fc047825 */ /* 0x002fca00078e0004 */
        /* <DEDUP_REMOVED lines=39> */
.L_x_6646:
[----:B------:R-:W0:Y:S02]  /*0950*/  LDCU.64 UR4, c[0x0][0x440] ;  /* 0x00008800ff0477ac */ /* 0x000e240008000a00 */
[----:B0-----:R-:W-:-:S04]  /*0960*/  UISETP.NE.U32.AND UP0, UPT, UR4, URZ, UPT ;  /* 0x000000ff0400728c */ /* 0x001fc8000bf05070 */
[----:B------:R-:W-:-:S09]  /*0970*/  UISETP.NE.AND.EX UP0, UPT, UR5, URZ, UPT, UP0 ;  /* 0x000000ff0500728c */ /* 0x000fd2000bf05300 */
[----:B------:R-:W-:Y:S05]  /*0980*/  BRA.U !UP0, `(.L_x_6649) ;  /* 0x0000000508047547 */ /* 0x000fea000b800000 */
[----:B------:R-:W0:Y:S08]  /*0990*/  LDC.64 R2, c[0x0][0x438] ;  /* 0x00010e00ff027b82 */ /* 0x000e300000000a00 */
[----:B------:R-:W1:Y:S08]  /*09a0*/  LDC.64 R4, c[0x0][0x3d0] ;  /* 0x0000f400ff047b82 */ /* 0x000e700000000a00 */
[----:B------:R-:W2:Y:S01]  /*09b0*/  LDC.64 R6, c[0x0][0x3d8] ;  /* 0x0000f600ff067b82 */ /* 0x000ea20000000a00 */
[----:B0-----:R-:W-:-:S07]  /*09c0*/  IMAD.WIDE.U32 R2, R252, 0x20, R2 ;  /* 0x00000020fc027825 */ /* 0x001fce00078e0002 */
[----:B------:R-:W0:Y:S01]  /*09d0*/  LDC.64 R8, c[0x0][0x440] ;  /* 0x00011000ff087b82 */ /* 0x000e220000000a00 */
[----:B------:R-:W3:Y:S01]  /*09e0*/  LDG.E.128 R12, desc[UR6][R2.64+0x1410] ;  /* 0x00141006020c7981 */ /* 0x000ee2000c1e1d00 */
[----:B-1----:R-:W-:-:S03]  /*09f0*/  IMAD.WIDE.U32 R4, R252, 0x20, R4 ;  /* 0x00000020fc047825 */ /* 0x002fc600078e0004 */
[----:B------:R-:W4:Y:S04]  /*0a00*/  LDG.E.128 R16, desc[UR6][R2.64+0x1400] ;  /* 0x0014000602107981 */ /* 0x000f28000c1e1d00 */
[----:B------:R-:W4:Y:S01]  /*0a10*/  LDG.E.128 R24, desc[UR6][R2.64+0x1000] ;  /* 0x0010000602187981 */ /* 0x000f22000c1e1d00 */
[----:B--2---:R-:W-:-:S03]  /*0a20*/  IMAD.WIDE.U32 R6, R252, 0x20, R6 ;  /* 0x00000020fc067825 */ /* 0x004fc600078e0006 */
[----:B------:R-:W2:Y:S04]  /*0a30*/  LDG.E.128 R20, desc[UR6][R2.64+0x1010] ;  /* 0x0010100602147981 */ /* 0x000ea8000c1e1d00 */
[----:B------:R1:W5:Y:S01]  /*0a40*/  LDG.E.128 R172, desc[UR6][R4.64] ;  /* 0x0000000604ac7981 */ /* 0x000362000c1e1d00 */
[----:B0-----:R-:W-:-:S03]  /*0a50*/  IMAD.WIDE.U32 R8, R252, 0x20, R8 ;  /* 0x00000020fc087825 */ /* 0x001fc600078e0008 */
        /* <DEDUP_REMOVED lines=43> */
[----:B---3--:R1:W-:Y:S04]  /*0d10*/  STL.64 [R1+0x30], R12 ;  /* 0x0000300c01007387 */ /* 0x0083e80000100a00 */
[----:B------:R1:W-:Y:S04]  /*0d20*/  STL.64 [R1+0x38], R14 ;  /* 0x0000380e01007387 */ /* 0x0003e80000100a00 */
[----:B----4-:R1:W-:Y:S04]  /*0d30*/  STL.64 [R1+0x20], R16 ;  /* 0x0000201001007387 */ /* 0x0103e80000100a00 */
[----:B------:R1:W-:Y:S04]  /*0d40*/  STL.64 [R1], R24 ;  /* 0x0000001801007387 */ /* 0x0003e80000100a00 */
[----:B------:R1:W-:Y:S04]  /*0d50*/  STL.64 [R1+0x8], R26 ;  /* 0x0000081a01007387 */ /* 0x0003e80000100a00 */
[----:B------:R1:W-:Y:S04]  /*0d60*/  STL.64 [R1+0x28], R18 ;  /* 0x0000281201007387 */ /* 0x0003e80000100a00 */
[----:B--2---:R1:W-:Y:S04]  /*0d70*/  STL.64 [R1+0x10], R20 ;  /* 0x0000101401007387 */ /* 0x0043e80000100a00 */
[----:B------:R1:W-:Y:S01]  /*0d80*/  STL.64 [R1+0x18], R22 ;  /* 0x0000181601007387 */ /* 0x0003e20000100a00 */
[----:B------:R-:W-:Y:S05]  /*0d90*/  BRA `(.L_x_6648) ;  /* 0x0000000400287947 */ /* 0x000fea0003800000 */
.L_x_6649:
[----:B------:R-:W0:Y:S08]  /*0da0*/  LDC.64 R4, c[0x0][0x438] ;  /* 0x00010e00ff047b82 */ /* 0x000e300000000a00 */
[----:B------:R-:W1:Y:S08]  /*0db0*/  LDC.64 R2, c[0x0][0x3d0] ;  /* 0x0000f400ff027b82 */ /* 0x000e700000000a00 */
[----:B------:R-:W2:Y:S01]  /*0dc0*/  LDC.64 R6, c[0x0][0x3d8] ;  /* 0x0000f600ff067b82 */ /* 0x000ea20000000a00 */
[----:B0-----:R-:W-:-:S05]  /*0dd0*/  IMAD.WIDE.U32 R4, R252, 0x20, R4 ;  /* 0x00000020fc047825 */ /* 0x001fca00078e0004 */
[----:B------:R-:W3:Y:S01]  /*0de0*/  LDG.E.128 R24, desc[UR6][R4.64+0x1000] ;  /* 0x0010000604187981 */ /* 0x000ee2000c1e1d00 */
[----:B-1----:R-:W-:-:S03]  /*0df0*/  IMAD.WIDE.U32 R2, R252, 0x20, R2 ;  /* 0x00000020fc027825 */ /* 0x002fc600078e0002 */
[----:B------:R-:W4:Y:S04]  /*0e00*/  LDG.E.128 R20, desc[UR6][R4.64+0x1010] ;  /* 0x0010100604147981 */ /* 0x000f28000c1e1d00 */
[----:B------:R-:W4:Y:S01]  /*0e10*/  LDG.E.128 R16, desc[UR6][R4.64+0x1400] ;  /* 0x0014000604107981 */ /* 0x000f22000c1e1d00 */
[----:B--2---:R-:W-:-:S03]  /*0e20*/  IMAD.WIDE.U32 R6, R252, 0x20, R6 ;  /* 0x00000020fc067825 */ /* 0x004fc600078e0006 */
[----:B------:R-:W2:Y:S04]  /*0e30*/  LDG.E.128 R12, desc[UR6][R4.64+0x1410] ;  /* 0x00141006040c7981 */ /* 0x000ea8000c1e1d00 */
        /* <DEDUP_REMOVED lines=56> */
[----:B---3--:R0:W-:Y:S04]  /*11c0*/  STL.64 [R1], R24 ;  /* 0x0000001801007387 */ /* 0x0081e80000100a00 */
[----:B------:R0:W-:Y:S04]  /*11d0*/  STL.64 [R1+0x8], R26 ;  /* 0x0000081a01007387 */ /* 0x0001e80000100a00 */
[----:B----4-:R0:W-:Y:S04]  /*11e0*/  STL.64 [R1+0x10], R20 ;  /* 0x0000101401007387 */ /* 0x0101e80000100a00 */
[----:B------:R0:W-:Y:S04]  /*11f0*/  STL.64 [R1+0x18], R22 ;  /* 0x0000181601007387 */ /* 0x0001e80000100a00 */
[----:B------:R0:W-:Y:S04]  /*1200*/  STL.64 [R1+0x20], R16 ;  /* 0x0000201001007387 */ /* 0x0001e80000100a00 */
[----:B------:R0:W-:Y:S04]  /*1210*/  STL.64 [R1+0x28], R18 ;  /* 0x0000281201007387 */ /* 0x0001e80000100a00 */
[----:B--2---:R0:W-:Y:S04]  /*1220*/  STL.64 [R1+0x30], R12 ;  /* 0x0000300c01007387 */ /* 0x0041e80000100a00 */
[----:B------:R0:W-:Y:S02]  /*1230*/  STL.64 [R1+0x38], R14 ;  /* 0x0000380e01007387 */ /* 0x0001e40000100a00 */
.L_x_6648:
[----:B------:R-:W2:Y:S02]  /*1240*/  LDCU UR4, c[0x0][0x384] ;  /* 0x00007080ff0477ac */ /* 0x000ea40008000800 */
[----:B--2---:R-:W-:-:S13]  /*1250*/  ISETP.GE.AND P1, PT, R0, UR4, PT ;  /* 0x0000000400007c0c */ /* 0x004fda000bf26270 */
[----:B------:R-:W-:Y:S05]  /*1260*/  @P1 EXIT ;  /* 0x000000000000194d */ /* 0x000fea0003800000 */
[----:B------:R-:W-:Y:S01]  /*1270*/  ISETP.NE.U32.AND P1, PT, R10, RZ, PT ;  /* 0x000000ff0a00720c */ /* 0x000fe20003f25070 */
[----:B------:R-:W2:Y:S03]  /*1280*/  LDCU UR4, c[0x0][0x388] ;  /* 0x00007100ff0477ac */ /* 0x000ea60008000800 */
[----:B------:R-:W-:Y:S01]  /*1290*/  ISETP.NE.AND.EX P1, PT, R11, RZ, PT, P1 ;  /* 0x000000ff0b00720c */ /* 0x000fe20003f25310 */
[----:B------:R-:W3:Y:S01]  /*12a0*/  LDCU.U8 UR10, c[0x0][0x410] ;  /* 0x00008200ff0a77ac */ /* 0x000ee20008000000 */
[----:B------:R-:W4:Y:S01]  /*12b0*/  LDCU UR5, c[0x0][0x448] ;  /* 0x00008900ff0577ac */ /* 0x000f220008000800 */
[----:B------:R-:W0:Y:S10]  /*12c0*/  LDCU.64 UR8, c[0x0][0x398] ;  /* 0x00007300ff0877ac */ /* 0x000e340008000a00 */
.L_x_6676:
[----:B------:R-:W3:Y:S01]  /*12d0*/  LDC.64 R10, c[0x0][0x3a0] ;  /* 0x0000e800ff0a7b82 */ /* 0x000ee20000000a00 */
[----:B012---:R-:W-:-:S05]  /*12e0*/  IMAD R2, R0, UR4, RZ ;  /* 0x0000000400027c24 */ /* 0x007fca000f8e02ff */
[----:B------:R-:W-:Y:S02]  /*12f0*/  SHF.R.S32.HI R3, RZ, 0x1f, R2 ;  /* 0x0000001fff037819 */ /* 0x000fe40000011402 */
[----:B------:R-:W0:Y:S02]  /*1300*/  LDC.64 R198, c[0x0][0x390] ;  /* 0x0000e400ffc67b82 */ /* 0x000e240000000a00 */
[----:B------:R-:W-:-:S04]  /*1310*/  LEA.HI R3, R3, R2, RZ, 0x3 ;  /* 0x0000000203037211 */ /* 0x000fc800078f18ff */
[----:B------:R-:W-:Y:S02]  /*1320*/  LEA.HI.SX32 R225, R3, R252, 0x1d ;  /* 0x000000fc03e17211 */ /* 0x000fe400078feaff */
[----:B------:R-:W1:Y:S01]  /*1330*/  @P1 LDC.64 R12, c[0x0][0x398] ;  /* 0x0000e600ff0c1b82 */ /* 0x000e620000000a00 */
[----:B---3--:R-:W-:-:S04]  /*1340*/  ISETP.NE.U32.AND P2, PT, R10, RZ, PT ;  /* 0x000000ff0a00720c */ /* 0x008fc80003f45070 */
[----:B------:R-:W-:-:S13]  /*1350*/  ISETP.NE.AND.EX P2, PT, R11, RZ, PT, P2 ;  /* 0x000000ff0b00720c */ /* 0x000fda0003f45320 */
[----:B------:R-:W2:Y:S01]  /*1360*/  @P2 LDC.64 R14, c[0x0][0x3a0] ;  /* 0x0000e800ff0e2b82 */ /* 0x000ea20000000a00 */
[----:B0-----:R-:W-:-:S04]  /*1370*/  IMAD.WIDE.U32 R4, R225, 0x10, R198 ;  /* 0x00000010e1047825 */ /* 0x001fc800078e00c6 */
[C---:B-1----:R-:W-:Y:S02]  /*1380*/  @P1 IMAD.WIDE.U32 R12, R225.reuse, 0x10, R12 ;  /* 0x00000010e10c1825 */ /* 0x042fe400078e000c */
[----:B-----5:R-:W5:Y:S04]  /*1390*/  LDG.E.128 R4, desc[UR6][R4.64] ;  /* 0x0000000604047981 */ /* 0x020f68000c1e1d00 */
[----:B------:R0:W5:Y:S01]  /*13a0*/  @P1 LDG.E.128 R24, desc[UR6][R12.64] ;  /* 0x000000060c181981 */ /* 0x000162000c1e1d00 */
[----:B--2---:R-:W-:-:S05]  /*13b0*/  @P2 IMAD.WIDE.U32 R14, R225, 0x10, R14 ;  /* 0x00000010e10e2825 */ /* 0x004fca00078e000e */
[----:B------:R-:W2:Y:S01]  /*13c0*/  @P2 LDG.E.128 R28, desc[UR6][R14.64] ;  /* 0x000000060e1c2981 */ /* 0x000ea2000c1e1d00 */
[----:B------:R-:W-:Y:S01]  /*13d0*/  BSSY.RECONVERGENT B0, `(.L_x_6650) ;  /* 0x000008f000007945 */ /* 0x000fe20003800200 */
[----:B--2---:R-:W-:Y:S02]  /*13e0*/  PRMT R9, R31, 0x7632, R9 ;  /* 0x000076321f097816 */ /* 0x004fe40000000009 */
[----:B------:R-:W-:Y:S02]  /*13f0*/  PRMT R8, R30, 0x7632, R8 ;  /* 0x000076321e087816 */ /* 0x000fe40000000008 */
[----:B------:R-:W-:Y:S02]  /*1400*/  PRMT R3, R29, 0x7632, R3 ;  /* 0x000076321d037816 */ /* 0x000fe40000000003 */
[----:B------:R-:W-:Y:S01]  /*1410*/  PRMT R2, R28, 0x7632, R2 ;  /* 0x000076321c027816 */ /* 0x000fe20000000002 */
[----:B0-----:R-:W-:Y:S06]  /*1420*/  @!P1 BRA `(.L_x_6651) ;  /* 0x00000004006c9947 */ /* 0x001fec0003800000 */
[----:B------:R-:W-:Y:S05]  /*1430*/  @!P2 BRA `(.L_x_6652) ;  /* 0x0000000000d4a947 */ /* 0x000fea0003800000 */
[C---:B-----5:R-:W-:Y:S01]  /*1440*/  PRMT R12, R4.reuse, 0x7632, R12 ;  /* 0x00007632040c7816 */ /* 0x060fe2000000000c */
[----:B------:R-:W-:Y:S01]  /*1450*/  IMAD.U32 R20, R7, 0x10000, RZ ;  /* 0x0001000007147824 */ /* 0x000fe200078e00ff */
[----:B------:R-:W-:Y:S01]  /*1460*/  PRMT R13, R5, 0x7632, R13 ;  /* 0x00007632050d7816 */ /* 0x000fe2000000000d */
[----:B------:R-:W-:Y:S01]  /*1470*/  IMAD.U32 R230, R31, 0x10000, RZ ;  /* 0x000100001fe67824 */ /* 0x000fe200078e00ff */
[----:B------:R-:W-:Y:S02]  /*1480*/  SHF.L.U32 R14, R5, 0x10, RZ ;  /* 0x00000010050e7819 */ /* 0x000fe400000006ff */
[----:B------:R-:W-:Y:S02]  /*1490*/  SHF.L.U32 R4, R4, 0x10, RZ ;  /* 0x0000001004047819 */ /* 0x000fe400000006ff */
[----:B------:R-:W-:Y:S02]  /*14a0*/  SHF.L.U32 R5, R24, 0x10, RZ ;  /* 0x0000001018057819 */ /* 0x000fe400000006ff */
[----:B------:R-:W-:-:S02]  /*14b0*/  PRMT R16, R6, 0x7632, R16 ;  /* 0x0000763206107816 */ /* 0x000fc40000000010 */
[----:B------:R-:W-:Y:S01]  /*14c0*/  SHF.L.U32 R17, R6, 0x10, RZ ;  /* 0x0000001006117819 */ /* 0x000fe200000006ff */
[----:B------:R-:W-:Y:S01]  /*14d0*/  FADD.FTZ R5, R4, R5 ;  /* 0x0000000504057221 */ /* 0x000fe20000010000 */
[----:B------:R-:W-:Y:S01]  /*14e0*/  PRMT R4, R24, 0x7632, R4 ;  /* 0x0000763218047816 */ /* 0x000fe20000000004 */
[----:B------:R-:W-:Y:S01]  /*14f0*/  IMAD.U32 R16, R16, 0x10000, RZ ;  /* 0x0001000010107824 */ /* 0x000fe200078e00ff */
[----:B------:R-:W-:Y:S02]  /*1500*/  PRMT R19, R7, 0x7632, R19 ;  /* 0x0000763207137816 */ /* 0x000fe40000000013 */
[----:B------:R-:W-:Y:S02]  /*1510*/  PRMT R6, R25, 0x7632, R6 ;  /* 0x0000763219067816 */ /* 0x000fe40000000006 */
[----:B------:R-:W-:Y:S02]  /*1520*/  SHF.L.U32 R12, R12, 0x10, RZ ;  /* 0x000000100c0c7819 */ /* 0x000fe400000006ff */
[----:B------:R-:W-:-:S02]  /*1530*/  SHF.L.U32 R7, R4, 0x10, RZ ;  /* 0x0000001004077819 */ /* 0x000fc400000006ff */
[----:B------:R-:W-:Y:S02]  /*1540*/  SHF.L.U32 R15, R25, 0x10, RZ ;  /* 0x00000010190f7819 */ /* 0x000fe400000006ff */
[----:B------:R-:W-:Y:S01]  /*1550*/  SHF.L.U32 R13, R13, 0x10, RZ ;  /* 0x000000100d0d7819 */ /* 0x000fe200000006ff */
[----:B------:R-:W-:Y:S01]  /*1560*/  FADD.FTZ R7, R12, R7 ;  /* 0x000000070c077221 */ /* 0x000fe20000010000 */
[----:B------:R-:W-:Y:S01]  /*1570*/  SHF.L.U32 R6, R6, 0x10, RZ ;  /* 0x0000001006067819 */ /* 0x000fe200000006ff */
[----:B------:R-:W-:Y:S01]  /*1580*/  FADD.FTZ R14, R14, R15 ;  /* 0x0000000f0e0e7221 */ /* 0x000fe20000010000 */
[C---:B------:R-:W-:Y:S02]  /*1590*/  PRMT R4, R26.reuse, 0x7632, R4 ;  /* 0x000076321a047816 */ /* 0x040fe40000000004 */
        /* <DEDUP_REMOVED lines=31> */
.L_x_6652:
[C---:B-----5:R-:W-:Y:S02]  /*1790*/  PRMT R8, R4.reuse, 0x7632, R8 ;  /* 0x0000763204087816 */ /* 0x060fe40000000008 */
[C---:B------:R-:W-:Y:S02]  /*17a0*/  PRMT R9, R5.reuse, 0x7632, R9 ;  /* 0x0000763205097816 */ /* 0x040fe40000000009 */
[----:B------:R-:W-:Y:S02]  /*17b0*/  SHF.L.U32 R4, R4, 0x10, RZ ;  /* 0x0000001004047819 */ /* 0x000fe400000006ff */
[----:B------:R-:W-:Y:S01]  /*17c0*/  SHF.L.U32 R5, R5, 0x10, RZ ;  /* 0x0000001005057819 */ /* 0x000fe200000006ff */
[----:B------:R-:W-:Y:S01]  /*17d0*/  IMAD.U32 R236, R9, 0x10000, RZ ;  /* 0x0001000009ec7824 */ /* 0x000fe200078e00ff */
[----:B------:R-:W-:Y:S02]  /*17e0*/  SHF.L.U32 R3, R24, 0x10, RZ ;  /* 0x0000001018037819 */ /* 0x000fe400000006ff */
[----:B------:R-:W-:-:S02]  /*17f0*/  SHF.L.U32 R2, R25, 0x10, RZ ;  /* 0x0000001019027819 */ /* 0x000fc400000006ff */
[----:B------:R-:W-:Y:S01]  /*1800*/  PRMT R12, R6, 0x7632, R12 ;  /* 0x00007632060c7816 */ /* 0x000fe2000000000c */
[--C-:B------:R-:W-:Y:S01]  /*1810*/  FADD.FTZ R234, R4, R3.reuse ;  /* 0x0000000304ea7221 */ /* 0x100fe20000010000 */
[----:B------:R-:W-:Y:S01]  /*1820*/  PRMT R14, R7, 0x7632, R14 ;  /* 0x00007632070e7816 */ /* 0x000fe2000000000e */
[--C-:B------:R-:W-:Y:S01]  /*1830*/  FADD.FTZ R235, R5, R2.reuse ;  /* 0x0000000205eb7221 */ /* 0x100fe20000010000 */
[----:B------:R-:W-:Y:S01]  /*1840*/  PRMT R2, R24, 0x7632, R2 ;  /* 0x0000763218027816 */ /* 0x000fe20000000002 */
[----:B------:R-:W-:Y:S01]  /*1850*/  IMAD.U32 R6, R6, 0x10000, RZ ;  /* 0x0001000006067824 */ /* 0x000fe200078e00ff */
[----:B------:R-:W-:Y:S02]  /*1860*/  PRMT R3, R25, 0x7632, R3 ;  /* 0x0000763219037816 */ /* 0x000fe40000000003 */
[----:B------:R-:W-:Y:S02]  /*1870*/  PRMT R4, R26, 0x7632, R4 ;  /* 0x000076321a047816 */ /* 0x000fe40000000004 */
[----:B------:R-:W-:-:S02]  /*1880*/  PRMT R5, R27, 0x7632, R5 ;  /* 0x000076321b057816 */ /* 0x000fc40000000005 */
        /* <DEDUP_REMOVED lines=21> */
.L_x_6651:
[----:B------:R-:W-:Y:S05]  /*19e0*/  @!P2 BRA `(.L_x_6654) ;  /* 0x000000000084a947 */ /* 0x000fea0003800000 */
[C---:B-----5:R-:W-:Y:S01]  /*19f0*/  PRMT R12, R4.reuse, 0x7632, R12 ;  /* 0x00007632040c7816 */ /* 0x060fe2000000000c */
[----:B------:R-:W-:Y:S01]  /*1a00*/  IMAD.U32 R4, R4, 0x10000, RZ ;  /* 0x0001000004047824 */ /* 0x000fe200078e00ff */
[----:B------:R-:W-:Y:S01]  /*1a10*/  PRMT R13, R5, 0x7632, R13 ;  /* 0x00007632050d7816 */ /* 0x000fe2000000000d */
[----:B------:R-:W-:Y:S01]  /*1a20*/  IMAD.U32 R237, R2, 0x10000, RZ ;  /* 0x0001000002ed7824 */ /* 0x000fe200078e00ff */
[C---:B------:R-:W-:Y:S02]  /*1a30*/  PRMT R14, R6.reuse, 0x7632, R14 ;  /* 0x00007632060e7816 */ /* 0x040fe4000000000e */
[----:B------:R-:W-:Y:S01]  /*1a40*/  PRMT R16, R7, 0x7632, R16 ;  /* 0x0000763207107816 */ /* 0x000fe20000000010 */
        /* <DEDUP_REMOVED lines=27> */
.L_x_6654:
[----:B-----5:R-:W-:Y:S02]  /*1c00*/  PRMT R236, R5, 0x7632, R236 ;  /* 0x0000763205ec7816 */ /* 0x020fe400000000ec */
        /* <DEDUP_REMOVED lines=9> */
[----:B------:R-:W-:Y:S02]  /*1ca0*/  SHF.L.U32 R233, R233, 0x10, RZ ;  /* 0x00000010e9e97819 */ /* 0x000fe400000006ff */
[----:B------:R-:W-:-:S07]  /*1cb0*/  SHF.L.U32 R231, R231, 0x10, RZ ;  /* 0x00000010e7e77819 */ /* 0x000fce00000006ff */
.L_x_6653:
[----:B----4-:R-:W-:Y:S05]  /*1cc0*/  BSYNC.RECONVERGENT B0 ;  /* 0x0000000000007941 */ /* 0x010fea0003800200 */
.L_x_6650:
        /* <DEDUP_REMOVED lines=19> */
[----:B------:R-:W-:-:S04]  /*1e00*/  ISETP.NE.U32.AND P3, PT, R10, RZ, PT ;  /* 0x000000ff0a00720c */ /* 0x000fc80003f65070 */
[----:B------:R-:W-:-:S13]  /*1e10*/  ISETP.NE.AND.EX P3, PT, R11, RZ, PT, P3 ;  /* 0x000000ff0b00720c */ /* 0x000fda0003f65330 */
[----:B------:R-:W-:Y:S05]  /*1e20*/  @P3 BRA `(.L_x_6656) ;  /* 0x0000000000343947 */ /* 0x000fea0003800000 */
[C---:B-----5:R-:W-:Y:S02]  /*1e30*/  PRMT R229, R221.reuse, 0x7632, R229 ;  /* 0x00007632dde57816 */ /* 0x060fe400000000e5 */
[----:B------:R-:W-:Y:S02]  /*1e40*/  SHF.L.U32 R227, R221, 0x10, RZ ;  /* 0x00000010dde37819 */ /* 0x000fe400000006ff */
[----:B------:R-:W-:Y:S02]  /*1e50*/  PRMT R228, R220, 0x7632, R228 ;  /* 0x00007632dce47816 */ /* 0x000fe400000000e4 */
[C---:B------:R-:W-:Y:S02]  /*1e60*/  PRMT R2, R222.reuse, 0x7632, R2 ;  /* 0x00007632de027816 */ /* 0x040fe40000000002 */
[C---:B------:R-:W-:Y:S01]  /*1e70*/  PRMT R221, R223.reuse, 0x7632, R221 ;  /* 0x00007632dfdd7816 */ /* 0x040fe200000000dd */
[----:B------:R-:W-:Y:S01]  /*1e80*/  IMAD.U32 R223, R223, 0x10000, RZ ;  /* 0x00010000dfdf7824 */ /* 0x000fe200078e00ff */
[----:B------:R-:W-:-:S02]  /*1e90*/  SHF.L.U32 R224, R222, 0x10, RZ ;  /* 0x00000010dee07819 */ /* 0x000fc400000006ff */
[----:B------:R-:W-:Y:S02]  /*1ea0*/  SHF.L.U32 R226, R220, 0x10, RZ ;  /* 0x00000010dce27819 */ /* 0x000fe400000006ff */
[----:B------:R-:W-:Y:S02]  /*1eb0*/  SHF.L.U32 R228, R228, 0x10, RZ ;  /* 0x00000010e4e47819 */ /* 0x000fe400000006ff */
[----:B------:R-:W-:Y:S02]  /*1ec0*/  SHF.L.U32 R229, R229, 0x10, RZ ;  /* 0x00000010e5e57819 */ /* 0x000fe400000006ff */
[----:B------:R-:W-:Y:S02]  /*1ed0*/  SHF.L.U32 R222, R2, 0x10, RZ ;  /* 0x0000001002de7819 */ /* 0x000fe400000006ff */
[----:B------:R-:W-:Y:S01]  /*1ee0*/  SHF.L.U32 R221, R221, 0x10, RZ ;  /* 0x00000010dddd7819 */ /* 0x000fe200000006ff */
[----:B------:R-:W-:Y:S06]  /*1ef0*/  BRA `(.L_x_6657) ;  /* 0x0000000400f47947 */ /* 0x000fec0003800000 */
.L_x_6656:
[----:B-----5:R-:W-:Y:S01]  /*1f00*/  PRMT R8, R221, 0x7632, R8 ;  /* 0x00007632dd087816 */ /* 0x020fe20000000008 */
[----:B------:R-:W-:Y:S01]  /*1f10*/  IMAD.U32 R3, R3, 0x10000, RZ ;  /* 0x0001000003037824 */ /* 0x000fe200078e00ff */
[----:B------:R-:W-:Y:S02]  /*1f20*/  SHF.L.U32 R221, R221, 0x10, RZ ;  /* 0x00000010dddd7819 */ /* 0x000fe400000006ff */
[C---:B------:R-:W-:Y:S01]  /*1f30*/  PRMT R9, R222.reuse, 0x7632, R9 ;  /* 0x00007632de097816 */ /* 0x040fe20000000009 */
[----:B------:R-:W-:Y:S01]  /*1f40*/  IMAD.U32 R222, R222, 0x10000, RZ ;  /* 0x00010000dede7824 */ /* 0x000fe200078e00ff */
[----:B------:R-:W-:Y:S02]  /*1f50*/  SHF.L.U32 R10, R29, 0x10, RZ ;  /* 0x000000101d0a7819 */ /* 0x000fe400000006ff */
[----:B------:R-:W-:Y:S02]  /*1f60*/  SHF.L.U32 R11, R30, 0x10, RZ ;  /* 0x000000101e0b7819 */ /* 0x000fe400000006ff */
        /* <DEDUP_REMOVED lines=26> */
.L_x_6655:
[----:B------:R-:W-:-:S04]  /*2110*/  ISETP.NE.U32.AND P3, PT, R10, RZ, PT ;  /* 0x000000ff0a00720c */ /* 0x000fc80003f65070 */
[----:B------:R-:W-:-:S13]  /*2120*/  ISETP.NE.AND.EX P3, PT, R11, RZ, PT, P3 ;  /* 0x000000ff0b00720c */ /* 0x000fda0003f65330 */
[----:B------:R-:W-:Y:S05]  /*2130*/  @P3 BRA `(.L_x_6658) ;  /* 0x0000000000943947 */ /* 0x000fea0003800000 */
[----:B-----5:R-:W-:Y:S01]  /*2140*/  PRMT R8, R221, 0x7632, R8 ;  /* 0x00007632dd087816 */ /* 0x020fe20000000008 */
[----:B------:R-:W-:Y:S01]  /*2150*/  IMAD.U32 R12, R27, 0x10000, RZ ;  /* 0x000100001b0c7824 */ /* 0x000fe200078e00ff */
[----:B------:R-:W-:Y:S02]  /*2160*/  PRMT R9, R222, 0x7632, R9 ;  /* 0x00007632de097816 */ /* 0x000fe40000000009 */
[C---:B------:R-:W-:Y:S01]  /*2170*/  PRMT R6, R220.reuse, 0x7632, R6 ;  /* 0x00007632dc067816 */ /* 0x040fe20000000006 */
[----:B------:R-:W-:Y:S01]  /*2180*/  IMAD.U32 R220, R220, 0x10000, RZ ;  /* 0x00010000dcdc7824 */ /* 0x000fe200078e00ff */
[----:B------:R-:W-:Y:S02]  /*2190*/  SHF.L.U32 R221, R221, 0x10, RZ ;  /* 0x00000010dddd7819 */ /* 0x000fe400000006ff */
[----:B------:R-:W-:Y:S02]  /*21a0*/  SHF.L.U32 R222, R222, 0x10, RZ ;  /* 0x00000010dede7819 */ /* 0x000fe400000006ff */
[----:B------:R-:W-:-:S02]  /*21b0*/  SHF.L.U32 R3, R24, 0x10, RZ ;  /* 0x0000001018037819 */ /* 0x000fc400000006ff */
[----:B------:R-:W-:Y:S02]  /*21c0*/  SHF.L.U32 R2, R25, 0x10, RZ ;  /* 0x0000001019027819 */ /* 0x000fe400000006ff */
[----:B------:R-:W-:Y:S01]  /*21d0*/  SHF.L.U32 R5, R26, 0x10, RZ ;  /* 0x000000101a057819 */ /* 0x000fe200000006ff */
[----:B------:R-:W-:Y:S01]  /*21e0*/  FADD.FTZ R226, R3, R220 ;  /* 0x000000dc03e27221 */ /* 0x000fe20000010000 */
        /* <DEDUP_REMOVED lines=26> */
.L_x_6658:
[C---:B-----5:R-:W-:Y:S02]  /*2390*/  PRMT R10, R221.reuse, 0x7632, R10 ;  /* 0x00007632dd0a7816 */ /* 0x060fe4000000000a */
[----:B------:R-:W-:Y:S02]  /*23a0*/  SHF.L.U32 R221, R221, 0x10, RZ ;  /* 0x00000010dddd7819 */ /* 0x000fe400000006ff */
[----:B------:R-:W-:Y:S02]  /*23b0*/  SHF.L.U32 R6, R25, 0x10, RZ ;  /* 0x0000001019067819 */ /* 0x000fe400000006ff */
[C---:B------:R-:W-:Y:S02]  /*23c0*/  PRMT R8, R220.reuse, 0x7632, R8 ;  /* 0x00007632dc087816 */ /* 0x040fe40000000008 */
[----:B------:R-:W-:Y:S01]  /*23d0*/  SHF.L.U32 R220, R220, 0x10, RZ ;  /* 0x00000010dcdc7819 */ /* 0x000fe200000006ff */
[----:B------:R-:W-:Y:S01]  /*23e0*/  FADD.FTZ R221, R6, R221 ;  /* 0x000000dd06dd7221 */ /* 0x000fe20000010000 */
[----:B------:R-:W-:-:S02]  /*23f0*/  SHF.L.U32 R7, R24, 0x10, RZ ;  /* 0x0000001018077819 */ /* 0x000fc400000006ff */
[----:B------:R-:W-:Y:S02]  /*2400*/  PRMT R6, R24, 0x7632, R6 ;  /* 0x0000763218067816 */ /* 0x000fe40000000006 */
[----:B------:R-:W-:Y:S01]  /*2410*/  SHF.L.U32 R9, R8, 0x10, RZ ;  /* 0x0000001008097819 */ /* 0x000fe200000006ff */
[----:B------:R-:W-:Y:S01]  /*2420*/  FADD.FTZ R220, R7, R220 ;  /* 0x000000dc07dc7221 */ /* 0x000fe20000010000 */
[----:B------:R-:W-:Y:S02]  /*2430*/  PRMT R7, R25, 0x7632, R7 ;  /* 0x0000763219077816 */ /* 0x000fe40000000007 */
[----:B------:R-:W-:Y:S02]  /*2440*/  SHF.L.U32 R6, R6, 0x10, RZ ;  /* 0x0000001006067819 */ /* 0x000fe400000006ff */
[----:B------:R-:W-:Y:S02]  /*2450*/  SHF.L.U32 R10, R10, 0x10, RZ ;  /* 0x000000100a0a7819 */ /* 0x000fe400000006ff */
[----:B------:R-:W-:Y:S01]  /*2460*/  SHF.L.U32 R7, R7, 0x10, RZ ;  /* 0x0000001007077819 */ /* 0x000fe200000006ff */
[----:B------:R-:W-:Y:S01]  /*2470*/  FADD.FTZ R6, R9, R6 ;  /* 0x0000000609067221 */ /* 0x000fe20000010000 */
[----:B------:R-:W-:-:S02]  /*2480*/  PRMT R11, R222, 0x7632, R11 ;  /* 0x00007632de0b7816 */ /* 0x000fc4000000000b */
[C---:B------:R-:W-:Y:S01]  /*2490*/  PRMT R12, R223.reuse, 0x7632, R12 ;  /* 0x00007632df0c7816 */ /* 0x040fe2000000000c */
[----:B------:R-:W-:Y:S01]  /*24a0*/  FADD.FTZ R7, R10, R7 ;  /* 0x000000070a077221 */ /* 0x000fe20000010000 */
[----:B------:R-:W-:Y:S01]  /*24b0*/  PRMT R8, R26, 0x7632, R8 ;  /* 0x000076321a087816 */ /* 0x000fe20000000008 */
[----:B------:R-:W-:Y:S01]  /*24c0*/  IMAD.U32 R223, R223, 0x10000, RZ ;  /* 0x00010000dfdf7824 */ /* 0x000fe200078e00ff */
[----:B------:R-:W-:Y:S01]  /*24d0*/  PRMT R9, R27, 0x7632, R9 ;  /* 0x000076321b097816 */ /* 0x000fe20000000009 */
[----:B------:R-:W-:Y:S01]  /*24e0*/  IMAD.U32 R15, R11, 0x10000, RZ ;  /* 0x000100000b0f7824 */ /* 0x000fe200078e00ff */
[----:B------:R-:W-:Y:S02]  /*24f0*/  SHF.L.U32 R10, R29, 0x10, RZ ;  /* 0x000000101d0a7819 */ /* 0x000fe400000006ff */
        /* <DEDUP_REMOVED lines=28> */
[----:B------:R-:W-:-:S07]  /*26c0*/  F2FP.BF16.F32.PACK_AB R20, R228, R226 ;  /* 0x000000e2e414723e */ /* 0x000fce00000010ff */
.L_x_6657:
[----:B------:R-:W-:Y:S01]  /*26d0*/  UISETP.NE.U32.AND UP1, UPT, UR8, URZ, UPT ;  /* 0x000000ff0800728c */ /* 0x000fe2000bf25070 */
[----:B------:R-:W0:Y:S01]  /*26e0*/  @P0 LDC.64 R6, c[0x0][0x3a8] ;  /* 0x0000ea00ff060b82 */ /* 0x000e220000000a00 */
[----:B------:R-:W-:Y:S02]  /*26f0*/  IADD3 R2, PT, PT, R225, 0x40, RZ ;  /* 0x00000040e1027810 */ /* 0x000fe40007ffe0ff */
[----:B------:R-:W-:-:S05]  /*2700*/  UISETP.NE.AND.EX UP1, UPT, UR9, URZ, UPT, UP1 ;  /* 0x000000ff0900728c */ /* 0x000fca000bf25310 */
[----:B------:R-:W1:Y:S01]  /*2710*/  @P2 LDC.64 R4, c[0x0][0x3a0] ;  /* 0x0000e800ff042b82 */ /* 0x000e620000000a00 */
[----:B------:R-:W-:-:S13]  /*2720*/  PLOP3.LUT P1, PT, PT, PT, UP1, 0x80, 0x8 ;  /* 0x000000000008781c */ /* 0x000fda0003f2f018 */
[----:B------:R-:W2:Y:S01]  /*2730*/  @P1 LDC.64 R8, c[0x0][0x398] ;  /* 0x0000e600ff081b82 */ /* 0x000ea20000000a00 */
[----:B0-----:R-:W-:-:S05]  /*2740*/  @P0 IMAD.WIDE.U32 R6, R203, 0x10, R6 ;  /* 0x00000010cb060825 */ /* 0x001fca00078e0006 */
[----:B------:R0:W-:Y:S01]  /*2750*/  @P0 STG.E.128 desc[UR6][R6.64], R20 ;  /* 0x0000001406000986 */ /* 0x0001e2000c101d06 */
[----:B-1----:R-:W-:-:S05]  /*2760*/  @P2 IMAD.WIDE.U32 R4, R2, 0x10, R4 ;  /* 0x0000001002042825 */ /* 0x002fca00078e0004 */
[----:B------:R1:W5:Y:S01]  /*2770*/  @P2 LDG.E.128 R28, desc[UR6][R4.64] ;  /* 0x00000006041c2981 */ /* 0x000362000c1e1d00 */
[----:B--2---:R-:W-:-:S04]  /*2780*/  @P1 IMAD.WIDE.U32 R8, R2, 0x10, R8 ;  /* 0x0000001002081825 */ /* 0x004fc800078e0008 */
[----:B0-----:R-:W-:Y:S01]  /*2790*/  IMAD.WIDE.U32 R6, R2, 0x10, R198 ;  /* 0x0000001002067825 */ /* 0x001fe200078e00c6 */
[----:B------:R1:W5:Y:S05]  /*27a0*/  @P1 LDG.E.128 R24, desc[UR6][R8.64] ;  /* 0x0000000608181981 */ /* 0x00036a000c1e1d00 */
[----:B------:R-:W5:Y:S01]  /*27b0*/  LDG.E.128 R4, desc[UR6][R6.64] ;  /* 0x0000000606047981 */ /* 0x000f62000c1e1d00 */
[----:B------:R-:W-:Y:S05]  /*27c0*/  BRA.U UP0, `(.L_x_6659) ;  /* 0x0000000100cc7547 */ /* 0x000fea000b800000 */
[----:B------:R-:W-:Y:S05]  /*27d0*/  @P3 BRA `(.L_x_6660) ;  /* 0x0000000000343947 */ /* 0x000fea0003800000 */
[----:B-----5:R-:W-:Y:S01]  /*27e0*/  PRMT R208, R4, 0x7632, R208 ;  /* 0x0000763204d07816 */ /* 0x020fe200000000d0 */
[C---:B------:R-:W-:Y:S01]  /*27f0*/  IMAD.U32 R200, R5.reuse, 0x10000, RZ ;  /* 0x0001000005c87824 */ /* 0x040fe200078e00ff */
        /* <DEDUP_REMOVED lines=11> */
.L_x_6660:
[----:B-----5:R-:W-:Y:S01]  /*28b0*/  SHF.L.U32 R3, R28, 0x10, RZ ;  /* 0x000000101c037819 */ /* 0x020fe200000006ff */
[----:B------:R-:W-:Y:S01]  /*28c0*/  IMAD.U32 R206, R4, 0x10000, RZ ;  /* 0x0001000004ce7824 */ /* 0x000fe200078e00ff */
[----:B------:R-:W-:Y:S01]  /*28d0*/  SHF.L.U32 R200, R5, 0x10, RZ ;  /* 0x0000001005c87819 */ /* 0x000fe200000006ff */
[----:B------:R-:W-:Y:S01]  /*28e0*/  IMAD.U32 R201, R30, 0x10000, RZ ;  /* 0x000100001ec97824 */ /* 0x000fe200078e00ff */
[----:B-1----:R-:W-:Y:S01]  /*28f0*/  SHF.L.U32 R9, R29, 0x10, RZ ;  /* 0x000000101d097819 */ /* 0x002fe200000006ff */
[----:B------:R-:W-:Y:S01]  /*2900*/  FADD.FTZ R206, R3, R206 ;  /* 0x000000ce03ce7221 */ /* 0x000fe20000010000 */
[----:B------:R-:W-:Y:S02]  /*2910*/  PRMT R5, R4, 0x7632, R5 ;  /* 0x0000763204057816 */ /* 0x000fe40000000005 */
[----:B------:R-:W-:Y:S01]  /*2920*/  PRMT R8, R6, 0x7632, R8 ;  /* 0x0000763206087816 */ /* 0x000fe20000000008 */
[----:B------:R-:W-:Y:S01]  /*2930*/  FADD.FTZ R200, R9, R200 ;  /* 0x000000c809c87221 */ /* 0x000fe20000010000 */
[----:B------:R-:W-:-:S02]  /*2940*/  PRMT R3, R30, 0x7632, R3 ;  /* 0x000076321e037816 */ /* 0x000fc40000000003 */
[----:B------:R-:W-:Y:S02]  /*2950*/  PRMT R9, R7, 0x7632, R9 ;  /* 0x0000763207097816 */ /* 0x000fe40000000009 */
[----:B------:R-:W-:Y:S02]  /*2960*/  PRMT R4, R31, 0x7632, R4 ;  /* 0x000076321f047816 */ /* 0x000fe40000000004 */
[----:B------:R-:W-:Y:S02]  /*2970*/  SHF.L.U32 R10, R8, 0x10, RZ ;  /* 0x00000010080a7819 */ /* 0x000fe400000006ff */
[----:B------:R-:W-:Y:S01]  /*2980*/  SHF.L.U32 R3, R3, 0x10, RZ ;  /* 0x0000001003037819 */ /* 0x000fe200000006ff */
[----:B------:R-:W-:Y:S01]  /*2990*/  IMAD.U32 R4, R4, 0x10000, RZ ;  /* 0x0001000004047824 */ /* 0x000fe200078e00ff */
[----:B------:R-:W-:Y:S02]  /*29a0*/  SHF.L.U32 R9, R9, 0x10, RZ ;  /* 0x0000001009097819 */ /* 0x000fe400000006ff */
[----:B------:R-:W-:Y:S01]  /*29b0*/  PRMT R8, R5, 0x7632, R8 ;  /* 0x0000763205087816 */ /* 0x000fe20000000008 */
[--C-:B------:R-:W-:Y:S01]  /*29c0*/  FADD.FTZ R205, R10, R3.reuse ;  /* 0x000000030acd7221 */ /* 0x100fe20000010000 */
[----:B------:R-:W-:Y:S01]  /*29d0*/  PRMT R3, R28, 0x7632, R3 ;  /* 0x000076321c037816 */ /* 0x000fe20000000003 */
[--C-:B------:R-:W-:Y:S01]  /*29e0*/  FADD.FTZ R209, R9, R4.reuse ;  /* 0x0000000409d17221 */ /* 0x100fe20000010000 */
[----:B------:R-:W-:-:S02]  /*29f0*/  PRMT R4, R29, 0x7632, R4 ;  /* 0x000076321d047816 */ /* 0x000fc40000000004 */
[----:B------:R-:W-:Y:S02]  /*2a00*/  SHF.L.U32 R208, R5, 0x10, RZ ;  /* 0x0000001005d07819 */ /* 0x000fe400000006ff */
[----:B------:R-:W-:Y:S02]  /*2a10*/  SHF.L.U32 R5, R8, 0x10, RZ ;  /* 0x0000001008057819 */ /* 0x000fe400000006ff */
[----:B------:R-:W-:Y:S02]  /*2a20*/  SHF.L.U32 R6, R6, 0x10, RZ ;  /* 0x0000001006067819 */ /* 0x000fe400000006ff */
        /* <DEDUP_REMOVED lines=13> */
.L_x_6659:
[----:B------:R-:W-:Y:S05]  /*2b00*/  @P3 BRA `(.L_x_6662) ;  /* 0x0000000000943947 */ /* 0x000fea0003800000 */
[----:B-----5:R-:W-:Y:S02]  /*2b10*/  SHF.L.U32 R206, R4, 0x10, RZ ;  /* 0x0000001004ce7819 */ /* 0x020fe400000006ff */
[----:B------:R-:W-:Y:S02]  /*2b20*/  SHF.L.U32 R3, R24, 0x10, RZ ;  /* 0x0000001018037819 */ /* 0x000fe400000006ff */
[----:B------:R-:W-:Y:S02]  /*2b30*/  SHF.L.U32 R200, R5, 0x10, RZ ;  /* 0x0000001005c87819 */ /* 0x000fe400000006ff */
[----:B-1----:R-:W-:Y:S01]  /*2b40*/  SHF.L.U32 R9, R25, 0x10, RZ ;  /* 0x0000001019097819 */ /* 0x002fe200000006ff */
[----:B------:R-:W-:Y:S01]  /*2b50*/  FADD.FTZ R206, R3, R206 ;  /* 0x000000ce03ce7221 */ /* 0x000fe20000010000 */
[----:B------:R-:W-:Y:S02]  /*2b60*/  PRMT R5, R4, 0x7632, R5 ;  /* 0x0000763204057816 */ /* 0x000fe40000000005 */
[----:B------:R-:W-:Y:S01]  /*2b70*/  PRMT R8, R6, 0x7632, R8 ;  /* 0x0000763206087816 */ /* 0x000fe20000000008 */
[----:B------:R-:W-:Y:S01]  /*2b80*/  FADD.FTZ R200, R9, R200 ;  /* 0x000000c809c87221 */ /* 0x000fe20000010000 */
[----:B------:R-:W-:-:S02]  /*2b90*/  PRMT R3, R26, 0x7632, R3 ;  /* 0x000076321a037816 */ /* 0x000fc40000000003 */
[----:B------:R-:W-:Y:S02]  /*2ba0*/  PRMT R9, R7, 0x7632, R9 ;  /* 0x0000763207097816 */ /* 0x000fe40000000009 */
[----:B------:R-:W-:Y:S01]  /*2bb0*/  PRMT R4, R27, 0x7632, R4 ;  /* 0x000076321b047816 */ /* 0x000fe20000000004 */
[----:B------:R-:W-:Y:S01]  /*2bc0*/  IMAD.U32 R3, R3, 0x10000, RZ ;  /* 0x0001000003037824 */ /* 0x000fe200078e00ff */
[----:B------:R-:W-:Y:S02]  /*2bd0*/  SHF.L.U32 R10, R8, 0x10, RZ ;  /* 0x00000010080a7819 */ /* 0x000fe400000006ff */
[----:B------:R-:W-:Y:S02]  /*2be0*/  SHF.L.U32 R9, R9, 0x10, RZ ;  /* 0x0000001009097819 */ /* 0x000fe400000006ff */
[----:B------:R-:W-:Y:S01]  /*2bf0*/  SHF.L.U32 R4, R4, 0x10, RZ ;  /* 0x0000001004047819 */ /* 0x000fe200000006ff */
[----:B------:R-:W-:Y:S01]  /*2c00*/  FADD.FTZ R205, R10, R3 ;  /* 0x000000030acd7221 */ /* 0x000fe20000010000 */
[----:B------:R-:W-:-:S02]  /*2c10*/  PRMT R8, R5, 0x7632, R8 ;  /* 0x0000763205087816 */ /* 0x000fc40000000008 */
[----:B------:R-:W-:Y:S01]  /*2c20*/  PRMT R3, R24, 0x7632, R3 ;  /* 0x0000763218037816 */ /* 0x000fe20000000003 */
[--C-:B------:R-:W-:Y:S01]  /*2c30*/  FADD.FTZ R209, R9, R4.reuse ;  /* 0x0000000409d17221 */ /* 0x100fe20000010000 */
[----:B------:R-:W-:Y:S02]  /*2c40*/  PRMT R4, R25, 0x7632, R4 ;  /* 0x0000763219047816 */ /* 0x000fe40000000004 */
[----:B------:R-:W-:Y:S02]  /*2c50*/  SHF.L.U32 R208, R5, 0x10, RZ ;  /* 0x0000001005d07819 */ /* 0x000fe400000006ff */
[----:B------:R-:W-:Y:S02]  /*2c60*/  SHF.L.U32 R6, R6, 0x10, RZ ;  /* 0x0000001006067819 */ /* 0x000fe400000006ff */
[----:B------:R-:W-:Y:S02]  /*2c70*/  SHF.L.U32 R7, R7, 0x10, RZ ;  /* 0x0000001007077819 */ /* 0x000fe400000006ff */
[----:B------:R-:W-:Y:S01]  /*2c80*/  SHF.L.U32 R5, R8, 0x10, RZ ;  /* 0x0000001008057819 */ /* 0x000fe200000006ff */
[----:B------:R-:W-:Y:S01]  /*2c90*/  IMAD.U32 R8, R27, 0x10000, RZ ;  /* 0x000100001b087824 */ /* 0x000fe200078e00ff */
[----:B------:R-:W-:-:S02]  /*2ca0*/  SHF.L.U32 R4, R4, 0x10, RZ ;  /* 0x0000001004047819 */ /* 0x000fc400000006ff */
[----:B------:R-:W-:Y:S01]  /*2cb0*/  SHF.L.U32 R201, R26, 0x10, RZ ;  /* 0x000000101ac97819 */ /* 0x000fe200000006ff */
[----:B------:R-:W-:Y:S01]  /*2cc0*/  FADD.FTZ R207, R8, R7 ;  /* 0x0000000708cf7221 */ /* 0x000fe20000010000 */
[----:B------:R-:W-:Y:S01]  /*2cd0*/  SHF.L.U32 R3, R3, 0x10, RZ ;  /* 0x0000001003037819 */ /* 0x000fe200000006ff */
[----:B------:R-:W-:Y:S02]  /*2ce0*/  FADD.FTZ R202, R5, R4 ;  /* 0x0000000405ca7221 */ /* 0x000fe40000010000 */
[----:B------:R-:W-:Y:S01]  /*2cf0*/  FADD.FTZ R201, R201, R6 ;  /* 0x00000006c9c97221 */ /* 0x000fe20000010000 */
[----:B------:R-:W-:Y:S01]  /*2d00*/  F2FP.BF16.F32.PACK_AB R23, R209, R207 ;  /* 0x000000cfd117723e */ /* 0x000fe200000010ff */
[----:B------:R-:W-:Y:S01]  /*2d10*/  FADD.FTZ R208, R208, R3 ;  /* 0x00000003d0d07221 */ /* 0x000fe20000010000 */
[----:B------:R-:W-:Y:S02]  /*2d20*/  F2FP.BF16.F32.PACK_AB R21, R202, R200 ;  /* 0x000000c8ca15723e */ /* 0x000fe400000010ff */
[----:B------:R-:W-:-:S02]  /*2d30*/  F2FP.BF16.F32.PACK_AB R22, R205, R201 ;  /* 0x000000c9cd16723e */ /* 0x000fc400000010ff */
[----:B------:R-:W-:Y:S01]  /*2d40*/  F2FP.BF16.F32.PACK_AB R20, R208, R206 ;  /* 0x000000ced014723e */ /* 0x000fe200000010ff */
[----:B------:R-:W-:Y:S06]  /*2d50*/  BRA `(.L_x_6661) ;  /* 0x0000000000e07947 */ /* 0x000fec0003800000 */
.L_x_6662:
[----:B-1---5:R-:W-:Y:S02]  /*2d60*/  PRMT R9, R4, 0x7632, R9 ;  /* 0x0000763204097816 */ /* 0x022fe40000000009 */
[----:B------:R-:W-:Y:S02]  /*2d70*/  PRMT R3, R24, 0x7632, R3 ;  /* 0x0000763218037816 */ /* 0x000fe40000000003 */
[----:B------:R-:W-:Y:S02]  /*2d80*/  PRMT R10, R5, 0x7632, R10 ;  /* 0x00007632050a7816 */ /* 0x000fe4000000000a */
[----:B------:R-:W-:Y:S02]  /*2d90*/  PRMT R8, R25, 0x7632, R8 ;  /* 0x0000763219087816 */ /* 0x000fe40000000008 */
[----:B------:R-:W-:Y:S02]  /*2da0*/  SHF.L.U32 R208, R9, 0x10, RZ ;  /* 0x0000001009d07819 */ /* 0x000fe400000006ff */
[----:B------:R-:W-:-:S02]  /*2db0*/  SHF.L.U32 R3, R3, 0x10, RZ ;  /* 0x0000001003037819 */ /* 0x000fc400000006ff */
[----:B------:R-:W-:Y:S02]  /*2dc0*/  SHF.L.U32 R9, R10, 0x10, RZ ;  /* 0x000000100a097819 */ /* 0x000fe400000006ff */
[----:B------:R-:W-:Y:S01]  /*2dd0*/  SHF.L.U32 R8, R8, 0x10, RZ ;  /* 0x0000001008087819 */ /* 0x000fe200000006ff */
[--C-:B------:R-:W-:Y:S01]  /*2de0*/  FADD.FTZ R208, R208, R3.reuse ;  /* 0x00000003d0d07221 */ /* 0x100fe20000010000 */
[----:B------:R-:W-:Y:S02]  /*2df0*/  PRMT R10, R6, 0x7632, R10 ;  /* 0x00007632060a7816 */ /* 0x000fe4000000000a */
[----:B------:R-:W-:Y:S01]  /*2e00*/  PRMT R3, R26, 0x7632, R3 ;  /* 0x000076321a037816 */ /* 0x000fe20000000003 */
[----:B------:R-:W-:Y:S01]  /*2e10*/  FADD.FTZ R202, R9, R8 ;  /* 0x0000000809ca7221 */ /* 0x000fe20000010000 */
[----:B------:R-:W-:Y:S02]  /*2e20*/  PRMT R9, R7, 0x7632, R9 ;  /* 0x0000763207097816 */ /* 0x000fe40000000009 */
[----:B------:R-:W-:Y:S01]  /*2e30*/  SHF.L.U32 R10, R10, 0x10, RZ ;  /* 0x000000100a0a7819 */ /* 0x000fe200000006ff */
[----:B------:R-:W-:Y:S01]  /*2e40*/  IMAD.U32 R3, R3, 0x10000, RZ ;  /* 0x0001000003037824 */ /* 0x000fe200078e00ff */
[----:B------:R-:W-:-:S02]  /*2e50*/  SHF.L.U32 R11, R9, 0x10, RZ ;  /* 0x00000010090b7819 */ /* 0x000fc400000006ff */
[----:B------:R-:W-:Y:S01]  /*2e60*/  SHF.L.U32 R4, R4, 0x10, RZ ;  /* 0x0000001004047819 */ /* 0x000fe200000006ff */
[--C-:B------:R-:W-:Y:S01]  /*2e70*/  FADD.FTZ R205, R10, R3.reuse ;  /* 0x000000030acd7221 */ /* 0x100fe20000010000 */
[----:B------:R-:W-:Y:S02]  /*2e80*/  SHF.L.U32 R9, R24, 0x10, RZ ;  /* 0x0000001018097819 */ /* 0x000fe400000006ff */
        /* <DEDUP_REMOVED lines=20> */
[----:B------:R-:W-:-:S02]  /*2fd0*/  PRMT R4, R29, 0x7632, R4 ;  /* 0x000076321d047816 */ /* 0x000fc40000000004 */
[----:B------:R-:W-:Y:S01]  /*2fe0*/  PRMT R3, R28, 0x7632, R3 ;  /* 0x000076321c037816 */ /* 0x000fe20000000003 */
[----:B------:R-:W-:Y:S01]  /*2ff0*/  FADD.FTZ R7, R10, R7 ;  /* 0x000000070a077221 */ /* 0x000fe20000010000 */
[----:B------:R-:W-:Y:S02]  /*3000*/  SHF.L.U32 R206, R28, 0x10, RZ ;  /* 0x000000101cce7819 */ /* 0x000fe400000006ff */
        /* <DEDUP_REMOVED lines=13> */
.L_x_6661:
[----:B-1----:R-:W0:Y:S01]  /*30e0*/  @P0 LDC.64 R4, c[0x0][0x3a8] ;  /* 0x0000ea00ff040b82 */ /* 0x002e220000000a00 */
[----:B------:R-:W-:-:S07]  /*30f0*/  IADD3 R3, PT, PT, R225, 0x60, RZ ;  /* 0x00000060e1037810 */ /* 0x000fce0007ffe0ff */
[----:B------:R-:W1:Y:S08]  /*3100*/  @P1 LDC.64 R6, c[0x0][0x398] ;  /* 0x0000e600ff061b82 */ /* 0x000e700000000a00 */
[----:B------:R-:W2:Y:S01]  /*3110*/  @P2 LDC.64 R8, c[0x0][0x3a0] ;  /* 0x0000e800ff082b82 */ /* 0x000ea20000000a00 */
[----:B0-----:R-:W-:-:S05]  /*3120*/  @P0 IMAD.WIDE.U32 R4, R2, 0x10, R4 ;  /* 0x0000001002040825 */ /* 0x001fca00078e0004 */
[----:B------:R1:W-:Y:S02]  /*3130*/  @P0 STG.E.128 desc[UR6][R4.64], R20 ;  /* 0x0000001404000986 */ /* 0x0003e4000c101d06 */
[----:B-1----:R-:W-:-:S05]  /*3140*/  @P1 IMAD.WIDE.U32 R4, R3, 0x10, R6 ;  /* 0x0000001003041825 */ /* 0x002fca00078e0006 */
[----:B------:R2:W5:Y:S02]  /*3150*/  @P1 LDG.E.128 R24, desc[UR6][R4.64] ;  /* 0x0000000604181981 */ /* 0x000564000c1e1d00 */
[----:B--2---:R-:W-:-:S05]  /*3160*/  @P2 IMAD.WIDE.U32 R4, R3, 0x10, R8 ;  /* 0x0000001003042825 */ /* 0x004fca00078e0008 */
[----:B------:R0:W5:Y:S02]  /*3170*/  @P2 LDG.E.128 R28, desc[UR6][R4.64] ;  /* 0x00000006041c2981 */ /* 0x000164000c1e1d00 */
[----:B0-----:R-:W-:-:S05]  /*3180*/  IMAD.WIDE.U32 R4, R3, 0x10, R198 ;  /* 0x0000001003047825 */ /* 0x001fca00078e00c6 */
[----:B------:R0:W5:Y:S01]  /*3190*/  LDG.E.128 R12, desc[UR6][R4.64] ;  /* 0x00000006040c7981 */ /* 0x000162000c1e1d00 */
[----:B------:R-:W-:Y:S05]  /*31a0*/  BRA.U UP0, `(.L_x_6663) ;  /* 0x0000000100cc7547 */ /* 0x000fea000b800000 */
[----:B------:R-:W-:Y:S05]  /*31b0*/  @P3 BRA `(.L_x_6664) ;  /* 0x0000000000343947 */ /* 0x000fea0003800000 */
[----:B0----5:R-:W-:Y:S02]  /*31c0*/  PRMT R4, R12, 0x7632, R4 ;  /* 0x000076320c047816 */ /* 0x021fe40000000004 */
        /* <DEDUP_REMOVED lines=12> */
.L_x_6664:
[----:B0----5:R-:W-:Y:S02]  /*3290*/  PRMT R5, R12, 0x7632, R5 ;  /* 0x000076320c057816 */ /* 0x021fe40000000005 */
[----:B------:R-:W-:Y:S02]  /*32a0*/  PRMT R4, R28, 0x7632, R4 ;  /* 0x000076321c047816 */ /* 0x000fe40000000004 */
[----:B------:R-:W-:Y:S02]  /*32b0*/  PRMT R7, R14, 0x7632, R7 ;  /* 0x000076320e077816 */ /* 0x000fe40000000007 */
[----:B------:R-:W-:Y:S02]  /*32c0*/  SHF.L.U32 R5, R5, 0x10, RZ ;  /* 0x0000001005057819 */ /* 0x000fe400000006ff */
[----:B------:R-:W-:Y:S01]  /*32d0*/  SHF.L.U32 R4, R4, 0x10, RZ ;  /* 0x0000001004047819 */ /* 0x000fe200000006ff */
[----:B------:R-:W-:Y:S01]  /*32e0*/  IMAD.U32 R9, R7, 0x10000, RZ ;  /* 0x0001000007097824 */ /* 0x000fe200078e00ff */
[----:B------:R-:W-:-:S02]  /*32f0*/  PRMT R6, R13, 0x7632, R6 ;  /* 0x000076320d067816 */ /* 0x000fc40000000006 */
[----:B------:R-:W-:Y:S01]  /*3300*/  PRMT R10, R15, 0x7632, R10 ;  /* 0x000076320f0a7816 */ /* 0x000fe2000000000a */
[----:B------:R-:W-:Y:S01]  /*3310*/  FADD.FTZ R4, R5, R4 ;  /* 0x0000000405047221 */ /* 0x000fe20000010000 */
[----:B------:R-:W-:Y:S02]  /*3320*/  PRMT R7, R31, 0x7632, R7 ;  /* 0x000076321f077816 */ /* 0x000fe40000000007 */
[----:B------:R-:W-:Y:S02]  /*3330*/  SHF.L.U32 R8, R6, 0x10, RZ ;  /* 0x0000001006087819 */ /* 0x000fe400000006ff */
[----:B------:R-:W-:Y:S02]  /*3340*/  PRMT R5, R29, 0x7632, R5 ;  /* 0x000076321d057816 */ /* 0x000fe40000000005 */
        /* <DEDUP_REMOVED lines=16> */
[----:B------:R-:W-:Y:S01]  /*3450*/  SHF.L.U32 R13, R28, 0x10, RZ ;  /* 0x000000101c0d7819 */ /* 0x000fe200000006ff */
[----:B------:R-:W-:Y:S01]  /*3460*/  IMAD.U32 R8, R12, 0x10000, RZ ;  /* 0x000100000c087824 */ /* 0x000fe200078e00ff */
[----:B------:R-:W-:Y:S01]  /*3470*/  F2FP.BF16.F32.PACK_AB R23, R7, R11 ;  /* 0x0000000b0717723e */ /* 0x000fe200000010ff */
[----:B------:R-:W-:Y:S01]  /*3480*/  FADD.FTZ R10, R15, R10 ;  /* 0x0000000a0f0a7221 */ /* 0x000fe20000010000 */
[----:B------:R-:W-:Y:S01]  /*3490*/  F2FP.BF16.F32.PACK_AB R22, R6, R9 ;  /* 0x000000090616723e */ /* 0x000fe200000010ff */
[----:B------:R-:W-:-:S03]  /*34a0*/  FADD.FTZ R8, R13, R8 ;  /* 0x000000080d087221 */ /* 0x000fc60000010000 */
[----:B------:R-:W-:Y:S02]  /*34b0*/  F2FP.BF16.F32.PACK_AB R21, R5, R10 ;  /* 0x0000000a0515723e */ /* 0x000fe400000010ff */
[----:B------:R-:W-:Y:S01]  /*34c0*/  F2FP.BF16.F32.PACK_AB R20, R4, R8 ;  /* 0x000000080414723e */ /* 0x000fe200000010ff */
[----:B------:R-:W-:Y:S06]  /*34d0*/  BRA `(.L_x_6665) ;  /* 0x0000000400787947 */ /* 0x000fec0003800000 */
.L_x_6663:
[----:B------:R-:W-:Y:S05]  /*34e0*/  @P3 BRA `(.L_x_6666) ;  /* 0x0000000000943947 */ /* 0x000fea0003800000 */
        /* <DEDUP_REMOVED lines=37> */
.L_x_6666:
[----:B0----5:R-:W-:Y:S02]  /*3740*/  PRMT R4, R12, 0x7632, R4 ;  /* 0x000076320c047816 */ /* 0x021fe40000000004 */
[----:B------:R-:W-:Y:S02]  /*3750*/  PRMT R6, R13, 0x7632, R6 ;  /* 0x000076320d067816 */ /* 0x000fe40000000006 */
[----:B------:R-:W-:Y:S02]  /*3760*/  SHF.L.U32 R7, R4, 0x10, RZ ;  /* 0x0000001004077819 */ /* 0x000fe400000006ff */
[----:B------:R-:W-:Y:S02]  /*3770*/  PRMT R4, R24, 0x7632, R4 ;  /* 0x0000763218047816 */ /* 0x000fe40000000004 */
[----:B------:R-:W-:Y:S02]  /*3780*/  PRMT R5, R25, 0x7632, R5 ;  /* 0x0000763219057816 */ /* 0x000fe40000000005 */
[----:B------:R-:W-:-:S02]  /*3790*/  SHF.L.U32 R4, R4, 0x10, RZ ;  /* 0x0000001004047819 */ /* 0x000fc400000006ff */
[----:B------:R-:W-:Y:S02]  /*37a0*/  SHF.L.U32 R8, R6, 0x10, RZ ;  /* 0x0000001006087819 */ /* 0x000fe400000006ff */
[----:B------:R-:W-:Y:S01]  /*37b0*/  SHF.L.U32 R5, R5, 0x10, RZ ;  /* 0x0000001005057819 */ /* 0x000fe200000006ff */
[--C-:B------:R-:W-:Y:S01]  /*37c0*/  FADD.FTZ R6, R7, R4.reuse ;  /* 0x0000000407067221 */ /* 0x100fe20000010000 */
[----:B------:R-:W-:Y:S02]  /*37d0*/  PRMT R7, R14, 0x7632, R7 ;  /* 0x000076320e077816 */ /* 0x000fe40000000007 */
[----:B------:R-:W-:Y:S01]  /*37e0*/  PRMT R4, R26, 0x7632, R4 ;  /* 0x000076321a047816 */ /* 0x000fe20000000004 */
[----:B------:R-:W-:Y:S01]  /*37f0*/  FADD.FTZ R5, R8, R5 ;  /* 0x0000000508057221 */ /* 0x000fe20000010000 */
[----:B------:R-:W-:Y:S01]  /*3800*/  PRMT R9, R15, 0x7632, R9 ;  /* 0x000076320f097816 */ /* 0x000fe20000000009 */
[----:B------:R-:W-:Y:S01]  /*3810*/  IMAD.U32 R11, R7, 0x10000, RZ ;  /* 0x00010000070b7824 */ /* 0x000fe200078e00ff */
[----:B------:R-:W-:-:S02]  /*3820*/  SHF.L.U32 R8, R4, 0x10, RZ ;  /* 0x0000001004087819 */ /* 0x000fc400000006ff */
[----:B------:R-:W-:Y:S02]  /*3830*/  PRMT R7, R27, 0x7632, R7 ;  /* 0x000076321b077816 */ /* 0x000fe40000000007 */
[----:B------:R-:W-:Y:S01]  /*3840*/  PRMT R4, R28, 0x7632, R4 ;  /* 0x000076321c047816 */ /* 0x000fe20000000004 */
[----:B------:R-:W-:Y:S01]  /*3850*/  FADD.FTZ R8, R11, R8 ;  /* 0x000000080b087221 */ /* 0x000fe20000010000 */
[----:B------:R-:W-:Y:S02]  /*3860*/  SHF.L.U32 R10, R9, 0x10, RZ ;  /* 0x00000010090a7819 */ /* 0x000fe400000006ff */
[----:B------:R-:W-:Y:S02]  /*3870*/  SHF.L.U32 R9, R7, 0x10, RZ ;  /* 0x0000001007097819 */ /* 0x000fe400000006ff */
[----:B------:R-:W-:Y:S02]  /*3880*/  SHF.L.U32 R7, R4, 0x10, RZ ;  /* 0x0000001004077819 */ /* 0x000fe400000006ff */
[----:B------:R-:W-:Y:S01]  /*3890*/  SHF.L.U32 R14, R14, 0x10, RZ ;  /* 0x000000100e0e7819 */ /* 0x000fe200000006ff */
[--C-:B------:R-:W-:Y:S01]  /*38a0*/  FADD.FTZ R10, R10, R9.reuse ;  /* 0x000000090a0a7221 */ /* 0x100fe20000010000 */
[----:B------:R-:W-:Y:S01]  /*38b0*/  PRMT R9, R31, 0x7632, R9 ;  /* 0x000076321f097816 */ /* 0x000fe20000000009 */
[----:B------:R-:W-:Y:S01]  /*38c0*/  FADD.FTZ R4, R6, R7 ;  /* 0x0000000706047221 */ /* 0x000fe20000010000 */
[----:B------:R-:W-:-:S02]  /*38d0*/  PRMT R6, R29, 0x7632, R6 ;  /* 0x000076321d067816 */ /* 0x000fc40000000006 */
[----:B------:R-:W-:Y:S02]  /*38e0*/  PRMT R7, R30, 0x7632, R7 ;  /* 0x000076321e077816 */ /* 0x000fe40000000007 */
[----:B------:R-:W-:Y:S02]  /*38f0*/  SHF.L.U32 R6, R6, 0x10, RZ ;  /* 0x0000001006067819 */ /* 0x000fe400000006ff */
[----:B------:R-:W-:Y:S02]  /*3900*/  SHF.L.U32 R7, R7, 0x10, RZ ;  /* 0x0000001007077819 */ /* 0x000fe400000006ff */
[----:B------:R-:W-:Y:S01]  /*3910*/  SHF.L.U32 R9, R9, 0x10, RZ ;  /* 0x0000001009097819 */ /* 0x000fe200000006ff */
[----:B------:R-:W-:Y:S01]  /*3920*/  FADD.FTZ R5, R5, R6 ;  /* 0x0000000605057221 */ /* 0x000fe20000010000 */
[----:B------:R-:W-:Y:S01]  /*3930*/  SHF.L.U32 R15, R15, 0x10, RZ ;  /* 0x000000100f0f7819 */ /* 0x000fe200000006ff */
[----:B------:R-:W-:Y:S01]  /*3940*/  FADD.FTZ R6, R8, R7 ;  /* 0x0000000708067221 */ /* 0x000fe20000010000 */
[----:B------:R-:W-:-:S02]  /*3950*/  IMAD.U32 R8, R12, 0x10000, RZ ;  /* 0x000100000c087824 */ /* 0x000fc400078e00ff */
        /* <DEDUP_REMOVED lines=8> */
[----:B------:R-:W-:-:S02]  /*39e0*/  IMAD.U32 R12, R30, 0x10000, RZ ;  /* 0x000100001e0c7824 */ /* 0x000fc400078e00ff */
[----:B------:R-:W-:Y:S01]  /*39f0*/  FADD.FTZ R9, R9, R14 ;  /* 0x0000000e09097221 */ /* 0x000fe20000010000 */
[----:B------:R-:W-:Y:S01]  /*3a00*/  SHF.L.U32 R14, R31, 0x10, RZ ;  /* 0x000000101f0e7819 */ /* 0x000fe200000006ff */
[----:B------:R-:W-:Y:S01]  /*3a10*/  FADD.FTZ R10, R10, R13 ;  /* 0x0000000d0a0a7221 */ /* 0x000fe20000010000 */
[----:B------:R-:W-:Y:S01]  /*3a20*/  SHF.L.U32 R13, R28, 0x10, RZ ;  /* 0x000000101c0d7819 */ /* 0x000fe200000006ff */
[----:B------:R-:W-:Y:S02]  /*3a30*/  FADD.FTZ R9, R12, R9 ;  /* 0x000000090c097221 */ /* 0x000fe40000010000 */
[----:B------:R-:W-:Y:S01]  /*3a40*/  FADD.FTZ R11, R14, R15 ;  /* 0x0000000f0e0b7221 */ /* 0x000fe20000010000 */
[----:B------:R-:W-:Y:S01]  /*3a50*/  SHF.L.U32 R15, R29, 0x10, RZ ;  /* 0x000000101d0f7819 */ /* 0x000fe200000006ff */
[----:B------:R-:W-:Y:S01]  /*3a60*/  FADD.FTZ R8, R13, R8 ;  /* 0x000000080d087221 */ /* 0x000fe20000010000 */
[----:B------:R-:W-:Y:S02]  /*3a70*/  F2FP.BF16.F32.PACK_AB R22, R6, R9 ;  /* 0x000000090616723e */ /* 0x000fe400000010ff */
[----:B------:R-:W-:Y:S01]  /*3a80*/  F2FP.BF16.F32.PACK_AB R23, R7, R11 ;  /* 0x0000000b0717723e */ /* 0x000fe200000010ff */
[----:B------:R-:W-:Y:S01]  /*3a90*/  FADD.FTZ R10, R15, R10 ;  /* 0x0000000a0f0a7221 */ /* 0x000fe20000010000 */
[----:B------:R-:W-:-:S04]  /*3aa0*/  F2FP.BF16.F32.PACK_AB R20, R4, R8 ;  /* 0x000000080414723e */ /* 0x000fc800000010ff */
[----:B------:R-:W-:-:S07]  /*3ab0*/  F2FP.BF16.F32.PACK_AB R21, R5, R10 ;  /* 0x0000000a0515723e */ /* 0x000fce00000010ff */
.L_x_6665:
[----:B------:R-:W0:Y:S08]  /*3ac0*/  @P0 LDC.64 R12, c[0x0][0x3a8] ;  /* 0x0000ea00ff0c0b82 */ /* 0x000e300000000a00 */
[----:B------:R-:W1:Y:S08]  /*3ad0*/  @P1 LDC.64 R14, c[0x0][0x398] ;  /* 0x0000e600ff0e1b82 */ /* 0x000e700000000a00 */
[----:B------:R-:W2:Y:S01]  /*3ae0*/  @P2 LDC.64 R16, c[0x0][0x3a0] ;  /* 0x0000e800ff102b82 */ /* 0x000ea20000000a00 */
[----:B0-----:R-:W-:-:S05]  /*3af0*/  @P0 IMAD.WIDE.U32 R12, R3, 0x10, R12 ;  /* 0x00000010030c0825 */ /* 0x001fca00078e000c */
[----:B------:R0:W-:Y:S02]  /*3b00*/  @P0 STG.E.128 desc[UR6][R12.64], R20 ;  /* 0x000000140c000986 */ /* 0x0001e4000c101d06 */
[----:B0-----:R-:W-:-:S05]  /*3b10*/  IADD3 R12, PT, PT, R225, 0x80, RZ ;  /* 0x00000080e10c7810 */ /* 0x001fca0007ffe0ff */
        /* <DEDUP_REMOVED lines=8> */
[----:B-----5:R-:W-:Y:S01]  /*3ba0*/  PRMT R13, R16, 0x7632, R13 ;  /* 0x00007632100d7816 */ /* 0x020fe2000000000d */
[----:B------:R-:W-:Y:S01]  /*3bb0*/  IMAD.U32 R204, R19, 0x10000, RZ ;  /* 0x0001000013cc7824 */ /* 0x000fe200078e00ff */
[----:B0-----:R-:W-:Y:S02]  /*3bc0*/  PRMT R14, R17, 0x7632, R14 ;  /* 0x00007632110e7816 */ /* 0x001fe4000000000e */
        /* <DEDUP_REMOVED lines=10> */
.L_x_6668:
[----:B0----5:R-:W-:Y:S02]  /*3c70*/  PRMT R14, R16, 0x7632, R14 ;  /* 0x00007632100e7816 */ /* 0x021fe4000000000e */
[----:B------:R-:W-:Y:S02]  /*3c80*/  PRMT R13, R28, 0x7632, R13 ;  /* 0x000076321c0d7816 */ /* 0x000fe4000000000d */
[----:B------:R-:W-:Y:S02]  /*3c90*/  SHF.L.U32 R14, R14, 0x10, RZ ;  /* 0x000000100e0e7819 */ /* 0x000fe400000006ff */
[----:B------:R-:W-:Y:S02]  /*3ca0*/  SHF.L.U32 R13, R13, 0x10, RZ ;  /* 0x000000100d0d7819 */ /* 0x000fe400000006ff */
[----:B------:R-:W-:Y:S02]  /*3cb0*/  PRMT R15, R29, 0x7632, R15 ;  /* 0x000076321d0f7816 */ /* 0x000fe4000000000f */
[----:B------:R-:W-:Y:S01]  /*3cc0*/  PRMT R21, R18, 0x7632, R21 ;  /* 0x0000763212157816 */ /* 0x000fe20000000015 */
[----:B------:R-:W-:Y:S01]  /*3cd0*/  FADD.FTZ R13, R14, R13 ;  /* 0x0000000d0e0d7221 */ /* 0x000fe20000010000 */
[----:B------:R-:W-:Y:S01]  /*3ce0*/  PRMT R14, R17, 0x7632, R14 ;  /* 0x00007632110e7816 */ /* 0x000fe2000000000e */
[----:B------:R-:W-:Y:S01]  /*3cf0*/  IMAD.U32 R15, R15, 0x10000, RZ ;  /* 0x000100000f0f7824 */ /* 0x000fe200078e00ff */
        /* <DEDUP_REMOVED lines=12> */
[----:B------:R-:W-:Y:S02]  /*3dc0*/  IMAD.U32 R21, R30, 0x10000, RZ ;  /* 0x000100001e157824 */ /* 0x000fe400078e00ff */
[----:B------:R-:W-:Y:S01]  /*3dd0*/  FADD.FTZ R17, R20, R17 ;  /* 0x0000001114117221 */ /* 0x000fe20000010000 */
[C---:B------:R-:W-:Y:S02]  /*3de0*/  SHF.L.U32 R204, R19.reuse, 0x10, RZ ;  /* 0x0000001013cc7819 */ /* 0x040fe400000006ff */
[----:B------:R-:W-:Y:S01]  /*3df0*/  PRMT R20, R19, 0x7632, R20 ;  /* 0x0000763213147816 */ /* 0x000fe20000000014 */
[----:B------:R-:W-:Y:S01]  /*3e00*/  FADD.FTZ R18, R21, R18 ;  /* 0x0000001215127221 */ /* 0x000fe20000010000 */
[----:B------:R-:W-:-:S02]  /*3e10*/  PRMT R19, R31, 0x7632, R19 ;  /* 0x000076321f137816 */ /* 0x000fc40000000013 */
[----:B------:R-:W-:Y:S02]  /*3e20*/  SHF.L.U32 R21, R31, 0x10, RZ ;  /* 0x000000101f157819 */ /* 0x000fe400000006ff */
[----:B------:R-:W-:Y:S02]  /*3e30*/  SHF.L.U32 R20, R20, 0x10, RZ ;  /* 0x0000001014147819 */ /* 0x000fe400000006ff */
[----:B------:R-:W-:Y:S01]  /*3e40*/  SHF.L.U32 R19, R19, 0x10, RZ ;  /* 0x0000001013137819 */ /* 0x000fe200000006ff */
[----:B------:R-:W-:Y:S01]  /*3e50*/  FADD.FTZ R204, R21, R204 ;  /* 0x000000cc15cc7221 */ /* 0x000fe20000010000 */
[----:B------:R-:W-:Y:S02]  /*3e60*/  F2FP.BF16.F32.PACK_AB R22, R15, R18 ;  /* 0x000000120f16723e */ /* 0x000fe400000010ff */
[----:B------:R-:W-:Y:S01]  /*3e70*/  F2FP.BF16.F32.PACK_AB R21, R14, R17 ;  /* 0x000000110e15723e */ /* 0x000fe200000010ff */
[----:B------:R-:W-:Y:S01]  /*3e80*/  FADD.FTZ R19, R20, R19 ;  /* 0x0000001314137221 */ /* 0x000fe20000010000 */
[----:B------:R-:W-:-:S04]  /*3e90*/  F2FP.BF16.F32.PACK_AB R20, R13, R16 ;  /* 0x000000100d14723e */ /* 0x000fc800000010ff */
[----:B------:R-:W-:Y:S01]  /*3ea0*/  F2FP.BF16.F32.PACK_AB R23, R19, R204 ;  /* 0x000000cc1317723e */ /* 0x000fe200000010ff */
[----:B------:R-:W-:Y:S06]  /*3eb0*/  BRA `(.L_x_6669) ;  /* 0x0000000400787947 */ /* 0x000fec0003800000 */
.L_x_6667:
[----:B------:R-:W-:Y:S05]  /*3ec0*/  @P3 BRA `(.L_x_6670) ;  /* 0x0000000000943947 */ /* 0x000fea0003800000 */
        /* <DEDUP_REMOVED lines=37> */
.L_x_6670:
[----:B-----5:R-:W-:Y:S02]  /*4120*/  PRMT R13, R16, 0x7632, R13 ;  /* 0x00007632100d7816 */ /* 0x020fe4000000000d */
[C---:B0-----:R-:W-:Y:S01]  /*4130*/  PRMT R15, R17.reuse, 0x7632, R15 ;  /* 0x00007632110f7816 */ /* 0x041fe2000000000f */
[----:B------:R-:W-:Y:S01]  /*4140*/  IMAD.U32 R17, R17, 0x10000, RZ ;  /* 0x0001000011117824 */ /* 0x000fe200078e00ff */
[----:B------:R-:W-:Y:S02]  /*4150*/  SHF.L.U32 R20, R13, 0x10, RZ ;  /* 0x000000100d147819 */ /* 0x000fe400000006ff */
[----:B------:R-:W-:Y:S02]  /*4160*/  PRMT R13, R24, 0x7632, R13 ;  /* 0x00007632180d7816 */ /* 0x000fe4000000000d */
[----:B------:R-:W-:Y:S02]  /*4170*/  PRMT R14, R25, 0x7632, R14 ;  /* 0x00007632190e7816 */ /* 0x000fe4000000000e */
[----:B------:R-:W-:-:S02]  /*4180*/  SHF.L.U32 R13, R13, 0x10, RZ ;  /* 0x000000100d0d7819 */ /* 0x000fc400000006ff */
[----:B------:R-:W-:Y:S01]  /*4190*/  SHF.L.U32 R15, R15, 0x10, RZ ;  /* 0x000000100f0f7819 */ /* 0x000fe200000006ff */
[----:B------:R-:W-:Y:S01]  /*41a0*/  IMAD.U32 R14, R14, 0x10000, RZ ;  /* 0x000100000e0e7824 */ /* 0x000fe200078e00ff */
[----:B------:R-:W-:Y:S01]  /*41b0*/  PRMT R21, R18, 0x7632, R21 ;  /* 0x0000763212157816 */ /* 0x000fe20000000015 */
[----:B------:R-:W-:Y:S01]  /*41c0*/  FADD.FTZ R13, R20, R13 ;  /* 0x0000000d140d7221 */ /* 0x000fe20000010000 */
[----:B------:R-:W-:Y:S01]  /*41d0*/  PRMT R20, R26, 0x7632, R20 ;  /* 0x000076321a147816 */ /* 0x000fe20000000014 */
[----:B------:R-:W-:Y:S01]  /*41e0*/  FADD.FTZ R14, R15, R14 ;  /* 0x0000000e0f0e7221 */ /* 0x000fe20000010000 */
[----:B------:R-:W-:Y:S02]  /*41f0*/  PRMT R15, R28, 0x7632, R15 ;  /* 0x000076321c0f7816 */ /* 0x000fe4000000000f */
[----:B------:R-:W-:Y:S02]  /*4200*/  SHF.L.U32 R22, R21, 0x10, RZ ;  /* 0x0000001015167819 */ /* 0x000fe400000006ff */
[----:B------:R-:W-:-:S02]  /*4210*/  SHF.L.U32 R21, R20, 0x10, RZ ;  /* 0x0000001014157819 */ /* 0x000fc400000006ff */
[----:B------:R-:W-:Y:S02]  /*4220*/  SHF.L.U32 R20, R15, 0x10, RZ ;  /* 0x000000100f147819 */ /* 0x000fe400000006ff */
[----:B------:R-:W-:Y:S01]  /*4230*/  SHF.L.U32 R16, R16, 0x10, RZ ;  /* 0x0000001010107819 */ /* 0x000fe200000006ff */
[----:B------:R-:W-:Y:S01]  /*4240*/  FADD.FTZ R15, R22, R21 ;  /* 0x00000015160f7221 */ /* 0x000fe20000010000 */
[----:B------:R-:W-:Y:S01]  /*4250*/  SHF.L.U32 R18, R18, 0x10, RZ ;  /* 0x0000001012127819 */ /* 0x000fe200000006ff */
[--C-:B------:R-:W-:Y:S01]  /*4260*/  FADD.FTZ R13, R13, R20.reuse ;  /* 0x000000140d0d7221 */ /* 0x100fe20000010000 */
[----:B------:R-:W-:Y:S02]  /*4270*/  PRMT R20, R29, 0x7632, R20 ;  /* 0x000076321d147816 */ /* 0x000fe40000000014 */
[----:B------:R-:W-:Y:S02]  /*4280*/  PRMT R22, R30, 0x7632, R22 ;  /* 0x000076321e167816 */ /* 0x000fe40000000016 */
        /* <DEDUP_REMOVED lines=11> */
[----:B------:R-:W-:-:S03]  /*4340*/  SHF.L.U32 R20, R19, 0x10, RZ ;  /* 0x0000001013147819 */ /* 0x000fc600000006ff */
[----:B------:R-:W-:Y:S01]  /*4350*/  FADD.FTZ R18, R21, R18 ;  /* 0x0000001215127221 */ /* 0x000fe20000010000 */
[----:B------:R-:W-:-:S05]  /*4360*/  SHF.L.U32 R21, R28, 0x10, RZ ;  /* 0x000000101c157819 */ /* 0x000fca00000006ff */
[----:B------:R-:W-:Y:S01]  /*4370*/  FADD.FTZ R16, R21, R16 ;  /* 0x0000001015107221 */ /* 0x000fe20000010000 */
[----:B------:R-:W-:-:S05]  /*4380*/  SHF.L.U32 R21, R30, 0x10, RZ ;  /* 0x000000101e157819 */ /* 0x000fca00000006ff */
[----:B------:R-:W-:Y:S01]  /*4390*/  FADD.FTZ R18, R21, R18 ;  /* 0x0000001215127221 */ /* 0x000fe20000010000 */
[----:B------:R-:W-:-:S04]  /*43a0*/  IMAD.U32 R21, R27, 0x10000, RZ ;  /* 0x000100001b157824 */ /* 0x000fc800078e00ff */
[----:B------:R-:W-:Y:S01]  /*43b0*/  FADD.FTZ R20, R21, R20 ;  /* 0x0000001415147221 */ /* 0x000fe20000010000 */
[----:B------:R-:W-:Y:S02]  /*43c0*/  SHF.L.U32 R21, R31, 0x10, RZ ;  /* 0x000000101f157819 */ /* 0x000fe400000006ff */
[----:B------:R-:W-:-:S03]  /*43d0*/  F2FP.BF16.F32.PACK_AB R22, R15, R18 ;  /* 0x000000120f16723e */ /* 0x000fc600000010ff */
[--C-:B------:R-:W-:Y:S01]  /*43e0*/  FADD.FTZ R204, R21, R20.reuse ;  /* 0x0000001415cc7221 */ /* 0x100fe20000010000 */
[----:B------:R-:W-:Y:S02]  /*43f0*/  PRMT R20, R19, 0x7632, R20 ;  /* 0x0000763213147816 */ /* 0x000fe40000000014 */
[----:B------:R-:W-:Y:S02]  /*4400*/  PRMT R19, R27, 0x7632, R19 ;  /* 0x000076321b137816 */ /* 0x000fe40000000013 */
[----:B------:R-:W-:Y:S02]  /*4410*/  SHF.L.U32 R20, R20, 0x10, RZ ;  /* 0x0000001014147819 */ /* 0x000fe400000006ff */
[----:B------:R-:W-:Y:S02]  /*4420*/  SHF.L.U32 R19, R19, 0x10, RZ ;  /* 0x0000001013137819 */ /* 0x000fe400000006ff */
[----:B------:R-:W-:-:S03]  /*4430*/  F2FP.BF16.F32.PACK_AB R21, R14, R17 ;  /* 0x000000110e15723e */ /* 0x000fc600000010ff */
[--C-:B------:R-:W-:Y:S01]  /*4440*/  FADD.FTZ R20, R20, R19.reuse ;  /* 0x0000001314147221 */ /* 0x100fe20000010000 */
[----:B------:R-:W-:-:S04]  /*4450*/  PRMT R19, R31, 0x7632, R19 ;  /* 0x000076321f137816 */ /* 0x000fc80000000013 */
[----:B------:R-:W-:-:S05]  /*4460*/  SHF.L.U32 R19, R19, 0x10, RZ ;  /* 0x0000001013137819 */ /* 0x000fca00000006ff */
[----:B------:R-:W-:Y:S01]  /*4470*/  FADD.FTZ R19, R20, R19 ;  /* 0x0000001314137221 */ /* 0x000fe20000010000 */
[----:B------:R-:W-:-:S04]  /*4480*/  F2FP.BF16.F32.PACK_AB R20, R13, R16 ;  /* 0x000000100d14723e */ /* 0x000fc800000010ff */
[----:B------:R-:W-:-:S07]  /*4490*/  F2FP.BF16.F32.PACK_AB R23, R19, R204 ;  /* 0x000000cc1317723e */ /* 0x000fce00000010ff */
.L_x_6669:
[----:B------:R-:W0:Y:S01]  /*44a0*/  @P0 LDC.64 R196, c[0x0][0x3a8] ;  /* 0x0000ea00ffc40b82 */ /* 0x000e220000000a00 */
[----:B------:R-:W-:Y:S01]  /*44b0*/  IADD3 R210, PT, PT, R225, 0xa0, RZ ;  /* 0x000000a0e1d27810 */ /* 0x000fe20007ffe0ff */
[----:B0-----:R-:W-:-:S05]  /*44c0*/  @P0 IMAD.WIDE.U32 R196, R12, 0x10, R196 ;  /* 0x000000100cc40825 */ /* 0x001fca00078e00c4 */
[----:B------:R0:W-:Y:S02]  /*44d0*/  @P0 STG.E.128 desc[UR6][R196.64], R20 ;  /* 0x00000014c4000986 */ /* 0x0001e4000c101d06 */
[----:B0-----:R-:W0:Y:S02]  /*44e0*/  @P1 LDC.64 R196, c[0x0][0x398] ;  /* 0x0000e600ffc41b82 */ /* 0x001e240000000a00 */
[----:B0-----:R-:W-:-:S05]  /*44f0*/  @P1 IMAD.WIDE.U32 R196, R210, 0x10, R196 ;  /* 0x00000010d2c41825 */ /* 0x001fca00078e00c4 */
[----:B------:R0:W5:Y:S02]  /*4500*/  @P1 LDG.E.128 R24, desc[UR6][R196.64] ;  /* 0x00000006c4181981 */ /* 0x000164000c1e1d00 */
[----:B0-----:R-:W0:Y:S02]  /*4510*/  @P2 LDC.64 R196, c[0x0][0x3a0] ;  /* 0x0000e800ffc42b82 */ /* 0x001e240000000a00 */
[----:B0-----:R-:W-:-:S05]  /*4520*/  @P2 IMAD.WIDE.U32 R196, R210, 0x10, R196 ;  /* 0x00000010d2c42825 */ /* 0x001fca00078e00c4 */
[----:B------:R0:W5:Y:S02]  /*4530*/  @P2 LDG.E.128 R28, desc[UR6][R196.64] ;  /* 0x00000006c41c2981 */ /* 0x000164000c1e1d00 */
[----:B0-----:R-:W-:-:S06]  /*4540*/  IMAD.WIDE.U32 R196, R210, 0x10, R198 ;  /* 0x00000010d2c47825 */ /* 0x001fcc00078e00c6 */
[----:B------:R-:W5:Y:S01]  /*4550*/  LDG.E.128 R196, desc[UR6][R196.64] ;  /* 0x00000006c4c47981 */ /* 0x000f62000c1e1d00 */
[----:B------:R-:W-:Y:S05]  /*4560*/  BRA.U UP0, `(.L_x_6671) ;  /* 0x0000000100cc7547 */ /* 0x000fea000b800000 */
[----:B------:R-:W-:Y:S05]  /*4570*/  @P3 BRA `(.L_x_6672) ;  /* 0x0000000000343947 */ /* 0x000fea0003800000 */
[----:B-----5:R-:W-:Y:S01]  /*4580*/  PRMT R211, R196, 0x7632, R211 ;  /* 0x00007632c4d37816 */ /* 0x020fe200000000d3 */
[----:B------:R-:W-:Y:S01]  /*4590*/  IMAD.U32 R216, R198, 0x10000, RZ ;  /* 0x00010000c6d87824 */ /* 0x000fe200078e00ff */
[----:B------:R-:W-:Y:S02]  /*45a0*/  SHF.L.U32 R214, R196, 0x10, RZ ;  /* 0x00000010c4d67819 */ /* 0x000fe400000006ff */
[C---:B------:R-:W-:Y:S02]  /*45b0*/  PRMT R196, R197.reuse, 0x7632, R196 ;  /* 0x00007632c5c47816 */ /* 0x040fe400000000c4 */
[----:B------:R-:W-:Y:S02]  /*45c0*/  SHF.L.U32 R215, R197, 0x10, RZ ;  /* 0x00000010c5d77819 */ /* 0x000fe400000006ff */
[----:B------:R-:W-:Y:S02]  /*45d0*/  PRMT R197, R198, 0x7632, R197 ;  /* 0x00007632c6c57816 */ /* 0x000fe400000000c5 */
[----:B------:R-:W-:-:S02]  /*45e0*/  PRMT R198, R199, 0x7632, R198 ;  /* 0x00007632c7c67816 */ /* 0x000fc400000000c6 */
[----:B------:R-:W-:Y:S02]  /*45f0*/  SHF.L.U32 R217, R199, 0x10, RZ ;  /* 0x00000010c7d97819 */ /* 0x000fe400000006ff */
[----:B------:R-:W-:Y:S02]  /*4600*/  SHF.L.U32 R211, R211, 0x10, RZ ;  /* 0x00000010d3d37819 */ /* 0x000fe400000006ff */
[----:B------:R-:W-:Y:S02]  /*4610*/  SHF.L.U32 R212, R196, 0x10, RZ ;  /* 0x00000010c4d47819 */ /* 0x000fe400000006ff */
[----:B------:R-:W-:Y:S02]  /*4620*/  SHF.L.U32 R213, R197, 0x10, RZ ;  /* 0x00000010c5d57819 */ /* 0x000fe400000006ff */
[----:B------:R-:W-:Y:S01]  /*4630*/  SHF.L.U32 R218, R198, 0x10, RZ ;  /* 0x00000010c6da7819 */ /* 0x000fe200000006ff */
[----:B------:R-:W-:Y:S06]  /*4640*/  BRA `(.L_x_6673) ;  /* 0x00000008000c7947 */ /* 0x000fec0003800000 */
.L_x_6672:
[----:B-----5:R-:W-:Y:S02]  /*4650*/  PRMT R21, R196, 0x7632, R21 ;  /* 0x00007632c4157816 */ /* 0x020fe40000000015 */
        /* <DEDUP_REMOVED lines=8> */
[----:B------:R-:W-:-:S02]  /*46e0*/  PRMT R21, R30, 0x7632, R21 ;  /* 0x000076321e157816 */ /* 0x000fc40000000015 */
[----:B------:R-:W-:Y:S02]  /*46f0*/  SHF.L.U32 R20, R20, 0x10, RZ ;  /* 0x0000001014147819 */ /* 0x000fe400000006ff */
[----:B------:R-:W-:Y:S02]  /*4700*/  SHF.L.U32 R21, R21, 0x10, RZ ;  /* 0x0000001015157819 */ /* 0x000fe400000006ff */
[----:B------:R-:W-:-:S03]  /*4710*/  SHF.L.U32 R23, R23, 0x10, RZ ;  /* 0x0000001017177819 */ /* 0x000fc600000006ff */
[----:B------:R-:W-:Y:S01]  /*4720*/  FADD.FTZ R213, R20, R21 ;  /* 0x0000001514d57221 */ /* 0x000fe20000010000 */
[----:B------:R-:W-:Y:S01]  /*4730*/  SHF.L.U32 R20, R196, 0x10, RZ ;  /* 0x00000010c4147819 */ /* 0x000fe200000006ff */
[----:B------:R-:W-:Y:S01]  /*4740*/  FADD.FTZ R212, R22, R23 ;  /* 0x0000001716d47221 */ /* 0x000fe20000010000 */
[----:B------:R-:W-:-:S05]  /*4750*/  SHF.L.U32 R21, R28, 0x10, RZ ;  /* 0x000000101c157819 */ /* 0x000fca00000006ff */
[----:B------:R-:W-:Y:S01]  /*4760*/  FADD.FTZ R214, R21, R20 ;  /* 0x0000001415d67221 */ /* 0x000fe20000010000 */
[----:B------:R-:W-:Y:S02]  /*4770*/  SHF.L.U32 R20, R197, 0x10, RZ ;  /* 0x00000010c5147819 */ /* 0x000fe400000006ff */
        /* <DEDUP_REMOVED lines=18> */
.L_x_6671:
[----:B------:R-:W-:Y:S05]  /*48a0*/  @P3 BRA `(.L_x_6674) ;  /* 0x0000000000943947 */ /* 0x000fea0003800000 */
        /* <DEDUP_REMOVED lines=37> */
.L_x_6674:
[----:B-----5:R-:W-:Y:S02]  /*4b00*/  PRMT R21, R197, 0x7632, R21 ;  /* 0x00007632c5157816 */ /* 0x020fe40000000015 */
        /* <DEDUP_REMOVED lines=13> */
[----:B------:R-:W-:-:S02]  /*4be0*/  SHF.L.U32 R211, R211, 0x10, RZ ;  /* 0x00000010d3d37819 */ /* 0x000fc400000006ff */
[----:B------:R-:W-:-:S03]  /*4bf0*/  SHF.L.U32 R23, R23, 0x10, RZ ;  /* 0x0000001017177819 */ /* 0x000fc600000006ff */
[----:B------:R-:W-:Y:S02]  /*4c00*/  FADD.FTZ R20, R20, R211 ;  /* 0x000000d314147221 */ /* 0x000fe40000010000 */
[--C-:B------:R-:W-:Y:S01]  /*4c10*/  FADD.FTZ R211, R22, R23.reuse ;  /* 0x0000001716d37221 */ /* 0x100fe20000010000 */
[----:B------:R-:W-:Y:S02]  /*4c20*/  PRMT R22, R30, 0x7632, R22 ;  /* 0x000076321e167816 */ /* 0x000fe40000000016 */
[----:B------:R-:W-:Y:S02]  /*4c30*/  PRMT R23, R29, 0x7632, R23 ;  /* 0x000076321d177816 */ /* 0x000fe40000000017 */
[----:B------:R-:W-:Y:S02]  /*4c40*/  SHF.L.U32 R22, R22, 0x10, RZ ;  /* 0x0000001016167819 */ /* 0x000fe400000006ff */
[----:B------:R-:W-:-:S03]  /*4c50*/  SHF.L.U32 R23, R23, 0x10, RZ ;  /* 0x0000001017177819 */ /* 0x000fc600000006ff */
[----:B------:R-:W-:Y:S01]  /*4c60*/  FADD.FTZ R213, R20, R22 ;  /* 0x0000001614d57221 */ /* 0x000fe20000010000 */
[----:B------:R-:W-:Y:S01]  /*4c70*/  SHF.L.U32 R20, R196, 0x10, RZ ;  /* 0x00000010c4147819 */ /* 0x000fe200000006ff */
[----:B------:R-:W-:Y:S01]  /*4c80*/  FADD.FTZ R212, R21, R23 ;  /* 0x0000001715d47221 */ /* 0x000fe20000010000 */
[----:B------:R-:W-:Y:S01]  /*4c90*/  IMAD.U32 R21, R24, 0x10000, RZ ;  /* 0x0001000018157824 */ /* 0x000fe200078e00ff */
[----:B------:R-:W-:Y:S02]  /*4ca0*/  SHF.L.U32 R22, R25, 0x10, RZ ;  /* 0x0000001019167819 */ /* 0x000fe400000006ff */
        /* <DEDUP_REMOVED lines=10> */
[----:B------:R-:W-:Y:S02]  /*4d50*/  SHF.L.U32 R20, R30, 0x10, RZ ;  /* 0x000000101e147819 */ /* 0x000fe400000006ff */
[----:B------:R-:W-:-:S03]  /*4d60*/  SHF.L.U32 R21, R27, 0x10, RZ ;  /* 0x000000101b157819 */ /* 0x000fc600000006ff */
        /* <DEDUP_REMOVED lines=17> */
.L_x_6673:
[----:B------:R-:W0:Y:S01]  /*4e80*/  @P0 LDC.64 R196, c[0x0][0x3a8] ;  /* 0x0000ea00ffc40b82 */ /* 0x000e220000000a00 */
[----:B------:R-:W1:Y:S01]  /*4e90*/  S2R R198, SR_TID.X ;  /* 0x0000000000c67919 */ /* 0x000e620000002100 */
[----:B------:R-:W-:Y:S01]  /*4ea0*/  UMOV UR11, 0xffffffff ;  /* 0xffffffff000b7882 */ /* 0x000fe20000000000 */
[----:B0-----:R-:W-:-:S05]  /*4eb0*/  @P0 IMAD.WIDE.U32 R196, R210, 0x10, R196 ;  /* 0x00000010d2c40825 */ /* 0x001fca00078e00c4 */
[----:B------:R0:W-:Y:S01]  /*4ec0*/  @P0 STG.E.128 desc[UR6][R196.64], R20 ;  /* 0x00000014c4000986 */ /* 0x0001e2000c101d06 */
[----:B-1----:R-:W-:Y:S01]  /*4ed0*/  LOP3.LUT P2, RZ, R198, 0x1f, RZ, 0xc0, !PT ;  /* 0x0000001fc6ff7812 */ /* 0x002fe2000784c0ff */
[----:B0-----:R-:W-:-:S04]  /*4ee0*/  FADD.FTZ R196, RZ, R234 ;  /* 0x000000eaffc47221 */ /* 0x001fc80000010000 */
        /* <DEDUP_REMOVED lines=165> */
.L_x_6688:
[----:B-1----:R-:W-:Y:S01]  /*5940*/  FADD.FTZ R197, R219, R197 ;  /* 0x000000c5dbc57221 */ /* 0x002fe20000010000 */
[----:B------:R-:W-:-:S03]  /*5950*/  ISETP.NE.AND P3, PT, RZ, UR10, PT ;  /* 0x0000000aff007c0c */ /* 0x000fc6000bf65270 */
[----:B------:R-:W-:Y:S01]  /*5960*/  FFMA.FTZ R198, R197, R238, UR5 ;  /* 0x00000005c5c67e23 */ /* 0x000fe200080100ee */
[C---:B------:R-:W-:Y:S01]  /*5970*/  FMUL.FTZ R197, R196.reuse, R196 ;  /* 0x000000c4c4c57220 */ /* 0x040fe20000410000 */
[----:B------:R-:W1:Y:S01]  /*5980*/  @!P2 LDC.64 R238, c[0x0][0x3c8] ;  /* 0x0000f200ffeeab82 */ /* 0x000e620000000a00 */
[----:B------:R-:W-:-:S03]  /*5990*/  FSEL R220, R196, RZ, !P3 ;  /* 0x000000ffc4dc7208 */ /* 0x000fc60005800000 */
[----:B------:R-:W-:-:S05]  /*59a0*/  FSEL R197, R197, RZ, P3 ;  /* 0x000000ffc5c57208 */ /* 0x000fca0001800000 */
[----:B------:R-:W-:Y:S02]  /*59b0*/  FADD.FTZ R197, R198, R197 ;  /* 0x000000c5c6c57221 */ /* 0x000fe40000010000 */
[----:B------:R-:W2:Y:S02]  /*59c0*/  @!P2 LDC.64 R198, c[0x0][0x3c0] ;  /* 0x0000f000ffc6ab82 */ /* 0x000ea40000000a00 */
[----:B0-----:R0:W3:Y:S02]  /*59d0*/  MUFU.RSQ R219, R197 ;  /* 0x000000c500db7308 */ /* 0x0010e40000001400 */
[----:B0-----:R-:W-:Y:S01]  /*59e0*/  FADD.FTZ R197, -R220, R237 ;  /* 0x000000eddcc57221 */ /* 0x001fe20000010100 */
[----:B--2---:R-:W-:-:S05]  /*59f0*/  @!P2 IMAD.WIDE R198, R0, 0x4, R198 ;  /* 0x0000000400c6a825 */ /* 0x004fca00078e02c6 */
[----:B------:R1:W-:Y:S02]  /*5a00*/  @!P2 STG.E desc[UR6][R198.64], R196 ;  /* 0x000000c4c600a986 */ /* 0x0003e4000c101906 */
[----:B-1----:R-:W-:-:S04]  /*5a10*/  @!P2 IMAD.WIDE R198, R0, 0x4, R238 ;  /* 0x0000000400c6a825 */ /* 0x002fc800078e02ee */
[----:B------:R-:W-:Y:S01]  /*5a20*/  FADD.FTZ R196, -R220, R234 ;  /* 0x000000eadcc47221 */ /* 0x000fe20000010100 */
[C---:B---3--:R-:W-:Y:S01]  /*5a30*/  FMUL.FTZ R238, R219.reuse, R197 ;  /* 0x000000c5dbee7220 */ /* 0x048fe20000410000 */
[----:B------:R0:W-:Y:S02]  /*5a40*/  @!P2 STG.E desc[UR6][R198.64], R219 ;  /* 0x000000dbc600a986 */ /* 0x0001e4000c101906 */
[----:B------:R-:W-:Y:S01]  /*5a50*/  FMUL.FTZ R239, R219, R196 ;  /* 0x000000c4dbef7220 */ /* 0x000fe20000410000 */
[----:B------:R-:W-:-:S03]  /*5a60*/  FFMA.FTZ R197, R238, R173, R177 ;  /* 0x000000adeec57223 */ /* 0x000fc600000100b1 */
[----:B------:R-:W-:-:S05]  /*5a70*/  FFMA.FTZ R196, R239, R172, R176 ;  /* 0x000000acefc47223 */ /* 0x000fca00000100b0 */
[----:B------:R-:W-:Y:S01]  /*5a80*/  F2FP.BF16.F32.PACK_AB R196, R197, R196 ;  /* 0x000000c4c5c4723e */ /* 0x000fe200000010ff */
[C---:B0-----:R-:W-:Y:S01]  /*5a90*/  FADD.FTZ R198, -R220.reuse, R235 ;  /* 0x000000ebdcc67221 */ /* 0x041fe20000010100 */
[----:B------:R-:W-:-:S03]  /*5aa0*/  FADD.FTZ R199, -R220, R236 ;  /* 0x000000ecdcc77221 */ /* 0x000fc60000010100 */
[C---:B------:R-:W-:Y:S01]  /*5ab0*/  FMUL.FTZ R237, R219.reuse, R198 ;  /* 0x000000c6dbed7220 */ /* 0x040fe20000410000 */
[----:B------:R-:W-:Y:S01]  /*5ac0*/  FMUL.FTZ R234, R219, R199 ;  /* 0x000000c7dbea7220 */ /* 0x000fe20000410000 */
[C---:B------:R-:W-:Y:S01]  /*5ad0*/  FADD.FTZ R198, -R220.reuse, R232 ;  /* 0x000000e8dcc67221 */ /* 0x040fe20000010100 */
[----:B------:R-:W-:Y:S01]  /*5ae0*/  FADD.FTZ R199, -R220, R233 ;  /* 0x000000e9dcc77221 */ /* 0x000fe20000010100 */
[----:B------:R-:W-:Y:S01]  /*5af0*/  FFMA.FTZ R235, R237, R174, R178 ;  /* 0x000000aeedeb7223 */ /* 0x000fe200000100b2 */
[----:B------:R-:W-:Y:S01]  /*5b00*/  FFMA.FTZ R197, R234, R175, R179 ;  /* 0x000000afeac57223 */ /* 0x000fe200000100b3 */
[C---:B------:R-:W-:Y:S01]  /*5b10*/  FMUL.FTZ R232, R219.reuse, R198 ;  /* 0x000000c6dbe87220 */ /* 0x040fe20000410000 */
[----:B------:R-:W-:Y:S01]  /*5b20*/  FMUL.FTZ R233, R219, R199 ;  /* 0x000000c7dbe97220 */ /* 0x000fe20000410000 */
[C---:B------:R-:W-:Y:S01]  /*5b30*/  FADD.FTZ R199, -R220.reuse, R230 ;  /* 0x000000e6dcc77221 */ /* 0x040fe20000010100 */
[----:B------:R-:W-:Y:S01]  /*5b40*/  FADD.FTZ R198, -R220, R231 ;  /* 0x000000e7dcc67221 */ /* 0x000fe20000010100 */
[----:B------:R-:W-:Y:S01]  /*5b50*/  FFMA.FTZ R231, R232, R168, R180 ;  /* 0x000000a8e8e77223 */ /* 0x000fe200000100b4 */
[----:B------:R-:W-:Y:S01]  /*5b60*/  FFMA.FTZ R230, R233, R169, R181 ;  /* 0x000000a9e9e67223 */ /* 0x000fe200000100b5 */
[----:B------:R-:W-:Y:S01]  /*5b70*/  F2FP.BF16.F32.PACK_AB R197, R197, R235 ;  /* 0x000000ebc5c5723e */ /* 0x000fe200000010ff */
[C---:B------:R-:W-:Y:S01]  /*5b80*/  FMUL.FTZ R235, R219.reuse, R199 ;  /* 0x000000c7dbeb7220 */ /* 0x040fe20000410000 */
[----:B------:R-:W-:-:S02]  /*5b90*/  FMUL.FTZ R236, R219, R198 ;  /* 0x000000c6dbec7220 */ /* 0x000fc40000410000 */
[----:B------:R-:W-:Y:S01]  /*5ba0*/  F2FP.BF16.F32.PACK_AB R198, R230, R231 ;  /* 0x000000e7e6c6723e */ /* 0x000fe200000010ff */
[----:B------:R-:W-:Y:S01]  /*5bb0*/  FFMA.FTZ R230, R235, R170, R182 ;  /* 0x000000aaebe67223 */ /* 0x000fe200000100b6 */
        /* <DEDUP_REMOVED lines=9> */
[----:B------:R-:W-:Y:S01]  /*5c50*/  FFMA.FTZ R197, R237, R126, R34 ;  /* 0x0000007eedc57223 */ /* 0x000fe20000010022 */
[----:B------:R-:W-:Y:S01]  /*5c60*/  FFMA.FTZ R230, R233, R121, R37 ;  /* 0x00000079e9e67223 */ /* 0x000fe20000010025 */
[----:B------:R-:W-:Y:S01]  /*5c70*/  F2FP.BF16.F32.PACK_AB R199, R196, R199 ;  /* 0x000000c7c4c7723e */ /* 0x000fe200000010ff */
[----:B------:R-:W-:Y:S01]  /*5c80*/  FFMA.FTZ R196, R239, R124, R32 ;  /* 0x0000007cefc47223 */ /* 0x000fe20000010020 */
[----:B------:R-:W-:Y:S01]  /*5c90*/  FFMA.FTZ R231, R234, R127, R35 ;  /* 0x0000007feae77223 */ /* 0x000fe20000010023 */
[----:B------:R-:W0:Y:S01]  /*5ca0*/  LDC.64 R238, c[0x0][0x430] ;  /* 0x00010c00ffee7b82 */ /* 0x000e220000000a00 */
[----:B------:R-:W-:Y:S01]  /*5cb0*/  F2FP.BF16.F32.PACK_AB R198, R230, R198 ;  /* 0x000000c6e6c6723e */ /* 0x000fe200000010ff */
[----:B------:R-:W-:Y:S01]  /*5cc0*/  FADD.FTZ R223, -R220, R223 ;  /* 0x000000dfdcdf7221 */ /* 0x000fe20000010100 */
[----:B------:R-:W-:Y:S01]  /*5cd0*/  F2FP.BF16.F32.PACK_AB R196, R232, R196 ;  /* 0x000000c4e8c4723e */ /* 0x000fe200000010ff */
[C---:B------:R-:W-:Y:S01]  /*5ce0*/  FADD.FTZ R206, -R220.reuse, R206 ;  /* 0x000000cedcce7221 */ /* 0x040fe20000010100 */
[----:B------:R-:W-:Y:S01]  /*5cf0*/  F2FP.BF16.F32.PACK_AB R197, R231, R197 ;  /* 0x000000c5e7c5723e */ /* 0x000fe200000010ff */
[C---:B------:R-:W-:Y:S01]  /*5d00*/  FADD.FTZ R208, -R220.reuse, R208 ;  /* 0x000000d0dcd07221 */ /* 0x040fe20000010100 */
[C---:B------:R-:W-:Y:S01]  /*5d10*/  FADD.FTZ R200, -R220.reuse, R200 ;  /* 0x000000c8dcc87221 */ /* 0x040fe20000010100 */
[----:B------:R-:W1:Y:S01]  /*5d20*/  LDC.64 R232, c[0x0][0x428] ;  /* 0x00010a00ffe87b82 */ /* 0x000e620000000a00 */
        /* <DEDUP_REMOVED lines=13> */
[----:B------:R-:W2:Y:S01]  /*5e00*/  LDL R235, [R1+0x4] ;  /* 0x0000040001eb7983 */ /* 0x000ea20000100800 */
[----:B0-----:R-:W-:-:S03]  /*5e10*/  IMAD.WIDE.U32 R230, R225, 0x10, R238 ;  /* 0x00000010e1e67825 */ /* 0x001fc600078e00ee */
[----:B------:R-:W3:Y:S01]  /*5e20*/  LDL R236, [R1] ;  /* 0x0000000001ec7983 */ /* 0x000ee20000100800 */
[C---:B------:R-:W-:Y:S01]  /*5e30*/  FMUL.FTZ R8, R219.reuse, R8 ;  /* 0x00000008db087220 */ /* 0x040fe20000410000 */
[C---:B------:R-:W-:Y:S01]  /*5e40*/  FMUL.FTZ R4, R219.reuse, R4 ;  /* 0x00000004db047220 */ /* 0x040fe20000410000 */
[C---:B------:R-:W-:Y:S01]  /*5e50*/  FMUL.FTZ R10, R219.reuse, R10 ;  /* 0x0000000adb0a7220 */ /* 0x040fe20000410000 */
[----:B------:R0:W-:Y:S01]  /*5e60*/  STG.E.128 desc[UR6][R230.64], R196 ;  /* 0x000000c4e6007986 */ /* 0x0001e2000c101d06 */
[C---:B------:R-:W-:Y:S01]  /*5e70*/  FMUL.FTZ R5, R219.reuse, R5 ;  /* 0x00000005db057220 */ /* 0x040fe20000410000 */
[C---:B------:R-:W-:Y:S01]  /*5e80*/  FMUL.FTZ R9, R219.reuse, R9 ;  /* 0x00000009db097220 */ /* 0x040fe20000410000 */
[C---:B------:R-:W-:Y:S01]  /*5e90*/  FMUL.FTZ R6, R219.reuse, R6 ;  /* 0x00000006db067220 */ /* 0x040fe20000410000 */
[C---:B------:R-:W-:Y:S01]  /*5ea0*/  FADD.FTZ R212, -R220.reuse, R212 ;  /* 0x000000d4dcd47221 */ /* 0x040fe20000010100 */
[C---:B------:R-:W-:Y:S01]  /*5eb0*/  FADD.FTZ R14, -R220.reuse, R14 ;  /* 0x0000000edc0e7221 */ /* 0x040fe20000010100 */
[C---:B------:R-:W-:Y:S01]  /*5ec0*/  FADD.FTZ R15, -R220.reuse, R15 ;  /* 0x0000000fdc0f7221 */ /* 0x040fe20000010100 */
[C---:B------:R-:W-:Y:S01]  /*5ed0*/  FADD.FTZ R211, -R220.reuse, R211 ;  /* 0x000000d3dcd37221 */ /* 0x040fe20000010100 */
[C---:B------:R-:W-:Y:S01]  /*5ee0*/  FADD.FTZ R215, -R220.reuse, R215 ;  /* 0x000000d7dcd77221 */ /* 0x040fe20000010100 */
[----:B------:R-:W-:Y:S01]  /*5ef0*/  FADD.FTZ R218, -R220, R218 ;  /* 0x000000dadcda7221 */ /* 0x000fe20000010100 */
[----:B------:R-:W-:-:S03]  /*5f00*/  FMUL.FTZ R14, R219, R14 ;  /* 0x0000000edb0e7220 */ /* 0x000fc60000410000 */
[C---:B------:R-:W-:Y:S01]  /*5f10*/  FMUL.FTZ R218, R219.reuse, R218 ;  /* 0x000000dadbda7220 */ /* 0x040fe20000410000 */
[C---:B0-----:R-:W-:Y:S01]  /*5f20*/  FADD.FTZ R196, -R220.reuse, R226 ;  /* 0x000000e2dcc47221 */ /* 0x041fe20000010100 */
[C---:B------:R-:W-:Y:S01]  /*5f30*/  FADD.FTZ R197, -R220.reuse, R228 ;  /* 0x000000e4dcc57221 */ /* 0x040fe20000010100 */
[C---:B------:R-:W-:Y:S01]  /*5f40*/  FADD.FTZ R198, -R220.reuse, R227 ;  /* 0x000000e3dcc67221 */ /* 0x040fe20000010100 */
[----:B------:R-:W-:Y:S01]  /*5f50*/  FADD.FTZ R199, -R220, R229 ;  /* 0x000000e5dcc77221 */ /* 0x000fe20000010100 */
[C---:B------:R-:W-:Y:S01]  /*5f60*/  FMUL.FTZ R227, R219.reuse, R196 ;  /* 0x000000c4dbe37220 */ /* 0x040fe20000410000 */
[C---:B------:R-:W-:Y:S01]  /*5f70*/  FMUL.FTZ R226, R219.reuse, R197 ;  /* 0x000000c5dbe27220 */ /* 0x040fe20000410000 */
[C---:B------:R-:W-:Y:S01]  /*5f80*/  FMUL.FTZ R228, R219.reuse, R198 ;  /* 0x000000c6dbe47220 */ /* 0x040fe20000410000 */
[----:B------:R-:W-:Y:S01]  /*5f90*/  FMUL.FTZ R225, R219, R199 ;  /* 0x000000c7dbe17220 */ /* 0x000fe20000410000 */
[----:B------:R-:W-:Y:S01]  /*5fa0*/  FFMA.FTZ R196, R227, R164, R184 ;  /* 0x000000a4e3c47223 */ /* 0x000fe200000100b8 */
[----:B------:R-:W-:Y:S01]  /*5fb0*/  FFMA.FTZ R199, R226, R165, R185 ;  /* 0x000000a5e2c77223 */ /* 0x000fe200000100b9 */
[----:B------:R-:W-:Y:S01]  /*5fc0*/  FFMA.FTZ R197, R228, R166, R186 ;  /* 0x000000a6e4c57223 */ /* 0x000fe200000100ba */
[----:B------:R-:W-:Y:S01]  /*5fd0*/  FFMA.FTZ R198, R225, R167, R187 ;  /* 0x000000a7e1c67223 */ /* 0x000fe200000100bb */
[----:B------:R-:W-:Y:S01]  /*5fe0*/  FMUL.FTZ R230, R219, R223 ;  /* 0x000000dfdbe67220 */ /* 0x000fe20000410000 */
[----:B------:R-:W4:Y:S01]  /*5ff0*/  LDL R231, [R1+0x8] ;  /* 0x0000080001e77983 */ /* 0x000f220000100800 */
[----:B------:R-:W-:Y:S01]  /*6000*/  F2FP.BF16.F32.PACK_AB R196, R199, R196 ;  /* 0x000000c4c7c4723e */ /* 0x000fe200000010ff */
[----:B------:R-:W-:Y:S01]  /*6010*/  FADD.FTZ R199, -R220, R222 ;  /* 0x000000dedcc77221 */ /* 0x000fe20000010100 */
[----:B------:R-:W-:Y:S01]  /*6020*/  F2FP.BF16.F32.PACK_AB R197, R198, R197 ;  /* 0x000000c5c6c5723e */ /* 0x000fe200000010ff */
[C---:B------:R-:W-:Y:S01]  /*6030*/  FADD.FTZ R198, -R220.reuse, R224 ;  /* 0x000000e0dcc67221 */ /* 0x040fe20000010100 */
[----:B------:R-:W-:Y:S01]  /*6040*/  FADD.FTZ R222, -R220, R221 ;  /* 0x000000dddcde7221 */ /* 0x000fe20000010100 */
[C---:B------:R-:W-:Y:S01]  /*6050*/  FMUL.FTZ R224, R219.reuse, R199 ;  /* 0x000000c7dbe07220 */ /* 0x040fe20000410000 */
[----:B------:R-:W-:Y:S01]  /*6060*/  FFMA.FTZ R199, R230, R162, R190 ;  /* 0x000000a2e6c77223 */ /* 0x000fe200000100be */
[C---:B------:R-:W-:Y:S01]  /*6070*/  FMUL.FTZ R221, R219.reuse, R198 ;  /* 0x000000c6dbdd7220 */ /* 0x040fe20000410000 */
[----:B------:R-:W-:Y:S01]  /*6080*/  FMUL.FTZ R229, R219, R222 ;  /* 0x000000dedbe57220 */ /* 0x000fe20000410000 */
[----:B------:R-:W-:-:S02]  /*6090*/  FFMA.FTZ R223, R224, R161, R189 ;  /* 0x000000a1e0df7223 */ /* 0x000fc400000100bd */
[----:B------:R-:W-:Y:S01]  /*60a0*/  FFMA.FTZ R198, R221, R160, R188 ;  /* 0x000000a0ddc67223 */ /* 0x000fe200000100bc */
[C---:B------:R-:W-:Y:S01]  /*60b0*/  FFMA.FTZ R222, R229.reuse, R163, R191 ;  /* 0x000000a3e5de7223 */ /* 0x040fe200000100bf */
[----:B------:R-:W-:-:S03]  /*60c0*/  FFMA.FTZ R229, R229, R115, R47 ;  /* 0x00000073e5e57223 */ /* 0x000fc6000001002f */
[----:B------:R-:W-:Y:S02]  /*60d0*/  F2FP.BF16.F32.PACK_AB R198, R223, R198 ;  /* 0x000000c6dfc6723e */ /* 0x000fe400000010ff */
[----:B------:R-:W-:Y:S01]  /*60e0*/  F2FP.BF16.F32.PACK_AB R199, R222, R199 ;  /* 0x000000c7dec7723e */ /* 0x000fe200000010ff */
[----:B-1----:R-:W-:-:S05]  /*60f0*/  IMAD.WIDE.U32 R222, R203, 0x10, R232 ;  /* 0x00000010cbde7825 */ /* 0x002fca00078e00e8 */
[----:B------:R0:W-:Y:S02]  /*6100*/  STG.E.128 desc[UR6][R222.64], R196 ;  /* 0x000000c4de007986 */ /* 0x0001e4000c101d06 */
[----:B0-----:R-:W-:Y:S01]  /*6110*/  FFMA.FTZ R196, R227, R116, R40 ;  /* 0x00000074e3c47223 */ /* 0x001fe20000010028 */
[----:B------:R-:W-:Y:S01]  /*6120*/  FFMA.FTZ R197, R228, R118, R42 ;  /* 0x00000076e4c57223 */ /* 0x000fe2000001002a */
[----:B------:R-:W-:Y:S01]  /*6130*/  FFMA.FTZ R198, R221, R112, R44 ;  /* 0x00000070ddc67223 */ /* 0x000fe2000001002c */
[----:B------:R-:W-:Y:S01]  /*6140*/  FFMA.FTZ R222, R225, R119, R43 ;  /* 0x00000077e1de7223 */ /* 0x000fe2000001002b */
[----:B------:R-:W-:Y:S01]  /*6150*/  FFMA.FTZ R223, R226, R117, R41 ;  /* 0x00000075e2df7223 */ /* 0x000fe20000010029 */
[----:B------:R-:W-:Y:S01]  /*6160*/  FFMA.FTZ R199, R230, R114, R46 ;  /* 0x00000072e6c77223 */ /* 0x000fe2000001002e */
[----:B------:R-:W-:Y:S01]  /*6170*/  FFMA.FTZ R221, R224, R113, R45 ;  /* 0x00000071e0dd7223 */ /* 0x000fe2000001002d */
[C---:B------:R-:W-:Y:S01]  /*6180*/  FADD.FTZ R224, -R220.reuse, R207 ;  /* 0x000000cfdce07221 */ /* 0x040fe20000010100 */
[----:B------:R-:W-:Y:S01]  /*6190*/  FADD.FTZ R226, -R220, R209 ;  /* 0x000000d1dce27221 */ /* 0x000fe20000010100 */
[----:B------:R-:W-:Y:S01]  /*61a0*/  F2FP.BF16.F32.PACK_AB R197, R222, R197 ;  /* 0x000000c5dec5723e */ /* 0x000fe200000010ff */
[----:B------:R-:W-:Y:S01]  /*61b0*/  FMUL.FTZ R207, R219, R206 ;  /* 0x000000cedbcf7220 */ /* 0x000fe20000410000 */
[----:B------:R-:W-:Y:S01]  /*61c0*/  F2FP.BF16.F32.PACK_AB R196, R223, R196 ;  /* 0x000000c4dfc4723e */ /* 0x000fe200000010ff */
[----:B------:R-:W-:Y:S01]  /*61d0*/  IMAD.WIDE.U32 R222, R203, 0x10, R238 ;  /* 0x00000010cbde7825 */ /* 0x000fe200078e00ee */
[----:B------:R-:W-:-:S03]  /*61e0*/  F2FP.BF16.F32.PACK_AB R199, R229, R199 ;  /* 0x000000c7e5c7723e */ /* 0x000fc600000010ff */
[----:B------:R-:W-:Y:S01]  /*61f0*/  FMUL.FTZ R203, R219, R224 ;  /* 0x000000e0dbcb7220 */ /* 0x000fe20000410000 */
[----:B------:R-:W-:Y:S01]  /*6200*/  F2FP.BF16.F32.PACK_AB R198, R221, R198 ;  /* 0x000000c6ddc6723e */ /* 0x000fe200000010ff */
[C---:B------:R-:W-:Y:S01]  /*6210*/  FMUL.FTZ R226, R219.reuse, R226 ;  /* 0x000000e2dbe27220 */ /* 0x040fe20000410000 */
[----:B------:R-:W-:Y:S01]  /*6220*/  FMUL.FTZ R206, R219, R208 ;  /* 0x000000d0dbce7220 */ /* 0x000fe20000410000 */
[C---:B------:R-:W-:Y:S01]  /*6230*/  FFMA.FTZ R208, R203.reuse, R154, R242 ;  /* 0x0000009acbd07223 */ /* 0x040fe200000100f2 */
[----:B------:R-:W-:Y:S01]  /*6240*/  FFMA.FTZ R203, R203, R106, R54 ;  /* 0x0000006acbcb7223 */ /* 0x000fe20000010036 */
[----:B------:R0:W-:Y:S01]  /*6250*/  STG.E.128 desc[UR6][R222.64], R196 ;  /* 0x000000c4de007986 */ /* 0x0001e2000c101d06 */
[----:B------:R-:W-:-:S03]  /*6260*/  FMUL.FTZ R221, R219, R15 ;  /* 0x0000000fdbdd7220 */ /* 0x000fc60000410000 */
[----:B------:R-:W5:Y:S04]  /*6270*/  LDL R230, [R1+0xc] ;  /* 0x00000c0001e67983 */ /* 0x000f680000100800 */
[----:B------:R-:W4:Y:S04]  /*6280*/  LDL R229, [R1+0x14] ;  /* 0x0000140001e57983 */ /* 0x000f280000100800 */
[----:B------:R-:W4:Y:S04]  /*6290*/  LDL R228, [R1+0x1c] ;  /* 0x00001c0001e47983 */ /* 0x000f280000100800 */
[----:B------:R-:W4:Y:S01]  /*62a0*/  LDL R227, [R1+0x20] ;  /* 0x0000200001e37983 */ /* 0x000f220000100800 */
[C---:B0-----:R-:W-:Y:S01]  /*62b0*/  FFMA.FTZ R199, R226.reuse, R155, R243 ;  /* 0x0000009be2c77223 */ /* 0x041fe200000100f3 */
[----:B------:R-:W-:Y:S01]  /*62c0*/  FFMA.FTZ R198, R226, R107, R55 ;  /* 0x0000006be2c67223 */ /* 0x000fe20000010037 */
[----:B------:R-:W-:Y:S01]  /*62d0*/  FADD.FTZ R222, -R220, R205 ;  /* 0x000000cddcde7221 */ /* 0x000fe20000010100 */
[----:B------:R-:W-:Y:S01]  /*62e0*/  FFMA.FTZ R196, R207, R156, R192 ;  /* 0x0000009ccfc47223 */ /* 0x000fe200000100c0 */
[----:B------:R-:W-:Y:S01]  /*62f0*/  FFMA.FTZ R197, R206, R157, R193 ;  /* 0x0000009dcec57223 */ /* 0x000fe200000100c1 */
[----:B------:R-:W-:Y:S01]  /*6300*/  F2FP.BF16.F32.PACK_AB R199, R199, R208 ;  /* 0x000000d0c7c7723e */ /* 0x000fe200000010ff */
[----:B------:R-:W-:Y:S01]  /*6310*/  FADD.FTZ R208, -R220, R201 ;  /* 0x000000c9dcd07221 */ /* 0x000fe20000010100 */
[----:B------:R-:W-:Y:S01]  /*6320*/  F2FP.BF16.F32.PACK_AB R203, R198, R203 ;  /* 0x000000cbc6cb723e */ /* 0x000fe200000010ff */
[----:B------:R-:W-:Y:S01]  /*6330*/  FADD.FTZ R198, -R220, R202 ;  /* 0x000000cadcc67221 */ /* 0x000fe20000010100 */
[C---:B------:R-:W-:Y:S01]  /*6340*/  FMUL.FTZ R202, R219.reuse, R200 ;  /* 0x000000c8dbca7220 */ /* 0x040fe20000410000 */
[C---:B------:R-:W-:Y:S01]  /*6350*/  FMUL.FTZ R205, R219.reuse, R208 ;  /* 0x000000d0dbcd7220 */ /* 0x040fe20000410000 */
[C---:B------:R-:W-:Y:S01]  /*6360*/  FMUL.FTZ R208, R219.reuse, R222 ;  /* 0x000000dedbd07220 */ /* 0x040fe20000410000 */
[----:B------:R-:W-:Y:S01]  /*6370*/  FMUL.FTZ R201, R219, R198 ;  /* 0x000000c6dbc97220 */ /* 0x000fe20000410000 */
[----:B------:R-:W-:Y:S01]  /*6380*/  F2FP.BF16.F32.PACK_AB R196, R197, R196 ;  /* 0x000000c4c5c4723e */ /* 0x000fe200000010ff */
[----:B------:R-:W-:Y:S01]  /*6390*/  FFMA.FTZ R198, R205, R152, R240 ;  /* 0x00000098cdc67223 */ /* 0x000fe200000100f0 */
[----:B------:R-:W-:Y:S01]  /*63a0*/  FFMA.FTZ R200, R208, R153, R241 ;  /* 0x00000099d0c87223 */ /* 0x000fe200000100f1 */
[----:B------:R-:W-:Y:S01]  /*63b0*/  FFMA.FTZ R197, R202, R158, R194 ;  /* 0x0000009ecac57223 */ /* 0x000fe200000100c2 */
[C---:B------:R-:W-:Y:S01]  /*63c0*/  FFMA.FTZ R209, R201.reuse, R159, R195 ;  /* 0x0000009fc9d17223 */ /* 0x040fe200000100c3 */
[----:B------:R-:W-:Y:S01]  /*63d0*/  FFMA.FTZ R208, R208, R105, R53 ;  /* 0x00000069d0d07223 */ /* 0x000fe20000010035 */
[----:B------:R-:W-:Y:S01]  /*63e0*/  FFMA.FTZ R201, R201, R111, R51 ;  /* 0x0000006fc9c97223 */ /* 0x000fe20000010033 */
[----:B------:R-:W-:Y:S01]  /*63f0*/  F2FP.BF16.F32.PACK_AB R198, R200, R198 ;  /* 0x000000c6c8c6723e */ /* 0x000fe200000010ff */
[----:B------:R-:W-:Y:S01]  /*6400*/  FFMA.FTZ R200, R207, R108, R48 ;  /* 0x0000006ccfc87223 */ /* 0x000fe20000010030 */
[----:B------:R-:W-:Y:S01]  /*6410*/  FFMA.FTZ R207, R202, R110, R50 ;  /* 0x0000006ecacf7223 */ /* 0x000fe20000010032 */
[----:B------:R-:W-:Y:S01]  /*6420*/  FFMA.FTZ R202, R205, R104, R52 ;  /* 0x00000068cdca7223 */ /* 0x000fe20000010034 */
[----:B------:R-:W-:Y:S01]  /*6430*/  FFMA.FTZ R206, R206, R109, R49 ;  /* 0x0000006dcece7223 */ /* 0x000fe20000010031 */
[----:B------:R-:W-:Y:S01]  /*6440*/  F2FP.BF16.F32.PACK_AB R197, R209, R197 ;  /* 0x000000c5d1c5723e */ /* 0x000fe200000010ff */
[C---:B------:R-:W-:Y:S01]  /*6450*/  FADD.FTZ R209, -R220.reuse, R214 ;  /* 0x000000d6dcd17221 */ /* 0x040fe20000010100 */
[----:B------:R-:W-:Y:S01]  /*6460*/  F2FP.BF16.F32.PACK_AB R201, R201, R207 ;  /* 0x000000cfc9c9723e */ /* 0x000fe200000010ff */
[----:B------:R-:W-:Y:S01]  /*6470*/  FADD.FTZ R214, -R220, R216 ;  /* 0x000000d8dcd67221 */ /* 0x000fe20000010100 */
[----:B------:R-:W-:Y:S01]  /*6480*/  F2FP.BF16.F32.PACK_AB R202, R208, R202 ;  /* 0x000000cad0ca723e */ /* 0x000fe200000010ff */
[----:B------:R-:W-:Y:S01]  /*6490*/  FADD.FTZ R208, -R220, R204 ;  /* 0x000000ccdcd07221 */ /* 0x000fe20000010100 */
[----:B------:R-:W-:Y:S01]  /*64a0*/  F2FP.BF16.F32.PACK_AB R200, R206, R200 ;  /* 0x000000c8cec8723e */ /* 0x000fe200000010ff */
[----:B------:R-:W-:-:S04]  /*64b0*/  IMAD.WIDE.U32 R206, R2, 0x10, R232 ;  /* 0x0000001002ce7825 */ /* 0x000fc800078e00e8 */
[----:B------:R-:W-:Y:S01]  /*64c0*/  FMUL.FTZ R222, R219, R19 ;  /* 0x00000013dbde7220 */ /* 0x000fe20000410000 */
[----:B------:R-:W-:Y:S01]  /*64d0*/  FFMA.FTZ R19, R5, R151, R247 ;  /* 0x0000009705137223 */ /* 0x000fe200000100f7 */
[----:B------:R-:W4:Y:S01]  /*64e0*/  LDL R226, [R1+0x24] ;  /* 0x0000240001e27983 */ /* 0x000f220000100800 */
[----:B------:R-:W-:-:S04]  /*64f0*/  IMAD.WIDE.U32 R204, R2, 0x10, R238 ;  /* 0x0000001002cc7825 */ /* 0x000fc800078e00ee */
[C---:B------:R-:W-:Y:S01]  /*6500*/  FADD.FTZ R2, -R220.reuse, R213 ;  /* 0x000000d5dc027221 */ /* 0x040fe20000010100 */
[----:B------:R-:W-:Y:S01]  /*6510*/  FADD.FTZ R213, -R220, R217 ;  /* 0x000000d9dcd57221 */ /* 0x000fe20000010100 */
[----:B------:R0:W-:Y:S01]  /*6520*/  STG.E.128 desc[UR6][R206.64], R196 ;  /* 0x000000c4ce007986 */ /* 0x0001e2000c101d06 */
[C---:B------:R-:W-:Y:S01]  /*6530*/  FMUL.FTZ R217, R219.reuse, R7 ;  /* 0x00000007dbd97220 */ /* 0x040fe20000410000 */
[C---:B------:R-:W-:Y:S01]  /*6540*/  FMUL.FTZ R7, R219.reuse, R16 ;  /* 0x00000010db077220 */ /* 0x040fe20000410000 */
[C---:B------:R-:W-:Y:S01]  /*6550*/  FMUL.FTZ R216, R219.reuse, R2 ;  /* 0x00000002dbd87220 */ /* 0x040fe20000410000 */
[----:B------:R1:W-:Y:S01]  /*6560*/  STG.E.128 desc[UR6][R204.64], R200 ;  /* 0x000000c8cc007986 */ /* 0x0003e2000c101d06 */
[----:B------:R-:W-:Y:S01]  /*6570*/  FFMA.FTZ R16, R8, R148, R244 ;  /* 0x0000009408107223 */ /* 0x000fe200000100f4 */
[----:B------:R-:W-:Y:S01]  /*6580*/  FFMA.FTZ R2, R10, R150, R246 ;  /* 0x000000960a027223 */ /* 0x000fe200000100f6 */
[C---:B------:R-:W-:Y:S01]  /*6590*/  FMUL.FTZ R220, R219.reuse, R213 ;  /* 0x000000d5dbdc7220 */ /* 0x040fe20000410000 */
[----:B------:R-:W4:Y:S01]  /*65a0*/  LDL R225, [R1+0x28] ;  /* 0x0000280001e17983 */ /* 0x000f220000100800 */
[C---:B------:R-:W-:Y:S01]  /*65b0*/  FMUL.FTZ R208, R219.reuse, R208 ;  /* 0x000000d0dbd07220 */ /* 0x040fe20000410000 */
[----:B------:R-:W-:-:S02]  /*65c0*/  FMUL.FTZ R15, R219, R209 ;  /* 0x000000d1db0f7220 */ /* 0x000fc40000410000 */
[----:B------:R-:W4:Y:S04]  /*65d0*/  LDL R224, [R1+0x2c] ;  /* 0x00002c0001e07983 */ /* 0x000f280000100800 */
[----:B------:R-:W4:Y:S01]  /*65e0*/  LDL R223, [R1+0x30] ;  /* 0x0000300001df7983 */ /* 0x000f220000100800 */
[----:B0-----:R-:W-:-:S04]  /*65f0*/  IMAD.WIDE.U32 R206, R3, 0x10, R232 ;  /* 0x0000001003ce7825 */ /* 0x001fc800078e00e8 */
[----:B------:R-:W-:Y:S01]  /*6600*/  FMUL.FTZ R198, R219, R212 ;  /* 0x000000d4dbc67220 */ /* 0x000fe20000410000 */
[----:B------:R-:W-:Y:S01]  /*6610*/  FFMA.FTZ R5, R5, R103, R59 ;  /* 0x0000006705057223 */ /* 0x000fe2000001003b */
[C---:B------:R-:W-:Y:S01]  /*6620*/  FMUL.FTZ R196, R219.reuse, R211 ;  /* 0x000000d3dbc47220 */ /* 0x040fe20000410000 */
[C---:B-1----:R-:W-:Y:S01]  /*6630*/  FMUL.FTZ R204, R219.reuse, R11 ;  /* 0x0000000bdbcc7220 */ /* 0x042fe20000410000 */
[C---:B------:R-:W-:Y:S01]  /*6640*/  FMUL.FTZ R11, R219.reuse, R13 ;  /* 0x0000000ddb0b7220 */ /* 0x040fe20000410000 */
[C---:B------:R-:W-:Y:S01]  /*6650*/  FMUL.FTZ R13, R219.reuse, R17 ;  /* 0x00000011db0d7220 */ /* 0x040fe20000410000 */
[----:B------:R-:W-:Y:S01]  /*6660*/  FFMA.FTZ R17, R4, R149, R245 ;  /* 0x0000009504117223 */ /* 0x000fe200000100f5 */
[----:B------:R-:W-:Y:S01]  /*6670*/  FMUL.FTZ R205, R219, R18 ;  /* 0x00000012dbcd7220 */ /* 0x000fe20000410000 */
[----:B------:R-:W-:Y:S01]  /*6680*/  FFMA.FTZ R18, R9, R144, R248 ;  /* 0x0000009009127223 */ /* 0x000fe200000100f8 */
[----:B------:R-:W-:Y:S01]  /*6690*/  FFMA.FTZ R201, R6, R145, R249 ;  /* 0x0000009106c97223 */ /* 0x000fe200000100f9 */
[----:B------:R-:W-:Y:S01]  /*66a0*/  FFMA.FTZ R200, R204, R146, R250 ;  /* 0x00000092ccc87223 */ /* 0x000fe200000100fa */
[----:B------:R-:W-:Y:S01]  /*66b0*/  FFMA.FTZ R203, R217, R147, R251 ;  /* 0x00000093d9cb7223 */ /* 0x000fe200000100fb */
[----:B------:R-:W-:Y:S01]  /*66c0*/  F2FP.BF16.F32.PACK_AB R16, R17, R16 ;  /* 0x000000101110723e */ /* 0x000fe200000010ff */
[----:B------:R-:W-:Y:S01]  /*66d0*/  FMUL.FTZ R197, R219, R215 ;  /* 0x000000d7dbc57220 */ /* 0x000fe20000410000 */
[----:B------:R-:W-:Y:S01]  /*66e0*/  F2FP.BF16.F32.PACK_AB R17, R19, R2 ;  /* 0x000000021311723e */ /* 0x000fe200000010ff */
[----:B------:R-:W-:Y:S01]  /*66f0*/  FMUL.FTZ R199, R219, R214 ;  /* 0x000000d6dbc77220 */ /* 0x000fe20000410000 */
[----:B------:R-:W-:Y:S01]  /*6700*/  F2FP.BF16.F32.PACK_AB R18, R201, R18 ;  /* 0x00000012c912723e */ /* 0x000fe200000010ff */
[----:B------:R-:W-:Y:S01]  /*6710*/  IMAD.WIDE.U32 R212, R12, 0x10, R238 ;  /* 0x000000100cd47825 */ /* 0x000fe200078e00ee */
[----:B------:R-:W-:-:S03]  /*6720*/  F2FP.BF16.F32.PACK_AB R19, R203, R200 ;  /* 0x000000c8cb13723e */ /* 0x000fc600000010ff */
[----:B------:R-:W-:Y:S01]  /*6730*/  FFMA.FTZ R10, R10, R102, R58 ;  /* 0x000000660a0a7223 */ /* 0x000fe2000001003a */
[----:B------:R-:W4:Y:S01]  /*6740*/  LDL R219, [R1+0x38] ;  /* 0x0000380001db7983 */ /* 0x000f220000100800 */
[----:B------:R-:W-:-:S03]  /*6750*/  IMAD.WIDE.U32 R202, R12, 0x10, R232 ;  /* 0x000000100cca7825 */ /* 0x000fc600078e00e8 */
[----:B------:R-:W4:Y:S01]  /*6760*/  LDL R12, [R1+0x34] ;  /* 0x00003400010c7983 */ /* 0x000f220000100800 */
[----:B------:R-:W-:-:S03]  /*6770*/  IMAD.WIDE.U32 R200, R210, 0x10, R232 ;  /* 0x00000010d2c87825 */ /* 0x000fc600078e00e8 */
[----:B------:R-:W4:Y:S04]  /*6780*/  LDL R233, [R1+0x10] ;  /* 0x0000100001e97983 */ /* 0x000f280000100800 */
[----:B------:R-:W4:Y:S01]  /*6790*/  LDL R232, [R1+0x18] ;  /* 0x0000180001e87983 */ /* 0x000f220000100800 */
[----:B------:R-:W-:Y:S01]  /*67a0*/  FFMA.FTZ R209, R4, R101, R57 ;  /* 0x0000006504d17223 */ /* 0x000fe20000010039 */
[----:B------:R-:W-:Y:S01]  /*67b0*/  FFMA.FTZ R204, R204, R98, R62 ;  /* 0x00000062cccc7223 */ /* 0x000fe2000001003e */
[----:B------:R-:W-:Y:S01]  /*67c0*/  FFMA.FTZ R217, R217, R99, R63 ;  /* 0x00000063d9d97223 */ /* 0x000fe2000001003f */
[----:B------:R0:W-:Y:S01]  /*67d0*/  STG.E.128 desc[UR6][R206.64], R16 ;  /* 0x00000010ce007986 */ /* 0x0001e2000c101d06 */
[----:B------:R-:W-:Y:S01]  /*67e0*/  FFMA.FTZ R9, R9, R96, R60 ;  /* 0x0000006009097223 */ /* 0x000fe2000001003c */
[----:B------:R-:W-:Y:S01]  /*67f0*/  FFMA.FTZ R6, R6, R97, R61 ;  /* 0x0000006106067223 */ /* 0x000fe2000001003d */
[----:B------:R-:W-:-:S04]  /*6800*/  IMAD.WIDE.U32 R214, R210, 0x10, R238 ;  /* 0x00000010d2d67825 */ /* 0x000fc800078e00ee */
[----:B------:R-:W-:Y:S01]  /*6810*/  FFMA.FTZ R8, R8, R100, R56 ;  /* 0x0000006408087223 */ /* 0x000fe20000010038 */
[----:B------:R-:W-:Y:S01]  /*6820*/  IMAD.WIDE.U32 R2, R3, 0x10, R238 ;  /* 0x0000001003027825 */ /* 0x000fe200078e00ee */
[----:B0-----:R-:W-:Y:S02]  /*6830*/  F2FP.BF16.F32.PACK_AB R17, R5, R10 ;  /* 0x0000000a0511723e */ /* 0x001fe400000010ff */
[----:B------:R-:W4:Y:S01]  /*6840*/  LDL R10, [R1+0x3c] ;  /* 0x00003c00010a7983 */ /* 0x000f220000100800 */
[----:B------:R-:W-:Y:S01]  /*6850*/  F2FP.BF16.F32.PACK_AB R19, R217, R204 ;  /* 0x000000ccd913723e */ /* 0x000fe200000010ff */
[----:B------:R-:W-:Y:S01]  /*6860*/  FFMA.FTZ R210, R205, R88, R68 ;  /* 0x00000058cdd27223 */ /* 0x000fe20000010044 */
[----:B------:R-:W-:Y:S02]  /*6870*/  F2FP.BF16.F32.PACK_AB R18, R6, R9 ;  /* 0x000000090612723e */ /* 0x000fe400000010ff */
[----:B------:R-:W-:Y:S01]  /*6880*/  F2FP.BF16.F32.PACK_AB R16, R209, R8 ;  /* 0x00000008d110723e */ /* 0x000fe200000010ff */
[----:B------:R-:W-:-:S04]  /*6890*/  FFMA.FTZ R209, R13, R94, R66 ;  /* 0x0000005e0dd17223 */ /* 0x000fc80000010042 */
[----:B------:R0:W-:Y:S01]  /*68a0*/  STG.E.128 desc[UR6][R2.64], R16 ;  /* 0x0000001002007986 */ /* 0x0001e2000c101d06 */
[----:B--2---:R-:W-:Y:S01]  /*68b0*/  FFMA.FTZ R211, R11, R141, R235 ;  /* 0x0000008d0bd37223 */ /* 0x004fe200000100eb */
[----:B---3--:R-:W-:-:S05]  /*68c0*/  FFMA.FTZ R4, R7, R140, R236 ;  /* 0x0000008c07047223 */ /* 0x008fca00000100ec */
[----:B------:R-:W-:Y:S01]  /*68d0*/  F2FP.BF16.F32.PACK_AB R204, R211, R4 ;  /* 0x00000004d3cc723e */ /* 0x000fe200000010ff */
[----:B------:R-:W-:Y:S01]  /*68e0*/  FFMA.FTZ R211, R208, R90, R70 ;  /* 0x0000005ad0d37223 */ /* 0x000fe20000010046 */
[----:B------:R-:W-:Y:S01]  /*68f0*/  FFMA.FTZ R11, R11, R93, R65 ;  /* 0x0000005d0b0b7223 */ /* 0x000fe20000010041 */
[----:B-----5:R-:W-:Y:S01]  /*6900*/  FFMA.FTZ R4, R14, R143, R230 ;  /* 0x0000008f0e047223 */ /* 0x020fe200000100e6 */
[C---:B----4-:R-:W-:Y:S01]  /*6910*/  FFMA.FTZ R5, R221.reuse, R137, R229 ;  /* 0x00000089dd057223 */ /* 0x050fe200000100e5 */
[----:B------:R-:W-:Y:S01]  /*6920*/  FFMA.FTZ R6, R222, R139, R228 ;  /* 0x0000008bde067223 */ /* 0x000fe200000100e4 */
[----:B------:R-:W-:Y:S01]  /*6930*/  FFMA.FTZ R14, R14, R95, R67 ;  /* 0x0000005f0e0e7223 */ /* 0x000fe20000010043 */
[----:B------:R-:W-:Y:S01]  /*6940*/  FFMA.FTZ R222, R222, R91, R71 ;  /* 0x0000005bdede7223 */ /* 0x000fe20000010047 */
[----:B------:R-:W-:-:S03]  /*6950*/  FFMA.FTZ R221, R221, R89, R69 ;  /* 0x00000059dddd7223 */ /* 0x000fc60000010045 */
[----:B------:R-:W-:Y:S01]  /*6960*/  F2FP.BF16.F32.PACK_AB R209, R14, R209 ;  /* 0x000000d10ed1723e */ /* 0x000fe200000010ff */
[----:B------:R-:W-:Y:S01]  /*6970*/  FFMA.FTZ R14, R199, R80, R76 ;  /* 0x00000050c70e7223 */ /* 0x000fe2000001004c */
[----:B------:R-:W-:Y:S02]  /*6980*/  F2FP.BF16.F32.PACK_AB R211, R222, R211 ;  /* 0x000000d3ded3723e */ /* 0x000fe400000010ff */
[----:B------:R-:W-:Y:S01]  /*6990*/  F2FP.BF16.F32.PACK_AB R210, R221, R210 ;  /* 0x000000d2ddd2723e */ /* 0x000fe200000010ff */
[----:B------:R-:W-:Y:S01]  /*69a0*/  FFMA.FTZ R8, R199, R128, R223 ;  /* 0x00000080c7087223 */ /* 0x000fe200000100df */
[----:B------:R-:W-:Y:S01]  /*69b0*/  FFMA.FTZ R206, R205, R136, R233 ;  /* 0x00000088cdce7223 */ /* 0x000fe200000100e9 */
[----:B------:R-:W-:Y:S01]  /*69c0*/  FFMA.FTZ R205, R13, R142, R231 ;  /* 0x0000008e0dcd7223 */ /* 0x000fe200000100e7 */
[----:B------:R-:W-:-:S03]  /*69d0*/  FFMA.FTZ R207, R208, R138, R232 ;  /* 0x0000008ad0cf7223 */ /* 0x000fc600000100e8 */
[----:B------:R-:W-:Y:S01]  /*69e0*/  F2FP.BF16.F32.PACK_AB R206, R5, R206 ;  /* 0x000000ce05ce723e */ /* 0x000fe200000010ff */
[----:B------:R-:W-:Y:S01]  /*69f0*/  FFMA.FTZ R208, R7, R92, R64 ;  /* 0x0000005c07d07223 */ /* 0x000fe20000010040 */
[----:B------:R-:W-:Y:S01]  /*6a00*/  F2FP.BF16.F32.PACK_AB R205, R4, R205 ;  /* 0x000000cd04cd723e */ /* 0x000fe200000010ff */
[----:B------:R-:W-:Y:S01]  /*6a10*/  FFMA.FTZ R4, R15, R132, R227 ;  /* 0x000000840f047223 */ /* 0x000fe200000100e3 */
[----:B------:R-:W-:Y:S01]  /*6a20*/  F2FP.BF16.F32.PACK_AB R207, R6, R207 ;  /* 0x000000cf06cf723e */ /* 0x000fe200000010ff */
[----:B------:R-:W-:Y:S01]  /*6a30*/  FFMA.FTZ R5, R196, R133, R226 ;  /* 0x00000085c4057223 */ /* 0x000fe200000100e2 */
[----:B------:R-:W-:Y:S01]  /*6a40*/  FFMA.FTZ R6, R197, R134, R225 ;  /* 0x00000086c5067223 */ /* 0x000fe200000100e1 */
[----:B------:R-:W-:Y:S01]  /*6a50*/  FFMA.FTZ R7, R198, R135, R224 ;  /* 0x00000087c6077223 */ /* 0x000fe200000100e0 */
[----:B------:R-:W-:Y:S02]  /*6a60*/  FFMA.FTZ R9, R216, R129, R12 ;  /* 0x00000081d8097223 */ /* 0x000fe4000001000c */
[----:B------:R-:W-:-:S02]  /*6a70*/  F2FP.BF16.F32.PACK_AB R4, R5, R4 ;  /* 0x000000040504723e */ /* 0x000fc400000010ff */
[----:B------:R-:W-:Y:S02]  /*6a80*/  F2FP.BF16.F32.PACK_AB R5, R7, R6 ;  /* 0x000000060705723e */ /* 0x000fe400000010ff */
[----:B------:R-:W-:Y:S02]  /*6a90*/  F2FP.BF16.F32.PACK_AB R6, R9, R8 ;  /* 0x000000080906723e */ /* 0x000fe400000010ff */
[----:B------:R-:W1:Y:S01]  /*6aa0*/  LDC.64 R8, c[0x0][0x380] ;  /* 0x0000e000ff087b82 */ /* 0x000e620000000a00 */
[----:B------:R-:W-:Y:S01]  /*6ab0*/  F2FP.BF16.F32.PACK_AB R208, R11, R208 ;  /* 0x000000d00bd0723e */ /* 0x000fe200000010ff */
[----:B------:R-:W-:Y:S01]  /*6ac0*/  FFMA.FTZ R12, R15, R84, R72 ;  /* 0x000000540f0c7223 */ /* 0x000fe20000010048 */
[----:B------:R-:W-:Y:S01]  /*6ad0*/  FFMA.FTZ R13, R197, R86, R74 ;  /* 0x00000056c50d7223 */ /* 0x000fe2000001004a */
[C---:B------:R-:W-:Y:S01]  /*6ae0*/  FFMA.FTZ R7, R220.reuse, R130, R219 ;  /* 0x00000082dc077223 */ /* 0x040fe200000100db */
[----:B------:R-:W-:Y:S01]  /*6af0*/  FFMA.FTZ R15, R220, R82, R78 ;  /* 0x00000052dc0f7223 */ /* 0x000fe2000001004e */
[----:B------:R-:W-:Y:S01]  /*6b00*/  FFMA.FTZ R197, R216, R81, R77 ;  /* 0x00000051d8c57223 */ /* 0x000fe2000001004d */
[C---:B------:R-:W-:Y:S01]  /*6b10*/  FFMA.FTZ R10, R218.reuse, R131, R10 ;  /* 0x00000083da0a7223 */ /* 0x040fe2000001000a */
[----:B------:R-:W-:Y:S01]  /*6b20*/  FFMA.FTZ R218, R218, R83, R79 ;  /* 0x00000053dada7223 */ /* 0x000fe2000001004f */
[----:B------:R-:W-:Y:S01]  /*6b30*/  FFMA.FTZ R198, R198, R87, R75 ;  /* 0x00000057c6c67223 */ /* 0x000fe2000001004b */
[----:B------:R-:W-:Y:S01]  /*6b40*/  FFMA.FTZ R11, R196, R85, R73 ;  /* 0x00000055c40b7223 */ /* 0x000fe20000010049 */
[----:B------:R-:W-:-:S02]  /*6b50*/  F2FP.BF16.F32.PACK_AB R14, R197, R14 ;  /* 0x0000000ec50e723e */ /* 0x000fc400000010ff */
[----:B------:R-:W-:Y:S02]  /*6b60*/  F2FP.BF16.F32.PACK_AB R7, R10, R7 ;  /* 0x000000070a07723e */ /* 0x000fe400000010ff */
[----:B------:R-:W-:Y:S02]  /*6b70*/  F2FP.BF16.F32.PACK_AB R15, R218, R15 ;  /* 0x0000000fda0f723e */ /* 0x000fe400000010ff */
[----:B------:R-:W-:Y:S02]  /*6b80*/  F2FP.BF16.F32.PACK_AB R13, R198, R13 ;  /* 0x0000000dc60d723e */ /* 0x000fe400000010ff */
[----:B------:R-:W-:Y:S01]  /*6b90*/  F2FP.BF16.F32.PACK_AB R12, R11, R12 ;  /* 0x0000000c0b0c723e */ /* 0x000fe200000010ff */
[----:B------:R0:W-:Y:S04]  /*6ba0*/  STG.E.128 desc[UR6][R202.64], R204 ;  /* 0x000000ccca007986 */ /* 0x0001e8000c101d06 */
[----:B------:R0:W-:Y:S01]  /*6bb0*/  STG.E.128 desc[UR6][R212.64], R208 ;  /* 0x000000d0d4007986 */ /* 0x0001e2000c101d06 */
[----:B-1----:R-:W-:-:S03]  /*6bc0*/  LEA R0, R8, R0, 0x2 ;  /* 0x0000000008007211 */ /* 0x002fc600078e10ff */
[----:B------:R0:W-:Y:S04]  /*6bd0*/  STG.E.128 desc[UR6][R200.64], R4 ;  /* 0x00000004c8007986 */ /* 0x0001e8000c101d06 */
[----:B------:R0:W-:Y:S01]  /*6be0*/  STG.E.128 desc[UR6][R214.64], R12 ;  /* 0x0000000cd6007986 */ /* 0x0001e2000c101d06 */
[----:B------:R-:W-:-:S13]  /*6bf0*/  ISETP.GE.AND P2, PT, R0, R9, PT ;  /* 0x000000090000720c */ /* 0x000fda0003f46270 */
[----:B------:R-:W-:Y:S05]  /*6c00*/  @!P2 BRA `(.L_x_6676) ;  /* 0xffffffa400b0a947 */ /* 0x000fea000383ffff */
[----:B------:R-:W-:Y:S05]  /*6c10*/  EXIT ;  /* 0x000000000000794d */ /* 0x000fea0003800000 */
.L_x_6675:
        /* <DEDUP_REMOVED lines=8> */
.L_x_6678:
[----:B------:R-:W-:Y:S05]  /*6ca0*/  BSYNC B0 ;  /* 0x0000000000007941 */ /* 0x000fea0003800000 */
.L_x_6677:
        /* <DEDUP_REMOVED lines=9> */
.L_x_6679:
[----:B------:R-:W-:Y:S01]  /*6d40*/  FADD.FTZ R196, R196, R197 ;  /* 0x000000c5c4c47221 */ /* 0x000fe20000010000 */
[----:B------:R-:W-:-:S04]  /*6d50*/  IMAD.MOV.U32 R197, RZ, RZ, 0x4 ;  /* 0x00000004ffc57424 */ /* 0x000fc800078e00ff */
[----:B------:R-:W-:-:S07]  /*6d60*/  MOV R220, R196 ;  /* 0x000000c400dc7202 */ /* 0x000fce0000000f00 */
[----:B------:R-:W-:Y:S05]  /*6d70*/  WARPSYNC.COLLECTIVE R199, `(.L_x_6680) ;  /* 0x00000000c7087348 */ /* 0x000fea0003c00000 */
[----:B------:R0:W1:Y:S02]  /*6d80*/  SHFL.BFLY P3, R197, R220, R197, R198 ;  /* 0x0c0000c5dcc57389 */ /* 0x00006400000600c6 */
[----:B01----:R-:W-:Y:S05]  /*6d90*/  ENDCOLLECTIVE ;  /* 0x000000000000791b */ /* 0x003fea0003800000 */
.L_x_6680:
[----:B------:R-:W-:Y:S01]  /*6da0*/  FADD.FTZ R196, R196, R197 ;  /* 0x000000c5c4c47221 */ /* 0x000fe20000010000 */
[----:B------:R-:W-:-:S04]  /*6db0*/  HFMA2 R197, -RZ, RZ, 0, 4.76837158203125e-07 ;  /* 0x00000008ffc57431 */ /* 0x000fc800000001ff */
[----:B------:R-:W-:-:S07]  /*6dc0*/  MOV R220, R196 ;  /* 0x000000c400dc7202 */ /* 0x000fce0000000f00 */
[----:B------:R-:W-:Y:S05]  /*6dd0*/  WARPSYNC.COLLECTIVE R199, `(.L_x_6681) ;  /* 0x00000000c7087348 */ /* 0x000fea0003c00000 */
[----:B------:R0:W1:Y:S02]  /*6de0*/  SHFL.BFLY P3, R197, R220, R197, R198 ;  /* 0x0c0000c5dcc57389 */ /* 0x00006400000600c6 */
[----:B01----:R-:W-:Y:S05]  /*6df0*/  ENDCOLLECTIVE ;  /* 0x000000000000791b */ /* 0x003fea0003800000 */
.L_x_6681:
[----:B------:R-:W-:Y:S01]  /*6e00*/  FADD.FTZ R196, R196, R197 ;  /* 0x000000c5c4c47221 */ /* 0x000fe20000010000 */
[----:B------:R-:W-:-:S04]  /*6e10*/  HFMA2 R197, -RZ, RZ, 0, 9.5367431640625e-07 ;  /* 0x00000010ffc57431 */ /* 0x000fc800000001ff */
[----:B------:R-:W-:-:S07]  /*6e20*/  MOV R220, R196 ;  /* 0x000000c400dc7202 */ /* 0x000fce0000000f00 */
[----:B------:R-:W-:Y:S05]  /*6e30*/  WARPSYNC.COLLECTIVE R199, `(.L_x_6682) ;  /* 0x00000000c7087348 */ /* 0x000fea0003c00000 */
[----:B------:R0:W1:Y:S02]  /*6e40*/  SHFL.BFLY P3, R197, R220, R197, R198 ;  /* 0x0c0000c5dcc57389 */ /* 0x00006400000600c6 */
[----:B01----:R-:W-:Y:S05]  /*6e50*/  ENDCOLLECTIVE ;  /* 0x000000000000791b */ /* 0x003fea0003800000 */
.L_x_6682:
        /* <DEDUP_REMOVED lines=98> */
[----:B------:R-:W-:Y:S01]  /*7480*/  HFMA2 R197, -RZ, RZ, 0, 5.9604644775390625e-08 ;  /* 0x00000001ffc57431 */ /* 0x000fe200000001ff */
[----:B------:R-:W-:-:S03]  /*7490*/  MOV R198, 0x1f ;  /* 0x0000001f00c67802 */ /* 0x000fc60000000f00 */
[----:B------:R-:W-:-:S07]  /*74a0*/  MOV R220, R219 ;  /* 0x000000db00dc7202 */ /* 0x000fce0000000f00 */
[----:B------:R-:W-:Y:S05]  /*74b0*/  WARPSYNC.COLLECTIVE R199, `(.L_x_6683) ;  /* 0x00000000c7087348 */ /* 0x000fea0003c00000 */
[----:B------:R0:W1:Y:S02]  /*74c0*/  SHFL.BFLY P3, R197, R220, R197, R198 ;  /* 0x0c0000c5dcc57389 */ /* 0x00006400000600c6 */
[----:B01----:R-:W-:Y:S05]  /*74d0*/  ENDCOLLECTIVE ;  /* 0x000000000000791b */ /* 0x003fea0003800000 */
.L_x_6683:
[----:B------:R-:W-:Y:S01]  /*74e0*/  FADD.FTZ R219, R219, R197 ;  /* 0x000000c5dbdb7221 */ /* 0x000fe20000010000 */
[----:B------:R-:W-:-:S03]  /*74f0*/  HFMA2 R197, -RZ, RZ, 0, 1.1920928955078125e-07 ;  /* 0x00000002ffc57431 */ /* 0x000fc600000001ff */
[----:B------:R-:W-:-:S07]  /*7500*/  IMAD.MOV.U32 R220, RZ, RZ, R219 ;  /* 0x000000ffffdc7224 */ /* 0x000fce00078e00db */
[----:B------:R-:W-:Y:S05]  /*7510*/  WARPSYNC.COLLECTIVE R199, `(.L_x_6684) ;  /* 0x00000000c7087348 */ /* 0x000fea0003c00000 */
[----:B------:R0:W1:Y:S02]  /*7520*/  SHFL.BFLY P3, R197, R220, R197, R198 ;  /* 0x0c0000c5dcc57389 */ /* 0x00006400000600c6 */
[----:B01----:R-:W-:Y:S05]  /*7530*/  ENDCOLLECTIVE ;  /* 0x000000000000791b */ /* 0x003fea0003800000 */
.L_x_6684:
[----:B------:R-:W-:Y:S01]  /*7540*/  FADD.FTZ R219, R219, R197 ;  /* 0x000000c5dbdb7221 */ /* 0x000fe20000010000 */
[----:B------:R-:W-:-:S04]  /*7550*/  HFMA2 R197, -RZ, RZ, 0, 2.384185791015625e-07 ;  /* 0x00000004ffc57431 */ /* 0x000fc800000001ff */
[----:B------:R-:W-:-:S07]  /*7560*/  MOV R220, R219 ;  /* 0x000000db00dc7202 */ /* 0x000fce0000000f00 */
[----:B------:R-:W-:Y:S05]  /*7570*/  WARPSYNC.COLLECTIVE R199, `(.L_x_6685) ;  /* 0x00000000c7087348 */ /* 0x000fea0003c00000 */
[----:B------:R0:W1:Y:S02]  /*7580*/  SHFL.BFLY P3, R197, R220, R197, R198 ;  /* 0x0c0000c5dcc57389 */ /* 0x00006400000600c6 */
[----:B01----:R-:W-:Y:S05]  /*7590*/  ENDCOLLECTIVE ;  /* 0x000000000000791b */ /* 0x003fea0003800000 */
.L_x_6685:
[----:B------:R-:W-:Y:S01]  /*75a0*/  FADD.FTZ R219, R219, R197 ;  /* 0x000000c5dbdb7221 */ /* 0x000fe20000010000 */
[----:B------:R-:W-:-:S04]  /*75b0*/  HFMA2 R197, -RZ, RZ, 0, 4.76837158203125e-07 ;  /* 0x00000008ffc57431 */ /* 0x000fc800000001ff */
[----:B------:R-:W-:-:S07]  /*75c0*/  MOV R220, R219 ;  /* 0x000000db00dc7202 */ /* 0x000fce0000000f00 */
[----:B------:R-:W-:Y:S05]  /*75d0*/  WARPSYNC.COLLECTIVE R199, `(.L_x_6686) ;  /* 0x00000000c7087348 */ /* 0x000fea0003c00000 */
[----:B------:R0:W1:Y:S02]  /*75e0*/  SHFL.BFLY P3, R197, R220, R197, R198 ;  /* 0x0c0000c5dcc57389 */ /* 0x00006400000600c6 */
[----:B01----:R-:W-:Y:S05]  /*75f0*/  ENDCOLLECTIVE ;  /* 0x000000000000791b */ /* 0x003fea0003800000 */
.L_x_6686:
[----:B------:R-:W-:Y:S01]  /*7600*/  FADD.FTZ R219, R219, R197 ;  /* 0x000000c5dbdb7221 */ /* 0x000fe20000010000 */
[----:B------:R-:W-:-:S04]  /*7610*/  HFMA2 R197, -RZ, RZ, 0, 9.5367431640625e-07 ;  /* 0x00000010ffc57431 */ /* 0x000fc800000001ff */
[----:B------:R-:W-:-:S07]  /*7620*/  MOV R220, R219 ;  /* 0x000000db00dc7202 */ /* 0x000fce0000000f00 */
[----:B------:R-:W-:Y:S05]  /*7630*/  WARPSYNC.COLLECTIVE R199, `(.L_x_6687) ;  /* 0x00000000c7087348 */ /* 0x000fea0003c00000 */
[----:B------:R0:W1:Y:S02]  /*7640*/  SHFL.BFLY P3, R197, R220, R197, R198 ;  /* 0x0c0000c5dcc57389 */ /* 0x00006400000600c6 */
[----:B01----:R-:W-:Y:S05]  /*7650*/  ENDCOLLECTIVE ;  /* 0x000000000000791b */ /* 0x003fea0003800000 */
.L_x_6687:
[----:B------:R-:W-:Y:S05]  /*7660*/  BRA `(.L_x_6688) ;  /* 0xffffffe000b47947 */ /* 0x000fea000383ffff */
.L_x_6689:
        /* <DEDUP_REMOVED lines=9> */
.L_x_33261:


//--------------------- .text._ZN10layer_norm31ln_parallel_residual_fwd_kernelINS_13Kernel_traitsIf13__nv_bfloat16S2_S2_fjLj1536ELj1ELj4ELj1ELj16ENS_18Kernel_traits_baseILj1536EfS2_S2_S2_fjLj128EEEEELb0ELb1ELb0EEEvNS_9FwdParamsE --------------------------
	.section	.text._ZN10layer_norm31ln_parallel_residual_fwd_kernelINS_13Kernel_traitsIf13__nv_bfloat16S2_S2_fjLj1536ELj1ELj4ELj1ELj16ENS_18Kernel_traits_baseILj1536EfS2_S2_S2_fjLj128EEEEELb0ELb1ELb0EEEvNS_9FwdParamsE,"ax",@progbits
	.align	128
        .global         _ZN10layer_norm31ln_parallel_residual_fwd_kernelINS_13Kernel_traitsIf13__nv_bfloat16S2_S2_fjLj1536ELj1ELj4ELj1ELj16ENS_18Kernel_traits_baseILj1536EfS2_S2_S2_fjLj128EEEEELb0ELb1ELb0EEEvNS_9FwdParamsE
        .type           _ZN10layer_norm31ln_parallel_residual_fwd_kernelINS_13Kernel_traitsIf13__nv_bfloat16S2_S2_fjLj1536ELj1ELj4ELj1ELj16ENS_18Kernel_traits_baseILj1536EfS2_S2_S2_fjLj128EEEEELb0ELb1ELb0EEEvNS_9FwdParamsE,@function
        .size           _ZN10layer_norm31ln_parallel_residual_fwd_kernelINS_13Kernel_traitsIf13__nv_bfloat16S2_S2_fjLj1536ELj1ELj4ELj1ELj16ENS_18Kernel_traits_baseILj1536EfS2_S2_S2_fjLj128EEEEELb0ELb1ELb0EEEvNS_9FwdParamsE,(.L_x_33262 - _ZN10layer_norm31ln_parallel_residual_fwd_kernelINS_13Kernel_traitsIf13__nv_bfloat16S2_S2_fjLj1536ELj1ELj4ELj1ELj16ENS_18Kernel_traits_baseILj1536EfS2_S2_S2_fjLj128EEEEELb0ELb1ELb0EEEvNS_9FwdParamsE)
        .other          _ZN10layer_norm31ln_parallel_residual_fwd_kernelINS_13Kernel_traitsIf13__nv_bfloat16S2_S2_fjLj1536ELj1ELj4ELj1ELj16ENS_18Kernel_traits_baseILj1536EfS2_S2_S2_fjLj128EEEEELb0ELb1ELb0EEEvNS_9FwdParamsE,@"STO_CUDA_ENTRY STV_DEFAULT"
_ZN10layer_norm31ln_parallel_residual_fwd_kernelINS_13Kernel_traitsIf13__nv_bfloat16S2_S2_fjLj1536ELj1ELj4ELj1ELj16ENS_18Kernel_traits_baseILj1536EfS2_S2_S2_fjLj128EEEEELb0ELb1ELb0EEEvNS_9FwdParamsE:
.text._ZN10layer_norm31ln_parallel_residual_fwd_kernelINS_13Kernel_traitsIf13__nv_bfloat16S2_S2_fjLj1536ELj1ELj4ELj1ELj16ENS_18Kernel_traits_baseILj1536EfS2_S2_S2_fjLj128EEEEELb0ELb1ELb0EEEvNS_9FwdParamsE:
        /* <DEDUP_REMOVED lines=32> */
[----:B------:R-:W-:Y:S01]  /*0200*/  @P5 LOP3.LUT R113, R113, 0x20, RZ, 0xfc, !PT ;  /* 0x0000002071715812 */ /* 0x000fe200078efcff */
[----:B------:R0:W5:Y:S04]  /*0210*/  @P5 LDG.E.128 R104, desc[UR6][R4.64+0x10] ;  /* 0x0000100604685981 */ /* 0x000168000c1e1d00 */
[----:B------:R0:W5:Y:S01]  /*0220*/  @P5 LD.E.128 R100, desc[UR6][R6.64] ;  /* 0x0000000606645980 */ /* 0x000162000c101d00 */
[----:B------:R-:W1:Y:S08]  /*0230*/  @P1 LDC.64 R14, c[0x0][0x438] ;  /* 0x00010e00ff0e1b82 */ /* 0x000e700000000a00 */
[----:B------:R-:W0:Y:S08]  /*0240*/  @P2 LDC.64 R16, c[0x0][0x3d0] ;  /* 0x0000f400ff102b82 */ /* 0x000e300000000a00 */
[----:B------:R-:W0:Y:S01]  /*0250*/  @P2 LDC.64 R18, c[0x0][0x438] ;  /* 0x00010e00ff122b82 */ /* 0x000e220000000a00 */
[C---:B--2---:R-:W-:Y:S01]  /*0260*/  @P0 IMAD.WIDE.U32 R8, R113.reuse, 0x20, R8 ;  /* 0x0000002071080825 */ /* 0x044fe200078e0008 */
[----:B------:R2:W5:Y:S06]  /*0270*/  @P5 LD.E.128 R96, desc[UR6][R6.64+0x10] ;  /* 0x0000100606605980 */ /* 0x00056c000c101d00 */
[----:B------:R-:W2:Y:S01]  /*0280*/  @P3 LDC.64 R20, c[0x0][0x3d0] ;  /* 0x0000f400ff143b82 */ /* 0x000ea20000000a00 */
[----:B---3--:R-:W-:-:S07]  /*0290*/  @P0 IMAD.WIDE.U32 R10, R113, 0x20, R10 ;  /* 0x00000020710a0825 */ /* 0x008fce00078e000a */
[----:B------:R-:W3:Y:S01]  /*02a0*/  @P3 LDC.64 R22, c[0x0][0x438] ;  /* 0x00010e00ff163b82 */ /* 0x000ee20000000a00 */
[----:B------:R-:W-:Y:S01]  /*02b0*/  @P0 IADD3 R113, PT, PT, R113, 0x20, RZ ;  /* 0x0000002071710810 */ /* 0x000fe20007ffe0ff */
[----:B------:R0:W5:Y:S04]  /*02c0*/  @P0 LDG.E.128 R92, desc[UR6][R8.64] ;  /* 0x00000006085c0981 */ /* 0x000168000c1e1d00 */
[C---:B----4-:R-:W-:Y:S01]  /*02d0*/  @P1 IMAD.WIDE.U32 R12, R113.reuse, 0x20, R12 ;  /* 0x00000020710c1825 */ /* 0x050fe200078e000c */
[----:B------:R4:W5:Y:S03]  /*02e0*/  @P0 LDG.E.128 R88, desc[UR6][R8.64+0x10] ;  /* 0x0000100608580981 */ /* 0x000966000c1e1d00 */
[C---:B-1----:R-:W-:Y:S01]  /*02f0*/  @P1 IMAD.WIDE.U32 R14, R113.reuse, 0x20, R14 ;  /* 0x00000020710e1825 */ /* 0x042fe200078e000e */
[----:B------:R-:W-:Y:S01]  /*0300*/  @P1 IADD3 R113, PT, PT, R113, 0x20, RZ ;  /* 0x0000002071711810 */ /* 0x000fe20007ffe0ff */
[----:B------:R4:W5:Y:S04]  /*0310*/  @P1 LDG.E.128 R76, desc[UR6][R12.64] ;  /* 0x000000060c4c1981 */ /* 0x000968000c1e1d00 */
[C---:B0-----:R-:W-:Y:S01]  /*0320*/  @P2 IMAD.WIDE.U32 R16, R113.reuse, 0x20, R16 ;  /* 0x0000002071102825 */ /* 0x041fe200078e0010 */
[----:B------:R4:W5:Y:S03]  /*0330*/  @P1 LDG.E.128 R72, desc[UR6][R12.64+0x10] ;  /* 0x000010060c481981 */ /* 0x000966000c1e1d00 */
[C---:B------:R-:W-:Y:S01]  /*0340*/  @P2 IMAD.WIDE.U32 R18, R113.reuse, 0x20, R18 ;  /* 0x0000002071122825 */ /* 0x040fe200078e0012 */
[----:B------:R4:W5:Y:S03]  /*0350*/  @P1 LD.E.128 R68, desc[UR6][R14.64] ;  /* 0x000000060e441980 */ /* 0x000966000c101d00 */
[----:B------:R-:W-:Y:S01]  /*0360*/  @P2 VIADD R113, R113, 0x20 ;  /* 0x0000002071712836 */ /* 0x000fe20000000000 */
[----:B------:R4:W5:Y:S03]  /*0370*/  @P1 LD.E.128 R64, desc[UR6][R14.64+0x10] ;  /* 0x000010060e401980 */ /* 0x000966000c101d00 */
[C---:B--2---:R-:W-:Y:S01]  /*0380*/  @P3 IMAD.WIDE.U32 R20, R113.reuse, 0x20, R20 ;  /* 0x0000002071143825 */ /* 0x044fe200078e0014 */
[----:B------:R4:W5:Y:S03]  /*0390*/  @P2 LDG.E.128 R60, desc[UR6][R16.64] ;  /* 0x00000006103c2981 */ /* 0x000966000c1e1d00 */
[----:B---3--:R-:W-:Y:S01]  /*03a0*/  @P3 IMAD.WIDE.U32 R22, R113, 0x20, R22 ;  /* 0x0000002071163825 */ /* 0x008fe200078e0016 */
[----:B------:R4:W5:Y:S04]  /*03b0*/  @P2 LDG.E.128 R56, desc[UR6][R16.64+0x10] ;  /* 0x0000100610382981 */ /* 0x000968000c1e1d00 */
[----:B------:R4:W5:Y:S04]  /*03c0*/  @P2 LD.E.128 R52, desc[UR6][R18.64] ;  /* 0x0000000612342980 */ /* 0x000968000c101d00 */
[----:B------:R4:W5:Y:S04]  /*03d0*/  @P2 LD.E.128 R48, desc[UR6][R18.64+0x10] ;  /* 0x0000100612302980 */ /* 0x000968000c101d00 */
[----:B------:R4:W5:Y:S04]  /*03e0*/  @P3 LDG.E.128 R44, desc[UR6][R20.64] ;  /* 0x00000006142c3981 */ /* 0x000968000c1e1d00 */
[----:B------:R4:W5:Y:S04]  /*03f0*/  @P3 LDG.E.128 R40, desc[UR6][R20.64+0x10] ;  /* 0x0000100614283981 */ /* 0x000968000c1e1d00 */
[----:B------:R4:W5:Y:S04]  /*0400*/  @P3 LD.E.128 R36, desc[UR6][R22.64] ;  /* 0x0000000616243980 */ /* 0x000968000c101d00 */
[----:B------:R4:W5:Y:S04]  /*0410*/  @P3 LD.E.128 R32, desc[UR6][R22.64+0x10] ;  /* 0x0000100616203980 */ /* 0x000968000c101d00 */
[----:B------:R4:W5:Y:S04]  /*0420*/  @P0 LD.E.128 R84, desc[UR6][R10.64] ;  /* 0x000000060a540980 */ /* 0x000968000c101d00 */
[----:B------:R4:W5:Y:S01]  /*0430*/  @P0 LD.E.128 R80, desc[UR6][R10.64+0x10] ;  /* 0x000010060a500980 */ /* 0x000962000c101d00 */
[----:B------:R-:W-:-:S02]  /*0440*/  ISETP.GE.U32.AND P0, PT, R3, 0xc0, PT ;  /* 0x000000c00300780c */ /* 0x000fc40003f06070 */
[----:B------:R-:W-:-:S11]  /*0450*/  @P3 IADD3 R113, PT, PT, R113, 0x20, RZ ;  /* 0x0000002071713810 */ /* 0x000fd60007ffe0ff */
[----:B----4-:R-:W-:Y:S05]  /*0460*/  @!P0 BRA `(.L_x_6692) ;  /* 0x0000000400108947 */ /* 0x010fea0003800000 */
[----:B------:R-:W0:Y:S08]  /*0470*/  LDC.64 R4, c[0x0][0x3d0] ;  /* 0x0000f400ff047b82 */ /* 0x000e300000000a00 */
[----:B------:R-:W1:Y:S01]  /*0480*/  LDC.64 R6, c[0x0][0x438] ;  /* 0x00010e00ff067b82 */ /* 0x000e620000000a00 */
[----:B0-----:R-:W-:-:S05]  /*0490*/  IMAD.WIDE.U32 R4, R113, 0x20, R4 ;  /* 0x0000002071047825 */ /* 0x001fca00078e0004 */
[----:B------:R0:W5:Y:S01]  /*04a0*/  LDG.E.128 R28, desc[UR6][R4.64] ;  /* 0x00000006041c7981 */ /* 0x000162000c1e1d00 */
[----:B-1----:R-:W-:-:S03]  /*04b0*/  IMAD.WIDE.U32 R6, R113, 0x20, R6 ;  /* 0x0000002071067825 */ /* 0x002fc600078e0006 */
[----:B------:R0:W5:Y:S04]  /*04c0*/  LDG.E.128 R24, desc[UR6][R4.64+0x10] ;  /* 0x0000100604187981 */ /* 0x000168000c1e1d00 */
[----:B------:R0:W5:Y:S04]  /*04d0*/  LD.E.128 R20, desc[UR6][R6.64] ;  /* 0x0000000606147980 */ /* 0x000168000c101d00 */
[----:B------:R0:W5:Y:S01]  /*04e0*/  LD.E.128 R16, desc[UR6][R6.64+0x10] ;  /* 0x0000100606107980 */ /* 0x000162000c101d00 */
[----:B------:R-:W-:Y:S05]  /*04f0*/  BRA `(.L_x_6692) ;  /* 0x0000000000ec7947 */ /* 0x000fea0003800000 */
.L_x_6691:
        /* <DEDUP_REMOVED lines=14> */
[C---:B-1----:R-:W-:Y:S01]  /*05e0*/  @P0 IMAD.WIDE.U32 R8, R113.reuse, 0x20, R8 ;  /* 0x0000002071080825 */ /* 0x042fe200078e0008 */
[----:B------:R-:W-:Y:S01]  /*05f0*/  @P0 IADD3 R113, PT, PT, R113, 0x20, RZ ;  /* 0x0000002071710810 */ /* 0x000fe20007ffe0ff */
[----:B------:R0:W5:Y:S04]  /*0600*/  @P5 LDG.E.128 R104, desc[UR6][R6.64+0x10] ;  /* 0x0000100606685981 */ /* 0x000168000c1e1d00 */
[----:B------:R0:W5:Y:S01]  /*0610*/  @P0 LDG.E.128 R92, desc[UR6][R8.64] ;  /* 0x00000006085c0981 */ /* 0x000162000c1e1d00 */
[----:B------:R-:W1:Y:S01]  /*0620*/  @P4 LDC.64 R4, c[0x0][0x3d0] ;  /* 0x0000f400ff044b82 */ /* 0x000e620000000a00 */
[C---:B--2---:R-:W-:Y:S01]  /*0630*/  @P1 IMAD.WIDE.U32 R10, R113.reuse, 0x20, R10 ;  /* 0x00000020710a1825 */ /* 0x044fe200078e000a */
[----:B------:R-:W-:Y:S01]  /*0640*/  @P1 IADD3 R113, PT, PT, R113, 0x20, RZ ;  /* 0x0000002071711810 */ /* 0x000fe20007ffe0ff */
[----:B------:R0:W5:Y:S04]  /*0650*/  @P0 LDG.E.128 R88, desc[UR6][R8.64+0x10] ;  /* 0x0000100608580981 */ /* 0x000168000c1e1d00 */
[----:B------:R0:W5:Y:S01]  /*0660*/  @P1 LDG.E.128 R76, desc[UR6][R10.64] ;  /* 0x000000060a4c1981 */ /* 0x000162000c1e1d00 */
[----:B---3--:R-:W-:-:S03]  /*0670*/  @P2 IMAD.WIDE.U32 R12, R113, 0x20, R12 ;  /* 0x00000020710c2825 */ /* 0x008fc600078e000c */
[----:B------:R0:W5:Y:S01]  /*0680*/  @P1 LDG.E.128 R72, desc[UR6][R10.64+0x10] ;  /* 0x000010060a481981 */ /* 0x000162000c1e1d00 */
[----:B------:R-:W-:-:S03]  /*0690*/  @P2 VIADD R113, R113, 0x20 ;  /* 0x0000002071712836 */ /* 0x000fc60000000000 */
[----:B------:R0:W5:Y:S01]  /*06a0*/  @P2 LDG.E.128 R60, desc[UR6][R12.64] ;  /* 0x000000060c3c2981 */ /* 0x000162000c1e1d00 */
[C---:B----4-:R-:W-:Y:S01]  /*06b0*/  @P3 IMAD.WIDE.U32 R14, R113.reuse, 0x20, R14 ;  /* 0x00000020710e3825 */ /* 0x050fe200078e000e */
[----:B------:R-:W-:Y:S02]  /*06c0*/  @P3 IADD3 R113, PT, PT, R113, 0x20, RZ ;  /* 0x0000002071713810 */ /* 0x000fe40007ffe0ff */
[----:B------:R0:W5:Y:S04]  /*06d0*/  @P2 LDG.E.128 R56, desc[UR6][R12.64+0x10] ;  /* 0x000010060c382981 */ /* 0x000168000c1e1d00 */
[----:B------:R0:W5:Y:S01]  /*06e0*/  @P3 LDG.E.128 R44, desc[UR6][R14.64] ;  /* 0x000000060e2c3981 */ /* 0x000162000c1e1d00 */
[----:B-1----:R-:W-:-:S03]  /*06f0*/  @P4 IMAD.WIDE.U32 R4, R113, 0x20, R4 ;  /* 0x0000002071044825 */ /* 0x002fc600078e0004 */
[----:B------:R0:W5:Y:S04]  /*0700*/  @P3 LDG.E.128 R40, desc[UR6][R14.64+0x10] ;  /* 0x000010060e283981 */ /* 0x000168000c1e1d00 */
[----:B------:R0:W5:Y:S04]  /*0710*/  @P4 LDG.E.128 R28, desc[UR6][R4.64] ;  /* 0x00000006041c4981 */ /* 0x000168000c1e1d00 */
[----:B------:R0:W5:Y:S01]  /*0720*/  @P4 LDG.E.128 R24, desc[UR6][R4.64+0x10] ;  /* 0x0000100604184981 */ /* 0x000162000c1e1d00 */
        /* <DEDUP_REMOVED lines=20> */
[----:B------:R-:W-:Y:S02]  /*0870*/  @P4 CS2R R18, SRZ ;  /* 0x0000000000124805 */ /* 0x000fe4000001ff00 */
[----:B------:R-:W-:Y:S02]  /*0880*/  @P4 CS2R R16, SRZ ;  /* 0x0000000000104805 */ /* 0x000fe4000001ff00 */
[----:B------:R-:W-:Y:S02]  /*0890*/  @P4 CS2R R22, SRZ ;  /* 0x0000000000164805 */ /* 0x000fe4000001ff00 */
[----:B0-----:R-:W-:-:S07]  /*08a0*/  @P4 CS2R R20, SRZ ;  /* 0x0000000000144805 */ /* 0x001fce000001ff00 */
.L_x_6692:
[----:B------:R-:W-:Y:S05]  /*08b0*/  BSYNC.RECONVERGENT B0 ;  /* 0x0000000000007941 */ /* 0x000fea0003800200 */
.L_x_6690:
[----:B------:R-:W1:Y:S02]  /*08c0*/  LDCU UR4, c[0x0][0x384] ;  /* 0x00007080ff0477ac */ /* 0x000e640008000800 */
[----:B-1----:R-:W-:-:S13]  /*08d0*/  ISETP.GE.AND P0, PT, R116, UR4, PT ;  /* 0x0000000474007c0c */ /* 0x002fda000bf06270 */
[----:B------:R-:W-:Y:S05]  /*08e0*/  @P0 EXIT ;  /* 0x000000000000094d */ /* 0x000fea0003800000 */
[----:B0-----:R-:W0:Y:S01]  /*08f0*/  LDC.64 R4, c[0x0][0x398] ;  /* 0x0000e600ff047b82 */ /* 0x001e220000000a00 */
        /* <DEDUP_REMOVED lines=8> */
.L_x_6742:
        /* <DEDUP_REMOVED lines=22> */
[----:B-----5:R-:W-:Y:S01]  /*0ae0*/  PRMT R0, R112, 0x7632, R0 ;  /* 0x0000763270007816 */ /* 0x020fe20000000000 */
[----:B------:R-:W-:Y:S01]  /*0af0*/  IMAD.U32 R124, R8, 0x10000, RZ ;  /* 0x00010000087c7824 */ /* 0x000fe200078e00ff */
[----:B------:R-:W-:Y:S02]  /*0b00*/  PRMT R4, R12, 0x7632, R4 ;  /* 0x000076320c047816 */ /* 0x000fe40000000004 */
[----:B------:R-:W-:Y:S01]  /*0b10*/  SHF.L.U32 R112, R112, 0x10, RZ ;  /* 0x0000001070707819 */ /* 0x000fe200000006ff */
[----:B------:R-:W-:Y:S01]  /*0b20*/  IMAD.U32 R0, R0, 0x10000, RZ ;  /* 0x0001000000007824 */ /* 0x000fe200078e00ff */
[----:B------:R-:W-:Y:S02]  /*0b30*/  SHF.L.U32 R5, R12, 0x10, RZ ;  /* 0x000000100c057819 */ /* 0x000fe400000006ff */
[----:B------:R-:W-:Y:S02]  /*0b40*/  SHF.L.U32 R7, R4, 0x10, RZ ;  /* 0x0000001004077819 */ /* 0x000fe400000006ff */
[C---:B------:R-:W-:Y:S01]  /*0b50*/  PRMT R6, R113.reuse, 0x7632, R6 ;  /* 0x0000763271067816 */ /* 0x040fe20000000006 */
[----:B------:R-:W-:Y:S01]  /*0b60*/  FADD.FTZ R5, R112, R5 ;  /* 0x0000000570057221 */ /* 0x000fe20000010000 */
[----:B0-----:R-:W-:Y:S01]  /*0b70*/  PRMT R132, R114, 0x7632, R132 ;  /* 0x0000763272847816 */ /* 0x001fe20000000084 */
[----:B------:R-:W-:Y:S01]  /*0b80*/  IMAD.U32 R113, R113, 0x10000, RZ ;  /* 0x0001000071717824 */ /* 0x000fe200078e00ff */
[C---:B------:R-:W-:Y:S01]  /*0b90*/  PRMT R151, R115.reuse, 0x7632, R151 ;  /* 0x0000763273977816 */ /* 0x040fe20000000097 */
        /* <DEDUP_REMOVED lines=9> */
[----:B------:R-:W-:-:S02]  /*0c30*/  PRMT R0, R13, 0x7632, R0 ;  /* 0x000076320d007816 */ /* 0x000fc40000000000 */
[----:B------:R-:W-:Y:S01]  /*0c40*/  SHF.L.U32 R152, R15, 0x10, RZ ;  /* 0x000000100f987819 */ /* 0x000fe200000006ff */
[----:B------:R-:W-:Y:S01]  /*0c50*/  FADD.FTZ R114, R114, R115 ;  /* 0x0000007372727221 */ /* 0x000fe20000010000 */
[----:B------:R-:W-:Y:S02]  /*0c60*/  PRMT R4, R14, 0x7632, R4 ;  /* 0x000076320e047816 */ /* 0x000fe40000000004 */
[----:B------:R-:W-:Y:S01]  /*0c70*/  SHF.L.U32 R113, R0, 0x10, RZ ;  /* 0x0000001000717819 */ /* 0x000fe200000006ff */
[--C-:B------:R-:W-:Y:S01]  /*0c80*/  FADD.FTZ R155, R133, R152.reuse ;  /* 0x00000098859b7221 */ /* 0x100fe20000010000 */
[----:B------:R-:W-:Y:S02]  /*0c90*/  SHF.L.U32 R5, R9, 0x10, RZ ;  /* 0x0000001009057819 */ /* 0x000fe400000006ff */
[----:B------:R-:W-:Y:S01]  /*0ca0*/  SHF.L.U32 R0, R132, 0x10, RZ ;  /* 0x0000001084007819 */ /* 0x000fe200000006ff */
[----:B------:R-:W-:Y:S01]  /*0cb0*/  FADD.FTZ R6, R6, R113 ;  /* 0x0000007106067221 */ /* 0x000fe20000010000 */
[----:B------:R-:W-:Y:S01]  /*0cc0*/  SHF.L.U32 R115, R4, 0x10, RZ ;  /* 0x0000001004737819 */ /* 0x000fe200000006ff */
[----:B------:R-:W-:Y:S01]  /*0cd0*/  FADD.FTZ R132, R112, R5 ;  /* 0x0000000570847221 */ /* 0x000fe20000010000 */
[----:B------:R-:W-:-:S02]  /*0ce0*/  PRMT R152, R15, 0x7632, R152 ;  /* 0x000076320f987816 */ /* 0x000fc40000000098 */
        /* <DEDUP_REMOVED lines=22> */
[----:B------:R-:W-:Y:S01]  /*0e50*/  F2FP.BF16.F32.PACK_AB R4, R155, R124 ;  /* 0x0000007c9b04723e */ /* 0x000fe200000010ff */
[----:B------:R-:W-:Y:S06]  /*0e60*/  BRA `(.L_x_6697) ;  /* 0x00000004005c7947 */ /* 0x000fec0003800000 */
.L_x_6696:
[----:B-----5:R-:W-:Y:S01]  /*0e70*/  PRMT R7, R112, 0x7632, R7 ;  /* 0x0000763270077816 */ /* 0x020fe20000000007 */
[----:B0-----:R-:W-:Y:S01]  /*0e80*/  IMAD.U32 R133, R14, 0x10000, RZ ;  /* 0x000100000e857824 */ /* 0x001fe200078e00ff */
[----:B------:R-:W-:Y:S02]  /*0e90*/  SHF.L.U32 R112, R112, 0x10, RZ ;  /* 0x0000001070707819 */ /* 0x000fe400000006ff */
[----:B------:R-:W-:Y:S02]  /*0ea0*/  SHF.L.U32 R5, R12, 0x10, RZ ;  /* 0x000000100c057819 */ /* 0x000fe400000006ff */
[----:B------:R-:W-:Y:S02]  /*0eb0*/  PRMT R155, R115, 0x7632, R155 ;  /* 0x00007632739b7816 */ /* 0x000fe4000000009b */
[----:B------:R-:W-:Y:S01]  /*0ec0*/  PRMT R6, R15, 0x7632, R6 ;  /* 0x000076320f067816 */ /* 0x000fe20000000006 */
[----:B------:R-:W-:Y:S01]  /*0ed0*/  FADD.FTZ R124, R112, R5 ;  /* 0x00000005707c7221 */ /* 0x000fe20000010000 */
[C---:B------:R-:W-:Y:S01]  /*0ee0*/  PRMT R151, R113.reuse, 0x7632, R151 ;  /* 0x0000763271977816 */ /* 0x040fe20000000097 */
[----:B------:R-:W-:Y:S01]  /*0ef0*/  IMAD.U32 R113, R113, 0x10000, RZ ;  /* 0x0001000071717824 */ /* 0x000fe200078e00ff */
[----:B------:R-:W-:-:S02]  /*0f00*/  PRMT R152, R114, 0x7632, R152 ;  /* 0x0000763272987816 */ /* 0x000fc40000000098 */
[----:B------:R-:W-:Y:S01]  /*0f10*/  PRMT R0, R12, 0x7632, R0 ;  /* 0x000076320c007816 */ /* 0x000fe20000000000 */
[----:B------:R-:W-:Y:S01]  /*0f20*/  IMAD.U32 R153, R151, 0x10000, RZ ;  /* 0x0001000097997824 */ /* 0x000fe200078e00ff */
[----:B------:R-:W-:Y:S02]  /*0f30*/  PRMT R4, R13, 0x7632, R4 ;  /* 0x000076320d047816 */ /* 0x000fe40000000004 */
[----:B------:R-:W-:Y:S02]  /*0f40*/  PRMT R5, R14, 0x7632, R5 ;  /* 0x000076320e057816 */ /* 0x000fe40000000005 */
[----:B------:R-:W-:Y:S02]  /*0f50*/  SHF.L.U32 R155, R155, 0x10, RZ ;  /* 0x000000109b9b7819 */ /* 0x000fe400000006ff */
        /* <DEDUP_REMOVED lines=22> */
.L_x_6695:
[----:B------:R-:W-:Y:S05]  /*10c0*/  @!P1 BRA `(.L_x_6698) ;  /* 0x0000000000949947 */ /* 0x000fea0003800000 */
        /* <DEDUP_REMOVED lines=37> */
.L_x_6698:
        /* <DEDUP_REMOVED lines=12> */
.L_x_6697:
[----:B------:R-:W0:Y:S01]  /*13e0*/  @P4 LDC.64 R112, c[0x0][0x3a8] ;  /* 0x0000ea00ff704b82 */ /* 0x000e220000000a00 */
[C---:B------:R-:W-:Y:S01]  /*13f0*/  IADD3 R0, PT, PT, R120.reuse, 0x20, RZ ;  /* 0x0000002078007810 */ /* 0x040fe20007ffe0ff */
[----:B0-----:R-:W-:-:S05]  /*1400*/  @P4 IMAD.WIDE.U32 R112, R120, 0x10, R112 ;  /* 0x0000001078704825 */ /* 0x001fca00078e0070 */
[----:B------:R0:W-:Y:S02]  /*1410*/  @P4 STG.E.128 desc[UR6][R112.64], R4 ;  /* 0x0000000470004986 */ /* 0x0001e4000c101d06 */
.L_x_6694:
[----:B------:R-:W-:Y:S05]  /*1420*/  BSYNC.RECONVERGENT B0 ;  /* 0x0000000000007941 */ /* 0x000fea0003800200 */
.L_x_6693:
        /* <DEDUP_REMOVED lines=36> */
.L_x_6702:
[----:B-----5:R-:W-:Y:S01]  /*1670*/  PRMT R158, R114, 0x7632, R158 ;  /* 0x00007632729e7816 */ /* 0x020fe2000000009e */
[----:B------:R-:W-:Y:S01]  /*1680*/  IMAD.U32 R134, R9, 0x10000, RZ ;  /* 0x0001000009867824 */ /* 0x000fe200078e00ff */
[C---:B------:R-:W-:Y:S01]  /*1690*/  PRMT R156, R112.reuse, 0x7632, R156 ;  /* 0x00007632709c7816 */ /* 0x040fe2000000009c */
[----:B------:R-:W-:Y:S01]  /*16a0*/  IMAD.U32 R112, R112, 0x10000, RZ ;  /* 0x0001000070707824 */ /* 0x000fe200078e00ff */
[----:B------:R-:W-:Y:S02]  /*16b0*/  PRMT R157, R113, 0x7632, R157 ;  /* 0x00007632719d7816 */ /* 0x000fe4000000009d */
        /* <DEDUP_REMOVED lines=11> */
[----:B------:R-:W-:Y:S02]  /*1770*/  PRMT R6, R10, 0x7632, R6 ;  /* 0x000076320a067816 */ /* 0x000fe40000000006 */
        /* <DEDUP_REMOVED lines=20> */
.L_x_6701:
        /* <DEDUP_REMOVED lines=18> */
[----:B------:R-:W-:Y:S01]  /*19e0*/  PRMT R6, R14, 0x7632, R6 ;  /* 0x000076320e067816 */ /* 0x000fe20000000006 */
[----:B------:R-:W-:Y:S01]  /*19f0*/  IMAD.U32 R4, R4, 0x10000, RZ ;  /* 0x0001000004047824 */ /* 0x000fe200078e00ff */
        /* <DEDUP_REMOVED lines=20> */
.L_x_6704:
[C---:B-----5:R-:W-:Y:S01]  /*1b40*/  PRMT R5, R112.reuse, 0x7632, R5 ;  /* 0x0000763270057816 */ /* 0x060fe20000000005 */
[----:B------:R-:W-:Y:S01]  /*1b50*/  IMAD.U32 R125, R115, 0x10000, RZ ;  /* 0x00010000737d7824 */ /* 0x000fe200078e00ff */
[----:B------:R-:W-:Y:S02]  /*1b60*/  SHF.L.U32 R112, R112, 0x10, RZ ;  /* 0x0000001070707819 */ /* 0x000fe400000006ff */
[----:B------:R-:W-:Y:S01]  /*1b70*/  SHF.L.U32 R7, R12, 0x10, RZ ;  /* 0x000000100c077819 */ /* 0x000fe200000006ff */
[----:B------:R-:W-:Y:S01]  /*1b80*/  IMAD.U32 R5, R5, 0x10000, RZ ;  /* 0x0001000005057824 */ /* 0x000fe200078e00ff */
[----:B------:R-:W-:Y:S02]  /*1b90*/  PRMT R135, R114, 0x7632, R135 ;  /* 0x0000763272877816 */ /* 0x000fe40000000087 */
[----:B------:R-:W-:Y:S01]  /*1ba0*/  PRMT R156, R115, 0x7632, R156 ;  /* 0x00007632739c7816 */ /* 0x000fe2000000009c */
[----:B------:R-:W-:Y:S01]  /*1bb0*/  FADD.FTZ R7, R7, R112 ;  /* 0x0000007007077221 */ /* 0x000fe20000010000 */
[----:B------:R-:W-:-:S02]  /*1bc0*/  PRMT R4, R12, 0x7632, R4 ;  /* 0x000076320c047816 */ /* 0x000fc40000000004 */
[----:B------:R-:W-:Y:S02]  /*1bd0*/  SHF.L.U32 R114, R114, 0x10, RZ ;  /* 0x0000001072727819 */ /* 0x000fe400000006ff */
[----:B------:R-:W-:Y:S02]  /*1be0*/  SHF.L.U32 R115, R14, 0x10, RZ ;  /* 0x000000100e737819 */ /* 0x000fe400000006ff */
[----:B------:R-:W-:Y:S02]  /*1bf0*/  SHF.L.U32 R158, R15, 0x10, RZ ;  /* 0x000000100f9e7819 */ /* 0x000fe400000006ff */
[----:B------:R-:W-:Y:S01]  /*1c00*/  SHF.L.U32 R6, R8, 0x10, RZ ;  /* 0x0000001008067819 */ /* 0x000fe200000006ff */
[----:B------:R-:W-:Y:S01]  /*1c10*/  FADD.FTZ R114, R115, R114 ;  /* 0x0000007273727221 */ /* 0x000fe20000010000 */
[----:B------:R-:W-:Y:S01]  /*1c20*/  SHF.L.U32 R4, R4, 0x10, RZ ;  /* 0x0000001004047819 */ /* 0x000fe200000006ff */
[----:B------:R-:W-:Y:S01]  /*1c30*/  FADD.FTZ R115, R158, R125 ;  /* 0x0000007d9e737221 */ /* 0x000fe20000010000 */
[C---:B------:R-:W-:Y:S01]  /*1c40*/  PRMT R134, R113.reuse, 0x7632, R134 ;  /* 0x0000763271867816 */ /* 0x040fe20000000086 */
        /* <DEDUP_REMOVED lines=8> */
[----:B------:R-:W-:Y:S02]  /*1cd0*/  SHF.L.U32 R7, R9, 0x10, RZ ;  /* 0x0000001009077819 */ /* 0x000fe400000006ff */
[----:B------:R-:W-:Y:S01]  /*1ce0*/  SHF.L.U32 R159, R156, 0x10, RZ ;  /* 0x000000109c9f7819 */ /* 0x000fe200000006ff */
[----:B------:R-:W-:Y:S01]  /*1cf0*/  IMAD.U32 R4, R4, 0x10000, RZ ;  /* 0x0001000004047824 */ /* 0x000fe200078e00ff */
        /* <DEDUP_REMOVED lines=8> */
[--C-:B------:R-:W-:Y:S01]  /*1d80*/  FADD.FTZ R160, R160, R5.reuse ;  /* 0x00000005a0a07221 */ /* 0x100fe20000010000 */
[----:B------:R-:W-:Y:S01]  /*1d90*/  PRMT R6, R10, 0x7632, R6 ;  /* 0x000076320a067816 */ /* 0x000fe20000000006 */
[--C-:B------:R-:W-:Y:S01]  /*1da0*/  FADD.FTZ R157, R157, R4.reuse ;  /* 0x000000049d9d7221 */ /* 0x100fe20000010000 */
[----:B------:R-:W-:Y:S01]  /*1db0*/  PRMT R5, R9, 0x7632, R5 ;  /* 0x0000763209057816 */ /* 0x000fe20000000005 */
[----:B------:R-:W-:Y:S01]  /*1dc0*/  FADD.FTZ R156, R156, R115 ;  /* 0x000000739c9c7221 */ /* 0x000fe20000010000 */
[----:B------:R-:W-:-:S02]  /*1dd0*/  PRMT R4, R8, 0x7632, R4 ;  /* 0x0000763208047816 */ /* 0x000fc40000000004 */
        /* <DEDUP_REMOVED lines=13> */
[----:B------:R-:W-:-:S07]  /*1eb0*/  F2FP.BF16.F32.PACK_AB R4, R158, R125 ;  /* 0x0000007d9e04723e */ /* 0x000fce00000010ff */
.L_x_6703:
[----:B------:R-:W0:Y:S02]  /*1ec0*/  @P4 LDC.64 R112, c[0x0][0x3a8] ;  /* 0x0000ea00ff704b82 */ /* 0x000e240000000a00 */
[----:B0-----:R-:W-:-:S04]  /*1ed0*/  @P4 IMAD.WIDE.U32 R112, R0, 0x10, R112 ;  /* 0x0000001000704825 */ /* 0x001fc800078e0070 */
[----:B------:R-:W-:Y:S01]  /*1ee0*/  VIADD R0, R0, 0x20 ;  /* 0x0000002000007836 */ /* 0x000fe20000000000 */
[----:B------:R0:W-:Y:S06]  /*1ef0*/  @P4 STG.E.128 desc[UR6][R112.64], R4 ;  /* 0x0000000470004986 */ /* 0x0001ec000c101d06 */
.L_x_6700:
[----:B------:R-:W-:Y:S05]  /*1f00*/  BSYNC.RECONVERGENT B0 ;  /* 0x0000000000007941 */ /* 0x000fea0003800200 */
.L_x_6699:
        /* <DEDUP_REMOVED lines=36> */
.L_x_6708:
[C---:B-----5:R-:W-:Y:S01]  /*2150*/  PRMT R136, R112.reuse, 0x7632, R136 ;  /* 0x0000763270887816 */ /* 0x060fe20000000088 */
[----:B------:R-:W-:Y:S01]  /*2160*/  IMAD.U32 R140, R115, 0x10000, RZ ;  /* 0x00010000738c7824 */ /* 0x000fe200078e00ff */
[----:B------:R-:W-:Y:S02]  /*2170*/  SHF.L.U32 R112, R112, 0x10, RZ ;  /* 0x0000001070707819 */ /* 0x000fe400000006ff */
[C---:B------:R-:W-:Y:S01]  /*2180*/  PRMT R137, R113.reuse, 0x7632, R137 ;  /* 0x0000763271897816 */ /* 0x040fe20000000089 */
[----:B------:R-:W-:Y:S01]  /*2190*/  IMAD.U32 R113, R113, 0x10000, RZ ;  /* 0x0001000071717824 */ /* 0x000fe200078e00ff */
[----:B------:R-:W-:Y:S02]  /*21a0*/  PRMT R138, R114, 0x7632, R138 ;  /* 0x00007632728a7816 */ /* 0x000fe4000000008a */
[----:B------:R-:W-:Y:S02]  /*21b0*/  SHF.L.U32 R121, R8, 0x10, RZ ;  /* 0x0000001008797819 */ /* 0x000fe400000006ff */
[----:B------:R-:W-:-:S02]  /*21c0*/  SHF.L.U32 R126, R9, 0x10, RZ ;  /* 0x00000010097e7819 */ /* 0x000fc400000006ff */
[----:B------:R-:W-:Y:S01]  /*21d0*/  SHF.L.U32 R114, R114, 0x10, RZ ;  /* 0x0000001072727819 */ /* 0x000fe200000006ff */
[----:B------:R-:W-:Y:S01]  /*21e0*/  FADD.FTZ R121, R121, R112 ;  /* 0x0000007079797221 */ /* 0x000fe20000010000 */
[----:B------:R-:W-:Y:S01]  /*21f0*/  SHF.L.U32 R127, R10, 0x10, RZ ;  /* 0x000000100a7f7819 */ /* 0x000fe200000006ff */
[----:B------:R-:W-:Y:S01]  /*2200*/  FADD.FTZ R126, R126, R113 ;  /* 0x000000717e7e7221 */ /* 0x000fe20000010000 */
[----:B------:R-:W-:Y:S02]  /*2210*/  PRMT R139, R115, 0x7632, R139 ;  /* 0x00007632738b7816 */ /* 0x000fe4000000008b */
[----:B------:R-:W-:Y:S01]  /*2220*/  PRMT R4, R8, 0x7632, R4 ;  /* 0x0000763208047816 */ /* 0x000fe20000000004 */
[----:B------:R-:W-:Y:S01]  /*2230*/  FADD.FTZ R127, R127, R114 ;  /* 0x000000727f7f7221 */ /* 0x000fe20000010000 */
[----:B------:R-:W-:Y:S01]  /*2240*/  PRMT R5, R9, 0x7632, R5 ;  /* 0x0000763209057816 */ /* 0x000fe20000000005 */
[----:B------:R-:W-:Y:S01]  /*2250*/  IMAD.U32 R114, R139, 0x10000, RZ ;  /* 0x000100008b727824 */ /* 0x000fe200078e00ff */
[----:B------:R-:W-:-:S02]  /*2260*/  PRMT R6, R10, 0x7632, R6 ;  /* 0x000076320a067816 */ /* 0x000fc40000000006 */
[C---:B------:R-:W-:Y:S02]  /*2270*/  PRMT R7, R11.reuse, 0x7632, R7 ;  /* 0x000076320b077816 */ /* 0x040fe40000000007 */
[----:B------:R-:W-:Y:S02]  /*2280*/  SHF.L.U32 R165, R11, 0x10, RZ ;  /* 0x000000100ba57819 */ /* 0x000fe400000006ff */
[----:B------:R-:W-:Y:S02]  /*2290*/  SHF.L.U32 R113, R136, 0x10, RZ ;  /* 0x0000001088717819 */ /* 0x000fe400000006ff */
[----:B------:R-:W-:Y:S01]  /*22a0*/  SHF.L.U32 R112, R137, 0x10, RZ ;  /* 0x0000001089707819 */ /* 0x000fe200000006ff */
[----:B------:R-:W-:Y:S01]  /*22b0*/  FADD.FTZ R136, R165, R140 ;  /* 0x0000008ca5887221 */ /* 0x000fe20000010000 */
[----:B------:R-:W-:Y:S02]  /*22c0*/  SHF.L.U32 R115, R138, 0x10, RZ ;  /* 0x000000108a737819 */ /* 0x000fe400000006ff */
[----:B------:R-:W-:-:S02]  /*22d0*/  SHF.L.U32 R7, R7, 0x10, RZ ;  /* 0x0000001007077819 */ /* 0x000fc400000006ff */
        /* <DEDUP_REMOVED lines=12> */
.L_x_6707:
        /* <DEDUP_REMOVED lines=40> */
.L_x_6710:
        /* <DEDUP_REMOVED lines=56> */
.L_x_6709:
[----:B------:R-:W0:Y:S02]  /*29a0*/  @P4 LDC.64 R112, c[0x0][0x3a8] ;  /* 0x0000ea00ff704b82 */ /* 0x000e240000000a00 */
[----:B0-----:R-:W-:-:S04]  /*29b0*/  @P4 IMAD.WIDE.U32 R112, R0, 0x10, R112 ;  /* 0x0000001000704825 */ /* 0x001fc800078e0070 */
[----:B------:R-:W-:Y:S01]  /*29c0*/  VIADD R0, R0, 0x20 ;  /* 0x0000002000007836 */ /* 0x000fe20000000000 */
[----:B------:R0:W-:Y:S06]  /*29d0*/  @P4 STG.E.128 desc[UR6][R112.64], R4 ;  /* 0x0000000470004986 */ /* 0x0001ec000c101d06 */
.L_x_6706:
[----:B------:R-:W-:Y:S05]  /*29e0*/  BSYNC.RECONVERGENT B0 ;  /* 0x0000000000007941 */ /* 0x000fea0003800200 */
.L_x_6705:
        /* <DEDUP_REMOVED lines=36> */
.L_x_6714:
[C---:B-----5:R-:W-:Y:S02]  /*2c30*/  PRMT R141, R112.reuse, 0x7632, R141 ;  /* 0x00007632708d7816 */ /* 0x060fe4000000008d */
[----:B------:R-:W-:Y:S02]  /*2c40*/  SHF.L.U32 R112, R112, 0x10, RZ ;  /* 0x0000001070707819 */ /* 0x000fe400000006ff */
[----:B------:R-:W-:Y:S02]  /*2c50*/  SHF.L.U32 R5, R8, 0x10, RZ ;  /* 0x0000001008057819 */ /* 0x000fe400000006ff */
[C---:B------:R-:W-:Y:S02]  /*2c60*/  PRMT R144, R114.reuse, 0x7632, R144 ;  /* 0x0000763272907816 */ /* 0x040fe40000000090 */
[C---:B------:R-:W-:Y:S01]  /*2c70*/  PRMT R142, R113.reuse, 0x7632, R142 ;  /* 0x00007632718e7816 */ /* 0x040fe2000000008e */
[----:B------:R-:W-:Y:S01]  /*2c80*/  IMAD.U32 R113, R113, 0x10000, RZ ;  /* 0x0001000071717824 */ /* 0x000fe200078e00ff */
[----:B------:R-:W-:Y:S01]  /*2c90*/  SHF.L.U32 R114, R114, 0x10, RZ ;  /* 0x0000001072727819 */ /* 0x000fe200000006ff */
[----:B------:R-:W-:Y:S01]  /*2ca0*/  FADD.FTZ R122, R5, R112 ;  /* 0x00000070057a7221 */ /* 0x000fe20000010000 */
[----:B------:R-:W-:-:S02]  /*2cb0*/  SHF.L.U32 R128, R9, 0x10, RZ ;  /* 0x0000001009807819 */ /* 0x000fc400000006ff */
[----:B------:R-:W-:Y:S02]  /*2cc0*/  SHF.L.U32 R129, R10, 0x10, RZ ;  /* 0x000000100a817819 */ /* 0x000fe400000006ff */
        /* <DEDUP_REMOVED lines=9> */
[----:B------:R-:W-:Y:S02]  /*2d60*/  SHF.L.U32 R143, R141, 0x10, RZ ;  /* 0x000000108d8f7819 */ /* 0x000fe400000006ff */
[----:B------:R-:W-:Y:S01]  /*2d70*/  SHF.L.U32 R112, R142, 0x10, RZ ;  /* 0x000000108e707819 */ /* 0x000fe200000006ff */
[----:B------:R-:W-:Y:S01]  /*2d80*/  FADD.FTZ R141, R114, R115 ;  /* 0x00000073728d7221 */ /* 0x000fe20000010000 */
[----:B------:R-:W-:Y:S01]  /*2d90*/  SHF.L.U32 R113, R144, 0x10, RZ ;  /* 0x0000001090717819 */ /* 0x000fe200000006ff */
[----:B------:R-:W-:Y:S01]  /*2da0*/  IMAD.U32 R144, R145, 0x10000, RZ ;  /* 0x0001000091907824 */ /* 0x000fe200078e00ff */
        /* <DEDUP_REMOVED lines=13> */
.L_x_6713:
[----:B------:R-:W-:-:S04]  /*2e80*/  UISETP.NE.U32.AND UP0, UPT, UR14, URZ, UPT ;  /* 0x000000ff0e00728c */ /* 0x000fc8000bf05070 */
[----:B------:R-:W-:-:S09]  /*2e90*/  UISETP.NE.AND.EX UP0, UPT, UR15, URZ, UPT, UP0 ;  /* 0x000000ff0f00728c */ /* 0x000fd2000bf05300 */
[----:B------:R-:W-:Y:S05]  /*2ea0*/  BRA.U UP0, `(.L_x_6716) ;  /* 0x0000000100947547 */ /* 0x000fea000b800000 */
[C---:B-----5:R-:W-:Y:S01]  /*2eb0*/  PRMT R141, R112.reuse, 0x7632, R141 ;  /* 0x00007632708d7816 */ /* 0x060fe2000000008d */
[----:B------:R-:W-:Y:S01]  /*2ec0*/  IMAD.U32 R112, R112, 0x10000, RZ ;  /* 0x0001000070707824 */ /* 0x000fe200078e00ff */
[----:B------:R-:W-:Y:S01]  /*2ed0*/  SHF.L.U32 R5, R12, 0x10, RZ ;  /* 0x000000100c057819 */ /* 0x000fe200000006ff */
[----:B------:R-:W-:Y:S01]  /*2ee0*/  IMAD.U32 R129, R14, 0x10000, RZ ;  /* 0x000100000e817824 */ /* 0x000fe200078e00ff */
[C---:B------:R-:W-:Y:S02]  /*2ef0*/  PRMT R142, R113.reuse, 0x7632, R142 ;  /* 0x00007632718e7816 */ /* 0x040fe4000000008e */
[----:B------:R-:W-:Y:S01]  /*2f00*/  SHF.L.U32 R113, R113, 0x10, RZ ;  /* 0x0000001071717819 */ /* 0x000fe200000006ff */
[----:B------:R-:W-:Y:S01]  /*2f10*/  FADD.FTZ R122, R5, R112 ;  /* 0x00000070057a7221 */ /* 0x000fe20000010000 */
[----:B------:R-:W-:Y:S02]  /*2f20*/  PRMT R144, R114, 0x7632, R144 ;  /* 0x0000763272907816 */ /* 0x000fe40000000090 */
        /* <DEDUP_REMOVED lines=29> */
.L_x_6716:
[----:B-----5:R-:W-:Y:S01]  /*3100*/  PRMT R5, R112, 0x7632, R5 ;  /* 0x0000763270057816 */ /* 0x020fe20000000005 */
[----:B------:R-:W-:Y:S01]  /*3110*/  IMAD.U32 R142, R115, 0x10000, RZ ;  /* 0x00010000738e7824 */ /* 0x000fe200078e00ff */
[----:B------:R-:W-:Y:S02]  /*3120*/  PRMT R4, R12, 0x7632, R4 ;  /* 0x000076320c047816 */ /* 0x000fe40000000004 */
[----:B------:R-:W-:Y:S01]  /*3130*/  PRMT R129, R114, 0x7632, R129 ;  /* 0x0000763272817816 */ /* 0x000fe20000000081 */
[----:B------:R-:W-:Y:S01]  /*3140*/  IMAD.U32 R5, R5, 0x10000, RZ ;  /* 0x0001000005057824 */ /* 0x000fe200078e00ff */
[----:B------:R-:W-:Y:S02]  /*3150*/  PRMT R141, R115, 0x7632, R141 ;  /* 0x00007632738d7816 */ /* 0x000fe4000000008d */
[----:B------:R-:W-:Y:S02]  /*3160*/  SHF.L.U32 R112, R112, 0x10, RZ ;  /* 0x0000001070707819 */ /* 0x000fe400000006ff */
        /* <DEDUP_REMOVED lines=17> */
[----:B------:R-:W-:Y:S02]  /*3280*/  PRMT R5, R14, 0x7632, R5 ;  /* 0x000076320e057816 */ /* 0x000fe40000000005 */
[----:B------:R-:W-:Y:S01]  /*3290*/  SHF.L.U32 R7, R10, 0x10, RZ ;  /* 0x000000100a077819 */ /* 0x000fe200000006ff */
        /* <DEDUP_REMOVED lines=10> */
[C---:B------:R-:W-:Y:S01]  /*3340*/  PRMT R7, R11.reuse, 0x7632, R7 ;  /* 0x000076320b077816 */ /* 0x040fe20000000007 */
        /* <DEDUP_REMOVED lines=19> */
.L_x_6715:
[----:B------:R-:W0:Y:S02]  /*3480*/  @P4 LDC.64 R112, c[0x0][0x3a8] ;  /* 0x0000ea00ff704b82 */ /* 0x000e240000000a00 */
[----:B0-----:R-:W-:-:S04]  /*3490*/  @P4 IMAD.WIDE.U32 R112, R0, 0x10, R112 ;  /* 0x0000001000704825 */ /* 0x001fc800078e0070 */
[----:B------:R-:W-:Y:S01]  /*34a0*/  VIADD R0, R0, 0x20 ;  /* 0x0000002000007836 */ /* 0x000fe20000000000 */
[----:B------:R0:W-:Y:S06]  /*34b0*/  @P4 STG.E.128 desc[UR6][R112.64], R4 ;  /* 0x0000000470004986 */ /* 0x0001ec000c101d06 */
.L_x_6712:
[----:B------:R-:W-:Y:S05]  /*34c0*/  BSYNC.RECONVERGENT B0 ;  /* 0x0000000000007941 */ /* 0x000fea0003800200 */
.L_x_6711:
        /* <DEDUP_REMOVED lines=36> */
.L_x_6720:
        /* <DEDUP_REMOVED lines=37> */
.L_x_6719:
        /* <DEDUP_REMOVED lines=40> */
.L_x_6722:
        /* <DEDUP_REMOVED lines=56> */
.L_x_6721:
[----:B------:R-:W0:Y:S02]  /*3f60*/  @P4 LDC.64 R112, c[0x0][0x3a8] ;  /* 0x0000ea00ff704b82 */ /* 0x000e240000000a00 */
[----:B0-----:R-:W-:-:S04]  /*3f70*/  @P4 IMAD.WIDE.U32 R112, R0, 0x10, R112 ;  /* 0x0000001000704825 */ /* 0x001fc800078e0070 */
[----:B------:R-:W-:Y:S01]  /*3f80*/  VIADD R0, R0, 0x20 ;  /* 0x0000002000007836 */ /* 0x000fe20000000000 */
[----:B------:R0:W-:Y:S06]  /*3f90*/  @P4 STG.E.128 desc[UR6][R112.64], R4 ;  /* 0x0000000470004986 */ /* 0x0001ec000c101d06 */
.L_x_6718:
[----:B------:R-:W-:Y:S05]  /*3fa0*/  BSYNC.RECONVERGENT B0 ;  /* 0x0000000000007941 */ /* 0x000fea0003800200 */
.L_x_6717:
        /* <DEDUP_REMOVED lines=36> */
.L_x_6726:
[C---:B-----5:R-:W-:Y:S02]  /*41f0*/  PRMT R161, R112.reuse, 0x7632, R161 ;  /* 0x0000763270a17816 */ /* 0x060fe400000000a1 */
[C---:B------:R-:W-:Y:S01]  /*4200*/  PRMT R164, R115.reuse, 0x7632, R164 ;  /* 0x0000763273a47816 */ /* 0x040fe200000000a4 */
[----:B------:R-:W-:Y:S01]  /*4210*/  IMAD.U32 R115, R115, 0x10000, RZ ;  /* 0x0001000073737824 */ /* 0x000fe200078e00ff */
[----:B------:R-:W-:Y:S02]  /*4220*/  PRMT R7, R11, 0x7632, R7 ;  /* 0x000076320b077816 */ /* 0x000fe40000000007 */
[----:B------:R-:W-:Y:S01]  /*4230*/  SHF.L.U32 R112, R112, 0x10, RZ ;  /* 0x0000001070707819 */ /* 0x000fe200000006ff */
[----:B------:R-:W-:Y:S01]  /*4240*/  IMAD.U32 R164, R164, 0x10000, RZ ;  /* 0x00010000a4a47824 */ /* 0x000fe200078e00ff */
[C---:B------:R-:W-:Y:S01]  /*4250*/  PRMT R162, R113.reuse, 0x7632, R162 ;  /* 0x0000763271a27816 */ /* 0x040fe200000000a2 */
[----:B------:R-:W-:Y:S01]  /*4260*/  IMAD.U32 R113, R113, 0x10000, RZ ;  /* 0x0001000071717824 */ /* 0x000fe200078e00ff */
[----:B------:R-:W-:-:S02]  /*4270*/  PRMT R163, R114, 0x7632, R163 ;  /* 0x0000763272a37816 */ /* 0x000fc400000000a3 */
[----:B------:R-:W-:Y:S02]  /*4280*/  SHF.L.U32 R117, R8, 0x10, RZ ;  /* 0x0000001008757819 */ /* 0x000fe400000006ff */
[----:B------:R-:W-:Y:S02]  /*4290*/  SHF.L.U32 R118, R9, 0x10, RZ ;  /* 0x0000001009767819 */ /* 0x000fe400000006ff */
[----:B------:R-:W-:Y:S01]  /*42a0*/  PRMT R6, R10, 0x7632, R6 ;  /* 0x000076320a067816 */ /* 0x000fe20000000006 */
[----:B------:R-:W-:Y:S01]  /*42b0*/  FADD.FTZ R117, R117, R112 ;  /* 0x0000007075757221 */ /* 0x000fe20000010000 */
[----:B------:R-:W-:Y:S01]  /*42c0*/  PRMT R5, R9, 0x7632, R5 ;  /* 0x0000763209057816 */ /* 0x000fe20000000005 */
[----:B------:R-:W-:Y:S01]  /*42d0*/  FADD.FTZ R118, R118, R113 ;  /* 0x0000007176767221 */ /* 0x000fe20000010000 */
        /* <DEDUP_REMOVED lines=22> */
.L_x_6725:
[----:B------:R-:W-:-:S04]  /*4440*/  UISETP.NE.U32.AND UP0, UPT, UR14, URZ, UPT ;  /* 0x000000ff0e00728c */ /* 0x000fc8000bf05070 */
[----:B------:R-:W-:-:S09]  /*4450*/  UISETP.NE.AND.EX UP0, UPT, UR15, URZ, UPT, UP0 ;  /* 0x000000ff0f00728c */ /* 0x000fd2000bf05300 */
[----:B------:R-:W-:Y:S05]  /*4460*/  BRA.U UP0, `(.L_x_6728) ;  /* 0x0000000100947547 */ /* 0x000fea000b800000 */
[----:B-----5:R-:W-:Y:S01]  /*4470*/  PRMT R162, R113, 0x7632, R162 ;  /* 0x0000763271a27816 */ /* 0x020fe200000000a2 */
[----:B------:R-:W-:Y:S01]  /*4480*/  IMAD.U32 R119, R14, 0x10000, RZ ;  /* 0x000100000e777824 */ /* 0x000fe200078e00ff */
[----:B------:R-:W-:Y:S02]  /*4490*/  PRMT R164, R115, 0x7632, R164 ;  /* 0x0000763273a47816 */ /* 0x000fe400000000a4 */
[----:B------:R-:W-:Y:S02]  /*44a0*/  PRMT R7, R15, 0x7632, R7 ;  /* 0x000076320f077816 */ /* 0x000fe40000000007 */
[C---:B------:R-:W-:Y:S01]  /*44b0*/  PRMT R161, R112.reuse, 0x7632, R161 ;  /* 0x0000763270a17816 */ /* 0x040fe200000000a1 */
[----:B------:R-:W-:Y:S01]  /*44c0*/  IMAD.U32 R112, R112, 0x10000, RZ ;  /* 0x0001000070707824 */ /* 0x000fe200078e00ff */
[----:B------:R-:W-:Y:S02]  /*44d0*/  SHF.L.U32 R113, R113, 0x10, RZ ;  /* 0x0000001071717819 */ /* 0x000fe400000006ff */
[----:B------:R-:W-:-:S02]  /*44e0*/  PRMT R163, R114, 0x7632, R163 ;  /* 0x0000763272a37816 */ /* 0x000fc400000000a3 */
[----:B------:R-:W-:Y:S02]  /*44f0*/  SHF.L.U32 R117, R12, 0x10, RZ ;  /* 0x000000100c757819 */ /* 0x000fe400000006ff */
[----:B------:R-:W-:Y:S01]  /*4500*/  SHF.L.U32 R118, R13, 0x10, RZ ;  /* 0x000000100d767819 */ /* 0x000fe200000006ff */
[----:B------:R-:W-:Y:S01]  /*4510*/  IMAD.U32 R163, R163, 0x10000, RZ ;  /* 0x00010000a3a37824 */ /* 0x000fe200078e00ff */
[----:B------:R-:W-:Y:S01]  /*4520*/  PRMT R6, R14, 0x7632, R6 ;  /* 0x000076320e067816 */ /* 0x000fe20000000006 */
[----:B------:R-:W-:Y:S01]  /*4530*/  FADD.FTZ R117, R117, R112 ;  /* 0x0000007075757221 */ /* 0x000fe20000010000 */
[----:B------:R-:W-:Y:S01]  /*4540*/  PRMT R5, R13, 0x7632, R5 ;  /* 0x000076320d057816 */ /* 0x000fe20000000005 */
[----:B------:R-:W-:Y:S01]  /*4550*/  FADD.FTZ R118, R118, R113 ;  /* 0x0000007176767221 */ /* 0x000fe20000010000 */
[----:B------:R-:W-:Y:S02]  /*4560*/  PRMT R4, R12, 0x7632, R4 ;  /* 0x000076320c047816 */ /* 0x000fe40000000004 */
[----:B------:R-:W-:-:S02]  /*4570*/  SHF.L.U32 R164, R164, 0x10, RZ ;  /* 0x00000010a4a47819 */ /* 0x000fc400000006ff */
[----:B------:R-:W-:Y:S01]  /*4580*/  SHF.L.U32 R7, R7, 0x10, RZ ;  /* 0x0000001007077819 */ /* 0x000fe200000006ff */
[----:B------:R-:W-:Y:S01]  /*4590*/  IMAD.U32 R4, R4, 0x10000, RZ ;  /* 0x0001000004047824 */ /* 0x000fe200078e00ff */
        /* <DEDUP_REMOVED lines=11> */
[----:B------:R-:W-:Y:S01]  /*4650*/  F2FP.BF16.F32.PACK_AB R5, R163, R118 ;  /* 0x00000076a305723e */ /* 0x000fe200000010ff */
[----:B------:R-:W-:Y:S01]  /*4660*/  FADD.FTZ R161, R112, R115 ;  /* 0x0000007370a17221 */ /* 0x000fe20000010000 */
[----:B------:R-:W-:Y:S01]  /*4670*/  F2FP.BF16.F32.PACK_AB R6, R164, R119 ;  /* 0x00000077a406723e */ /* 0x000fe200000010ff */
[----:B------:R-:W-:-:S03]  /*4680*/  FADD.FTZ R162, R113, R4 ;  /* 0x0000000471a27221 */ /* 0x000fc60000010000 */
[----:B------:R-:W-:Y:S02]  /*4690*/  F2FP.BF16.F32.PACK_AB R7, R166, R161 ;  /* 0x000000a1a607723e */ /* 0x000fe400000010ff */
[----:B------:R-:W-:Y:S01]  /*46a0*/  F2FP.BF16.F32.PACK_AB R4, R162, R117 ;  /* 0x00000075a204723e */ /* 0x000fe200000010ff */
[----:B------:R-:W-:Y:S06]  /*46b0*/  BRA `(.L_x_6727) ;  /* 0x0000000000e07947 */ /* 0x000fec0003800000 */
.L_x_6728:
        /* <DEDUP_REMOVED lines=56> */
.L_x_6727:
[----:B------:R-:W0:Y:S02]  /*4a40*/  @P4 LDC.64 R112, c[0x0][0x3a8] ;  /* 0x0000ea00ff704b82 */ /* 0x000e240000000a00 */
[----:B0-----:R-:W-:-:S05]  /*4a50*/  @P4 IMAD.WIDE.U32 R112, R0, 0x10, R112 ;  /* 0x0000001000704825 */ /* 0x001fca00078e0070 */
[----:B------:R0:W-:Y:S02]  /*4a60*/  @P4 STG.E.128 desc[UR6][R112.64], R4 ;  /* 0x0000000470004986 */ /* 0x0001e4000c101d06 */
.L_x_6724:
[----:B------:R-:W-:Y:S05]  /*4a70*/  BSYNC.RECONVERGENT B0 ;  /* 0x0000000000007941 */ /* 0x000fea0003800200 */
.L_x_6723:
[----:B------:R-:W-:Y:S01]  /*4a80*/  FADD.FTZ R0, RZ, R124 ;  /* 0x0000007cff007221 */ /* 0x000fe20000010000 */
[C---:B------:R-:W-:Y:S01]  /*4a90*/  ISETP.GE.U32.AND P5, PT, R3.reuse, 0x20, PT ;  /* 0x000000200300780c */ /* 0x040fe20003fa6070 */
[----:B------:R-:W1:Y:S01]  /*4aa0*/  S2R R170, SR_TID.X ;  /* 0x0000000000aa7919 */ /* 0x000e620000002100 */
[----:B------:R-:W-:Y:S01]  /*4ab0*/  ISETP.GT.U32.AND P3, PT, R3, 0x3f, PT ;  /* 0x0000003f0300780c */ /* 0x000fe20003f64070 */
[----:B0-----:R-:W-:Y:S01]  /*4ac0*/  FADD.FTZ R113, R155, R0 ;  /* 0x000000009b717221 */ /* 0x001fe20000010000 */
        /* <DEDUP_REMOVED lines=56> */
[----:B------:R-:W0:Y:S01]  /*4e50*/  SHFL.BFLY PT, R113, R0, 0x1, 0x1f ;  /* 0x0c201f0000717f89 */ /* 0x000e2200000e0000 */
[----:B------:R-:W-:Y:S01]  /*4e60*/  ISETP.GT.U32.AND P6, PT, R3, 0xbf, PT ;  /* 0x000000bf0300780c */ /* 0x000fe20003fc4070 */
        /* <DEDUP_REMOVED lines=29> */
[----:B------:R-:W-:-:S05]  /*5040*/  FFMA.FTZ R0, R165, R165, R0 ;  /* 0x000000a5a5007223 */ /* 0x000fca0000010000 */
        /* <DEDUP_REMOVED lines=87> */
.L_x_6754:
        /* <DEDUP_REMOVED lines=17> */
[----:B-1----:R-:W0:Y:S01]  /*56d0*/  LDC.64 R168, c[0x0][0x428] ;  /* 0x00010a00ffa87b82 */ /* 0x002e220000000a00 */
        /* <DEDUP_REMOVED lines=8> */
[C---:B------:R-:W-:Y:S01]  /*5760*/  FMUL.FTZ R113, R165.reuse, R112 ;  /* 0x00000070a5717220 */ /* 0x040fe20000410000 */
[C---:B------:R-:W-:Y:S01]  /*5770*/  FMUL.FTZ R114, R165.reuse, R114 ;  /* 0x00000072a5727220 */ /* 0x040fe20000410000 */
[C---:B------:R-:W-:Y:S01]  /*5780*/  FMUL.FTZ R115, R165.reuse, R170 ;  /* 0x000000aaa5737220 */ /* 0x040fe20000410000 */
[C---:B------:R-:W-:Y:S01]  /*5790*/  FMUL.FTZ R172, R165.reuse, R172 ;  /* 0x000000aca5ac7220 */ /* 0x040fe20000410000 */
[C---:B------:R-:W-:Y:S01]  /*57a0*/  FMUL.FTZ R167, R165.reuse, R174 ;  /* 0x000000aea5a77220 */ /* 0x040fe20000410000 */
[C---:B------:R-:W-:Y:S01]  /*57b0*/  FMUL.FTZ R176, R165.reuse, R176 ;  /* 0x000000b0a5b07220 */ /* 0x040fe20000410000 */
[C---:B------:R-:W-:Y:S01]  /*57c0*/  FMUL.FTZ R171, R165.reuse, R178 ;  /* 0x000000b2a5ab7220 */ /* 0x040fe20000410000 */
[----:B------:R-:W-:Y:S01]  /*57d0*/  FMUL.FTZ R180, R165, R180 ;  /* 0x000000b4a5b47220 */ /* 0x000fe20000410000 */
[----:B-----5:R-:W-:Y:S01]  /*57e0*/  FFMA.FTZ R112, R113, R108, R100 ;  /* 0x0000006c71707223 */ /* 0x020fe20000010064 */
[----:B------:R-:W-:Y:S01]  /*57f0*/  FFMA.FTZ R113, R114, R109, R101 ;  /* 0x0000006d72717223 */ /* 0x000fe20000010065 */
[----:B------:R-:W-:Y:S01]  /*5800*/  FFMA.FTZ R115, R115, R110, R102 ;  /* 0x0000006e73737223 */ /* 0x000fe20000010066 */
[----:B------:R-:W-:Y:S01]  /*5810*/  FFMA.FTZ R172, R172, R111, R103 ;  /* 0x0000006facac7223 */ /* 0x000fe20000010067 */
[----:B------:R-:W-:Y:S01]  /*5820*/  FFMA.FTZ R114, R167, R104, R96 ;  /* 0x00000068a7727223 */ /* 0x000fe20000010060 */
[----:B------:R-:W-:Y:S01]  /*5830*/  FFMA.FTZ R167, R176, R105, R97 ;  /* 0x00000069b0a77223 */ /* 0x000fe20000010061 */
[----:B------:R-:W-:Y:S01]  /*5840*/  FFMA.FTZ R171, R171, R106, R98 ;  /* 0x0000006aabab7223 */ /* 0x000fe20000010062 */
[----:B------:R-:W-:Y:S01]  /*5850*/  FFMA.FTZ R180, R180, R107, R99 ;  /* 0x0000006bb4b47223 */ /* 0x000fe20000010063 */
[----:B------:R-:W-:Y:S01]  /*5860*/  F2FP.BF16.F32.PACK_AB R112, R113, R112 ;  /* 0x000000707170723e */ /* 0x000fe200000010ff */
[----:B0-----:R-:W-:Y:S01]  /*5870*/  IMAD.WIDE.U32 R168, R120, 0x10, R168 ;  /* 0x0000001078a87825 */ /* 0x001fe200078e00a8 */
[----:B------:R-:W-:-:S02]  /*5880*/  F2FP.BF16.F32.PACK_AB R113, R172, R115 ;  /* 0x00000073ac71723e */ /* 0x000fc400000010ff */
[----:B------:R-:W-:Y:S01]  /*5890*/  F2FP.BF16.F32.PACK_AB R114, R167, R114 ;  /* 0x00000072a772723e */ /* 0x000fe200000010ff */
[----:B------:R-:W-:Y:S01]  /*58a0*/  VIADD R120, R120, 0x20 ;  /* 0x0000002078787836 */ /* 0x000fe20000000000 */
[----:B------:R-:W-:-:S05]  /*58b0*/  F2FP.BF16.F32.PACK_AB R115, R180, R171 ;  /* 0x000000abb473723e */ /* 0x000fca00000010ff */
[----:B------:R0:W-:Y:S02]  /*58c0*/  STG.E.128 desc[UR6][R168.64], R112 ;  /* 0x00000070a8007986 */ /* 0x0001e4000c101d06 */
.L_x_6731:
[----:B------:R-:W-:Y:S05]  /*58d0*/  BSYNC.RECONVERGENT B0 ;  /* 0x0000000000007941 */ /* 0x000fea0003800200 */
.L_x_6730:
[----:B------:R-:W-:Y:S01]  /*58e0*/  ISETP.GE.U32.AND P0, PT, R3, 0x40, PT ;  /* 0x000000400300780c */ /* 0x000fe20003f06070 */
[----:B------:R-:W-:-:S12]  /*58f0*/  BSSY.RECONVERGENT B0, `(.L_x_6732) ;  /* 0x0000022000007945 */ /* 0x000fd80003800200 */
[----:B------:R-:W-:Y:S05]  /*5900*/  @!P0 BRA `(.L_x_6733) ;  /* 0x0000000000808947 */ /* 0x000fea0003800000 */
[----:B01----:R-:W0:Y:S01]  /*5910*/  LDC.64 R168, c[0x0][0x428] ;  /* 0x00010a00ffa87b82 */ /* 0x003e220000000a00 */
        /* <DEDUP_REMOVED lines=27> */
[----:B------:R-:W-:Y:S02]  /*5ad0*/  F2FP.BF16.F32.PACK_AB R114, R167, R114 ;  /* 0x00000072a772723e */ /* 0x000fe400000010ff */
[----:B------:R-:W-:Y:S02]  /*5ae0*/  F2FP.BF16.F32.PACK_AB R115, R180, R171 ;  /* 0x000000abb473723e */ /* 0x000fe400000010ff */
[----:B------:R-:W-:-:S03]  /*5af0*/  IADD3 R120, PT, PT, R120, 0x20, RZ ;  /* 0x0000002078787810 */ /* 0x000fc60007ffe0ff */
[----:B------:R2:W-:Y:S04]  /*5b00*/  STG.E.128 desc[UR6][R168.64], R112 ;  /* 0x00000070a8007986 */ /* 0x0005e8000c101d06 */
.L_x_6733:
[----:B------:R-:W-:Y:S05]  /*5b10*/  BSYNC.RECONVERGENT B0 ;  /* 0x0000000000007941 */ /* 0x000fea0003800200 */
.L_x_6732:
[----:B------:R-:W-:Y:S01]  /*5b20*/  ISETP.GE.U32.AND P0, PT, R3, 0x60, PT ;  /* 0x000000600300780c */ /* 0x000fe20003f06070 */
[----:B------:R-:W-:-:S12]  /*5b30*/  BSSY.RECONVERGENT B0, `(.L_x_6734) ;  /* 0x0000022000007945 */ /* 0x000fd80003800200 */
[----:B------:R-:W-:Y:S05]  /*5b40*/  @!P0 BRA `(.L_x_6735) ;  /* 0x0000000000808947 */ /* 0x000fea0003800000 */
[----:B012---:R-:W0:Y:S01]  /*5b50*/  LDC.64 R168, c[0x0][0x428] ;  /* 0x00010a00ffa87b82 */ /* 0x007e220000000a00 */
        /* <DEDUP_REMOVED lines=31> */
.L_x_6735:
[----:B------:R-:W-:Y:S05]  /*5d50*/  BSYNC.RECONVERGENT B0 ;  /* 0x0000000000007941 */ /* 0x000fea0003800200 */
.L_x_6734:
[----:B------:R-:W-:Y:S01]  /*5d60*/  ISETP.GE.U32.AND P0, PT, R3, 0x80, PT ;  /* 0x000000800300780c */ /* 0x000fe20003f06070 */
[----:B------:R-:W-:-:S12]  /*5d70*/  BSSY.RECONVERGENT B0, `(.L_x_6736) ;  /* 0x0000022000007945 */ /* 0x000fd80003800200 */
[----:B------:R-:W-:Y:S05]  /*5d80*/  @!P0 BRA `(.L_x_6737) ;  /* 0x0000000000808947 */ /* 0x000fea0003800000 */
[----:B0123--:R-:W0:Y:S01]  /*5d90*/  LDC.64 R168, c[0x0][0x428] ;  /* 0x00010a00ffa87b82 */ /* 0x00fe220000000a00 */
        /* <DEDUP_REMOVED lines=31> */
.L_x_6737:
[----:B------:R-:W-:Y:S05]  /*5f90*/  BSYNC.RECONVERGENT B0 ;  /* 0x0000000000007941 */ /* 0x000fea0003800200 */
.L_x_6736:
        /* <DEDUP_REMOVED lines=35> */
.L_x_6739:
[----:B------:R-:W-:Y:S05]  /*61d0*/  BSYNC.RECONVERGENT B0 ;  /* 0x0000000000007941 */ /* 0x000fea0003800200 */
.L_x_6738:
        /* <DEDUP_REMOVED lines=32> */
[----:B------:R-:W-:-:S05]  /*63e0*/  F2FP.BF16.F32.PACK_AB R112, R165, R0 ;  /* 0x00000000a570723e */ /* 0x000fca00000010ff */
[----:B------:R0:W-:Y:S02]  /*63f0*/  STG.E.128 desc[UR6][R168.64], R112 ;  /* 0x00000070a8007986 */ /* 0x0001e4000c101d06 */
.L_x_6741:
[----:B------:R-:W-:Y:S05]  /*6400*/  BSYNC.RECONVERGENT B0 ;  /* 0x0000000000007941 */ /* 0x000fea0003800200 */
.L_x_6740:
[----:B01234-:R-:W0:Y:S02]  /*6410*/  LDC.64 R112, c[0x0][0x380] ;  /* 0x0000e000ff707b82 */ /* 0x01fe240000000a00 */
[----:B0-----:R-:W-:-:S05]  /*6420*/  IMAD R116, R112, 0x4, R116 ;  /* 0x0000000470747824 */ /* 0x001fca00078e0274 */
[----:B------:R-:W-:-:S13]  /*6430*/  ISETP.GE.AND P0, PT, R116, R113, PT ;  /* 0x000000717400720c */ /* 0x000fda0003f06270 */
[----:B------:R-:W-:Y:S05]  /*6440*/  @!P0 BRA `(.L_x_6742) ;  /* 0xffffffa4004c8947 */ /* 0x000fea000383ffff */
[----:B------:R-:W-:Y:S05]  /*6450*/  EXIT ;  /* 0x000000000000794d */ /* 0x000fea0003800000 */
.L_x_6729:
        /* <DEDUP_REMOVED lines=8> */
.L_x_6744:
[----:B------:R-:W-:Y:S05]  /*64e0*/  BSYNC B0 ;  /* 0x0000000000007941 */ /* 0x000fea0003800000 */
.L_x_6743:
[----:B------:R-:W-:Y:S02]  /*64f0*/  IMAD.MOV.U32 R113, RZ, RZ, R171 ;  /* 0x000000ffff717224 */ /* 0x000fe400078e00ab */
[----:B------:R-:W-:Y:S01]  /*6500*/  HFMA2 R173, -RZ, RZ, 0, 1.1920928955078125e-07 ;  /* 0x00000002ffad7431 */ /* 0x000fe200000001ff */
[----:B------:R-:W-:Y:S01]  /*6510*/  MOV R174, 0x1f ;  /* 0x0000001f00ae7802 */ /* 0x000fe20000000f00 */
[----:B------:R-:W-:Y:S01]  /*6520*/  FADD.FTZ R114, R0, R113 ;  /* 0x0000007100727221 */ /* 0x000fe20000010000 */
[----:B------:R-:W-:-:S04]  /*6530*/  MOV R169, 0xffffffff ;  /* 0xffffffff00a97802 */ /* 0x000fc80000000f00 */
[----:B------:R-:W-:-:S07]  /*6540*/  MOV R172, R114 ;  /* 0x0000007200ac7202 */ /* 0x000fce0000000f00 */
[----:B------:R-:W-:Y:S05]  /*6550*/  WARPSYNC.COLLECTIVE R169, `(.L_x_6745) ;  /* 0x00000000a9087348 */ /* 0x000fea0003c00000 */
[----:B------:R0:W1:Y:S02]  /*6560*/  SHFL.BFLY P6, R171, R172, R173, R174 ;  /* 0x0c0000adacab7389 */ /* 0x00006400000c00ae */
[----:B01----:R-:W-:Y:S05]  /*6570*/  ENDCOLLECTIVE ;  /* 0x000000000000791b */ /* 0x003fea0003800000 */
.L_x_6745:
[----:B------:R-:W-:Y:S02]  /*6580*/  HFMA2 R173, -RZ, RZ, 0, 2.384185791015625e-07 ;  /* 0x00000004ffad7431 */ /* 0x000fe400000001ff */
[----:B------:R-:W-:-:S04]  /*6590*/  IMAD.MOV.U32 R113, RZ, RZ, R171 ;  /* 0x000000ffff717224 */ /* 0x000fc800078e00ab */
[----:B------:R-:W-:Y:S02]  /*65a0*/  FADD.FTZ R115, R114, R113 ;  /* 0x0000007172737221 */ /* 0x000fe40000010000 */
[----:B------:R-:W0:Y:S03]  /*65b0*/  LDC R113, c[0x0][0x400] ;  /* 0x00010000ff717b82 */ /* 0x000e260000000800 */
[----:B------:R-:W-:-:S07]  /*65c0*/  MOV R172, R115 ;  /* 0x0000007300ac7202 */ /* 0x000fce0000000f00 */
[----:B0-----:R-:W-:Y:S05]  /*65d0*/  WARPSYNC.COLLECTIVE R169, `(.L_x_6746) ;  /* 0x00000000a9087348 */ /* 0x001fea0003c00000 */
[----:B------:R1:W2:Y:S02]  /*65e0*/  SHFL.BFLY P6, R171, R172, R173, R174 ;  /* 0x0c0000adacab7389 */ /* 0x0002a400000c00ae */
[----:B012---:R-:W-:Y:S05]  /*65f0*/  ENDCOLLECTIVE ;  /* 0x000000000000791b */ /* 0x007fea0003800000 */
.L_x_6746:
[----:B------:R-:W-:Y:S01]  /*6600*/  IMAD.MOV.U32 R173, RZ, RZ, 0x8 ;  /* 0x00000008ffad7424 */ /* 0x000fe200078e00ff */
[----:B------:R-:W-:-:S05]  /*6610*/  MOV R112, R171 ;  /* 0x000000ab00707202 */ /* 0x000fca0000000f00 */
[----:B------:R-:W-:-:S05]  /*6620*/  FADD.FTZ R165, R115, R112 ;  /* 0x0000007073a57221 */ /* 0x000fca0000010000 */
[----:B------:R-:W-:-:S07]  /*6630*/  MOV R172, R165 ;  /* 0x000000a500ac7202 */ /* 0x000fce0000000f00 */
[----:B------:R-:W-:Y:S05]  /*6640*/  WARPSYNC.COLLECTIVE R169, `(.L_x_6747) ;  /* 0x00000000a9087348 */ /* 0x000fea0003c00000 */
[----:B------:R0:W1:Y:S02]  /*6650*/  SHFL.BFLY P6, R171, R172, R173, R174 ;  /* 0x0c0000adacab7389 */ /* 0x00006400000c00ae */
[----:B01----:R-:W-:Y:S05]  /*6660*/  ENDCOLLECTIVE ;  /* 0x000000000000791b */ /* 0x003fea0003800000 */
.L_x_6747:
[----:B------:R-:W-:Y:S01]  /*6670*/  HFMA2 R173, -RZ, RZ, 0, 9.5367431640625e-07 ;  /* 0x00000010ffad7431 */ /* 0x000fe200000001ff */
[----:B------:R-:W-:-:S05]  /*6680*/  MOV R112, R171 ;  /* 0x000000ab00707202 */ /* 0x000fca0000000f00 */
[----:B------:R-:W-:-:S05]  /*6690*/  FADD.FTZ R167, R165, R112 ;  /* 0x00000070a5a77221 */ /* 0x000fca0000010000 */
[----:B------:R-:W-:-:S07]  /*66a0*/  MOV R172, R167 ;  /* 0x000000a700ac7202 */ /* 0x000fce0000000f00 */
[----:B------:R-:W-:Y:S05]  /*66b0*/  WARPSYNC.COLLECTIVE R169, `(.L_x_6748) ;  /* 0x00000000a9087348 */ /* 0x000fea0003c00000 */
[----:B------:R0:W1:Y:S02]  /*66c0*/  SHFL.BFLY P6, R171, R172, R173, R174 ;  /* 0x0c0000adacab7389 */ /* 0x00006400000c00ae */
[----:B01----:R-:W-:Y:S05]  /*66d0*/  ENDCOLLECTIVE ;  /* 0x000000000000791b */ /* 0x003fea0003800000 */
.L_x_6748:
        /* <DEDUP_REMOVED lines=101> */
[----:B------:R-:W-:-:S04]  /*6d30*/  @P6 FFMA.FTZ R0, R114, R114, R115 ;  /* 0x0000007272006223 */ /* 0x000fc80000010073 */
[----:B------:R-:W-:-:S07]  /*6d40*/  IMAD.MOV.U32 R172, RZ, RZ, R0 ;  /* 0x000000ffffac7224 */ /* 0x000fce00078e0000 */
[----:B------:R-:W-:Y:S05]  /*6d50*/  WARPSYNC.COLLECTIVE R169, `(.L_x_6749) ;  /* 0x00000000a9087348 */ /* 0x000fea0003c00000 */
[----:B------:R0:W1:Y:S02]  /*6d60*/  SHFL.BFLY P6, R171, R172, R173, R174 ;  /* 0x0c0000adacab7389 */ /* 0x00006400000c00ae */
[----:B01----:R-:W-:Y:S05]  /*6d70*/  ENDCOLLECTIVE ;  /* 0x000000000000791b */ /* 0x003fea0003800000 */
.L_x_6749:
[----:B------:R-:W-:Y:S01]  /*6d80*/  HFMA2 R173, -RZ, RZ, 0, 1.1920928955078125e-07 ;  /* 0x00000002ffad7431 */ /* 0x000fe200000001ff */
[----:B------:R-:W-:-:S05]  /*6d90*/  MOV R115, R171 ;  /* 0x000000ab00737202 */ /* 0x000fca0000000f00 */
[----:B------:R-:W-:-:S05]  /*6da0*/  FADD.FTZ R115, R0, R115 ;  /* 0x0000007300737221 */ /* 0x000fca0000010000 */
[----:B------:R-:W-:-:S07]  /*6db0*/  MOV R172, R115 ;  /* 0x0000007300ac7202 */ /* 0x000fce0000000f00 */
[----:B------:R-:W-:Y:S05]  /*6dc0*/  WARPSYNC.COLLECTIVE R169, `(.L_x_6750) ;  /* 0x00000000a9087348 */ /* 0x000fea0003c00000 */
[----:B------:R0:W1:Y:S02]  /*6dd0*/  SHFL.BFLY P6, R171, R172, R173, R174 ;  /* 0x0c0000adacab7389 */ /* 0x00006400000c00ae */
[----:B01----:R-:W-:Y:S05]  /*6de0*/  ENDCOLLECTIVE ;  /* 0x000000000000791b */ /* 0x003fea0003800000 */
.L_x_6750:
[----:B------:R-:W-:Y:S02]  /*6df0*/  HFMA2 R173, -RZ, RZ, 0, 2.384185791015625e-07 ;  /* 0x00000004ffad7431 */ /* 0x000fe400000001ff */
[----:B------:R-:W-:-:S04]  /*6e00*/  IMAD.MOV.U32 R114, RZ, RZ, R171 ;  /* 0x000000ffff727224 */ /* 0x000fc800078e00ab */
[----:B------:R-:W-:-:S05]  /*6e10*/  FADD.FTZ R114, R115, R114 ;  /* 0x0000007273727221 */ /* 0x000fca0000010000 */
[----:B------:R-:W-:-:S07]  /*6e20*/  MOV R172, R114 ;  /* 0x0000007200ac7202 */ /* 0x000fce0000000f00 */
[----:B------:R-:W-:Y:S05]  /*6e30*/  WARPSYNC.COLLECTIVE R169, `(.L_x_6751) ;  /* 0x00000000a9087348 */ /* 0x000fea0003c00000 */
[----:B------:R0:W1:Y:S02]  /*6e40*/  SHFL.BFLY P6, R171, R172, R173, R174 ;  /* 0x0c0000adacab7389 */ /* 0x00006400000c00ae */
[----:B01----:R-:W-:Y:S05]  /*6e50*/  ENDCOLLECTIVE ;  /* 0x000000000000791b */ /* 0x003fea0003800000 */
.L_x_6751:
[----:B------:R-:W-:Y:S01]  /*6e60*/  IMAD.MOV.U32 R173, RZ, RZ, 0x8 ;  /* 0x00000008ffad7424 */ /* 0x000fe200078e00ff */
[----:B------:R-:W-:-:S05]  /*6e70*/  MOV R165, R171 ;  /* 0x000000ab00a57202 */ /* 0x000fca0000000f00 */
[----:B------:R-:W-:-:S05]  /*6e80*/  FADD.FTZ R165, R114, R165 ;  /* 0x000000a572a57221 */ /* 0x000fca0000010000 */
[----:B------:R-:W-:-:S07]  /*6e90*/  MOV R172, R165 ;  /* 0x000000a500ac7202 */ /* 0x000fce0000000f00 */
[----:B------:R-:W-:Y:S05]  /*6ea0*/  WARPSYNC.COLLECTIVE R169, `(.L_x_6752) ;  /* 0x00000000a9087348 */ /* 0x000fea0003c00000 */
[----:B------:R0:W1:Y:S02]  /*6eb0*/  SHFL.BFLY P6, R171, R172, R173, R174 ;  /* 0x0c0000adacab7389 */ /* 0x00006400000c00ae */
[----:B01----:R-:W-:Y:S05]  /*6ec0*/  ENDCOLLECTIVE ;  /* 0x000000000000791b */ /* 0x003fea0003800000 */
.L_x_6752:
[----:B------:R-:W-:Y:S01]  /*6ed0*/  HFMA2 R173, -RZ, RZ, 0, 9.5367431640625e-07 ;  /* 0x00000010ffad7431 */ /* 0x000fe200000001ff */
[----:B------:R-:W-:-:S05]  /*6ee0*/  MOV R168, R171 ;  /* 0x000000ab00a87202 */ /* 0x000fca0000000f00 */
[----:B------:R-:W-:-:S05]  /*6ef0*/  FADD.FTZ R168, R165, R168 ;  /* 0x000000a8a5a87221 */ /* 0x000fca0000010000 */
[----:B------:R-:W-:-:S07]  /*6f00*/  MOV R172, R168 ;  /* 0x000000a800ac7202 */ /* 0x000fce0000000f00 */
[----:B------:R-:W-:Y:S05]  /*6f10*/  WARPSYNC.COLLECTIVE R169, `(.L_x_6753) ;  /* 0x00000000a9087348 */ /* 0x000fea0003c00000 */
[----:B------:R0:W1:Y:S02]  /*6f20*/  SHFL.BFLY P6, R171, R172, R173, R174 ;  /* 0x0c0000adacab7389 */ /* 0x00006400000c00ae */
[----:B01----:R-:W-:Y:S05]  /*6f30*/  ENDCOLLECTIVE ;  /* 0x000000000000791b */ /* 0x003fea0003800000 */
.L_x_6753:
[----:B------:R-:W-:Y:S01]  /*6f40*/  MOV R167, R171 ;  /* 0x000000ab00a77202 */ /* 0x000fe20000000f00 */
[----:B------:R-:W-:Y:S06]  /*6f50*/  BRA `(.L_x_6754) ;  /* 0xffffffe400987947 */ /* 0x000fec000383ffff */
.L_x_6755:
        /* <DEDUP_REMOVED lines=10> */
.L_x_33262:


//--------------------- .text._ZN10layer_norm31ln_parallel_residual_fwd_kernelINS_13Kernel_traitsIf13__nv_bfloat16S2_S2_fjLj1536ELj1ELj4ELj1ELj16ENS_18Kernel_traits_baseILj1536EfS2_S2_S2_fjLj128EEEEELb0ELb1ELb1EEEvNS_9FwdParamsE --------------------------
	.section	.text._ZN10layer_norm31ln_parallel_residual_fwd_kernelINS_13Kernel_traitsIf13__nv_bfloat16S2_S2_fjLj1536ELj1ELj4ELj1ELj16ENS_18Kernel_traits_baseILj1536EfS2_S2_S2_fjLj128EEEEELb0ELb1ELb1EEEvNS_9FwdParamsE,"ax",@progbits
	.align	128
        .global         _ZN10layer_norm31ln_parallel_residual_fwd_kernelINS_13Kernel_traitsIf13__nv_bfloat16S2_S2_fjLj1536ELj1ELj4ELj1ELj16ENS_18Kernel_traits_baseILj1536EfS2_S2_S2_fjLj128EEEEELb0ELb1ELb1EEEvNS_9FwdParamsE
        .type           _ZN10layer_norm31ln_parallel_residual_fwd_kernelINS_13Kernel_traitsIf13__nv_bfloat16S2_S2_fjLj1536ELj1ELj4ELj1ELj16ENS_18Kernel_traits_baseILj1536EfS2_S2_S2_fjLj128EEEEELb0ELb1ELb1EEEvNS_9FwdParamsE,@function
        .size           _ZN10layer_norm31ln_parallel_residual_fwd_kernelINS_13Kernel_traitsIf13__nv_bfloat16S2_S2_fjLj1536ELj1ELj4ELj1ELj16ENS_18Kernel_traits_baseILj1536EfS2_S2_S2_fjLj128EEEEELb0ELb1ELb1EEEvNS_9FwdParamsE,(.L_x_33263 - _ZN10layer_norm31ln_parallel_residual_fwd_kernelINS_13Kernel_traitsIf13__nv_bfloat16S2_S2_fjLj1536ELj1ELj4ELj1ELj16ENS_18Kernel_traits_baseILj1536EfS2_S2_S2_fjLj128EEEEELb0ELb1ELb1EEEvNS_9FwdParamsE)
        .other          _ZN10layer_norm31ln_parallel_residual_fwd_kernelINS_13Kernel_traitsIf13__nv_bfloat16S2_S2_fjLj1536ELj1ELj4ELj1ELj16ENS_18Kernel_traits_baseILj1536EfS2_S2_S2_fjLj128EEEEELb0ELb1ELb1EEEvNS_9FwdParamsE,@"STO_CUDA_ENTRY STV_DEFAULT"
_ZN10layer_norm31ln_parallel_residual_fwd_kernelINS_13Kernel_traitsIf13__nv_bfloat16S2_S2_fjLj1536ELj1ELj4ELj1ELj16ENS_18Kernel_traits_baseILj1536EfS2_S2_S2_fjLj128EEEEELb0ELb1ELb1EEEvNS_9FwdParamsE:
.text._ZN10layer_norm31ln_parallel_residual_fwd_kernelINS_13Kernel_traitsIf13__nv_bfloat16S2_S2_fjLj1536ELj1ELj4ELj1ELj16ENS_18Kernel_traits_baseILj1536EfS2_S2_S2_fjLj128EEEEELb0ELb1ELb1EEEvNS_9FwdParamsE:
        /* <DEDUP_REMOVED lines=15> */
[----:B----4-:R-:W-:Y:S10]  /*00f0*/  BRA.U !UP0, `(.L_x_6756) ;  /* 0x0000000108747547 */ /* 0x010ff4000b800000 */
        /* <DEDUP_REMOVED lines=29> */
.L_x_6756:
[----:B------:R-:W0:Y:S02]  /*02d0*/  LDC.64 R4, c[0x0][0x3d0] ;  /* 0x0000f400ff047b82 */ /* 0x000e240000000a00 */
[----:B0-----:R-:W-:-:S05]  /*02e0*/  IMAD.WIDE.U32 R4, R2, 0x20, R4 ;  /* 0x0000002002047825 */ /* 0x001fca00078e0004 */
        /* <DEDUP_REMOVED lines=36> */
.L_x_6757:
        /* <DEDUP_REMOVED lines=8> */
[----:B------:R-:W4:Y:S01]  /*05b0*/  LDCU.64 UR8, c[0x0][0x3a0] ;  /* 0x00007400ff0877ac */ /* 0x000f220008000a00 */
[----:B------:R-:W0:Y:S09]  /*05c0*/  LDCU.64 UR10, c[0x0][0x398] ;  /* 0x00007300ff0a77ac */ /* 0x000e320008000a00 */
.L_x_6783:
[----:B----4-:R-:W-:Y:S01]  /*05d0*/  ISETP.NE.U32.AND P2, PT, RZ, UR8, PT ;  /* 0x00000008ff007c0c */ /* 0x010fe2000bf45070 */
[----:B-1----:R-:W4:Y:S01]  /*05e0*/  LDC.64 R116, c[0x0][0x390] ;  /* 0x0000e400ff747b82 */ /* 0x002f220000000a00 */
[----:B-1----:R-:W-:Y:S02]  /*05f0*/  IMAD R0, R3, UR4, RZ ;  /* 0x0000000403007c24 */ /* 0x002fe4000f8e02ff */
[----:B------:R-:W-:-:S03]  /*0600*/  ISETP.NE.AND.EX P2, PT, RZ, UR9, PT, P2 ;  /* 0x00000009ff007c0c */ /* 0x000fc6000bf45320 */
[----:B------:R-:W-:Y:S02]  /*0610*/  SHF.R.S32.HI R119, RZ, 0x1f, R0 ;  /* 0x0000001fff777819 */ /* 0x000fe40000011400 */
[----:B------:R-:W1:Y:S02]  /*0620*/  @P1 LDC.64 R112, c[0x0][0x398] ;  /* 0x0000e600ff701b82 */ /* 0x000e640000000a00 */
[----:B------:R-:W-:-:S04]  /*0630*/  LEA.HI R119, R119, R0, RZ, 0x3 ;  /* 0x0000000077777211 */ /* 0x000fc800078f18ff */
[----:B------:R-:W-:Y:S02]  /*0640*/  LEA.HI.SX32 R119, R119, R2, 0x1d ;  /* 0x0000000277777211 */ /* 0x000fe400078feaff */
[----:B------:R-:W2:Y:S03]  /*0650*/  @P2 LDC.64 R114, c[0x0][0x3a0] ;  /* 0x0000e800ff722b82 */ /* 0x000ea60000000a00 */
[----:B----4-:R-:W-:-:S06]  /*0660*/  IMAD.WIDE.U32 R120, R119, 0x10, R116 ;  /* 0x0000001077787825 */ /* 0x010fcc00078e0074 */
[----:B-----5:R-:W5:Y:S01]  /*0670*/  LDG.E.128 R120, desc[UR6][R120.64] ;  /* 0x0000000678787981 */ /* 0x020f62000c1e1d00 */
[----:B--2---:R-:W-:-:S05]  /*0680*/  @P2 IMAD.WIDE.U32 R114, R119, 0x10, R114 ;  /* 0x0000001077722825 */ /* 0x004fca00078e0072 */
[----:B------:R-:W2:Y:S01]  /*0690*/  @P2 LDG.E.128 R12, desc[UR6][R114.64] ;  /* 0x00000006720c2981 */ /* 0x000ea2000c1e1d00 */
[----:B0-----:R-:W-:Y:S01]  /*06a0*/  UISETP.NE.U32.AND UP0, UPT, UR10, URZ, UPT ;  /* 0x000000ff0a00728c */ /* 0x001fe2000bf05070 */
        /* <DEDUP_REMOVED lines=12> */
[----:B------:R-:W-:Y:S02]  /*0770*/  SHF.L.U32 R120, R120, 0x10, RZ ;  /* 0x0000001078787819 */ /* 0x000fe400000006ff */
[----:B------:R-:W-:Y:S02]  /*0780*/  SHF.L.U32 R5, R8, 0x10, RZ ;  /* 0x0000001008057819 */ /* 0x000fe400000006ff */
[----:B------:R-:W-:Y:S02]  /*0790*/  PRMT R6, R121, 0x7632, R6 ;  /* 0x0000763279067816 */ /* 0x000fe40000000006 */
[----:B------:R-:W-:Y:S01]  /*07a0*/  PRMT R7, R9, 0x7632, R7 ;  /* 0x0000763209077816 */ /* 0x000fe20000000007 */
[--C-:B------:R-:W-:Y:S01]  /*07b0*/  FADD.FTZ R120, R120, R5.reuse ;  /* 0x0000000578787221 */ /* 0x100fe20000010000 */
[----:B------:R-:W-:-:S02]  /*07c0*/  PRMT R5, R8, 0x7632, R5 ;  /* 0x0000763208057816 */ /* 0x000fc40000000005 */
[----:B------:R-:W-:Y:S02]  /*07d0*/  SHF.L.U32 R4, R4, 0x10, RZ ;  /* 0x0000001004047819 */ /* 0x000fe400000006ff */
[----:B------:R-:W-:Y:S02]  /*07e0*/  SHF.L.U32 R5, R5, 0x10, RZ ;  /* 0x0000001005057819 */ /* 0x000fe400000006ff */
[----:B------:R-:W-:Y:S02]  /*07f0*/  SHF.L.U32 R6, R6, 0x10, RZ ;  /* 0x0000001006067819 */ /* 0x000fe400000006ff */
[----:B------:R-:W-:Y:S01]  /*0800*/  SHF.L.U32 R7, R7, 0x10, RZ ;  /* 0x0000001007077819 */ /* 0x000fe200000006ff */
[----:B------:R-:W-:Y:S01]  /*0810*/  FADD.FTZ R4, R4, R5 ;  /* 0x0000000504047221 */ /* 0x000fe20000010000 */
[----:B------:R-:W-:Y:S02]  /*0820*/  PRMT R113, R122, 0x7632, R113 ;  /* 0x000076327a717816 */ /* 0x000fe40000000071 */
[----:B------:R-:W-:Y:S01]  /*0830*/  PRMT R126, R123, 0x7632, R126 ;  /* 0x000076327b7e7816 */ /* 0x000fe2000000007e */
[----:B------:R-:W-:Y:S01]  /*0840*/  FADD.FTZ R6, R6, R7 ;  /* 0x0000000706067221 */ /* 0x000fe20000010000 */
        /* <DEDUP_REMOVED lines=8> */
[----:B------:R-:W-:Y:S02]  /*08d0*/  PRMT R5, R10, 0x7632, R5 ;  /* 0x000076320a057816 */ /* 0x000fe40000000005 */
        /* <DEDUP_REMOVED lines=26> */
[----:B------:R-:W-:Y:S01]  /*0a80*/  F2FP.BF16.F32.PACK_AB R4, R129, R118 ;  /* 0x000000768104723e */ /* 0x000fe200000010ff */
[----:B------:R-:W-:Y:S06]  /*0a90*/  BRA `(.L_x_6760) ;  /* 0x00000004004c7947 */ /* 0x000fec0003800000 */
.L_x_6759:
[----:B-----5:R-:W-:Y:S01]  /*0aa0*/  SHF.L.U32 R118, R120, 0x10, RZ ;  /* 0x0000001078767819 */ /* 0x020fe200000006ff */
[----:B------:R-:W-:Y:S01]  /*0ab0*/  IMAD.U32 R113, R9, 0x10000, RZ ;  /* 0x0001000009717824 */ /* 0x000fe200078e00ff */
[----:B------:R-:W-:Y:S02]  /*0ac0*/  SHF.L.U32 R5, R8, 0x10, RZ ;  /* 0x0000001008057819 */ /* 0x000fe400000006ff */
[----:B------:R-:W-:Y:S02]  /*0ad0*/  PRMT R7, R120, 0x7632, R7 ;  /* 0x0000763278077816 */ /* 0x000fe40000000007 */
[C---:B------:R-:W-:Y:S01]  /*0ae0*/  PRMT R112, R121.reuse, 0x7632, R112 ;  /* 0x0000763279707816 */ /* 0x040fe20000000070 */
        /* <DEDUP_REMOVED lines=32> */
.L_x_6758:
[----:B------:R-:W-:Y:S05]  /*0cf0*/  @!P2 BRA `(.L_x_6761) ;  /* 0x000000000084a947 */ /* 0x000fea0003800000 */
[----:B-----5:R-:W-:Y:S02]  /*0d00*/  PRMT R4, R120, 0x7632, R4 ;  /* 0x0000763278047816 */ /* 0x020fe40000000004 */
[----:B------:R-:W-:Y:S02]  /*0d10*/  PRMT R6, R121, 0x7632, R6 ;  /* 0x0000763279067816 */ /* 0x000fe40000000006 */
[C---:B------:R-:W-:Y:S01]  /*0d20*/  PRMT R112, R122.reuse, 0x7632, R112 ;  /* 0x000076327a707816 */ /* 0x040fe20000000070 */
[----:B------:R-:W-:Y:S01]  /*0d30*/  IMAD.U32 R122, R122, 0x10000, RZ ;  /* 0x000100007a7a7824 */ /* 0x000fe200078e00ff */
[----:B------:R-:W-:Y:S02]  /*0d40*/  PRMT R115, R123, 0x7632, R115 ;  /* 0x000076327b737816 */ /* 0x000fe40000000073 */
[----:B------:R-:W-:Y:S01]  /*0d50*/  SHF.L.U32 R127, R125, 0x10, RZ ;  /* 0x000000107d7f7819 */ /* 0x000fe200000006ff */
[----:B------:R-:W-:Y:S01]  /*0d60*/  IMAD.U32 R125, R124, 0x10000, RZ ;  /* 0x000100007c7d7824 */ /* 0x000fe200078e00ff */
[----:B------:R-:W-:-:S02]  /*0d70*/  SHF.L.U32 R118, R120, 0x10, RZ ;  /* 0x0000001078767819 */ /* 0x000fc400000006ff */
[----:B------:R-:W-:Y:S02]  /*0d80*/  SHF.L.U32 R124, R0, 0x10, RZ ;  /* 0x00000010007c7819 */ /* 0x000fe400000006ff */
        /* <DEDUP_REMOVED lines=24> */
.L_x_6761:
[C---:B-----5:R-:W-:Y:S01]  /*0f10*/  PRMT R129, R120.reuse, 0x7632, R129 ;  /* 0x0000763278817816 */ /* 0x060fe20000000081 */
[----:B------:R-:W-:Y:S01]  /*0f20*/  IMAD.U32 R118, R120, 0x10000, RZ ;  /* 0x0001000078767824 */ /* 0x000fe200078e00ff */
[----:B------:R-:W-:Y:S02]  /*0f30*/  PRMT R127, R121, 0x7632, R127 ;  /* 0x00007632797f7816 */ /* 0x000fe4000000007f */
[C---:B------:R-:W-:Y:S02]  /*0f40*/  PRMT R125, R122.reuse, 0x7632, R125 ;  /* 0x000076327a7d7816 */ /* 0x040fe4000000007d */
        /* <DEDUP_REMOVED lines=8> */
.L_x_6760:
[----:B------:R-:W0:Y:S01]  /*0fd0*/  @P0 LDC.64 R130, c[0x0][0x3a8] ;  /* 0x0000ea00ff820b82 */ /* 0x000e220000000a00 */
[----:B------:R-:W-:-:S07]  /*0fe0*/  VIADD R121, R119, 0x20 ;  /* 0x0000002077797836 */ /* 0x000fce0000000000 */
[----:B------:R-:W1:Y:S08]  /*0ff0*/  @P2 LDC.64 R134, c[0x0][0x3a0] ;  /* 0x0000e800ff862b82 */ /* 0x000e700000000a00 */
[----:B------:R-:W2:Y:S01]  /*1000*/  @P1 LDC.64 R132, c[0x0][0x398] ;  /* 0x0000e600ff841b82 */ /* 0x000ea20000000a00 */
[----:B------:R-:W-:-:S04]  /*1010*/  IMAD.WIDE.U32 R112, R121, 0x10, R116 ;  /* 0x0000001079707825 */ /* 0x000fc800078e0074 */
[----:B0-----:R-:W-:-:S05]  /*1020*/  @P0 IMAD.WIDE.U32 R130, R119, 0x10, R130 ;  /* 0x0000001077820825 */ /* 0x001fca00078e0082 */
[----:B------:R0:W-:Y:S01]  /*1030*/  @P0 STG.E.128 desc[UR6][R130.64], R4 ;  /* 0x0000000482000986 */ /* 0x0001e2000c101d06 */
[----:B-1----:R-:W-:-:S03]  /*1040*/  @P2 IMAD.WIDE.U32 R134, R121, 0x10, R134 ;  /* 0x0000001079862825 */ /* 0x002fc600078e0086 */
[----:B------:R-:W5:Y:S04]  /*1050*/  LDG.E.128 R112, desc[UR6][R112.64] ;  /* 0x0000000670707981 */ /* 0x000f68000c1e1d00 */
[----:B------:R-:W4:Y:S01]  /*1060*/  @P2 LDG.E.128 R12, desc[UR6][R134.64] ;  /* 0x00000006860c2981 */ /* 0x000f22000c1e1d00 */
[----:B--2---:R-:W-:-:S05]  /*1070*/  @P1 IMAD.WIDE.U32 R132, R121, 0x10, R132 ;  /* 0x0000001079841825 */ /* 0x004fca00078e0084 */
[----:B------:R1:W5:Y:S01]  /*1080*/  @P1 LDG.E.128 R8, desc[UR6][R132.64] ;  /* 0x0000000684081981 */ /* 0x000362000c1e1d00 */
[----:B------:R-:W-:-:S04]  /*1090*/  UISETP.NE.U32.AND UP0, UPT, UR10, URZ, UPT ;  /* 0x000000ff0a00728c */ /* 0x000fc8000bf05070 */
[----:B------:R-:W-:Y:S01]  /*10a0*/  UISETP.NE.AND.EX UP0, UPT, UR11, URZ, UPT, UP0 ;  /* 0x000000ff0b00728c */ /* 0x000fe2000bf05300 */
[----:B----4-:R-:W-:Y:S02]  /*10b0*/  PRMT R0, R15, 0x7632, R0 ;  /* 0x000076320f007816 */ /* 0x010fe40000000000 */
[----:B------:R-:W-:Y:S02]  /*10c0*/  PRMT R136, R14, 0x7632, R136 ;  /* 0x000076320e887816 */ /* 0x000fe40000000088 */
[----:B------:R-:W-:Y:S02]  /*10d0*/  PRMT R137, R13, 0x7632, R137 ;  /* 0x000076320d897816 */ /* 0x000fe40000000089 */
[----:B0-----:R-:W-:Y:S02]  /*10e0*/  PRMT R131, R12, 0x7632, R131 ;  /* 0x000076320c837816 */ /* 0x001fe40000000083 */
        /* <DEDUP_REMOVED lines=17> */
.L_x_6763:
        /* <DEDUP_REMOVED lines=33> */
.L_x_6762:
[----:B------:R-:W-:-:S04]  /*1410*/  UISETP.NE.U32.AND UP1, UPT, UR8, URZ, UPT ;  /* 0x000000ff0800728c */ /* 0x000fc8000bf25070 */
[----:B------:R-:W-:-:S09]  /*1420*/  UISETP.NE.AND.EX UP1, UPT, UR9, URZ, UPT, UP1 ;  /* 0x000000ff0900728c */ /* 0x000fd2000bf25310 */
[----:B------:R-:W-:Y:S05]  /*1430*/  BRA.U UP1, `(.L_x_6765) ;  /* 0x0000000101947547 */ /* 0x000fea000b800000 */
        /* <DEDUP_REMOVED lines=29> */
[----:B------:R-:W-:Y:S02]  /*1610*/  FADD.FTZ R139, R139, R6 ;  /* 0x000000068b8b7221 */ /* 0x000fe40000010000 */
[----:B------:R-:W-:Y:S02]  /*1620*/  FADD.FTZ R137, R112, R5 ;  /* 0x0000000570897221 */ /* 0x000fe40000010000 */
[----:B------:R-:W-:Y:S01]  /*1630*/  FADD.FTZ R135, R131, R4 ;  /* 0x0000000483877221 */ /* 0x000fe20000010000 */
[----:B------:R-:W-:Y:S02]  /*1640*/  F2FP.BF16.F32.PACK_AB R7, R139, R132 ;  /* 0x000000848b07723e */ /* 0x000fe400000010ff */
[----:B------:R-:W-:-:S02]  /*1650*/  F2FP.BF16.F32.PACK_AB R6, R137, R130 ;  /* 0x000000828906723e */ /* 0x000fc400000010ff */
[----:B------:R-:W-:Y:S02]  /*1660*/  F2FP.BF16.F32.PACK_AB R5, R135, R128 ;  /* 0x000000808705723e */ /* 0x000fe400000010ff */
[----:B------:R-:W-:Y:S01]  /*1670*/  F2FP.BF16.F32.PACK_AB R4, R133, R126 ;  /* 0x0000007e8504723e */ /* 0x000fe200000010ff */
[----:B------:R-:W-:Y:S06]  /*1680*/  BRA `(.L_x_6764) ;  /* 0x0000000000d07947 */ /* 0x000fec0003800000 */
.L_x_6765:
[----:B-----5:R-:W-:Y:S01]  /*1690*/  PRMT R126, R113, 0x7632, R126 ;  /* 0x00007632717e7816 */ /* 0x020fe2000000007e */
[----:B------:R-:W-:Y:S01]  /*16a0*/  IMAD.U32 R134, R11, 0x10000, RZ ;  /* 0x000100000b867824 */ /* 0x000fe200078e00ff */
[----:B------:R-:W-:Y:S01]  /*16b0*/  SHF.L.U32 R113, R113, 0x10, RZ ;  /* 0x0000001071717819 */ /* 0x000fe200000006ff */
[----:B------:R-:W-:Y:S01]  /*16c0*/  IMAD.U32 R131, R131, 0x10000, RZ ;  /* 0x0001000083837824 */ /* 0x000fe200078e00ff */
        /* <DEDUP_REMOVED lines=8> */
[----:B------:R-:W-:Y:S02]  /*1750*/  SHF.L.U32 R7, R6, 0x10, RZ ;  /* 0x0000001006077819 */ /* 0x000fe400000006ff */
[----:B------:R-:W-:Y:S02]  /*1760*/  SHF.L.U32 R4, R4, 0x10, RZ ;  /* 0x0000001004047819 */ /* 0x000fe400000006ff */
[----:B------:R-:W-:Y:S02]  /*1770*/  SHF.L.U32 R114, R114, 0x10, RZ ;  /* 0x0000001072727819 */ /* 0x000fe400000006ff */
[----:B------:R-:W-:Y:S01]  /*1780*/  PRMT R132, R115, 0x7632, R132 ;  /* 0x0000763273847816 */ /* 0x000fe20000000084 */
[----:B------:R-:W-:Y:S01]  /*1790*/  FADD.FTZ R4, R7, R4 ;  /* 0x0000000407047221 */ /* 0x000fe20000010000 */
[----:B------:R-:W-:-:S02]  /*17a0*/  SHF.L.U32 R113, R10, 0x10, RZ ;  /* 0x000000100a717819 */ /* 0x000fc400000006ff */
[----:B------:R-:W-:Y:S02]  /*17b0*/  SHF.L.U32 R115, R115, 0x10, RZ ;  /* 0x0000001073737819 */ /* 0x000fe400000006ff */
[----:B------:R-:W-:Y:S01]  /*17c0*/  PRMT R5, R9, 0x7632, R5 ;  /* 0x0000763209057816 */ /* 0x000fe20000000005 */
[----:B------:R-:W-:Y:S01]  /*17d0*/  FADD.FTZ R114, R113, R114 ;  /* 0x0000007271727221 */ /* 0x000fe20000010000 */
[----:B------:R-:W-:Y:S01]  /*17e0*/  SHF.L.U32 R126, R126, 0x10, RZ ;  /* 0x000000107e7e7819 */ /* 0x000fe200000006ff */
[----:B------:R-:W-:Y:S01]  /*17f0*/  FADD.FTZ R134, R134, R115 ;  /* 0x0000007386867221 */ /* 0x000fe20000010000 */
[----:B------:R-:W-:Y:S02]  /*1800*/  SHF.L.U32 R5, R5, 0x10, RZ ;  /* 0x0000001005057819 */ /* 0x000fe400000006ff */
[----:B------:R-:W-:Y:S02]  /*1810*/  PRMT R6, R10, 0x7632, R6 ;  /* 0x000076320a067816 */ /* 0x000fe40000000006 */
[----:B------:R-:W-:Y:S01]  /*1820*/  PRMT R7, R11, 0x7632, R7 ;  /* 0x000076320b077816 */ /* 0x000fe20000000007 */
[----:B------:R-:W-:Y:S01]  /*1830*/  FADD.FTZ R5, R126, R5 ;  /* 0x000000057e057221 */ /* 0x000fe20000010000 */
[----:B------:R-:W-:-:S02]  /*1840*/  SHF.L.U32 R113, R12, 0x10, RZ ;  /* 0x000000100c717819 */ /* 0x000fc400000006ff */
        /* <DEDUP_REMOVED lines=24> */
.L_x_6764:
        /* <DEDUP_REMOVED lines=12> */
[----:B----4-:R-:W-:Y:S02]  /*1a90*/  PRMT R0, R15, 0x7632, R0 ;  /* 0x000076320f007816 */ /* 0x010fe40000000000 */
[----:B------:R-:W-:Y:S02]  /*1aa0*/  PRMT R146, R14, 0x7632, R146 ;  /* 0x000076320e927816 */ /* 0x000fe40000000092 */
[----:B------:R-:W-:Y:S02]  /*1ab0*/  PRMT R147, R13, 0x7632, R147 ;  /* 0x000076320d937816 */ /* 0x000fe40000000093 */
[----:B------:R-:W-:Y:S01]  /*1ac0*/  PRMT R148, R12, 0x7632, R148 ;  /* 0x000076320c947816 */ /* 0x000fe20000000094 */
[----:B0-----:R-:W-:Y:S06]  /*1ad0*/  BRA.U UP0, `(.L_x_6766) ;  /* 0x0000000100bc7547 */ /* 0x001fec000b800000 */
[----:B------:R-:W-:Y:S05]  /*1ae0*/  BRA.U UP1, `(.L_x_6767) ;  /* 0x0000000101347547 */ /* 0x000fea000b800000 */
[----:B-----5:R-:W-:Y:S02]  /*1af0*/  PRMT R145, R114, 0x7632, R145 ;  /* 0x0000763272917816 */ /* 0x020fe40000000091 */
        /* <DEDUP_REMOVED lines=12> */
.L_x_6767:
[----:B-----5:R-:W-:Y:S02]  /*1bc0*/  PRMT R4, R112, 0x7632, R4 ;  /* 0x0000763270047816 */ /* 0x020fe40000000004 */
[----:B------:R-:W-:Y:S02]  /*1bd0*/  PRMT R7, R114, 0x7632, R7 ;  /* 0x0000763272077816 */ /* 0x000fe40000000007 */
[----:B------:R-:W-:Y:S02]  /*1be0*/  SHF.L.U32 R112, R112, 0x10, RZ ;  /* 0x0000001070707819 */ /* 0x000fe400000006ff */
[----:B------:R-:W-:Y:S02]  /*1bf0*/  SHF.L.U32 R114, R114, 0x10, RZ ;  /* 0x0000001072727819 */ /* 0x000fe400000006ff */
[----:B------:R-:W-:Y:S02]  /*1c00*/  SHF.L.U32 R5, R12, 0x10, RZ ;  /* 0x000000100c057819 */ /* 0x000fe400000006ff */
[----:B------:R-:W-:-:S02]  /*1c10*/  SHF.L.U32 R141, R14, 0x10, RZ ;  /* 0x000000100e8d7819 */ /* 0x000fc400000006ff */
[----:B------:R-:W-:Y:S01]  /*1c20*/  PRMT R6, R113, 0x7632, R6 ;  /* 0x0000763271067816 */ /* 0x000fe20000000006 */
[----:B------:R-:W-:Y:S01]  /*1c30*/  FADD.FTZ R134, R5, R112 ;  /* 0x0000007005867221 */ /* 0x000fe20000010000 */
[----:B------:R-:W-:Y:S01]  /*1c40*/  PRMT R140, R115, 0x7632, R140 ;  /* 0x00007632738c7816 */ /* 0x000fe2000000008c */
[----:B------:R-:W-:Y:S01]  /*1c50*/  FADD.FTZ R138, R141, R114 ;  /* 0x000000728d8a7221 */ /* 0x000fe20000010000 */
[----:B------:R-:W-:Y:S01]  /*1c60*/  SHF.L.U32 R113, R113, 0x10, RZ ;  /* 0x0000001071717819 */ /* 0x000fe200000006ff */
[----:B------:R-:W-:Y:S01]  /*1c70*/  IMAD.U32 R115, R115, 0x10000, RZ ;  /* 0x0001000073737824 */ /* 0x000fe200078e00ff */
        /* <DEDUP_REMOVED lines=21> */
.L_x_6766:
        /* <DEDUP_REMOVED lines=14> */
[----:B------:R-:W-:Y:S02]  /*1eb0*/  PRMT R5, R10, 0x7632, R5 ;  /* 0x000076320a057816 */ /* 0x000fe40000000005 */
        /* <DEDUP_REMOVED lines=23> */
.L_x_6769:
[C---:B-----5:R-:W-:Y:S02]  /*2030*/  PRMT R134, R113.reuse, 0x7632, R134 ;  /* 0x0000763271867816 */ /* 0x060fe40000000086 */
[----:B------:R-:W-:Y:S02]  /*2040*/  SHF.L.U32 R113, R113, 0x10, RZ ;  /* 0x0000001071717819 */ /* 0x000fe400000006ff */
[----:B------:R-:W-:Y:S02]  /*2050*/  SHF.L.U32 R4, R9, 0x10, RZ ;  /* 0x0000001009047819 */ /* 0x000fe400000006ff */
[C---:B------:R-:W-:Y:S02]  /*2060*/  PRMT R6, R112.reuse, 0x7632, R6 ;  /* 0x0000763270067816 */ /* 0x040fe40000000006 */
[----:B------:R-:W-:Y:S01]  /*2070*/  SHF.L.U32 R112, R112, 0x10, RZ ;  /* 0x0000001070707819 */ /* 0x000fe200000006ff */
[----:B------:R-:W-:Y:S01]  /*2080*/  FADD.FTZ R136, R4, R113 ;  /* 0x0000007104887221 */ /* 0x000fe20000010000 */
[----:B------:R-:W-:Y:S01]  /*2090*/  PRMT R4, R8, 0x7632, R4 ;  /* 0x0000763208047816 */ /* 0x000fe20000000004 */
[----:B------:R-:W-:Y:S01]  /*20a0*/  IMAD.U32 R113, R10, 0x10000, RZ ;  /* 0x000100000a717824 */ /* 0x000fe200078e00ff */
[----:B------:R-:W-:-:S02]  /*20b0*/  SHF.L.U32 R5, R8, 0x10, RZ ;  /* 0x0000001008057819 */ /* 0x000fc400000006ff */
[----:B------:R-:W-:Y:S02]  /*20c0*/  SHF.L.U32 R7, R6, 0x10, RZ ;  /* 0x0000001006077819 */ /* 0x000fe400000006ff */
[----:B------:R-:W-:Y:S01]  /*20d0*/  SHF.L.U32 R4, R4, 0x10, RZ ;  /* 0x0000001004047819 */ /* 0x000fe200000006ff */
[----:B------:R-:W-:Y:S01]  /*20e0*/  FADD.FTZ R112, R5, R112 ;  /* 0x0000007005707221 */ /* 0x000fe20000010000 */
[C---:B------:R-:W-:Y:S02]  /*20f0*/  PRMT R138, R114.reuse, 0x7632, R138 ;  /* 0x00007632728a7816 */ /* 0x040fe4000000008a */
[----:B------:R-:W-:Y:S01]  /*2100*/  SHF.L.U32 R114, R114, 0x10, RZ ;  /* 0x0000001072727819 */ /* 0x000fe200000006ff */
[----:B------:R-:W-:Y:S01]  /*2110*/  FADD.FTZ R4, R7, R4 ;  /* 0x0000000407047221 */ /* 0x000fe20000010000 */
[----:B------:R-:W-:Y:S02]  /*2120*/  PRMT R5, R9, 0x7632, R5 ;  /* 0x0000763209057816 */ /* 0x000fe40000000005 */
[----:B------:R-:W-:Y:S01]  /*2130*/  PRMT R140, R115, 0x7632, R140 ;  /* 0x00007632738c7816 */ /* 0x000fe2000000008c */
[----:B------:R-:W-:Y:S01]  /*2140*/  FADD.FTZ R114, R113, R114 ;  /* 0x0000007271727221 */ /* 0x000fe20000010000 */
[----:B------:R-:W-:-:S02]  /*2150*/  PRMT R6, R10, 0x7632, R6 ;  /* 0x000076320a067816 */ /* 0x000fc40000000006 */
[----:B------:R-:W-:Y:S01]  /*2160*/  PRMT R7, R11, 0x7632, R7 ;  /* 0x000076320b077816 */ /* 0x000fe20000000007 */
[----:B------:R-:W-:Y:S01]  /*2170*/  IMAD.U32 R140, R140, 0x10000, RZ ;  /* 0x000100008c8c7824 */ /* 0x000fe200078e00ff */
        /* <DEDUP_REMOVED lines=31> */
.L_x_6768:
        /* <DEDUP_REMOVED lines=14> */
[----:B-----5:R-:W-:Y:S02]  /*2450*/  PRMT R157, R113, 0x7632, R157 ;  /* 0x00007632719d7816 */ /* 0x020fe4000000009d */
[----:B------:R-:W-:Y:S02]  /*2460*/  PRMT R159, R112, 0x7632, R159 ;  /* 0x00007632709f7816 */ /* 0x000fe4000000009f */
[----:B0-----:R-:W-:Y:S01]  /*2470*/  PRMT R155, R114, 0x7632, R155 ;  /* 0x00007632729b7816 */ /* 0x001fe2000000009b */
        /* <DEDUP_REMOVED lines=10> */
.L_x_6771:
[----:B0----5:R-:W-:Y:S01]  /*2520*/  PRMT R7, R112, 0x7632, R7 ;  /* 0x0000763270077816 */ /* 0x021fe20000000007 */
[----:B------:R-:W-:Y:S01]  /*2530*/  IMAD.U32 R151, R14, 0x10000, RZ ;  /* 0x000100000e977824 */ /* 0x000fe200078e00ff */
[----:B------:R-:W-:Y:S02]  /*2540*/  SHF.L.U32 R112, R112, 0x10, RZ ;  /* 0x0000001070707819 */ /* 0x000fe400000006ff */
[----:B------:R-:W-:Y:S02]  /*2550*/  SHF.L.U32 R5, R12, 0x10, RZ ;  /* 0x000000100c057819 */ /* 0x000fe400000006ff */
[----:B------:R-:W-:Y:S02]  /*2560*/  PRMT R148, R113, 0x7632, R148 ;  /* 0x0000763271947816 */ /* 0x000fe40000000094 */
[----:B------:R-:W-:Y:S01]  /*2570*/  PRMT R150, R114, 0x7632, R150 ;  /* 0x0000763272967816 */ /* 0x000fe20000000096 */
[----:B------:R-:W-:Y:S01]  /*2580*/  FADD.FTZ R142, R5, R112 ;  /* 0x00000070058e7221 */ /* 0x000fe20000010000 */
[----:B------:R-:W-:-:S02]  /*2590*/  PRMT R152, R115, 0x7632, R152 ;  /* 0x0000763273987816 */ /* 0x000fc40000000098 */
[----:B------:R-:W-:Y:S02]  /*25a0*/  PRMT R0, R12, 0x7632, R0 ;  /* 0x000076320c007816 */ /* 0x000fe40000000000 */
[----:B------:R-:W-:Y:S02]  /*25b0*/  PRMT R4, R13, 0x7632, R4 ;  /* 0x000076320d047816 */ /* 0x000fe40000000004 */
        /* <DEDUP_REMOVED lines=27> */
.L_x_6770:
[----:B------:R-:W-:Y:S05]  /*2770*/  BRA.U UP1, `(.L_x_6773) ;  /* 0x0000000101947547 */ /* 0x000fea000b800000 */
        /* <DEDUP_REMOVED lines=37> */
.L_x_6773:
[----:B0----5:R-:W-:Y:S01]  /*29d0*/  PRMT R4, R112, 0x7632, R4 ;  /* 0x0000763270047816 */ /* 0x021fe20000000004 */
[----:B------:R-:W-:Y:S01]  /*29e0*/  IMAD.U32 R142, R12, 0x10000, RZ ;  /* 0x000100000c8e7824 */ /* 0x000fe200078e00ff */
[----:B------:R-:W-:Y:S02]  /*29f0*/  SHF.L.U32 R112, R112, 0x10, RZ ;  /* 0x0000001070707819 */ /* 0x000fe400000006ff */
[C---:B------:R-:W-:Y:S02]  /*2a00*/  SHF.L.U32 R5, R8.reuse, 0x10, RZ ;  /* 0x0000001008057819 */ /* 0x040fe400000006ff */
[----:B------:R-:W-:Y:S02]  /*2a10*/  PRMT R0, R8, 0x7632, R0 ;  /* 0x0000763208007816 */ /* 0x000fe40000000000 */
        /* <DEDUP_REMOVED lines=9> */
[----:B------:R-:W-:Y:S02]  /*2ab0*/  PRMT R0, R9, 0x7632, R0 ;  /* 0x0000763209007816 */ /* 0x000fe40000000000 */
[----:B------:R-:W-:Y:S02]  /*2ac0*/  PRMT R4, R10, 0x7632, R4 ;  /* 0x000076320a047816 */ /* 0x000fe40000000004 */
        /* <DEDUP_REMOVED lines=22> */
[----:B------:R-:W-:-:S02]  /*2c30*/  PRMT R5, R14, 0x7632, R5 ;  /* 0x000076320e057816 */ /* 0x000fc40000000005 */
[----:B------:R-:W-:Y:S02]  /*2c40*/  PRMT R4, R13, 0x7632, R4 ;  /* 0x000076320d047816 */ /* 0x000fe40000000004 */
[----:B------:R-:W-:Y:S02]  /*2c50*/  SHF.L.U32 R113, R14, 0x10, RZ ;  /* 0x000000100e717819 */ /* 0x000fe400000006ff */
        /* <DEDUP_REMOVED lines=15> */
.L_x_6772:
        /* <DEDUP_REMOVED lines=27> */
.L_x_6775:
[C---:B0----5:R-:W-:Y:S01]  /*2f00*/  PRMT R7, R112.reuse, 0x7632, R7 ;  /* 0x0000763270077816 */ /* 0x061fe20000000007 */
        /* <DEDUP_REMOVED lines=11> */
[----:B------:R-:W-:Y:S02]  /*2fc0*/  SHF.L.U32 R113, R113, 0x10, RZ ;  /* 0x0000001071717819 */ /* 0x000fe400000006ff */
[----:B------:R-:W-:Y:S01]  /*2fd0*/  SHF.L.U32 R114, R114, 0x10, RZ ;  /* 0x0000001072727819 */ /* 0x000fe200000006ff */
[----:B------:R-:W-:Y:S01]  /*2fe0*/  IMAD.U32 R6, R6, 0x10000, RZ ;  /* 0x0001000006067824 */ /* 0x000fe200078e00ff */
        /* <DEDUP_REMOVED lines=9> */
[----:B------:R-:W-:Y:S02]  /*3080*/  SHF.L.U32 R163, R160, 0x10, RZ ;  /* 0x00000010a0a37819 */ /* 0x000fe400000006ff */
[----:B------:R-:W-:-:S02]  /*3090*/  SHF.L.U32 R5, R5, 0x10, RZ ;  /* 0x0000001005057819 */ /* 0x000fc400000006ff */
[----:B------:R-:W-:Y:S01]  /*30a0*/  SHF.L.U32 R4, R4, 0x10, RZ ;  /* 0x0000001004047819 */ /* 0x000fe200000006ff */
[----:B------:R-:W-:Y:S01]  /*30b0*/  FADD.FTZ R163, R163, R6 ;  /* 0x00000006a3a37221 */ /* 0x000fe20000010000 */
        /* <DEDUP_REMOVED lines=9> */
.L_x_6774:
[----:B------:R-:W-:Y:S05]  /*3150*/  BRA.U UP1, `(.L_x_6777) ;  /* 0x0000000101947547 */ /* 0x000fea000b800000 */
        /* <DEDUP_REMOVED lines=37> */
.L_x_6777:
[C---:B0----5:R-:W-:Y:S02]  /*33b0*/  PRMT R4, R112.reuse, 0x7632, R4 ;  /* 0x0000763270047816 */ /* 0x061fe40000000004 */
[----:B------:R-:W-:Y:S02]  /*33c0*/  SHF.L.U32 R112, R112, 0x10, RZ ;  /* 0x0000001070707819 */ /* 0x000fe400000006ff */
[C---:B------:R-:W-:Y:S02]  /*33d0*/  SHF.L.U32 R5, R8.reuse, 0x10, RZ ;  /* 0x0000001008057819 */ /* 0x040fe400000006ff */
[----:B------:R-:W-:Y:S02]  /*33e0*/  PRMT R0, R8, 0x7632, R0 ;  /* 0x0000763208007816 */ /* 0x000fe40000000000 */
[----:B------:R-:W-:Y:S01]  /*33f0*/  SHF.L.U32 R150, R12, 0x10, RZ ;  /* 0x000000100c967819 */ /* 0x000fe200000006ff */
[----:B------:R-:W-:Y:S01]  /*3400*/  FADD.FTZ R5, R5, R112 ;  /* 0x0000007005057221 */ /* 0x000fe20000010000 */
[----:B------:R-:W-:-:S02]  /*3410*/  SHF.L.U32 R169, R4, 0x10, RZ ;  /* 0x0000001004a97819 */ /* 0x000fc400000006ff */
[----:B------:R-:W-:Y:S01]  /*3420*/  SHF.L.U32 R0, R0, 0x10, RZ ;  /* 0x0000001000007819 */ /* 0x000fe200000006ff */
[--C-:B------:R-:W-:Y:S01]  /*3430*/  FADD.FTZ R150, R150, R5.reuse ;  /* 0x0000000596967221 */ /* 0x100fe20000010000 */
[----:B------:R-:W-:Y:S02]  /*3440*/  PRMT R6, R113, 0x7632, R6 ;  /* 0x0000763271067816 */ /* 0x000fe40000000006 */
[----:B------:R-:W-:Y:S01]  /*3450*/  PRMT R154, R115, 0x7632, R154 ;  /* 0x00007632739a7816 */ /* 0x000fe2000000009a */
[----:B------:R-:W-:Y:S01]  /*3460*/  FADD.FTZ R169, R169, R0 ;  /* 0x00000000a9a97221 */ /* 0x000fe20000010000 */
[----:B------:R-:W-:Y:S01]  /*3470*/  PRMT R5, R11, 0x7632, R5 ;  /* 0x000076320b057816 */ /* 0x000fe20000000005 */
[----:B------:R-:W-:Y:S01]  /*3480*/  IMAD.U32 R115, R115, 0x10000, RZ ;  /* 0x0001000073737824 */ /* 0x000fe200078e00ff */
[----:B------:R-:W-:Y:S02]  /*3490*/  PRMT R152, R114, 0x7632, R152 ;  /* 0x0000763272987816 */ /* 0x000fe40000000098 */
[----:B------:R-:W-:-:S02]  /*34a0*/  PRMT R0, R9, 0x7632, R0 ;  /* 0x0000763209007816 */ /* 0x000fc40000000000 */
[----:B------:R-:W-:Y:S02]  /*34b0*/  PRMT R4, R10, 0x7632, R4 ;  /* 0x000076320a047816 */ /* 0x000fe40000000004 */
[----:B------:R-:W-:Y:S02]  /*34c0*/  SHF.L.U32 R114, R114, 0x10, RZ ;  /* 0x0000001072727819 */ /* 0x000fe400000006ff */
        /* <DEDUP_REMOVED lines=14> */
[----:B------:R-:W-:Y:S01]  /*35b0*/  IMAD.U32 R113, R14, 0x10000, RZ ;  /* 0x000100000e717824 */ /* 0x000fe200078e00ff */
[----:B------:R-:W-:Y:S01]  /*35c0*/  PRMT R6, R15, 0x7632, R6 ;  /* 0x000076320f067816 */ /* 0x000fe20000000006 */
[----:B------:R-:W-:Y:S01]  /*35d0*/  FADD.FTZ R165, R165, R4 ;  /* 0x00000004a5a57221 */ /* 0x000fe20000010000 */
[----:B------:R-:W-:Y:S01]  /*35e0*/  SHF.L.U32 R156, R11, 0x10, RZ ;  /* 0x000000100b9c7819 */ /* 0x000fe200000006ff */
[----:B------:R-:W-:Y:S01]  /*35f0*/  FADD.FTZ R152, R7, R112 ;  /* 0x0000007007987221 */ /* 0x000fe20000010000 */
[----:B------:R-:W-:Y:S01]  /*3600*/  PRMT R0, R12, 0x7632, R0 ;  /* 0x000076320c007816 */ /* 0x000fe20000000000 */
[----:B------:R-:W-:Y:S01]  /*3610*/  IMAD.U32 R112, R6, 0x10000, RZ ;  /* 0x0001000006707824 */ /* 0x000fe200078e00ff */
[----:B------:R-:W-:Y:S01]  /*3620*/  PRMT R5, R14, 0x7632, R5 ;  /* 0x000076320e057816 */ /* 0x000fe20000000005 */
[----:B------:R-:W-:Y:S01]  /*3630*/  FADD.FTZ R156, R156, R115 ;  /* 0x000000739c9c7221 */ /* 0x000fe20000010000 */
[----:B------:R-:W-:Y:S01]  /*3640*/  PRMT R4, R13, 0x7632, R4 ;  /* 0x000076320d047816 */ /* 0x000fe20000000004 */
[----:B------:R-:W-:Y:S01]  /*3650*/  FADD.FTZ R154, R113, R114 ;  /* 0x00000072719a7221 */ /* 0x000fe20000010000 */
[----:B------:R-:W-:Y:S01]  /*3660*/  SHF.L.U32 R7, R15, 0x10, RZ ;  /* 0x000000100f077819 */ /* 0x000fe200000006ff */
[----:B------:R-:W-:Y:S01]  /*3670*/  FADD.FTZ R163, R163, R112 ;  /* 0x00000070a3a37221 */ /* 0x000fe20000010000 */
        /* <DEDUP_REMOVED lines=10> */
[----:B------:R-:W-:-:S07]  /*3720*/  F2FP.BF16.F32.PACK_AB R4, R169, R150 ;  /* 0x00000096a904723e */ /* 0x000fce00000010ff */
.L_x_6776:
        /* <DEDUP_REMOVED lines=14> */
[----:B0----5:R-:W-:Y:S02]  /*3810*/  PRMT R171, R112, 0x7632, R171 ;  /* 0x0000763270ab7816 */ /* 0x021fe400000000ab */
[----:B------:R-:W-:Y:S02]  /*3820*/  PRMT R158, R113, 0x7632, R158 ;  /* 0x00007632719e7816 */ /* 0x000fe4000000009e */
[----:B------:R-:W-:Y:S02]  /*3830*/  PRMT R117, R114, 0x7632, R117 ;  /* 0x0000763272757816 */ /* 0x000fe40000000075 */
[C---:B------:R-:W-:Y:S01]  /*3840*/  PRMT R116, R115.reuse, 0x7632, R116 ;  /* 0x0000763273747816 */ /* 0x040fe20000000074 */
[----:B------:R-:W-:Y:S01]  /*3850*/  IMAD.U32 R115, R115, 0x10000, RZ ;  /* 0x0001000073737824 */ /* 0x000fe200078e00ff */
        /* <DEDUP_REMOVED lines=8> */
.L_x_6779:
[----:B0----5:R-:W-:Y:S01]  /*38e0*/  PRMT R7, R112, 0x7632, R7 ;  /* 0x0000763270077816 */ /* 0x021fe20000000007 */
[----:B------:R-:W-:Y:S01]  /*38f0*/  IMAD.U32 R5, R12, 0x10000, RZ ;  /* 0x000100000c057824 */ /* 0x000fe200078e00ff */
[----:B------:R-:W-:Y:S02]  /*3900*/  SHF.L.U32 R112, R112, 0x10, RZ ;  /* 0x0000001070707819 */ /* 0x000fe400000006ff */
[C---:B------:R-:W-:Y:S02]  /*3910*/  PRMT R116, R113.reuse, 0x7632, R116 ;  /* 0x0000763271747816 */ /* 0x040fe40000000074 */
[----:B------:R-:W-:Y:S01]  /*3920*/  SHF.L.U32 R113, R113, 0x10, RZ ;  /* 0x0000001071717819 */ /* 0x000fe200000006ff */
[----:B------:R-:W-:Y:S01]  /*3930*/  FADD.FTZ R112, R5, R112 ;  /* 0x0000007005707221 */ /* 0x000fe20000010000 */
[----:B------:R-:W-:Y:S02]  /*3940*/  SHF.L.U32 R0, R13, 0x10, RZ ;  /* 0x000000100d007819 */ /* 0x000fe400000006ff */
[----:B------:R-:W-:-:S02]  /*3950*/  PRMT R117, R114, 0x7632, R117 ;  /* 0x0000763272757816 */ /* 0x000fc40000000075 */
[----:B------:R-:W-:Y:S01]  /*3960*/  SHF.L.U32 R114, R114, 0x10, RZ ;  /* 0x0000001072727819 */ /* 0x000fe200000006ff */
[----:B------:R-:W-:Y:S01]  /*3970*/  FADD.FTZ R113, R0, R113 ;  /* 0x0000007100717221 */ /* 0x000fe20000010000 */
[C---:B------:R-:W-:Y:S02]  /*3980*/  SHF.L.U32 R171, R14.reuse, 0x10, RZ ;  /* 0x000000100eab7819 */ /* 0x040fe400000006ff */
[----:B------:R-:W-:Y:S02]  /*3990*/  PRMT R160, R115, 0x7632, R160 ;  /* 0x0000763273a07816 */ /* 0x000fe400000000a0 */
[----:B------:R-:W-:Y:S01]  /*39a0*/  PRMT R6, R15, 0x7632, R6 ;  /* 0x000076320f067816 */ /* 0x000fe20000000006 */
[----:B------:R-:W-:Y:S01]  /*39b0*/  FADD.FTZ R114, R171, R114 ;  /* 0x00000072ab727221 */ /* 0x000fe20000010000 */
[----:B------:R-:W-:Y:S02]  /*39c0*/  PRMT R5, R14, 0x7632, R5 ;  /* 0x000076320e057816 */ /* 0x000fe40000000005 */
[----:B------:R-:W-:-:S02]  /*39d0*/  PRMT R4, R13, 0x7632, R4 ;  /* 0x000076320d047816 */ /* 0x000fc40000000004 */
[----:B------:R-:W-:Y:S02]  /*39e0*/  PRMT R0, R12, 0x7632, R0 ;  /* 0x000076320c007816 */ /* 0x000fe40000000000 */
        /* <DEDUP_REMOVED lines=20> */
.L_x_6778:
[----:B------:R-:W-:Y:S05]  /*3b30*/  BRA.U UP1, `(.L_x_6781) ;  /* 0x0000000101947547 */ /* 0x000fea000b800000 */
        /* <DEDUP_REMOVED lines=37> */
.L_x_6781:
        /* <DEDUP_REMOVED lines=13> */
[----:B------:R-:W-:Y:S02]  /*3e60*/  PRMT R116, R114, 0x7632, R116 ;  /* 0x0000763272747816 */ /* 0x000fe40000000074 */
[----:B------:R-:W-:Y:S01]  /*3e70*/  SHF.L.U32 R158, R10, 0x10, RZ ;  /* 0x000000100a9e7819 */ /* 0x000fe200000006ff */
[----:B------:R-:W-:Y:S01]  /*3e80*/  FADD.FTZ R164, R160, R117 ;  /* 0x00000075a0a47221 */ /* 0x000fe20000010000 */
[----:B------:R-:W-:-:S02]  /*3e90*/  PRMT R162, R115, 0x7632, R162 ;  /* 0x0000763273a27816 */ /* 0x000fc400000000a2 */
[----:B------:R-:W-:Y:S01]  /*3ea0*/  PRMT R5, R11, 0x7632, R5 ;  /* 0x000076320b057816 */ /* 0x000fe20000000005 */
[----:B------:R-:W-:Y:S01]  /*3eb0*/  FADD.FTZ R115, R158, R7 ;  /* 0x000000079e737221 */ /* 0x000fe20000010000 */
[----:B------:R-:W-:Y:S02]  /*3ec0*/  PRMT R6, R113, 0x7632, R6 ;  /* 0x0000763271067816 */ /* 0x000fe40000000006 */
[----:B------:R-:W-:Y:S02]  /*3ed0*/  PRMT R0, R9, 0x7632, R0 ;  /* 0x0000763209007816 */ /* 0x000fe40000000000 */
[----:B------:R-:W-:Y:S02]  /*3ee0*/  PRMT R4, R10, 0x7632, R4 ;  /* 0x000076320a047816 */ /* 0x000fe40000000004 */
[----:B------:R-:W-:Y:S02]  /*3ef0*/  SHF.L.U32 R117, R116, 0x10, RZ ;  /* 0x0000001074757819 */ /* 0x000fe400000006ff */
[----:B------:R-:W-:-:S02]  /*3f00*/  SHF.L.U32 R113, R113, 0x10, RZ ;  /* 0x0000001071717819 */ /* 0x000fc400000006ff */
        /* <DEDUP_REMOVED lines=11> */
[----:B------:R-:W-:Y:S01]  /*3fc0*/  FADD.FTZ R158, R7, R0 ;  /* 0x00000000079e7221 */ /* 0x000fe20000010000 */
[C---:B------:R-:W-:Y:S01]  /*3fd0*/  SHF.L.U32 R160, R14.reuse, 0x10, RZ ;  /* 0x000000100ea07819 */ /* 0x040fe200000006ff */
[----:B------:R-:W-:Y:S01]  /*3fe0*/  FADD.FTZ R117, R117, R4 ;  /* 0x0000000475757221 */ /* 0x000fe20000010000 */
[----:B------:R-:W-:-:S02]  /*3ff0*/  PRMT R5, R14, 0x7632, R5 ;  /* 0x000076320e057816 */ /* 0x000fc40000000005 */
[----:B------:R-:W-:Y:S01]  /*4000*/  PRMT R0, R12, 0x7632, R0 ;  /* 0x000076320c007816 */ /* 0x000fe20000000000 */
[----:B------:R-:W-:Y:S01]  /*4010*/  FADD.FTZ R114, R160, R115 ;  /* 0x00000073a0727221 */ /* 0x000fe20000010000 */
[----:B------:R-:W-:Y:S01]  /*4020*/  PRMT R4, R13, 0x7632, R4 ;  /* 0x000076320d047816 */ /* 0x000fe20000000004 */
[----:B------:R-:W-:Y:S01]  /*4030*/  IMAD.U32 R115, R15, 0x10000, RZ ;  /* 0x000100000f737824 */ /* 0x000fe200078e00ff */
        /* <DEDUP_REMOVED lines=13> */
.L_x_6780:
        /* <DEDUP_REMOVED lines=172> */
.L_x_6795:
[----:B------:R-:W-:Y:S01]  /*4bd0*/  FMUL.FTZ R0, R160, R160 ;  /* 0x000000a0a0007220 */ /* 0x000fe20000410000 */
[----:B------:R-:W-:Y:S01]  /*4be0*/  ISETP.NE.AND P3, PT, RZ, UR12, PT ;  /* 0x0000000cff007c0c */ /* 0x000fe2000bf65270 */
[----:B-1----:R-:W-:Y:S01]  /*4bf0*/  FADD.FTZ R177, R166, R177 ;  /* 0x000000b1a6b17221 */ /* 0x002fe20000010000 */
[----:B------:R-:W1:Y:S02]  /*4c00*/  @!P2 LDC.64 R174, c[0x0][0x3c0] ;  /* 0x0000f000ffaeab82 */ /* 0x000e640000000a00 */
[----:B------:R-:W-:Y:S01]  /*4c10*/  FSEL R173, R0, RZ, P3 ;  /* 0x000000ff00ad7208 */ /* 0x000fe20001800000 */
[----:B---3--:R-:W-:Y:S01]  /*4c20*/  FFMA.FTZ R162, R177, R162, UR5 ;  /* 0x00000005b1a27e23 */ /* 0x008fe200080100a2 */
[----:B------:R-:W-:-:S03]  /*4c30*/  FSEL R0, R160, RZ, !P3 ;  /* 0x000000ffa0007208 */ /* 0x000fc60005800000 */
[----:B------:R-:W-:Y:S02]  /*4c40*/  FADD.FTZ R162, R162, R173 ;  /* 0x000000ada2a27221 */ /* 0x000fe40000010000 */
[----:B------:R-:W2:Y:S01]  /*4c50*/  @!P2 LDC.64 R172, c[0x0][0x3c8] ;  /* 0x0000f200ffacab82 */ /* 0x000ea20000000a00 */
[C---:B------:R-:W-:Y:S01]  /*4c60*/  FADD.FTZ R188, -R0.reuse, R116 ;  /* 0x0000007400bc7221 */ /* 0x040fe20000010100 */
[----:B------:R3:W4:Y:S01]  /*4c70*/  MUFU.RSQ R189, R162 ;  /* 0x000000a200bd7308 */ /* 0x0007220000001400 */
        /* <DEDUP_REMOVED lines=8> */
[C---:B---3--:R-:W-:Y:S01]  /*4d00*/  FADD.FTZ R162, -R0.reuse, R117 ;  /* 0x0000007500a27221 */ /* 0x048fe20000010100 */
[C---:B------:R-:W-:Y:S01]  /*4d10*/  FADD.FTZ R112, -R0.reuse, R112 ;  /* 0x0000007000707221 */ /* 0x040fe20000010100 */
[----:B------:R-:W3:Y:S01]  /*4d20*/  LDC.64 R116, c[0x0][0x428] ;  /* 0x00010a00ff747b82 */ /* 0x000ee20000000a00 */
[C---:B------:R-:W-:Y:S01]  /*4d30*/  FADD.FTZ R185, -R0.reuse, R113 ;  /* 0x0000007100b97221 */ /* 0x040fe20000010100 */
[C---:B------:R-:W-:Y:S01]  /*4d40*/  FADD.FTZ R187, -R0.reuse, R115 ;  /* 0x0000007300bb7221 */ /* 0x040fe20000010100 */
[C---:B------:R-:W-:Y:S01]  /*4d50*/  FADD.FTZ R184, -R0.reuse, R171 ;  /* 0x000000ab00b87221 */ /* 0x040fe20000010100 */
[C---:B------:R-:W-:Y:S01]  /*4d60*/  FADD.FTZ R186, -R0.reuse, R114 ;  /* 0x0000007200ba7221 */ /* 0x040fe20000010100 */
[C---:B------:R-:W-:Y:S01]  /*4d70*/  FADD.FTZ R126, -R0.reuse, R126 ;  /* 0x0000007e007e7221 */ /* 0x040fe20000010100 */
[C---:B----4-:R-:W-:Y:S01]  /*4d80*/  FMUL.FTZ R113, R189.reuse, R118 ;  /* 0x00000076bd717220 */ /* 0x050fe20000410000 */
        /* <DEDUP_REMOVED lines=9> */
[----:B0-----:R-:W-:Y:S01]  /*4e20*/  FADD.FTZ R166, -R0, R133 ;  /* 0x0000008500a67221 */ /* 0x001fe20000010100 */
[----:B------:R-:W-:Y:S01]  /*4e30*/  FFMA.FTZ R113, R115, R110, R62 ;  /* 0x0000006e73717223 */ /* 0x000fe2000001003e */
[----:B------:R-:W-:Y:S01]  /*4e40*/  FFMA.FTZ R120, R123, R104, R56 ;  /* 0x000000687b787223 */ /* 0x000fe20000010038 */
[----:B------:R-:W-:Y:S01]  /*4e50*/  FFMA.FTZ R115, R125, R106, R58 ;  /* 0x0000006a7d737223 */ /* 0x000fe2000001003a */
[----:B------:R-:W-:Y:S01]  /*4e60*/  FFMA.FTZ R118, R118, R111, R63 ;  /* 0x0000006f76767223 */ /* 0x000fe2000001003f */
[----:B------:R-:W-:Y:S01]  /*4e70*/  FFMA.FTZ R124, R124, R107, R59 ;  /* 0x0000006b7c7c7223 */ /* 0x000fe2000001003b */
[----:B------:R-:W-:Y:S01]  /*4e80*/  FFMA.FTZ R125, R122, R105, R57 ;  /* 0x000000697a7d7223 */ /* 0x000fe20000010039 */
[----:B------:R-:W-:Y:S01]  /*4e90*/  FFMA.FTZ R123, R114, R109, R61 ;  /* 0x0000006d727b7223 */ /* 0x000fe2000001003d */
[----:B------:R-:W-:Y:S01]  /*4ea0*/  FADD.FTZ R132, -R0, R132 ;  /* 0x0000008400847221 */ /* 0x000fe20000010100 */
[C---:B------:R-:W-:Y:S01]  /*4eb0*/  FMUL.FTZ R133, R189.reuse, R126 ;  /* 0x0000007ebd857220 */ /* 0x040fe20000410000 */
[----:B------:R-:W-:Y:S01]  /*4ec0*/  FMUL.FTZ R166, R189, R166 ;  /* 0x000000a6bda67220 */ /* 0x000fe20000410000 */
[----:B-1----:R-:W-:-:S04]  /*4ed0*/  @!P2 IMAD.WIDE R174, R3, 0x4, R174 ;  /* 0x0000000403aea825 */ /* 0x002fc800078e02ae */
[C---:B------:R-:W-:Y:S01]  /*4ee0*/  FADD.FTZ R134, -R0.reuse, R134 ;  /* 0x0000008600867221 */ /* 0x040fe20000010100 */
[C---:B------:R-:W-:Y:S01]  /*4ef0*/  FADD.FTZ R149, -R0.reuse, R149 ;  /* 0x0000009500957221 */ /* 0x040fe20000010100 */
[C---:B------:R-:W-:Y:S01]  /*4f00*/  FADD.FTZ R138, -R0.reuse, R138 ;  /* 0x0000008a008a7221 */ /* 0x040fe20000010100 */
[----:B------:R-:W-:Y:S01]  /*4f10*/  FADD.FTZ R178, -R0, R145 ;  /* 0x0000009100b27221 */ /* 0x000fe20000010100 */
[----:B--2---:R-:W-:Y:S01]  /*4f20*/  @!P2 IMAD.WIDE R172, R3, 0x4, R172 ;  /* 0x0000000403aca825 */ /* 0x004fe200078e02ac */
[----:B------:R-:W-:-:S03]  /*4f30*/  F2FP.BF16.F32.PACK_AB R113, R118, R113 ;  /* 0x000000717671723e */ /* 0x000fc600000010ff */
[C---:B------:R-:W-:Y:S01]  /*4f40*/  FADD.FTZ R128, -R0.reuse, R128 ;  /* 0x0000008000807221 */ /* 0x040fe20000010100 */
[----:B------:R-:W-:Y:S01]  /*4f50*/  FADD.FTZ R176, -R0, R139 ;  /* 0x0000008b00b07221 */ /* 0x000fe20000010100 */
[----:B------:R-:W-:Y:S01]  /*4f60*/  F2FP.BF16.F32.PACK_AB R115, R124, R115 ;  /* 0x000000737c73723e */ /* 0x000fe200000010ff */
[----:B---3--:R-:W-:Y:S01]  /*4f70*/  IMAD.WIDE.U32 R118, R119, 0x10, R116 ;  /* 0x0000001077767825 */ /* 0x008fe200078e0074 */
[----:B------:R-:W-:-:S03]  /*4f80*/  F2FP.BF16.F32.PACK_AB R114, R125, R120 ;  /* 0x000000787d72723e */ /* 0x000fc600000010ff */
[----:B------:R-:W-:Y:S01]  /*4f90*/  FMUL.FTZ R139, R189, R132 ;  /* 0x00000084bd8b7220 */ /* 0x000fe20000410000 */
[----:B------:R-:W-:Y:S01]  /*4fa0*/  F2FP.BF16.F32.PACK_AB R112, R123, R112 ;  /* 0x000000707b70723e */ /* 0x000fe200000010ff */
[----:B------:R-:W-:Y:S01]  /*4fb0*/  FFMA.FTZ R133, R133, R100, R52 ;  /* 0x0000006485857223 */ /* 0x000fe20000010034 */
[----:B------:R-:W-:Y:S01]  /*4fc0*/  FFMA.FTZ R166, R166, R101, R53 ;  /* 0x00000065a6a67223 */ /* 0x000fe20000010035 */
[C---:B------:R-:W-:Y:S01]  /*4fd0*/  FMUL.FTZ R145, R189.reuse, R134 ;  /* 0x00000086bd917220 */ /* 0x040fe20000410000 */
[C---:B------:R-:W-:Y:S01]  /*4fe0*/  FMUL.FTZ R132, R189.reuse, R149 ;  /* 0x00000095bd847220 */ /* 0x040fe20000410000 */
[C---:B------:R-:W-:Y:S01]  /*4ff0*/  FADD.FTZ R168, -R0.reuse, R135 ;  /* 0x0000008700a87221 */ /* 0x040fe20000010100 */
[C---:B------:R-:W-:Y:S01]  /*5000*/  FADD.FTZ R144, -R0.reuse, R144 ;  /* 0x0000009000907221 */ /* 0x040fe20000010100 */
[----:B------:R-:W-:Y:S01]  /*5010*/  @!P2 STG.E desc[UR6][R174.64], R160 ;  /* 0x000000a0ae00a986 */ /* 0x000fe2000c101906 */
[C---:B------:R-:W-:Y:S01]  /*5020*/  FMUL.FTZ R149, R189.reuse, R138 ;  /* 0x0000008abd957220 */ /* 0x040fe20000410000 */
[C---:B------:R-:W-:Y:S01]  /*5030*/  FMUL.FTZ R178, R189.reuse, R178 ;  /* 0x000000b2bdb27220 */ /* 0x040fe20000410000 */
[C---:B------:R-:W-:Y:S01]  /*5040*/  FADD.FTZ R140, -R0.reuse, R140 ;  /* 0x0000008c008c7221 */ /* 0x040fe20000010100 */
[C---:B------:R-:W-:Y:S01]  /*5050*/  FADD.FTZ R159, -R0.reuse, R159 ;  /* 0x0000009f009f7221 */ /* 0x040fe20000010100 */
[C---:B------:R-:W-:Y:S01]  /*5060*/  FADD.FTZ R167, -R0.reuse, R167 ;  /* 0x000000a700a77221 */ /* 0x040fe20000010100 */
[----:B------:R-:W-:Y:S01]  /*5070*/  FMUL.FTZ R135, R189, R128 ;  /* 0x00000080bd877220 */ /* 0x000fe20000410000 */
[----:B------:R-:W-:Y:S01]  /*5080*/  @!P2 STG.E desc[UR6][R172.64], R189 ;  /* 0x000000bdac00a986 */ /* 0x000fe2000c101906 */
[C---:B------:R-:W-:Y:S01]  /*5090*/  FADD.FTZ R179, -R0.reuse, R157 ;  /* 0x0000009d00b37221 */ /* 0x040fe20000010100 */
[C---:B------:R-:W-:Y:S01]  /*50a0*/  FADD.FTZ R154, -R0.reuse, R154 ;  /* 0x0000009a009a7221 */ /* 0x040fe20000010100 */
[C---:B------:R-:W-:Y:S01]  /*50b0*/  FADD.FTZ R182, -R0.reuse, R165 ;  /* 0x000000a500b67221 */ /* 0x040fe20000010100 */
[----:B------:R-:W-:Y:S01]  /*50c0*/  IMAD.WIDE.U32 R120, R121, 0x10, R116 ;  /* 0x0000001079787825 */ /* 0x000fe200078e0074 */
[----:B------:R0:W-:Y:S03]  /*50d0*/  STG.E.128 desc[UR6][R118.64], R112 ;  /* 0x0000007076007986 */ /* 0x0001e6000c101d06 */
[----:B------:R-:W-:Y:S01]  /*50e0*/  FADD.FTZ R181, -R0, R153 ;  /* 0x0000009900b57221 */ /* 0x000fe20000010100 */
[----:B------:R-:W-:Y:S01]  /*50f0*/  FMUL.FTZ R157, R189, R144 ;  /* 0x00000090bd9d7220 */ /* 0x000fe20000410000 */
[----:B------:R-:W-:-:S04]  /*5100*/  IMAD.WIDE.U32 R122, R131, 0x10, R116 ;  /* 0x00000010837a7825 */ /* 0x000fc800078e0074 */
[----:B------:R-:W-:Y:S01]  /*5110*/  FFMA.FTZ R131, R132, R93, R45 ;  /* 0x0000005d84837223 */ /* 0x000fe2000001002d */
[C---:B------:R-:W-:Y:S01]  /*5120*/  FMUL.FTZ R153, R189.reuse, R140 ;  /* 0x0000008cbd997220 */ /* 0x040fe20000410000 */
[----:B------:R-:W-:Y:S01]  /*5130*/  FMUL.FTZ R138, R189, R159 ;  /* 0x0000009fbd8a7220 */ /* 0x000fe20000410000 */
[----:B------:R-:W-:-:S04]  /*5140*/  IMAD.WIDE.U32 R124, R141, 0x10, R116 ;  /* 0x000000108d7c7825 */ /* 0x000fc800078e0074 */
[C---:B------:R-:W-:Y:S01]  /*5150*/  FMUL.FTZ R144, R189.reuse, R167 ;  /* 0x000000a7bd907220 */ /* 0x040fe20000410000 */
[C---:B------:R-:W-:Y:S01]  /*5160*/  FMUL.FTZ R140, R189.reuse, R179 ;  /* 0x000000b3bd8c7220 */ /* 0x040fe20000410000 */
[----:B------:R-:W-:Y:S01]  /*5170*/  FMUL.FTZ R167, R189, R154 ;  /* 0x0000009abda77220 */ /* 0x000fe20000410000 */
[----:B------:R-:W-:-:S04]  /*5180*/  IMAD.WIDE.U32 R126, R151, 0x10, R116 ;  /* 0x00000010977e7825 */ /* 0x000fc800078e0074 */
[----:B------:R-:W-:Y:S01]  /*5190*/  FMUL.FTZ R182, R189, R182 ;  /* 0x000000b6bdb67220 */ /* 0x000fe20000410000 */
[----:B------:R-:W-:Y:S01]  /*51a0*/  FFMA.FTZ R140, R140, R87, R39 ;  /* 0x000000578c8c7223 */ /* 0x000fe20000010027 */
[----:B------:R-:W-:Y:S01]  /*51b0*/  FADD.FTZ R136, -R0, R136 ;  /* 0x0000008800887221 */ /* 0x000fe20000010100 */
[----:B------:R-:W-:-:S04]  /*51c0*/  IMAD.WIDE.U32 R128, R161, 0x10, R116 ;  /* 0x00000010a1807825 */ /* 0x000fc800078e0074 */
[----:B------:R-:W-:Y:S01]  /*51d0*/  FFMA.FTZ R116, R145, R92, R44 ;  /* 0x0000005c91747223 */ /* 0x000fe2000001002c */
[----:B------:R-:W-:Y:S01]  /*51e0*/  FFMA.FTZ R141, R182, R73, R25 ;  /* 0x00000049b68d7223 */ /* 0x000fe20000010019 */
[----:B0-----:R-:W-:Y:S01]  /*51f0*/  F2FP.BF16.F32.PACK_AB R112, R166, R133 ;  /* 0x00000085a670723e */ /* 0x001fe200000010ff */
[----:B------:R-:W-:Y:S01]  /*5200*/  FFMA.FTZ R118, R149, R88, R40 ;  /* 0x0000005895767223 */ /* 0x000fe20000010028 */
[----:B------:R-:W-:Y:S01]  /*5210*/  FFMA.FTZ R133, R178, R89, R41 ;  /* 0x00000059b2857223 */ /* 0x000fe20000010029 */
[----:B------:R-:W-:Y:S01]  /*5220*/  F2FP.BF16.F32.PACK_AB R116, R131, R116 ;  /* 0x000000748374723e */ /* 0x000fe200000010ff */
[----:B------:R-:W-:Y:S01]  /*5230*/  FFMA.FTZ R131, R138, R85, R37 ;  /* 0x000000558a837223 */ /* 0x000fe20000010025 */
[----:B------:R-:W-:Y:S01]  /*5240*/  FFMA.FTZ R138, R167, R72, R24 ;  /* 0x00000048a78a7223 */ /* 0x000fe20000010018 */
[C---:B------:R-:W-:Y:S01]  /*5250*/  FADD.FTZ R130, -R0.reuse, R130 ;  /* 0x0000008200827221 */ /* 0x040fe20000010100 */
[----:B------:R-:W-:Y:S01]  /*5260*/  F2FP.BF16.F32.PACK_AB R118, R133, R118 ;  /* 0x000000768576723e */ /* 0x000fe200000010ff */
[----:B------:R-:W-:Y:S01]  /*5270*/  FFMA.FTZ R133, R157, R86, R38 ;  /* 0x000000569d857223 */ /* 0x000fe20000010026 */
[C---:B------:R-:W-:Y:S01]  /*5280*/  FADD.FTZ R170, -R0.reuse, R137 ;  /* 0x0000008900aa7221 */ /* 0x040fe20000010100 */
[C---:B------:R-:W-:Y:S01]  /*5290*/  FADD.FTZ R143, -R0.reuse, R143 ;  /* 0x0000008f008f7221 */ /* 0x040fe20000010100 */
[C---:B------:R-:W-:Y:S01]  /*52a0*/  FADD.FTZ R142, -R0.reuse, R142 ;  /* 0x0000008e008e7221 */ /* 0x040fe20000010100 */
[----:B------:R-:W-:Y:S01]  /*52b0*/  F2FP.BF16.F32.PACK_AB R138, R141, R138 ;  /* 0x0000008a8d8a723e */ /* 0x000fe200000010ff */
[----:B------:R-:W-:Y:S01]  /*52c0*/  FADD.FTZ R177, -R0, R147 ;  /* 0x0000009300b17221 */ /* 0x000fe20000010100 */
[----:B------:R-:W-:Y:S01]  /*52d0*/  F2FP.BF16.F32.PACK_AB R133, R140, R133 ;  /* 0x000000858c85723e */ /* 0x000fe200000010ff */
[C---:B------:R-:W-:Y:S01]  /*52e0*/  FADD.FTZ R180, -R0.reuse, R155 ;  /* 0x0000009b00b47221 */ /* 0x040fe20000010100 */
[----:B------:R-:W0:Y:S01]  /*52f0*/  LDC.64 R140, c[0x0][0x380] ;  /* 0x0000e000ff8c7b82 */ /* 0x000e220000000a00 */
[C---:B------:R-:W-:Y:S01]  /*5300*/  FMUL.FTZ R168, R189.reuse, R168 ;  /* 0x000000a8bda87220 */ /* 0x040fe20000410000 */
[C---:B------:R-:W-:Y:S01]  /*5310*/  FMUL.FTZ R147, R189.reuse, R136 ;  /* 0x00000088bd937220 */ /* 0x040fe20000410000 */
[C---:B------:R-:W-:Y:S01]  /*5320*/  FMUL.FTZ R137, R189.reuse, R130 ;  /* 0x00000082bd897220 */ /* 0x040fe20000410000 */
[C---:B------:R-:W-:Y:S01]  /*5330*/  FMUL.FTZ R170, R189.reuse, R170 ;  /* 0x000000aabdaa7220 */ /* 0x040fe20000410000 */
[C---:B------:R-:W-:Y:S01]  /*5340*/  FMUL.FTZ R176, R189.reuse, R176 ;  /* 0x000000b0bdb07220 */ /* 0x040fe20000410000 */
[C---:B------:R-:W-:Y:S01]  /*5350*/  FMUL.FTZ R136, R189.reuse, R143 ;  /* 0x0000008fbd887220 */ /* 0x040fe20000410000 */
        /* <DEDUP_REMOVED lines=11> */
[----:B------:R-:W-:Y:S01]  /*5410*/  FMUL.FTZ R134, R189, R177 ;  /* 0x000000b1bd867220 */ /* 0x000fe20000410000 */
[----:B------:R-:W-:Y:S01]  /*5420*/  FFMA.FTZ R137, R137, R96, R48 ;  /* 0x0000006089897223 */ /* 0x000fe20000010030 */
[----:B------:R-:W-:Y:S01]  /*5430*/  FFMA.FTZ R139, R139, R98, R50 ;  /* 0x000000628b8b7223 */ /* 0x000fe20000010032 */
[----:B------:R-:W-:Y:S01]  /*5440*/  FFMA.FTZ R176, R176, R99, R51 ;  /* 0x00000063b0b07223 */ /* 0x000fe20000010033 */
[----:B------:R-:W-:Y:S01]  /*5450*/  FFMA.FTZ R170, R170, R97, R49 ;  /* 0x00000061aaaa7223 */ /* 0x000fe20000010031 */
[----:B------:R-:W-:Y:S01]  /*5460*/  FFMA.FTZ R153, R153, R90, R42 ;  /* 0x0000005a99997223 */ /* 0x000fe2000001002a */
[----:B------:R-:W-:Y:S01]  /*5470*/  FFMA.FTZ R136, R136, R91, R43 ;  /* 0x0000005b88887223 */ /* 0x000fe2000001002b */
[----:B------:R-:W-:Y:S01]  /*5480*/  FFMA.FTZ R132, R155, R84, R36 ;  /* 0x000000549b847223 */ /* 0x000fe20000010024 */
[C---:B------:R-:W-:Y:S01]  /*5490*/  FMUL.FTZ R159, R189.reuse, R146 ;  /* 0x00000092bd9f7220 */ /* 0x040fe20000410000 */
        /* <DEDUP_REMOVED lines=15> */
[----:B------:R-:W-:Y:S01]  /*5590*/  F2FP.BF16.F32.PACK_AB R113, R168, R135 ;  /* 0x00000087a871723e */ /* 0x000fe200000010ff */
[----:B------:R-:W-:Y:S01]  /*55a0*/  FFMA.FTZ R117, R147, R94, R46 ;  /* 0x0000005e93757223 */ /* 0x000fe2000001002e */
[----:B------:R-:W-:Y:S01]  /*55b0*/  FFMA.FTZ R134, R134, R95, R47 ;  /* 0x0000005f86867223 */ /* 0x000fe2000001002f */
[----:B------:R-:W-:Y:S01]  /*55c0*/  F2FP.BF16.F32.PACK_AB R115, R176, R139 ;  /* 0x0000008bb073723e */ /* 0x000fe200000010ff */
[----:B------:R-:W-:Y:S01]  /*55d0*/  FFMA.FTZ R159, R159, R80, R32 ;  /* 0x000000509f9f7223 */ /* 0x000fe20000010020 */
[----:B------:R-:W-:Y:S01]  /*55e0*/  F2FP.BF16.F32.PACK_AB R114, R170, R137 ;  /* 0x00000089aa72723e */ /* 0x000fe200000010ff */
[----:B------:R-:W-:Y:S01]  /*55f0*/  FFMA.FTZ R135, R163, R82, R34 ;  /* 0x00000052a3877223 */ /* 0x000fe20000010022 */
[----:B------:R-:W-:Y:S01]  /*5600*/  F2FP.BF16.F32.PACK_AB R119, R136, R153 ;  /* 0x000000998877723e */ /* 0x000fe200000010ff */
[----:B------:R-:W-:Y:S01]  /*5610*/  FFMA.FTZ R142, R142, R83, R35 ;  /* 0x000000538e8e7223 */ /* 0x000fe20000010023 */
[----:B------:R-:W-:Y:S01]  /*5620*/  FFMA.FTZ R180, R180, R81, R33 ;  /* 0x00000051b4b47223 */ /* 0x000fe20000010021 */
[----:B------:R-:W-:Y:S01]  /*5630*/  F2FP.BF16.F32.PACK_AB R132, R131, R132 ;  /* 0x000000848384723e */ /* 0x000fe200000010ff */
[----:B------:R-:W-:Y:S01]  /*5640*/  FFMA.FTZ R137, R165, R78, R30 ;  /* 0x0000004ea5897223 */ /* 0x000fe2000001001e */
        /* <DEDUP_REMOVED lines=14> */
[----:B------:R1:W-:Y:S01]  /*5730*/  STG.E.128 desc[UR6][R120.64], R112 ;  /* 0x0000007078007986 */ /* 0x0003e2000c101d06 */
[----:B------:R-:W-:-:S02]  /*5740*/  F2FP.BF16.F32.PACK_AB R135, R142, R135 ;  /* 0x000000878e87723e */ /* 0x000fc400000010ff */
[----:B------:R-:W-:Y:S01]  /*5750*/  F2FP.BF16.F32.PACK_AB R134, R180, R159 ;  /* 0x0000009fb486723e */ /* 0x000fe200000010ff */
[----:B------:R1:W-:Y:S01]  /*5760*/  STG.E.128 desc[UR6][R122.64], R116 ;  /* 0x000000747a007986 */ /* 0x0003e2000c101d06 */
[----:B------:R-:W-:Y:S02]  /*5770*/  F2FP.BF16.F32.PACK_AB R139, R146, R139 ;  /* 0x0000008b928b723e */ /* 0x000fe400000010ff */
[----:B------:R-:W-:Y:S01]  /*5780*/  F2FP.BF16.F32.PACK_AB R137, R144, R137 ;  /* 0x000000899089723e */ /* 0x000fe200000010ff */
[----:B------:R1:W-:Y:S01]  /*5790*/  STG.E.128 desc[UR6][R124.64], R132 ;  /* 0x000000847c007986 */ /* 0x0003e2000c101d06 */
        /* <DEDUP_REMOVED lines=11> */
.L_x_6782:
[----:B------:R-:W-:Y:S01]  /*5850*/  HFMA2 R172, -RZ, RZ, 0, 5.9604644775390625e-08 ;  /* 0x00000001ffac7431 */ /* 0x000fe200000001ff */
[----:B------:R-:W-:Y:S01]  /*5860*/  BSSY B0, `(.L_x_6784) ;  /* 0x0000007000007945 */ /* 0x000fe20003800000 */
[----:B------:R-:W-:Y:S01]  /*5870*/  MOV R179, R175 ;  /* 0x000000af00b37202 */ /* 0x000fe20000000f00 */
[----:B------:R-:W-:Y:S01]  /*5880*/  IMAD.MOV.U32 R181, RZ, RZ, 0x1f ;  /* 0x0000001fffb57424 */ /* 0x000fe200078e00ff */
[----:B------:R-:W-:-:S07]  /*5890*/  MOV R168, 0xffffffff ;  /* 0xffffffff00a87802 */ /* 0x000fce0000000f00 */
[----:B---3--:R-:W-:Y:S05]  /*58a0*/  WARPSYNC.COLLECTIVE R168, `(.L_x_6785) ;  /* 0x00000000a8087348 */ /* 0x008fea0003c00000 */
[----:B------:R0:W1:Y:S02]  /*58b0*/  SHFL.BFLY P3, R170, R179, R172, R181 ;  /* 0x0c0000acb3aa7389 */ /* 0x00006400000600b5 */
[----:B01-3--:R-:W-:Y:S05]  /*58c0*/  ENDCOLLECTIVE ;  /* 0x000000000000791b */ /* 0x00bfea0003800000 */
.L_x_6785:
[----:B------:R-:W-:Y:S05]  /*58d0*/  BSYNC B0 ;  /* 0x0000000000007941 */ /* 0x000fea0003800000 */
.L_x_6784:
[----:B------:R-:W-:Y:S01]  /*58e0*/  MOV R0, R170 ;  /* 0x000000aa00007202 */ /* 0x000fe20000000f00 */
[----:B------:R-:W-:Y:S01]  /*58f0*/  HFMA2 R172, -RZ, RZ, 0, 1.1920928955078125e-07 ;  /* 0x00000002ffac7431 */ /* 0x000fe200000001ff */
[----:B------:R-:W-:Y:S01]  /*5900*/  MOV R181, 0x1f ;  /* 0x0000001f00b57802 */ /* 0x000fe20000000f00 */
[----:B------:R-:W0:Y:S01]  /*5910*/  LDC R162, c[0x0][0x400] ;  /* 0x00010000ffa27b82 */ /* 0x000e220000000800 */
[----:B------:R-:W-:Y:S01]  /*5920*/  MOV R168, 0xffffffff ;  /* 0xffffffff00a87802 */ /* 0x000fe20000000f00 */
[----:B------:R-:W-:-:S05]  /*5930*/  FADD.FTZ R164, R175, R0 ;  /* 0x00000000afa47221 */ /* 0x000fca0000010000 */
[----:B------:R-:W-:-:S07]  /*5940*/  MOV R179, R164 ;  /* 0x000000a400b37202 */ /* 0x000fce0000000f00 */
[----:B0-----:R-:W-:Y:S05]  /*5950*/  WARPSYNC.COLLECTIVE R168, `(.L_x_6786) ;  /* 0x00000000a8087348 */ /* 0x001fea0003c00000 */
[----:B------:R1:W2:Y:S02]  /*5960*/  SHFL.BFLY P3, R170, R179, R172, R181 ;  /* 0x0c0000acb3aa7389 */ /* 0x0002a400000600b5 */
[----:B012---:R-:W-:Y:S05]  /*5970*/  ENDCOLLECTIVE ;  /* 0x000000000000791b */ /* 0x007fea0003800000 */
.L_x_6786:
[----:B------:R-:W-:Y:S01]  /*5980*/  HFMA2 R172, -RZ, RZ, 0, 2.384185791015625e-07 ;  /* 0x00000004ffac7431 */ /* 0x000fe200000001ff */
[----:B------:R-:W-:-:S05]  /*5990*/  MOV R173, R170 ;  /* 0x000000aa00ad7202 */ /* 0x000fca0000000f00 */
[----:B------:R-:W-:-:S04]  /*59a0*/  FADD.FTZ R173, R164, R173 ;  /* 0x000000ada4ad7221 */ /* 0x000fc80000010000 */
[----:B------:R-:W-:-:S07]  /*59b0*/  IMAD.MOV.U32 R179, RZ, RZ, R173 ;  /* 0x000000ffffb37224 */ /* 0x000fce00078e00ad */
[----:B------:R-:W-:Y:S05]  /*59c0*/  WARPSYNC.COLLECTIVE R168, `(.L_x_6787) ;  /* 0x00000000a8087348 */ /* 0x000fea0003c00000 */
[----:B------:R0:W1:Y:S02]  /*59d0*/  SHFL.BFLY P3, R170, R179, R172, R181 ;  /* 0x0c0000acb3aa7389 */ /* 0x00006400000600b5 */
[----:B01----:R-:W-:Y:S05]  /*59e0*/  ENDCOLLECTIVE ;  /* 0x000000000000791b */ /* 0x003fea0003800000 */
.L_x_6787:
[----:B------:R-:W-:Y:S01]  /*59f0*/  HFMA2 R172, -RZ, RZ, 0, 4.76837158203125e-07 ;  /* 0x00000008ffac7431 */ /* 0x000fe200000001ff */
[----:B------:R-:W-:-:S05]  /*5a00*/  MOV R0, R170 ;  /* 0x000000aa00007202 */ /* 0x000fca0000000f00 */
[----:B------:R-:W-:-:S05]  /*5a10*/  FADD.FTZ R166, R173, R0 ;  /* 0x00000000ada67221 */ /* 0x000fca0000010000 */
[----:B------:R-:W-:-:S07]  /*5a20*/  MOV R179, R166 ;  /* 0x000000a600b37202 */ /* 0x000fce0000000f00 */
[----:B------:R-:W-:Y:S05]  /*5a30*/  WARPSYNC.COLLECTIVE R168, `(.L_x_6788) ;  /* 0x00000000a8087348 */ /* 0x000fea0003c00000 */
[----:B------:R0:W1:Y:S02]  /*5a40*/  SHFL.BFLY P3, R170, R179, R172, R181 ;  /* 0x0c0000acb3aa7389 */ /* 0x00006400000600b5 */
[----:B01----:R-:W-:Y:S05]  /*5a50*/  ENDCOLLECTIVE ;  /* 0x000000000000791b */ /* 0x003fea0003800000 */
.L_x_6788:
[----:B------:R-:W-:Y:S01]  /*5a60*/  HFMA2 R172, -RZ, RZ, 0, 9.5367431640625e-07 ;  /* 0x00000010ffac7431 */ /* 0x000fe200000001ff */
[----:B------:R-:W-:-:S05]  /*5a70*/  MOV R177, R170 ;  /* 0x000000aa00b17202 */ /* 0x000fca0000000f00 */
[----:B------:R-:W-:-:S05]  /*5a80*/  FADD.FTZ R177, R166, R177 ;  /* 0x000000b1a6b17221 */ /* 0x000fca0000010000 */
[----:B------:R-:W-:-:S07]  /*5a90*/  MOV R179, R177 ;  /* 0x000000b100b37202 */ /* 0x000fce0000000f00 */
[----:B------:R-:W-:Y:S05]  /*5aa0*/  WARPSYNC.COLLECTIVE R168, `(.L_x_6789) ;  /* 0x00000000a8087348 */ /* 0x000fea0003c00000 */
[----:B------:R0:W1:Y:S02]  /*5ab0*/  SHFL.BFLY P3, R170, R179, R172, R181 ;  /* 0x0c0000acb3aa7389 */ /* 0x00006400000600b5 */
[----:B01----:R-:W-:Y:S05]  /*5ac0*/  ENDCOLLECTIVE ;  /* 0x000000000000791b */ /* 0x003fea0003800000 */
.L_x_6789:
        /* <DEDUP_REMOVED lines=104> */
.L_x_6790:
[----:B------:R-:W-:Y:S01]  /*6150*/  HFMA2 R172, -RZ, RZ, 0, 1.1920928955078125e-07 ;  /* 0x00000002ffac7431 */ /* 0x000fe200000001ff */
[----:B------:R-:W-:-:S05]  /*6160*/  MOV R173, R170 ;  /* 0x000000aa00ad7202 */ /* 0x000fca0000000f00 */
[----:B------:R-:W-:-:S05]  /*6170*/  FADD.FTZ R173, R0, R173 ;  /* 0x000000ad00ad7221 */ /* 0x000fca0000010000 */
[----:B------:R-:W-:-:S07]  /*6180*/  MOV R179, R173 ;  /* 0x000000ad00b37202 */ /* 0x000fce0000000f00 */
[----:B------:R-:W-:Y:S05]  /*6190*/  WARPSYNC.COLLECTIVE R168, `(.L_x_6791) ;  /* 0x00000000a8087348 */ /* 0x000fea0003c00000 */
[----:B------:R0:W1:Y:S02]  /*61a0*/  SHFL.BFLY P3, R170, R179, R172, R181 ;  /* 0x0c0000acb3aa7389 */ /* 0x00006400000600b5 */
[----:B01----:R-:W-:Y:S05]  /*61b0*/  ENDCOLLECTIVE ;  /* 0x000000000000791b */ /* 0x003fea0003800000 */
.L_x_6791:
[----:B------:R-:W-:Y:S01]  /*61c0*/  IMAD.MOV.U32 R172, RZ, RZ, 0x4 ;  /* 0x00000004ffac7424 */ /* 0x000fe200078e00ff */
[----:B------:R-:W-:-:S05]  /*61d0*/  MOV R164, R170 ;  /* 0x000000aa00a47202 */ /* 0x000fca0000000f00 */
[----:B------:R-:W-:-:S05]  /*61e0*/  FADD.FTZ R164, R173, R164 ;  /* 0x000000a4ada47221 */ /* 0x000fca0000010000 */
[----:B------:R-:W-:-:S07]  /*61f0*/  MOV R179, R164 ;  /* 0x000000a400b37202 */ /* 0x000fce0000000f00 */
[----:B------:R-:W-:Y:S05]  /*6200*/  WARPSYNC.COLLECTIVE R168, `(.L_x_6792) ;  /* 0x00000000a8087348 */ /* 0x000fea0003c00000 */
[----:B------:R0:W1:Y:S02]  /*6210*/  SHFL.BFLY P3, R170, R179, R172, R181 ;  /* 0x0c0000acb3aa7389 */ /* 0x00006400000600b5 */
[----:B01----:R-:W-:Y:S05]  /*6220*/  ENDCOLLECTIVE ;  /* 0x000000000000791b */ /* 0x003fea0003800000 */
.L_x_6792:
[----:B------:R-:W-:Y:S01]  /*6230*/  HFMA2 R172, -RZ, RZ, 0, 4.76837158203125e-07 ;  /* 0x00000008ffac7431 */ /* 0x000fe200000001ff */
[----:B------:R-:W-:-:S05]  /*6240*/  MOV R175, R170 ;  /* 0x000000aa00af7202 */ /* 0x000fca0000000f00 */
[----:B------:R-:W-:-:S05]  /*6250*/  FADD.FTZ R175, R164, R175 ;  /* 0x000000afa4af7221 */ /* 0x000fca0000010000 */
[----:B------:R-:W-:-:S07]  /*6260*/  MOV R179, R175 ;  /* 0x000000af00b37202 */ /* 0x000fce0000000f00 */
[----:B------:R-:W-:Y:S05]  /*6270*/  WARPSYNC.COLLECTIVE R168, `(.L_x_6793) ;  /* 0x00000000a8087348 */ /* 0x000fea0003c00000 */
[----:B------:R0:W1:Y:S02]  /*6280*/  SHFL.BFLY P3, R170, R179, R172, R181 ;  /* 0x0c0000acb3aa7389 */ /* 0x00006400000600b5 */
[----:B01----:R-:W-:Y:S05]  /*6290*/  ENDCOLLECTIVE ;  /* 0x000000000000791b */ /* 0x003fea0003800000 */
.L_x_6793:
[----:B------:R-:W-:Y:S01]  /*62a0*/  HFMA2 R172, -RZ, RZ, 0, 9.5367431640625e-07 ;  /* 0x00000010ffac7431 */ /* 0x000fe200000001ff */
[----:B------:R-:W-:-:S05]  /*62b0*/  MOV R166, R170 ;  /* 0x000000aa00a67202 */ /* 0x000fca0000000f00 */
[----:B------:R-:W-:-:S05]  /*62c0*/  FADD.FTZ R166, R175, R166 ;  /* 0x000000a6afa67221 */ /* 0x000fca0000010000 */
[----:B------:R-:W-:-:S07]  /*62d0*/  MOV R179, R166 ;  /* 0x000000a600b37202 */ /* 0x000fce0000000f00 */
[----:B------:R-:W-:Y:S05]  /*62e0*/  WARPSYNC.COLLECTIVE R168, `(.L_x_6794) ;  /* 0x00000000a8087348 */ /* 0x000fea0003c00000 */
[----:B------:R0:W1:Y:S02]  /*62f0*/  SHFL.BFLY P3, R170, R179, R172, R181 ;  /* 0x0c0000acb3aa7389 */ /* 0x00006400000600b5 */
[----:B01----:R-:W-:Y:S05]  /*6300*/  ENDCOLLECTIVE ;  /* 0x000000000000791b */ /* 0x003fea0003800000 */
.L_x_6794:
[----:B------:R-:W-:Y:S01]  /*6310*/  MOV R177, R170 ;  /* 0x000000aa00b17202 */ /* 0x000fe20000000f00 */
[----:B------:R-:W-:Y:S06]  /*6320*/  BRA `(.L_x_6795) ;  /* 0xffffffe800287947 */ /* 0x000fec000383ffff */
.L_x_6796:
        /* <DEDUP_REMOVED lines=13> */
.L_x_33263:


//--------------------- .text._ZN10layer_norm31ln_parallel_residual_fwd_kernelINS_13Kernel_traitsIf13__nv_bfloat16S2_S2_fjLj1536ELj1ELj4ELj1ELj16ENS_18Kernel_traits_baseILj1536EfS2_S2_S2_fjLj128EEEEELb1ELb0ELb0EEEvNS_9FwdParamsE --------------------------
	.section	.text._ZN10layer_norm31ln_parallel_residual_fwd_kernelINS_13Kernel_traitsIf13__nv_bfloat16S2_S2_fjLj1536ELj1ELj4ELj1ELj16ENS_18Kernel_traits_baseILj1536EfS2_S2_S2_fjLj128EEEEELb1ELb0ELb0EEEvNS_9FwdParamsE,"ax",@progbits
	.align	128
        .global         _ZN10layer_norm31ln_parallel_residual_fwd_kernelINS_13Kernel_traitsIf13__nv_bfloat16S2_S2_fjLj1536ELj1ELj4ELj1ELj16ENS_18Kernel_traits_baseILj1536EfS2_S2_S2_fjLj128EEEEELb1ELb0ELb0EEEvNS_9FwdParamsE
        .type           _ZN10layer_norm31ln_parallel_residual_fwd_kernelINS_13Kernel_traitsIf13__nv_bfloat16S2_S2_fjLj1536ELj1ELj4ELj1ELj16ENS_18Kernel_traits_baseILj1536EfS2_S2_S2_fjLj128EEEEELb1ELb0ELb0EEEvNS_9FwdParamsE,@function
        .size           _ZN10layer_norm31ln_parallel_residual_fwd_kernelINS_13Kernel_traitsIf13__nv_bfloat16S2_S2_fjLj1536ELj1ELj4ELj1ELj16ENS_18Kernel_traits_baseILj1536EfS2_S2_S2_fjLj128EEEEELb1ELb0ELb0EEEvNS_9FwdParamsE,(.L_x_33264 - _ZN10layer_norm31ln_parallel_residual_fwd_kernelINS_13Kernel_traitsIf13__nv_bfloat16S2_S2_fjLj1536ELj1ELj4ELj1ELj16ENS_18Kernel_traits_baseILj1536EfS2_S2_S2_fjLj128EEEEELb1ELb0ELb0EEEvNS_9FwdParamsE)
        .other          _ZN10layer_norm31ln_parallel_residual_fwd_kernelINS_13Kernel_traitsIf13__nv_bfloat16S2_S2_fjLj1536ELj1ELj4ELj1ELj16ENS_18Kernel_traits_baseILj1536EfS2_S2_S2_fjLj128EEEEELb1ELb0ELb0EEEvNS_9FwdParamsE,@"STO_CUDA_ENTRY STV_DEFAULT"
_ZN10layer_norm31ln_parallel_residual_fwd_kernelINS_13Kernel_traitsIf13__nv_bfloat16S2_S2_fjLj1536ELj1ELj4ELj1ELj16ENS_18Kernel_traits_baseILj1536EfS2_S2_S2_fjLj128EEEEELb1ELb0ELb0EEEvNS_9FwdParamsE:
.text._ZN10layer_norm31ln_parallel_residual_fwd_kernelINS_13Kernel_traitsIf13__nv_bfloat16S2_S2_fjLj1536ELj1ELj4ELj1ELj16ENS_18Kernel_traits_baseILj1536EfS2_S2_S2_fjLj128EEEEELb1ELb0ELb0EEEvNS_9FwdParamsE:
        /* <DEDUP_REMOVED lines=22> */
[----:B------:R-:W-:Y:S01]  /*0160*/  SHF.R.S32.HI R6, RZ, 0x1f, R9 ;  /* 0x0000001fff067819 */ /* 0x000fe20000011409 */
[----:B------:R-:W-:Y:S01]  /*0170*/  IMAD.MOV.U32 R0, RZ, RZ, R252 ;  /* 0x000000ffff007224 */ /* 0x000fe200078e00fc */
[----:B------:R-:W-:Y:S02]  /*0180*/  SHF.R.U32.HI R22, RZ, 0x5, R19 ;  /* 0x00000005ff167819 */ /* 0x000fe40000011613 */
[----:B------:R-:W-:Y:S02]  /*0190*/  LEA.HI R6, R6, R9, RZ, 0x3 ;  /* 0x0000000906067211 */ /* 0x000fe400078f18ff */
[----:B------:R-:W-:Y:S01]  /*01a0*/  LOP3.LUT R23, R0, 0x1f, RZ, 0x3c, !PT ;  /* 0x0000001f00177812 */ /* 0x000fe200078e3cff */
[----:B------:R-:W-:Y:S03]  /*01b0*/  BSSY.RECONVERGENT B0, `(.L_x_6797) ;  /* 0x000031b000007945 */ /* 0x000fe60003800200 */
[----:B------:R-:W-:Y:S01]  /*01c0*/  LEA.HI.SX32 R23, R6, R23, 0x1d ;  /* 0x0000001706177211 */ /* 0x000fe200078feaff */
[----:B-1----:R-:W-:-:S06]  /*01d0*/  USHF.L.U32 UR8, UR9, 0x2, URZ ;  /* 0x0000000209087899 */ /* 0x002fcc00080006ff */
[----:B------:R-:W-:Y:S02]  /*01e0*/  LOP3.LUT R22, R22, UR8, RZ, 0xfc, !PT ;  /* 0x0000000816167c12 */ /* 0x000fe4000f8efcff */
[----:B--2---:R-:W-:Y:S02]  /*01f0*/  @P0 R2UR UR4, R2 ;  /* 0x00000000020402ca */ /* 0x004fe400000e0000 */
[----:B------:R-:W-:Y:S02]  /*0200*/  @P0 R2UR UR5, R3 ;  /* 0x00000000030502ca */ /* 0x000fe400000e0000 */
[----:B0-----:R-:W-:-:S05]  /*0210*/  @P0 IADD3 R16, P1, PT, R4, R7, RZ ;  /* 0x0000000704100210 */ /* 0x001fca0007f3e0ff */
        /* <DEDUP_REMOVED lines=8> */
[----:B------:R0:W2:Y:S01]  /*02a0*/  LDL.64 R28, [R1+0x70] ;  /* 0x00007000011c7983 */ /* 0x0000a20000100a00 */
[----:B------:R-:W1:Y:S03]  /*02b0*/  LDC.64 R2, c[0x0][0x3d0] ;  /* 0x0000f400ff027b82 */ /* 0x000e660000000a00 */
[----:B------:R0:W2:Y:S04]  /*02c0*/  LDL.64 R30, [R1+0x78] ;  /* 0x00007800011e7983 */ /* 0x0000a80000100a00 */
[----:B------:R0:W3:Y:S01]  /*02d0*/  LDL.64 R52, [R1+0x50] ;  /* 0x0000500001347983 */ /* 0x0000e20000100a00 */
[----:B------:R-:W4:Y:S03]  /*02e0*/  LDC.64 R4, c[0x0][0x3d8] ;  /* 0x0000f600ff047b82 */ /* 0x000f260000000a00 */
[----:B------:R0:W3:Y:S04]  /*02f0*/  LDL.64 R54, [R1+0x58] ;  /* 0x0000580001367983 */ /* 0x0000e80000100a00 */
[----:B------:R0:W3:Y:S04]  /*0300*/  LDL.64 R56, [R1+0x60] ;  /* 0x0000600001387983 */ /* 0x0000e80000100a00 */
[----:B------:R0:W3:Y:S04]  /*0310*/  LDL.64 R58, [R1+0x68] ;  /* 0x00006800013a7983 */ /* 0x0000e80000100a00 */
[----:B------:R0:W3:Y:S04]  /*0320*/  LDL.64 R60, [R1+0x80] ;  /* 0x00008000013c7983 */ /* 0x0000e80000100a00 */
[----:B------:R0:W3:Y:S01]  /*0330*/  LDL.64 R62, [R1+0x88] ;  /* 0x00008800013e7983 */ /* 0x0000e20000100a00 */
[----:B------:R-:W-:Y:S01]  /*0340*/  ISETP.GE.U32.AND P3, PT, R23, 0x20, PT ;  /* 0x000000201700780c */ /* 0x000fe20003f66070 */
[----:B------:R-:W0:Y:S02]  /*0350*/  LDC.64 R8, c[0x0][0x3d8] ;  /* 0x0000f600ff087b82 */ /* 0x000e240000000a00 */
[----:B------:R0:W3:Y:S04]  /*0360*/  LDL.64 R36, [R1+0x10] ;  /* 0x0000100001247983 */ /* 0x0000e80000100a00 */
[----:B------:R0:W3:Y:S02]  /*0370*/  LDL.64 R38, [R1+0x18] ;  /* 0x0000180001267983 */ /* 0x0000e40000100a00 */
[----:B------:R-:W0:Y:S02]  /*0380*/  LDC.64 R6, c[0x0][0x3d0] ;  /* 0x0000f400ff067b82 */ /* 0x000e240000000a00 */
[----:B------:R0:W3:Y:S02]  /*0390*/  LDL.64 R40, [R1+0x20] ;  /* 0x0000200001287983 */ /* 0x0000e40000100a00 */
[----:B-1----:R-:W-:-:S02]  /*03a0*/  @P3 IMAD.WIDE.U32 R2, R0, 0x20, R2 ;  /* 0x0000002000023825 */ /* 0x002fc400078e0002 */
[----:B------:R1:W3:Y:S02]  /*03b0*/  LDL.64 R42, [R1+0x28] ;  /* 0x00002800012a7983 */ /* 0x0002e40000100a00 */
[----:B----4-:R-:W-:Y:S01]  /*03c0*/  @P3 IMAD.WIDE.U32 R4, R0, 0x20, R4 ;  /* 0x0000002000043825 */ /* 0x010fe200078e0004 */
[----:B------:R-:W4:Y:S01]  /*03d0*/  LDC.64 R10, c[0x0][0x3d0] ;  /* 0x0000f400ff0a7b82 */ /* 0x000f220000000a00 */
[----:B------:R1:W4:Y:S04]  /*03e0*/  LDL.64 R44, [R1+0x30] ;  /* 0x00003000012c7983 */ /* 0x0003280000100a00 */
[----:B------:R1:W4:Y:S04]  /*03f0*/  LDL.64 R46, [R1+0x38] ;  /* 0x00003800012e7983 */ /* 0x0003280000100a00 */
[----:B------:R1:W4:Y:S04]  /*0400*/  LDL.64 R48, [R1+0x40] ;  /* 0x0000400001307983 */ /* 0x0003280000100a00 */
[----:B------:R1:W4:Y:S04]  /*0410*/  LDL.64 R50, [R1+0x48] ;  /* 0x0000480001327983 */ /* 0x0003280000100a00 */
[----:B------:R1:W4:Y:S04]  /*0420*/  LDL.64 R32, [R1] ;  /* 0x0000000001207983 */ /* 0x0003280000100a00 */
[----:B------:R1:W4:Y:S01]  /*0430*/  LDL.64 R34, [R1+0x8] ;  /* 0x0000080001227983 */ /* 0x0003220000100a00 */
[C---:B------:R-:W-:Y:S01]  /*0440*/  ISETP.GE.U32.AND P0, PT, R23.reuse, 0x40, PT ;  /* 0x000000401700780c */ /* 0x040fe20003f06070 */
[----:B------:R-:W1:Y:S08]  /*0450*/  LDC.64 R12, c[0x0][0x3d8] ;  /* 0x0000f600ff0c7b82 */ /* 0x000e700000000a00 */
[----:B------:R-:W1:Y:S08]  /*0460*/  LDC.64 R24, c[0x0][0x3d0] ;  /* 0x0000f400ff187b82 */ /* 0x000e700000000a00 */
[----:B------:R-:W1:Y:S01]  /*0470*/  LDC.64 R26, c[0x0][0x3d8] ;  /* 0x0000f600ff1a7b82 */ /* 0x000e620000000a00 */
[----:B--2---:R-:W2:Y:S04]  /*0480*/  @P3 LDG.E.128 R28, desc[UR6][R2.64+0x10] ;  /* 0x00001006021c3981 */ /* 0x004ea8000c1e1d00 */
[----:B---3--:R-:W3:Y:S04]  /*0490*/  @P3 LDG.E.128 R52, desc[UR6][R4.64+0x10] ;  /* 0x0000100604343981 */ /* 0x008ee8000c1e1d00 */
[----:B------:R-:W3:Y:S04]  /*04a0*/  @P3 LDG.E.128 R56, desc[UR6][R4.64] ;  /* 0x0000000604383981 */ /* 0x000ee8000c1e1d00 */
[----:B------:R-:W3:Y:S01]  /*04b0*/  @P3 LDG.E.128 R60, desc[UR6][R2.64] ;  /* 0x00000006023c3981 */ /* 0x000ee2000c1e1d00 */
[----:B------:R-:W-:-:S02]  /*04c0*/  ISETP.GE.U32.AND P1, PT, R23, 0x60, PT ;  /* 0x000000601700780c */ /* 0x000fc40003f26070 */
[----:B------:R-:W-:-:S05]  /*04d0*/  @P3 LOP3.LUT R0, R0, 0x20, RZ, 0xfc, !PT ;  /* 0x0000002000003812 */ /* 0x000fca00078efcff */
[----:B0-----:R-:W-:-:S04]  /*04e0*/  @P0 IMAD.WIDE.U32 R8, R0, 0x20, R8 ;  /* 0x0000002000080825 */ /* 0x001fc800078e0008 */
[C---:B------:R-:W-:Y:S01]  /*04f0*/  @P0 IMAD.WIDE.U32 R6, R0.reuse, 0x20, R6 ;  /* 0x0000002000060825 */ /* 0x040fe200078e0006 */
[----:B------:R-:W-:Y:S01]  /*0500*/  @P0 IADD3 R0, PT, PT, R0, 0x20, RZ ;  /* 0x0000002000000810 */ /* 0x000fe20007ffe0ff */
[----:B------:R-:W3:Y:S04]  /*0510*/  @P0 LDG.E.128 R36, desc[UR6][R8.64+0x10] ;  /* 0x0000100608240981 */ /* 0x000ee8000c1e1d00 */
[----:B------:R-:W3:Y:S01]  /*0520*/  @P0 LDG.E.128 R40, desc[UR6][R8.64] ;  /* 0x0000000608280981 */ /* 0x000ee2000c1e1d00 */
[----:B----4-:R-:W-:-:S03]  /*0530*/  @P1 IMAD.WIDE.U32 R10, R0, 0x20, R10 ;  /* 0x00000020000a1825 */ /* 0x010fc600078e000a */
[----:B------:R-:W4:Y:S01]  /*0540*/  @P0 LDG.E.128 R44, desc[UR6][R6.64+0x10] ;  /* 0x00001006062c0981 */ /* 0x000f22000c1e1d00 */
[----:B------:R-:W-:Y:S02]  /*0550*/  LOP3.LUT R20, R20, 0xfffffeff, RZ, 0xc0, !PT ;  /* 0xfffffeff14147812 */ /* 0x000fe400078ec0ff */
[----:B------:R-:W-:Y:S01]  /*0560*/  ISETP.GE.U32.AND P2, PT, R23, 0x80, PT ;  /* 0x000000801700780c */ /* 0x000fe20003f46070 */
[----:B------:R-:W4:Y:S01]  /*0570*/  @P0 LDG.E.128 R48, desc[UR6][R6.64] ;  /* 0x0000000606300981 */ /* 0x000f22000c1e1d00 */
[----:B------:R-:W-:Y:S01]  /*0580*/  @P3 LOP3.LUT R20, R20, 0x100, RZ, 0xfc, !PT ;  /* 0x0000010014143812 */ /* 0x000fe200078efcff */
[C---:B-1----:R-:W-:Y:S02]  /*0590*/  @P1 IMAD.WIDE.U32 R12, R0.reuse, 0x20, R12 ;  /* 0x00000020000c1825 */ /* 0x042fe400078e000c */
[----:B------:R0:W5:Y:S04]  /*05a0*/  @P1 LDG.E.128 R244, desc[UR6][R10.64+0x10] ;  /* 0x000010060af41981 */ /* 0x000168000c1e1d00 */
[----:B------:R-:W4:Y:S01]  /*05b0*/  @P1 LDG.E.128 R32, desc[UR6][R10.64] ;  /* 0x000000060a201981 */ /* 0x000f22000c1e1d00 */
[----:B------:R-:W-:-:S03]  /*05c0*/  @P1 VIADD R0, R0, 0x20 ;  /* 0x0000002000001836 */ /* 0x000fc60000000000 */
[----:B------:R0:W5:Y:S01]  /*05d0*/  @P1 LDG.E.128 R240, desc[UR6][R12.64] ;  /* 0x000000060cf01981 */ /* 0x000162000c1e1d00 */
[----:B------:R-:W-:-:S03]  /*05e0*/  @P2 IMAD.WIDE.U32 R24, R0, 0x20, R24 ;  /* 0x0000002000182825 */ /* 0x000fc600078e0018 */
[----:B------:R0:W5:Y:S01]  /*05f0*/  @P1 LDG.E.128 R236, desc[UR6][R12.64+0x10] ;  /* 0x000010060cec1981 */ /* 0x000162000c1e1d00 */
[----:B------:R-:W-:-:S03]  /*0600*/  @P2 IMAD.WIDE.U32 R26, R0, 0x20, R26 ;  /* 0x00000020001a2825 */ /* 0x000fc600078e001a */
[----:B------:R0:W5:Y:S01]  /*0610*/  @P2 LDG.E.128 R232, desc[UR6][R24.64] ;  /* 0x0000000618e82981 */ /* 0x000162000c1e1d00 */
[----:B------:R-:W-:-:S03]  /*0620*/  @P2 VIADD R0, R0, 0x20 ;  /* 0x0000002000002836 */ /* 0x000fc60000000000 */
[----:B------:R0:W5:Y:S04]  /*0630*/  @P2 LDG.E.128 R228, desc[UR6][R24.64+0x10] ;  /* 0x0000100618e42981 */ /* 0x000168000c1e1d00 */
[----:B------:R0:W5:Y:S04]  /*0640*/  @P2 LDG.E.128 R224, desc[UR6][R26.64] ;  /* 0x000000061ae02981 */ /* 0x000168000c1e1d00 */
[----:B------:R0:W5:Y:S04]  /*0650*/  @P2 LDG.E.128 R220, desc[UR6][R26.64+0x10] ;  /* 0x000010061adc2981 */ /* 0x000168000c1e1d00 */
[----:B--2---:R1:W-:Y:S04]  /*0660*/  @P3 STL.64 [R1+0x70], R28 ;  /* 0x0000701c01003387 */ /* 0x0043e80000100a00 */
[----:B------:R2:W-:Y:S01]  /*0670*/  @P3 STL.64 [R1+0x78], R30 ;  /* 0x0000781e01003387 */ /* 0x0005e20000100a00 */
[----:B-1----:R-:W1:Y:S03]  /*0680*/  LDC.64 R28, c[0x0][0x3d0] ;  /* 0x0000f400ff1c7b82 */ /* 0x002e660000000a00 */
[----:B---3--:R-:W-:Y:S05]  /*0690*/  @P3 STL.64 [R1+0x50], R52 ;  /* 0x0000503401003387 */ /* 0x008fea0000100a00 */
[----:B--2---:R-:W2:Y:S01]  /*06a0*/  LDC.64 R30, c[0x0][0x3d8] ;  /* 0x0000f600ff1e7b82 */ /* 0x004ea20000000a00 */
[----:B------:R-:W-:Y:S04]  /*06b0*/  @P3 STL.64 [R1+0x58], R54 ;  /* 0x0000583601003387 */ /* 0x000fe80000100a00 */
[----:B------:R-:W-:Y:S04]  /*06c0*/  @P3 STL.64 [R1+0x60], R56 ;  /* 0x0000603801003387 */ /* 0x000fe80000100a00 */
[----:B------:R-:W-:Y:S04]  /*06d0*/  @P3 STL.64 [R1+0x68], R58 ;  /* 0x0000683a01003387 */ /* 0x000fe80000100a00 */
[----:B------:R-:W-:Y:S04]  /*06e0*/  @P3 STL.64 [R1+0x80], R60 ;  /* 0x0000803c01003387 */ /* 0x000fe80000100a00 */
[----:B------:R3:W-:Y:S01]  /*06f0*/  @P3 STL.64 [R1+0x88], R62 ;  /* 0x0000883e01003387 */ /* 0x0007e20000100a00 */
[----:B------:R-:W-:-:S13]  /*0700*/  ISETP.GE.U32.AND P3, PT, R23, 0xa0, PT ;  /* 0x000000a01700780c */ /* 0x000fda0003f66070 */
[----:B-1----:R-:W-:-:S04]  /*0710*/  @P3 IMAD.WIDE.U32 R28, R0, 0x20, R28 ;  /* 0x00000020001c3825 */ /* 0x002fc800078e001c */
[----:B--2---:R-:W-:Y:S01]  /*0720*/  @P3 IMAD.WIDE.U32 R30, R0, 0x20, R30 ;  /* 0x00000020001e3825 */ /* 0x004fe200078e001e */
[----:B------:R0:W5:Y:S04]  /*0730*/  @P3 LDG.E.128 R216, desc[UR6][R28.64] ;  /* 0x000000061cd83981 */ /* 0x000168000c1e1d00 */
[----:B------:R0:W5:Y:S04]  /*0740*/  @P3 LDG.E.128 R212, desc[UR6][R28.64+0x10] ;  /* 0x000010061cd43981 */ /* 0x000168000c1e1d00 */
[----:B------:R0:W5:Y:S04]  /*0750*/  @P3 LDG.E.128 R208, desc[UR6][R30.64] ;  /* 0x000000061ed03981 */ /* 0x000168000c1e1d00 */
[----:B------:R0:W5:Y:S04]  /*0760*/  @P3 LDG.E.128 R204, desc[UR6][R30.64+0x10] ;  /* 0x000010061ecc3981 */ /* 0x000168000c1e1d00 */
[----:B------:R0:W-:Y:S04]  /*0770*/  @P0 STL.64 [R1+0x10], R36 ;  /* 0x0000102401000387 */ /* 0x0001e80000100a00 */
[----:B------:R0:W-:Y:S04]  /*0780*/  @P0 STL.64 [R1+0x18], R38 ;  /* 0x0000182601000387 */ /* 0x0001e80000100a00 */
[----:B------:R0:W-:Y:S04]  /*0790*/  @P0 STL.64 [R1+0x20], R40 ;  /* 0x0000202801000387 */ /* 0x0001e80000100a00 */
[----:B------:R0:W-:Y:S04]  /*07a0*/  @P0 STL.64 [R1+0x28], R42 ;  /* 0x0000282a01000387 */ /* 0x0001e80000100a00 */
[----:B----4-:R0:W-:Y:S04]  /*07b0*/  @P0 STL.64 [R1+0x30], R44 ;  /* 0x0000302c01000387 */ /* 0x0101e80000100a00 */
[----:B------:R0:W-:Y:S04]  /*07c0*/  @P0 STL.64 [R1+0x38], R46 ;  /* 0x0000382e01000387 */ /* 0x0001e80000100a00 */
[----:B------:R0:W-:Y:S04]  /*07d0*/  @P0 STL.64 [R1+0x40], R48 ;  /* 0x0000403001000387 */ /* 0x0001e80000100a00 */
[----:B------:R0:W-:Y:S04]  /*07e0*/  @P0 STL.64 [R1+0x48], R50 ;  /* 0x0000483201000387 */ /* 0x0001e80000100a00 */
[----:B------:R0:W-:Y:S04]  /*07f0*/  @P1 STL.64 [R1], R32 ;  /* 0x0000002001001387 */ /* 0x0001e80000100a00 */
        /* <DEDUP_REMOVED lines=36> */
[----:B---3--:R-:W-:Y:S02]  /*0a40*/  CS2R R62, SRZ ;  /* 0x00000000003e7805 */ /* 0x008fe4000001ff00 */
        /* <DEDUP_REMOVED lines=64> */
.L_x_6799:
        /* <DEDUP_REMOVED lines=10> */
[----:B------:R-:W4:Y:S04]  /*0ef0*/  LDL R32, [R1+0x50] ;  /* 0x0000500001207983 */ /* 0x000f280000100800 */
[----:B------:R-:W4:Y:S04]  /*0f00*/  LDL R33, [R1+0x54] ;  /* 0x0000540001217983 */ /* 0x000f280000100800 */
[----:B------:R-:W4:Y:S04]  /*0f10*/  LDL R34, [R1+0x58] ;  /* 0x0000580001227983 */ /* 0x000f280000100800 */
[----:B------:R-:W4:Y:S04]  /*0f20*/  LDL R35, [R1+0x5c] ;  /* 0x00005c0001237983 */ /* 0x000f280000100800 */
[----:B------:R-:W4:Y:S04]  /*0f30*/  LDL R140, [R1+0x60] ;  /* 0x00006000018c7983 */ /* 0x000f280000100800 */
[----:B------:R-:W4:Y:S04]  /*0f40*/  LDL R141, [R1+0x64] ;  /* 0x00006400018d7983 */ /* 0x000f280000100800 */
[----:B------:R-:W4:Y:S04]  /*0f50*/  LDL R142, [R1+0x68] ;  /* 0x00006800018e7983 */ /* 0x000f280000100800 */
[----:B------:R-:W4:Y:S01]  /*0f60*/  LDL R143, [R1+0x6c] ;  /* 0x00006c00018f7983 */ /* 0x000f220000100800 */
[----:B------:R-:W-:Y:S01]  /*0f70*/  ISETP.GE.U32.AND P3, PT, R23, 0x20, PT ;  /* 0x000000201700780c */ /* 0x000fe20003f66070 */
[----:B------:R-:W4:Y:S02]  /*0f80*/  LDC.64 R8, c[0x0][0x3d0] ;  /* 0x0000f400ff087b82 */ /* 0x000f240000000a00 */
[----:B------:R-:W4:Y:S04]  /*0f90*/  LDL R24, [R1] ;  /* 0x0000000001187983 */ /* 0x000f280000100800 */
[----:B------:R-:W4:Y:S04]  /*0fa0*/  LDL R136, [R1+0x40] ;  /* 0x0000400001887983 */ /* 0x000f280000100800 */
[----:B------:R-:W4:Y:S04]  /*0fb0*/  LDL R137, [R1+0x44] ;  /* 0x0000440001897983 */ /* 0x000f280000100800 */
[----:B------:R-:W4:Y:S01]  /*0fc0*/  LDL R138, [R1+0x48] ;  /* 0x00004800018a7983 */ /* 0x000f220000100800 */
[----:B0-----:R-:W-:-:S03]  /*0fd0*/  @P3 IMAD.WIDE.U32 R4, R0, 0x20, R4 ;  /* 0x0000002000043825 */ /* 0x001fc600078e0004 */
[----:B------:R-:W4:Y:S01]  /*0fe0*/  LDL R139, [R1+0x4c] ;  /* 0x00004c00018b7983 */ /* 0x000f220000100800 */
[----:B-1----:R-:W-:-:S03]  /*0ff0*/  @P3 IMAD.WIDE.U32 R6, R0, 0x20, R6 ;  /* 0x0000002000063825 */ /* 0x002fc600078e0006 */
[----:B------:R-:W4:Y:S04]  /*1000*/  LDL R18, [R1+0x4] ;  /* 0x0000040001127983 */ /* 0x000f280000100800 */
        /* <DEDUP_REMOVED lines=14> */
[C---:B------:R-:W-:Y:S01]  /*10f0*/  ISETP.GE.U32.AND P0, PT, R23.reuse, 0x40, PT ;  /* 0x000000401700780c */ /* 0x040fe20003f06070 */
[----:B------:R-:W0:Y:S08]  /*1100*/  @P3 LDC.64 R2, c[0x0][0x440] ;  /* 0x00011000ff023b82 */ /* 0x000e300000000a00 */
[----:B------:R-:W1:Y:S08]  /*1110*/  LDC.64 R10, c[0x0][0x3d8] ;  /* 0x0000f600ff0a7b82 */ /* 0x000e700000000a00 */
[----:B------:R-:W1:Y:S01]  /*1120*/  @P0 LDC.64 R12, c[0x0][0x440] ;  /* 0x00011000ff0c0b82 */ /* 0x000e620000000a00 */
[----:B------:R-:W-:-:S02]  /*1130*/  ISETP.GE.U32.AND P1, PT, R23, 0x60, PT ;  /* 0x000000601700780c */ /* 0x000fc40003f26070 */
[----:B------:R-:W-:Y:S02]  /*1140*/  LOP3.LUT R20, R20, 0xfffffeff, RZ, 0xc0, !PT ;  /* 0xfffffeff14147812 */ /* 0x000fe400078ec0ff */
[----:B------:R-:W-:-:S03]  /*1150*/  ISETP.GE.U32.AND P2, PT, R23, 0x80, PT ;  /* 0x000000801700780c */ /* 0x000fc60003f46070 */
[----:B------:R-:W1:Y:S01]  /*1160*/  LDC.64 R26, c[0x0][0x3d8] ;  /* 0x0000f600ff1a7b82 */ /* 0x000e620000000a00 */
[----:B--2---:R-:W2:Y:S04]  /*1170*/  @P3 LDG.E.128 R36, desc[UR6][R4.64] ;  /* 0x0000000604243981 */ /* 0x004ea8000c1e1d00 */
[----:B---3--:R3:W2:Y:S04]  /*1180*/  @P3 LDG.E.128 R28, desc[UR6][R4.64+0x10] ;  /* 0x00001006041c3981 */ /* 0x0086a8000c1e1d00 */
[----:B----4-:R-:W4:Y:S04]  /*1190*/  @P3 LDG.E.128 R32, desc[UR6][R6.64+0x10] ;  /* 0x0000100606203981 */ /* 0x010f28000c1e1d00 */
[----:B------:R1:W4:Y:S01]  /*11a0*/  @P3 LDG.E.128 R140, desc[UR6][R6.64] ;  /* 0x00000006068c3981 */ /* 0x000322000c1e1d00 */
[----:B0-----:R-:W-:Y:S01]  /*11b0*/  @P3 IMAD.WIDE.U32 R2, R0, 0x20, R2 ;  /* 0x0000002000023825 */ /* 0x001fe200078e0002 */
[----:B------:R-:W-:Y:S01]  /*11c0*/  @P3 LOP3.LUT R20, R20, 0x100, RZ, 0xfc, !PT ;  /* 0x0000010014143812 */ /* 0x000fe200078efcff */
[----:B---3--:R-:W0:Y:S01]  /*11d0*/  LDC.64 R4, c[0x0][0x3d0] ;  /* 0x0000f400ff047b82 */ /* 0x008e220000000a00 */
[----:B------:R-:W-:-:S02]  /*11e0*/  @P3 LOP3.LUT R0, R0, 0x20, RZ, 0xfc, !PT ;  /* 0x0000002000003812 */ /* 0x000fc400078efcff */
[----:B------:R-:W5:Y:S04]  /*11f0*/  @P3 LD.E.128 R52, desc[UR6][R2.64] ;  /* 0x0000000602343980 */ /* 0x000f68000c101d00 */
[----:B------:R3:W5:Y:S01]  /*1200*/  @P3 LD.E.128 R56, desc[UR6][R2.64+0x10] ;  /* 0x0000100602383980 */ /* 0x000762000c101d00 */
[C---:B------:R-:W-:Y:S01]  /*1210*/  @P0 IMAD.WIDE.U32 R8, R0.reuse, 0x20, R8 ;  /* 0x0000002000080825 */ /* 0x040fe200078e0008 */
[----:B-1----:R-:W1:Y:S03]  /*1220*/  LDC.64 R6, c[0x0][0x3d0] ;  /* 0x0000f400ff067b82 */ /* 0x002e660000000a00 */
[----:B------:R-:W-:-:S04]  /*1230*/  @P0 IMAD.WIDE.U32 R10, R0, 0x20, R10 ;  /* 0x00000020000a0825 */ /* 0x000fc800078e000a */
[C---:B------:R-:W-:Y:S01]  /*1240*/  @P0 IMAD.WIDE.U32 R12, R0.reuse, 0x20, R12 ;  /* 0x00000020000c0825 */ /* 0x040fe200078e000c */
[----:B------:R-:W-:Y:S01]  /*1250*/  @P0 IADD3 R0, PT, PT, R0, 0x20, RZ ;  /* 0x0000002000000810 */ /* 0x000fe20007ffe0ff */
[----:B------:R-:W4:Y:S01]  /*1260*/  @P0 LDG.E.128 R136, desc[UR6][R8.64] ;  /* 0x0000000608880981 */ /* 0x000f22000c1e1d00 */
[----:B---3--:R-:W3:Y:S03]  /*1270*/  LDC.64 R2, c[0x0][0x3d8] ;  /* 0x0000f600ff027b82 */ /* 0x008ee60000000a00 */
[----:B------:R-:W-:Y:S01]  /*1280*/  @P1 IMAD.WIDE.U32 R26, R0, 0x20, R26 ;  /* 0x00000020001a1825 */ /* 0x000fe200078e001a */
[----:B------:R0:W5:Y:S04]  /*1290*/  @P0 LD.E.128 R60, desc[UR6][R12.64] ;  /* 0x000000060c3c0980 */ /* 0x000168000c101d00 */
[----:B------:R0:W5:Y:S04]  /*12a0*/  @P1 LDG.E.128 R240, desc[UR6][R26.64] ;  /* 0x000000061af01981 */ /* 0x000168000c1e1d00 */
[----:B------:R0:W5:Y:S04]  /*12b0*/  @P1 LDG.E.128 R236, desc[UR6][R26.64+0x10] ;  /* 0x000010061aec1981 */ /* 0x000168000c1e1d00 */
[----:B------:R0:W5:Y:S04]  /*12c0*/  @P0 LD.E.128 R64, desc[UR6][R12.64+0x10] ;  /* 0x000010060c400980 */ /* 0x000168000c101d00 */
[----:B------:R-:W3:Y:S04]  /*12d0*/  @P0 LDG.E.128 R132, desc[UR6][R8.64+0x10] ;  /* 0x0000100608840981 */ /* 0x000ee8000c1e1d00 */
[----:B------:R-:W3:Y:S04]  /*12e0*/  @P0 LDG.E.128 R44, desc[UR6][R10.64] ;  /* 0x000000060a2c0981 */ /* 0x000ee8000c1e1d00 */
[----:B------:R-:W3:Y:S04]  /*12f0*/  @P0 LDG.E.128 R40, desc[UR6][R10.64+0x10] ;  /* 0x000010060a280981 */ /* 0x000ee8000c1e1d00 */
[----:B--2---:R2:W-:Y:S04]  /*1300*/  @P3 STL.64 [R1+0x80], R36 ;  /* 0x0000802401003387 */ /* 0x0045e80000100a00 */
[----:B------:R-:W-:Y:S01]  /*1310*/  @P3 STL.64 [R1+0x88], R38 ;  /* 0x0000882601003387 */ /* 0x000fe20000100a00 */
[----:B--2---:R-:W-:-:S02]  /*1320*/  MOV R36, R24 ;  /* 0x0000001800247202 */ /* 0x004fc40000000f00 */
[----:B------:R-:W2:Y:S01]  /*1330*/  LDC.64 R24, c[0x0][0x3d0] ;  /* 0x0000f400ff187b82 */ /* 0x000ea20000000a00 */
[----:B------:R0:W-:Y:S04]  /*1340*/  @P3 STL.64 [R1+0x70], R28 ;  /* 0x0000701c01003387 */ /* 0x0001e80000100a00 */
[----:B------:R1:W-:Y:S03]  /*1350*/  @P3 STL.64 [R1+0x78], R30 ;  /* 0x0000781e01003387 */ /* 0x0003e60000100a00 */
[----:B0-----:R-:W0:Y:S01]  /*1360*/  @P1 LDC.64 R28, c[0x0][0x440] ;  /* 0x00011000ff1c1b82 */ /* 0x001e220000000a00 */
[----:B----4-:R4:W-:Y:S04]  /*1370*/  @P3 STL.64 [R1+0x50], R32 ;  /* 0x0000502001003387 */ /* 0x0109e80000100a00 */
[----:B------:R0:W-:Y:S03]  /*1380*/  @P3 STL.64 [R1+0x58], R34 ;  /* 0x0000582201003387 */ /* 0x0001e60000100a00 */
[----:B-1----:R-:W1:Y:S01]  /*1390*/  LDC.64 R30, c[0x0][0x3d8] ;  /* 0x0000f600ff1e7b82 */ /* 0x002e620000000a00 */
[----:B------:R-:W-:-:S02]  /*13a0*/  IMAD.MOV.U32 R37, RZ, RZ, R18 ;  /* 0x000000ffff257224 */ /* 0x000fc400078e0012 */
[----:B------:R-:W-:Y:S02]  /*13b0*/  IMAD.MOV.U32 R38, RZ, RZ, R17 ;  /* 0x000000ffff267224 */ /* 0x000fe400078e0011 */
[----:B------:R-:W-:-:S03]  /*13c0*/  IMAD.MOV.U32 R39, RZ, RZ, R14 ;  /* 0x000000ffff277224 */ /* 0x000fc600078e000e */
[----:B----4-:R-:W4:Y:S01]  /*13d0*/  @P2 LDC.64 R32, c[0x0][0x440] ;  /* 0x00011000ff202b82 */ /* 0x010f220000000a00 */
[----:B------:R0:W-:Y:S04]  /*13e0*/  @P3 STL.64 [R1+0x60], R140 ;  /* 0x0000608c01003387 */ /* 0x0001e80000100a00 */
[----:B------:R0:W-:Y:S01]  /*13f0*/  @P3 STL.64 [R1+0x68], R142 ;  /* 0x0000688e01003387 */ /* 0x0001e20000100a00 */
[----:B------:R-:W-:Y:S01]  /*1400*/  ISETP.GE.U32.AND P3, PT, R23, 0xa0, PT ;  /* 0x000000a01700780c */ /* 0x000fe20003f66070 */
[----:B--2---:R-:W-:-:S05]  /*1410*/  @P1 IMAD.WIDE.U32 R24, R0, 0x20, R24 ;  /* 0x0000002000181825 */ /* 0x004fca00078e0018 */
[----:B------:R-:W2:Y:S01]  /*1420*/  @P1 LDG.E.128 R36, desc[UR6][R24.64] ;  /* 0x0000000618241981 */ /* 0x000ea2000c1e1d00 */
[----:B0-----:R-:W-:-:S03]  /*1430*/  @P1 IMAD.WIDE.U32 R28, R0, 0x20, R28 ;  /* 0x00000020001c1825 */ /* 0x001fc600078e001c */
[----:B------:R0:W5:Y:S03]  /*1440*/  @P1 LDG.E.128 R244, desc[UR6][R24.64+0x10] ;  /* 0x0000100618f41981 */ /* 0x000166000c1e1d00 */
[----:B------:R-:W0:Y:S01]  /*1450*/  @P3 LDC.64 R34, c[0x0][0x440] ;  /* 0x00011000ff223b82 */ /* 0x000e220000000a00 */
[----:B------:R-:W-:Y:S01]  /*1460*/  @P1 VIADD R0, R0, 0x20 ;  /* 0x0000002000001836 */ /* 0x000fe20000000000 */
[----:B------:R0:W5:Y:S03]  /*1470*/  @P1 LD.E.128 R68, desc[UR6][R28.64] ;  /* 0x000000061c441980 */ /* 0x000166000c101d00 */
[C---:B------:R-:W-:Y:S01]  /*1480*/  @P2 IMAD.WIDE.U32 R4, R0.reuse, 0x20, R4 ;  /* 0x0000002000042825 */ /* 0x040fe200078e0004 */
[----:B------:R0:W5:Y:S03]  /*1490*/  @P1 LD.E.128 R72, desc[UR6][R28.64+0x10] ;  /* 0x000010061c481980 */ /* 0x000166000c101d00 */
[C---:B-1----:R-:W-:Y:S01]  /*14a0*/  @P2 IMAD.WIDE.U32 R30, R0.reuse, 0x20, R30 ;  /* 0x00000020001e2825 */ /* 0x042fe200078e001e */
[----:B------:R1:W5:Y:S03]  /*14b0*/  @P2 LDG.E.128 R232, desc[UR6][R4.64] ;  /* 0x0000000604e82981 */ /* 0x000366000c1e1d00 */
[C---:B----4-:R-:W-:Y:S01]  /*14c0*/  @P2 IMAD.WIDE.U32 R32, R0.reuse, 0x20, R32 ;  /* 0x0000002000202825 */ /* 0x050fe200078e0020 */
[----:B------:R1:W5:Y:S03]  /*14d0*/  @P2 LDG.E.128 R228, desc[UR6][R4.64+0x10] ;  /* 0x0000100604e42981 */ /* 0x000366000c1e1d00 */
[----:B------:R-:W-:Y:S01]  /*14e0*/  @P2 VIADD R0, R0, 0x20 ;  /* 0x0000002000002836 */ /* 0x000fe20000000000 */
[----:B------:R1:W5:Y:S03]  /*14f0*/  @P2 LDG.E.128 R224, desc[UR6][R30.64] ;  /* 0x000000061ee02981 */ /* 0x000366000c1e1d00 */
[C---:B------:R-:W-:Y:S01]  /*1500*/  @P3 IMAD.WIDE.U32 R6, R0.reuse, 0x20, R6 ;  /* 0x0000002000063825 */ /* 0x040fe200078e0006 */
[----:B------:R1:W5:Y:S03]  /*1510*/  @P2 LDG.E.128 R220, desc[UR6][R30.64+0x10] ;  /* 0x000010061edc2981 */ /* 0x000366000c1e1d00 */
[C---:B---3--:R-:W-:Y:S01]  /*1520*/  @P3 IMAD.WIDE.U32 R2, R0.reuse, 0x20, R2 ;  /* 0x0000002000023825 */ /* 0x048fe200078e0002 */
[----:B------:R1:W5:Y:S03]  /*1530*/  @P2 LD.E.128 R76, desc[UR6][R32.64] ;  /* 0x00000006204c2980 */ /* 0x000366000c101d00 */
[----:B0-----:R-:W-:Y:S01]  /*1540*/  @P3 IMAD.WIDE.U32 R34, R0, 0x20, R34 ;  /* 0x0000002000223825 */ /* 0x001fe200078e0022 */
[----:B------:R1:W5:Y:S04]  /*1550*/  @P2 LD.E.128 R80, desc[UR6][R32.64+0x10] ;  /* 0x0000100620502980 */ /* 0x000368000c101d00 */
[----:B------:R1:W5:Y:S04]  /*1560*/  @P3 LDG.E.128 R216, desc[UR6][R6.64] ;  /* 0x0000000606d83981 */ /* 0x000368000c1e1d00 */
[----:B------:R1:W5:Y:S04]  /*1570*/  @P3 LDG.E.128 R212, desc[UR6][R6.64+0x10] ;  /* 0x0000100606d43981 */ /* 0x000368000c1e1d00 */
[----:B------:R1:W5:Y:S04]  /*1580*/  @P3 LDG.E.128 R208, desc[UR6][R2.64] ;  /* 0x0000000602d03981 */ /* 0x000368000c1e1d00 */
[----:B------:R1:W5:Y:S04]  /*1590*/  @P3 LDG.E.128 R204, desc[UR6][R2.64+0x10] ;  /* 0x0000100602cc3981 */ /* 0x000368000c1e1d00 */
[----:B------:R1:W5:Y:S04]  /*15a0*/  @P3 LD.E.128 R84, desc[UR6][R34.64] ;  /* 0x0000000622543980 */ /* 0x000368000c101d00 */
[----:B------:R1:W5:Y:S04]  /*15b0*/  @P3 LD.E.128 R88, desc[UR6][R34.64+0x10] ;  /* 0x0000100622583980 */ /* 0x000368000c101d00 */
[----:B------:R1:W-:Y:S04]  /*15c0*/  @P0 STL.64 [R1+0x40], R136 ;  /* 0x0000408801000387 */ /* 0x0003e80000100a00 */
[----:B------:R1:W-:Y:S04]  /*15d0*/  @P0 STL.64 [R1+0x48], R138 ;  /* 0x0000488a01000387 */ /* 0x0003e80000100a00 */
[----:B------:R1:W-:Y:S04]  /*15e0*/  @P0 STL.64 [R1+0x30], R132 ;  /* 0x0000308401000387 */ /* 0x0003e80000100a00 */
[----:B------:R1:W-:Y:S04]  /*15f0*/  @P0 STL.64 [R1+0x38], R134 ;  /* 0x0000388601000387 */ /* 0x0003e80000100a00 */
[----:B------:R1:W-:Y:S04]  /*1600*/  @P0 STL.64 [R1+0x20], R44 ;  /* 0x0000202c01000387 */ /* 0x0003e80000100a00 */
[----:B------:R1:W-:Y:S04]  /*1610*/  @P0 STL.64 [R1+0x28], R46 ;  /* 0x0000282e01000387 */ /* 0x0003e80000100a00 */
[----:B------:R1:W-:Y:S04]  /*1620*/  @P0 STL.64 [R1+0x10], R40 ;  /* 0x0000102801000387 */ /* 0x0003e80000100a00 */
        /* <DEDUP_REMOVED lines=23> */
[----:B--2---:R1:W-:Y:S04]  /*17a0*/  @P1 STL.64 [R1], R36 ;  /* 0x0000002401001387 */ /* 0x0043e80000100a00 */
[----:B------:R1:W-:Y:S01]  /*17b0*/  @P1 STL.64 [R1+0x8], R38 ;  /* 0x0000082601001387 */ /* 0x0003e20000100a00 */
[----:B------:R-:W-:Y:S05]  /*17c0*/  @!P0 BRA `(.L_x_6800) ;  /* 0x0000001800e48947 */ /* 0x000fea0003800000 */
[----:B-1----:R-:W0:Y:S08]  /*17d0*/  LDC.64 R6, c[0x0][0x440] ;  /* 0x00011000ff067b82 */ /* 0x002e300000000a00 */
        /* <DEDUP_REMOVED lines=36> */
.L_x_6798:
        /* <DEDUP_REMOVED lines=12> */
[----:B------:R-:W3:Y:S01]  /*1ae0*/  LDL R139, [R1+0x7c] ;  /* 0x00007c00018b7983 */ /* 0x000ee20000100800 */
[----:B------:R-:W-:Y:S01]  /*1af0*/  ISETP.GE.U32.AND P2, PT, R23, 0x20, PT ;  /* 0x000000201700780c */ /* 0x000fe20003f46070 */
[----:B------:R-:W1:Y:S02]  /*1b00*/  LDC.64 R6, c[0x0][0x3d8] ;  /* 0x0000f600ff067b82 */ /* 0x000e640000000a00 */
[----:B------:R-:W4:Y:S04]  /*1b10*/  LDL R47, [R1+0x64] ;  /* 0x00006400012f7983 */ /* 0x000f280000100800 */
[----:B------:R-:W4:Y:S04]  /*1b20*/  LDL R46, [R1+0x68] ;  /* 0x00006800012e7983 */ /* 0x000f280000100800 */
[----:B------:R-:W4:Y:S04]  /*1b30*/  LDL R45, [R1+0x6c] ;  /* 0x00006c00012d7983 */ /* 0x000f280000100800 */
[----:B------:R-:W4:Y:S01]  /*1b40*/  LDL R44, [R1+0x50] ;  /* 0x00005000012c7983 */ /* 0x000f220000100800 */
[----:B0-----:R-:W-:-:S03]  /*1b50*/  @P2 IMAD.WIDE.U32 R4, R0, 0x20, R4 ;  /* 0x0000002000042825 */ /* 0x001fc600078e0004 */
        /* <DEDUP_REMOVED lines=20> */
[----:B------:R-:W4:Y:S01]  /*1ca0*/  LDL R32, [R1] ;  /* 0x0000000001207983 */ /* 0x000f220000100800 */
[C---:B------:R-:W-:Y:S01]  /*1cb0*/  ISETP.GE.U32.AND P0, PT, R23.reuse, 0x40, PT ;  /* 0x000000401700780c */ /* 0x040fe20003f06070 */
[----:B------:R-:W0:Y:S02]  /*1cc0*/  @P2 LDC.64 R2, c[0x0][0x438] ;  /* 0x00010e00ff022b82 */ /* 0x000e240000000a00 */
[----:B------:R-:W4:Y:S04]  /*1cd0*/  LDL R18, [R1+0x24] ;  /* 0x0000240001127983 */ /* 0x000f280000100800 */
[----:B------:R-:W4:Y:S02]  /*1ce0*/  LDL R17, [R1+0x28] ;  /* 0x0000280001117983 */ /* 0x000f240000100800 */
[----:B------:R-:W0:Y:S02]  /*1cf0*/  @P2 LDC.64 R8, c[0x0][0x440] ;  /* 0x00011000ff082b82 */ /* 0x000e240000000a00 */
[----:B------:R-:W4:Y:S06]  /*1d00*/  LDL R14, [R1+0x2c] ;  /* 0x00002c00010e7983 */ /* 0x000f2c0000100800 */
[----:B------:R-:W0:Y:S08]  /*1d10*/  LDC.64 R10, c[0x0][0x3d0] ;  /* 0x0000f400ff0a7b82 */ /* 0x000e300000000a00 */
[----:B------:R-:W0:Y:S01]  /*1d20*/  @P0 LDC.64 R12, c[0x0][0x438] ;  /* 0x00010e00ff0c0b82 */ /* 0x000e220000000a00 */
[----:B--2---:R-:W2:Y:S04]  /*1d30*/  @P2 LDG.E.128 R140, desc[UR6][R4.64] ;  /* 0x00000006048c2981 */ /* 0x004ea8000c1e1d00 */
[----:B---3--:R3:W2:Y:S01]  /*1d40*/  @P2 LDG.E.128 R136, desc[UR6][R4.64+0x10] ;  /* 0x0000100604882981 */ /* 0x0086a2000c1e1d00 */
[----:B-1----:R-:W-:Y:S01]  /*1d50*/  @P2 IMAD.WIDE.U32 R6, R0, 0x20, R6 ;  /* 0x0000002000062825 */ /* 0x002fe200078e0006 */
[----:B------:R-:W-:-:S03]  /*1d60*/  ISETP.GE.U32.AND P1, PT, R23, 0x60, PT ;  /* 0x000000601700780c */ /* 0x000fc60003f26070 */
[----:B0-----:R-:W-:-:S04]  /*1d70*/  @P2 IMAD.WIDE.U32 R2, R0, 0x20, R2 ;  /* 0x0000002000022825 */ /* 0x001fc800078e0002 */
[C---:B------:R-:W-:Y:S01]  /*1d80*/  @P2 IMAD.WIDE.U32 R8, R0.reuse, 0x20, R8 ;  /* 0x0000002000082825 */ /* 0x040fe200078e0008 */
[----:B------:R-:W-:Y:S01]  /*1d90*/  @P2 LOP3.LUT R0, R0, 0x20, RZ, 0xfc, !PT ;  /* 0x0000002000002812 */ /* 0x000fe200078efcff */
[----:B------:R-:W5:Y:S01]  /*1da0*/  @P2 LD.E.128 R92, desc[UR6][R2.64] ;  /* 0x00000006025c2980 */ /* 0x000f62000c101d00 */
[----:B------:R-:W-:Y:S01]  /*1db0*/  LOP3.LUT R20, R20, 0xfffffeff, RZ, 0xc0, !PT ;  /* 0xfffffeff14147812 */ /* 0x000fe200078ec0ff */
[----:B---3--:R-:W0:Y:S02]  /*1dc0*/  LDC.64 R4, c[0x0][0x3d8] ;  /* 0x0000f600ff047b82 */ /* 0x008e240000000a00 */
[C---:B------:R-:W-:Y:S01]  /*1dd0*/  @P0 IMAD.WIDE.U32 R10, R0.reuse, 0x20, R10 ;  /* 0x00000020000a0825 */ /* 0x040fe200078e000a */
[----:B------:R1:W5:Y:S03]  /*1de0*/  @P2 LD.E.128 R96, desc[UR6][R2.64+0x10] ;  /* 0x0000100602602980 */ /* 0x000366000c101d00 */
[----:B------:R-:W-:-:S04]  /*1df0*/  @P0 IMAD.WIDE.U32 R12, R0, 0x20, R12 ;  /* 0x00000020000c0825 */ /* 0x000fc800078e000c */
[----:B----4-:R-:W-:Y:S02]  /*1e00*/  IMAD.MOV.U32 R133, RZ, RZ, R35 ;  /* 0x000000ffff857224 */ /* 0x010fe400078e0023 */
[----:B------:R-:W-:Y:S02]  /*1e10*/  IMAD.MOV.U32 R134, RZ, RZ, R34 ;  /* 0x000000ffff867224 */ /* 0x000fe400078e0022 */
[----:B------:R-:W-:Y:S01]  /*1e20*/  IMAD.MOV.U32 R135, RZ, RZ, R33 ;  /* 0x000000ffff877224 */ /* 0x000fe200078e0021 */
[----:B--2---:R2:W-:Y:S01]  /*1e30*/  @P2 STL.64 [R1+0x80], R140 ;  /* 0x0000808c01002387 */ /* 0x0045e20000100a00 */
[----:B------:R-:W-:Y:S01]  /*1e40*/  @P2 LOP3.LUT R20, R20, 0x100, RZ, 0xfc, !PT ;  /* 0x0000010014142812 */ /* 0x000fe200078efcff */
[----:B-1----:R-:W1:Y:S02]  /*1e50*/  @P1 LDC.64 R2, c[0x0][0x438] ;  /* 0x00010e00ff021b82 */ /* 0x002e640000000a00 */
[----:B------:R3:W-:Y:S01]  /*1e60*/  @P2 STL.64 [R1+0x88], R142 ;  /* 0x0000888e01002387 */ /* 0x0007e20000100a00 */
[----:B------:R-:W-:-:S03]  /*1e70*/  IMAD.MOV.U32 R35, RZ, RZ, R29 ;  /* 0x000000ffff237224 */ /* 0x000fc600078e001d */
[----:B------:R-:W5:Y:S01]  /*1e80*/  @P2 LD.E.128 R52, desc[UR6][R8.64] ;  /* 0x0000000608342980 */ /* 0x000f62000c101d00 */
[----:B--2---:R-:W-:-:S03]  /*1e90*/  IMAD.MOV.U32 R141, RZ, RZ, R47 ;  /* 0x000000ffff8d7224 */ /* 0x004fc600078e002f */
[----:B------:R-:W5:Y:S01]  /*1ea0*/  @P2 LD.E.128 R56, desc[UR6][R8.64+0x10] ;  /* 0x0000100608382980 */ /* 0x000f62000c101d00 */
[----:B------:R-:W-:Y:S02]  /*1eb0*/  IMAD.MOV.U32 R47, RZ, RZ, R37 ;  /* 0x000000ffff2f7224 */ /* 0x000fe400078e0025 */
[----:B---3--:R-:W-:Y:S01]  /*1ec0*/  IMAD.MOV.U32 R142, RZ, RZ, R46 ;  /* 0x000000ffff8e7224 */ /* 0x008fe200078e002e */
[----:B------:R2:W-:Y:S01]  /*1ed0*/  @P2 STL.64 [R1+0x70], R136 ;  /* 0x0000708801002387 */ /* 0x0005e20000100a00 */
[----:B------:R-:W-:Y:S01]  /*1ee0*/  IMAD.MOV.U32 R143, RZ, RZ, R45 ;  /* 0x000000ffff8f7224 */ /* 0x000fe200078e002d */
[----:B------:R-:W-:Y:S01]  /*1ef0*/  MOV R37, R27 ;  /* 0x0000001b00257202 */ /* 0x000fe20000000f00 */
[----:B------:R-:W-:Y:S01]  /*1f00*/  IMAD.MOV.U32 R45, RZ, RZ, R39 ;  /* 0x000000ffff2d7224 */ /* 0x000fe200078e0027 */
[----:B------:R-:W-:Y:S01]  /*1f10*/  ISETP.GE.U32.AND P3, PT, R23, 0xa0, PT ;  /* 0x000000a01700780c */ /* 0x000fe20003f66070 */
[----:B------:R-:W-:Y:S01]  /*1f20*/  IMAD.MOV.U32 R46, RZ, RZ, R38 ;  /* 0x000000ffff2e7224 */ /* 0x000fe200078e0026 */
[----:B------:R-:W5:Y:S01]  /*1f30*/  @P0 LD.E.128 R100, desc[UR6][R12.64] ;  /* 0x000000060c640980 */ /* 0x000f62000c101d00 */
[----:B------:R-:W-:-:S02]  /*1f40*/  IMAD.MOV.U32 R38, RZ, RZ, R26 ;  /* 0x000000ffff267224 */ /* 0x000fc400078e001a */
[----:B------:R-:W-:Y:S01]  /*1f50*/  IMAD.MOV.U32 R39, RZ, RZ, R25 ;  /* 0x000000ffff277224 */ /* 0x000fe200078e0019 */
[----:B------:R-:W3:Y:S01]  /*1f60*/  @P0 LDC.64 R26, c[0x0][0x440] ;  /* 0x00011000ff1a0b82 */ /* 0x000ee20000000a00 */
[----:B------:R-:W5:Y:S01]  /*1f70*/  @P0 LD.E.128 R104, desc[UR6][R12.64+0x10] ;  /* 0x000010060c680980 */ /* 0x000f62000c101d00 */
[----:B--2---:R-:W-:Y:S02]  /*1f80*/  MOV R136, R44 ;  /* 0x0000002c00887202 */ /* 0x004fe40000000f00 */
[----:B------:R-:W-:Y:S01]  /*1f90*/  MOV R44, R40 ;  /* 0x00000028002c7202 */ /* 0x000fe20000000f00 */
[----:B------:R-:W-:Y:S01]  /*1fa0*/  IMAD.MOV.U32 R40, RZ, RZ, R24 ;  /* 0x000000ffff287224 */ /* 0x000fe200078e0018 */
[----:B------:R-:W-:Y:S02]  /*1fb0*/  MOV R140, R132 ;  /* 0x00000084008c7202 */ /* 0x000fe40000000f00 */
[----:B------:R-:W2:Y:S01]  /*1fc0*/  LDC.64 R24, c[0x0][0x3d8] ;  /* 0x0000f600ff187b82 */ /* 0x000ea20000000a00 */
[----:B------:R-:W-:Y:S01]  /*1fd0*/  MOV R132, R36 ;  /* 0x0000002400847202 */ /* 0x000fe20000000f00 */
[----:B------:R-:W-:Y:S01]  /*1fe0*/  IMAD.MOV.U32 R36, RZ, RZ, R28 ;  /* 0x000000ffff247224 */ /* 0x000fe200078e001c */
[----:B------:R4:W-:Y:S01]  /*1ff0*/  @P2 STL.64 [R1+0x78], R138 ;  /* 0x0000788a01002387 */ /* 0x0009e20000100a00 */
[----:B------:R-:W-:-:S03]  /*2000*/  IMAD.MOV.U32 R137, RZ, RZ, R43 ;  /* 0x000000ffff897224 */ /* 0x000fc600078e002b */
[----:B------:R-:W3:Y:S01]  /*2010*/  @P2 LDG.E.128 R140, desc[UR6][R6.64] ;  /* 0x00000006068c2981 */ /* 0x000ee2000c1e1d00 */
[----:B------:R-:W0:Y:S01]  /*2020*/  LDC.64 R28, c[0x0][0x3d0] ;  /* 0x0000f400ff1c7b82 */ /* 0x000e220000000a00 */
[----:B------:R-:W-:Y:S01]  /*2030*/  MOV R33, R31 ;  /* 0x0000001f00217202 */ /* 0x000fe20000000f00 */
[----:B------:R-:W-:Y:S01]  /*2040*/  IMAD.MOV.U32 R34, RZ, RZ, R30 ;  /* 0x000000ffff227224 */ /* 0x000fe200078e001e */
[----:B------:R-:W3:Y:S01]  /*2050*/  @P0 LDG.E.128 R132, desc[UR6][R10.64] ;  /* 0x000000060a840981 */ /* 0x000ee2000c1e1d00 */
[----:B----4-:R-:W-:-:S04]  /*2060*/  IMAD.MOV.U32 R138, RZ, RZ, R42 ;  /* 0x000000ffff8a7224 */ /* 0x010fc800078e002a */
[----:B------:R-:W4:Y:S01]  /*2070*/  @P1 LDC.64 R30, c[0x0][0x440] ;  /* 0x00011000ff1e1b82 */ /* 0x000f220000000a00 */
[----:B------:R-:W-:Y:S01]  /*2080*/  IMAD.MOV.U32 R139, RZ, RZ, R41 ;  /* 0x000000ffff8b7224 */ /* 0x000fe200078e0029 */
[----:B------:R1:W4:Y:S05]  /*2090*/  @P0 LDG.E.128 R44, desc[UR6][R10.64+0x10] ;  /* 0x000010060a2c0981 */ /* 0x00032a000c1e1d00 */
[----:B------:R0:W4:Y:S01]  /*20a0*/  @P2 LDG.E.128 R136, desc[UR6][R6.64+0x10] ;  /* 0x0000100606882981 */ /* 0x000122000c1e1d00 */
[----:B--2---:R-:W-:-:S04]  /*20b0*/  @P0 IMAD.WIDE.U32 R24, R0, 0x20, R24 ;  /* 0x0000002000180825 */ /* 0x004fc800078e0018 */
[C---:B---3--:R-:W-:Y:S01]  /*20c0*/  @P0 IMAD.WIDE.U32 R26, R0.reuse, 0x20, R26 ;  /* 0x00000020001a0825 */ /* 0x048fe200078e001a */
[----:B------:R-:W2:Y:S01]  /*20d0*/  @P0 LDG.E.128 R36, desc[UR6][R24.64+0x10] ;  /* 0x0000100618240981 */ /* 0x000ea2000c1e1d00 */
[----:B------:R-:W-:Y:S01]  /*20e0*/  MOV R41, R18 ;  /* 0x0000001200297202 */ /* 0x000fe20000000f00 */
[----:B-1----:R-:W1:Y:S01]  /*20f0*/  LDC.64 R10, c[0x0][0x3d8] ;  /* 0x0000f600ff0a7b82 */ /* 0x002e620000000a00 */
[----:B------:R-:W-:Y:S01]  /*2100*/  @P0 VIADD R0, R0, 0x20 ;  /* 0x0000002000000836 */ /* 0x000fe20000000000 */
[----:B------:R-:W5:Y:S03]  /*2110*/  @P0 LD.E.128 R60, desc[UR6][R26.64] ;  /* 0x000000061a3c0980 */ /* 0x000f66000c101d00 */
[----:B0-----:R-:W-:Y:S01]  /*2120*/  @P1 IMAD.WIDE.U32 R28, R0, 0x20, R28 ;  /* 0x00000020001c1825 */ /* 0x001fe200078e001c */
[----:B------:R-:W5:Y:S02]  /*2130*/  @P0 LD.E.128 R64, desc[UR6][R26.64+0x10] ;  /* 0x000010061a400980 */ /* 0x000f64000c101d00 */
[----:B------:R-:W0:Y:S02]  /*2140*/  LDC.64 R6, c[0x0][0x3d0] ;  /* 0x0000f400ff067b82 */ /* 0x000e240000000a00 */
[----:B------:R-:W3:Y:S01]  /*2150*/  @P1 LDG.E.128 R32, desc[UR6][R28.64] ;  /* 0x000000061c201981 */ /* 0x000ee2000c1e1d00 */
[----:B------:R-:W-:-:S02]  /*2160*/  IMAD.MOV.U32 R42, RZ, RZ, R17 ;  /* 0x000000ffff2a7224 */ /* 0x000fc400078e0011 */
[----:B------:R-:W-:Y:S01]  /*2170*/  IMAD.MOV.U32 R43, RZ, RZ, R14 ;  /* 0x000000ffff2b7224 */ /* 0x000fe200078e000e */
[----:B------:R-:W5:Y:S05]  /*2180*/  @P1 LDG.E.128 R244, desc[UR6][R28.64+0x10] ;  /* 0x000010061cf41981 */ /* 0x000f6a000c1e1d00 */
[----:B------:R4:W2:Y:S02]  /*2190*/  @P0 LDG.E.128 R40, desc[UR6][R24.64] ;  /* 0x0000000618280981 */ /* 0x0008a4000c1e1d00 */
[----:B----4-:R-:W4:Y:S01]  /*21a0*/  @P3 LDC.64 R24, c[0x0][0x440] ;  /* 0x00011000ff183b82 */ /* 0x010f220000000a00 */
[----:B------:R-:W-:-:S04]  /*21b0*/  @P1 IMAD.WIDE.U32 R2, R0, 0x20, R2 ;  /* 0x0000002000021825 */ /* 0x000fc800078e0002 */
[C---:B------:R-:W-:Y:S01]  /*21c0*/  @P1 IMAD.WIDE.U32 R4, R0.reuse, 0x20, R4 ;  /* 0x0000002000041825 */ /* 0x040fe200078e0004 */
[----:B------:R0:W5:Y:S03]  /*21d0*/  @P1 LD.E.128 R108, desc[UR6][R2.64] ;  /* 0x00000006026c1980 */ /* 0x000166000c101d00 */
[C---:B------:R-:W-:Y:S01]  /*21e0*/  @P1 IMAD.WIDE.U32 R30, R0.reuse, 0x20, R30 ;  /* 0x00000020001e1825 */ /* 0x040fe200078e001e */
[----:B------:R-:W-:Y:S01]  /*21f0*/  @P1 IADD3 R0, PT, PT, R0, 0x20, RZ ;  /* 0x0000002000001810 */ /* 0x000fe20007ffe0ff */
[----:B------:R0:W5:Y:S04]  /*2200*/  @P1 LD.E.128 R112, desc[UR6][R2.64+0x10] ;  /* 0x0000100602701980 */ /* 0x000168000c101d00 */
[----:B------:R0:W5:Y:S04]  /*2210*/  @P1 LDG.E.128 R240, desc[UR6][R4.64] ;  /* 0x0000000604f01981 */ /* 0x000168000c1e1d00 */
[----:B------:R0:W5:Y:S04]  /*2220*/  @P1 LDG.E.128 R236, desc[UR6][R4.64+0x10] ;  /* 0x0000100604ec1981 */ /* 0x000168000c1e1d00 */
[----:B------:R0:W5:Y:S04]  /*2230*/  @P1 LD.E.128 R68, desc[UR6][R30.64] ;  /* 0x000000061e441980 */ /* 0x000168000c101d00 */
[----:B------:R0:W5:Y:S04]  /*2240*/  @P1 LD.E.128 R72, desc[UR6][R30.64+0x10] ;  /* 0x000010061e481980 */ /* 0x000168000c101d00 */
[----:B------:R-:W-:Y:S04]  /*2250*/  @P2 STL.64 [R1+0x50], R136 ;  /* 0x0000508801002387 */ /* 0x000fe80000100a00 */
[----:B------:R-:W-:Y:S04]  /*2260*/  @P2 STL.64 [R1+0x58], R138 ;  /* 0x0000588a01002387 */ /* 0x000fe80000100a00 */
[----:B------:R-:W-:Y:S04]  /*2270*/  @P2 STL.64 [R1+0x60], R140 ;  /* 0x0000608c01002387 */ /* 0x000fe80000100a00 */
[----:B------:R-:W-:Y:S01]  /*2280*/  @P2 STL.64 [R1+0x68], R142 ;  /* 0x0000688e01002387 */ /* 0x000fe20000100a00 */
[----:B------:R-:W-:-:S03]  /*2290*/  ISETP.GE.U32.AND P2, PT, R23, 0x80, PT ;  /* 0x000000801700780c */ /* 0x000fc60003f46070 */
[----:B---3--:R3:W-:Y:S04]  /*22a0*/  @P1 STL.64 [R1], R32 ;  /* 0x0000002001001387 */ /* 0x0087e80000100a00 */
[----:B------:R-:W-:Y:S06]  /*22b0*/  @P1 STL.64 [R1+0x8], R34 ;  /* 0x0000082201001387 */ /* 0x000fec0000100a00 */
[----:B------:R-:W1:Y:S01]  /*22c0*/  @P2 LDC.64 R8, c[0x0][0x438] ;  /* 0x00010e00ff082b82 */ /* 0x000e620000000a00 */
[----:B--2---:R2:W-:Y:S07]  /*22d0*/  @P0 STL.64 [R1+0x10], R36 ;  /* 0x0000102401000387 */ /* 0x0045ee0000100a00 */
[----:B------:R-:W4:Y:S08]  /*22e0*/  @P2 LDC.64 R12, c[0x0][0x440] ;  /* 0x00011000ff0c2b82 */ /* 0x000f300000000a00 */
[----:B---3--:R-:W3:Y:S08]  /*22f0*/  LDC.64 R32, c[0x0][0x3d0] ;  /* 0x0000f400ff207b82 */ /* 0x008ef00000000a00 */
[----:B--2---:R-:W2:Y:S08]  /*2300*/  LDC.64 R36, c[0x0][0x3d8] ;  /* 0x0000f600ff247b82 */ /* 0x004eb00000000a00 */
[----:B------:R-:W2:Y:S01]  /*2310*/  @P3 LDC.64 R34, c[0x0][0x438] ;  /* 0x00010e00ff223b82 */ /* 0x000ea20000000a00 */
[----:B0-----:R-:W-:-:S04]  /*2320*/  @P2 IMAD.WIDE.U32 R6, R0, 0x20, R6 ;  /* 0x0000002000062825 */ /* 0x001fc800078e0006 */
[C---:B-1----:R-:W-:Y:S01]  /*2330*/  @P2 IMAD.WIDE.U32 R8, R0.reuse, 0x20, R8 ;  /* 0x0000002000082825 */ /* 0x042fe200078e0008 */
[----:B------:R0:W5:Y:S03]  /*2340*/  @P2 LDG.E.128 R232, desc[UR6][R6.64] ;  /* 0x0000000606e82981 */ /* 0x000166000c1e1d00 */
[C---:B------:R-:W-:Y:S01]  /*2350*/  @P2 IMAD.WIDE.U32 R10, R0.reuse, 0x20, R10 ;  /* 0x00000020000a2825 */ /* 0x040fe200078e000a */
[----:B------:R0:W5:Y:S03]  /*2360*/  @P2 LDG.E.128 R228, desc[UR6][R6.64+0x10] ;  /* 0x0000100606e42981 */ /* 0x000166000c1e1d00 */
[C---:B----4-:R-:W-:Y:S01]  /*2370*/  @P2 IMAD.WIDE.U32 R12, R0.reuse, 0x20, R12 ;  /* 0x00000020000c2825 */ /* 0x050fe200078e000c */
[----:B------:R0:W5:Y:S03]  /*2380*/  @P2 LD.E.128 R116, desc[UR6][R8.64] ;  /* 0x0000000608742980 */ /* 0x000166000c101d00 */
[----:B------:R-:W-:Y:S01]  /*2390*/  @P2 VIADD R0, R0, 0x20 ;  /* 0x0000002000002836 */ /* 0x000fe20000000000 */
[----:B------:R0:W5:Y:S03]  /*23a0*/  @P2 LD.E.128 R120, desc[UR6][R8.64+0x10] ;  /* 0x0000100608782980 */ /* 0x000166000c101d00 */
[C---:B---3--:R-:W-:Y:S01]  /*23b0*/  @P3 IMAD.WIDE.U32 R32, R0.reuse, 0x20, R32 ;  /* 0x0000002000203825 */ /* 0x048fe200078e0020 */
[----:B------:R0:W5:Y:S03]  /*23c0*/  @P2 LDG.E.128 R224, desc[UR6][R10.64] ;  /* 0x000000060ae02981 */ /* 0x000166000c1e1d00 */
[C---:B--2---:R-:W-:Y:S01]  /*23d0*/  @P3 IMAD.WIDE.U32 R34, R0.reuse, 0x20, R34 ;  /* 0x0000002000223825 */ /* 0x044fe200078e0022 */
[----:B------:R0:W5:Y:S03]  /*23e0*/  @P2 LDG.E.128 R220, desc[UR6][R10.64+0x10] ;  /* 0x000010060adc2981 */ /* 0x000166000c1e1d00 */
[C---:B------:R-:W-:Y:S01]  /*23f0*/  @P3 IMAD.WIDE.U32 R36, R0.reuse, 0x20, R36 ;  /* 0x0000002000243825 */ /* 0x040fe200078e0024 */
[----:B------:R0:W5:Y:S03]  /*2400*/  @P2 LD.E.128 R76, desc[UR6][R12.64] ;  /* 0x000000060c4c2980 */ /* 0x000166000c101d00 */
[C---:B------:R-:W-:Y:S01]  /*2410*/  @P3 IMAD.WIDE.U32 R24, R0.reuse, 0x20, R24 ;  /* 0x0000002000183825 */ /* 0x040fe200078e0018 */
        /* <DEDUP_REMOVED lines=15> */
[----:B------:R0:W-:Y:S01]  /*2510*/  @P0 STL.64 [R1+0x28], R42 ;  /* 0x0000282a01000387 */ /* 0x0001e20000100a00 */
[----:B------:R-:W-:Y:S01]  /*2520*/  ISETP.GE.U32.AND P0, PT, R23, 0xc0, PT ;  /* 0x000000c01700780c */ /* 0x000fe20003f06070 */
[----:B------:R-:W-:-:S12]  /*2530*/  @P3 VIADD R0, R0, 0x20 ;  /* 0x0000002000003836 */ /* 0x000fd80000000000 */
[----:B0-----:R-:W-:Y:S05]  /*2540*/  @!P0 BRA `(.L_x_6800) ;  /* 0x0000000c00848947 */ /* 0x001fea0003800000 */
        /* <DEDUP_REMOVED lines=17> */
.L_x_6801:
[----:B------:R-:W2:Y:S01]  /*2660*/  LDL R140, [R1+0x80] ;  /* 0x00008000018c7983 */ /* 0x000ea20000100800 */
[----:B------:R-:W0:Y:S03]  /*2670*/  LDC.64 R2, c[0x0][0x3d0] ;  /* 0x0000f400ff027b82 */ /* 0x000e260000000a00 */
[----:B------:R-:W2:Y:S04]  /*2680*/  LDL R141, [R1+0x84] ;  /* 0x00008400018d7983 */ /* 0x000ea80000100800 */
[----:B------:R-:W2:Y:S04]  /*2690*/  LDL R142, [R1+0x88] ;  /* 0x00008800018e7983 */ /* 0x000ea80000100800 */
[----:B------:R-:W2:Y:S01]  /*26a0*/  LDL R143, [R1+0x8c] ;  /* 0x00008c00018f7983 */ /* 0x000ea20000100800 */
[C---:B------:R-:W-:Y:S01]  /*26b0*/  ISETP.GE.U32.AND P3, PT, R23.reuse, 0x20, PT ;  /* 0x000000201700780c */ /* 0x040fe20003f66070 */
[----:B------:R-:W1:Y:S02]  /*26c0*/  LDC.64 R6, c[0x0][0x3d8] ;  /* 0x0000f600ff067b82 */ /* 0x000e640000000a00 */
[----:B------:R-:W3:Y:S04]  /*26d0*/  LDL R47, [R1+0x64] ;  /* 0x00006400012f7983 */ /* 0x000ee80000100800 */
[----:B------:R-:W4:Y:S04]  /*26e0*/  LDL R46, [R1+0x68] ;  /* 0x00006800012e7983 */ /* 0x000f280000100800 */
[----:B------:R-:W4:Y:S04]  /*26f0*/  LDL R45, [R1+0x6c] ;  /* 0x00006c00012d7983 */ /* 0x000f280000100800 */
[----:B------:R-:W3:Y:S01]  /*2700*/  LDL R132, [R1+0x60] ;  /* 0x0000600001847983 */ /* 0x000ee20000100800 */
[C---:B0-----:R-:W-:Y:S01]  /*2710*/  @P3 IMAD.WIDE.U32 R2, R0.reuse, 0x20, R2 ;  /* 0x0000002000023825 */ /* 0x041fe200078e0002 */
[----:B------:R-:W0:Y:S02]  /*2720*/  @P3 LDC.64 R4, c[0x0][0x438] ;  /* 0x00010e00ff043b82 */ /* 0x000e240000000a00 */
[----:B------:R-:W4:Y:S04]  /*2730*/  LDL R136, [R1+0x70] ;  /* 0x0000700001887983 */ /* 0x000f280000100800 */
[----:B------:R-:W4:Y:S04]  /*2740*/  LDL R137, [R1+0x74] ;  /* 0x0000740001897983 */ /* 0x000f280000100800 */
[----:B------:R-:W4:Y:S04]  /*2750*/  LDL R138, [R1+0x78] ;  /* 0x00007800018a7983 */ /* 0x000f280000100800 */
[----:B------:R-:W4:Y:S04]  /*2760*/  LDL R139, [R1+0x7c] ;  /* 0x00007c00018b7983 */ /* 0x000f280000100800 */
[----:B------:R-:W3:Y:S04]  /*2770*/  LDL R33, [R1+0x54] ;  /* 0x0000540001217983 */ /* 0x000ee80000100800 */
[----:B------:R-:W3:Y:S04]  /*2780*/  LDL R34, [R1+0x58] ;  /* 0x0000580001227983 */ /* 0x000ee80000100800 */
[----:B------:R-:W3:Y:S04]  /*2790*/  LDL R35, [R1+0x5c] ;  /* 0x00005c0001237983 */ /* 0x000ee80000100800 */
[----:B------:R-:W3:Y:S04]  /*27a0*/  LDL R32, [R1+0x50] ;  /* 0x0000500001207983 */ /* 0x000ee80000100800 */
[----:B------:R-:W3:Y:S04]  /*27b0*/  LDL R40, [R1+0x30] ;  /* 0x0000300001287983 */ /* 0x000ee80000100800 */
[----:B------:R-:W3:Y:S04]  /*27c0*/  LDL R36, [R1+0x10] ;  /* 0x0000100001247983 */ /* 0x000ee80000100800 */
[----:B------:R-:W3:Y:S04]  /*27d0*/  LDL R24, [R1] ;  /* 0x0000000001187983 */ /* 0x000ee80000100800 */
[----:B------:R-:W3:Y:S04]  /*27e0*/  LDL R25, [R1+0x2c] ;  /* 0x00002c0001197983 */ /* 0x000ee80000100800 */
        /* <DEDUP_REMOVED lines=15> */
[----:B------:R-:W3:Y:S01]  /*28e0*/  LDL R29, [R1+0x1c] ;  /* 0x00001c00011d7983 */ /* 0x000ee20000100800 */
[C---:B------:R-:W-:Y:S01]  /*28f0*/  ISETP.GE.U32.AND P0, PT, R23.reuse, 0x40, PT ;  /* 0x000000401700780c */ /* 0x040fe20003f06070 */
[----:B------:R-:W3:Y:S01]  /*2900*/  LDC.64 R8, c[0x0][0x3d0] ;  /* 0x0000f400ff087b82 */ /* 0x000ee20000000a00 */
[----:B------:R-:W-:Y:S01]  /*2910*/  ISETP.GE.U32.AND P1, PT, R23, 0x60, PT ;  /* 0x000000601700780c */ /* 0x000fe20003f26070 */
[----:B-1----:R-:W-:-:S06]  /*2920*/  @P3 IMAD.WIDE.U32 R6, R0, 0x20, R6 ;  /* 0x0000002000063825 */ /* 0x002fcc00078e0006 */
[----:B------:R-:W1:Y:S08]  /*2930*/  LDC.64 R12, c[0x0][0x3d8] ;  /* 0x0000f600ff0c7b82 */ /* 0x000e700000000a00 */
[----:B------:R-:W1:Y:S01]  /*2940*/  @P0 LDC.64 R10, c[0x0][0x438] ;  /* 0x00010e00ff0a0b82 */ /* 0x000e620000000a00 */
[----:B--2---:R-:W2:Y:S04]  /*2950*/  @P3 LDG.E.128 R140, desc[UR6][R2.64] ;  /* 0x00000006028c3981 */ /* 0x004ea8000c1e1d00 */
[----:B----4-:R4:W4:Y:S01]  /*2960*/  @P3 LDG.E.128 R136, desc[UR6][R2.64+0x10] ;  /* 0x0000100602883981 */ /* 0x010922000c1e1d00 */
[----:B0-----:R-:W-:-:S03]  /*2970*/  @P3 IMAD.WIDE.U32 R4, R0, 0x20, R4 ;  /* 0x0000002000043825 */ /* 0x001fc600078e0004 */
[----:B---3--:R-:W3:Y:S04]  /*2980*/  @P3 LDG.E.128 R32, desc[UR6][R6.64+0x10] ;  /* 0x0000100606203981 */ /* 0x008ee8000c1e1d00 */
[----:B--2---:R0:W-:Y:S01]  /*2990*/  @P3 STL.64 [R1+0x80], R140 ;  /* 0x0000808c01003387 */ /* 0x0041e20000100a00 */
[----:B------:R-:W-:Y:S02]  /*29a0*/  LOP3.LUT R20, R20, 0xfffffeff, RZ, 0xc0, !PT ;  /* 0xfffffeff14147812 */ /* 0x000fe400078ec0ff */
[----:B------:R-:W-:Y:S01]  /*29b0*/  ISETP.GE.U32.AND P2, PT, R23, 0x80, PT ;  /* 0x000000801700780c */ /* 0x000fe20003f46070 */
[----:B------:R2:W-:Y:S01]  /*29c0*/  @P3 STL.64 [R1+0x88], R142 ;  /* 0x0000888e01003387 */ /* 0x0005e20000100a00 */
[----:B------:R-:W-:Y:S01]  /*29d0*/  @P3 LOP3.LUT R0, R0, 0x20, RZ, 0xfc, !PT ;  /* 0x0000002000003812 */ /* 0x000fe200078efcff */
[----:B------:R-:W-:Y:S01]  /*29e0*/  IMAD.MOV.U32 R134, RZ, RZ, R38 ;  /* 0x000000ffff867224 */ /* 0x000fe200078e0026 */
[----:B------:R-:W-:Y:S01]  /*29f0*/  MOV R133, R39 ;  /* 0x0000002700857202 */ /* 0x000fe20000000f00 */
[----:B------:R-:W5:Y:S01]  /*2a00*/  @P3 LD.E.128 R92, desc[UR6][R4.64] ;  /* 0x00000006045c3980 */ /* 0x000f62000c101d00 */
[----:B------:R-:W-:Y:S01]  /*2a10*/  IMAD.MOV.U32 R135, RZ, RZ, R37 ;  /* 0x000000ffff877224 */ /* 0x000fe200078e0025 */
[----:B----4-:R-:W4:Y:S01]  /*2a20*/  LDC.64 R2, c[0x0][0x3d0] ;  /* 0x0000f400ff027b82 */ /* 0x010f220000000a00 */
[----:B0-----:R-:W-:Y:S01]  /*2a30*/  IMAD.MOV.U32 R140, RZ, RZ, R132 ;  /* 0x000000ffff8c7224 */ /* 0x001fe200078e0084 */
[----:B------:R-:W-:Y:S01]  /*2a40*/  MOV R141, R47 ;  /* 0x0000002f008d7202 */ /* 0x000fe20000000f00 */
[----:B------:R0:W5:Y:S01]  /*2a50*/  @P3 LD.E.128 R96, desc[UR6][R4.64+0x10] ;  /* 0x0000100604603980 */ /* 0x000162000c101d00 */
[----:B--2---:R-:W-:-:S02]  /*2a60*/  IMAD.MOV.U32 R142, RZ, RZ, R46 ;  /* 0x000000ffff8e7224 */ /* 0x004fc400078e002e */
[----:B------:R-:W-:-:S06]  /*2a70*/  IMAD.MOV.U32 R143, RZ, RZ, R45 ;  /* 0x000000ffff8f7224 */ /* 0x000fcc00078e002d */
[----:B------:R-:W2:Y:S01]  /*2a80*/  @P3 LDG.E.128 R140, desc[UR6][R6.64] ;  /* 0x00000006068c3981 */ /* 0x000ea2000c1e1d00 */
[----:B------:R-:W-:Y:S01]  /*2a90*/  IMAD.MOV.U32 R132, RZ, RZ, R40 ;  /* 0x000000ffff847224 */ /* 0x000fe200078e0028 */
[----:B------:R-:W-:Y:S01]  /*2aa0*/  @P3 LOP3.LUT R20, R20, 0x100, RZ, 0xfc, !PT ;  /* 0x0000010014143812 */ /* 0x000fe200078efcff */
[----:B------:R-:W-:Y:S01]  /*2ab0*/  IMAD.MOV.U32 R40, RZ, RZ, R36 ;  /* 0x000000ffff287224 */ /* 0x000fe200078e0024 */
[----:B------:R4:W-:Y:S01]  /*2ac0*/  @P3 STL.64 [R1+0x70], R136 ;  /* 0x0000708801003387 */ /* 0x0009e20000100a00 */
[----:B------:R-:W-:Y:S02]  /*2ad0*/  IMAD.MOV.U32 R47, RZ, RZ, R25 ;  /* 0x000000ffff2f7224 */ /* 0x000fe400078e0019 */
[----:B------:R-:W-:-:S04]  /*2ae0*/  @P0 IMAD.WIDE.U32 R8, R0, 0x20, R8 ;  /* 0x0000002000080825 */ /* 0x000fc800078e0008 */
[----:B-1----:R-:W-:-:S04]  /*2af0*/  @P0 IMAD.WIDE.U32 R10, R0, 0x20, R10 ;  /* 0x00000020000a0825 */ /* 0x002fc800078e000a */
[----:B------:R-:W-:Y:S01]  /*2b00*/  @P0 IMAD.WIDE.U32 R12, R0, 0x20, R12 ;  /* 0x00000020000c0825 */ /* 0x000fe200078e000c */
[----:B------:R-:W-:Y:S01]  /*2b10*/  MOV R37, R18 ;  /* 0x0000001200257202 */ /* 0x000fe20000000f00 */
[----:B0-----:R-:W0:Y:S02]  /*2b20*/  LDC.64 R4, c[0x0][0x3d0] ;  /* 0x0000f400ff047b82 */ /* 0x001e240000000a00 */
[----:B------:R-:W-:Y:S01]  /*2b30*/  IMAD.MOV.U32 R36, RZ, RZ, R24 ;  /* 0x000000ffff247224 */ /* 0x000fe200078e0018 */
[----:B------:R1:W-:Y:S01]  /*2b40*/  @P3 STL.64 [R1+0x78], R138 ;  /* 0x0000788a01003387 */ /* 0x0003e20000100a00 */
[----:B----4-:R-:W-:Y:S01]  /*2b50*/  IMAD.MOV.U32 R136, RZ, RZ, R44 ;  /* 0x000000ffff887224 */ /* 0x010fe200078e002c */
[----:B------:R-:W-:Y:S01]  /*2b60*/  MOV R137, R43 ;  /* 0x0000002b00897202 */ /* 0x000fe20000000f00 */
[----:B------:R-:W-:Y:S01]  /*2b70*/  IMAD.MOV.U32 R46, RZ, RZ, R26 ;  /* 0x000000ffff2e7224 */ /* 0x000fe200078e001a */
[----:B------:R-:W-:Y:S01]  /*2b80*/  MOV R45, R27 ;  /* 0x0000001b002d7202 */ /* 0x000fe20000000f00 */
[----:B------:R-:W4:Y:S01]  /*2b90*/  LDC.64 R24, c[0x0][0x3d0] ;  /* 0x0000f400ff187b82 */ /* 0x000f220000000a00 */
[----:B---3--:R3:W-:Y:S04]  /*2ba0*/  @P3 STL.64 [R1+0x50], R32 ;  /* 0x0000502001003387 */ /* 0x0087e80000100a00 */
[----:B------:R4:W-:Y:S01]  /*2bb0*/  @P3 STL.64 [R1+0x58], R34 ;  /* 0x0000582201003387 */ /* 0x0009e20000100a00 */
[----:B------:R-:W-:-:S02]  /*2bc0*/  IMAD.MOV.U32 R43, RZ, RZ, R29 ;  /* 0x000000ffff2b7224 */ /* 0x000fc400078e001d */
[----:B------:R-:W-:Y:S01]  /*2bd0*/  IMAD.MOV.U32 R44, RZ, RZ, R28 ;  /* 0x000000ffff2c7224 */ /* 0x000fe200078e001c */
[----:B------:R-:W0:Y:S01]  /*2be0*/  @P1 LDC.64 R26, c[0x0][0x438] ;  /* 0x00010e00ff1a1b82 */ /* 0x000e220000000a00 */
[----:B-1----:R-:W-:Y:S01]  /*2bf0*/  IMAD.MOV.U32 R138, RZ, RZ, R42 ;  /* 0x000000ffff8a7224 */ /* 0x002fe200078e002a */
[----:B------:R-:W2:Y:S01]  /*2c00*/  @P0 LDG.E.128 R132, desc[UR6][R8.64+0x10] ;  /* 0x0000100608840981 */ /* 0x000ea2000c1e1d00 */
[----:B------:R-:W-:Y:S02]  /*2c10*/  IMAD.MOV.U32 R139, RZ, RZ, R41 ;  /* 0x000000ffff8b7224 */ /* 0x000fe400078e0029 */
[----:B------:R-:W-:Y:S01]  /*2c20*/  IMAD.MOV.U32 R38, RZ, RZ, R17 ;  /* 0x000000ffff267224 */ /* 0x000fe200078e0011 */
[----:B------:R1:W5:Y:S02]  /*2c30*/  @P0 LD.E.128 R100, desc[UR6][R10.64] ;  /* 0x000000060a640980 */ /* 0x000364000c101d00 */
[----:B------:R-:W1:Y:S01]  /*2c40*/  LDC.64 R28, c[0x0][0x3d8] ;  /* 0x0000f600ff1c7b82 */ /* 0x000e620000000a00 */
[----:B------:R-:W-:Y:S01]  /*2c50*/  MOV R41, R31 ;  /* 0x0000001f00297202 */ /* 0x000fe20000000f00 */
[----:B------:R-:W-:Y:S01]  /*2c60*/  IMAD.MOV.U32 R42, RZ, RZ, R30 ;  /* 0x000000ffff2a7224 */ /* 0x000fe200078e001e */
[----:B------:R-:W2:Y:S01]  /*2c70*/  @P0 LDG.E.128 R136, desc[UR6][R8.64] ;  /* 0x0000000608880981 */ /* 0x000ea2000c1e1d00 */
[----:B------:R-:W-:-:S02]  /*2c80*/  @P0 VIADD R0, R0, 0x20 ;  /* 0x0000002000000836 */ /* 0x000fc40000000000 */
[----:B------:R-:W-:Y:S01]  /*2c90*/  IMAD.MOV.U32 R39, RZ, RZ, R14 ;  /* 0x000000ffff277224 */ /* 0x000fe200078e000e */
[----:B------:R-:W2:Y:S01]  /*2ca0*/  @P0 LDG.E.128 R44, desc[UR6][R12.64] ;  /* 0x000000060c2c0981 */ /* 0x000ea2000c1e1d00 */
[----:B---3--:R-:W3:Y:S01]  /*2cb0*/  LDC.64 R32, c[0x0][0x3d8] ;  /* 0x0000f600ff207b82 */ /* 0x008ee20000000a00 */
[C---:B----4-:R-:W-:Y:S02]  /*2cc0*/  @P1 IMAD.WIDE.U32 R24, R0.reuse, 0x20, R24 ;  /* 0x0000002000181825 */ /* 0x050fe400078e0018 */
[----:B------:R-:W4:Y:S04]  /*2cd0*/  @P0 LDG.E.128 R40, desc[UR6][R12.64+0x10] ;  /* 0x000010060c280981 */ /* 0x000f28000c1e1d00 */
[----:B------:R-:W4:Y:S01]  /*2ce0*/  @P1 LDG.E.128 R36, desc[UR6][R24.64] ;  /* 0x0000000618241981 */ /* 0x000f22000c1e1d00 */
[----:B------:R-:W3:Y:S03]  /*2cf0*/  @P2 LDC.64 R30, c[0x0][0x438] ;  /* 0x00010e00ff1e2b82 */ /* 0x000ee60000000a00 */
[----:B------:R1:W5:Y:S05]  /*2d00*/  @P0 LD.E.128 R104, desc[UR6][R10.64+0x10] ;  /* 0x000010060a680980 */ /* 0x00036a000c101d00 */
[----:B------:R-:W2:Y:S01]  /*2d10*/  LDC.64 R34, c[0x0][0x3d8] ;  /* 0x0000f600ff227b82 */ /* 0x000ea20000000a00 */
[C---:B0-----:R-:W-:Y:S01]  /*2d20*/  @P1 IMAD.WIDE.U32 R26, R0.reuse, 0x20, R26 ;  /* 0x00000020001a1825 */ /* 0x041fe200078e001a */
[----:B------:R0:W5:Y:S03]  /*2d30*/  @P1 LDG.E.128 R244, desc[UR6][R24.64+0x10] ;  /* 0x0000100618f41981 */ /* 0x000166000c1e1d00 */
[C---:B-1----:R-:W-:Y:S01]  /*2d40*/  @P1 IMAD.WIDE.U32 R28, R0.reuse, 0x20, R28 ;  /* 0x00000020001c1825 */ /* 0x042fe200078e001c */
[----:B------:R-:W-:Y:S01]  /*2d50*/  @P1 IADD3 R0, PT, PT, R0, 0x20, RZ ;  /* 0x0000002000001810 */ /* 0x000fe20007ffe0ff */
[----:B------:R0:W5:Y:S04]  /*2d60*/  @P1 LD.E.128 R108, desc[UR6][R26.64] ;  /* 0x000000061a6c1980 */ /* 0x000168000c101d00 */
[C---:B------:R-:W-:Y:S01]  /*2d70*/  @P2 IMAD.WIDE.U32 R2, R0.reuse, 0x20, R2 ;  /* 0x0000002000022825 */ /* 0x040fe200078e0002 */
[----:B------:R0:W5:Y:S03]  /*2d80*/  @P1 LD.E.128 R112, desc[UR6][R26.64+0x10] ;  /* 0x000010061a701980 */ /* 0x000166000c101d00 */
[C---:B---3--:R-:W-:Y:S01]  /*2d90*/  @P2 IMAD.WIDE.U32 R32, R0.reuse, 0x20, R32 ;  /* 0x0000002000202825 */ /* 0x048fe200078e0020 */
[----:B------:R0:W5:Y:S03]  /*2da0*/  @P1 LDG.E.128 R240, desc[UR6][R28.64] ;  /* 0x000000061cf01981 */ /* 0x000166000c1e1d00 */
[C---:B------:R-:W-:Y:S01]  /*2db0*/  @P2 IMAD.WIDE.U32 R30, R0.reuse, 0x20, R30 ;  /* 0x00000020001e2825 */ /* 0x040fe200078e001e */
[----:B------:R0:W5:Y:S03]  /*2dc0*/  @P1 LDG.E.128 R236, desc[UR6][R28.64+0x10] ;  /* 0x000010061cec1981 */ /* 0x000166000c1e1d00 */
[----:B------:R-:W-:Y:S01]  /*2dd0*/  @P2 VIADD R0, R0, 0x20 ;  /* 0x0000002000002836 */ /* 0x000fe20000000000 */
[----:B------:R0:W5:Y:S04]  /*2de0*/  @P2 LDG.E.128 R232, desc[UR6][R2.64] ;  /* 0x0000000602e82981 */ /* 0x000168000c1e1d00 */
[----:B------:R0:W5:Y:S04]  /*2df0*/  @P2 LDG.E.128 R228, desc[UR6][R2.64+0x10] ;  /* 0x0000100602e42981 */ /* 0x000168000c1e1d00 */
[----:B------:R0:W5:Y:S04]  /*2e00*/  @P2 LD.E.128 R116, desc[UR6][R30.64] ;  /* 0x000000061e742980 */ /* 0x000168000c101d00 */
[----:B------:R0:W5:Y:S04]  /*2e10*/  @P2 LD.E.128 R120, desc[UR6][R30.64+0x10] ;  /* 0x000010061e782980 */ /* 0x000168000c101d00 */
[----:B------:R0:W5:Y:S04]  /*2e20*/  @P2 LDG.E.128 R224, desc[UR6][R32.64] ;  /* 0x0000000620e02981 */ /* 0x000168000c1e1d00 */
[----:B------:R0:W5:Y:S04]  /*2e30*/  @P2 LDG.E.128 R220, desc[UR6][R32.64+0x10] ;  /* 0x0000100620dc2981 */ /* 0x000168000c1e1d00 */
[----:B--2---:R0:W-:Y:S04]  /*2e40*/  @P3 STL.64 [R1+0x60], R140 ;  /* 0x0000608c01003387 */ /* 0x0041e80000100a00 */
[----:B------:R0:W-:Y:S01]  /*2e50*/  @P3 STL.64 [R1+0x68], R142 ;  /* 0x0000688e01003387 */ /* 0x0001e20000100a00 */
[----:B------:R-:W-:-:S13]  /*2e60*/  ISETP.GE.U32.AND P3, PT, R23, 0xa0, PT ;  /* 0x000000a01700780c */ /* 0x000fda0003f66070 */
[----:B------:R-:W1:Y:S01]  /*2e70*/  @P3 LDC.64 R6, c[0x0][0x438] ;  /* 0x00010e00ff063b82 */ /* 0x000e620000000a00 */
[----:B------:R-:W-:-:S04]  /*2e80*/  @P3 IMAD.WIDE.U32 R4, R0, 0x20, R4 ;  /* 0x0000002000043825 */ /* 0x000fc800078e0004 */
[C---:B------:R-:W-:Y:S01]  /*2e90*/  @P3 IMAD.WIDE.U32 R34, R0.reuse, 0x20, R34 ;  /* 0x0000002000223825 */ /* 0x040fe200078e0022 */
[----:B------:R0:W5:Y:S04]  /*2ea0*/  @P3 LDG.E.128 R216, desc[UR6][R4.64] ;  /* 0x0000000604d83981 */ /* 0x000168000c1e1d00 */
[----:B------:R0:W5:Y:S04]  /*2eb0*/  @P3 LDG.E.128 R212, desc[UR6][R4.64+0x10] ;  /* 0x0000100604d43981 */ /* 0x000168000c1e1d00 */
[----:B------:R0:W5:Y:S04]  /*2ec0*/  @P3 LDG.E.128 R208, desc[UR6][R34.64] ;  /* 0x0000000622d03981 */ /* 0x000168000c1e1d00 */
[----:B------:R0:W5:Y:S01]  /*2ed0*/  @P3 LDG.E.128 R204, desc[UR6][R34.64+0x10] ;  /* 0x0000100622cc3981 */ /* 0x000162000c1e1d00 */
[----:B-1----:R-:W-:-:S05]  /*2ee0*/  @P3 IMAD.WIDE.U32 R6, R0, 0x20, R6 ;  /* 0x0000002000063825 */ /* 0x002fca00078e0006 */
[----:B------:R0:W5:Y:S04]  /*2ef0*/  @P3 LD.E.128 R124, desc[UR6][R6.64] ;  /* 0x00000006067c3980 */ /* 0x000168000c101d00 */
[----:B------:R0:W5:Y:S04]  /*2f00*/  @P3 LD.E.128 R128, desc[UR6][R6.64+0x10] ;  /* 0x0000100606803980 */ /* 0x000168000c101d00 */
        /* <DEDUP_REMOVED lines=32> */
[----:B0-----:R-:W-:Y:S06]  /*3110*/  @!P0 BRA `(.L_x_6800) ;  /* 0x0000000000908947 */ /* 0x001fec0003800000 */
        /* <DEDUP_REMOVED lines=36> */
.L_x_6800:
[----:B------:R-:W-:Y:S05]  /*3360*/  BSYNC.RECONVERGENT B0 ;  /* 0x0000000000007941 */ /* 0x000fea0003800200 */
.L_x_6797:
[----:B------:R-:W2:Y:S02]  /*3370*/  LDCU UR8, c[0x0][0x384] ;  /* 0x00007080ff0877ac */ /* 0x000ea40008000800 */
[----:B--2---:R-:W-:-:S13]  /*3380*/  ISETP.GE.AND P0, PT, R22, UR8, PT ;  /* 0x0000000816007c0c */ /* 0x004fda000bf06270 */
[----:B------:R-:W-:Y:S05]  /*3390*/  @P0 EXIT ;  /* 0x000000000000094d */ /* 0x000fea0003800000 */
[----:B------:R-:W2:Y:S01]  /*33a0*/  LDC R0, c[0x0][0x360] ;  /* 0x0000d800ff007b82 */ /* 0x000ea20000000800 */
[C---:B01----:R-:W-:Y:S01]  /*33b0*/  IMAD.HI.U32 R2, R21.reuse, -0x2daee0ad, RZ ;  /* 0xd2511f5315027827 */ /* 0x043fe200078e00ff */
[----:B------:R-:W-:Y:S01]  /*33c0*/  UIADD3 UR8, UPT, UPT, UR4, -0x61c88647, URZ ;  /* 0x9e3779b904087890 */ /* 0x000fe2000fffe0ff */
[----:B------:R-:W-:Y:S01]  /*33d0*/  LOP3.LUT R16, R16, 0x3, RZ, 0xc0, !PT ;  /* 0x0000000310107812 */ /* 0x000fe200078ec0ff */
[----:B------:R-:W-:Y:S01]  /*33e0*/  UIADD3 UR10, UPT, UPT, UR4, -0x255992d5, URZ ;  /* 0xdaa66d2b040a7890 */ /* 0x000fe2000fffe0ff */
[----:B------:R-:W-:Y:S01]  /*33f0*/  IMAD R6, R21, -0x2daee0ad, RZ ;  /* 0xd2511f5315067824 */ /* 0x000fe200078e02ff */
[----:B------:R-:W-:Y:S01]  /*3400*/  LOP3.LUT R2, R2, UR5, RZ, 0x3c, !PT ;  /* 0x0000000502027c12 */ /* 0x000fe2000f8e3cff */
[----:B------:R-:W-:Y:S01]  /*3410*/  UIADD3 UR11, UPT, UPT, UR5, -0x126145ec, URZ ;  /* 0xed9eba14050b7890 */ /* 0x000fe2000fffe0ff */
[----:B------:R-:W-:Y:S01]  /*3420*/  IMAD.MOV.U32 R13, RZ, RZ, RZ ;  /* 0x000000ffff0d7224 */ /* 0x000fe200078e00ff */
[----:B------:R-:W-:Y:S02]  /*3430*/  UIADD3 UR12, UPT, UPT, UR4, -0x4ab325aa, URZ ;  /* 0xb54cda56040c7890 */ /* 0x000fe4000fffe0ff */
[----:B------:R-:W-:Y:S01]  /*3440*/  IMAD.HI.U32 R3, R2, -0x326172a9, RZ ;  /* 0xcd9e8d5702037827 */ /* 0x000fe200078e00ff */
[----:B------:R-:W-:-:S02]  /*3450*/  UIADD3 UR14, UPT, UPT, UR5, 0x1fd5c5a3, URZ ;  /* 0x1fd5c5a3050e7890 */ /* 0x000fc4000fffe0ff */
[----:B------:R-:W-:Y:S01]  /*3460*/  UIADD3 UR15, UPT, UPT, UR5, -0x24c28bd8, URZ ;  /* 0xdb3d7428050f7890 */ /* 0x000fe2000fffe0ff */
[----:B------:R-:W-:Y:S01]  /*3470*/  IMAD R7, R2, -0x326172a9, RZ ;  /* 0xcd9e8d5702077824 */ /* 0x000fe200078e02ff */
[----:B------:R-:W-:Y:S02]  /*3480*/  UIADD3 UR16, UPT, UPT, UR5, -0x695add53, URZ ;  /* 0x96a522ad05107890 */ /* 0x000fe4000fffe0ff */
[----:B------:R-:W-:Y:S01]  /*3490*/  UIADD3 UR17, UPT, UPT, UR4, -0x700cb87f, URZ ;  /* 0x8ff3478104117890 */ /* 0x000fe2000fffe0ff */
[----:B------:R-:W0:Y:S01]  /*34a0*/  LDCU.U8 UR13, c[0x0][0x410] ;  /* 0x00008200ff0d77ac */ /* 0x000e220008000000 */
[----:B--2---:R-:W-:Y:S01]  /*34b0*/  IMAD R19, R0, UR9, R19 ;  /* 0x0000000900137c24 */ /* 0x004fe2000f8e0213 */
[----:B------:R-:W-:-:S03]  /*34c0*/  UIADD3 UR9, UPT, UPT, UR5, -0x4498517b, URZ ;  /* 0xbb67ae8505097890 */ /* 0x000fc6000fffe0ff */
[----:B------:R-:W-:-:S04]  /*34d0*/  IMAD.HI.U32 R0, R19, -0x326172a9, RZ ;  /* 0xcd9e8d5713007827 */ /* 0x000fc800078e00ff */
[----:B------:R-:W-:Y:S01]  /*34e0*/  IMAD R4, R19, -0x326172a9, RZ ;  /* 0xcd9e8d5713047824 */ /* 0x000fe200078e02ff */
[----:B------:R-:W-:-:S04]  /*34f0*/  LOP3.LUT R0, R15, UR4, R0, 0x96, !PT ;  /* 0x000000040f007c12 */ /* 0x000fc8000f8e9600 */
[----:B------:R-:W-:Y:S01]  /*3500*/  LOP3.LUT R3, R4, UR8, R3, 0x96, !PT ;  /* 0x0000000804037c12 */ /* 0x000fe2000f8e9603 */
[----:B------:R-:W-:Y:S01]  /*3510*/  IMAD.HI.U32 R5, R0, -0x2daee0ad, RZ ;  /* 0xd2511f5300057827 */ /* 0x000fe200078e00ff */
[----:B------:R-:W-:-:S03]  /*3520*/  UIADD3 UR8, UPT, UPT, UR4, 0x3c6ef372, URZ ;  /* 0x3c6ef37204087890 */ /* 0x000fc6000fffe0ff */
[----:B------:R-:W-:Y:S01]  /*3530*/  IMAD R9, R0, -0x2daee0ad, RZ ;  /* 0xd2511f5300097824 */ /* 0x000fe200078e02ff */
[----:B------:R-:W-:Y:S01]  /*3540*/  LOP3.LUT R5, R6, UR9, R5, 0x96, !PT ;  /* 0x0000000906057c12 */ /* 0x000fe2000f8e9605 */
[----:B------:R-:W-:Y:S01]  /*3550*/  UIADD3 UR9, UPT, UPT, UR5, 0x76cf5d0a, URZ ;  /* 0x76cf5d0a05097890 */ /* 0x000fe2000fffe0ff */
[----:B------:R-:W-:-:S04]  /*3560*/  IMAD.HI.U32 R4, R3, -0x2daee0ad, RZ ;  /* 0xd2511f5303047827 */ /* 0x000fc800078e00ff */
[----:B------:R-:W-:Y:S01]  /*3570*/  IMAD.HI.U32 R0, R5, -0x326172a9, RZ ;  /* 0xcd9e8d5705007827 */ /* 0x000fe200078e00ff */
[----:B------:R-:W-:Y:S01]  /*3580*/  LOP3.LUT R4, R9, UR9, R4, 0x96, !PT ;  /* 0x0000000909047c12 */ /* 0x000fe2000f8e9604 */
[----:B------:R-:W-:Y:S02]  /*3590*/  UIADD3 UR9, UPT, UPT, UR5, 0x32370b8f, URZ ;  /* 0x32370b8f05097890 */ /* 0x000fe4000fffe0ff */
[----:B------:R-:W-:Y:S01]  /*35a0*/  IMAD R6, R3, -0x2daee0ad, RZ ;  /* 0xd2511f5303067824 */ /* 0x000fe200078e02ff */
[----:B------:R-:W-:Y:S01]  /*35b0*/  LOP3.LUT R0, R7, UR8, R0, 0x96, !PT ;  /* 0x0000000807007c12 */ /* 0x000fe2000f8e9600 */
[----:B------:R-:W-:Y:S01]  /*35c0*/  IMAD R5, R5, -0x326172a9, RZ ;  /* 0xcd9e8d5705057824 */ /* 0x000fe200078e02ff */
[----:B------:R-:W-:Y:S01]  /*35d0*/  UIADD3 UR8, UPT, UPT, UR4, 0x78dde6e4, URZ ;  /* 0x78dde6e404087890 */ /* 0x000fe2000fffe0ff */
[----:B------:R-:W-:-:S04]  /*35e0*/  IMAD.HI.U32 R2, R4, -0x326172a9, RZ ;  /* 0xcd9e8d5704027827 */ /* 0x000fc800078e00ff */
[C---:B------:R-:W-:Y:S01]  /*35f0*/  IMAD.HI.U32 R3, R0.reuse, -0x2daee0ad, RZ ;  /* 0xd2511f5300037827 */ /* 0x040fe200078e00ff */
[----:B------:R-:W-:Y:S01]  /*3600*/  LOP3.LUT R2, R5, UR10, R2, 0x96, !PT ;  /* 0x0000000a05027c12 */ /* 0x000fe2000f8e9602 */
[----:B------:R-:W-:Y:S02]  /*3610*/  UIADD3 UR10, UPT, UPT, UR4, 0x1715609d, URZ ;  /* 0x1715609d040a7890 */ /* 0x000fe4000fffe0ff */
[----:B------:R-:W-:Y:S01]  /*3620*/  IMAD R7, R0, -0x2daee0ad, RZ ;  /* 0xd2511f5300077824 */ /* 0x000fe200078e02ff */
[----:B------:R-:W-:Y:S01]  /*3630*/  LOP3.LUT R3, R6, UR9, R3, 0x96, !PT ;  /* 0x0000000906037c12 */ /* 0x000fe2000f8e9603 */
[----:B------:R-:W-:Y:S01]  /*3640*/  IMAD.HI.U32 R6, R2, -0x2daee0ad, RZ ;  /* 0xd2511f5302067827 */ /* 0x000fe200078e00ff */
[----:B------:R-:W-:-:S03]  /*3650*/  UIADD3 UR9, UPT, UPT, UR5, -0x56f99767, URZ ;  /* 0xa906689905097890 */ /* 0x000fc6000fffe0ff */
[----:B------:R-:W-:Y:S01]  /*3660*/  IMAD R5, R4, -0x326172a9, RZ ;  /* 0xcd9e8d5704057824 */ /* 0x000fe200078e02ff */
[----:B------:R-:W-:Y:S01]  /*3670*/  LOP3.LUT R6, R7, UR11, R6, 0x96, !PT ;  /* 0x0000000b07067c12 */ /* 0x000fe2000f8e9606 */
[----:B------:R-:W-:Y:S01]  /*3680*/  IMAD.HI.U32 R0, R3, -0x326172a9, RZ ;  /* 0xcd9e8d5703007827 */ /* 0x000fe200078e00ff */
[----:B------:R-:W-:-:S03]  /*3690*/  UIADD3 UR11, UPT, UPT, UR5, 0x646e171e, URZ ;  /* 0x646e171e050b7890 */ /* 0x000fc6000fffe0ff */
[----:B------:R-:W-:Y:S01]  /*36a0*/  IMAD R4, R3, -0x326172a9, RZ ;  /* 0xcd9e8d5703047824 */ /* 0x000fe200078e02ff */
[----:B------:R-:W-:Y:S01]  /*36b0*/  LOP3.LUT R0, R5, UR8, R0, 0x96, !PT ;  /* 0x0000000805007c12 */ /* 0x000fe2000f8e9600 */
[----:B------:R-:W-:Y:S01]  /*36c0*/  IMAD R5, R2, -0x2daee0ad, RZ ;  /* 0xd2511f5302057824 */ /* 0x000fe200078e02ff */
[----:B------:R-:W-:Y:S01]  /*36d0*/  UIADD3 UR8, UPT, UPT, UR4, 0x5384540f, URZ ;  /* 0x5384540f04087890 */ /* 0x000fe2000fffe0ff */
[----:B------:R-:W-:-:S04]  /*36e0*/  IMAD.HI.U32 R3, R6, -0x326172a9, RZ ;  /* 0xcd9e8d5706037827 */ /* 0x000fc800078e00ff */
[----:B------:R-:W-:Y:S01]  /*36f0*/  IMAD.HI.U32 R2, R0, -0x2daee0ad, RZ ;  /* 0xd2511f5300027827 */ /* 0x000fe200078e00ff */
[----:B------:R-:W-:Y:S01]  /*3700*/  LOP3.LUT R3, R4, UR10, R3, 0x96, !PT ;  /* 0x0000000a04037c12 */ /* 0x000fe2000f8e9603 */
[----:B------:R-:W-:Y:S02]  /*3710*/  UIADD3 UR10, UPT, UPT, UR4, -0xe443238, URZ ;  /* 0xf1bbcdc8040a7890 */ /* 0x000fe4000fffe0ff */
[----:B------:R-:W-:Y:S01]  /*3720*/  IMAD R7, R0, -0x2daee0ad, RZ ;  /* 0xd2511f5300077824 */ /* 0x000fe200078e02ff */
[----:B------:R-:W-:Y:S01]  /*3730*/  LOP3.LUT R2, R5, UR9, R2, 0x96, !PT ;  /* 0x0000000905027c12 */ /* 0x000fe2000f8e9602 */
[----:B------:R-:W-:Y:S02]  /*3740*/  IMAD R5, R6, -0x326172a9, RZ ;  /* 0xcd9e8d5706057824 */ /* 0x000fe400078e02ff */
[----:B------:R-:W-:-:S04]  /*3750*/  IMAD.HI.U32 R4, R3, -0x2daee0ad, RZ ;  /* 0xd2511f5303047827 */ /* 0x000fc800078e00ff */
[----:B------:R-:W-:Y:S01]  /*3760*/  IMAD.HI.U32 R0, R2, -0x326172a9, RZ ;  /* 0xcd9e8d5702007827 */ /* 0x000fe200078e00ff */
[----:B------:R-:W-:-:S03]  /*3770*/  LOP3.LUT R4, R7, UR11, R4, 0x96, !PT ;  /* 0x0000000b07047c12 */ /* 0x000fc6000f8e9604 */
[----:B------:R-:W-:Y:S01]  /*3780*/  IMAD R6, R3, -0x2daee0ad, RZ ;  /* 0xd2511f5303067824 */ /* 0x000fe200078e02ff */
[----:B------:R-:W-:Y:S01]  /*3790*/  LOP3.LUT R0, R5, UR12, R0, 0x96, !PT ;  /* 0x0000000c05007c12 */ /* 0x000fe2000f8e9600 */
[----:B------:R-:W-:Y:S01]  /*37a0*/  IMAD R3, R2, -0x326172a9, RZ ;  /* 0xcd9e8d5702037824 */ /* 0x000fe200078e02ff */
[----:B------:R-:W1:Y:S01]  /*37b0*/  LDCU UR12, c[0x0][0x388] ;  /* 0x00007100ff0c77ac */ /* 0x000e620008000800 */
[----:B------:R-:W-:-:S04]  /*37c0*/  IMAD.HI.U32 R2, R4, -0x326172a9, RZ ;  /* 0xcd9e8d5704027827 */ /* 0x000fc800078e00ff */
[----:B------:R-:W-:Y:S01]  /*37d0*/  IMAD.HI.U32 R5, R0, -0x2daee0ad, RZ ;  /* 0xd2511f5300057827 */ /* 0x000fe200078e00ff */
[----:B------:R-:W-:Y:S01]  /*37e0*/  LOP3.LUT R2, R3, UR8, R2, 0x96, !PT ;  /* 0x0000000803027c12 */ /* 0x000fe2000f8e9602 */
[----:B------:R-:W2:Y:S02]  /*37f0*/  LDCU.64 UR8, c[0x0][0x398] ;  /* 0x00007300ff0877ac */ /* 0x000ea40008000a00 */
[----:B------:R-:W-:Y:S01]  /*3800*/  IMAD R3, R4, -0x326172a9, RZ ;  /* 0xcd9e8d5704037824 */ /* 0x000fe200078e02ff */
[----:B------:R-:W-:Y:S01]  /*3810*/  LOP3.LUT R5, R6, UR14, R5, 0x96, !PT ;  /* 0x0000000e06057c12 */ /* 0x000fe2000f8e9605 */
[----:B------:R-:W-:Y:S01]  /*3820*/  IMAD R7, R0, -0x2daee0ad, RZ ;  /* 0xd2511f5300077824 */ /* 0x000fe200078e02ff */
[----:B------:R-:W3:Y:S01]  /*3830*/  LDCU UR14, c[0x0][0x448] ;  /* 0x00008900ff0e77ac */ /* 0x000ee20008000800 */
[----:B------:R-:W-:-:S04]  /*3840*/  IMAD.HI.U32 R4, R2, -0x2daee0ad, RZ ;  /* 0xd2511f5302047827 */ /* 0x000fc800078e00ff */
[----:B------:R-:W-:Y:S01]  /*3850*/  IMAD.HI.U32 R0, R5, -0x326172a9, RZ ;  /* 0xcd9e8d5705007827 */ /* 0x000fe200078e00ff */
[----:B------:R-:W-:-:S03]  /*3860*/  LOP3.LUT R4, R7, UR15, R4, 0x96, !PT ;  /* 0x0000000f07047c12 */ /* 0x000fc6000f8e9604 */
[----:B------:R-:W-:Y:S01]  /*3870*/  IMAD R2, R2, -0x2daee0ad, RZ ;  /* 0xd2511f5302027824 */ /* 0x000fe200078e02ff */
[----:B------:R-:W-:Y:S01]  /*3880*/  LOP3.LUT R0, R3, UR10, R0, 0x96, !PT ;  /* 0x0000000a03007c12 */ /* 0x000fe2000f8e9600 */
[----:B------:R-:W-:Y:S01]  /*3890*/  IMAD R5, R5, -0x326172a9, RZ ;  /* 0xcd9e8d5705057824 */ /* 0x000fe200078e02ff */
[----:B------:R-:W4:Y:S01]  /*38a0*/  LDCU.64 UR10, c[0x0][0x3a0] ;  /* 0x00007400ff0a77ac */ /* 0x000f220008000a00 */
[----:B------:R-:W-:-:S04]  /*38b0*/  IMAD.HI.U32 R18, R4, -0x326172a9, RZ ;  /* 0xcd9e8d5704127827 */ /* 0x000fc800078e00ff */
[----:B------:R-:W-:Y:S01]  /*38c0*/  IMAD.HI.U32 R17, R0, -0x2daee0ad, RZ ;  /* 0xd2511f5300117827 */ /* 0x000fe200078e00ff */
[----:B------:R-:W-:-:S03]  /*38d0*/  LOP3.LUT R18, R5, UR17, R18, 0x96, !PT ;  /* 0x0000001105127c12 */ /* 0x000fc6000f8e9612 */
[----:B------:R-:W-:Y:S01]  /*38e0*/  IMAD R14, R4, -0x326172a9, RZ ;  /* 0xcd9e8d57040e7824 */ /* 0x000fe200078e02ff */
[----:B------:R-:W-:Y:S01]  /*38f0*/  LOP3.LUT R17, R2, UR16, R17, 0x96, !PT ;  /* 0x0000001002117c12 */ /* 0x000fe2000f8e9611 */
[----:B0123--:R-:W-:-:S07]  /*3900*/  IMAD R165, R0, -0x2daee0ad, RZ ;  /* 0xd2511f5300a57824 */ /* 0x00ffce00078e02ff */
.L_x_7564:
        /* <DEDUP_REMOVED lines=10> */
[----:B----4-:R-:W-:Y:S02]  /*39b0*/  ISETP.NE.U32.AND P1, PT, RZ, UR10, PT ;  /* 0x0000000aff007c0c */ /* 0x010fe4000bf25070 */
        /* <DEDUP_REMOVED lines=8> */
[----:B0-----:R-:W-:-:S06]  /*3a40*/  IMAD.WIDE.U32 R132, R12, 0x10, R134 ;  /* 0x000000100c847825 */ /* 0x001fcc00078e0086 */
[----:B------:R-:W5:Y:S01]  /*3a50*/  LDG.E.128 R132, desc[UR6][R132.64] ;  /* 0x0000000684847981 */ /* 0x000f62000c1e1d00 */
[----:B------:R-:W-:-:S04]  /*3a60*/  UISETP.NE.U32.AND UP0, UPT, UR8, URZ, UPT ;  /* 0x000000ff0800728c */ /* 0x000fc8000bf05070 */
[----:B------:R-:W-:-:S09]  /*3a70*/  UISETP.NE.AND.EX UP0, UPT, UR9, URZ, UPT, UP0 ;  /* 0x000000ff0900728c */ /* 0x000fd2000bf05300 */
[----:B------:R-:W-:Y:S05]  /*3a80*/  BRA.U UP0, `(.L_x_6804) ;  /* 0x0000003100cc7547 */ /* 0x000fea000b800000 */
        /* <DEDUP_REMOVED lines=16> */
.L_x_6807:
        /* <DEDUP_REMOVED lines=12> */
.L_x_6809:
[----:B------:R-:W-:Y:S05]  /*3c50*/  BSYNC.RECONVERGENT B2 ;  /* 0x0000000000027941 */ /* 0x000fea0003800200 */
.L_x_6808:
        /* <DEDUP_REMOVED lines=56> */
[----:B------:R-:W-:Y:S01]  /*3fe0*/  IMAD.MOV.U32 R166, RZ, RZ, R158 ;  /* 0x000000ffffa67224 */ /* 0x000fe200078e009e */
[----:B------:R-:W-:Y:S01]  /*3ff0*/  UIADD3 UR15, UPT, UPT, UR4, -0x700cb87f, URZ ;  /* 0x8ff34781040f7890 */ /* 0x000fe2000fffe0ff */
[----:B------:R-:W-:-:S04]  /*4000*/  IMAD.WIDE.U32 R158, R11, -0x326172a9, RZ ;  /* 0xcd9e8d570b9e7825 */ /* 0x000fc800078e00ff */
[----:B------:R-:W-:Y:S01]  /*4010*/  IMAD.MOV.U32 R14, RZ, RZ, R158 ;  /* 0x000000ffff0e7224 */ /* 0x000fe200078e009e */
[----:B------:R-:W-:Y:S01]  /*4020*/  LOP3.LUT R18, R16, UR15, R159, 0x96, !PT ;  /* 0x0000000f10127c12 */ /* 0x000fe2000f8e969f */
[----:B------:R-:W-:-:S07]  /*4030*/  IMAD.MOV.U32 R11, RZ, RZ, R165 ;  /* 0x000000ffff0b7224 */ /* 0x000fce00078e00a5 */
.L_x_6806:
[----:B------:R-:W-:Y:S05]  /*4040*/  BSYNC.RECONVERGENT B1 ;  /* 0x0000000000017941 */ /* 0x000fea0003800200 */
.L_x_6805:
        /* <DEDUP_REMOVED lines=9> */
[C---:B------:R-:W-:Y:S01]  /*40e0*/  PRMT R33, R132.reuse, 0x7632, R33 ;  /* 0x0000763284217816 */ /* 0x040fe20000000021 */
[----:B------:R-:W-:Y:S01]  /*40f0*/  IMAD.MOV.U32 R34, RZ, RZ, R14 ;  /* 0x000000ffff227224 */ /* 0x000fe200078e000e */
[----:B0-----:R-:W-:Y:S01]  /*4100*/  FSETP.GTU.FTZ.AND P2, PT, R11, R183, PT ;  /* 0x000000b70b00720b */ /* 0x001fe20003f5c000 */
[----:B------:R-:W-:-:S04]  /*4110*/  IMAD.U32 R11, R132, 0x10000, RZ ;  /* 0x00010000840b7824 */ /* 0x000fc800078e00ff */
[----:B-1----:R-:W-:-:S05]  /*4120*/  FMUL.FTZ R11, R11, R248 ;  /* 0x000000f80b0b7220 */ /* 0x002fca0000410000 */
        /* <DEDUP_REMOVED lines=15> */
.L_x_6812:
        /* <DEDUP_REMOVED lines=12> */
.L_x_6814:
[----:B------:R-:W-:Y:S05]  /*42e0*/  BSYNC.RECONVERGENT B2 ;  /* 0x0000000000027941 */ /* 0x000fea0003800200 */
.L_x_6813:
        /* <DEDUP_REMOVED lines=62> */
.L_x_6811:
[----:B------:R-:W-:Y:S05]  /*46d0*/  BSYNC.RECONVERGENT B1 ;  /* 0x0000000000017941 */ /* 0x000fea0003800200 */
.L_x_6810:
[----:B------:R-:W-:Y:S01]  /*46e0*/  I2FP.F32.U32 R34, R34 ;  /* 0x0000002200227245 */ /* 0x000fe20000201000 */
[----:B------:R-:W-:Y:S01]  /*46f0*/  IMAD.U32 R33, R33, 0x10000, RZ ;  /* 0x0001000021217824 */ /* 0x000fe200078e00ff */
[----:B------:R-:W-:Y:S01]  /*4700*/  ISETP.NE.AND P3, PT, R16, 0x1, PT ;  /* 0x000000011000780c */ /* 0x000fe20003f65270 */
[----:B------:R-:W-:Y:S01]  /*4710*/  BSSY.RECONVERGENT B1, `(.L_x_6815) ;  /* 0x0000062000017945 */ /* 0x000fe20003800200 */
[----:B------:R-:W-:Y:S01]  /*4720*/  LOP3.LUT R20, R20, 0xfffffff7, RZ, 0xc0, !PT ;  /* 0xfffffff714147812 */ /* 0x000fe200078ec0ff */
[----:B------:R-:W-:Y:S01]  /*4730*/  FFMA.FTZ R34, R34, R182, 1.1641532182693481445e-10 ;  /* 0x2f00000022227423 */ /* 0x000fe200000100b6 */
[----:B------:R-:W-:-:S04]  /*4740*/  IMAD.MOV.U32 R144, RZ, RZ, 0x2 ;  /* 0x00000002ff907424 */ /* 0x000fc800078e00ff */
        /* <DEDUP_REMOVED lines=19> */
.L_x_6817:
        /* <DEDUP_REMOVED lines=12> */
.L_x_6819:
[----:B------:R-:W-:Y:S05]  /*4940*/  BSYNC.RECONVERGENT B2 ;  /* 0x0000000000027941 */ /* 0x000fea0003800200 */
.L_x_6818:
        /* <DEDUP_REMOVED lines=62> */
.L_x_6816:
[----:B------:R-:W-:Y:S05]  /*4d30*/  BSYNC.RECONVERGENT B1 ;  /* 0x0000000000017941 */ /* 0x000fea0003800200 */
.L_x_6815:
[----:B------:R-:W-:Y:S01]  /*4d40*/  I2FP.F32.U32 R16, R33 ;  /* 0x0000002100107245 */ /* 0x000fe20000201000 */
[----:B------:R-:W-:Y:S01]  /*4d50*/  BSSY.RECONVERGENT B1, `(.L_x_6820) ;  /* 0x0000064000017945 */ /* 0x000fe20003800200 */
[----:B------:R-:W-:Y:S01]  /*4d60*/  ISETP.NE.AND P2, PT, R144, 0x1, PT ;  /* 0x000000019000780c */ /* 0x000fe20003f45270 */
[----:B------:R-:W-:Y:S01]  /*4d70*/  IMAD.MOV.U32 R143, RZ, RZ, R14 ;  /* 0x000000ffff8f7224 */ /* 0x000fe200078e000e */
        /* <DEDUP_REMOVED lines=22> */
.L_x_6822:
        /* <DEDUP_REMOVED lines=12> */
.L_x_6824:
[----:B------:R-:W-:Y:S05]  /*4fa0*/  BSYNC.RECONVERGENT B2 ;  /* 0x0000000000027941 */ /* 0x000fea0003800200 */
.L_x_6823:
        /* <DEDUP_REMOVED lines=62> */
.L_x_6821:
[----:B------:R-:W-:Y:S05]  /*5390*/  BSYNC.RECONVERGENT B1 ;  /* 0x0000000000017941 */ /* 0x000fea0003800200 */
.L_x_6820:
[----:B------:R-:W-:Y:S01]  /*53a0*/  I2FP.F32.U32 R143, R143 ;  /* 0x0000008f008f7245 */ /* 0x000fe20000201000 */
[----:B------:R-:W-:Y:S01]  /*53b0*/  IMAD.U32 R133, R133, 0x10000, RZ ;  /* 0x0001000085857824 */ /* 0x000fe200078e00ff */
[----:B------:R-:W-:Y:S01]  /*53c0*/  LOP3.LUT R20, R20, 0xfffffffd, RZ, 0xc0, !PT ;  /* 0xfffffffd14147812 */ /* 0x000fe200078ec0ff */
[----:B------:R-:W-:Y:S01]  /*53d0*/  BSSY.RECONVERGENT B1, `(.L_x_6825) ;  /* 0x0000062000017945 */ /* 0x000fe20003800200 */
[----:B------:R-:W-:Y:S02]  /*53e0*/  IMAD.MOV.U32 R158, RZ, RZ, 0x2 ;  /* 0x00000002ff9e7424 */ /* 0x000fe400078e00ff */
[----:B------:R-:W-:-:S05]  /*53f0*/  FFMA.FTZ R143, R143, R182, 1.1641532182693481445e-10 ;  /* 0x2f0000008f8f7423 */ /* 0x000fca00000100b6 */
[----:B------:R-:W-:Y:S01]  /*5400*/  FSETP.GTU.FTZ.AND P2, PT, R143, R183, PT ;  /* 0x000000b78f00720b */ /* 0x000fe20003f5c000 */
[----:B------:R-:W-:Y:S01]  /*5410*/  FMUL.FTZ R143, R133, R248 ;  /* 0x000000f8858f7220 */ /* 0x000fe20000410000 */
[----:B------:R-:W-:-:S04]  /*5420*/  @P1 PRMT R133, R41, 0x7632, R133 ;  /* 0x0000763229851816 */ /* 0x000fc80000000085 */
[----:B------:R-:W-:Y:S01]  /*5430*/  FSEL R144, R143, RZ, !P2 ;  /* 0x000000ff8f907208 */ /* 0x000fe20005000000 */
[----:B------:R-:W-:Y:S01]  /*5440*/  IMAD.MOV.U32 R143, RZ, RZ, R14 ;  /* 0x000000ffff8f7224 */ /* 0x000fe200078e000e */
[----:B------:R-:W-:Y:S02]  /*5450*/  PLOP3.LUT P2, PT, P2, PT, PT, 0x8, 0x80 ;  /* 0x000000000080781c */ /* 0x000fe4000174e170 */
[----:B------:R-:W-:-:S05]  /*5460*/  @P1 SHF.L.U32 R133, R133, 0x10, RZ ;  /* 0x0000001085851819 */ /* 0x000fca00000006ff */
[----:B------:R-:W-:-:S05]  /*5470*/  @P1 FADD.FTZ R144, R133, R144 ;  /* 0x0000009085901221 */ /* 0x000fca0000010000 */
        /* <DEDUP_REMOVED lines=12> */
.L_x_6827:
        /* <DEDUP_REMOVED lines=12> */
.L_x_6829:
[----:B------:R-:W-:Y:S05]  /*5600*/  BSYNC.RECONVERGENT B2 ;  /* 0x0000000000027941 */ /* 0x000fea0003800200 */
.L_x_6828:
        /* <DEDUP_REMOVED lines=62> */
.L_x_6826:
[----:B------:R-:W-:Y:S05]  /*59f0*/  BSYNC.RECONVERGENT B1 ;  /* 0x0000000000017941 */ /* 0x000fea0003800200 */
.L_x_6825:
        /* <DEDUP_REMOVED lines=24> */
.L_x_6832:
        /* <DEDUP_REMOVED lines=12> */
.L_x_6834:
[----:B------:R-:W-:Y:S05]  /*5c40*/  BSYNC.RECONVERGENT B2 ;  /* 0x0000000000027941 */ /* 0x000fea0003800200 */
.L_x_6833:
        /* <DEDUP_REMOVED lines=57> */
[----:B------:R-:W-:Y:S02]  /*5fe0*/  IMAD.MOV.U32 R166, RZ, RZ, R158 ;  /* 0x000000ffffa67224 */ /* 0x000fe400078e009e */
[----:B------:R-:W-:-:S04]  /*5ff0*/  IMAD.WIDE.U32 R158, R14, -0x326172a9, RZ ;  /* 0xcd9e8d570e9e7825 */ /* 0x000fc800078e00ff */
[----:B------:R-:W-:Y:S01]  /*6000*/  IMAD.MOV.U32 R14, RZ, RZ, R158 ;  /* 0x000000ffff0e7224 */ /* 0x000fe200078e009e */
[----:B------:R-:W-:Y:S01]  /*6010*/  LOP3.LUT R18, R16, UR15, R159, 0x96, !PT ;  /* 0x0000000f10127c12 */ /* 0x000fe2000f8e969f */
[----:B------:R-:W-:-:S07]  /*6020*/  HFMA2 R16, -RZ, RZ, 0, 0 ;  /* 0x00000000ff107431 */ /* 0x000fce00000001ff */
.L_x_6831:
[----:B------:R-:W-:Y:S05]  /*6030*/  BSYNC.RECONVERGENT B1 ;  /* 0x0000000000017941 */ /* 0x000fea0003800200 */
.L_x_6830:
        /* <DEDUP_REMOVED lines=24> */
.L_x_6837:
        /* <DEDUP_REMOVED lines=12> */
.L_x_6839:
[----:B------:R-:W-:Y:S05]  /*6280*/  BSYNC.RECONVERGENT B2 ;  /* 0x0000000000027941 */ /* 0x000fea0003800200 */
.L_x_6838:
        /* <DEDUP_REMOVED lines=62> */
.L_x_6836:
[----:B------:R-:W-:Y:S05]  /*6670*/  BSYNC.RECONVERGENT B1 ;  /* 0x0000000000017941 */ /* 0x000fea0003800200 */
.L_x_6835:
        /* <DEDUP_REMOVED lines=24> */
.L_x_6842:
        /* <DEDUP_REMOVED lines=12> */
.L_x_6844:
[----:B------:R-:W-:Y:S05]  /*68c0*/  BSYNC.RECONVERGENT B2 ;  /* 0x0000000000027941 */ /* 0x000fea0003800200 */
.L_x_6843:
        /* <DEDUP_REMOVED lines=62> */
.L_x_6841:
[----:B------:R-:W-:Y:S05]  /*6cb0*/  BSYNC.RECONVERGENT B1 ;  /* 0x0000000000017941 */ /* 0x000fea0003800200 */
.L_x_6840:
        /* <DEDUP_REMOVED lines=16> */
.L_x_6804:
        /* <DEDUP_REMOVED lines=16> */
.L_x_6848:
        /* <DEDUP_REMOVED lines=12> */
.L_x_6850:
[----:B------:R-:W-:Y:S05]  /*6f80*/  BSYNC.RECONVERGENT B2 ;  /* 0x0000000000027941 */ /* 0x000fea0003800200 */
.L_x_6849:
        /* <DEDUP_REMOVED lines=60> */
[----:B------:R-:W-:Y:S02]  /*7350*/  HFMA2 R5, -RZ, RZ, 0, 0 ;  /* 0x00000000ff057431 */ /* 0x000fe400000001ff */
[----:B------:R-:W-:-:S07]  /*7360*/  IMAD.MOV.U32 R3, RZ, RZ, R165 ;  /* 0x000000ffff037224 */ /* 0x000fce00078e00a5 */
.L_x_6847:
[----:B------:R-:W-:Y:S05]  /*7370*/  BSYNC.RECONVERGENT B1 ;  /* 0x0000000000017941 */ /* 0x000fea0003800200 */
.L_x_6846:
[----:B------:R-:W0:Y:S01]  /*7380*/  LDC R182, c[0x0][0x404] ;  /* 0x00010100ffb67b82 */ /* 0x000e220000000800 */
[----:B------:R-:W-:Y:S01]  /*7390*/  I2FP.F32.U32 R3, R3 ;  /* 0x0000000300037245 */ /* 0x000fe20000201000 */
[----:B------:R-:W-:Y:S01]  /*73a0*/  IMAD.MOV.U32 R183, RZ, RZ, 0x2f800000 ;  /* 0x2f800000ffb77424 */ /* 0x000fe200078e00ff */
[----:B------:R-:W-:Y:S01]  /*73b0*/  ISETP.NE.AND P3, PT, R5, 0x1, PT ;  /* 0x000000010500780c */ /* 0x000fe20003f65270 */
[----:B------:R-:W-:Y:S01]  /*73c0*/  BSSY.RECONVERGENT B1, `(.L_x_6851) ;  /* 0x0000061000017945 */ /* 0x000fe20003800200 */
[----:B------:R-:W-:Y:S01]  /*73d0*/  LOP3.LUT R20, R20, 0xffffffef, RZ, 0xc0, !PT ;  /* 0xffffffef14147812 */ /* 0x000fe200078ec0ff */
[----:B------:R-:W-:Y:S01]  /*73e0*/  FFMA.FTZ R3, R3, R183, 1.1641532182693481445e-10 ;  /* 0x2f00000003037423 */ /* 0x000fe200000100b7 */
[----:B------:R-:W-:Y:S01]  /*73f0*/  MOV R7, R14 ;  /* 0x0000000e00077202 */ /* 0x000fe20000000f00 */
[----:B------:R-:W1:Y:S03]  /*7400*/  LDC R177, c[0x0][0x408] ;  /* 0x00010200ffb17b82 */ /* 0x000e660000000800 */
[----:B0-----:R-:W-:Y:S01]  /*7410*/  FSETP.GTU.FTZ.AND P2, PT, R3, R182, PT ;  /* 0x000000b60300720b */ /* 0x001fe20003f5c000 */
[----:B-----5:R-:W-:-:S03]  /*7420*/  IMAD.U32 R3, R132, 0x10000, RZ ;  /* 0x0001000084037824 */ /* 0x020fc600078e00ff */
[----:B------:R-:W-:Y:S01]  /*7430*/  PLOP3.LUT P4, PT, P2, PT, PT, 0x8, 0x80 ;  /* 0x000000000080781c */ /* 0x000fe2000178e170 */
[----:B-1----:R-:W-:Y:S01]  /*7440*/  FMUL.FTZ R4, R3, R177 ;  /* 0x000000b103047220 */ /* 0x002fe20000410000 */
[----:B------:R-:W-:-:S04]  /*7450*/  PRMT R3, R132, 0x7632, R3 ;  /* 0x0000763284037816 */ /* 0x000fc80000000003 */
[----:B------:R-:W-:Y:S01]  /*7460*/  FSEL R10, R4, RZ, !P2 ;  /* 0x000000ff040a7208 */ /* 0x000fe20005000000 */
[----:B------:R-:W-:-:S06]  /*7470*/  IMAD.MOV.U32 R4, RZ, RZ, 0x2 ;  /* 0x00000002ff047424 */ /* 0x000fcc00078e00ff */
        /* <DEDUP_REMOVED lines=10> */
.L_x_6853:
        /* <DEDUP_REMOVED lines=12> */
.L_x_6855:
[----:B------:R-:W-:Y:S05]  /*75e0*/  BSYNC.RECONVERGENT B2 ;  /* 0x0000000000027941 */ /* 0x000fea0003800200 */
.L_x_6854:
        /* <DEDUP_REMOVED lines=62> */
.L_x_6852:
[----:B------:R-:W-:Y:S05]  /*79d0*/  BSYNC.RECONVERGENT B1 ;  /* 0x0000000000017941 */ /* 0x000fea0003800200 */
.L_x_6851:
[----:B------:R-:W-:Y:S01]  /*79e0*/  I2FP.F32.U32 R5, R7 ;  /* 0x0000000700057245 */ /* 0x000fe20000201000 */
[----:B------:R-:W-:Y:S01]  /*79f0*/  @P1 IMAD.U32 R6, R40, 0x10000, RZ ;  /* 0x0001000028061824 */ /* 0x000fe200078e00ff */
[----:B------:R-:W-:Y:S01]  /*7a00*/  ISETP.NE.AND P3, PT, R4, 0x1, PT ;  /* 0x000000010400780c */ /* 0x000fe20003f65270 */
[----:B------:R-:W-:Y:S01]  /*7a10*/  BSSY.RECONVERGENT B1, `(.L_x_6856) ;  /* 0x0000062000017945 */ /* 0x000fe20003800200 */
[----:B------:R-:W-:Y:S01]  /*7a20*/  MOV R7, R14 ;  /* 0x0000000e00077202 */ /* 0x000fe20000000f00 */
        /* <DEDUP_REMOVED lines=8> */
[----:B------:R-:W-:-:S04]  /*7ab0*/  SEL R5, RZ, 0x1, P2 ;  /* 0x00000001ff057807 */ /* 0x000fc80001000000 */
[----:B------:R-:W-:Y:S01]  /*7ac0*/  PRMT R10, R5, 0x7610, R10 ;  /* 0x00007610050a7816 */ /* 0x000fe2000000000a */
[----:B------:R-:W-:Y:S01]  /*7ad0*/  IMAD.MOV.U32 R5, RZ, RZ, 0x2 ;  /* 0x00000002ff057424 */ /* 0x000fe200078e00ff */
        /* <DEDUP_REMOVED lines=10> */
.L_x_6858:
        /* <DEDUP_REMOVED lines=12> */
.L_x_6860:
[----:B------:R-:W-:Y:S05]  /*7c40*/  BSYNC.RECONVERGENT B2 ;  /* 0x0000000000027941 */ /* 0x000fea0003800200 */
.L_x_6859:
        /* <DEDUP_REMOVED lines=62> */
.L_x_6857:
[----:B------:R-:W-:Y:S05]  /*8030*/  BSYNC.RECONVERGENT B1 ;  /* 0x0000000000017941 */ /* 0x000fea0003800200 */
.L_x_6856:
[----:B------:R-:W-:Y:S01]  /*8040*/  I2FP.F32.U32 R4, R7 ;  /* 0x0000000700047245 */ /* 0x000fe20000201000 */
[----:B------:R-:W-:Y:S01]  /*8050*/  BSSY.RECONVERGENT B1, `(.L_x_6861) ;  /* 0x0000060000017945 */ /* 0x000fe20003800200 */
[----:B------:R-:W-:Y:S01]  /*8060*/  ISETP.NE.AND P3, PT, R5, 0x1, PT ;  /* 0x000000010500780c */ /* 0x000fe20003f65270 */
[----:B------:R-:W-:Y:S01]  /*8070*/  IMAD.MOV.U32 R7, RZ, RZ, R14 ;  /* 0x000000ffff077224 */ /* 0x000fe200078e000e */
[----:B------:R-:W-:Y:S01]  /*8080*/  SHF.L.U32 R3, R3, 0x10, RZ ;  /* 0x0000001003037819 */ /* 0x000fe200000006ff */
[----:B------:R-:W-:Y:S01]  /*8090*/  FFMA.FTZ R4, R4, R183, 1.1641532182693481445e-10 ;  /* 0x2f00000004047423 */ /* 0x000fe200000100b7 */
[----:B------:R-:W-:-:S03]  /*80a0*/  LOP3.LUT R20, R20, 0xfffffff7, RZ, 0xc0, !PT ;  /* 0xfffffff714147812 */ /* 0x000fc600078ec0ff */
[----:B------:R-:W-:Y:S01]  /*80b0*/  FMUL.FTZ R3, R3, R177 ;  /* 0x000000b103037220 */ /* 0x000fe20000410000 */
[----:B------:R-:W-:Y:S01]  /*80c0*/  FSETP.GTU.FTZ.AND P2, PT, R4, R182, PT ;  /* 0x000000b60400720b */ /* 0x000fe20003f5c000 */
[----:B------:R-:W-:-:S03]  /*80d0*/  IMAD.MOV.U32 R4, RZ, RZ, 0x2 ;  /* 0x00000002ff047424 */ /* 0x000fc600078e00ff */
        /* <DEDUP_REMOVED lines=12> */
.L_x_6863:
        /* <DEDUP_REMOVED lines=12> */
.L_x_6865:
[----:B------:R-:W-:Y:S05]  /*8260*/  BSYNC.RECONVERGENT B2 ;  /* 0x0000000000027941 */ /* 0x000fea0003800200 */
.L_x_6864:
        /* <DEDUP_REMOVED lines=62> */
.L_x_6862:
[----:B------:R-:W-:Y:S05]  /*8650*/  BSYNC.RECONVERGENT B1 ;  /* 0x0000000000017941 */ /* 0x000fea0003800200 */
.L_x_6861:
[----:B------:R-:W-:Y:S01]  /*8660*/  I2FP.F32.U32 R5, R7 ;  /* 0x0000000700057245 */ /* 0x000fe20000201000 */
[----:B------:R-:W-:Y:S01]  /*8670*/  BSSY.RECONVERGENT B1, `(.L_x_6866) ;  /* 0x0000066000017945 */ /* 0x000fe20003800200 */
[----:B------:R-:W-:Y:S01]  /*8680*/  ISETP.NE.AND P3, PT, R4, 0x1, PT ;  /* 0x000000010400780c */ /* 0x000fe20003f65270 */
[----:B------:R-:W-:Y:S02]  /*8690*/  IMAD.MOV.U32 R7, RZ, RZ, R14 ;  /* 0x000000ffff077224 */ /* 0x000fe400078e000e */
        /* <DEDUP_REMOVED lines=10> */
[----:B------:R-:W-:Y:S01]  /*8740*/  @!P1 MOV R34, R3 ;  /* 0x0000000300229202 */ /* 0x000fe20000000f00 */
[----:B------:R-:W-:Y:S01]  /*8750*/  IMAD.MOV.U32 R5, RZ, RZ, 0x2 ;  /* 0x00000002ff057424 */ /* 0x000fe200078e00ff */
[----:B------:R-:W-:Y:S02]  /*8760*/  SEL R3, RZ, 0x1, P2 ;  /* 0x00000001ff037807 */ /* 0x000fe40001000000 */
[----:B------:R-:W-:Y:S02]  /*8770*/  F2FP.BF16.F32.PACK_AB R165, RZ, R34 ;  /* 0x00000022ffa5723e */ /* 0x000fe400000010ff */
[----:B------:R-:W-:Y:S01]  /*8780*/  PRMT R9, R3, 0x7610, R9 ;  /* 0x0000761003097816 */ /* 0x000fe20000000009 */
        /* <DEDUP_REMOVED lines=9> */
.L_x_6868:
        /* <DEDUP_REMOVED lines=12> */
.L_x_6870:
[----:B------:R-:W-:Y:S05]  /*88e0*/  BSYNC.RECONVERGENT B2 ;  /* 0x0000000000027941 */ /* 0x000fea0003800200 */
.L_x_6869:
        /* <DEDUP_REMOVED lines=62> */
.L_x_6867:
[----:B------:R-:W-:Y:S05]  /*8cd0*/  BSYNC.RECONVERGENT B1 ;  /* 0x0000000000017941 */ /* 0x000fea0003800200 */
.L_x_6866:
[----:B------:R-:W-:Y:S01]  /*8ce0*/  I2FP.F32.U32 R3, R7 ;  /* 0x0000000700037245 */ /* 0x000fe20000201000 */
[----:B------:R-:W-:Y:S01]  /*8cf0*/  BSSY.RECONVERGENT B1, `(.L_x_6871) ;  /* 0x0000061000017945 */ /* 0x000fe20003800200 */
[----:B------:R-:W-:Y:S01]  /*8d00*/  ISETP.NE.AND P2, PT, R5, 0x1, PT ;  /* 0x000000010500780c */ /* 0x000fe20003f45270 */
[----:B------:R-:W-:Y:S01]  /*8d10*/  IMAD.MOV.U32 R4, RZ, RZ, 0x2 ;  /* 0x00000002ff047424 */ /* 0x000fe200078e00ff */
[----:B------:R-:W-:Y:S01]  /*8d20*/  LOP3.LUT R20, R20, 0xfffffffb, RZ, 0xc0, !PT ;  /* 0xfffffffb14147812 */ /* 0x000fe200078ec0ff */
[----:B------:R-:W-:Y:S01]  /*8d30*/  FFMA.FTZ R3, R3, R183, 1.1641532182693481445e-10 ;  /* 0x2f00000003037423 */ /* 0x000fe200000100b7 */
[----:B------:R-:W-:-:S04]  /*8d40*/  MOV R7, R14 ;  /* 0x0000000e00077202 */ /* 0x000fc80000000f00 */
        /* <DEDUP_REMOVED lines=16> */
.L_x_6873:
        /* <DEDUP_REMOVED lines=12> */
.L_x_6875:
[----:B------:R-:W-:Y:S05]  /*8f10*/  BSYNC.RECONVERGENT B2 ;  /* 0x0000000000027941 */ /* 0x000fea0003800200 */
.L_x_6874:
        /* <DEDUP_REMOVED lines=62> */
.L_x_6872:
[----:B------:R-:W-:Y:S05]  /*9300*/  BSYNC.RECONVERGENT B1 ;  /* 0x0000000000017941 */ /* 0x000fea0003800200 */
.L_x_6871:
[----:B------:R-:W-:Y:S01]  /*9310*/  I2FP.F32.U32 R5, R7 ;  /* 0x0000000700057245 */ /* 0x000fe20000201000 */
[----:B------:R-:W-:Y:S01]  /*9320*/  @P1 IMAD.U32 R6, R41, 0x10000, RZ ;  /* 0x0001000029061824 */ /* 0x000fe200078e00ff */
[----:B------:R-:W-:Y:S01]  /*9330*/  BSSY.RECONVERGENT B1, `(.L_x_6876) ;  /* 0x0000063000017945 */ /* 0x000fe20003800200 */
[----:B------:R-:W-:Y:S02]  /*9340*/  MOV R7, R14 ;  /* 0x0000000e00077202 */ /* 0x000fe40000000f00 */
        /* <DEDUP_REMOVED lines=10> */
[----:B------:R-:W-:Y:S01]  /*93f0*/  PRMT R8, R5, 0x7610, R8 ;  /* 0x0000761005087816 */ /* 0x000fe20000000008 */
[----:B------:R-:W-:Y:S01]  /*9400*/  IMAD.MOV.U32 R5, RZ, RZ, 0x2 ;  /* 0x00000002ff057424 */ /* 0x000fe200078e00ff */
        /* <DEDUP_REMOVED lines=10> */
.L_x_6878:
        /* <DEDUP_REMOVED lines=12> */
.L_x_6880:
[----:B------:R-:W-:Y:S05]  /*9570*/  BSYNC.RECONVERGENT B2 ;  /* 0x0000000000027941 */ /* 0x000fea0003800200 */
.L_x_6879:
        /* <DEDUP_REMOVED lines=62> */
.L_x_6877:
[----:B------:R-:W-:Y:S05]  /*9960*/  BSYNC.RECONVERGENT B1 ;  /* 0x0000000000017941 */ /* 0x000fea0003800200 */
.L_x_6876:
        /* <DEDUP_REMOVED lines=22> */
.L_x_6883:
        /* <DEDUP_REMOVED lines=12> */
.L_x_6885:
[----:B------:R-:W-:Y:S05]  /*9b90*/  BSYNC.RECONVERGENT B2 ;  /* 0x0000000000027941 */ /* 0x000fea0003800200 */
.L_x_6884:
        /* <DEDUP_REMOVED lines=62> */
.L_x_6882:
[----:B------:R-:W-:Y:S05]  /*9f80*/  BSYNC.RECONVERGENT B1 ;  /* 0x0000000000017941 */ /* 0x000fea0003800200 */
.L_x_6881:
[----:B------:R-:W-:Y:S01]  /*9f90*/  I2FP.F32.U32 R5, R7 ;  /* 0x0000000700057245 */ /* 0x000fe20000201000 */
[----:B------:R-:W-:Y:S04]  /*9fa0*/  BSSY.RECONVERGENT B1, `(.L_x_6886) ;  /* 0x0000066000017945 */ /* 0x000fe80003800200 */
        /* <DEDUP_REMOVED lines=13> */
[----:B------:R-:W-:Y:S02]  /*a080*/  ISETP.NE.AND P2, PT, R4, 0x1, PT ;  /* 0x000000010400780c */ /* 0x000fe40003f45270 */
[----:B------:R-:W-:Y:S01]  /*a090*/  PRMT R7, R3, 0x7610, R7 ;  /* 0x0000761003077816 */ /* 0x000fe20000000007 */
[----:B------:R-:W-:Y:S01]  /*a0a0*/  IMAD.MOV.U32 R3, RZ, RZ, R14 ;  /* 0x000000ffff037224 */ /* 0x000fe200078e000e */
[----:B------:R-:W-:-:S09]  /*a0b0*/  F2FP.BF16.F32.PACK_AB R167, RZ, R144 ;  /* 0x00000090ffa7723e */ /* 0x000fd200000010ff */
        /* <DEDUP_REMOVED lines=9> */
.L_x_6888:
        /* <DEDUP_REMOVED lines=12> */
.L_x_6890:
[----:B------:R-:W-:Y:S05]  /*a210*/  BSYNC.RECONVERGENT B2 ;  /* 0x0000000000027941 */ /* 0x000fea0003800200 */
.L_x_6889:
[----:B------:R-:W-:Y:S01]  /*a220*/  IMAD.WIDE.U32 R158, R21, -0x2daee0ad, RZ ;  /* 0xd2511f53159e7825 */ /* 0x000fe200078e00ff */
[----:B------:R-:W-:-:S03]  /*a230*/  UIADD3 UR15, UPT, UPT, UR4, -0x61c88647, URZ ;  /* 0x9e3779b9040f7890 */ /* 0x000fc6000fffe0ff */
[----:B------:R-:W-:Y:S01]  /*a240*/  IMAD.WIDE.U32 R16, R19, -0x326172a9, RZ ;  /* 0xcd9e8d5713107825 */ /* 0x000fe200078e00ff */
[----:B------:R-:W-:-:S05]  /*a250*/  LOP3.LUT R3, R13, UR5, R159, 0x96, !PT ;  /* 0x000000050d037c12 */ /* 0x000fca000f8e969f */
        /* <DEDUP_REMOVED lines=52> */
[----:B------:R-:W-:Y:S01]  /*a5a0*/  IMAD.MOV.U32 R166, RZ, RZ, R4 ;  /* 0x000000ffffa67224 */ /* 0x000fe200078e0004 */
[----:B------:R-:W-:Y:S01]  /*a5b0*/  UIADD3 UR15, UPT, UPT, UR4, -0x700cb87f, URZ ;  /* 0x8ff34781040f7890 */ /* 0x000fe2000fffe0ff */
[----:B------:R-:W-:-:S05]  /*a5c0*/  IMAD.WIDE.U32 R4, R6, -0x326172a9, RZ ;  /* 0xcd9e8d5706047825 */ /* 0x000fca00078e00ff */
[----:B------:R-:W-:Y:S01]  /*a5d0*/  LOP3.LUT R18, R16, UR15, R5, 0x96, !PT ;  /* 0x0000000f10127c12 */ /* 0x000fe2000f8e9605 */
[----:B------:R-:W-:Y:S01]  /*a5e0*/  IMAD.MOV.U32 R5, RZ, RZ, RZ ;  /* 0x000000ffff057224 */ /* 0x000fe200078e00ff */
[----:B------:R-:W-:-:S07]  /*a5f0*/  MOV R14, R4 ;  /* 0x00000004000e7202 */ /* 0x000fce0000000f00 */
.L_x_6887:
[----:B------:R-:W-:Y:S05]  /*a600*/  BSYNC.RECONVERGENT B1 ;  /* 0x0000000000017941 */ /* 0x000fea0003800200 */
.L_x_6886:
[----:B------:R-:W-:Y:S01]  /*a610*/  I2FP.F32.U32 R3, R3 ;  /* 0x0000000300037245 */ /* 0x000fe20000201000 */
[----:B------:R-:W-:Y:S01]  /*a620*/  BSSY.RECONVERGENT B1, `(.L_x_6891) ;  /* 0x000005f000017945 */ /* 0x000fe20003800200 */
[----:B------:R-:W-:Y:S01]  /*a630*/  ISETP.NE.AND P3, PT, R5, 0x1, PT ;  /* 0x000000010500780c */ /* 0x000fe20003f65270 */
[----:B------:R-:W-:Y:S02]  /*a640*/  IMAD.MOV.U32 R4, RZ, RZ, 0x2 ;  /* 0x00000002ff047424 */ /* 0x000fe400078e00ff */
[----:B------:R-:W-:-:S05]  /*a650*/  FFMA.FTZ R3, R3, R183, 1.1641532182693481445e-10 ;  /* 0x2f00000003037423 */ /* 0x000fca00000100b7 */
[----:B------:R-:W-:Y:S01]  /*a660*/  FSETP.GTU.FTZ.AND P2, PT, R3, R182, PT ;  /* 0x000000b60300720b */ /* 0x000fe20003f5c000 */
[----:B------:R-:W-:-:S04]  /*a670*/  IMAD.U32 R3, R134, 0x10000, RZ ;  /* 0x0001000086037824 */ /* 0x000fc800078e00ff */
[----:B------:R-:W-:Y:S01]  /*a680*/  FMUL.FTZ R6, R3, R177 ;  /* 0x000000b103067220 */ /* 0x000fe20000410000 */
[----:B------:R-:W-:Y:S02]  /*a690*/  PRMT R3, R134, 0x7632, R3 ;  /* 0x0000763286037816 */ /* 0x000fe40000000003 */
        /* <DEDUP_REMOVED lines=12> */
.L_x_6893:
        /* <DEDUP_REMOVED lines=12> */
.L_x_6895:
[----:B------:R-:W-:Y:S05]  /*a820*/  BSYNC.RECONVERGENT B2 ;  /* 0x0000000000027941 */ /* 0x000fea0003800200 */
.L_x_6894:
        /* <DEDUP_REMOVED lines=62> */
.L_x_6892:
[----:B------:R-:W-:Y:S05]  /*ac10*/  BSYNC.RECONVERGENT B1 ;  /* 0x0000000000017941 */ /* 0x000fea0003800200 */
.L_x_6891:
[----:B------:R-:W-:Y:S01]  /*ac20*/  I2FP.F32.U32 R5, R134 ;  /* 0x0000008600057245 */ /* 0x000fe20000201000 */
[----:B------:R-:W-:Y:S01]  /*ac30*/  BSSY.RECONVERGENT B1, `(.L_x_6896) ;  /* 0x0000063000017945 */ /* 0x000fe20003800200 */
[----:B------:R-:W-:-:S03]  /*ac40*/  MOV R157, R14 ;  /* 0x0000000e009d7202 */ /* 0x000fc60000000f00 */
[----:B------:R-:W-:-:S05]  /*ac50*/  FFMA.FTZ R5, R5, R183, 1.1641532182693481445e-10 ;  /* 0x2f00000005057423 */ /* 0x000fca00000100b7 */
[----:B------:R-:W-:Y:S02]  /*ac60*/  FSETP.GTU.FTZ.AND P3, PT, R5, R182, PT ;  /* 0x000000b60500720b */ /* 0x000fe40003f7c000 */
[----:B------:R-:W-:-:S05]  /*ac70*/  SHF.L.U32 R5, R46, 0x10, RZ ;  /* 0x000000102e057819 */ /* 0x000fca00000006ff */
[----:B------:R-:W-:-:S05]  /*ac80*/  FMUL.FTZ R5, R5, R177 ;  /* 0x000000b105057220 */ /* 0x000fca0000410000 */
[----:B------:R-:W-:-:S05]  /*ac90*/  FSEL R5, R5, RZ, !P3 ;  /* 0x000000ff05057208 */ /* 0x000fca0005800000 */
[----:B------:R-:W-:Y:S01]  /*aca0*/  FADD.FTZ R6, R6, R5 ;  /* 0x0000000506067221 */ /* 0x000fe20000010000 */
[----:B------:R-:W-:-:S04]  /*acb0*/  @P1 IMAD.U32 R5, R42, 0x10000, RZ ;  /* 0x000100002a051824 */ /* 0x000fc800078e00ff */
[--C-:B------:R-:W-:Y:S01]  /*acc0*/  @P1 FADD.FTZ R143, R5, R6.reuse ;  /* 0x00000006058f1221 */ /* 0x100fe20000010000 */
        /* <DEDUP_REMOVED lines=14> */
.L_x_6898:
        /* <DEDUP_REMOVED lines=12> */
.L_x_6900:
[----:B------:R-:W-:Y:S05]  /*ae70*/  BSYNC.RECONVERGENT B2 ;  /* 0x0000000000027941 */ /* 0x000fea0003800200 */
.L_x_6899:
        /* <DEDUP_REMOVED lines=62> */
.L_x_6897:
[----:B------:R-:W-:Y:S05]  /*b260*/  BSYNC.RECONVERGENT B1 ;  /* 0x0000000000017941 */ /* 0x000fea0003800200 */
.L_x_6896:
[----:B------:R-:W-:Y:S01]  /*b270*/  I2FP.F32.U32 R4, R157 ;  /* 0x0000009d00047245 */ /* 0x000fe20000201000 */
[----:B------:R-:W-:Y:S01]  /*b280*/  BSSY.RECONVERGENT B1, `(.L_x_6901) ;  /* 0x000005e000017945 */ /* 0x000fe20003800200 */
[----:B------:R-:W-:Y:S01]  /*b290*/  ISETP.NE.AND P4, PT, R5, 0x1, PT ;  /* 0x000000010500780c */ /* 0x000fe20003f85270 */
[----:B------:R-:W-:Y:S01]  /*b2a0*/  IMAD.MOV.U32 R157, RZ, RZ, R14 ;  /* 0x000000ffff9d7224 */ /* 0x000fe200078e000e */
[----:B------:R-:W-:Y:S01]  /*b2b0*/  SHF.L.U32 R3, R3, 0x10, RZ ;  /* 0x0000001003037819 */ /* 0x000fe200000006ff */
[----:B------:R-:W-:-:S04]  /*b2c0*/  FFMA.FTZ R4, R4, R183, 1.1641532182693481445e-10 ;  /* 0x2f00000004047423 */ /* 0x000fc800000100b7 */
[----:B------:R-:W-:Y:S01]  /*b2d0*/  FMUL.FTZ R3, R3, R177 ;  /* 0x000000b103037220 */ /* 0x000fe20000410000 */
[----:B------:R-:W-:Y:S01]  /*b2e0*/  FSETP.GTU.FTZ.AND P3, PT, R4, R182, PT ;  /* 0x000000b60400720b */ /* 0x000fe20003f7c000 */
[----:B------:R-:W-:-:S03]  /*b2f0*/  IMAD.MOV.U32 R4, RZ, RZ, 0x2 ;  /* 0x00000002ff047424 */ /* 0x000fc600078e00ff */
        /* <DEDUP_REMOVED lines=11> */
.L_x_6903:
        /* <DEDUP_REMOVED lines=12> */
.L_x_6905:
[----:B------:R-:W-:Y:S05]  /*b470*/  BSYNC.RECONVERGENT B2 ;  /* 0x0000000000027941 */ /* 0x000fea0003800200 */
.L_x_6904:
        /* <DEDUP_REMOVED lines=62> */
.L_x_6902:
[----:B------:R-:W-:Y:S05]  /*b860*/  BSYNC.RECONVERGENT B1 ;  /* 0x0000000000017941 */ /* 0x000fea0003800200 */
.L_x_6901:
        /* <DEDUP_REMOVED lines=12> */
[--C-:B------:R-:W-:Y:S01]  /*b930*/  @P1 FADD.FTZ R158, R3, R5.reuse ;  /* 0x00000005039e1221 */ /* 0x100fe20000010000 */
[----:B------:R-:W-:Y:S02]  /*b940*/  @!P1 MOV R158, R3 ;  /* 0x00000003009e9202 */ /* 0x000fe40000000f00 */
        /* <DEDUP_REMOVED lines=14> */
.L_x_6908:
        /* <DEDUP_REMOVED lines=12> */
.L_x_6910:
[----:B------:R-:W-:Y:S05]  /*baf0*/  BSYNC.RECONVERGENT B2 ;  /* 0x0000000000027941 */ /* 0x000fea0003800200 */
.L_x_6909:
[----:B------:R-:W-:Y:S01]  /*bb00*/  IMAD.WIDE.U32 R180, R21, -0x2daee0ad, RZ ;  /* 0xd2511f5315b47825 */ /* 0x000fe200078e00ff */
[----:B------:R-:W-:-:S03]  /*bb10*/  UIADD3 UR15, UPT, UPT, UR4, -0x61c88647, URZ ;  /* 0x9e3779b9040f7890 */ /* 0x000fc6000fffe0ff */
[----:B------:R-:W-:Y:S01]  /*bb20*/  IMAD.WIDE.U32 R16, R19, -0x326172a9, RZ ;  /* 0xcd9e8d5713107825 */ /* 0x000fe200078e00ff */
[----:B------:R-:W-:-:S03]  /*bb30*/  LOP3.LUT R3, R13, UR5, R181, 0x96, !PT ;  /* 0x000000050d037c12 */ /* 0x000fc6000f8e96b5 */
[----:B------:R-:W-:Y:S02]  /*bb40*/  IMAD.MOV.U32 R157, RZ, RZ, RZ ;  /* 0x000000ffff9d7224 */ /* 0x000fe400078e00ff */
        /* <DEDUP_REMOVED lines=55> */
[----:B------:R-:W-:Y:S02]  /*bec0*/  LOP3.LUT R18, R16, UR15, R179, 0x96, !PT ;  /* 0x0000000f10127c12 */ /* 0x000fe4000f8e96b3 */
[----:B------:R-:W-:-:S07]  /*bed0*/  MOV R14, R178 ;  /* 0x000000b2000e7202 */ /* 0x000fce0000000f00 */
.L_x_6907:
[----:B------:R-:W-:Y:S05]  /*bee0*/  BSYNC.RECONVERGENT B1 ;  /* 0x0000000000017941 */ /* 0x000fea0003800200 */
.L_x_6906:
        /* <DEDUP_REMOVED lines=21> */
.L_x_6913:
        /* <DEDUP_REMOVED lines=12> */
.L_x_6915:
[----:B------:R-:W-:Y:S05]  /*c100*/  BSYNC.RECONVERGENT B2 ;  /* 0x0000000000027941 */ /* 0x000fea0003800200 */
.L_x_6914:
        /* <DEDUP_REMOVED lines=62> */
.L_x_6912:
[----:B------:R-:W-:Y:S05]  /*c4f0*/  BSYNC.RECONVERGENT B1 ;  /* 0x0000000000017941 */ /* 0x000fea0003800200 */
.L_x_6911:
[----:B------:R-:W-:Y:S01]  /*c500*/  I2FP.F32.U32 R135, R135 ;  /* 0x0000008700877245 */ /* 0x000fe20000201000 */
[----:B------:R-:W-:Y:S01]  /*c510*/  BSSY.RECONVERGENT B1, `(.L_x_6916) ;  /* 0x0000063000017945 */ /* 0x000fe20003800200 */
[----:B------:R-:W-:Y:S01]  /*c520*/  IMAD.MOV.U32 R178, RZ, RZ, 0x2 ;  /* 0x00000002ffb27424 */ /* 0x000fe200078e00ff */
[----:B------:R-:W-:Y:S02]  /*c530*/  MOV R159, R14 ;  /* 0x0000000e009f7202 */ /* 0x000fe40000000f00 */
        /* <DEDUP_REMOVED lines=21> */
.L_x_6918:
        /* <DEDUP_REMOVED lines=12> */
.L_x_6920:
[----:B------:R-:W-:Y:S05]  /*c750*/  BSYNC.RECONVERGENT B2 ;  /* 0x0000000000027941 */ /* 0x000fea0003800200 */
.L_x_6919:
        /* <DEDUP_REMOVED lines=62> */
.L_x_6917:
[----:B------:R-:W-:Y:S05]  /*cb40*/  BSYNC.RECONVERGENT B1 ;  /* 0x0000000000017941 */ /* 0x000fea0003800200 */
.L_x_6916:
        /* <DEDUP_REMOVED lines=20> */
.L_x_6923:
        /* <DEDUP_REMOVED lines=12> */
[----:B------:R-:W-:Y:S01]  /*cd50*/  @P0 IMAD.MOV R14, RZ, RZ, R13 ;  /* 0x000000ffff0e0224 */ /* 0x000fe200078e020d */
[----:B------:R-:W-:-:S04]  /*cd60*/  LOP3.LUT P0, RZ, R20, 0x800, RZ, 0xc0, !PT ;  /* 0x0000080014ff7812 */ /* 0x000fc8000780c0ff */
[----:B------:R-:W-:-:S09]  /*cd70*/  @!P6 MOV R13, R14 ;  /* 0x0000000e000de202 */ /* 0x000fd20000000f00 */
.L_x_6925:
[----:B------:R-:W-:Y:S05]  /*cd80*/  BSYNC.RECONVERGENT B2 ;  /* 0x0000000000027941 */ /* 0x000fea0003800200 */
.L_x_6924:
        /* <DEDUP_REMOVED lines=62> */
.L_x_6922:
[----:B------:R-:W-:Y:S05]  /*d170*/  BSYNC.RECONVERGENT B1 ;  /* 0x0000000000017941 */ /* 0x000fea0003800200 */
.L_x_6921:
        /* <DEDUP_REMOVED lines=16> */
[----:B------:R-:W-:-:S04]  /*d280*/  F2FP.BF16.F32.PACK_AB R177, RZ, R159 ;  /* 0x0000009fffb1723e */ /* 0x000fc800000010ff */
[----:B------:R-:W-:-:S07]  /*d290*/  PRMT R135, R135, 0x5410, R177 ;  /* 0x0000541087877816 */ /* 0x000fce00000000b1 */
.L_x_6845:
        /* <DEDUP_REMOVED lines=43> */
.L_x_6926:
[----:B------:R-:W-:Y:S02]  /*d550*/  IMAD.MOV.U32 R165, RZ, RZ, R166 ;  /* 0x000000ffffa57224 */ /* 0x000fe400078e00a6 */
[----:B------:R-:W-:-:S07]  /*d560*/  VIADD R166, R12, 0x20 ;  /* 0x000000200ca67836 */ /* 0x000fce0000000000 */
.L_x_6803:
[----:B----4-:R-:W-:Y:S05]  /*d570*/  BSYNC.RECONVERGENT B0 ;  /* 0x0000000000007941 */ /* 0x010fea0003800200 */
.L_x_6802:
        /* <DEDUP_REMOVED lines=29> */
[----:B------:R-:W-:Y:S01]  /*d750*/  @P2 IADD3 R4, PT, PT, R16, 0x1, RZ ;  /* 0x0000000110042810 */ /* 0x000fe20007ffe0ff */
[----:B------:R-:W-:Y:S02]  /*d760*/  @!P2 IMAD.MOV.U32 R167, RZ, RZ, R165 ;  /* 0x000000ffffa7a224 */ /* 0x000fe400078e00a5 */
[----:B------:R-:W-:Y:S01]  /*d770*/  @!P2 IMAD.MOV.U32 R2, RZ, RZ, R17 ;  /* 0x000000ffff02a224 */ /* 0x000fe200078e0011 */
[----:B------:R-:W-:Y:S01]  /*d780*/  @P2 MOV R2, R18 ;  /* 0x0000001200022202 */ /* 0x000fe20000000f00 */
[----:B------:R-:W-:Y:S01]  /*d790*/  @P2 IMAD.MOV.U32 R167, RZ, RZ, R165 ;  /* 0x000000ffffa72224 */ /* 0x000fe200078e00a5 */
[----:B------:R-:W-:Y:S06]  /*d7a0*/  BRA `(.L_x_6931) ;  /* 0x00000004002c7947 */ /* 0x000fec0003800000 */
.L_x_6932:
        /* <DEDUP_REMOVED lines=12> */
.L_x_6934:
[----:B------:R-:W-:Y:S05]  /*d870*/  BSYNC.RECONVERGENT B2 ;  /* 0x0000000000027941 */ /* 0x000fea0003800200 */
.L_x_6933:
        /* <DEDUP_REMOVED lines=60> */
[----:B------:R-:W-:Y:S02]  /*dc40*/  IMAD.MOV.U32 R2, RZ, RZ, R165 ;  /* 0x000000ffff027224 */ /* 0x000fe400078e00a5 */
[----:B------:R-:W-:-:S07]  /*dc50*/  IMAD.MOV.U32 R4, RZ, RZ, RZ ;  /* 0x000000ffff047224 */ /* 0x000fce00078e00ff */
.L_x_6931:
[----:B------:R-:W-:Y:S05]  /*dc60*/  BSYNC.RECONVERGENT B1 ;  /* 0x0000000000017941 */ /* 0x000fea0003800200 */
.L_x_6930:
        /* <DEDUP_REMOVED lines=9> */
[----:B-----5:R-:W-:Y:S01]  /*dd00*/  PRMT R3, R132, 0x7632, R3 ;  /* 0x0000763284037816 */ /* 0x020fe20000000003 */
[----:B------:R-:W-:-:S05]  /*dd10*/  FFMA.FTZ R2, R2, R248, 1.1641532182693481445e-10 ;  /* 0x2f00000002027423 */ /* 0x000fca00000100f8 */
[----:B0-----:R-:W-:Y:S01]  /*dd20*/  FSETP.GTU.FTZ.AND P2, PT, R2, R183, PT ;  /* 0x000000b70200720b */ /* 0x001fe20003f5c000 */
[----:B------:R-:W-:-:S03]  /*dd30*/  IMAD.U32 R2, R132, 0x10000, RZ ;  /* 0x0001000084027824 */ /* 0x000fc600078e00ff */
        /* <DEDUP_REMOVED lines=13> */
.L_x_6937:
        /* <DEDUP_REMOVED lines=12> */
.L_x_6939:
[----:B------:R-:W-:Y:S05]  /*ded0*/  BSYNC.RECONVERGENT B2 ;  /* 0x0000000000027941 */ /* 0x000fea0003800200 */
.L_x_6938:
        /* <DEDUP_REMOVED lines=62> */
.L_x_6936:
[----:B------:R-:W-:Y:S05]  /*e2c0*/  BSYNC.RECONVERGENT B1 ;  /* 0x0000000000017941 */ /* 0x000fea0003800200 */
.L_x_6935:
[----:B------:R-:W-:Y:S01]  /*e2d0*/  I2FP.F32.U32 R4, R7 ;  /* 0x0000000700047245 */ /* 0x000fe20000201000 */
[----:B------:R-:W-:Y:S01]  /*e2e0*/  BSSY.RECONVERGENT B1, `(.L_x_6940) ;  /* 0x0000064000017945 */ /* 0x000fe20003800200 */
[----:B------:R-:W-:Y:S01]  /*e2f0*/  ISETP.NE.AND P3, PT, R5, 0x1, PT ;  /* 0x000000010500780c */ /* 0x000fe20003f65270 */
[----:B------:R-:W-:Y:S02]  /*e300*/  IMAD.MOV.U32 R7, RZ, RZ, R14 ;  /* 0x000000ffff077224 */ /* 0x000fe400078e000e */
[----:B------:R-:W-:-:S05]  /*e310*/  FFMA.FTZ R4, R4, R248, 1.1641532182693481445e-10 ;  /* 0x2f00000004047423 */ /* 0x000fca00000100f8 */
[----:B------:R-:W-:Y:S01]  /*e320*/  FSETP.GTU.FTZ.AND P2, PT, R4, R183, PT ;  /* 0x000000b70400720b */ /* 0x000fe20003f5c000 */
[----:B------:R-:W-:-:S04]  /*e330*/  IMAD.U32 R4, R44, 0x10000, RZ ;  /* 0x000100002c047824 */ /* 0x000fc800078e00ff */
[----:B------:R-:W-:-:S05]  /*e340*/  FMUL.FTZ R4, R4, R182 ;  /* 0x000000b604047220 */ /* 0x000fca0000410000 */
[----:B------:R-:W-:-:S05]  /*e350*/  FSEL R4, R4, RZ, !P2 ;  /* 0x000000ff04047208 */ /* 0x000fca0005000000 */
[----:B------:R-:W-:Y:S01]  /*e360*/  FADD.FTZ R4, R2, R4 ;  /* 0x0000000402047221 */ /* 0x000fe20000010000 */
[----:B------:R-:W-:-:S05]  /*e370*/  @P1 SHF.L.U32 R2, R40, 0x10, RZ ;  /* 0x0000001028021819 */ /* 0x000fca00000006ff */
        /* <DEDUP_REMOVED lines=15> */
.L_x_6942:
        /* <DEDUP_REMOVED lines=12> */
.L_x_6944:
[----:B------:R-:W-:Y:S05]  /*e530*/  BSYNC.RECONVERGENT B2 ;  /* 0x0000000000027941 */ /* 0x000fea0003800200 */
.L_x_6943:
        /* <DEDUP_REMOVED lines=62> */
.L_x_6941:
[----:B------:R-:W-:Y:S05]  /*e920*/  BSYNC.RECONVERGENT B1 ;  /* 0x0000000000017941 */ /* 0x000fea0003800200 */
.L_x_6940:
        /* <DEDUP_REMOVED lines=22> */
.L_x_6947:
        /* <DEDUP_REMOVED lines=12> */
.L_x_6949:
[----:B------:R-:W-:Y:S05]  /*eb50*/  BSYNC.RECONVERGENT B2 ;  /* 0x0000000000027941 */ /* 0x000fea0003800200 */
.L_x_6948:
        /* <DEDUP_REMOVED lines=62> */
.L_x_6946:
[----:B------:R-:W-:Y:S05]  /*ef40*/  BSYNC.RECONVERGENT B1 ;  /* 0x0000000000017941 */ /* 0x000fea0003800200 */
.L_x_6945:
        /* <DEDUP_REMOVED lines=15> */
[----:B------:R-:W-:Y:S01]  /*f040*/  PRMT R9, R3, 0x7610, R9 ;  /* 0x0000761003097816 */ /* 0x000fe20000000009 */
[----:B------:R-:W-:Y:S01]  /*f050*/  IMAD.MOV.U32 R3, RZ, RZ, R14 ;  /* 0x000000ffff037224 */ /* 0x000fe200078e000e */
[----:B------:R-:W-:Y:S02]  /*f060*/  F2FP.BF16.F32.PACK_AB R165, RZ, R32 ;  /* 0x00000020ffa5723e */ /* 0x000fe400000010ff */
[----:B------:R-:W-:-:S07]  /*f070*/  MOV R4, 0x2 ;  /* 0x0000000200047802 */ /* 0x000fce0000000f00 */
        /* <DEDUP_REMOVED lines=9> */
.L_x_6952:
        /* <DEDUP_REMOVED lines=12> */
.L_x_6954:
[----:B------:R-:W-:Y:S05]  /*f1d0*/  BSYNC.RECONVERGENT B2 ;  /* 0x0000000000027941 */ /* 0x000fea0003800200 */
.L_x_6953:
        /* <DEDUP_REMOVED lines=58> */
[----:B------:R-:W-:-:S04]  /*f580*/  IMAD.WIDE.U32 R4, R8, -0x326172a9, RZ ;  /* 0xcd9e8d5708047825 */ /* 0x000fc800078e00ff */
[----:B------:R-:W-:Y:S02]  /*f590*/  IMAD.MOV.U32 R14, RZ, RZ, R4 ;  /* 0x000000ffff0e7224 */ /* 0x000fe400078e0004 */
[----:B------:R-:W-:Y:S01]  /*f5a0*/  HFMA2 R4, -RZ, RZ, 0, 0 ;  /* 0x00000000ff047431 */ /* 0x000fe200000001ff */
[----:B------:R-:W-:-:S07]  /*f5b0*/  LOP3.LUT R18, R6, UR15, R5, 0x96, !PT ;  /* 0x0000000f06127c12 */ /* 0x000fce000f8e9605 */
.L_x_6951:
[----:B------:R-:W-:Y:S05]  /*f5c0*/  BSYNC.RECONVERGENT B1 ;  /* 0x0000000000017941 */ /* 0x000fea0003800200 */
.L_x_6950:
[----:B------:R-:W-:Y:S01]  /*f5d0*/  I2FP.F32.U32 R3, R3 ;  /* 0x0000000300037245 */ /* 0x000fe20000201000 */
[----:B------:R-:W-:Y:S01]  /*f5e0*/  BSSY.RECONVERGENT B1, `(.L_x_6955) ;  /* 0x0000061000017945 */ /* 0x000fe20003800200 */
[----:B------:R-:W-:Y:S01]  /*f5f0*/  LOP3.LUT R20, R20, 0xfffffffb, RZ, 0xc0, !PT ;  /* 0xfffffffb14147812 */ /* 0x000fe200078ec0ff */
[----:B------:R-:W-:Y:S02]  /*f600*/  IMAD.MOV.U32 R5, RZ, RZ, 0x2 ;  /* 0x00000002ff057424 */ /* 0x000fe400078e00ff */
[----:B------:R-:W-:Y:S01]  /*f610*/  FFMA.FTZ R3, R3, R248, 1.1641532182693481445e-10 ;  /* 0x2f00000003037423 */ /* 0x000fe200000100f8 */
[----:B------:R-:W-:-:S04]  /*f620*/  IMAD.MOV.U32 R7, RZ, RZ, R14 ;  /* 0x000000ffff077224 */ /* 0x000fc800078e000e */
[----:B------:R-:W-:Y:S01]  /*f630*/  FSETP.GTU.FTZ.AND P2, PT, R3, R183, PT ;  /* 0x000000b70300720b */ /* 0x000fe20003f5c000 */
[C---:B------:R-:W-:Y:S01]  /*f640*/  IMAD.U32 R3, R133.reuse, 0x10000, RZ ;  /* 0x0001000085037824 */ /* 0x040fe200078e00ff */
[----:B------:R-:W-:-:S03]  /*f650*/  PRMT R133, R133, 0x7632, R133 ;  /* 0x0000763285857816 */ /* 0x000fc60000000085 */
        /* <DEDUP_REMOVED lines=14> */
.L_x_6957:
        /* <DEDUP_REMOVED lines=12> */
.L_x_6959:
[----:B------:R-:W-:Y:S05]  /*f800*/  BSYNC.RECONVERGENT B2 ;  /* 0x0000000000027941 */ /* 0x000fea0003800200 */
.L_x_6958:
        /* <DEDUP_REMOVED lines=62> */
.L_x_6956:
[----:B------:R-:W-:Y:S05]  /*fbf0*/  BSYNC.RECONVERGENT B1 ;  /* 0x0000000000017941 */ /* 0x000fea0003800200 */
.L_x_6955:
[----:B------:R-:W-:Y:S01]  /*fc00*/  I2FP.F32.U32 R4, R7 ;  /* 0x0000000700047245 */ /* 0x000fe20000201000 */
[----:B------:R-:W-:Y:S01]  /*fc10*/  BSSY.RECONVERGENT B1, `(.L_x_6960) ;  /* 0x0000064000017945 */ /* 0x000fe20003800200 */
[----:B------:R-:W-:-:S03]  /*fc20*/  IMAD.MOV.U32 R7, RZ, RZ, R14 ;  /* 0x000000ffff077224 */ /* 0x000fc600078e000e */
        /* <DEDUP_REMOVED lines=8> */
[----:B------:R-:W-:Y:S01]  /*fcb0*/  SEL R4, RZ, 0x1, P2 ;  /* 0x00000001ff047807 */ /* 0x000fe20001000000 */
[----:B------:R-:W-:Y:S01]  /*fcc0*/  @!P1 IMAD.MOV.U32 R31, RZ, RZ, R3 ;  /* 0x000000ffff1f9224 */ /* 0x000fe200078e0003 */
        /* <DEDUP_REMOVED lines=13> */
.L_x_6962:
        /* <DEDUP_REMOVED lines=12> */
.L_x_6964:
[----:B------:R-:W-:Y:S05]  /*fe60*/  BSYNC.RECONVERGENT B2 ;  /* 0x0000000000027941 */ /* 0x000fea0003800200 */
.L_x_6963:
        /* <DEDUP_REMOVED lines=62> */
.L_x_6961:
[----:B------:R-:W-:Y:S05]  /*10250*/  BSYNC.RECONVERGENT B1 ;  /* 0x0000000000017941 */ /* 0x000fea0003800200 */
.L_x_6960:
[----:B------:R-:W-:Y:S01]  /*10260*/  I2FP.F32.U32 R5, R7 ;  /* 0x0000000700057245 */ /* 0x000fe20000201000 */
[----:B------:R-:W-:Y:S01]  /*10270*/  BSSY.RECONVERGENT B1, `(.L_x_6965) ;  /* 0x0000060000017945 */ /* 0x000fe20003800200 */
[----:B------:R-:W-:Y:S01]  /*10280*/  LOP3.LUT R20, R20, 0xfffffffd, RZ, 0xc0, !PT ;  /* 0xfffffffd14147812 */ /* 0x000fe200078ec0ff */
[----:B------:R-:W-:Y:S02]  /*10290*/  IMAD.MOV.U32 R7, RZ, RZ, R14 ;  /* 0x000000ffff077224 */ /* 0x000fe400078e000e */
[----:B------:R-:W-:-:S05]  /*102a0*/  FFMA.FTZ R5, R5, R248, 1.1641532182693481445e-10 ;  /* 0x2f00000005057423 */ /* 0x000fca00000100f8 */
[----:B------:R-:W-:Y:S01]  /*102b0*/  FSETP.GTU.FTZ.AND P2, PT, R5, R183, PT ;  /* 0x000000b70500720b */ /* 0x000fe20003f5c000 */
[----:B------:R-:W-:-:S04]  /*102c0*/  IMAD.U32 R5, R133, 0x10000, RZ ;  /* 0x0001000085057824 */ /* 0x000fc800078e00ff */
[----:B------:R-:W-:-:S05]  /*102d0*/  FMUL.FTZ R5, R5, R182 ;  /* 0x000000b605057220 */ /* 0x000fca0000410000 */
[----:B------:R-:W-:Y:S01]  /*102e0*/  FSEL R133, R5, RZ, !P2 ;  /* 0x000000ff05857208 */ /* 0x000fe20005000000 */
[----:B------:R-:W-:Y:S01]  /*102f0*/  HFMA2 R5, -RZ, RZ, 0, 1.1920928955078125e-07 ;  /* 0x00000002ff057431 */ /* 0x000fe200000001ff */
        /* <DEDUP_REMOVED lines=12> */
.L_x_6967:
        /* <DEDUP_REMOVED lines=12> */
.L_x_6969:
[----:B------:R-:W-:Y:S05]  /*10480*/  BSYNC.RECONVERGENT B2 ;  /* 0x0000000000027941 */ /* 0x000fea0003800200 */
.L_x_6968:
        /* <DEDUP_REMOVED lines=62> */
.L_x_6966:
[----:B------:R-:W-:Y:S05]  /*10870*/  BSYNC.RECONVERGENT B1 ;  /* 0x0000000000017941 */ /* 0x000fea0003800200 */
.L_x_6965:
[----:B------:R-:W-:Y:S01]  /*10880*/  I2FP.F32.U32 R4, R7 ;  /* 0x0000000700047245 */ /* 0x000fe20000201000 */
[----:B------:R-:W-:Y:S01]  /*10890*/  BSSY.RECONVERGENT B1, `(.L_x_6970) ;  /* 0x0000065000017945 */ /* 0x000fe20003800200 */
[----:B------:R-:W-:Y:S01]  /*108a0*/  @P1 PRMT R6, R41, 0x7632, R6 ;  /* 0x0000763229061816 */ /* 0x000fe20000000006 */
[----:B------:R-:W-:Y:S02]  /*108b0*/  IMAD.MOV.U32 R141, RZ, RZ, R14 ;  /* 0x000000ffff8d7224 */ /* 0x000fe400078e000e */
[----:B------:R-:W-:Y:S02]  /*108c0*/  FFMA.FTZ R4, R4, R248, 1.1641532182693481445e-10 ;  /* 0x2f00000004047423 */ /* 0x000fe400000100f8 */
[----:B------:R-:W-:-:S03]  /*108d0*/  @P1 IMAD.U32 R6, R6, 0x10000, RZ ;  /* 0x0001000006061824 */ /* 0x000fc600078e00ff */
[----:B------:R-:W-:Y:S02]  /*108e0*/  FSETP.GTU.FTZ.AND P2, PT, R4, R183, PT ;  /* 0x000000b70400720b */ /* 0x000fe40003f5c000 */
[----:B------:R-:W-:Y:S02]  /*108f0*/  PRMT R4, R45, 0x7632, R4 ;  /* 0x000076322d047816 */ /* 0x000fe40000000004 */
[----:B------:R-:W-:-:S03]  /*10900*/  SEL R7, RZ, 0x1, P2 ;  /* 0x00000001ff077807 */ /* 0x000fc60001000000 */
[----:B------:R-:W-:-:S04]  /*10910*/  IMAD.U32 R4, R4, 0x10000, RZ ;  /* 0x0001000004047824 */ /* 0x000fc800078e00ff */
[----:B------:R-:W-:-:S05]  /*10920*/  FMUL.FTZ R4, R4, R182 ;  /* 0x000000b604047220 */ /* 0x000fca0000410000 */
[----:B------:R-:W-:Y:S02]  /*10930*/  FSEL R4, R4, RZ, !P2 ;  /* 0x000000ff04047208 */ /* 0x000fe40005000000 */
[----:B------:R-:W-:-:S03]  /*10940*/  ISETP.NE.AND P2, PT, R5, 0x1, PT ;  /* 0x000000010500780c */ /* 0x000fc60003f45270 */
[----:B------:R-:W-:-:S04]  /*10950*/  FADD.FTZ R4, R133, R4 ;  /* 0x0000000485047221 */ /* 0x000fc80000010000 */
[----:B------:R-:W-:Y:S01]  /*10960*/  @P1 FADD.FTZ R142, R4, R6 ;  /* 0x00000006048e1221 */ /* 0x000fe20000010000 */
[----:B------:R-:W-:Y:S01]  /*10970*/  @!P1 IMAD.MOV.U32 R142, RZ, RZ, R4 ;  /* 0x000000ffff8e9224 */ /* 0x000fe200078e0004 */
        /* <DEDUP_REMOVED lines=11> */
.L_x_6972:
        /* <DEDUP_REMOVED lines=12> */
.L_x_6974:
[----:B------:R-:W-:Y:S05]  /*10af0*/  BSYNC.RECONVERGENT B2 ;  /* 0x0000000000027941 */ /* 0x000fea0003800200 */
.L_x_6973:
        /* <DEDUP_REMOVED lines=62> */
.L_x_6971:
[----:B------:R-:W-:Y:S05]  /*10ee0*/  BSYNC.RECONVERGENT B1 ;  /* 0x0000000000017941 */ /* 0x000fea0003800200 */
.L_x_6970:
[----:B------:R-:W-:Y:S01]  /*10ef0*/  I2FP.F32.U32 R5, R141 ;  /* 0x0000008d00057245 */ /* 0x000fe20000201000 */
[----:B------:R-:W-:Y:S01]  /*10f00*/  IMAD.U32 R6, R134, 0x10000, RZ ;  /* 0x0001000086067824 */ /* 0x000fe200078e00ff */
[----:B------:R-:W-:Y:S01]  /*10f10*/  ISETP.NE.AND P3, PT, R4, 0x1, PT ;  /* 0x000000010400780c */ /* 0x000fe20003f65270 */
[----:B------:R-:W-:Y:S01]  /*10f20*/  BSSY.RECONVERGENT B1, `(.L_x_6975) ;  /* 0x000005d000017945 */ /* 0x000fe20003800200 */
[----:B------:R-:W-:Y:S01]  /*10f30*/  PRMT R155, R134, 0x7632, R155 ;  /* 0x00007632869b7816 */ /* 0x000fe2000000009b */
[----:B------:R-:W-:Y:S01]  /*10f40*/  FFMA.FTZ R5, R5, R248, 1.1641532182693481445e-10 ;  /* 0x2f00000005057423 */ /* 0x000fe200000100f8 */
[----:B------:R-:W-:Y:S01]  /*10f50*/  FMUL.FTZ R6, R6, R182 ;  /* 0x000000b606067220 */ /* 0x000fe20000410000 */
[----:B------:R-:W-:-:S03]  /*10f60*/  IMAD.MOV.U32 R134, RZ, RZ, R14 ;  /* 0x000000ffff867224 */ /* 0x000fc600078e000e */
        /* <DEDUP_REMOVED lines=13> */
.L_x_6977:
        /* <DEDUP_REMOVED lines=12> */
.L_x_6979:
[----:B------:R-:W-:Y:S05]  /*11100*/  BSYNC.RECONVERGENT B2 ;  /* 0x0000000000027941 */ /* 0x000fea0003800200 */
.L_x_6978:
        /* <DEDUP_REMOVED lines=62> */
.L_x_6976:
[----:B------:R-:W-:Y:S05]  /*114f0*/  BSYNC.RECONVERGENT B1 ;  /* 0x0000000000017941 */ /* 0x000fea0003800200 */
.L_x_6975:
        /* <DEDUP_REMOVED lines=25> */
.L_x_6982:
        /* <DEDUP_REMOVED lines=12> */
.L_x_6984:
[----:B------:R-:W-:Y:S05]  /*11750*/  BSYNC.RECONVERGENT B2 ;  /* 0x0000000000027941 */ /* 0x000fea0003800200 */
.L_x_6983:
        /* <DEDUP_REMOVED lines=62> */
.L_x_6981:
[----:B------:R-:W-:Y:S05]  /*11b40*/  BSYNC.RECONVERGENT B1 ;  /* 0x0000000000017941 */ /* 0x000fea0003800200 */
.L_x_6980:
        /* <DEDUP_REMOVED lines=20> */
.L_x_6987:
        /* <DEDUP_REMOVED lines=12> */
.L_x_6989:
[----:B------:R-:W-:Y:S05]  /*11d50*/  BSYNC.RECONVERGENT B2 ;  /* 0x0000000000027941 */ /* 0x000fea0003800200 */
.L_x_6988:
        /* <DEDUP_REMOVED lines=62> */
.L_x_6986:
[----:B------:R-:W-:Y:S05]  /*12140*/  BSYNC.RECONVERGENT B1 ;  /* 0x0000000000017941 */ /* 0x000fea0003800200 */
.L_x_6985:
[----:B------:R-:W-:Y:S01]  /*12150*/  I2FP.F32.U32 R4, R156 ;  /* 0x0000009c00047245 */ /* 0x000fe20000201000 */
[----:B------:R-:W-:Y:S01]  /*12160*/  BSSY.RECONVERGENT B1, `(.L_x_6990) ;  /* 0x0000065000017945 */ /* 0x000fe20003800200 */
[----:B------:R-:W-:-:S03]  /*12170*/  @P1 PRMT R5, R42, 0x7632, R5 ;  /* 0x000076322a051816 */ /* 0x000fc60000000005 */
[----:B------:R-:W-:Y:S02]  /*12180*/  FFMA.FTZ R4, R4, R248, 1.1641532182693481445e-10 ;  /* 0x2f00000004047423 */ /* 0x000fe400000100f8 */
[----:B------:R-:W-:-:S03]  /*12190*/  @P1 IMAD.U32 R5, R5, 0x10000, RZ ;  /* 0x0001000005051824 */ /* 0x000fc600078e00ff */
[----:B------:R-:W-:Y:S02]  /*121a0*/  FSETP.GTU.FTZ.AND P4, PT, R4, R183, PT ;  /* 0x000000b70400720b */ /* 0x000fe40003f9c000 */
[----:B------:R-:W-:-:S05]  /*121b0*/  PRMT R4, R46, 0x7632, R4 ;  /* 0x000076322e047816 */ /* 0x000fca0000000004 */
[----:B------:R-:W-:-:S04]  /*121c0*/  IMAD.U32 R4, R4, 0x10000, RZ ;  /* 0x0001000004047824 */ /* 0x000fc800078e00ff */
[----:B------:R-:W-:-:S05]  /*121d0*/  FMUL.FTZ R4, R4, R182 ;  /* 0x000000b604047220 */ /* 0x000fca0000410000 */
[----:B------:R-:W-:-:S05]  /*121e0*/  FSEL R4, R4, RZ, !P4 ;  /* 0x000000ff04047208 */ /* 0x000fca0006000000 */
[----:B------:R-:W-:Y:S01]  /*121f0*/  FADD.FTZ R4, R155, R4 ;  /* 0x000000049b047221 */ /* 0x000fe20000010000 */
[----:B------:R-:W-:-:S03]  /*12200*/  MOV R155, 0x2 ;  /* 0x00000002009b7802 */ /* 0x000fc60000000f00 */
        /* <DEDUP_REMOVED lines=15> */
.L_x_6992:
        /* <DEDUP_REMOVED lines=12> */
.L_x_6994:
[----:B------:R-:W-:Y:S05]  /*123c0*/  BSYNC.RECONVERGENT B2 ;  /* 0x0000000000027941 */ /* 0x000fea0003800200 */
.L_x_6993:
[----:B------:R-:W-:Y:S01]  /*123d0*/  IMAD.WIDE.U32 R180, R21, -0x2daee0ad, RZ ;  /* 0xd2511f5315b47825 */ /* 0x000fe200078e00ff */
[----:B------:R-:W-:-:S03]  /*123e0*/  UIADD3 UR15, UPT, UPT, UR4, -0x61c88647, URZ ;  /* 0x9e3779b9040f7890 */ /* 0x000fc6000fffe0ff */
[----:B------:R-:W-:Y:S02]  /*123f0*/  HFMA2 R155, -RZ, RZ, 0, 0 ;  /* 0x00000000ff9b7431 */ /* 0x000fe400000001ff */
        /* <DEDUP_REMOVED lines=57> */
[----:B------:R-:W-:Y:S01]  /*12790*/  IMAD.MOV.U32 R14, RZ, RZ, R178 ;  /* 0x000000ffff0e7224 */ /* 0x000fe200078e00b2 */
[----:B------:R-:W-:-:S07]  /*127a0*/  LOP3.LUT R18, R16, UR15, R179, 0x96, !PT ;  /* 0x0000000f10127c12 */ /* 0x000fce000f8e96b3 */
.L_x_6991:
[----:B------:R-:W-:Y:S05]  /*127b0*/  BSYNC.RECONVERGENT B1 ;  /* 0x0000000000017941 */ /* 0x000fea0003800200 */
.L_x_6990:
        /* <DEDUP_REMOVED lines=21> */
.L_x_6997:
        /* <DEDUP_REMOVED lines=12> */
.L_x_6999:
[----:B------:R-:W-:Y:S05]  /*129d0*/  BSYNC.RECONVERGENT B2 ;  /* 0x0000000000027941 */ /* 0x000fea0003800200 */
.L_x_6998:
        /* <DEDUP_REMOVED lines=62> */
.L_x_6996:
[----:B------:R-:W-:Y:S05]  /*12dc0*/  BSYNC.RECONVERGENT B1 ;  /* 0x0000000000017941 */ /* 0x000fea0003800200 */
.L_x_6995:
[----:B------:R-:W-:Y:S01]  /*12dd0*/  I2FP.F32.U32 R135, R135 ;  /* 0x0000008700877245 */ /* 0x000fe20000201000 */
[----:B------:R-:W-:Y:S01]  /*12de0*/  BSSY.RECONVERGENT B1, `(.L_x_7000) ;  /* 0x0000063000017945 */ /* 0x000fe20003800200 */
[----:B------:R-:W-:Y:S02]  /*12df0*/  IMAD.MOV.U32 R178, RZ, RZ, 0x2 ;  /* 0x00000002ffb27424 */ /* 0x000fe400078e00ff */
        /* <DEDUP_REMOVED lines=22> */
.L_x_7002:
        /* <DEDUP_REMOVED lines=12> */
.L_x_7004:
[----:B------:R-:W-:Y:S05]  /*13020*/  BSYNC.RECONVERGENT B2 ;  /* 0x0000000000027941 */ /* 0x000fea0003800200 */
.L_x_7003:
        /* <DEDUP_REMOVED lines=62> */
.L_x_7001:
[----:B------:R-:W-:Y:S05]  /*13410*/  BSYNC.RECONVERGENT B1 ;  /* 0x0000000000017941 */ /* 0x000fea0003800200 */
.L_x_7000:
        /* <DEDUP_REMOVED lines=20> */
.L_x_7007:
        /* <DEDUP_REMOVED lines=15> */
.L_x_7009:
[----:B------:R-:W-:Y:S05]  /*13650*/  BSYNC.RECONVERGENT B2 ;  /* 0x0000000000027941 */ /* 0x000fea0003800200 */
.L_x_7008:
        /* <DEDUP_REMOVED lines=62> */
.L_x_7006:
[----:B------:R-:W-:Y:S05]  /*13a40*/  BSYNC.RECONVERGENT B1 ;  /* 0x0000000000017941 */ /* 0x000fea0003800200 */
.L_x_7005:
        /* <DEDUP_REMOVED lines=10> */
[----:B------:R-:W-:-:S05]  /*13af0*/  FMUL.FTZ R177, R177, R182 ;  /* 0x000000b6b1b17220 */ /* 0x000fca0000410000 */
[----:B------:R-:W-:-:S05]  /*13b00*/  FSEL R177, R177, RZ, !P6 ;  /* 0x000000ffb1b17208 */ /* 0x000fca0007000000 */
        /* <DEDUP_REMOVED lines=8> */
.L_x_6929:
[----:B------:R-:W-:Y:S01]  /*13b90*/  ISETP.NE.AND P2, PT, R16, 0x1, PT ;  /* 0x000000011000780c */ /* 0x000fe20003f45270 */
[----:B------:R-:W-:Y:S01]  /*13ba0*/  BSSY.RECONVERGENT B1, `(.L_x_7011) ;  /* 0x000005a000017945 */ /* 0x000fe20003800200 */
[----:B------:R-:W-:Y:S01]  /*13bb0*/  MOV R141, 0x2 ;  /* 0x00000002008d7802 */ /* 0x000fe20000000f00 */
[----:B------:R-:W-:Y:S02]  /*13bc0*/  IMAD.MOV.U32 R2, RZ, RZ, R14 ;  /* 0x000000ffff027224 */ /* 0x000fe400078e000e */
[----:B------:R-:W-:-:S08]  /*13bd0*/  IMAD.MOV.U32 R167, RZ, RZ, R165 ;  /* 0x000000ffffa77224 */ /* 0x000fd000078e00a5 */
        /* <DEDUP_REMOVED lines=11> */
.L_x_7013:
        /* <DEDUP_REMOVED lines=12> */
.L_x_7015:
[----:B------:R-:W-:Y:S05]  /*13d50*/  BSYNC.RECONVERGENT B2 ;  /* 0x0000000000027941 */ /* 0x000fea0003800200 */
.L_x_7014:
        /* <DEDUP_REMOVED lines=61> */
[----:B------:R-:W-:-:S07]  /*14130*/  IMAD.MOV.U32 R2, RZ, RZ, R165 ;  /* 0x000000ffff027224 */ /* 0x000fce00078e00a5 */
.L_x_7012:
[----:B------:R-:W-:Y:S05]  /*14140*/  BSYNC.RECONVERGENT B1 ;  /* 0x0000000000017941 */ /* 0x000fea0003800200 */
.L_x_7011:
[----:B------:R-:W0:Y:S01]  /*14150*/  LDC R183, c[0x0][0x404] ;  /* 0x00010100ffb77b82 */ /* 0x000e220000000800 */
[----:B------:R-:W-:Y:S01]  /*14160*/  HFMA2 R182, -RZ, RZ, 0.1171875, 0 ;  /* 0x2f800000ffb67431 */ /* 0x000fe200000001ff */
[----:B------:R-:W-:Y:S01]  /*14170*/  I2FP.F32.U32 R2, R2 ;  /* 0x0000000200027245 */ /* 0x000fe20000201000 */
[----:B-----5:R-:W-:Y:S01]  /*14180*/  @P1 IMAD.U32 R16, R40, 0x10000, RZ ;  /* 0x0001000028101824 */ /* 0x020fe200078e00ff */
[----:B------:R-:W-:Y:S01]  /*14190*/  ISETP.NE.AND P3, PT, R141, 0x1, PT ;  /* 0x000000018d00780c */ /* 0x000fe20003f65270 */
[----:B------:R-:W-:Y:S01]  /*141a0*/  BSSY.RECONVERGENT B1, `(.L_x_7016) ;  /* 0x0000063000017945 */ /* 0x000fe20003800200 */
[----:B------:R-:W-:Y:S02]  /*141b0*/  LOP3.LUT R20, R20, 0xffffffef, RZ, 0xc0, !PT ;  /* 0xffffffef14147812 */ /* 0x000fe400078ec0ff */
[----:B------:R-:W1:Y:S01]  /*141c0*/  LDC R248, c[0x0][0x408] ;  /* 0x00010200fff87b82 */ /* 0x000e620000000800 */
[----:B------:R-:W-:Y:S01]  /*141d0*/  PRMT R31, R132, 0x7632, R31 ;  /* 0x00007632841f7816 */ /* 0x000fe2000000001f */
[----:B------:R-:W-:Y:S01]  /*141e0*/  FFMA.FTZ R2, R2, R182, 1.1641532182693481445e-10 ;  /* 0x2f00000002027423 */ /* 0x000fe200000100b6 */
[----:B------:R-:W-:-:S04]  /*141f0*/  MOV R32, R14 ;  /* 0x0000000e00207202 */ /* 0x000fc80000000f00 */
[----:B0-----:R-:W-:Y:S01]  /*14200*/  FSETP.GTU.FTZ.AND P2, PT, R2, R183, PT ;  /* 0x000000b70200720b */ /* 0x001fe20003f5c000 */
[----:B------:R-:W-:-:S04]  /*14210*/  IMAD.U32 R2, R132, 0x10000, RZ ;  /* 0x0001000084027824 */ /* 0x000fc800078e00ff */
[----:B-1----:R-:W-:-:S05]  /*14220*/  FMUL.FTZ R2, R2, R248 ;  /* 0x000000f802027220 */ /* 0x002fca0000410000 */
        /* <DEDUP_REMOVED lines=15> */
.L_x_7018:
        /* <DEDUP_REMOVED lines=12> */
.L_x_7020:
[----:B------:R-:W-:Y:S05]  /*143e0*/  BSYNC.RECONVERGENT B2 ;  /* 0x0000000000027941 */ /* 0x000fea0003800200 */
.L_x_7019:
        /* <DEDUP_REMOVED lines=62> */
.L_x_7017:
[----:B------:R-:W-:Y:S05]  /*147d0*/  BSYNC.RECONVERGENT B1 ;  /* 0x0000000000017941 */ /* 0x000fea0003800200 */
.L_x_7016:
[----:B------:R-:W-:Y:S01]  /*147e0*/  I2FP.F32.U32 R32, R32 ;  /* 0x0000002000207245 */ /* 0x000fe20000201000 */
[----:B------:R-:W-:Y:S01]  /*147f0*/  BSSY.RECONVERGENT B1, `(.L_x_7021) ;  /* 0x0000064000017945 */ /* 0x000fe20003800200 */
[----:B------:R-:W-:Y:S01]  /*14800*/  SHF.L.U32 R31, R31, 0x10, RZ ;  /* 0x000000101f1f7819 */ /* 0x000fe200000006ff */
[----:B------:R-:W-:Y:S01]  /*14810*/  IMAD.MOV.U32 R155, RZ, RZ, 0x2 ;  /* 0x00000002ff9b7424 */ /* 0x000fe200078e00ff */
[----:B------:R-:W-:Y:S01]  /*14820*/  ISETP.NE.AND P2, PT, R16, 0x1, PT ;  /* 0x000000011000780c */ /* 0x000fe20003f45270 */
[----:B------:R-:W-:Y:S01]  /*14830*/  FFMA.FTZ R32, R32, R182, 1.1641532182693481445e-10 ;  /* 0x2f00000020207423 */ /* 0x000fe200000100b6 */
[----:B------:R-:W-:-:S04]  /*14840*/  LOP3.LUT R20, R20, 0xfffffff7, RZ, 0xc0, !PT ;  /* 0xfffffff714147812 */ /* 0x000fc800078ec0ff */
        /* <DEDUP_REMOVED lines=19> */
.L_x_7023:
        /* <DEDUP_REMOVED lines=12> */
.L_x_7025:
[----:B------:R-:W-:Y:S05]  /*14a40*/  BSYNC.RECONVERGENT B2 ;  /* 0x0000000000027941 */ /* 0x000fea0003800200 */
.L_x_7024:
        /* <DEDUP_REMOVED lines=62> */
.L_x_7022:
[----:B------:R-:W-:Y:S05]  /*14e30*/  BSYNC.RECONVERGENT B1 ;  /* 0x0000000000017941 */ /* 0x000fea0003800200 */
.L_x_7021:
[----:B------:R-:W-:Y:S01]  /*14e40*/  I2FP.F32.U32 R16, R31 ;  /* 0x0000001f00107245 */ /* 0x000fe20000201000 */
[----:B------:R-:W-:Y:S01]  /*14e50*/  BSSY.RECONVERGENT B1, `(.L_x_7026) ;  /* 0x0000064000017945 */ /* 0x000fe20003800200 */
[----:B------:R-:W-:Y:S01]  /*14e60*/  LOP3.LUT R20, R20, 0xfffffffb, RZ, 0xc0, !PT ;  /* 0xfffffffb14147812 */ /* 0x000fe200078ec0ff */
[----:B------:R-:W-:Y:S01]  /*14e70*/  IMAD.MOV.U32 R142, RZ, RZ, R14 ;  /* 0x000000ffff8e7224 */ /* 0x000fe200078e000e */
[----:B------:R-:W-:Y:S01]  /*14e80*/  PRMT R141, R133, 0x7632, R141 ;  /* 0x00007632858d7816 */ /* 0x000fe2000000008d */
[----:B------:R-:W-:-:S05]  /*14e90*/  FFMA.FTZ R16, R16, R182, 1.1641532182693481445e-10 ;  /* 0x2f00000010107423 */ /* 0x000fca00000100b6 */
[----:B------:R-:W-:Y:S01]  /*14ea0*/  FSETP.GTU.FTZ.AND P2, PT, R16, R183, PT ;  /* 0x000000b71000720b */ /* 0x000fe20003f5c000 */
[----:B------:R-:W-:-:S04]  /*14eb0*/  IMAD.U32 R16, R133, 0x10000, RZ ;  /* 0x0001000085107824 */ /* 0x000fc800078e00ff */
[----:B------:R-:W-:-:S05]  /*14ec0*/  FMUL.FTZ R16, R16, R248 ;  /* 0x000000f810107220 */ /* 0x000fca0000410000 */
[----:B------:R-:W-:Y:S02]  /*14ed0*/  FSEL R31, R16, RZ, !P2 ;  /* 0x000000ff101f7208 */ /* 0x000fe40005000000 */
[----:B------:R-:W-:Y:S02]  /*14ee0*/  PLOP3.LUT P2, PT, P2, PT, PT, 0x8, 0x80 ;  /* 0x000000000080781c */ /* 0x000fe4000174e170 */
[----:B------:R-:W-:-:S05]  /*14ef0*/  @P1 SHF.L.U32 R16, R41, 0x10, RZ ;  /* 0x0000001029101819 */ /* 0x000fca00000006ff */
[----:B------:R-:W-:Y:S01]  /*14f00*/  @P1 FADD.FTZ R31, R16, R31 ;  /* 0x0000001f101f1221 */ /* 0x000fe20000010000 */
[----:B------:R-:W-:-:S04]  /*14f10*/  IMAD.MOV.U32 R16, RZ, RZ, 0x2 ;  /* 0x00000002ff107424 */ /* 0x000fc800078e00ff */
        /* <DEDUP_REMOVED lines=12> */
.L_x_7028:
        /* <DEDUP_REMOVED lines=12> */
.L_x_7030:
[----:B------:R-:W-:Y:S05]  /*150a0*/  BSYNC.RECONVERGENT B2 ;  /* 0x0000000000027941 */ /* 0x000fea0003800200 */
.L_x_7029:
        /* <DEDUP_REMOVED lines=62> */
.L_x_7027:
[----:B------:R-:W-:Y:S05]  /*15490*/  BSYNC.RECONVERGENT B1 ;  /* 0x0000000000017941 */ /* 0x000fea0003800200 */
.L_x_7026:
        /* <DEDUP_REMOVED lines=26> */
.L_x_7033:
        /* <DEDUP_REMOVED lines=12> */
.L_x_7035:
[----:B------:R-:W-:Y:S05]  /*15700*/  BSYNC.RECONVERGENT B2 ;  /* 0x0000000000027941 */ /* 0x000fea0003800200 */
.L_x_7034:
        /* <DEDUP_REMOVED lines=62> */
.L_x_7032:
[----:B------:R-:W-:Y:S05]  /*15af0*/  BSYNC.RECONVERGENT B1 ;  /* 0x0000000000017941 */ /* 0x000fea0003800200 */
.L_x_7031:
[----:B------:R-:W-:Y:S01]  /*15b00*/  I2FP.F32.U32 R16, R141 ;  /* 0x0000008d00107245 */ /* 0x000fe20000201000 */
[----:B------:R-:W-:Y:S01]  /*15b10*/  BSSY.RECONVERGENT B1, `(.L_x_7036) ;  /* 0x0000062000017945 */ /* 0x000fe20003800200 */
[----:B------:R-:W-:Y:S02]  /*15b20*/  ISETP.NE.AND P3, PT, R160, 0x1, PT ;  /* 0x00000001a000780c */ /* 0x000fe40003f65270 */
[----:B------:R-:W-:Y:S01]  /*15b30*/  PRMT R155, R134, 0x7632, R155 ;  /* 0x00007632869b7816 */ /* 0x000fe2000000009b */
[----:B------:R-:W-:Y:S01]  /*15b40*/  FFMA.FTZ R16, R16, R182, 1.1641532182693481445e-10 ;  /* 0x2f00000010107423 */ /* 0x000fe200000100b6 */
[----:B------:R-:W-:-:S04]  /*15b50*/  MOV R156, R14 ;  /* 0x0000000e009c7202 */ /* 0x000fc80000000f00 */
[----:B------:R-:W-:Y:S01]  /*15b60*/  FSETP.GTU.FTZ.AND P2, PT, R16, R183, PT ;  /* 0x000000b71000720b */ /* 0x000fe20003f5c000 */
[----:B------:R-:W-:-:S04]  /*15b70*/  IMAD.U32 R16, R134, 0x10000, RZ ;  /* 0x0001000086107824 */ /* 0x000fc800078e00ff */
        /* <DEDUP_REMOVED lines=16> */
.L_x_7038:
        /* <DEDUP_REMOVED lines=12> */
.L_x_7040:
[----:B------:R-:W-:Y:S05]  /*15d40*/  BSYNC.RECONVERGENT B2 ;  /* 0x0000000000027941 */ /* 0x000fea0003800200 */
.L_x_7039:
        /* <DEDUP_REMOVED lines=62> */
.L_x_7037:
[----:B------:R-:W-:Y:S05]  /*16130*/  BSYNC.RECONVERGENT B1 ;  /* 0x0000000000017941 */ /* 0x000fea0003800200 */
.L_x_7036:
        /* <DEDUP_REMOVED lines=24> */
.L_x_7043:
        /* <DEDUP_REMOVED lines=12> */
.L_x_7045:
[----:B------:R-:W-:Y:S05]  /*16380*/  BSYNC.RECONVERGENT B2 ;  /* 0x0000000000027941 */ /* 0x000fea0003800200 */
.L_x_7044:
        /* <DEDUP_REMOVED lines=62> */
.L_x_7042:
[----:B------:R-:W-:Y:S05]  /*16770*/  BSYNC.RECONVERGENT B1 ;  /* 0x0000000000017941 */ /* 0x000fea0003800200 */
.L_x_7041:
        /* <DEDUP_REMOVED lines=24> */
.L_x_7048:
        /* <DEDUP_REMOVED lines=12> */
.L_x_7050:
[----:B------:R-:W-:Y:S05]  /*169c0*/  BSYNC.RECONVERGENT B2 ;  /* 0x0000000000027941 */ /* 0x000fea0003800200 */
.L_x_7049:
        /* <DEDUP_REMOVED lines=58> */
[----:B------:R-:W-:-:S05]  /*16d70*/  IMAD.WIDE.U32 R178, R14, -0x326172a9, RZ ;  /* 0xcd9e8d570eb27825 */ /* 0x000fca00078e00ff */
[----:B------:R-:W-:Y:S01]  /*16d80*/  LOP3.LUT R18, R16, UR15, R179, 0x96, !PT ;  /* 0x0000000f10127c12 */ /* 0x000fe2000f8e96b3 */
[----:B------:R-:W-:Y:S01]  /*16d90*/  IMAD.MOV.U32 R16, RZ, RZ, RZ ;  /* 0x000000ffff107224 */ /* 0x000fe200078e00ff */
[----:B------:R-:W-:-:S07]  /*16da0*/  MOV R14, R178 ;  /* 0x000000b2000e7202 */ /* 0x000fce0000000f00 */
.L_x_7047:
[----:B------:R-:W-:Y:S05]  /*16db0*/  BSYNC.RECONVERGENT B1 ;  /* 0x0000000000017941 */ /* 0x000fea0003800200 */
.L_x_7046:
        /* <DEDUP_REMOVED lines=15> */
.L_x_7010:
        /* <DEDUP_REMOVED lines=26> */
[----:B------:R-:W-:Y:S02]  /*17050*/  LOP3.LUT R134, R8, 0xff, RZ, 0xc0, !PT ;  /* 0x000000ff08867812 */ /* 0x000fe400078ec0ff */
[----:B------:R-:W-:Y:S02]  /*17060*/  PRMT R133, R132, 0x4210, R133 ;  /* 0x0000421084857816 */ /* 0x000fe40000000085 */
[----:B------:R-:W-:Y:S01]  /*17070*/  PRMT R132, R5, 0x7104, RZ ;  /* 0x0000710405847816 */ /* 0x000fe200000000ff */
[----:B------:R-:W-:Y:S01]  /*17080*/  IMAD.WIDE.U32 R134, R134, 0x10000, RZ ;  /* 0x0001000086867825 */ /* 0x000fe200078e00ff */
[----:B------:R-:W-:-:S02]  /*17090*/  LOP3.LUT R176, R9, 0xff, RZ, 0xc0, !PT ;  /* 0x000000ff09b07812 */ /* 0x000fc400078ec0ff */
[----:B------:R-:W-:Y:S02]  /*170a0*/  LOP3.LUT R133, R133, 0xff00, R132, 0xf8, !PT ;  /* 0x0000ff0085857812 */ /* 0x000fe400078ef884 */
[----:B------:R-:W-:Y:S01]  /*170b0*/  LOP3.LUT R132, R7, 0xff, RZ, 0xc0, !PT ;  /* 0x000000ff07847812 */ /* 0x000fe200078ec0ff */
[----:B------:R-:W-:Y:S01]  /*170c0*/  IMAD.WIDE.U32 R176, R176, 0x100, RZ ;  /* 0x00000100b0b07825 */ /* 0x000fe200078e00ff */
        /* <DEDUP_REMOVED lines=9> */
.L_x_7051:
[----:B------:R-:W-:Y:S02]  /*17160*/  IMAD.MOV.U32 R165, RZ, RZ, R167 ;  /* 0x000000ffffa57224 */ /* 0x000fe400078e00a7 */
[----:B------:R-:W-:-:S07]  /*17170*/  VIADD R166, R166, 0x20 ;  /* 0x00000020a6a67836 */ /* 0x000fce0000000000 */
.L_x_6928:
[----:B------:R-:W-:Y:S05]  /*17180*/  BSYNC.RECONVERGENT B0 ;  /* 0x0000000000007941 */ /* 0x000fea0003800200 */
.L_x_6927:
        /* <DEDUP_REMOVED lines=35> */
.L_x_7057:
        /* <DEDUP_REMOVED lines=12> */
.L_x_7059:
[----:B------:R-:W-:Y:S05]  /*17480*/  BSYNC.RECONVERGENT B2 ;  /* 0x0000000000027941 */ /* 0x000fea0003800200 */
.L_x_7058:
        /* <DEDUP_REMOVED lines=62> */
.L_x_7056:
[----:B------:R-:W-:Y:S05]  /*17870*/  BSYNC.RECONVERGENT B1 ;  /* 0x0000000000017941 */ /* 0x000fea0003800200 */
.L_x_7055:
[----:B------:R-:W0:Y:S01]  /*17880*/  LDC R183, c[0x0][0x404] ;  /* 0x00010100ffb77b82 */ /* 0x000e220000000800 */
[----:B------:R-:W-:Y:S01]  /*17890*/  I2FP.F32.U32 R0, R0 ;  /* 0x0000000000007245 */ /* 0x000fe20000201000 */
[----:B------:R-:W-:Y:S01]  /*178a0*/  IMAD.MOV.U32 R248, RZ, RZ, 0x2f800000 ;  /* 0x2f800000fff87424 */ /* 0x000fe200078e00ff */
[----:B------:R-:W-:Y:S01]  /*178b0*/  ISETP.NE.AND P2, PT, R4, 0x1, PT ;  /* 0x000000010400780c */ /* 0x000fe20003f45270 */
[----:B------:R-:W-:Y:S01]  /*178c0*/  BSSY.RECONVERGENT B1, `(.L_x_7060) ;  /* 0x0000061000017945 */ /* 0x000fe20003800200 */
[----:B------:R-:W-:Y:S01]  /*178d0*/  LOP3.LUT R20, R20, 0xffffffef, RZ, 0xc0, !PT ;  /* 0xffffffef14147812 */ /* 0x000fe200078ec0ff */
[----:B------:R-:W-:Y:S01]  /*178e0*/  FFMA.FTZ R0, R0, R248, 1.1641532182693481445e-10 ;  /* 0x2f00000000007423 */ /* 0x000fe200000100f8 */
[----:B-----5:R-:W-:Y:S01]  /*178f0*/  PRMT R3, R132, 0x7632, R3 ;  /* 0x0000763284037816 */ /* 0x020fe20000000003 */
[----:B------:R-:W1:Y:S01]  /*17900*/  LDC R182, c[0x0][0x408] ;  /* 0x00010200ffb67b82 */ /* 0x000e620000000800 */
[----:B------:R-:W-:Y:S02]  /*17910*/  IMAD.MOV.U32 R5, RZ, RZ, 0x2 ;  /* 0x00000002ff057424 */ /* 0x000fe400078e00ff */
[----:B------:R-:W-:Y:S01]  /*17920*/  IMAD.MOV.U32 R7, RZ, RZ, R14 ;  /* 0x000000ffff077224 */ /* 0x000fe200078e000e */
[----:B0-----:R-:W-:-:S02]  /*17930*/  FSETP.GTU.FTZ.AND P3, PT, R0, R183, PT ;  /* 0x000000b70000720b */ /* 0x001fc40003f7c000 */
[----:B------:R-:W-:-:S05]  /*17940*/  SHF.L.U32 R0, R132, 0x10, RZ ;  /* 0x0000001084007819 */ /* 0x000fca00000006ff */
[----:B-1----:R-:W-:-:S05]  /*17950*/  FMUL.FTZ R0, R0, R182 ;  /* 0x000000b600007220 */ /* 0x002fca0000410000 */
        /* <DEDUP_REMOVED lines=12> */
.L_x_7062:
        /* <DEDUP_REMOVED lines=12> */
.L_x_7064:
[----:B------:R-:W-:Y:S05]  /*17ae0*/  BSYNC.RECONVERGENT B2 ;  /* 0x0000000000027941 */ /* 0x000fea0003800200 */
.L_x_7063:
        /* <DEDUP_REMOVED lines=62> */
.L_x_7061:
[----:B------:R-:W-:Y:S05]  /*17ed0*/  BSYNC.RECONVERGENT B1 ;  /* 0x0000000000017941 */ /* 0x000fea0003800200 */
.L_x_7060:
        /* <DEDUP_REMOVED lines=9> */
[----:B------:R-:W-:-:S04]  /*17f70*/  @P1 IMAD.U32 R0, R40, 0x10000, RZ ;  /* 0x0001000028001824 */ /* 0x000fc800078e00ff */
[----:B------:R-:W-:Y:S01]  /*17f80*/  @P1 FADD.FTZ R0, R0, R4 ;  /* 0x0000000400001221 */ /* 0x000fe20000010000 */
[----:B------:R-:W-:Y:S02]  /*17f90*/  @!P1 MOV R0, R4 ;  /* 0x0000000400009202 */ /* 0x000fe40000000f00 */
        /* <DEDUP_REMOVED lines=14> */
.L_x_7067:
        /* <DEDUP_REMOVED lines=12> */
.L_x_7069:
[----:B------:R-:W-:Y:S05]  /*18140*/  BSYNC.RECONVERGENT B2 ;  /* 0x0000000000027941 */ /* 0x000fea0003800200 */
.L_x_7068:
        /* <DEDUP_REMOVED lines=62> */
.L_x_7066:
[----:B------:R-:W-:Y:S05]  /*18530*/  BSYNC.RECONVERGENT B1 ;  /* 0x0000000000017941 */ /* 0x000fea0003800200 */
.L_x_7065:
        /* <DEDUP_REMOVED lines=22> */
.L_x_7072:
        /* <DEDUP_REMOVED lines=12> */
.L_x_7074:
[----:B------:R-:W-:Y:S05]  /*18760*/  BSYNC.RECONVERGENT B2 ;  /* 0x0000000000027941 */ /* 0x000fea0003800200 */
.L_x_7073:
        /* <DEDUP_REMOVED lines=62> */
.L_x_7071:
[----:B------:R-:W-:Y:S05]  /*18b50*/  BSYNC.RECONVERGENT B1 ;  /* 0x0000000000017941 */ /* 0x000fea0003800200 */
.L_x_7070:
[----:B------:R-:W-:Y:S01]  /*18b60*/  I2FP.F32.U32 R4, R7 ;  /* 0x0000000700047245 */ /* 0x000fe20000201000 */
[----:B------:R-:W-:Y:S04]  /*18b70*/  BSSY.RECONVERGENT B1, `(.L_x_7075) ;  /* 0x0000066000017945 */ /* 0x000fe80003800200 */
        /* <DEDUP_REMOVED lines=14> */
[----:B------:R-:W-:Y:S02]  /*18c60*/  PRMT R9, R3, 0x7610, R9 ;  /* 0x0000761003097816 */ /* 0x000fe40000000009 */
[----:B------:R-:W-:Y:S02]  /*18c70*/  F2FP.BF16.F32.PACK_AB R165, RZ, R30 ;  /* 0x0000001effa5723e */ /* 0x000fe400000010ff */
[----:B------:R-:W-:-:S07]  /*18c80*/  MOV R3, R14 ;  /* 0x0000000e00037202 */ /* 0x000fce0000000f00 */
        /* <DEDUP_REMOVED lines=9> */
.L_x_7077:
        /* <DEDUP_REMOVED lines=12> */
.L_x_7079:
[----:B------:R-:W-:Y:S05]  /*18de0*/  BSYNC.RECONVERGENT B2 ;  /* 0x0000000000027941 */ /* 0x000fea0003800200 */
.L_x_7078:
        /* <DEDUP_REMOVED lines=53> */
[----:B------:R-:W-:Y:S01]  /*19140*/  IMAD.WIDE.U32 R4, R3, -0x2daee0ad, RZ ;  /* 0xd2511f5303047825 */ /* 0x000fe200078e00ff */
[----:B------:R-:W-:-:S03]  /*19150*/  MOV R3, R167 ;  /* 0x000000a700037202 */ /* 0x000fc60000000f00 */
[----:B------:R-:W-:Y:S01]  /*19160*/  IMAD.MOV.U32 R167, RZ, RZ, R4 ;  /* 0x000000ffffa77224 */ /* 0x000fe200078e0004 */
[----:B------:R-:W-:Y:S01]  /*19170*/  LOP3.LUT R17, R16, UR15, R5, 0x96, !PT ;  /* 0x0000000f10117c12 */ /* 0x000fe2000f8e9605 */
[----:B------:R-:W-:Y:S01]  /*19180*/  UIADD3 UR15, UPT, UPT, UR4, -0x700cb87f, URZ ;  /* 0x8ff34781040f7890 */ /* 0x000fe2000fffe0ff */
[----:B------:R-:W-:-:S04]  /*19190*/  IMAD.WIDE.U32 R4, R8, -0x326172a9, RZ ;  /* 0xcd9e8d5708047825 */ /* 0x000fc800078e00ff */
[----:B------:R-:W-:Y:S01]  /*191a0*/  IMAD.MOV.U32 R14, RZ, RZ, R4 ;  /* 0x000000ffff0e7224 */ /* 0x000fe200078e0004 */
[----:B------:R-:W-:Y:S01]  /*191b0*/  LOP3.LUT R18, R6, UR15, R5, 0x96, !PT ;  /* 0x0000000f06127c12 */ /* 0x000fe2000f8e9605 */
[----:B------:R-:W-:-:S07]  /*191c0*/  IMAD.MOV.U32 R4, RZ, RZ, RZ ;  /* 0x000000ffff047224 */ /* 0x000fce00078e00ff */
.L_x_7076:
[----:B------:R-:W-:Y:S05]  /*191d0*/  BSYNC.RECONVERGENT B1 ;  /* 0x0000000000017941 */ /* 0x000fea0003800200 */
.L_x_7075:
[----:B------:R-:W-:Y:S01]  /*191e0*/  I2FP.F32.U32 R3, R3 ;  /* 0x0000000300037245 */ /* 0x000fe20000201000 */
[----:B------:R-:W-:Y:S01]  /*191f0*/  BSSY.RECONVERGENT B1, `(.L_x_7080) ;  /* 0x0000061000017945 */ /* 0x000fe20003800200 */
[----:B------:R-:W-:Y:S01]  /*19200*/  LOP3.LUT R20, R20, 0xfffffffb, RZ, 0xc0, !PT ;  /* 0xfffffffb14147812 */ /* 0x000fe200078ec0ff */
[----:B------:R-:W-:Y:S02]  /*19210*/  IMAD.MOV.U32 R5, RZ, RZ, 0x2 ;  /* 0x00000002ff057424 */ /* 0x000fe400078e00ff */
[----:B------:R-:W-:Y:S01]  /*19220*/  FFMA.FTZ R3, R3, R248, 1.1641532182693481445e-10 ;  /* 0x2f00000003037423 */ /* 0x000fe200000100f8 */
[----:B------:R-:W-:-:S04]  /*19230*/  IMAD.MOV.U32 R7, RZ, RZ, R14 ;  /* 0x000000ffff077224 */ /* 0x000fc800078e000e */
[----:B------:R-:W-:Y:S02]  /*19240*/  FSETP.GTU.FTZ.AND P2, PT, R3, R183, PT ;  /* 0x000000b70300720b */ /* 0x000fe40003f5c000 */
[C---:B------:R-:W-:Y:S02]  /*19250*/  SHF.L.U32 R3, R133.reuse, 0x10, RZ ;  /* 0x0000001085037819 */ /* 0x040fe400000006ff */
        /* <DEDUP_REMOVED lines=15> */
.L_x_7082:
        /* <DEDUP_REMOVED lines=12> */
.L_x_7084:
[----:B------:R-:W-:Y:S05]  /*19410*/  BSYNC.RECONVERGENT B2 ;  /* 0x0000000000027941 */ /* 0x000fea0003800200 */
.L_x_7083:
        /* <DEDUP_REMOVED lines=62> */
.L_x_7081:
[----:B------:R-:W-:Y:S05]  /*19800*/  BSYNC.RECONVERGENT B1 ;  /* 0x0000000000017941 */ /* 0x000fea0003800200 */
.L_x_7080:
        /* <DEDUP_REMOVED lines=11> */
[----:B------:R-:W-:Y:S02]  /*198c0*/  SEL R4, RZ, 0x1, P2 ;  /* 0x00000001ff047807 */ /* 0x000fe40001000000 */
[----:B------:R-:W-:Y:S02]  /*198d0*/  ISETP.NE.AND P2, PT, R5, 0x1, PT ;  /* 0x000000010500780c */ /* 0x000fe40003f45270 */
[----:B------:R-:W-:Y:S02]  /*198e0*/  @!P1 MOV R29, R3 ;  /* 0x00000003001d9202 */ /* 0x000fe40000000f00 */
[----:B------:R-:W-:Y:S01]  /*198f0*/  PRMT R8, R4, 0x7610, R8 ;  /* 0x0000761004087816 */ /* 0x000fe20000000008 */
[----:B------:R-:W-:Y:S01]  /*19900*/  IMAD.MOV.U32 R4, RZ, RZ, 0x2 ;  /* 0x00000002ff047424 */ /* 0x000fe200078e00ff */
[----:B------:R-:W-:-:S07]  /*19910*/  F2FP.BF16.F32.PACK_AB R3, RZ, R29 ;  /* 0x0000001dff03723e */ /* 0x000fce00000010ff */
        /* <DEDUP_REMOVED lines=9> */
.L_x_7087:
        /* <DEDUP_REMOVED lines=12> */
.L_x_7089:
[----:B------:R-:W-:Y:S05]  /*19a70*/  BSYNC.RECONVERGENT B2 ;  /* 0x0000000000027941 */ /* 0x000fea0003800200 */
.L_x_7088:
        /* <DEDUP_REMOVED lines=62> */
.L_x_7086:
[----:B------:R-:W-:Y:S05]  /*19e60*/  BSYNC.RECONVERGENT B1 ;  /* 0x0000000000017941 */ /* 0x000fea0003800200 */
.L_x_7085:
[----:B------:R-:W-:Y:S01]  /*19e70*/  I2FP.F32.U32 R5, R7 ;  /* 0x0000000700057245 */ /* 0x000fe20000201000 */
[----:B------:R-:W-:Y:S01]  /*19e80*/  BSSY.RECONVERGENT B1, `(.L_x_7090) ;  /* 0x0000060000017945 */ /* 0x000fe20003800200 */
[----:B------:R-:W-:Y:S02]  /*19e90*/  LOP3.LUT R20, R20, 0xfffffffd, RZ, 0xc0, !PT ;  /* 0xfffffffd14147812 */ /* 0x000fe400078ec0ff */
[----:B------:R-:W-:Y:S01]  /*19ea0*/  MOV R7, R14 ;  /* 0x0000000e00077202 */ /* 0x000fe20000000f00 */
[----:B------:R-:W-:-:S05]  /*19eb0*/  FFMA.FTZ R5, R5, R248, 1.1641532182693481445e-10 ;  /* 0x2f00000005057423 */ /* 0x000fca00000100f8 */
[----:B------:R-:W-:Y:S01]  /*19ec0*/  FSETP.GTU.FTZ.AND P2, PT, R5, R183, PT ;  /* 0x000000b70500720b */ /* 0x000fe20003f5c000 */
[----:B------:R-:W-:-:S04]  /*19ed0*/  IMAD.U32 R5, R133, 0x10000, RZ ;  /* 0x0001000085057824 */ /* 0x000fc800078e00ff */
[----:B------:R-:W-:-:S05]  /*19ee0*/  FMUL.FTZ R5, R5, R182 ;  /* 0x000000b605057220 */ /* 0x000fca0000410000 */
        /* <DEDUP_REMOVED lines=14> */
.L_x_7092:
        /* <DEDUP_REMOVED lines=12> */
.L_x_7094:
[----:B------:R-:W-:Y:S05]  /*1a090*/  BSYNC.RECONVERGENT B2 ;  /* 0x0000000000027941 */ /* 0x000fea0003800200 */
.L_x_7093:
        /* <DEDUP_REMOVED lines=62> */
.L_x_7091:
[----:B------:R-:W-:Y:S05]  /*1a480*/  BSYNC.RECONVERGENT B1 ;  /* 0x0000000000017941 */ /* 0x000fea0003800200 */
.L_x_7090:
[----:B------:R-:W-:Y:S01]  /*1a490*/  I2FP.F32.U32 R4, R7 ;  /* 0x0000000700047245 */ /* 0x000fe20000201000 */
[----:B------:R-:W-:Y:S01]  /*1a4a0*/  BSSY.RECONVERGENT B1, `(.L_x_7095) ;  /* 0x0000065000017945 */ /* 0x000fe20003800200 */
[----:B------:R-:W-:Y:S02]  /*1a4b0*/  @P1 PRMT R6, R41, 0x7632, R6 ;  /* 0x0000763229061816 */ /* 0x000fe40000000006 */
[----:B------:R-:W-:Y:S01]  /*1a4c0*/  MOV R139, R14 ;  /* 0x0000000e008b7202 */ /* 0x000fe20000000f00 */
[----:B------:R-:W-:Y:S02]  /*1a4d0*/  FFMA.FTZ R4, R4, R248, 1.1641532182693481445e-10 ;  /* 0x2f00000004047423 */ /* 0x000fe400000100f8 */
[----:B------:R-:W-:-:S03]  /*1a4e0*/  @P1 IMAD.U32 R6, R6, 0x10000, RZ ;  /* 0x0001000006061824 */ /* 0x000fc600078e00ff */
[----:B------:R-:W-:Y:S02]  /*1a4f0*/  FSETP.GTU.FTZ.AND P2, PT, R4, R183, PT ;  /* 0x000000b70400720b */ /* 0x000fe40003f5c000 */
[----:B------:R-:W-:Y:S02]  /*1a500*/  PRMT R4, R45, 0x7632, R4 ;  /* 0x000076322d047816 */ /* 0x000fe40000000004 */
[----:B------:R-:W-:Y:S02]  /*1a510*/  SEL R7, RZ, 0x1, P2 ;  /* 0x00000001ff077807 */ /* 0x000fe40001000000 */
[----:B------:R-:W-:-:S05]  /*1a520*/  SHF.L.U32 R4, R4, 0x10, RZ ;  /* 0x0000001004047819 */ /* 0x000fca00000006ff */
[----:B------:R-:W-:-:S05]  /*1a530*/  FMUL.FTZ R4, R4, R182 ;  /* 0x000000b604047220 */ /* 0x000fca0000410000 */
[----:B------:R-:W-:Y:S02]  /*1a540*/  FSEL R4, R4, RZ, !P2 ;  /* 0x000000ff04047208 */ /* 0x000fe40005000000 */
[----:B------:R-:W-:-:S03]  /*1a550*/  ISETP.NE.AND P2, PT, R5, 0x1, PT ;  /* 0x000000010500780c */ /* 0x000fc60003f45270 */
[----:B------:R-:W-:-:S04]  /*1a560*/  FADD.FTZ R4, R133, R4 ;  /* 0x0000000485047221 */ /* 0x000fc80000010000 */
[----:B------:R-:W-:Y:S01]  /*1a570*/  @P1 FADD.FTZ R140, R4, R6 ;  /* 0x00000006048c1221 */ /* 0x000fe20000010000 */
[----:B------:R-:W-:Y:S02]  /*1a580*/  @!P1 IMAD.MOV.U32 R140, RZ, RZ, R4 ;  /* 0x000000ffff8c9224 */ /* 0x000fe400078e0004 */
        /* <DEDUP_REMOVED lines=11> */
.L_x_7097:
        /* <DEDUP_REMOVED lines=12> */
.L_x_7099:
[----:B------:R-:W-:Y:S05]  /*1a700*/  BSYNC.RECONVERGENT B2 ;  /* 0x0000000000027941 */ /* 0x000fea0003800200 */
.L_x_7098:
        /* <DEDUP_REMOVED lines=62> */
.L_x_7096:
[----:B------:R-:W-:Y:S05]  /*1aaf0*/  BSYNC.RECONVERGENT B1 ;  /* 0x0000000000017941 */ /* 0x000fea0003800200 */
.L_x_7095:
[----:B------:R-:W-:Y:S01]  /*1ab00*/  I2FP.F32.U32 R5, R139 ;  /* 0x0000008b00057245 */ /* 0x000fe20000201000 */
[----:B------:R-:W-:Y:S01]  /*1ab10*/  BSSY.RECONVERGENT B1, `(.L_x_7100) ;  /* 0x000005f000017945 */ /* 0x000fe20003800200 */
[----:B------:R-:W-:Y:S02]  /*1ab20*/  ISETP.NE.AND P3, PT, R4, 0x1, PT ;  /* 0x000000010400780c */ /* 0x000fe40003f65270 */
[C---:B------:R-:W-:Y:S01]  /*1ab30*/  SHF.L.U32 R6, R134.reuse, 0x10, RZ ;  /* 0x0000001086067819 */ /* 0x040fe200000006ff */
[----:B------:R-:W-:Y:S01]  /*1ab40*/  FFMA.FTZ R5, R5, R248, 1.1641532182693481445e-10 ;  /* 0x2f00000005057423 */ /* 0x000fe200000100f8 */
[----:B------:R-:W-:Y:S01]  /*1ab50*/  PRMT R153, R134, 0x7632, R153 ;  /* 0x0000763286997816 */ /* 0x000fe20000000099 */
[----:B------:R-:W-:Y:S02]  /*1ab60*/  IMAD.MOV.U32 R134, RZ, RZ, R14 ;  /* 0x000000ffff867224 */ /* 0x000fe400078e000e */
        /* <DEDUP_REMOVED lines=14> */
.L_x_7102:
        /* <DEDUP_REMOVED lines=12> */
.L_x_7104:
[----:B------:R-:W-:Y:S05]  /*1ad10*/  BSYNC.RECONVERGENT B2 ;  /* 0x0000000000027941 */ /* 0x000fea0003800200 */
.L_x_7103:
        /* <DEDUP_REMOVED lines=62> */
.L_x_7101:
[----:B------:R-:W-:Y:S05]  /*1b100*/  BSYNC.RECONVERGENT B1 ;  /* 0x0000000000017941 */ /* 0x000fea0003800200 */
.L_x_7100:
        /* <DEDUP_REMOVED lines=11> */
[----:B------:R-:W-:Y:S01]  /*1b1c0*/  @!P1 MOV R139, R6 ;  /* 0x00000006008b9202 */ /* 0x000fe20000000f00 */
[----:B------:R-:W-:Y:S01]  /*1b1d0*/  IMAD.MOV.U32 R4, RZ, RZ, 0x2 ;  /* 0x00000002ff047424 */ /* 0x000fe200078e00ff */
        /* <DEDUP_REMOVED lines=12> */
.L_x_7107:
        /* <DEDUP_REMOVED lines=12> */
.L_x_7109:
[----:B------:R-:W-:Y:S05]  /*1b360*/  BSYNC.RECONVERGENT B2 ;  /* 0x0000000000027941 */ /* 0x000fea0003800200 */
.L_x_7108:
        /* <DEDUP_REMOVED lines=62> */
.L_x_7106:
[----:B------:R-:W-:Y:S05]  /*1b750*/  BSYNC.RECONVERGENT B1 ;  /* 0x0000000000017941 */ /* 0x000fea0003800200 */
.L_x_7105:
[----:B------:R-:W-:Y:S01]  /*1b760*/  I2FP.F32.U32 R5, R154 ;  /* 0x0000009a00057245 */ /* 0x000fe20000201000 */
[----:B------:R-:W-:Y:S01]  /*1b770*/  BSSY.RECONVERGENT B1, `(.L_x_7110) ;  /* 0x000005e000017945 */ /* 0x000fe20003800200 */
[----:B------:R-:W-:Y:S01]  /*1b780*/  ISETP.NE.AND P4, PT, R4, 0x1, PT ;  /* 0x000000010400780c */ /* 0x000fe20003f85270 */
[----:B------:R-:W-:Y:S01]  /*1b790*/  IMAD.MOV.U32 R16, RZ, RZ, 0x2 ;  /* 0x00000002ff107424 */ /* 0x000fe200078e00ff */
[----:B------:R-:W-:Y:S01]  /*1b7a0*/  MOV R154, R14 ;  /* 0x0000000e009a7202 */ /* 0x000fe20000000f00 */
        /* <DEDUP_REMOVED lines=15> */
.L_x_7112:
        /* <DEDUP_REMOVED lines=12> */
.L_x_7114:
[----:B------:R-:W-:Y:S05]  /*1b960*/  BSYNC.RECONVERGENT B2 ;  /* 0x0000000000027941 */ /* 0x000fea0003800200 */
.L_x_7113:
        /* <DEDUP_REMOVED lines=62> */
.L_x_7111:
[----:B------:R-:W-:Y:S05]  /*1bd50*/  BSYNC.RECONVERGENT B1 ;  /* 0x0000000000017941 */ /* 0x000fea0003800200 */
.L_x_7110:
[----:B------:R-:W-:Y:S01]  /*1bd60*/  I2FP.F32.U32 R4, R154 ;  /* 0x0000009a00047245 */ /* 0x000fe20000201000 */
[----:B------:R-:W-:Y:S01]  /*1bd70*/  BSSY.RECONVERGENT B1, `(.L_x_7115) ;  /* 0x0000065000017945 */ /* 0x000fe20003800200 */
[----:B------:R-:W-:-:S03]  /*1bd80*/  @P1 PRMT R5, R42, 0x7632, R5 ;  /* 0x000076322a051816 */ /* 0x000fc60000000005 */
[----:B------:R-:W-:Y:S02]  /*1bd90*/  FFMA.FTZ R4, R4, R248, 1.1641532182693481445e-10 ;  /* 0x2f00000004047423 */ /* 0x000fe400000100f8 */
[----:B------:R-:W-:-:S03]  /*1bda0*/  @P1 IMAD.U32 R5, R5, 0x10000, RZ ;  /* 0x0001000005051824 */ /* 0x000fc600078e00ff */
[----:B------:R-:W-:Y:S02]  /*1bdb0*/  FSETP.GTU.FTZ.AND P4, PT, R4, R183, PT ;  /* 0x000000b70400720b */ /* 0x000fe40003f9c000 */
[----:B------:R-:W-:-:S04]  /*1bdc0*/  PRMT R4, R46, 0x7632, R4 ;  /* 0x000076322e047816 */ /* 0x000fc80000000004 */
[----:B------:R-:W-:-:S05]  /*1bdd0*/  SHF.L.U32 R4, R4, 0x10, RZ ;  /* 0x0000001004047819 */ /* 0x000fca00000006ff */
[----:B------:R-:W-:-:S05]  /*1bde0*/  FMUL.FTZ R4, R4, R182 ;  /* 0x000000b604047220 */ /* 0x000fca0000410000 */
[----:B------:R-:W-:-:S05]  /*1bdf0*/  FSEL R4, R4, RZ, !P4 ;  /* 0x000000ff04047208 */ /* 0x000fca0006000000 */
[----:B------:R-:W-:Y:S01]  /*1be00*/  FADD.FTZ R4, R153, R4 ;  /* 0x0000000499047221 */ /* 0x000fe20000010000 */
[----:B------:R-:W-:-:S03]  /*1be10*/  IMAD.MOV.U32 R153, RZ, RZ, 0x2 ;  /* 0x00000002ff997424 */ /* 0x000fc600078e00ff */
        /* <DEDUP_REMOVED lines=15> */
.L_x_7117:
        /* <DEDUP_REMOVED lines=12> */
.L_x_7119:
[----:B------:R-:W-:Y:S05]  /*1bfd0*/  BSYNC.RECONVERGENT B2 ;  /* 0x0000000000027941 */ /* 0x000fea0003800200 */
.L_x_7118:
        /* <DEDUP_REMOVED lines=61> */
[----:B------:R-:W-:-:S07]  /*1c3b0*/  LOP3.LUT R18, R16, UR15, R179, 0x96, !PT ;  /* 0x0000000f10127c12 */ /* 0x000fce000f8e96b3 */
.L_x_7116:
[----:B------:R-:W-:Y:S05]  /*1c3c0*/  BSYNC.RECONVERGENT B1 ;  /* 0x0000000000017941 */ /* 0x000fea0003800200 */
.L_x_7115:
        /* <DEDUP_REMOVED lines=21> */
.L_x_7122:
        /* <DEDUP_REMOVED lines=12> */
.L_x_7124:
[----:B------:R-:W-:Y:S05]  /*1c5e0*/  BSYNC.RECONVERGENT B2 ;  /* 0x0000000000027941 */ /* 0x000fea0003800200 */
.L_x_7123:
        /* <DEDUP_REMOVED lines=62> */
.L_x_7121:
[----:B------:R-:W-:Y:S05]  /*1c9d0*/  BSYNC.RECONVERGENT B1 ;  /* 0x0000000000017941 */ /* 0x000fea0003800200 */
.L_x_7120:
        /* <DEDUP_REMOVED lines=25> */
.L_x_7127:
        /* <DEDUP_REMOVED lines=12> */
.L_x_7129:
[----:B------:R-:W-:Y:S05]  /*1cc30*/  BSYNC.RECONVERGENT B2 ;  /* 0x0000000000027941 */ /* 0x000fea0003800200 */
.L_x_7128:
        /* <DEDUP_REMOVED lines=62> */
.L_x_7126:
[----:B------:R-:W-:Y:S05]  /*1d020*/  BSYNC.RECONVERGENT B1 ;  /* 0x0000000000017941 */ /* 0x000fea0003800200 */
.L_x_7125:
[----:B------:R-:W-:Y:S01]  /*1d030*/  I2FP.F32.U32 R16, R177 ;  /* 0x000000b100107245 */ /* 0x000fe20000201000 */
[----:B------:R-:W-:Y:S01]  /*1d040*/  BSSY.RECONVERGENT B1, `(.L_x_7130) ;  /* 0x0000061000017945 */ /* 0x000fe20003800200 */
[----:B------:R-:W-:Y:S02]  /*1d050*/  ISETP.NE.AND P6, PT, R178, 0x1, PT ;  /* 0x00000001b200780c */ /* 0x000fe40003fc5270 */
[----:B------:R-:W-:Y:S01]  /*1d060*/  MOV R177, R14 ;  /* 0x0000000e00b17202 */ /* 0x000fe20000000f00 */
[----:B------:R-:W-:-:S05]  /*1d070*/  FFMA.FTZ R16, R16, R248, 1.1641532182693481445e-10 ;  /* 0x2f00000010107423 */ /* 0x000fca00000100f8 */
[----:B------:R-:W-:Y:S01]  /*1d080*/  FSETP.GTU.FTZ.AND P5, PT, R16, R183, PT ;  /* 0x000000b71000720b */ /* 0x000fe20003fbc000 */
[----:B------:R-:W-:-:S04]  /*1d090*/  IMAD.U32 R16, R161, 0x10000, RZ ;  /* 0x00010000a1107824 */ /* 0x000fc800078e00ff */
[----:B------:R-:W-:-:S05]  /*1d0a0*/  FMUL.FTZ R16, R16, R182 ;  /* 0x000000b610107220 */ /* 0x000fca0000410000 */
        /* <DEDUP_REMOVED lines=12> */
.L_x_7132:
        /* <DEDUP_REMOVED lines=15> */
.L_x_7134:
[----:B------:R-:W-:Y:S05]  /*1d260*/  BSYNC.RECONVERGENT B2 ;  /* 0x0000000000027941 */ /* 0x000fea0003800200 */
.L_x_7133:
        /* <DEDUP_REMOVED lines=62> */
.L_x_7131:
[----:B------:R-:W-:Y:S05]  /*1d650*/  BSYNC.RECONVERGENT B1 ;  /* 0x0000000000017941 */ /* 0x000fea0003800200 */
.L_x_7130:
        /* <DEDUP_REMOVED lines=20> */
.L_x_7054:
        /* <DEDUP_REMOVED lines=16> */
.L_x_7138:
        /* <DEDUP_REMOVED lines=12> */
.L_x_7140:
[----:B------:R-:W-:Y:S05]  /*1d960*/  BSYNC.RECONVERGENT B2 ;  /* 0x0000000000027941 */ /* 0x000fea0003800200 */
.L_x_7139:
        /* <DEDUP_REMOVED lines=60> */
[----:B------:R-:W-:Y:S02]  /*1dd30*/  LOP3.LUT R18, R16, UR15, R177, 0x96, !PT ;  /* 0x0000000f10127c12 */ /* 0x000fe4000f8e96b1 */
[----:B------:R-:W-:-:S07]  /*1dd40*/  MOV R14, R176 ;  /* 0x000000b0000e7202 */ /* 0x000fce0000000f00 */
.L_x_7137:
[----:B------:R-:W-:Y:S05]  /*1dd50*/  BSYNC.RECONVERGENT B1 ;  /* 0x0000000000017941 */ /* 0x000fea0003800200 */
.L_x_7136:
        /* <DEDUP_REMOVED lines=9> */
[----:B------:R-:W-:Y:S01]  /*1ddf0*/  PRMT R29, R132, 0x7632, R29 ;  /* 0x00007632841d7816 */ /* 0x000fe2000000001d */
[----:B------:R-:W-:Y:S01]  /*1de00*/  IMAD.MOV.U32 R30, RZ, RZ, R14 ;  /* 0x000000ffff1e7224 */ /* 0x000fe200078e000e */
[----:B0-----:R-:W-:-:S02]  /*1de10*/  FSETP.GTU.FTZ.AND P3, PT, R0, R183, PT ;  /* 0x000000b70000720b */ /* 0x001fc40003f7c000 */
[----:B------:R-:W-:-:S05]  /*1de20*/  SHF.L.U32 R0, R132, 0x10, RZ ;  /* 0x0000001084007819 */ /* 0x000fca00000006ff */
        /* <DEDUP_REMOVED lines=16> */
.L_x_7143:
        /* <DEDUP_REMOVED lines=12> */
.L_x_7145:
[----:B------:R-:W-:Y:S05]  /*1dff0*/  BSYNC.RECONVERGENT B2 ;  /* 0x0000000000027941 */ /* 0x000fea0003800200 */
.L_x_7144:
        /* <DEDUP_REMOVED lines=62> */
.L_x_7142:
[----:B------:R-:W-:Y:S05]  /*1e3e0*/  BSYNC.RECONVERGENT B1 ;  /* 0x0000000000017941 */ /* 0x000fea0003800200 */
.L_x_7141:
        /* <DEDUP_REMOVED lines=26> */
.L_x_7148:
        /* <DEDUP_REMOVED lines=12> */
.L_x_7150:
[----:B------:R-:W-:Y:S05]  /*1e650*/  BSYNC.RECONVERGENT B2 ;  /* 0x0000000000027941 */ /* 0x000fea0003800200 */
.L_x_7149:
        /* <DEDUP_REMOVED lines=62> */
.L_x_7147:
[----:B------:R-:W-:Y:S05]  /*1ea40*/  BSYNC.RECONVERGENT B1 ;  /* 0x0000000000017941 */ /* 0x000fea0003800200 */
.L_x_7146:
        /* <DEDUP_REMOVED lines=26> */
.L_x_7153:
        /* <DEDUP_REMOVED lines=12> */
.L_x_7155:
[----:B------:R-:W-:Y:S05]  /*1ecb0*/  BSYNC.RECONVERGENT B2 ;  /* 0x0000000000027941 */ /* 0x000fea0003800200 */
.L_x_7154:
        /* <DEDUP_REMOVED lines=62> */
.L_x_7152:
[----:B------:R-:W-:Y:S05]  /*1f0a0*/  BSYNC.RECONVERGENT B1 ;  /* 0x0000000000017941 */ /* 0x000fea0003800200 */
.L_x_7151:
        /* <DEDUP_REMOVED lines=26> */
.L_x_7158:
        /* <DEDUP_REMOVED lines=12> */
.L_x_7160:
[----:B------:R-:W-:Y:S05]  /*1f310*/  BSYNC.RECONVERGENT B2 ;  /* 0x0000000000027941 */ /* 0x000fea0003800200 */
.L_x_7159:
        /* <DEDUP_REMOVED lines=62> */
.L_x_7157:
[----:B------:R-:W-:Y:S05]  /*1f700*/  BSYNC.RECONVERGENT B1 ;  /* 0x0000000000017941 */ /* 0x000fea0003800200 */
.L_x_7156:
        /* <DEDUP_REMOVED lines=24> */
.L_x_7163:
        /* <DEDUP_REMOVED lines=12> */
.L_x_7165:
[----:B------:R-:W-:Y:S05]  /*1f950*/  BSYNC.RECONVERGENT B2 ;  /* 0x0000000000027941 */ /* 0x000fea0003800200 */
.L_x_7164:
        /* <DEDUP_REMOVED lines=62> */
.L_x_7162:
[----:B------:R-:W-:Y:S05]  /*1fd40*/  BSYNC.RECONVERGENT B1 ;  /* 0x0000000000017941 */ /* 0x000fea0003800200 */
.L_x_7161:
        /* <DEDUP_REMOVED lines=24> */
.L_x_7168:
        /* <DEDUP_REMOVED lines=12> */
.L_x_7170:
[----:B------:R-:W-:Y:S05]  /*1ff90*/  BSYNC.RECONVERGENT B2 ;  /* 0x0000000000027941 */ /* 0x000fea0003800200 */
.L_x_7169:
        /* <DEDUP_REMOVED lines=62> */
.L_x_7167:
[----:B------:R-:W-:Y:S05]  /*20380*/  BSYNC.RECONVERGENT B1 ;  /* 0x0000000000017941 */ /* 0x000fea0003800200 */
.L_x_7166:
        /* <DEDUP_REMOVED lines=24> */
.L_x_7173:
        /* <DEDUP_REMOVED lines=12> */
.L_x_7175:
[----:B------:R-:W-:Y:S05]  /*205d0*/  BSYNC.RECONVERGENT B2 ;  /* 0x0000000000027941 */ /* 0x000fea0003800200 */
.L_x_7174:
        /* <DEDUP_REMOVED lines=62> */
.L_x_7172:
[----:B------:R-:W-:Y:S05]  /*209c0*/  BSYNC.RECONVERGENT B1 ;  /* 0x0000000000017941 */ /* 0x000fea0003800200 */
.L_x_7171:
        /* <DEDUP_REMOVED lines=15> */
.L_x_7135:
        /* <DEDUP_REMOVED lines=43> */
.L_x_7176:
[----:B------:R-:W-:Y:S01]  /*20d70*/  MOV R165, R167 ;  /* 0x000000a700a57202 */ /* 0x000fe20000000f00 */
[----:B------:R-:W-:-:S07]  /*20d80*/  VIADD R166, R166, 0x20 ;  /* 0x00000020a6a67836 */ /* 0x000fce0000000000 */
.L_x_7053:
[----:B------:R-:W-:Y:S05]  /*20d90*/  BSYNC.RECONVERGENT B0 ;  /* 0x0000000000007941 */ /* 0x000fea0003800200 */
.L_x_7052:
        /* <DEDUP_REMOVED lines=35> */
.L_x_7182:
        /* <DEDUP_REMOVED lines=12> */
.L_x_7184:
[----:B------:R-:W-:Y:S05]  /*21090*/  BSYNC.RECONVERGENT B2 ;  /* 0x0000000000027941 */ /* 0x000fea0003800200 */
.L_x_7183:
        /* <DEDUP_REMOVED lines=62> */
.L_x_7181:
[----:B------:R-:W-:Y:S05]  /*21480*/  BSYNC.RECONVERGENT B1 ;  /* 0x0000000000017941 */ /* 0x000fea0003800200 */
.L_x_7180:
[----:B------:R-:W0:Y:S01]  /*21490*/  LDC R183, c[0x0][0x404] ;  /* 0x00010100ffb77b82 */ /* 0x000e220000000800 */
[----:B------:R-:W-:Y:S01]  /*214a0*/  I2FP.F32.U32 R3, R3 ;  /* 0x0000000300037245 */ /* 0x000fe20000201000 */
[----:B------:R-:W-:Y:S01]  /*214b0*/  IMAD.MOV.U32 R248, RZ, RZ, 0x2f800000 ;  /* 0x2f800000fff87424 */ /* 0x000fe200078e00ff */
[----:B------:R-:W-:Y:S01]  /*214c0*/  LOP3.LUT R20, R20, 0xffffffef, RZ, 0xc0, !PT ;  /* 0xffffffef14147812 */ /* 0x000fe200078ec0ff */
[----:B------:R-:W-:Y:S01]  /*214d0*/  BSSY.RECONVERGENT B1, `(.L_x_7185) ;  /* 0x0000061000017945 */ /* 0x000fe20003800200 */
[----:B------:R-:W-:Y:S02]  /*214e0*/  IMAD.MOV.U32 R7, RZ, RZ, R14 ;  /* 0x000000ffff077224 */ /* 0x000fe400078e000e */
[----:B------:R-:W-:Y:S01]  /*214f0*/  FFMA.FTZ R3, R3, R248, 1.1641532182693481445e-10 ;  /* 0x2f00000003037423 */ /* 0x000fe200000100f8 */
[----:B------:R-:W1:Y:S04]  /*21500*/  LDC R182, c[0x0][0x408] ;  /* 0x00010200ffb67b82 */ /* 0x000e680000000800 */
[----:B0-----:R-:W-:Y:S01]  /*21510*/  FSETP.GTU.FTZ.AND P2, PT, R3, R183, PT ;  /* 0x000000b70300720b */ /* 0x001fe20003f5c000 */
[----:B-----5:R-:W-:-:S04]  /*21520*/  IMAD.U32 R3, R132, 0x10000, RZ ;  /* 0x0001000084037824 */ /* 0x020fc800078e00ff */
[----:B-1----:R-:W-:Y:S01]  /*21530*/  FMUL.FTZ R5, R3, R182 ;  /* 0x000000b603057220 */ /* 0x002fe20000410000 */
[----:B------:R-:W-:-:S04]  /*21540*/  PRMT R3, R132, 0x7632, R3 ;  /* 0x0000763284037816 */ /* 0x000fc80000000003 */
        /* <DEDUP_REMOVED lines=14> */
.L_x_7187:
        /* <DEDUP_REMOVED lines=12> */
.L_x_7189:
[----:B------:R-:W-:Y:S05]  /*216f0*/  BSYNC.RECONVERGENT B2 ;  /* 0x0000000000027941 */ /* 0x000fea0003800200 */
.L_x_7188:
        /* <DEDUP_REMOVED lines=62> */
.L_x_7186:
[----:B------:R-:W-:Y:S05]  /*21ae0*/  BSYNC.RECONVERGENT B1 ;  /* 0x0000000000017941 */ /* 0x000fea0003800200 */
.L_x_7185:
[----:B------:R-:W-:Y:S01]  /*21af0*/  I2FP.F32.U32 R4, R7 ;  /* 0x0000000700047245 */ /* 0x000fe20000201000 */
[----:B------:R-:W-:Y:S01]  /*21b00*/  @P1 IMAD.U32 R6, R40, 0x10000, RZ ;  /* 0x0001000028061824 */ /* 0x000fe200078e00ff */
[----:B------:R-:W-:Y:S01]  /*21b10*/  BSSY.RECONVERGENT B1, `(.L_x_7190) ;  /* 0x0000063000017945 */ /* 0x000fe20003800200 */
        /* <DEDUP_REMOVED lines=11> */
[----:B------:R-:W-:Y:S02]  /*21bd0*/  PRMT R10, R4, 0x7610, R10 ;  /* 0x00007610040a7816 */ /* 0x000fe4000000000a */
        /* <DEDUP_REMOVED lines=11> */
.L_x_7192:
        /* <DEDUP_REMOVED lines=12> */
.L_x_7194:
[----:B------:R-:W-:Y:S05]  /*21d50*/  BSYNC.RECONVERGENT B2 ;  /* 0x0000000000027941 */ /* 0x000fea0003800200 */
.L_x_7193:
        /* <DEDUP_REMOVED lines=62> */
.L_x_7191:
[----:B------:R-:W-:Y:S05]  /*22140*/  BSYNC.RECONVERGENT B1 ;  /* 0x0000000000017941 */ /* 0x000fea0003800200 */
.L_x_7190:
        /* <DEDUP_REMOVED lines=22> */
.L_x_7197:
        /* <DEDUP_REMOVED lines=12> */
.L_x_7199:
[----:B------:R-:W-:Y:S05]  /*22370*/  BSYNC.RECONVERGENT B2 ;  /* 0x0000000000027941 */ /* 0x000fea0003800200 */
.L_x_7198:
        /* <DEDUP_REMOVED lines=62> */
.L_x_7196:
[----:B------:R-:W-:Y:S05]  /*22760*/  BSYNC.RECONVERGENT B1 ;  /* 0x0000000000017941 */ /* 0x000fea0003800200 */
.L_x_7195:
        /* <DEDUP_REMOVED lines=28> */
.L_x_7202:
        /* <DEDUP_REMOVED lines=12> */
.L_x_7204:
[----:B------:R-:W-:Y:S05]  /*229f0*/  BSYNC.RECONVERGENT B2 ;  /* 0x0000000000027941 */ /* 0x000fea0003800200 */
.L_x_7203:
        /* <DEDUP_REMOVED lines=57> */
[----:B------:R-:W-:Y:S01]  /*22d90*/  MOV R167, R4 ;  /* 0x0000000400a77202 */ /* 0x000fe20000000f00 */
[----:B------:R-:W-:-:S04]  /*22da0*/  IMAD.WIDE.U32 R4, R8, -0x326172a9, RZ ;  /* 0xcd9e8d5708047825 */ /* 0x000fc800078e00ff */
[----:B------:R-:W-:Y:S01]  /*22db0*/  IMAD.MOV.U32 R14, RZ, RZ, R4 ;  /* 0x000000ffff0e7224 */ /* 0x000fe200078e0004 */
[----:B------:R-:W-:Y:S01]  /*22dc0*/  LOP3.LUT R18, R6, UR15, R5, 0x96, !PT ;  /* 0x0000000f06127c12 */ /* 0x000fe2000f8e9605 */
[----:B------:R-:W-:-:S07]  /*22dd0*/  IMAD.MOV.U32 R4, RZ, RZ, RZ ;  /* 0x000000ffff047224 */ /* 0x000fce00078e00ff */
.L_x_7201:
[----:B------:R-:W-:Y:S05]  /*22de0*/  BSYNC.RECONVERGENT B1 ;  /* 0x0000000000017941 */ /* 0x000fea0003800200 */
.L_x_7200:
[----:B------:R-:W-:Y:S01]  /*22df0*/  I2FP.F32.U32 R3, R3 ;  /* 0x0000000300037245 */ /* 0x000fe20000201000 */
[----:B------:R-:W-:Y:S01]  /*22e00*/  BSSY.RECONVERGENT B1, `(.L_x_7205) ;  /* 0x0000061000017945 */ /* 0x000fe20003800200 */
[----:B------:R-:W-:Y:S01]  /*22e10*/  LOP3.LUT R20, R20, 0xfffffffb, RZ, 0xc0, !PT ;  /* 0xfffffffb14147812 */ /* 0x000fe200078ec0ff */
[----:B------:R-:W-:Y:S02]  /*22e20*/  HFMA2 R5, -RZ, RZ, 0, 1.1920928955078125e-07 ;  /* 0x00000002ff057431 */ /* 0x000fe400000001ff */
[----:B------:R-:W-:Y:S02]  /*22e30*/  IMAD.MOV.U32 R7, RZ, RZ, R14 ;  /* 0x000000ffff077224 */ /* 0x000fe400078e000e */
[----:B------:R-:W-:-:S05]  /*22e40*/  FFMA.FTZ R3, R3, R248, 1.1641532182693481445e-10 ;  /* 0x2f00000003037423 */ /* 0x000fca00000100f8 */
        /* <DEDUP_REMOVED lines=17> */
.L_x_7207:
        /* <DEDUP_REMOVED lines=12> */
.L_x_7209:
[----:B------:R-:W-:Y:S05]  /*23020*/  BSYNC.RECONVERGENT B2 ;  /* 0x0000000000027941 */ /* 0x000fea0003800200 */
.L_x_7208:
        /* <DEDUP_REMOVED lines=62> */
.L_x_7206:
[----:B------:R-:W-:Y:S05]  /*23410*/  BSYNC.RECONVERGENT B1 ;  /* 0x0000000000017941 */ /* 0x000fea0003800200 */
.L_x_7205:
        /* <DEDUP_REMOVED lines=10> */
[--C-:B------:R-:W-:Y:S01]  /*234c0*/  @P1 FADD.FTZ R27, R4, R3.reuse ;  /* 0x00000003041b1221 */ /* 0x100fe20000010000 */
[----:B------:R-:W-:Y:S01]  /*234d0*/  SEL R4, RZ, 0x1, P2 ;  /* 0x00000001ff047807 */ /* 0x000fe20001000000 */
[----:B------:R-:W-:Y:S01]  /*234e0*/  @!P1 IMAD.MOV.U32 R27, RZ, RZ, R3 ;  /* 0x000000ffff1b9224 */ /* 0x000fe200078e0003 */
        /* <DEDUP_REMOVED lines=13> */
.L_x_7212:
        /* <DEDUP_REMOVED lines=12> */
.L_x_7214:
[----:B------:R-:W-:Y:S05]  /*23680*/  BSYNC.RECONVERGENT B2 ;  /* 0x0000000000027941 */ /* 0x000fea0003800200 */
.L_x_7213:
        /* <DEDUP_REMOVED lines=62> */
.L_x_7211:
[----:B------:R-:W-:Y:S05]  /*23a70*/  BSYNC.RECONVERGENT B1 ;  /* 0x0000000000017941 */ /* 0x000fea0003800200 */
.L_x_7210:
        /* <DEDUP_REMOVED lines=22> */
.L_x_7217:
        /* <DEDUP_REMOVED lines=12> */
.L_x_7219:
[----:B------:R-:W-:Y:S05]  /*23ca0*/  BSYNC.RECONVERGENT B2 ;  /* 0x0000000000027941 */ /* 0x000fea0003800200 */
.L_x_7218:
        /* <DEDUP_REMOVED lines=62> */
.L_x_7216:
[----:B------:R-:W-:Y:S05]  /*24090*/  BSYNC.RECONVERGENT B1 ;  /* 0x0000000000017941 */ /* 0x000fea0003800200 */
.L_x_7215:
[----:B------:R-:W-:Y:S01]  /*240a0*/  I2FP.F32.U32 R4, R7 ;  /* 0x0000000700047245 */ /* 0x000fe20000201000 */
[----:B------:R-:W-:Y:S01]  /*240b0*/  BSSY.RECONVERGENT B1, `(.L_x_7220) ;  /* 0x0000065000017945 */ /* 0x000fe20003800200 */
[----:B------:R-:W-:Y:S01]  /*240c0*/  @P1 PRMT R6, R41, 0x7632, R6 ;  /* 0x0000763229061816 */ /* 0x000fe20000000006 */
[----:B------:R-:W-:Y:S02]  /*240d0*/  IMAD.MOV.U32 R137, RZ, RZ, R14 ;  /* 0x000000ffff897224 */ /* 0x000fe400078e000e */
[----:B------:R-:W-:Y:S01]  /*240e0*/  FFMA.FTZ R4, R4, R248, 1.1641532182693481445e-10 ;  /* 0x2f00000004047423 */ /* 0x000fe200000100f8 */
[----:B------:R-:W-:-:S04]  /*240f0*/  @P1 SHF.L.U32 R6, R6, 0x10, RZ ;  /* 0x0000001006061819 */ /* 0x000fc800000006ff */
        /* <DEDUP_REMOVED lines=21> */
.L_x_7222:
        /* <DEDUP_REMOVED lines=12> */
.L_x_7224:
[----:B------:R-:W-:Y:S05]  /*24310*/  BSYNC.RECONVERGENT B2 ;  /* 0x0000000000027941 */ /* 0x000fea0003800200 */
.L_x_7223:
        /* <DEDUP_REMOVED lines=62> */
.L_x_7221:
[----:B------:R-:W-:Y:S05]  /*24700*/  BSYNC.RECONVERGENT B1 ;  /* 0x0000000000017941 */ /* 0x000fea0003800200 */
.L_x_7220:
        /* <DEDUP_REMOVED lines=9> */
[----:B------:R-:W-:-:S03]  /*247a0*/  HFMA2 R5, -RZ, RZ, 0, 1.1920928955078125e-07 ;  /* 0x00000002ff057431 */ /* 0x000fc600000001ff */
        /* <DEDUP_REMOVED lines=11> */
.L_x_7227:
        /* <DEDUP_REMOVED lines=12> */
.L_x_7229:
[----:B------:R-:W-:Y:S05]  /*24920*/  BSYNC.RECONVERGENT B2 ;  /* 0x0000000000027941 */ /* 0x000fea0003800200 */
.L_x_7228:
        /* <DEDUP_REMOVED lines=62> */
.L_x_7226:
[----:B------:R-:W-:Y:S05]  /*24d10*/  BSYNC.RECONVERGENT B1 ;  /* 0x0000000000017941 */ /* 0x000fea0003800200 */
.L_x_7225:
        /* <DEDUP_REMOVED lines=14> */
[----:B------:R-:W-:Y:S02]  /*24e00*/  F2FP.BF16.F32.PACK_AB R134, RZ, R137 ;  /* 0x00000089ff86723e */ /* 0x000fe400000010ff */
[----:B------:R-:W-:-:S09]  /*24e10*/  MOV R4, 0x2 ;  /* 0x0000000200047802 */ /* 0x000fd20000000f00 */
        /* <DEDUP_REMOVED lines=9> */
.L_x_7232:
        /* <DEDUP_REMOVED lines=12> */
.L_x_7234:
[----:B------:R-:W-:Y:S05]  /*24f70*/  BSYNC.RECONVERGENT B2 ;  /* 0x0000000000027941 */ /* 0x000fea0003800200 */
.L_x_7233:
        /* <DEDUP_REMOVED lines=62> */
.L_x_7231:
[----:B------:R-:W-:Y:S05]  /*25360*/  BSYNC.RECONVERGENT B1 ;  /* 0x0000000000017941 */ /* 0x000fea0003800200 */
.L_x_7230:
        /* <DEDUP_REMOVED lines=20> */
.L_x_7237:
        /* <DEDUP_REMOVED lines=12> */
.L_x_7239:
[----:B------:R-:W-:Y:S05]  /*25570*/  BSYNC.RECONVERGENT B2 ;  /* 0x0000000000027941 */ /* 0x000fea0003800200 */
.L_x_7238:
        /* <DEDUP_REMOVED lines=62> */
.L_x_7236:
[----:B------:R-:W-:Y:S05]  /*25960*/  BSYNC.RECONVERGENT B1 ;  /* 0x0000000000017941 */ /* 0x000fea0003800200 */
.L_x_7235:
[----:B------:R-:W-:Y:S01]  /*25970*/  I2FP.F32.U32 R4, R152 ;  /* 0x0000009800047245 */ /* 0x000fe20000201000 */
[----:B------:R-:W-:Y:S01]  /*25980*/  BSSY.RECONVERGENT B1, `(.L_x_7240) ;  /* 0x0000065000017945 */ /* 0x000fe20003800200 */
[----:B------:R-:W-:-:S03]  /*25990*/  @P1 PRMT R5, R42, 0x7632, R5 ;  /* 0x000076322a051816 */ /* 0x000fc60000000005 */
[----:B------:R-:W-:Y:S01]  /*259a0*/  FFMA.FTZ R4, R4, R248, 1.1641532182693481445e-10 ;  /* 0x2f00000004047423 */ /* 0x000fe200000100f8 */
[----:B------:R-:W-:-:S04]  /*259b0*/  @P1 SHF.L.U32 R5, R5, 0x10, RZ ;  /* 0x0000001005051819 */ /* 0x000fc800000006ff */
[----:B------:R-:W-:Y:S02]  /*259c0*/  FSETP.GTU.FTZ.AND P4, PT, R4, R183, PT ;  /* 0x000000b70400720b */ /* 0x000fe40003f9c000 */
[----:B------:R-:W-:-:S05]  /*259d0*/  PRMT R4, R46, 0x7632, R4 ;  /* 0x000076322e047816 */ /* 0x000fca0000000004 */
[----:B------:R-:W-:-:S04]  /*259e0*/  IMAD.U32 R4, R4, 0x10000, RZ ;  /* 0x0001000004047824 */ /* 0x000fc800078e00ff */
[----:B------:R-:W-:-:S05]  /*259f0*/  FMUL.FTZ R4, R4, R182 ;  /* 0x000000b604047220 */ /* 0x000fca0000410000 */
[----:B------:R-:W-:-:S05]  /*25a00*/  FSEL R4, R4, RZ, !P4 ;  /* 0x000000ff04047208 */ /* 0x000fca0006000000 */
[----:B------:R-:W-:Y:S01]  /*25a10*/  FADD.FTZ R4, R151, R4 ;  /* 0x0000000497047221 */ /* 0x000fe20000010000 */
[----:B------:R-:W-:-:S03]  /*25a20*/  IMAD.MOV.U32 R151, RZ, RZ, 0x2 ;  /* 0x00000002ff977424 */ /* 0x000fc600078e00ff */
        /* <DEDUP_REMOVED lines=15> */
.L_x_7242:
        /* <DEDUP_REMOVED lines=12> */
.L_x_7244:
[----:B------:R-:W-:Y:S05]  /*25be0*/  BSYNC.RECONVERGENT B2 ;  /* 0x0000000000027941 */ /* 0x000fea0003800200 */
.L_x_7243:
        /* <DEDUP_REMOVED lines=61> */
[----:B------:R-:W-:-:S07]  /*25fc0*/  LOP3.LUT R18, R16, UR15, R179, 0x96, !PT ;  /* 0x0000000f10127c12 */ /* 0x000fce000f8e96b3 */
.L_x_7241:
[----:B------:R-:W-:Y:S05]  /*25fd0*/  BSYNC.RECONVERGENT B1 ;  /* 0x0000000000017941 */ /* 0x000fea0003800200 */
.L_x_7240:
        /* <DEDUP_REMOVED lines=21> */
.L_x_7247:
        /* <DEDUP_REMOVED lines=12> */
.L_x_7249:
[----:B------:R-:W-:Y:S05]  /*261f0*/  BSYNC.RECONVERGENT B2 ;  /* 0x0000000000027941 */ /* 0x000fea0003800200 */
.L_x_7248:
        /* <DEDUP_REMOVED lines=62> */
.L_x_7246:
[----:B------:R-:W-:Y:S05]  /*265e0*/  BSYNC.RECONVERGENT B1 ;  /* 0x0000000000017941 */ /* 0x000fea0003800200 */
.L_x_7245:
[----:B------:R-:W-:Y:S01]  /*265f0*/  I2FP.F32.U32 R135, R135 ;  /* 0x0000008700877245 */ /* 0x000fe20000201000 */
        /* <DEDUP_REMOVED lines=24> */
.L_x_7252:
        /* <DEDUP_REMOVED lines=12> */
.L_x_7254:
[----:B------:R-:W-:Y:S05]  /*26840*/  BSYNC.RECONVERGENT B2 ;  /* 0x0000000000027941 */ /* 0x000fea0003800200 */
.L_x_7253:
        /* <DEDUP_REMOVED lines=62> */
.L_x_7251:
[----:B------:R-:W-:Y:S05]  /*26c30*/  BSYNC.RECONVERGENT B1 ;  /* 0x0000000000017941 */ /* 0x000fea0003800200 */
.L_x_7250:
        /* <DEDUP_REMOVED lines=20> */
.L_x_7257:
        /* <DEDUP_REMOVED lines=15> */
.L_x_7259:
[----:B------:R-:W-:Y:S05]  /*26e70*/  BSYNC.RECONVERGENT B2 ;  /* 0x0000000000027941 */ /* 0x000fea0003800200 */
.L_x_7258:
        /* <DEDUP_REMOVED lines=62> */
.L_x_7256:
[----:B------:R-:W-:Y:S05]  /*27260*/  BSYNC.RECONVERGENT B1 ;  /* 0x0000000000017941 */ /* 0x000fea0003800200 */
.L_x_7255:
        /* <DEDUP_REMOVED lines=13> */
[----:B------:R-:W-:-:S04]  /*27340*/  @P1 PRMT R162, R43, 0x7632, R162 ;  /* 0x000076322ba21816 */ /* 0x000fc800000000a2 */
[----:B------:R-:W-:-:S05]  /*27350*/  @P1 SHF.L.U32 R162, R162, 0x10, RZ ;  /* 0x00000010a2a21819 */ /* 0x000fca00000006ff */
[----:B------:R-:W-:Y:S01]  /*27360*/  @P1 FADD.FTZ R162, R177, R162 ;  /* 0x000000a2b1a21221 */ /* 0x000fe20000010000 */
[----:B------:R-:W-:-:S05]  /*27370*/  @!P1 IMAD.MOV.U32 R162, RZ, RZ, R177 ;  /* 0x000000ffffa29224 */ /* 0x000fca00078e00b1 */
[----:B------:R-:W-:-:S04]  /*27380*/  F2FP.BF16.F32.PACK_AB R177, RZ, R162 ;  /* 0x000000a2ffb1723e */ /* 0x000fc800000010ff */
[----:B------:R-:W-:Y:S01]  /*27390*/  PRMT R135, R135, 0x5410, R177 ;  /* 0x0000541087877816 */ /* 0x000fe200000000b1 */
[----:B------:R-:W-:Y:S06]  /*273a0*/  BRA `(.L_x_7260) ;  /* 0x0000003000c87947 */ /* 0x000fec0003800000 */
.L_x_7179:
        /* <DEDUP_REMOVED lines=16> */
.L_x_7263:
        /* <DEDUP_REMOVED lines=12> */
.L_x_7265:
[----:B------:R-:W-:Y:S05]  /*27570*/  BSYNC.RECONVERGENT B2 ;  /* 0x0000000000027941 */ /* 0x000fea0003800200 */
.L_x_7264:
        /* <DEDUP_REMOVED lines=62> */
.L_x_7262:
[----:B------:R-:W-:Y:S05]  /*27960*/  BSYNC.RECONVERGENT B1 ;  /* 0x0000000000017941 */ /* 0x000fea0003800200 */
.L_x_7261:
[----:B------:R-:W0:Y:S01]  /*27970*/  LDC R183, c[0x0][0x404] ;  /* 0x00010100ffb77b82 */ /* 0x000e220000000800 */
[----:B------:R-:W-:Y:S01]  /*27980*/  I2FP.F32.U32 R16, R24 ;  /* 0x0000001800107245 */ /* 0x000fe20000201000 */
[----:B------:R-:W-:Y:S01]  /*27990*/  IMAD.MOV.U32 R182, RZ, RZ, 0x2f800000 ;  /* 0x2f800000ffb67424 */ /* 0x000fe200078e00ff */
[----:B------:R-:W-:Y:S01]  /*279a0*/  LOP3.LUT R20, R20, 0xffffffef, RZ, 0xc0, !PT ;  /* 0xffffffef14147812 */ /* 0x000fe200078ec0ff */
[----:B------:R-:W-:Y:S01]  /*279b0*/  BSSY.RECONVERGENT B1, `(.L_x_7266) ;  /* 0x0000064000017945 */ /* 0x000fe20003800200 */
[----:B-----5:R-:W-:Y:S01]  /*279c0*/  PRMT R27, R132, 0x7632, R27 ;  /* 0x00007632841b7816 */ /* 0x020fe2000000001b */
[----:B------:R-:W-:Y:S01]  /*279d0*/  FFMA.FTZ R16, R16, R182, 1.1641532182693481445e-10 ;  /* 0x2f00000010107423 */ /* 0x000fe200000100b6 */
[----:B------:R-:W-:Y:S01]  /*279e0*/  IMAD.MOV.U32 R28, RZ, RZ, R14 ;  /* 0x000000ffff1c7224 */ /* 0x000fe200078e000e */
[----:B------:R-:W1:Y:S03]  /*279f0*/  LDC R248, c[0x0][0x408] ;  /* 0x00010200fff87b82 */ /* 0x000e660000000800 */
[----:B0-----:R-:W-:Y:S01]  /*27a00*/  FSETP.GTU.FTZ.AND P2, PT, R16, R183, PT ;  /* 0x000000b71000720b */ /* 0x001fe20003f5c000 */
[----:B------:R-:W-:-:S04]  /*27a10*/  IMAD.U32 R16, R132, 0x10000, RZ ;  /* 0x0001000084107824 */ /* 0x000fc800078e00ff */
[----:B-1----:R-:W-:-:S05]  /*27a20*/  FMUL.FTZ R16, R16, R248 ;  /* 0x000000f810107220 */ /* 0x002fca0000410000 */
        /* <DEDUP_REMOVED lines=17> */
.L_x_7268:
        /* <DEDUP_REMOVED lines=12> */
.L_x_7270:
[----:B------:R-:W-:Y:S05]  /*27c00*/  BSYNC.RECONVERGENT B2 ;  /* 0x0000000000027941 */ /* 0x000fea0003800200 */
.L_x_7269:
        /* <DEDUP_REMOVED lines=62> */
.L_x_7267:
[----:B------:R-:W-:Y:S05]  /*27ff0*/  BSYNC.RECONVERGENT B1 ;  /* 0x0000000000017941 */ /* 0x000fea0003800200 */
.L_x_7266:
        /* <DEDUP_REMOVED lines=26> */
.L_x_7273:
        /* <DEDUP_REMOVED lines=12> */
.L_x_7275:
[----:B------:R-:W-:Y:S05]  /*28260*/  BSYNC.RECONVERGENT B2 ;  /* 0x0000000000027941 */ /* 0x000fea0003800200 */
.L_x_7274:
        /* <DEDUP_REMOVED lines=62> */
.L_x_7272:
[----:B------:R-:W-:Y:S05]  /*28650*/  BSYNC.RECONVERGENT B1 ;  /* 0x0000000000017941 */ /* 0x000fea0003800200 */
.L_x_7271:
[----:B------:R-:W-:Y:S01]  /*28660*/  I2FP.F32.U32 R16, R27 ;  /* 0x0000001b00107245 */ /* 0x000fe20000201000 */
[----:B------:R-:W-:Y:S01]  /*28670*/  BSSY.RECONVERGENT B1, `(.L_x_7276) ;  /* 0x0000064000017945 */ /* 0x000fe20003800200 */
[----:B------:R-:W-:Y:S02]  /*28680*/  LOP3.LUT R20, R20, 0xfffffffb, RZ, 0xc0, !PT ;  /* 0xfffffffb14147812 */ /* 0x000fe400078ec0ff */
        /* <DEDUP_REMOVED lines=23> */
.L_x_7278:
        /* <DEDUP_REMOVED lines=12> */
.L_x_7280:
[----:B------:R-:W-:Y:S05]  /*288c0*/  BSYNC.RECONVERGENT B2 ;  /* 0x0000000000027941 */ /* 0x000fea0003800200 */
.L_x_7279:
        /* <DEDUP_REMOVED lines=62> */
.L_x_7277:
[----:B------:R-:W-:Y:S05]  /*28cb0*/  BSYNC.RECONVERGENT B1 ;  /* 0x0000000000017941 */ /* 0x000fea0003800200 */
.L_x_7276:
        /* <DEDUP_REMOVED lines=26> */
.L_x_7283:
        /* <DEDUP_REMOVED lines=12> */
.L_x_7285:
[----:B------:R-:W-:Y:S05]  /*28f20*/  BSYNC.RECONVERGENT B2 ;  /* 0x0000000000027941 */ /* 0x000fea0003800200 */
.L_x_7284:
        /* <DEDUP_REMOVED lines=62> */
.L_x_7282:
[----:B------:R-:W-:Y:S05]  /*29310*/  BSYNC.RECONVERGENT B1 ;  /* 0x0000000000017941 */ /* 0x000fea0003800200 */
.L_x_7281:
        /* <DEDUP_REMOVED lines=24> */
.L_x_7288:
        /* <DEDUP_REMOVED lines=12> */
.L_x_7290:
[----:B------:R-:W-:Y:S05]  /*29560*/  BSYNC.RECONVERGENT B2 ;  /* 0x0000000000027941 */ /* 0x000fea0003800200 */
.L_x_7289:
        /* <DEDUP_REMOVED lines=62> */
.L_x_7287:
[----:B------:R-:W-:Y:S05]  /*29950*/  BSYNC.RECONVERGENT B1 ;  /* 0x0000000000017941 */ /* 0x000fea0003800200 */
.L_x_7286:
        /* <DEDUP_REMOVED lines=24> */
.L_x_7293:
        /* <DEDUP_REMOVED lines=12> */
.L_x_7295:
[----:B------:R-:W-:Y:S05]  /*29ba0*/  BSYNC.RECONVERGENT B2 ;  /* 0x0000000000027941 */ /* 0x000fea0003800200 */
.L_x_7294:
        /* <DEDUP_REMOVED lines=62> */
.L_x_7292:
[----:B------:R-:W-:Y:S05]  /*29f90*/  BSYNC.RECONVERGENT B1 ;  /* 0x0000000000017941 */ /* 0x000fea0003800200 */
.L_x_7291:
        /* <DEDUP_REMOVED lines=24> */
.L_x_7298:
        /* <DEDUP_REMOVED lines=12> */
.L_x_7300:
[----:B------:R-:W-:Y:S05]  /*2a1e0*/  BSYNC.RECONVERGENT B2 ;  /* 0x0000000000027941 */ /* 0x000fea0003800200 */
.L_x_7299:
        /* <DEDUP_REMOVED lines=57> */
[----:B------:R-:W-:Y:S02]  /*2a580*/  IMAD.MOV.U32 R167, RZ, RZ, R178 ;  /* 0x000000ffffa77224 */ /* 0x000fe400078e00b2 */
[----:B------:R-:W-:-:S04]  /*2a590*/  IMAD.WIDE.U32 R178, R14, -0x326172a9, RZ ;  /* 0xcd9e8d570eb27825 */ /* 0x000fc800078e00ff */
[----:B------:R-:W-:Y:S01]  /*2a5a0*/  IMAD.MOV.U32 R14, RZ, RZ, R178 ;  /* 0x000000ffff0e7224 */ /* 0x000fe200078e00b2 */
[----:B------:R-:W-:Y:S01]  /*2a5b0*/  LOP3.LUT R18, R16, UR15, R179, 0x96, !PT ;  /* 0x0000000f10127c12 */ /* 0x000fe2000f8e96b3 */
[----:B------:R-:W-:-:S07]  /*2a5c0*/  IMAD.MOV.U32 R16, RZ, RZ, RZ ;  /* 0x000000ffff107224 */ /* 0x000fce00078e00ff */
.L_x_7297:
[----:B------:R-:W-:Y:S05]  /*2a5d0*/  BSYNC.RECONVERGENT B1 ;  /* 0x0000000000017941 */ /* 0x000fea0003800200 */
.L_x_7296:
        /* <DEDUP_REMOVED lines=15> */
.L_x_7260:
        /* <DEDUP_REMOVED lines=43> */
.L_x_7301:
[----:B------:R-:W-:Y:S01]  /*2a980*/  IMAD.MOV.U32 R165, RZ, RZ, R167 ;  /* 0x000000ffffa57224 */ /* 0x000fe200078e00a7 */
[----:B------:R-:W-:-:S07]  /*2a990*/  IADD3 R166, PT, PT, R166, 0x20, RZ ;  /* 0x00000020a6a67810 */ /* 0x000fce0007ffe0ff */
.L_x_7178:
[----:B------:R-:W-:Y:S05]  /*2a9a0*/  BSYNC.RECONVERGENT B0 ;  /* 0x0000000000007941 */ /* 0x000fea0003800200 */
.L_x_7177:
        /* <DEDUP_REMOVED lines=35> */
.L_x_7307:
        /* <DEDUP_REMOVED lines=12> */
.L_x_7309:
[----:B------:R-:W-:Y:S05]  /*2aca0*/  BSYNC.RECONVERGENT B2 ;  /* 0x0000000000027941 */ /* 0x000fea0003800200 */
.L_x_7308:
        /* <DEDUP_REMOVED lines=59> */
[----:B------:R-:W-:Y:S02]  /*2b060*/  HFMA2 R4, -RZ, RZ, 0, 0 ;  /* 0x00000000ff047431 */ /* 0x000fe400000001ff */
[----:B------:R-:W-:Y:S01]  /*2b070*/  IMAD.MOV.U32 R3, RZ, RZ, R165 ;  /* 0x000000ffff037224 */ /* 0x000fe200078e00a5 */
[----:B------:R-:W-:-:S07]  /*2b080*/  LOP3.LUT R18, R6, UR15, R5, 0x96, !PT ;  /* 0x0000000f06127c12 */ /* 0x000fce000f8e9605 */
.L_x_7306:
[----:B------:R-:W-:Y:S05]  /*2b090*/  BSYNC.RECONVERGENT B1 ;  /* 0x0000000000017941 */ /* 0x000fea0003800200 */
.L_x_7305:
[----:B------:R-:W0:Y:S01]  /*2b0a0*/  LDC R182, c[0x0][0x408] ;  /* 0x00010200ffb67b82 */ /* 0x000e220000000800 */
[----:B------:R-:W-:Y:S01]  /*2b0b0*/  I2FP.F32.U32 R3, R3 ;  /* 0x0000000300037245 */ /* 0x000fe20000201000 */
[----:B------:R-:W-:Y:S01]  /*2b0c0*/  IMAD.MOV.U32 R248, RZ, RZ, 0x2f800000 ;  /* 0x2f800000fff87424 */ /* 0x000fe200078e00ff */
[----:B------:R-:W-:Y:S01]  /*2b0d0*/  LOP3.LUT R20, R20, 0xffffffef, RZ, 0xc0, !PT ;  /* 0xffffffef14147812 */ /* 0x000fe200078ec0ff */
[----:B-----5:R-:W-:Y:S01]  /*2b0e0*/  IMAD.U32 R5, R132, 0x10000, RZ ;  /* 0x0001000084057824 */ /* 0x020fe200078e00ff */
[----:B------:R-:W-:Y:S01]  /*2b0f0*/  BSSY.RECONVERGENT B1, `(.L_x_7310) ;  /* 0x0000060000017945 */ /* 0x000fe20003800200 */
[----:B------:R-:W-:Y:S01]  /*2b100*/  FFMA.FTZ R3, R3, R248, 1.1641532182693481445e-10 ;  /* 0x2f00000003037423 */ /* 0x000fe200000100f8 */
[----:B------:R-:W-:Y:S01]  /*2b110*/  MOV R7, R14 ;  /* 0x0000000e00077202 */ /* 0x000fe20000000f00 */
[----:B------:R-:W1:Y:S01]  /*2b120*/  LDC R183, c[0x0][0x404] ;  /* 0x00010100ffb77b82 */ /* 0x000e620000000800 */
[----:B0-----:R-:W-:Y:S02]  /*2b130*/  FMUL.FTZ R5, R5, R182 ;  /* 0x000000b605057220 */ /* 0x001fe40000410000 */
[----:B-1----:R-:W-:-:S02]  /*2b140*/  FSETP.GTU.FTZ.AND P2, PT, R3, R183, PT ;  /* 0x000000b70300720b */ /* 0x002fc40003f5c000 */
        /* <DEDUP_REMOVED lines=15> */
.L_x_7312:
        /* <DEDUP_REMOVED lines=12> */
.L_x_7314:
[----:B------:R-:W-:Y:S05]  /*2b300*/  BSYNC.RECONVERGENT B2 ;  /* 0x0000000000027941 */ /* 0x000fea0003800200 */
.L_x_7313:
        /* <DEDUP_REMOVED lines=62> */
.L_x_7311:
[----:B------:R-:W-:Y:S05]  /*2b6f0*/  BSYNC.RECONVERGENT B1 ;  /* 0x0000000000017941 */ /* 0x000fea0003800200 */
.L_x_7310:
        /* <DEDUP_REMOVED lines=26> */
.L_x_7317:
        /* <DEDUP_REMOVED lines=12> */
.L_x_7319:
[----:B------:R-:W-:Y:S05]  /*2b960*/  BSYNC.RECONVERGENT B2 ;  /* 0x0000000000027941 */ /* 0x000fea0003800200 */
.L_x_7318:
        /* <DEDUP_REMOVED lines=62> */
.L_x_7316:
[----:B------:R-:W-:Y:S05]  /*2bd50*/  BSYNC.RECONVERGENT B1 ;  /* 0x0000000000017941 */ /* 0x000fea0003800200 */
.L_x_7315:
        /* <DEDUP_REMOVED lines=22> */
.L_x_7322:
        /* <DEDUP_REMOVED lines=12> */
.L_x_7324:
[----:B------:R-:W-:Y:S05]  /*2bf80*/  BSYNC.RECONVERGENT B2 ;  /* 0x0000000000027941 */ /* 0x000fea0003800200 */
.L_x_7323:
        /* <DEDUP_REMOVED lines=62> */
.L_x_7321:
[----:B------:R-:W-:Y:S05]  /*2c370*/  BSYNC.RECONVERGENT B1 ;  /* 0x0000000000017941 */ /* 0x000fea0003800200 */
.L_x_7320:
        /* <DEDUP_REMOVED lines=28> */
.L_x_7327:
        /* <DEDUP_REMOVED lines=12> */
.L_x_7329:
[----:B------:R-:W-:Y:S05]  /*2c600*/  BSYNC.RECONVERGENT B2 ;  /* 0x0000000000027941 */ /* 0x000fea0003800200 */
.L_x_7328:
        /* <DEDUP_REMOVED lines=58> */
[----:B------:R-:W-:-:S03]  /*2c9b0*/  IMAD.WIDE.U32 R4, R8, -0x326172a9, RZ ;  /* 0xcd9e8d5708047825 */ /* 0x000fc600078e00ff */
[----:B------:R-:W-:Y:S01]  /*2c9c0*/  MOV R14, R4 ;  /* 0x00000004000e7202 */ /* 0x000fe20000000f00 */
[----:B------:R-:W-:Y:S01]  /*2c9d0*/  IMAD.MOV.U32 R4, RZ, RZ, RZ ;  /* 0x000000ffff047224 */ /* 0x000fe200078e00ff */
[----:B------:R-:W-:-:S07]  /*2c9e0*/  LOP3.LUT R18, R6, UR15, R5, 0x96, !PT ;  /* 0x0000000f06127c12 */ /* 0x000fce000f8e9605 */
.L_x_7326:
[----:B------:R-:W-:Y:S05]  /*2c9f0*/  BSYNC.RECONVERGENT B1 ;  /* 0x0000000000017941 */ /* 0x000fea0003800200 */
.L_x_7325:
[----:B------:R-:W-:Y:S01]  /*2ca00*/  I2FP.F32.U32 R3, R3 ;  /* 0x0000000300037245 */ /* 0x000fe20000201000 */
[----:B------:R-:W-:Y:S01]  /*2ca10*/  BSSY.RECONVERGENT B1, `(.L_x_7330) ;  /* 0x0000061000017945 */ /* 0x000fe20003800200 */
[----:B------:R-:W-:Y:S01]  /*2ca20*/  LOP3.LUT R20, R20, 0xfffffffb, RZ, 0xc0, !PT ;  /* 0xfffffffb14147812 */ /* 0x000fe200078ec0ff */
[----:B------:R-:W-:Y:S01]  /*2ca30*/  HFMA2 R5, -RZ, RZ, 0, 1.1920928955078125e-07 ;  /* 0x00000002ff057431 */ /* 0x000fe200000001ff */
[----:B------:R-:W-:Y:S01]  /*2ca40*/  PRMT R39, R133, 0x7632, R39 ;  /* 0x0000763285277816 */ /* 0x000fe20000000027 */
[----:B------:R-:W-:Y:S01]  /*2ca50*/  FFMA.FTZ R3, R3, R248, 1.1641532182693481445e-10 ;  /* 0x2f00000003037423 */ /* 0x000fe200000100f8 */
[----:B------:R-:W-:-:S04]  /*2ca60*/  IMAD.MOV.U32 R7, RZ, RZ, R14 ;  /* 0x000000ffff077224 */ /* 0x000fc800078e000e */
[----:B------:R-:W-:Y:S01]  /*2ca70*/  FSETP.GTU.FTZ.AND P2, PT, R3, R183, PT ;  /* 0x000000b70300720b */ /* 0x000fe20003f5c000 */
[----:B------:R-:W-:-:S04]  /*2ca80*/  IMAD.U32 R3, R133, 0x10000, RZ ;  /* 0x0001000085037824 */ /* 0x000fc800078e00ff */
        /* <DEDUP_REMOVED lines=14> */
.L_x_7332:
        /* <DEDUP_REMOVED lines=12> */
.L_x_7334:
[----:B------:R-:W-:Y:S05]  /*2cc30*/  BSYNC.RECONVERGENT B2 ;  /* 0x0000000000027941 */ /* 0x000fea0003800200 */
.L_x_7333:
        /* <DEDUP_REMOVED lines=62> */
.L_x_7331:
[----:B------:R-:W-:Y:S05]  /*2d020*/  BSYNC.RECONVERGENT B1 ;  /* 0x0000000000017941 */ /* 0x000fea0003800200 */
.L_x_7330:
[----:B------:R-:W-:Y:S01]  /*2d030*/  I2FP.F32.U32 R4, R7 ;  /* 0x0000000700047245 */ /* 0x000fe20000201000 */
[----:B------:R-:W-:Y:S01]  /*2d040*/  BSSY.RECONVERGENT B1, `(.L_x_7335) ;  /* 0x0000064000017945 */ /* 0x000fe20003800200 */
[----:B------:R-:W-:-:S03]  /*2d050*/  MOV R7, R14 ;  /* 0x0000000e00077202 */ /* 0x000fc60000000f00 */
        /* <DEDUP_REMOVED lines=23> */
.L_x_7337:
        /* <DEDUP_REMOVED lines=12> */
.L_x_7339:
[----:B------:R-:W-:Y:S05]  /*2d290*/  BSYNC.RECONVERGENT B2 ;  /* 0x0000000000027941 */ /* 0x000fea0003800200 */
.L_x_7338:
        /* <DEDUP_REMOVED lines=62> */
.L_x_7336:
[----:B------:R-:W-:Y:S05]  /*2d680*/  BSYNC.RECONVERGENT B1 ;  /* 0x0000000000017941 */ /* 0x000fea0003800200 */
.L_x_7335:
        /* <DEDUP_REMOVED lines=22> */
.L_x_7342:
        /* <DEDUP_REMOVED lines=12> */
.L_x_7344:
[----:B------:R-:W-:Y:S05]  /*2d8b0*/  BSYNC.RECONVERGENT B2 ;  /* 0x0000000000027941 */ /* 0x000fea0003800200 */
.L_x_7343:
        /* <DEDUP_REMOVED lines=62> */
.L_x_7341:
[----:B------:R-:W-:Y:S05]  /*2dca0*/  BSYNC.RECONVERGENT B1 ;  /* 0x0000000000017941 */ /* 0x000fea0003800200 */
.L_x_7340:
[----:B------:R-:W-:Y:S01]  /*2dcb0*/  I2FP.F32.U32 R4, R7 ;  /* 0x0000000700047245 */ /* 0x000fe20000201000 */
[----:B------:R-:W-:Y:S01]  /*2dcc0*/  BSSY.RECONVERGENT B1, `(.L_x_7345) ;  /* 0x0000065000017945 */ /* 0x000fe20003800200 */
[----:B------:R-:W-:-:S03]  /*2dcd0*/  @P1 PRMT R6, R41, 0x7632, R6 ;  /* 0x0000763229061816 */ /* 0x000fc60000000006 */
        /* <DEDUP_REMOVED lines=24> */
.L_x_7347:
        /* <DEDUP_REMOVED lines=12> */
.L_x_7349:
[----:B------:R-:W-:Y:S05]  /*2df20*/  BSYNC.RECONVERGENT B2 ;  /* 0x0000000000027941 */ /* 0x000fea0003800200 */
.L_x_7348:
        /* <DEDUP_REMOVED lines=62> */
.L_x_7346:
[----:B------:R-:W-:Y:S05]  /*2e310*/  BSYNC.RECONVERGENT B1 ;  /* 0x0000000000017941 */ /* 0x000fea0003800200 */
.L_x_7345:
[----:B------:R-:W-:Y:S01]  /*2e320*/  I2FP.F32.U32 R5, R39 ;  /* 0x0000002700057245 */ /* 0x000fe20000201000 */
[----:B------:R-:W-:Y:S01]  /*2e330*/  BSSY.RECONVERGENT B1, `(.L_x_7350) ;  /* 0x000005f000017945 */ /* 0x000fe20003800200 */
[----:B------:R-:W-:Y:S01]  /*2e340*/  ISETP.NE.AND P3, PT, R4, 0x1, PT ;  /* 0x000000010400780c */ /* 0x000fe20003f65270 */
[----:B------:R-:W-:Y:S01]  /*2e350*/  IMAD.MOV.U32 R39, RZ, RZ, R14 ;  /* 0x000000ffff277224 */ /* 0x000fe200078e000e */
[C---:B------:R-:W-:Y:S01]  /*2e360*/  SHF.L.U32 R6, R134.reuse, 0x10, RZ ;  /* 0x0000001086067819 */ /* 0x040fe200000006ff */
[----:B------:R-:W-:Y:S01]  /*2e370*/  FFMA.FTZ R5, R5, R248, 1.1641532182693481445e-10 ;  /* 0x2f00000005057423 */ /* 0x000fe200000100f8 */
[----:B------:R-:W-:-:S03]  /*2e380*/  PRMT R149, R134, 0x7632, R149 ;  /* 0x0000763286957816 */ /* 0x000fc60000000095 */
        /* <DEDUP_REMOVED lines=14> */
.L_x_7352:
        /* <DEDUP_REMOVED lines=12> */
.L_x_7354:
[----:B------:R-:W-:Y:S05]  /*2e530*/  BSYNC.RECONVERGENT B2 ;  /* 0x0000000000027941 */ /* 0x000fea0003800200 */
.L_x_7353:
        /* <DEDUP_REMOVED lines=62> */
.L_x_7351:
[----:B------:R-:W-:Y:S05]  /*2e920*/  BSYNC.RECONVERGENT B1 ;  /* 0x0000000000017941 */ /* 0x000fea0003800200 */
.L_x_7350:
[----:B------:R-:W-:Y:S01]  /*2e930*/  I2FP.F32.U32 R4, R39 ;  /* 0x0000002700047245 */ /* 0x000fe20000201000 */
[----:B------:R-:W-:Y:S01]  /*2e940*/  BSSY.RECONVERGENT B1, `(.L_x_7355) ;  /* 0x0000063000017945 */ /* 0x000fe20003800200 */
[----:B------:R-:W-:-:S03]  /*2e950*/  IMAD.MOV.U32 R150, RZ, RZ, R14 ;  /* 0x000000ffff967224 */ /* 0x000fc600078e000e */
        /* <DEDUP_REMOVED lines=22> */
.L_x_7357:
        /* <DEDUP_REMOVED lines=12> */
.L_x_7359:
[----:B------:R-:W-:Y:S05]  /*2eb80*/  BSYNC.RECONVERGENT B2 ;  /* 0x0000000000027941 */ /* 0x000fea0003800200 */
.L_x_7358:
        /* <DEDUP_REMOVED lines=62> */
.L_x_7356:
[----:B------:R-:W-:Y:S05]  /*2ef70*/  BSYNC.RECONVERGENT B1 ;  /* 0x0000000000017941 */ /* 0x000fea0003800200 */
.L_x_7355:
        /* <DEDUP_REMOVED lines=20> */
.L_x_7362:
        /* <DEDUP_REMOVED lines=12> */
.L_x_7364:
[----:B------:R-:W-:Y:S05]  /*2f180*/  BSYNC.RECONVERGENT B2 ;  /* 0x0000000000027941 */ /* 0x000fea0003800200 */
.L_x_7363:
        /* <DEDUP_REMOVED lines=62> */
.L_x_7361:
[----:B------:R-:W-:Y:S05]  /*2f570*/  BSYNC.RECONVERGENT B1 ;  /* 0x0000000000017941 */ /* 0x000fea0003800200 */
.L_x_7360:
        /* <DEDUP_REMOVED lines=27> */
.L_x_7367:
        /* <DEDUP_REMOVED lines=12> */
.L_x_7369:
[----:B------:R-:W-:Y:S05]  /*2f7f0*/  BSYNC.RECONVERGENT B2 ;  /* 0x0000000000027941 */ /* 0x000fea0003800200 */
.L_x_7368:
        /* <DEDUP_REMOVED lines=62> */
.L_x_7366:
[----:B------:R-:W-:Y:S05]  /*2fbe0*/  BSYNC.RECONVERGENT B1 ;  /* 0x0000000000017941 */ /* 0x000fea0003800200 */
.L_x_7365:
        /* <DEDUP_REMOVED lines=21> */
.L_x_7372:
        /* <DEDUP_REMOVED lines=12> */
.L_x_7374:
[----:B------:R-:W-:Y:S05]  /*2fe00*/  BSYNC.RECONVERGENT B2 ;  /* 0x0000000000027941 */ /* 0x000fea0003800200 */
.L_x_7373:
        /* <DEDUP_REMOVED lines=62> */
.L_x_7371:
[----:B------:R-:W-:Y:S05]  /*301f0*/  BSYNC.RECONVERGENT B1 ;  /* 0x0000000000017941 */ /* 0x000fea0003800200 */
.L_x_7370:
        /* <DEDUP_REMOVED lines=25> */
.L_x_7377:
        /* <DEDUP_REMOVED lines=12> */
.L_x_7379:
[----:B------:R-:W-:Y:S05]  /*30450*/  BSYNC.RECONVERGENT B2 ;  /* 0x0000000000027941 */ /* 0x000fea0003800200 */
.L_x_7378:
        /* <DEDUP_REMOVED lines=62> */
.L_x_7376:
[----:B------:R-:W-:Y:S05]  /*30840*/  BSYNC.RECONVERGENT B1 ;  /* 0x0000000000017941 */ /* 0x000fea0003800200 */
.L_x_7375:
[----:B------:R-:W-:Y:S01]  /*30850*/  I2FP.F32.U32 R16, R177 ;  /* 0x000000b100107245 */ /* 0x000fe20000201000 */
[----:B------:R-:W-:Y:S01]  /*30860*/  BSSY.RECONVERGENT B1, `(.L_x_7380) ;  /* 0x0000061000017945 */ /* 0x000fe20003800200 */
[----:B------:R-:W-:Y:S01]  /*30870*/  ISETP.NE.AND P6, PT, R178, 0x1, PT ;  /* 0x00000001b200780c */ /* 0x000fe20003fc5270 */
[----:B------:R-:W-:Y:S02]  /*30880*/  IMAD.MOV.U32 R177, RZ, RZ, R14 ;  /* 0x000000ffffb17224 */ /* 0x000fe400078e000e */
[----:B------:R-:W-:-:S05]  /*30890*/  FFMA.FTZ R16, R16, R248, 1.1641532182693481445e-10 ;  /* 0x2f00000010107423 */ /* 0x000fca00000100f8 */
[----:B------:R-:W-:Y:S02]  /*308a0*/  FSETP.GTU.FTZ.AND P5, PT, R16, R183, PT ;  /* 0x000000b71000720b */ /* 0x000fe40003fbc000 */
[----:B------:R-:W-:-:S05]  /*308b0*/  SHF.L.U32 R16, R163, 0x10, RZ ;  /* 0x00000010a3107819 */ /* 0x000fca00000006ff */
        /* <DEDUP_REMOVED lines=13> */
.L_x_7382:
        /* <DEDUP_REMOVED lines=15> */
.L_x_7384:
[----:B------:R-:W-:Y:S05]  /*30a80*/  BSYNC.RECONVERGENT B2 ;  /* 0x0000000000027941 */ /* 0x000fea0003800200 */
.L_x_7383:
        /* <DEDUP_REMOVED lines=62> */
.L_x_7381:
[----:B------:R-:W-:Y:S05]  /*30e70*/  BSYNC.RECONVERGENT B1 ;  /* 0x0000000000017941 */ /* 0x000fea0003800200 */
.L_x_7380:
        /* <DEDUP_REMOVED lines=20> */
.L_x_7304:
        /* <DEDUP_REMOVED lines=16> */
.L_x_7388:
        /* <DEDUP_REMOVED lines=12> */
.L_x_7390:
[----:B------:R-:W-:Y:S05]  /*31180*/  BSYNC.RECONVERGENT B2 ;  /* 0x0000000000027941 */ /* 0x000fea0003800200 */
.L_x_7389:
        /* <DEDUP_REMOVED lines=62> */
.L_x_7387:
[----:B------:R-:W-:Y:S05]  /*31570*/  BSYNC.RECONVERGENT B1 ;  /* 0x0000000000017941 */ /* 0x000fea0003800200 */
.L_x_7386:
[----:B------:R-:W0:Y:S01]  /*31580*/  LDC R183, c[0x0][0x404] ;  /* 0x00010100ffb77b82 */ /* 0x000e220000000800 */
[----:B------:R-:W-:Y:S01]  /*31590*/  I2FP.F32.U32 R16, R25 ;  /* 0x0000001900107245 */ /* 0x000fe20000201000 */
[----:B------:R-:W-:Y:S01]  /*315a0*/  IMAD.MOV.U32 R182, RZ, RZ, 0x2f800000 ;  /* 0x2f800000ffb67424 */ /* 0x000fe200078e00ff */
[----:B-----5:R-:W-:Y:S01]  /*315b0*/  SHF.L.U32 R25, R132, 0x10, RZ ;  /* 0x0000001084197819 */ /* 0x020fe200000006ff */
[----:B------:R-:W-:Y:S01]  /*315c0*/  BSSY.RECONVERGENT B1, `(.L_x_7391) ;  /* 0x0000064000017945 */ /* 0x000fe20003800200 */
[----:B------:R-:W-:Y:S01]  /*315d0*/  LOP3.LUT R20, R20, 0xffffffef, RZ, 0xc0, !PT ;  /* 0xffffffef14147812 */ /* 0x000fe200078ec0ff */
[----:B------:R-:W-:Y:S01]  /*315e0*/  FFMA.FTZ R16, R16, R182, 1.1641532182693481445e-10 ;  /* 0x2f00000010107423 */ /* 0x000fe200000100b6 */
[----:B------:R-:W-:Y:S01]  /*315f0*/  PRMT R35, R132, 0x7632, R35 ;  /* 0x0000763284237816 */ /* 0x000fe20000000023 */
[----:B------:R-:W1:Y:S01]  /*31600*/  LDC R248, c[0x0][0x408] ;  /* 0x00010200fff87b82 */ /* 0x000e620000000800 */
[----:B------:R-:W-:Y:S02]  /*31610*/  MOV R36, R14 ;  /* 0x0000000e00247202 */ /* 0x000fe40000000f00 */
[----:B0-----:R-:W-:Y:S01]  /*31620*/  FSETP.GTU.FTZ.AND P2, PT, R16, R183, PT ;  /* 0x000000b71000720b */ /* 0x001fe20003f5c000 */
[----:B-1----:R-:W-:-:S05]  /*31630*/  FMUL.FTZ R16, R25, R248 ;  /* 0x000000f819107220 */ /* 0x002fca0000410000 */
        /* <DEDUP_REMOVED lines=17> */
.L_x_7393:
        /* <DEDUP_REMOVED lines=12> */
.L_x_7395:
[----:B------:R-:W-:Y:S05]  /*31810*/  BSYNC.RECONVERGENT B2 ;  /* 0x0000000000027941 */ /* 0x000fea0003800200 */
.L_x_7394:
        /* <DEDUP_REMOVED lines=62> */
.L_x_7392:
[----:B------:R-:W-:Y:S05]  /*31c00*/  BSYNC.RECONVERGENT B1 ;  /* 0x0000000000017941 */ /* 0x000fea0003800200 */
.L_x_7391:
        /* <DEDUP_REMOVED lines=26> */
.L_x_7398:
        /* <DEDUP_REMOVED lines=12> */
.L_x_7400:
[----:B------:R-:W-:Y:S05]  /*31e70*/  BSYNC.RECONVERGENT B2 ;  /* 0x0000000000027941 */ /* 0x000fea0003800200 */
.L_x_7399:
        /* <DEDUP_REMOVED lines=62> */
.L_x_7397:
[----:B------:R-:W-:Y:S05]  /*32260*/  BSYNC.RECONVERGENT B1 ;  /* 0x0000000000017941 */ /* 0x000fea0003800200 */
.L_x_7396:
        /* <DEDUP_REMOVED lines=26> */
.L_x_7403:
        /* <DEDUP_REMOVED lines=12> */
.L_x_7405:
[----:B------:R-:W-:Y:S05]  /*324d0*/  BSYNC.RECONVERGENT B2 ;  /* 0x0000000000027941 */ /* 0x000fea0003800200 */
.L_x_7404:
        /* <DEDUP_REMOVED lines=62> */
.L_x_7402:
[----:B------:R-:W-:Y:S05]  /*328c0*/  BSYNC.RECONVERGENT B1 ;  /* 0x0000000000017941 */ /* 0x000fea0003800200 */
.L_x_7401:
        /* <DEDUP_REMOVED lines=26> */
.L_x_7408:
        /* <DEDUP_REMOVED lines=12> */
.L_x_7410:
[----:B------:R-:W-:Y:S05]  /*32b30*/  BSYNC.RECONVERGENT B2 ;  /* 0x0000000000027941 */ /* 0x000fea0003800200 */
.L_x_7409:
        /* <DEDUP_REMOVED lines=62> */
.L_x_7407:
[----:B------:R-:W-:Y:S05]  /*32f20*/  BSYNC.RECONVERGENT B1 ;  /* 0x0000000000017941 */ /* 0x000fea0003800200 */
.L_x_7406:
        /* <DEDUP_REMOVED lines=24> */
.L_x_7413:
        /* <DEDUP_REMOVED lines=12> */
.L_x_7415:
[----:B------:R-:W-:Y:S05]  /*33170*/  BSYNC.RECONVERGENT B2 ;  /* 0x0000000000027941 */ /* 0x000fea0003800200 */
.L_x_7414:
        /* <DEDUP_REMOVED lines=62> */
.L_x_7412:
[----:B------:R-:W-:Y:S05]  /*33560*/  BSYNC.RECONVERGENT B1 ;  /* 0x0000000000017941 */ /* 0x000fea0003800200 */
.L_x_7411:
        /* <DEDUP_REMOVED lines=24> */
.L_x_7418:
        /* <DEDUP_REMOVED lines=12> */
.L_x_7420:
[----:B------:R-:W-:Y:S05]  /*337b0*/  BSYNC.RECONVERGENT B2 ;  /* 0x0000000000027941 */ /* 0x000fea0003800200 */
.L_x_7419:
        /* <DEDUP_REMOVED lines=62> */
.L_x_7417:
[----:B------:R-:W-:Y:S05]  /*33ba0*/  BSYNC.RECONVERGENT B1 ;  /* 0x0000000000017941 */ /* 0x000fea0003800200 */
.L_x_7416:
        /* <DEDUP_REMOVED lines=24> */
.L_x_7423:
        /* <DEDUP_REMOVED lines=12> */
.L_x_7425:
[----:B------:R-:W-:Y:S05]  /*33df0*/  BSYNC.RECONVERGENT B2 ;  /* 0x0000000000027941 */ /* 0x000fea0003800200 */
.L_x_7424:
        /* <DEDUP_REMOVED lines=61> */
[----:B------:R-:W-:-:S07]  /*341d0*/  HFMA2 R16, -RZ, RZ, 0, 0 ;  /* 0x00000000ff107431 */ /* 0x000fce00000001ff */
.L_x_7422:
[----:B------:R-:W-:Y:S05]  /*341e0*/  BSYNC.RECONVERGENT B1 ;  /* 0x0000000000017941 */ /* 0x000fea0003800200 */
.L_x_7421:
        /* <DEDUP_REMOVED lines=15> */
.L_x_7385:
        /* <DEDUP_REMOVED lines=43> */
.L_x_7426:
[----:B------:R-:W-:Y:S02]  /*34590*/  IMAD.MOV.U32 R165, RZ, RZ, R167 ;  /* 0x000000ffffa57224 */ /* 0x000fe400078e00a7 */
[----:B------:R-:W-:-:S07]  /*345a0*/  VIADD R166, R166, 0x20 ;  /* 0x00000020a6a67836 */ /* 0x000fce0000000000 */
.L_x_7303:
[----:B------:R-:W-:Y:S05]  /*345b0*/  BSYNC.RECONVERGENT B0 ;  /* 0x0000000000007941 */ /* 0x000fea0003800200 */
.L_x_7302:
        /* <DEDUP_REMOVED lines=35> */
.L_x_7432:
        /* <DEDUP_REMOVED lines=12> */
.L_x_7434:
[----:B------:R-:W-:Y:S05]  /*348b0*/  BSYNC.RECONVERGENT B2 ;  /* 0x0000000000027941 */ /* 0x000fea0003800200 */
.L_x_7433:
        /* <DEDUP_REMOVED lines=62> */
.L_x_7431:
[----:B------:R-:W-:Y:S05]  /*34ca0*/  BSYNC.RECONVERGENT B1 ;  /* 0x0000000000017941 */ /* 0x000fea0003800200 */
.L_x_7430:
        /* <DEDUP_REMOVED lines=9> */
[----:B------:R-:W-:Y:S02]  /*34d40*/  IMAD.MOV.U32 R7, RZ, RZ, R14 ;  /* 0x000000ffff077224 */ /* 0x000fe400078e000e */
[----:B0-----:R-:W-:Y:S01]  /*34d50*/  FMUL.FTZ R6, R6, R182 ;  /* 0x000000b606067220 */ /* 0x001fe20000410000 */
[----:B-1----:R-:W-:Y:S01]  /*34d60*/  FSETP.GTU.FTZ.AND P2, PT, R5, R183, PT ;  /* 0x000000b70500720b */ /* 0x002fe20003f5c000 */
        /* <DEDUP_REMOVED lines=14> */
.L_x_7437:
        /* <DEDUP_REMOVED lines=12> */
.L_x_7439:
[----:B------:R-:W-:Y:S05]  /*34f10*/  BSYNC.RECONVERGENT B2 ;  /* 0x0000000000027941 */ /* 0x000fea0003800200 */
.L_x_7438:
        /* <DEDUP_REMOVED lines=62> */
.L_x_7436:
[----:B------:R-:W-:Y:S05]  /*35300*/  BSYNC.RECONVERGENT B1 ;  /* 0x0000000000017941 */ /* 0x000fea0003800200 */
.L_x_7435:
        /* <DEDUP_REMOVED lines=15> */
[----:B------:R-:W-:Y:S01]  /*35400*/  HFMA2 R4, -RZ, RZ, 0, 1.1920928955078125e-07 ;  /* 0x00000002ff047431 */ /* 0x000fe200000001ff */
        /* <DEDUP_REMOVED lines=10> */
.L_x_7442:
        /* <DEDUP_REMOVED lines=12> */
.L_x_7444:
[----:B------:R-:W-:Y:S05]  /*35570*/  BSYNC.RECONVERGENT B2 ;  /* 0x0000000000027941 */ /* 0x000fea0003800200 */
.L_x_7443:
        /* <DEDUP_REMOVED lines=62> */
.L_x_7441:
[----:B------:R-:W-:Y:S05]  /*35960*/  BSYNC.RECONVERGENT B1 ;  /* 0x0000000000017941 */ /* 0x000fea0003800200 */
.L_x_7440:
        /* <DEDUP_REMOVED lines=22> */
.L_x_7447:
        /* <DEDUP_REMOVED lines=12> */
.L_x_7449:
[----:B------:R-:W-:Y:S05]  /*35b90*/  BSYNC.RECONVERGENT B2 ;  /* 0x0000000000027941 */ /* 0x000fea0003800200 */
.L_x_7448:
        /* <DEDUP_REMOVED lines=62> */
.L_x_7446:
[----:B------:R-:W-:Y:S05]  /*35f80*/  BSYNC.RECONVERGENT B1 ;  /* 0x0000000000017941 */ /* 0x000fea0003800200 */
.L_x_7445:
[----:B------:R-:W-:Y:S01]  /*35f90*/  I2FP.F32.U32 R4, R7 ;  /* 0x0000000700047245 */ /* 0x000fe20000201000 */
[----:B------:R-:W-:Y:S01]  /*35fa0*/  BSSY.RECONVERGENT B1, `(.L_x_7450) ;  /* 0x0000066000017945 */ /* 0x000fe20003800200 */
[----:B------:R-:W-:Y:S02]  /*35fb0*/  @P1 PRMT R6, R40, 0x7632, R6 ;  /* 0x0000763228061816 */ /* 0x000fe40000000006 */
[----:B------:R-:W-:Y:S01]  /*35fc0*/  MOV R7, R14 ;  /* 0x0000000e00077202 */ /* 0x000fe20000000f00 */
[----:B------:R-:W-:Y:S01]  /*35fd0*/  FFMA.FTZ R4, R4, R248, 1.1641532182693481445e-10 ;  /* 0x2f00000004047423 */ /* 0x000fe200000100f8 */
[----:B------:R-:W-:-:S04]  /*35fe0*/  @P1 SHF.L.U32 R6, R6, 0x10, RZ ;  /* 0x0000001006061819 */ /* 0x000fc800000006ff */
[----:B------:R-:W-:Y:S02]  /*35ff0*/  FSETP.GTU.FTZ.AND P2, PT, R4, R183, PT ;  /* 0x000000b70400720b */ /* 0x000fe40003f5c000 */
[----:B------:R-:W-:-:S05]  /*36000*/  PRMT R4, R44, 0x7632, R4 ;  /* 0x000076322c047816 */ /* 0x000fca0000000004 */
[----:B------:R-:W-:-:S04]  /*36010*/  IMAD.U32 R4, R4, 0x10000, RZ ;  /* 0x0001000004047824 */ /* 0x000fc800078e00ff */
[----:B------:R-:W-:-:S05]  /*36020*/  FMUL.FTZ R4, R4, R182 ;  /* 0x000000b604047220 */ /* 0x000fca0000410000 */
[----:B------:R-:W-:-:S05]  /*36030*/  FSEL R4, R4, RZ, !P2 ;  /* 0x000000ff04047208 */ /* 0x000fca0005000000 */
[----:B------:R-:W-:-:S04]  /*36040*/  FADD.FTZ R4, R16, R4 ;  /* 0x0000000410047221 */ /* 0x000fc80000010000 */
[----:B------:R-:W-:Y:S01]  /*36050*/  @P1 FADD.FTZ R37, R4, R6 ;  /* 0x0000000604251221 */ /* 0x000fe20000010000 */
        /* <DEDUP_REMOVED lines=15> */
.L_x_7452:
        /* <DEDUP_REMOVED lines=12> */
.L_x_7454:
[----:B------:R-:W-:Y:S05]  /*36210*/  BSYNC.RECONVERGENT B2 ;  /* 0x0000000000027941 */ /* 0x000fea0003800200 */
.L_x_7453:
        /* <DEDUP_REMOVED lines=62> */
.L_x_7451:
[----:B------:R-:W-:Y:S05]  /*36600*/  BSYNC.RECONVERGENT B1 ;  /* 0x0000000000017941 */ /* 0x000fea0003800200 */
.L_x_7450:
        /* <DEDUP_REMOVED lines=23> */
.L_x_7457:
        /* <DEDUP_REMOVED lines=12> */
.L_x_7459:
[----:B------:R-:W-:Y:S05]  /*36840*/  BSYNC.RECONVERGENT B2 ;  /* 0x0000000000027941 */ /* 0x000fea0003800200 */
.L_x_7458:
        /* <DEDUP_REMOVED lines=62> */
.L_x_7456:
[----:B------:R-:W-:Y:S05]  /*36c30*/  BSYNC.RECONVERGENT B1 ;  /* 0x0000000000017941 */ /* 0x000fea0003800200 */
.L_x_7455:
        /* <DEDUP_REMOVED lines=26> */
.L_x_7462:
        /* <DEDUP_REMOVED lines=12> */
.L_x_7464:
[----:B------:R-:W-:Y:S05]  /*36ea0*/  BSYNC.RECONVERGENT B2 ;  /* 0x0000000000027941 */ /* 0x000fea0003800200 */
.L_x_7463:
        /* <DEDUP_REMOVED lines=62> */
.L_x_7461:
[----:B------:R-:W-:Y:S05]  /*37290*/  BSYNC.RECONVERGENT B1 ;  /* 0x0000000000017941 */ /* 0x000fea0003800200 */
.L_x_7460:
[----:B------:R-:W-:Y:S01]  /*372a0*/  I2FP.F32.U32 R5, R7 ;  /* 0x0000000700057245 */ /* 0x000fe20000201000 */
[----:B------:R-:W-:Y:S01]  /*372b0*/  BSSY.RECONVERGENT B1, `(.L_x_7465) ;  /* 0x0000060000017945 */ /* 0x000fe20003800200 */
[----:B------:R-:W-:Y:S01]  /*372c0*/  LOP3.LUT R20, R20, 0xfffffffd, RZ, 0xc0, !PT ;  /* 0xfffffffd14147812 */ /* 0x000fe200078ec0ff */
[----:B------:R-:W-:Y:S02]  /*372d0*/  IMAD.MOV.U32 R7, RZ, RZ, R14 ;  /* 0x000000ffff077224 */ /* 0x000fe400078e000e */
[----:B------:R-:W-:-:S05]  /*372e0*/  FFMA.FTZ R5, R5, R248, 1.1641532182693481445e-10 ;  /* 0x2f00000005057423 */ /* 0x000fca00000100f8 */
[----:B------:R-:W-:Y:S02]  /*372f0*/  FSETP.GTU.FTZ.AND P2, PT, R5, R183, PT ;  /* 0x000000b70500720b */ /* 0x000fe40003f5c000 */
[----:B------:R-:W-:-:S05]  /*37300*/  SHF.L.U32 R5, R145, 0x10, RZ ;  /* 0x0000001091057819 */ /* 0x000fca00000006ff */
        /* <DEDUP_REMOVED lines=15> */
.L_x_7467:
        /* <DEDUP_REMOVED lines=12> */
.L_x_7469:
[----:B------:R-:W-:Y:S05]  /*374c0*/  BSYNC.RECONVERGENT B2 ;  /* 0x0000000000027941 */ /* 0x000fea0003800200 */
.L_x_7468:
        /* <DEDUP_REMOVED lines=62> */
.L_x_7466:
[----:B------:R-:W-:Y:S05]  /*378b0*/  BSYNC.RECONVERGENT B1 ;  /* 0x0000000000017941 */ /* 0x000fea0003800200 */
.L_x_7465:
        /* <DEDUP_REMOVED lines=27> */
.L_x_7472:
        /* <DEDUP_REMOVED lines=12> */
.L_x_7474:
[----:B------:R-:W-:Y:S05]  /*37b30*/  BSYNC.RECONVERGENT B2 ;  /* 0x0000000000027941 */ /* 0x000fea0003800200 */
.L_x_7473:
        /* <DEDUP_REMOVED lines=58> */
[----:B------:R-:W-:-:S03]  /*37ee0*/  IMAD.WIDE.U32 R4, R6, -0x326172a9, RZ ;  /* 0xcd9e8d5706047825 */ /* 0x000fc600078e00ff */
[----:B------:R-:W-:Y:S01]  /*37ef0*/  MOV R14, R4 ;  /* 0x00000004000e7202 */ /* 0x000fe20000000f00 */
[----:B------:R-:W-:Y:S01]  /*37f00*/  IMAD.MOV.U32 R4, RZ, RZ, RZ ;  /* 0x000000ffff047224 */ /* 0x000fe200078e00ff */
[----:B------:R-:W-:-:S07]  /*37f10*/  LOP3.LUT R18, R16, UR15, R5, 0x96, !PT ;  /* 0x0000000f10127c12 */ /* 0x000fce000f8e9605 */
.L_x_7471:
[----:B------:R-:W-:Y:S05]  /*37f20*/  BSYNC.RECONVERGENT B1 ;  /* 0x0000000000017941 */ /* 0x000fea0003800200 */
.L_x_7470:
        /* <DEDUP_REMOVED lines=21> */
.L_x_7477:
        /* <DEDUP_REMOVED lines=12> */
.L_x_7479:
[----:B------:R-:W-:Y:S05]  /*38140*/  BSYNC.RECONVERGENT B2 ;  /* 0x0000000000027941 */ /* 0x000fea0003800200 */
.L_x_7478:
        /* <DEDUP_REMOVED lines=62> */
.L_x_7476:
[----:B------:R-:W-:Y:S05]  /*38530*/  BSYNC.RECONVERGENT B1 ;  /* 0x0000000000017941 */ /* 0x000fea0003800200 */
.L_x_7475:
        /* <DEDUP_REMOVED lines=25> */
.L_x_7482:
        /* <DEDUP_REMOVED lines=12> */
.L_x_7484:
[----:B------:R-:W-:Y:S05]  /*38790*/  BSYNC.RECONVERGENT B2 ;  /* 0x0000000000027941 */ /* 0x000fea0003800200 */
.L_x_7483:
        /* <DEDUP_REMOVED lines=62> */
.L_x_7481:
[----:B------:R-:W-:Y:S05]  /*38b80*/  BSYNC.RECONVERGENT B1 ;  /* 0x0000000000017941 */ /* 0x000fea0003800200 */
.L_x_7480:
        /* <DEDUP_REMOVED lines=20> */
.L_x_7487:
        /* <DEDUP_REMOVED lines=12> */
.L_x_7489:
[----:B------:R-:W-:Y:S05]  /*38d90*/  BSYNC.RECONVERGENT B2 ;  /* 0x0000000000027941 */ /* 0x000fea0003800200 */
.L_x_7488:
        /* <DEDUP_REMOVED lines=62> */
.L_x_7486:
[----:B------:R-:W-:Y:S05]  /*39180*/  BSYNC.RECONVERGENT B1 ;  /* 0x0000000000017941 */ /* 0x000fea0003800200 */
.L_x_7485:
        /* <DEDUP_REMOVED lines=27> */
.L_x_7492:
        /* <DEDUP_REMOVED lines=12> */
.L_x_7494:
[----:B------:R-:W-:Y:S05]  /*39400*/  BSYNC.RECONVERGENT B2 ;  /* 0x0000000000027941 */ /* 0x000fea0003800200 */
.L_x_7493:
        /* <DEDUP_REMOVED lines=62> */
.L_x_7491:
[----:B------:R-:W-:Y:S05]  /*397f0*/  BSYNC.RECONVERGENT B1 ;  /* 0x0000000000017941 */ /* 0x000fea0003800200 */
.L_x_7490:
        /* <DEDUP_REMOVED lines=21> */
.L_x_7497:
        /* <DEDUP_REMOVED lines=12> */
.L_x_7499:
[----:B------:R-:W-:Y:S05]  /*39a10*/  BSYNC.RECONVERGENT B2 ;  /* 0x0000000000027941 */ /* 0x000fea0003800200 */
.L_x_7498:
        /* <DEDUP_REMOVED lines=62> */
.L_x_7496:
[----:B------:R-:W-:Y:S05]  /*39e00*/  BSYNC.RECONVERGENT B1 ;  /* 0x0000000000017941 */ /* 0x000fea0003800200 */
.L_x_7495:
[----:B------:R-:W-:Y:S01]  /*39e10*/  I2FP.F32.U32 R135, R135 ;  /* 0x0000008700877245 */ /* 0x000fe20000201000 */
        /* <DEDUP_REMOVED lines=24> */
.L_x_7502:
        /* <DEDUP_REMOVED lines=12> */
.L_x_7504:
[----:B------:R-:W-:Y:S05]  /*3a060*/  BSYNC.RECONVERGENT B2 ;  /* 0x0000000000027941 */ /* 0x000fea0003800200 */
.L_x_7503:
        /* <DEDUP_REMOVED lines=62> */
.L_x_7501:
[----:B------:R-:W-:Y:S05]  /*3a450*/  BSYNC.RECONVERGENT B1 ;  /* 0x0000000000017941 */ /* 0x000fea0003800200 */
.L_x_7500:
        /* <DEDUP_REMOVED lines=20> */
.L_x_7507:
        /* <DEDUP_REMOVED lines=15> */
.L_x_7509:
[----:B------:R-:W-:Y:S05]  /*3a690*/  BSYNC.RECONVERGENT B2 ;  /* 0x0000000000027941 */ /* 0x000fea0003800200 */
.L_x_7508:
        /* <DEDUP_REMOVED lines=62> */
.L_x_7506:
[----:B------:R-:W-:Y:S05]  /*3aa80*/  BSYNC.RECONVERGENT B1 ;  /* 0x0000000000017941 */ /* 0x000fea0003800200 */
.L_x_7505:
[----:B------:R-:W-:Y:S02]  /*3aa90*/  I2FP.F32.U32 R177, R177 ;  /* 0x000000b100b17245 */ /* 0x000fe40000201000 */
[----:B------:R-:W-:Y:S01]  /*3aaa0*/  PRMT R133, R133, 0x5410, R165 ;  /* 0x0000541085857816 */ /* 0x000fe200000000a5 */
[----:B------:R-:W-:Y:S01]  /*3aab0*/  IMAD.MOV.U32 R165, RZ, RZ, R3 ;  /* 0x000000ffffa57224 */ /* 0x000fe200078e0003 */
        /* <DEDUP_REMOVED lines=18> */
.L_x_7429:
        /* <DEDUP_REMOVED lines=16> */
.L_x_7513:
        /* <DEDUP_REMOVED lines=12> */
.L_x_7515:
[----:B------:R-:W-:Y:S05]  /*3ada0*/  BSYNC.RECONVERGENT B2 ;  /* 0x0000000000027941 */ /* 0x000fea0003800200 */
.L_x_7514:
        /* <DEDUP_REMOVED lines=61> */
[----:B------:R-:W-:-:S07]  /*3b180*/  LOP3.LUT R18, R16, UR15, R147, 0x96, !PT ;  /* 0x0000000f10127c12 */ /* 0x000fce000f8e9693 */
.L_x_7512:
[----:B------:R-:W-:Y:S05]  /*3b190*/  BSYNC.RECONVERGENT B1 ;  /* 0x0000000000017941 */ /* 0x000fea0003800200 */
.L_x_7511:
        /* <DEDUP_REMOVED lines=29> */
.L_x_7518:
        /* <DEDUP_REMOVED lines=12> */
.L_x_7520:
[----:B------:R-:W-:Y:S05]  /*3b430*/  BSYNC.RECONVERGENT B2 ;  /* 0x0000000000027941 */ /* 0x000fea0003800200 */
.L_x_7519:
        /* <DEDUP_REMOVED lines=62> */
.L_x_7517:
[----:B------:R-:W-:Y:S05]  /*3b820*/  BSYNC.RECONVERGENT B1 ;  /* 0x0000000000017941 */ /* 0x000fea0003800200 */
.L_x_7516:
        /* <DEDUP_REMOVED lines=26> */
.L_x_7523:
        /* <DEDUP_REMOVED lines=12> */
.L_x_7525:
[----:B------:R-:W-:Y:S05]  /*3ba90*/  BSYNC.RECONVERGENT B2 ;  /* 0x0000000000027941 */ /* 0x000fea0003800200 */
.L_x_7524:
        /* <DEDUP_REMOVED lines=62> */
.L_x_7522:
[----:B------:R-:W-:Y:S05]  /*3be80*/  BSYNC.RECONVERGENT B1 ;  /* 0x0000000000017941 */ /* 0x000fea0003800200 */
.L_x_7521:
        /* <DEDUP_REMOVED lines=26> */
.L_x_7528:
        /* <DEDUP_REMOVED lines=12> */
.L_x_7530:
[----:B------:R-:W-:Y:S05]  /*3c0f0*/  BSYNC.RECONVERGENT B2 ;  /* 0x0000000000027941 */ /* 0x000fea0003800200 */
.L_x_7529:
        /* <DEDUP_REMOVED lines=62> */
.L_x_7527:
[----:B------:R-:W-:Y:S05]  /*3c4e0*/  BSYNC.RECONVERGENT B1 ;  /* 0x0000000000017941 */ /* 0x000fea0003800200 */
.L_x_7526:
        /* <DEDUP_REMOVED lines=8> */
[----:B------:R-:W-:Y:S02]  /*3c570*/  FSETP.GTU.FTZ.AND P2, PT, R146, R183, PT ;  /* 0x000000b79200720b */ /* 0x000fe40003f5c000 */
[----:B------:R-:W-:Y:S02]  /*3c580*/  @P1 PRMT R146, R41, 0x7632, R146 ;  /* 0x0000763229921816 */ /* 0x000fe40000000092 */
[----:B------:R-:W-:Y:S02]  /*3c590*/  FSEL R145, R145, RZ, !P2 ;  /* 0x000000ff91917208 */ /* 0x000fe40005000000 */
[----:B------:R-:W-:Y:S01]  /*3c5a0*/  PLOP3.LUT P2, PT, P2, PT, PT, 0x8, 0x80 ;  /* 0x000000000080781c */ /* 0x000fe2000174e170 */
[----:B------:R-:W-:-:S04]  /*3c5b0*/  @P1 IMAD.U32 R146, R146, 0x10000, RZ ;  /* 0x0001000092921824 */ /* 0x000fc800078e00ff */
[----:B------:R-:W-:-:S05]  /*3c5c0*/  @P1 FADD.FTZ R145, R146, R145 ;  /* 0x0000009192911221 */ /* 0x000fca0000010000 */
        /* <DEDUP_REMOVED lines=12> */
.L_x_7533:
        /* <DEDUP_REMOVED lines=12> */
.L_x_7535:
[----:B------:R-:W-:Y:S05]  /*3c750*/  BSYNC.RECONVERGENT B2 ;  /* 0x0000000000027941 */ /* 0x000fea0003800200 */
.L_x_7534:
        /* <DEDUP_REMOVED lines=62> */
.L_x_7532:
[----:B------:R-:W-:Y:S05]  /*3cb40*/  BSYNC.RECONVERGENT B1 ;  /* 0x0000000000017941 */ /* 0x000fea0003800200 */
.L_x_7531:
        /* <DEDUP_REMOVED lines=24> */
.L_x_7538:
        /* <DEDUP_REMOVED lines=12> */
.L_x_7540:
[----:B------:R-:W-:Y:S05]  /*3cd90*/  BSYNC.RECONVERGENT B2 ;  /* 0x0000000000027941 */ /* 0x000fea0003800200 */
.L_x_7539:
        /* <DEDUP_REMOVED lines=62> */
.L_x_7537:
[----:B------:R-:W-:Y:S05]  /*3d180*/  BSYNC.RECONVERGENT B1 ;  /* 0x0000000000017941 */ /* 0x000fea0003800200 */
.L_x_7536:
        /* <DEDUP_REMOVED lines=24> */
.L_x_7543:
        /* <DEDUP_REMOVED lines=12> */
.L_x_7545:
[----:B------:R-:W-:Y:S05]  /*3d3d0*/  BSYNC.RECONVERGENT B2 ;  /* 0x0000000000027941 */ /* 0x000fea0003800200 */
.L_x_7544:
        /* <DEDUP_REMOVED lines=62> */
.L_x_7542:
[----:B------:R-:W-:Y:S05]  /*3d7c0*/  BSYNC.RECONVERGENT B1 ;  /* 0x0000000000017941 */ /* 0x000fea0003800200 */
.L_x_7541:
        /* <DEDUP_REMOVED lines=24> */
.L_x_7548:
        /* <DEDUP_REMOVED lines=12> */
.L_x_7550:
[----:B------:R-:W-:Y:S05]  /*3da10*/  BSYNC.RECONVERGENT B2 ;  /* 0x0000000000027941 */ /* 0x000fea0003800200 */
.L_x_7549:
        /* <DEDUP_REMOVED lines=62> */
.L_x_7547:
[----:B------:R-:W-:Y:S05]  /*3de00*/  BSYNC.RECONVERGENT B1 ;  /* 0x0000000000017941 */ /* 0x000fea0003800200 */
.L_x_7546:
[----:B------:R-:W-:Y:S02]  /*3de10*/  I2FP.F32.U32 R164, R180 ;  /* 0x000000b400a47245 */ /* 0x000fe40000201000 */
[----:B------:R-:W-:Y:S02]  /*3de20*/  @P1 PRMT R165, R43, 0x7632, R165 ;  /* 0x000076322ba51816 */ /* 0x000fe400000000a5 */
[----:B------:R-:W-:Y:S01]  /*3de30*/  PRMT R134, R134, 0x5410, R178 ;  /* 0x0000541086867816 */ /* 0x000fe200000000b2 */
[----:B------:R-:W-:Y:S01]  /*3de40*/  FFMA.FTZ R164, R164, R182, 1.1641532182693481445e-10 ;  /* 0x2f000000a4a47423 */ /* 0x000fe200000100b6 */
[----:B------:R-:W-:Y:S01]  /*3de50*/  PRMT R133, R133, 0x5410, R177 ;  /* 0x0000541085857816 */ /* 0x000fe200000000b1 */
[----:B------:R-:W-:Y:S01]  /*3de60*/  @P1 IMAD.U32 R165, R165, 0x10000, RZ ;  /* 0x00010000a5a51824 */ /* 0x000fe200078e00ff */
[----:B------:R-:W-:Y:S02]  /*3de70*/  PRMT R132, R132, 0x5410, R167 ;  /* 0x0000541084847816 */ /* 0x000fe400000000a7 */
[----:B------:R-:W-:Y:S01]  /*3de80*/  FSETP.GTU.FTZ.AND P5, PT, R164, R183, PT ;  /* 0x000000b7a400720b */ /* 0x000fe20003fbc000 */
[----:B------:R-:W-:-:S04]  /*3de90*/  IMAD.U32 R164, R179, 0x10000, RZ ;  /* 0x00010000b3a47824 */ /* 0x000fc800078e00ff */
[----:B------:R-:W-:-:S05]  /*3dea0*/  FMUL.FTZ R164, R164, R248 ;  /* 0x000000f8a4a47220 */ /* 0x000fca0000410000 */
[----:B------:R-:W-:Y:S02]  /*3deb0*/  FSEL R164, R164, RZ, !P5 ;  /* 0x000000ffa4a47208 */ /* 0x000fe40006800000 */
[----:B------:R-:W-:-:S03]  /*3dec0*/  PLOP3.LUT P5, PT, P5, PT, PT, 0x8, 0x80 ;  /* 0x000000000080781c */ /* 0x000fc60002fae170 */
[----:B------:R-:W-:Y:S01]  /*3ded0*/  @P1 FADD.FTZ R164, R165, R164 ;  /* 0x000000a4a5a41221 */ /* 0x000fe20000010000 */
[----:B------:R-:W-:-:S04]  /*3dee0*/  MOV R165, R176 ;  /* 0x000000b000a57202 */ /* 0x000fc80000000f00 */
[----:B------:R-:W-:-:S04]  /*3def0*/  F2FP.BF16.F32.PACK_AB R179, RZ, R164 ;  /* 0x000000a4ffb3723e */ /* 0x000fc800000010ff */
[----:B------:R-:W-:-:S07]  /*3df00*/  PRMT R135, R135, 0x5410, R179 ;  /* 0x0000541087877816 */ /* 0x000fce00000000b3 */
.L_x_7510:
        /* <DEDUP_REMOVED lines=43> */
.L_x_7428:
[----:B------:R-:W-:Y:S05]  /*3e1c0*/  BSYNC.RECONVERGENT B0 ;  /* 0x0000000000007941 */ /* 0x000fea0003800200 */
.L_x_7427:
[----:B------:R-:W4:Y:S01]  /*3e1d0*/  S2R R177, SR_TID.X ;  /* 0x0000000000b17919 */ /* 0x000f220000002100 */
[----:B0123--:R-:W-:Y:S01]  /*3e1e0*/  FADD.FTZ R132, RZ, R11 ;  /* 0x0000000bff847221 */ /* 0x00ffe20000010000 */
[----:B------:R-:W-:Y:S01]  /*3e1f0*/  LOP3.LUT R20, R20, 0xfffffffe, RZ, 0xc0, !PT ;  /* 0xfffffffe14147812 */ /* 0x000fe200078ec0ff */
[----:B------:R-:W-:Y:S01]  /*3e200*/  UMOV UR15, 0xffffffff ;  /* 0xffffffff000f7882 */ /* 0x000fe20000000000 */
[C---:B------:R-:W-:Y:S01]  /*3e210*/  ISETP.GT.U32.AND P1, PT, R23.reuse, 0x3f, PT ;  /* 0x0000003f1700780c */ /* 0x040fe20003f24070 */
[----:B------:R-:W-:Y:S01]  /*3e220*/  FADD.FTZ R132, R34, R132 ;  /* 0x0000008422847221 */ /* 0x000fe20000010000 */
[C---:B------:R-:W-:Y:S02]  /*3e230*/  ISETP.GT.U32.AND P2, PT, R23.reuse, 0x5f, PT ;  /* 0x0000005f1700780c */ /* 0x040fe40003f44070 */
[----:B------:R-:W-:Y:S01]  /*3e240*/  ISETP.GT.U32.AND P3, PT, R23, 0x7f, PT ;  /* 0x0000007f1700780c */ /* 0x000fe20003f64070 */
        /* <DEDUP_REMOVED lines=171> */
.L_x_7576:
        /* <DEDUP_REMOVED lines=17> */
[----:B------:R-:W2:Y:S04]  /*3ee10*/  LDL R181, [R1+0x80] ;  /* 0x0000800001b57983 */ /* 0x000ea80000100800 */
[----:B------:R-:W3:Y:S04]  /*3ee20*/  LDL R180, [R1+0x84] ;  /* 0x0000840001b47983 */ /* 0x000ee80000100800 */
[----:B0-----:R-:W4:Y:S04]  /*3ee30*/  LDL R166, [R1+0x88] ;  /* 0x0000880001a67983 */ /* 0x001f280000100800 */
[----:B------:R-:W4:Y:S04]  /*3ee40*/  LDL R251, [R1+0x8c] ;  /* 0x00008c0001fb7983 */ /* 0x000f280000100800 */
[----:B------:R-:W4:Y:S04]  /*3ee50*/  LDL R249, [R1+0x70] ;  /* 0x0000700001f97983 */ /* 0x000f280000100800 */
[----:B------:R-:W4:Y:S04]  /*3ee60*/  LDL R248, [R1+0x74] ;  /* 0x0000740001f87983 */ /* 0x000f280000100800 */
[----:B------:R-:W4:Y:S04]  /*3ee70*/  LDL R250, [R1+0x78] ;  /* 0x0000780001fa7983 */ /* 0x000f280000100800 */
[----:B------:R-:W4:Y:S01]  /*3ee80*/  LDL R167, [R1+0x7c] ;  /* 0x00007c0001a77983 */ /* 0x000f220000100800 */
[--C-:B-1----:R-:W-:Y:S01]  /*3ee90*/  FADD.FTZ R133, R11, -R177.reuse ;  /* 0x800000b10b857221 */ /* 0x102fe20000010000 */
[--C-:B------:R-:W-:Y:S01]  /*3eea0*/  FADD.FTZ R132, R34, -R177.reuse ;  /* 0x800000b122847221 */ /* 0x100fe20000010000 */
[--C-:B------:R-:W-:Y:S01]  /*3eeb0*/  FADD.FTZ R135, R144, -R177.reuse ;  /* 0x800000b190877221 */ /* 0x100fe20000010000 */
[----:B------:R-:W-:Y:S01]  /*3eec0*/  FADD.FTZ R134, R143, -R177 ;  /* 0x800000b18f867221 */ /* 0x000fe20000010000 */
[C---:B------:R-:W-:Y:S01]  /*3eed0*/  FMUL.FTZ R178, R176.reuse, R133 ;  /* 0x00000085b0b27220 */ /* 0x040fe20000410000 */
[----:B------:R-:W-:-:S02]  /*3eee0*/  FMUL.FTZ R179, R176, R132 ;  /* 0x00000084b0b37220 */ /* 0x000fc40000410000 */
[----:B------:R-:W-:Y:S01]  /*3eef0*/  FMUL.FTZ R182, R176, R134 ;  /* 0x00000086b0b67220 */ /* 0x000fe20000410000 */
[----:B--2--5:R-:W-:Y:S01]  /*3ef00*/  FFMA.FTZ R132, R178, R181, R92 ;  /* 0x000000b5b2847223 */ /* 0x024fe2000001005c */
[----:B------:R-:W-:Y:S01]  /*3ef10*/  FMUL.FTZ R181, R176, R135 ;  /* 0x00000087b0b57220 */ /* 0x000fe20000410000 */
[----:B---3--:R-:W-:-:S05]  /*3ef20*/  FFMA.FTZ R133, R179, R180, R93 ;  /* 0x000000b4b3857223 */ /* 0x008fca000001005d */
[----:B------:R-:W-:Y:S01]  /*3ef30*/  F2FP.BF16.F32.PACK_AB R132, R133, R132 ;  /* 0x000000848584723e */ /* 0x000fe200000010ff */
[----:B------:R-:W-:-:S04]  /*3ef40*/  FADD.FTZ R133, R33, -R177 ;  /* 0x800000b121857221 */ /* 0x000fc80000010000 */
[----:B------:R-:W-:Y:S01]  /*3ef50*/  FMUL.FTZ R180, R176, R133 ;  /* 0x00000085b0b47220 */ /* 0x000fe20000410000 */
[----:B------:R-:W-:Y:S01]  /*3ef60*/  FADD.FTZ R133, R158, -R177 ;  /* 0x800000b19e857221 */ /* 0x000fe20000010000 */
[----:B----4-:R-:W-:-:S03]  /*3ef70*/  FFMA.FTZ R134, R182, R249, R96 ;  /* 0x000000f9b6867223 */ /* 0x010fc60000010060 */
[----:B------:R-:W-:Y:S01]  /*3ef80*/  FMUL.FTZ R183, R176, R133 ;  /* 0x00000085b0b77220 */ /* 0x000fe20000410000 */
[----:B------:R-:W-:Y:S01]  /*3ef90*/  FFMA.FTZ R133, R180, R166, R94 ;  /* 0x000000a6b4857223 */ /* 0x000fe2000001005e */
[----:B------:R-:W-:Y:S02]  /*3efa0*/  FFMA.FTZ R166, R181, R251, R95 ;  /* 0x000000fbb5a67223 */ /* 0x000fe4000001005f */
[----:B------:R-:W-:-:S03]  /*3efb0*/  FFMA.FTZ R135, R183, R248, R97 ;  /* 0x000000f8b7877223 */ /* 0x000fc60000010061 */
[----:B------:R-:W-:Y:S01]  /*3efc0*/  F2FP.BF16.F32.PACK_AB R133, R166, R133 ;  /* 0x00000085a685723e */ /* 0x000fe200000010ff */
[--C-:B------:R-:W-:Y:S01]  /*3efd0*/  FADD.FTZ R166, R157, -R177.reuse ;  /* 0x800000b19da67221 */ /* 0x100fe20000010000 */
[----:B------:R-:W-:Y:S01]  /*3efe0*/  F2FP.BF16.F32.PACK_AB R134, R135, R134 ;  /* 0x000000868786723e */ /* 0x000fe200000010ff */
[----:B------:R-:W-:Y:S02]  /*3eff0*/  FADD.FTZ R135, R159, -R177 ;  /* 0x800000b19f877221 */ /* 0x000fe40000010000 */
[C---:B------:R-:W-:Y:S02]  /*3f000*/  FMUL.FTZ R248, R176.reuse, R166 ;  /* 0x000000a6b0f87220 */ /* 0x040fe40000410000 */
[----:B------:R-:W-:Y:S02]  /*3f010*/  FMUL.FTZ R249, R176, R135 ;  /* 0x00000087b0f97220 */ /* 0x000fe40000410000 */
[----:B------:R-:W-:Y:S02]  /*3f020*/  FFMA.FTZ R135, R248, R250, R98 ;  /* 0x000000faf8877223 */ /* 0x000fe40000010062 */
[----:B------:R-:W-:Y:S01]  /*3f030*/  FFMA.FTZ R166, R249, R167, R99 ;  /* 0x000000a7f9a67223 */ /* 0x000fe20000010063 */
[----:B------:R-:W0:Y:S04]  /*3f040*/  LDC.64 R250, c[0x0][0x430] ;  /* 0x00010c00fffa7b82 */ /* 0x000e280000000a00 */
[----:B------:R-:W-:-:S04]  /*3f050*/  F2FP.BF16.F32.PACK_AB R135, R166, R135 ;  /* 0x00000087a687723e */ /* 0x000fc800000010ff */
[----:B------:R-:W1:Y:S02]  /*3f060*/  LDC.64 R166, c[0x0][0x428] ;  /* 0x00010a00ffa67b82 */ /* 0x000e640000000a00 */
[----:B-1----:R-:W-:-:S05]  /*3f070*/  IMAD.WIDE.U32 R166, R12, 0x10, R166 ;  /* 0x000000100ca67825 */ /* 0x002fca00078e00a6 */
[----:B------:R1:W-:Y:S04]  /*3f080*/  STG.E.128 desc[UR6][R166.64], R132 ;  /* 0x00000084a6007986 */ /* 0x0003e8000c101d06 */
[----:B-1----:R-:W2:Y:S04]  /*3f090*/  LDL R135, [R1+0x58] ;  /* 0x0000580001877983 */ /* 0x002ea80000100800 */
[----:B------:R-:W3:Y:S04]  /*3f0a0*/  LDL R132, [R1+0x5c] ;  /* 0x00005c0001847983 */ /* 0x000ee80000100800 */
[----:B------:R-:W4:Y:S04]  /*3f0b0*/  LDL R133, [R1+0x68] ;  /* 0x0000680001857983 */ /* 0x000f280000100800 */
[----:B------:R-:W4:Y:S04]  /*3f0c0*/  LDL R134, [R1+0x50] ;  /* 0x0000500001867983 */ /* 0x000f280000100800 */
[----:B------:R-:W4:Y:S04]  /*3f0d0*/  LDL R166, [R1+0x54] ;  /* 0x0000540001a67983 */ /* 0x000f280000100800 */
[----:B------:R-:W4:Y:S01]  /*3f0e0*/  LDL R167, [R1+0x6c] ;  /* 0x00006c0001a77983 */ /* 0x000f220000100800 */
[----:B--2---:R-:W-:-:S03]  /*3f0f0*/  FFMA.FTZ R135, R248, R135, R58 ;  /* 0x00000087f8877223 */ /* 0x004fc6000001003a */
[----:B------:R-:W2:Y:S01]  /*3f100*/  LDL R248, [R1+0x64] ;  /* 0x0000640001f87983 */ /* 0x000ea20000100800 */
[----:B---3--:R-:W-:-:S03]  /*3f110*/  FFMA.FTZ R132, R249, R132, R59 ;  /* 0x00000084f9847223 */ /* 0x008fc6000001003b */
[----:B------:R-:W3:Y:S01]  /*3f120*/  LDL R249, [R1+0x60] ;  /* 0x0000600001f97983 */ /* 0x000ee20000100800 */
[----:B----4-:R-:W-:Y:S01]  /*3f130*/  FFMA.FTZ R133, R180, R133, R54 ;  /* 0x00000085b4857223 */ /* 0x010fe20000010036 */
[----:B------:R-:W-:Y:S01]  /*3f140*/  F2FP.BF16.F32.PACK_AB R135, R132, R135 ;  /* 0x000000878487723e */ /* 0x000fe200000010ff */
[----:B------:R-:W-:Y:S01]  /*3f150*/  FFMA.FTZ R134, R182, R134, R56 ;  /* 0x00000086b6867223 */ /* 0x000fe20000010038 */
[----:B------:R-:W-:Y:S01]  /*3f160*/  FFMA.FTZ R166, R183, R166, R57 ;  /* 0x000000a6b7a67223 */ /* 0x000fe20000010039 */
[----:B------:R-:W-:-:S04]  /*3f170*/  FFMA.FTZ R167, R181, R167, R55 ;  /* 0x000000a7b5a77223 */ /* 0x000fc80000010037 */
[----:B------:R-:W-:Y:S02]  /*3f180*/  F2FP.BF16.F32.PACK_AB R134, R166, R134 ;  /* 0x00000086a686723e */ /* 0x000fe400000010ff */
[----:B------:R-:W-:Y:S01]  /*3f190*/  F2FP.BF16.F32.PACK_AB R133, R167, R133 ;  /* 0x00000085a785723e */ /* 0x000fe200000010ff */
[----:B0-----:R-:W-:-:S04]  /*3f1a0*/  IMAD.WIDE.U32 R166, R12, 0x10, R250 ;  /* 0x000000100ca67825 */ /* 0x001fc800078e00fa */
[----:B------:R-:W-:Y:S02]  /*3f1b0*/  VIADD R12, R12, 0x20 ;  /* 0x000000200c0c7836 */ /* 0x000fe40000000000 */
[----:B--2---:R-:W-:Y:S01]  /*3f1c0*/  FFMA.FTZ R179, R179, R248, R53 ;  /* 0x000000f8b3b37223 */ /* 0x004fe20000010035 */
[----:B---3--:R-:W-:-:S05]  /*3f1d0*/  FFMA.FTZ R132, R178, R249, R52 ;  /* 0x000000f9b2847223 */ /* 0x008fca0000010034 */
[----:B------:R-:W-:-:S05]  /*3f1e0*/  F2FP.BF16.F32.PACK_AB R132, R179, R132 ;  /* 0x00000084b384723e */ /* 0x000fca00000010ff */
[----:B------:R2:W-:Y:S02]  /*3f1f0*/  STG.E.128 desc[UR6][R166.64], R132 ;  /* 0x00000084a6007986 */ /* 0x0005e4000c101d06 */
.L_x_7553:
[----:B------:R-:W-:Y:S05]  /*3f200*/  BSYNC.RECONVERGENT B0 ;  /* 0x0000000000007941 */ /* 0x000fea0003800200 */
.L_x_7552:
[----:B------:R-:W-:Y:S01]  /*3f210*/  LOP3.LUT P0, RZ, R20, 0x400, RZ, 0xc0, !PT ;  /* 0x0000040014ff7812 */ /* 0x000fe2000780c0ff */
[----:B------:R-:W-:-:S12]  /*3f220*/  BSSY.RECONVERGENT B0, `(.L_x_7554) ;  /* 0x0000041000007945 */ /* 0x000fd80003800200 */
[----:B------:R-:W-:Y:S05]  /*3f230*/  @!P0 BRA `(.L_x_7555) ;  /* 0x0000000000fc8947 */ /* 0x000fea0003800000 */
[----:B--2---:R-:W2:Y:S04]  /*3f240*/  LDL R135, [R1+0x40] ;  /* 0x0000400001877983 */ /* 0x004ea80000100800 */
[----:B------:R-:W3:Y:S04]  /*3f250*/  LDL R134, [R1+0x44] ;  /* 0x0000440001867983 */ /* 0x000ee80000100800 */
[----:B------:R-:W4:Y:S04]  /*3f260*/  LDL R251, [R1+0x48] ;  /* 0x0000480001fb7983 */ /* 0x000f280000100800 */
[----:B0-----:R-:W4:Y:S04]  /*3f270*/  LDL R166, [R1+0x4c] ;  /* 0x00004c0001a67983 */ /* 0x001f280000100800 */
[----:B------:R-:W4:Y:S04]  /*3f280*/  LDL R249, [R1+0x30] ;  /* 0x0000300001f97983 */ /* 0x000f280000100800 */
[----:B------:R-:W4:Y:S04]  /*3f290*/  LDL R248, [R1+0x34] ;  /* 0x0000340001f87983 */ /* 0x000f280000100800 */
[----:B------:R-:W4:Y:S04]  /*3f2a0*/  LDL R250, [R1+0x38] ;  /* 0x0000380001fa7983 */ /* 0x000f280000100800 */
[----:B------:R-:W4:Y:S01]  /*3f2b0*/  LDL R167, [R1+0x3c] ;  /* 0x00003c0001a77983 */ /* 0x000f220000100800 */
[--C-:B-1----:R-:W-:Y:S01]  /*3f2c0*/  FADD.FTZ R133, R2, -R177.reuse ;  /* 0x800000b102857221 */ /* 0x102fe20000010000 */
[----:B------:R-:W-:-:S03]  /*3f2d0*/  FADD.FTZ R132, R32, -R177 ;  /* 0x800000b120847221 */ /* 0x000fc60000010000 */
[C---:B------:R-:W-:Y:S01]  /*3f2e0*/  FMUL.FTZ R178, R176.reuse, R133 ;  /* 0x00000085b0b27220 */ /* 0x040fe20000410000 */
[----:B------:R-:W-:-:S03]  /*3f2f0*/  FMUL.FTZ R179, R176, R132 ;  /* 0x00000084b0b37220 */ /* 0x000fc60000410000 */
[----:B--2--5:R-:W-:Y:S01]  /*3f300*/  FFMA.FTZ R132, R178, R135, R100 ;  /* 0x00000087b2847223 */ /* 0x024fe20000010064 */
[----:B------:R-:W-:Y:S01]  /*3f310*/  FADD.FTZ R135, R142, -R177 ;  /* 0x800000b18e877221 */ /* 0x000fe20000010000 */
[----:B---3--:R-:W-:Y:S01]  /*3f320*/  FFMA.FTZ R133, R179, R134, R101 ;  /* 0x00000086b3857223 */ /* 0x008fe20000010065 */
[--C-:B------:R-:W-:Y:S02]  /*3f330*/  FADD.FTZ R134, R141, -R177.reuse ;  /* 0x800000b18d867221 */ /* 0x100fe40000010000 */
[C---:B------:R-:W-:Y:S02]  /*3f340*/  FMUL.FTZ R181, R176.reuse, R135 ;  /* 0x00000087b0b57220 */ /* 0x040fe40000410000 */
[----:B------:R-:W-:Y:S01]  /*3f350*/  F2FP.BF16.F32.PACK_AB R132, R133, R132 ;  /* 0x000000848584723e */ /* 0x000fe200000010ff */
[----:B------:R-:W-:Y:S01]  /*3f360*/  FADD.FTZ R133, R31, -R177 ;  /* 0x800000b11f857221 */ /* 0x000fe20000010000 */
[----:B------:R-:W-:Y:S01]  /*3f370*/  FMUL.FTZ R182, R176, R134 ;  /* 0x00000086b0b67220 */ /* 0x000fe20000410000 */
[----:B----4-:R-:W-:-:S02]  /*3f380*/  FFMA.FTZ R166, R181, R166, R103 ;  /* 0x000000a6b5a67223 */ /* 0x010fc40000010067 */
[----:B------:R-:W-:Y:S01]  /*3f390*/  FMUL.FTZ R180, R176, R133 ;  /* 0x00000085b0b47220 */ /* 0x000fe20000410000 */
[----:B------:R-:W-:Y:S01]  /*3f3a0*/  FADD.FTZ R133, R156, -R177 ;  /* 0x800000b19c857221 */ /* 0x000fe20000010000 */
[----:B------:R-:W-:-:S03]  /*3f3b0*/  FFMA.FTZ R134, R182, R249, R104 ;  /* 0x000000f9b6867223 */ /* 0x000fc60000010068 */
[----:B------:R-:W-:Y:S01]  /*3f3c0*/  FMUL.FTZ R183, R176, R133 ;  /* 0x00000085b0b77220 */ /* 0x000fe20000410000 */
[----:B------:R-:W-:-:S03]  /*3f3d0*/  FFMA.FTZ R133, R180, R251, R102 ;  /* 0x000000fbb4857223 */ /* 0x000fc60000010066 */
[----:B------:R-:W-:Y:S02]  /*3f3e0*/  FFMA.FTZ R135, R183, R248, R105 ;  /* 0x000000f8b7877223 */ /* 0x000fe40000010069 */
[----:B------:R-:W-:Y:S01]  /*3f3f0*/  F2FP.BF16.F32.PACK_AB R133, R166, R133 ;  /* 0x00000085a685723e */ /* 0x000fe200000010ff */
[--C-:B------:R-:W-:Y:S02]  /*3f400*/  FADD.FTZ R166, R155, -R177.reuse ;  /* 0x800000b19ba67221 */ /* 0x100fe40000010000 */
[----:B------:R-:W-:Y:S01]  /*3f410*/  F2FP.BF16.F32.PACK_AB R134, R135, R134 ;  /* 0x000000868786723e */ /* 0x000fe200000010ff */
[----:B------:R-:W-:Y:S01]  /*3f420*/  FADD.FTZ R135, R160, -R177 ;  /* 0x800000b1a0877221 */ /* 0x000fe20000010000 */
[----:B------:R-:W-:-:S03]  /*3f430*/  FMUL.FTZ R248, R176, R166 ;  /* 0x000000a6b0f87220 */ /* 0x000fc60000410000 */
[----:B------:R-:W-:Y:S01]  /*3f440*/  FMUL.FTZ R249, R176, R135 ;  /* 0x00000087b0f97220 */ /* 0x000fe20000410000 */
[----:B------:R-:W-:Y:S02]  /*3f450*/  FFMA.FTZ R135, R248, R250, R106 ;  /* 0x000000faf8877223 */ /* 0x000fe4000001006a */
[----:B------:R-:W0:Y:S01]  /*3f460*/  LDC.64 R250, c[0x0][0x430] ;  /* 0x00010c00fffa7b82 */ /* 0x000e220000000a00 */
[----:B------:R-:W-:-:S05]  /*3f470*/  FFMA.FTZ R166, R249, R167, R107 ;  /* 0x000000a7f9a67223 */ /* 0x000fca000001006b */
[----:B------:R-:W-:Y:S02]  /*3f480*/  F2FP.BF16.F32.PACK_AB R135, R166, R135 ;  /* 0x00000087a687723e */ /* 0x000fe400000010ff */
        /* <DEDUP_REMOVED lines=20> */
[C---:B0-----:R-:W-:Y:S01]  /*3f5d0*/  IMAD.WIDE.U32 R166, R12.reuse, 0x10, R250 ;  /* 0x000000100ca67825 */ /* 0x041fe200078e00fa */
[----:B------:R-:W-:-:S03]  /*3f5e0*/  IADD3 R12, PT, PT, R12, 0x20, RZ ;  /* 0x000000200c0c7810 */ /* 0x000fc60007ffe0ff */
[----:B--2---:R-:W-:Y:S01]  /*3f5f0*/  FFMA.FTZ R179, R179, R248, R61 ;  /* 0x000000f8b3b37223 */ /* 0x004fe2000001003d */
[----:B---3--:R-:W-:-:S05]  /*3f600*/  FFMA.FTZ R132, R178, R249, R60 ;  /* 0x000000f9b2847223 */ /* 0x008fca000001003c */
[----:B------:R-:W-:-:S05]  /*3f610*/  F2FP.BF16.F32.PACK_AB R132, R179, R132 ;  /* 0x00000084b384723e */ /* 0x000fca00000010ff */
[----:B------:R3:W-:Y:S02]  /*3f620*/  STG.E.128 desc[UR6][R166.64], R132 ;  /* 0x00000084a6007986 */ /* 0x0007e4000c101d06 */
.L_x_7555:
[----:B------:R-:W-:Y:S05]  /*3f630*/  BSYNC.RECONVERGENT B0 ;  /* 0x0000000000007941 */ /* 0x000fea0003800200 */
.L_x_7554:
[----:B------:R-:W-:Y:S01]  /*3f640*/  LOP3.LUT P0, RZ, R20, 0x200, RZ, 0xc0, !PT ;  /* 0x0000020014ff7812 */ /* 0x000fe2000780c0ff */
[----:B------:R-:W-:-:S12]  /*3f650*/  BSSY.RECONVERGENT B0, `(.L_x_7556) ;  /* 0x0000035000007945 */ /* 0x000fd80003800200 */
[----:B------:R-:W-:Y:S05]  /*3f660*/  @!P0 BRA `(.L_x_7557) ;  /* 0x0000000000cc8947 */ /* 0x000fea0003800000 */
[----:B--23--:R-:W2:Y:S04]  /*3f670*/  LDL R135, [R1] ;  /* 0x0000000001877983 */ /* 0x00cea80000100800 */
[----:B------:R-:W3:Y:S04]  /*3f680*/  LDL R134, [R1+0x4] ;  /* 0x0000040001867983 */ /* 0x000ee80000100800 */
[----:B------:R-:W4:Y:S04]  /*3f690*/  LDL R167, [R1+0x8] ;  /* 0x0000080001a77983 */ /* 0x000f280000100800 */
[----:B0-----:R-:W4:Y:S01]  /*3f6a0*/  LDL R166, [R1+0xc] ;  /* 0x00000c0001a67983 */ /* 0x001f220000100800 */
[--C-:B-1----:R-:W-:Y:S01]  /*3f6b0*/  FADD.FTZ R133, R0, -R177.reuse ;  /* 0x800000b100857221 */ /* 0x102fe20000010000 */
[----:B------:R-:W-:Y:S01]  /*3f6c0*/  FADD.FTZ R132, R30, -R177 ;  /* 0x800000b11e847221 */ /* 0x000fe20000010000 */
[----:B------:R-:W0:Y:S02]  /*3f6d0*/  LDC.64 R250, c[0x0][0x430] ;  /* 0x00010c00fffa7b82 */ /* 0x000e240000000a00 */
[C---:B------:R-:W-:Y:S01]  /*3f6e0*/  FMUL.FTZ R178, R176.reuse, R133 ;  /* 0x00000085b0b27220 */ /* 0x040fe20000410000 */
[----:B------:R-:W-:-:S03]  /*3f6f0*/  FMUL.FTZ R179, R176, R132 ;  /* 0x00000084b0b37220 */ /* 0x000fc60000410000 */
[----:B--2--5:R-:W-:Y:S01]  /*3f700*/  FFMA.FTZ R132, R178, R135, R108 ;  /* 0x00000087b2847223 */ /* 0x024fe2000001006c */
[----:B------:R-:W-:Y:S01]  /*3f710*/  FADD.FTZ R135, R140, -R177 ;  /* 0x800000b18c877221 */ /* 0x000fe20000010000 */
[----:B---3--:R-:W-:Y:S01]  /*3f720*/  FFMA.FTZ R133, R179, R134, R109 ;  /* 0x00000086b3857223 */ /* 0x008fe2000001006d */
[----:B------:R-:W-:Y:S02]  /*3f730*/  FADD.FTZ R134, R139, -R177 ;  /* 0x800000b18b867221 */ /* 0x000fe40000010000 */
[C---:B------:R-:W-:Y:S01]  /*3f740*/  FMUL.FTZ R181, R176.reuse, R135 ;  /* 0x00000087b0b57220 */ /* 0x040fe20000410000 */
[----:B------:R-:W-:Y:S01]  /*3f750*/  FFMA.FTZ R179, R179, R241, R69 ;  /* 0x000000f1b3b37223 */ /* 0x000fe20000010045 */
        /* <DEDUP_REMOVED lines=16> */
[----:B------:R-:W-:-:S03]  /*3f860*/  FFMA.FTZ R135, R248, R246, R114 ;  /* 0x000000f6f8877223 */ /* 0x000fc60000010072 */
[----:B------:R-:W-:-:S05]  /*3f870*/  FFMA.FTZ R166, R249, R247, R115 ;  /* 0x000000f7f9a67223 */ /* 0x000fca0000010073 */
[----:B------:R-:W-:Y:S02]  /*3f880*/  F2FP.BF16.F32.PACK_AB R135, R166, R135 ;  /* 0x00000087a687723e */ /* 0x000fe400000010ff */
[----:B------:R-:W1:Y:S02]  /*3f890*/  LDC.64 R166, c[0x0][0x428] ;  /* 0x00010a00ffa67b82 */ /* 0x000e640000000a00 */
[----:B-1----:R-:W-:-:S05]  /*3f8a0*/  IMAD.WIDE.U32 R166, R12, 0x10, R166 ;  /* 0x000000100ca67825 */ /* 0x002fca00078e00a6 */
[----:B------:R1:W-:Y:S02]  /*3f8b0*/  STG.E.128 desc[UR6][R166.64], R132 ;  /* 0x00000084a6007986 */ /* 0x0003e4000c101d06 */
[----:B-1----:R-:W-:Y:S01]  /*3f8c0*/  FFMA.FTZ R135, R248, R238, R74 ;  /* 0x000000eef8877223 */ /* 0x002fe2000001004a */
[----:B------:R-:W-:Y:S01]  /*3f8d0*/  FFMA.FTZ R132, R249, R239, R75 ;  /* 0x000000eff9847223 */ /* 0x000fe2000001004b */
[----:B------:R-:W-:Y:S01]  /*3f8e0*/  FFMA.FTZ R133, R180, R242, R70 ;  /* 0x000000f2b4857223 */ /* 0x000fe20000010046 */
[----:B------:R-:W-:Y:S01]  /*3f8f0*/  FFMA.FTZ R134, R182, R236, R72 ;  /* 0x000000ecb6867223 */ /* 0x000fe20000010048 */
[----:B------:R-:W-:Y:S01]  /*3f900*/  FFMA.FTZ R166, R183, R237, R73 ;  /* 0x000000edb7a67223 */ /* 0x000fe20000010049 */
[----:B------:R-:W-:Y:S01]  /*3f910*/  FFMA.FTZ R167, R181, R243, R71 ;  /* 0x000000f3b5a77223 */ /* 0x000fe20000010047 */
[----:B------:R-:W-:Y:S01]  /*3f920*/  F2FP.BF16.F32.PACK_AB R135, R132, R135 ;  /* 0x000000878487723e */ /* 0x000fe200000010ff */
[----:B------:R-:W-:Y:S02]  /*3f930*/  FFMA.FTZ R132, R178, R240, R68 ;  /* 0x000000f0b2847223 */ /* 0x000fe40000010044 */
[----:B------:R-:W-:-:S02]  /*3f940*/  F2FP.BF16.F32.PACK_AB R134, R166, R134 ;  /* 0x00000086a686723e */ /* 0x000fc400000010ff */
[----:B------:R-:W-:Y:S01]  /*3f950*/  F2FP.BF16.F32.PACK_AB R133, R167, R133 ;  /* 0x00000085a785723e */ /* 0x000fe200000010ff */
[----:B0-----:R-:W-:Y:S01]  /*3f960*/  IMAD.WIDE.U32 R166, R12, 0x10, R250 ;  /* 0x000000100ca67825 */ /* 0x001fe200078e00fa */
[----:B------:R-:W-:-:S03]  /*3f970*/  F2FP.BF16.F32.PACK_AB R132, R179, R132 ;  /* 0x00000084b384723e */ /* 0x000fc600000010ff */
[----:B------:R-:W-:Y:S02]  /*3f980*/  VIADD R12, R12, 0x20 ;  /* 0x000000200c0c7836 */ /* 0x000fe40000000000 */
[----:B------:R4:W-:Y:S05]  /*3f990*/  STG.E.128 desc[UR6][R166.64], R132 ;  /* 0x00000084a6007986 */ /* 0x0009ea000c101d06 */
.L_x_7557:
[----:B------:R-:W-:Y:S05]  /*3f9a0*/  BSYNC.RECONVERGENT B0 ;  /* 0x0000000000007941 */ /* 0x000fea0003800200 */
.L_x_7556:
[----:B------:R-:W-:Y:S01]  /*3f9b0*/  LOP3.LUT P0, RZ, R20, 0x80, RZ, 0xc0, !PT ;  /* 0x0000008014ff7812 */ /* 0x000fe2000780c0ff */
[----:B------:R-:W-:-:S12]  /*3f9c0*/  BSSY.RECONVERGENT B0, `(.L_x_7558) ;  /* 0x0000031000007945 */ /* 0x000fd80003800200 */
[----:B------:R-:W-:Y:S05]  /*3f9d0*/  @!P0 BRA `(.L_x_7559) ;  /* 0x0000000000bc8947 */ /* 0x000fea0003800000 */
[--C-:B-1234-:R-:W-:Y:S01]  /*3f9e0*/  FADD.FTZ R133, R24, -R177.reuse ;  /* 0x800000b118857221 */ /* 0x11efe20000010000 */
[--C-:B------:R-:W-:Y:S01]  /*3f9f0*/  FADD.FTZ R132, R28, -R177.reuse ;  /* 0x800000b11c847221 */ /* 0x100fe20000010000 */
[--C-:B------:R-:W-:Y:S01]  /*3fa00*/  FADD.FTZ R135, R138, -R177.reuse ;  /* 0x800000b18a877221 */ /* 0x100fe20000010000 */
[----:B------:R-:W-:Y:S01]  /*3fa10*/  FADD.FTZ R134, R137, -R177 ;  /* 0x800000b189867221 */ /* 0x000fe20000010000 */
[C---:B------:R-:W-:Y:S01]  /*3fa20*/  FMUL.FTZ R178, R176.reuse, R133 ;  /* 0x00000085b0b27220 */ /* 0x040fe20000410000 */
[C---:B------:R-:W-:Y:S01]  /*3fa30*/  FMUL.FTZ R179, R176.reuse, R132 ;  /* 0x00000084b0b37220 */ /* 0x040fe20000410000 */
[C---:B------:R-:W-:Y:S01]  /*3fa40*/  FMUL.FTZ R181, R176.reuse, R135 ;  /* 0x00000087b0b57220 */ /* 0x040fe20000410000 */
[----:B------:R-:W-:Y:S01]  /*3fa50*/  FMUL.FTZ R182, R176, R134 ;  /* 0x00000086b0b67220 */ /* 0x000fe20000410000 */
[----:B-----5:R-:W-:Y:S01]  /*3fa60*/  FFMA.FTZ R132, R178, R232, R116 ;  /* 0x000000e8b2847223 */ /* 0x020fe20000010074 */
[----:B------:R-:W-:Y:S01]  /*3fa70*/  FFMA.FTZ R133, R179, R233, R117 ;  /* 0x000000e9b3857223 */ /* 0x000fe20000010075 */
[----:B0-----:R-:W-:Y:S01]  /*3fa80*/  FFMA.FTZ R166, R181, R235, R119 ;  /* 0x000000ebb5a67223 */ /* 0x001fe20000010077 */
[----:B------:R-:W-:Y:S01]  /*3fa90*/  FFMA.FTZ R134, R182, R228, R120 ;  /* 0x000000e4b6867223 */ /* 0x000fe20000010078 */
[----:B------:R-:W0:Y:S01]  /*3faa0*/  LDC.64 R250, c[0x0][0x430] ;  /* 0x00010c00fffa7b82 */ /* 0x000e220000000a00 */
[----:B------:R-:W-:Y:S01]  /*3fab0*/  FFMA.FTZ R179, R179, R225, R77 ;  /* 0x000000e1b3b37223 */ /* 0x000fe2000001004d */
[----:B------:R-:W-:Y:S01]  /*3fac0*/  F2FP.BF16.F32.PACK_AB R132, R133, R132 ;  /* 0x000000848584723e */ /* 0x000fe200000010ff */
[----:B------:R-:W-:-:S04]  /*3fad0*/  FADD.FTZ R133, R27, -R177 ;  /* 0x800000b11b857221 */ /* 0x000fc80000010000 */
[----:B------:R-:W-:Y:S01]  /*3fae0*/  FMUL.FTZ R180, R176, R133 ;  /* 0x00000085b0b47220 */ /* 0x000fe20000410000 */
[----:B------:R-:W-:-:S04]  /*3faf0*/  FADD.FTZ R133, R152, -R177 ;  /* 0x800000b198857221 */ /* 0x000fc80000010000 */
        /* <DEDUP_REMOVED lines=29> */
.L_x_7559:
[----:B------:R-:W-:Y:S05]  /*3fcd0*/  BSYNC.RECONVERGENT B0 ;  /* 0x0000000000007941 */ /* 0x000fea0003800200 */
.L_x_7558:
[----:B------:R-:W-:Y:S01]  /*3fce0*/  LOP3.LUT P0, RZ, R20, 0x40, RZ, 0xc0, !PT ;  /* 0x0000004014ff7812 */ /* 0x000fe2000780c0ff */
[----:B------:R-:W-:-:S12]  /*3fcf0*/  BSSY.RECONVERGENT B0, `(.L_x_7560) ;  /* 0x0000031000007945 */ /* 0x000fd80003800200 */
[----:B------:R-:W-:Y:S05]  /*3fd00*/  @!P0 BRA `(.L_x_7561) ;  /* 0x0000000000bc8947 */ /* 0x000fea0003800000 */
[--C-:B01234-:R-:W-:Y:S01]  /*3fd10*/  FADD.FTZ R133, R25, -R177.reuse ;  /* 0x800000b119857221 */ /* 0x11ffe20000010000 */
        /* <DEDUP_REMOVED lines=42> */
[C---:B0-----:R-:W-:Y:S01]  /*3ffc0*/  IMAD.WIDE.U32 R166, R12.reuse, 0x10, R250 ;  /* 0x000000100ca67825 */ /* 0x041fe200078e00fa */
[----:B------:R-:W-:Y:S02]  /*3ffd0*/  F2FP.BF16.F32.PACK_AB R132, R179, R132 ;  /* 0x00000084b384723e */ /* 0x000fe400000010ff */
[----:B------:R-:W-:-:S03]  /*3ffe0*/  IADD3 R12, PT, PT, R12, 0x20, RZ ;  /* 0x000000200c0c7810 */ /* 0x000fc60007ffe0ff */
[----:B------:R0:W-:Y:S04]  /*3fff0*/  STG.E.128 desc[UR6][R166.64], R132 ;  /* 0x00000084a6007986 */ /* 0x0001e8000c101d06 */
.L_x_7561:
[----:B------:R-:W-:Y:S05]  /*40000*/  BSYNC.RECONVERGENT B0 ;  /* 0x0000000000007941 */ /* 0x000fea0003800200 */
.L_x_7560:
[----:B------:R-:W-:Y:S01]  /*40010*/  LOP3.LUT P0, RZ, R20, 0x20, RZ, 0xc0, !PT ;  /* 0x0000002014ff7812 */ /* 0x000fe2000780c0ff */
[----:B------:R-:W-:-:S12]  /*40020*/  BSSY.RECONVERGENT B0, `(.L_x_7562) ;  /* 0x0000030000007945 */ /* 0x000fd80003800200 */
[----:B------:R-:W-:Y:S05]  /*40030*/  @!P0 BRA `(.L_x_7563) ;  /* 0x0000000000b88947 */ /* 0x000fea0003800000 */
[--C-:B01234-:R-:W-:Y:S01]  /*40040*/  FADD.FTZ R133, R26, -R177.reuse ;  /* 0x800000b11a857221 */ /* 0x11ffe20000010000 */
[--C-:B------:R-:W-:Y:S01]  /*40050*/  FADD.FTZ R132, R37, -R177.reuse ;  /* 0x800000b125847221 */ /* 0x100fe20000010000 */
[--C-:B------:R-:W-:Y:S01]  /*40060*/  FADD.FTZ R134, R38, -R177.reuse ;  /* 0x800000b126867221 */ /* 0x100fe20000010000 */
[--C-:B------:R-:W-:Y:S01]  /*40070*/  FADD.FTZ R166, R146, -R177.reuse ;  /* 0x800000b192a67221 */ /* 0x100fe20000010000 */
[C---:B------:R-:W-:Y:S01]  /*40080*/  FMUL.FTZ R180, R176.reuse, R133 ;  /* 0x00000085b0b47220 */ /* 0x040fe20000410000 */
[C---:B------:R-:W-:Y:S01]  /*40090*/  FMUL.FTZ R179, R176.reuse, R132 ;  /* 0x00000084b0b37220 */ /* 0x040fe20000410000 */
[----:B------:R-:W-:Y:S01]  /*400a0*/  FMUL.FTZ R181, R176, R134 ;  /* 0x00000086b0b57220 */ /* 0x000fe20000410000 */
[----:B------:R-:W-:Y:S01]  /*400b0*/  FADD.FTZ R135, R148, -R177 ;  /* 0x800000b194877221 */ /* 0x000fe20000010000 */
[----:B-----5:R-:W-:Y:S01]  /*400c0*/  FFMA.FTZ R132, R180, R200, R172 ;  /* 0x000000c8b4847223 */ /* 0x020fe200000100ac */
[----:B------:R-:W-:Y:S01]  /*400d0*/  FFMA.FTZ R133, R179, R201, R173 ;  /* 0x000000c9b3857223 */ /* 0x000fe200000100ad */
[C---:B------:R-:W-:Y:S01]  /*400e0*/  FMUL.FTZ R182, R176.reuse, R166 ;  /* 0x000000a6b0b67220 */ /* 0x040fe20000410000 */
[----:B------:R-:W-:Y:S01]  /*400f0*/  FMUL.FTZ R183, R176, R135 ;  /* 0x00000087b0b77220 */ /* 0x000fe20000410000 */
[--C-:B------:R-:W-:Y:S01]  /*40100*/  FADD.FTZ R166, R164, -R177.reuse ;  /* 0x800000b1a4a67221 */ /* 0x100fe20000010000 */
[----:B------:R-:W0:Y:S01]  /*40110*/  LDC.64 R248, c[0x0][0x430] ;  /* 0x00010c00fff87b82 */ /* 0x000e220000000a00 */
[----:B------:R-:W-:Y:S01]  /*40120*/  F2FP.BF16.F32.PACK_AB R132, R133, R132 ;  /* 0x000000848584723e */ /* 0x000fe200000010ff */
[----:B------:R-:W-:Y:S01]  /*40130*/  FADD.FTZ R133, R145, -R177 ;  /* 0x800000b191857221 */ /* 0x000fe20000010000 */
[----:B------:R-:W-:Y:S01]  /*40140*/  FFMA.FTZ R135, R183, R197, R185 ;  /* 0x000000c5b7877223 */ /* 0x000fe200000100b9 */
[----:B------:R-:W-:-:S02]  /*40150*/  FFMA.FTZ R179, R179, R193, R49 ;  /* 0x000000c1b3b37223 */ /* 0x000fc40000010031 */
[----:B------:R-:W-:Y:S01]  /*40160*/  FMUL.FTZ R178, R176, R133 ;  /* 0x00000085b0b27220 */ /* 0x000fe20000410000 */
[----:B------:R-:W-:-:S03]  /*40170*/  FFMA.FTZ R133, R181, R202, R174 ;  /* 0x000000cab5857223 */ /* 0x000fc600000100ae */
[----:B------:R-:W-:-:S05]  /*40180*/  FFMA.FTZ R134, R178, R203, R175 ;  /* 0x000000cbb2867223 */ /* 0x000fca00000100af */
[----:B------:R-:W-:Y:S01]  /*40190*/  F2FP.BF16.F32.PACK_AB R133, R134, R133 ;  /* 0x000000858685723e */ /* 0x000fe200000010ff */
[----:B------:R-:W-:-:S05]  /*401a0*/  FFMA.FTZ R134, R182, R196, R184 ;  /* 0x000000c4b6867223 */ /* 0x000fca00000100b8 */
[----:B------:R-:W-:Y:S01]  /*401b0*/  F2FP.BF16.F32.PACK_AB R134, R135, R134 ;  /* 0x000000868786723e */ /* 0x000fe200000010ff */
[----:B------:R-:W-:-:S04]  /*401c0*/  FADD.FTZ R135, R147, -R177 ;  /* 0x800000b193877221 */ /* 0x000fc80000010000 */
[C---:B------:R-:W-:Y:S01]  /*401d0*/  FMUL.FTZ R177, R176.reuse, R135 ;  /* 0x00000087b0b17220 */ /* 0x040fe20000410000 */
[----:B------:R-:W-:-:S03]  /*401e0*/  FMUL.FTZ R176, R176, R166 ;  /* 0x000000a6b0b07220 */ /* 0x000fc60000410000 */
[----:B------:R-:W-:Y:S01]  /*401f0*/  FFMA.FTZ R135, R177, R198, R186 ;  /* 0x000000c6b1877223 */ /* 0x000fe200000100ba */
        /* <DEDUP_REMOVED lines=16> */
[----:B------:R-:W-:-:S05]  /*40300*/  F2FP.BF16.F32.PACK_AB R132, R179, R132 ;  /* 0x00000084b384723e */ /* 0x000fca00000010ff */
[----:B------:R0:W-:Y:S02]  /*40310*/  STG.E.128 desc[UR6][R166.64], R132 ;  /* 0x00000084a6007986 */ /* 0x0001e4000c101d06 */
.L_x_7563:
[----:B------:R-:W-:Y:S05]  /*40320*/  BSYNC.RECONVERGENT B0 ;  /* 0x0000000000007941 */ /* 0x000fea0003800200 */
.L_x_7562:
[----:B01234-:R-:W0:Y:S02]  /*40330*/  LDC.64 R132, c[0x0][0x380] ;  /* 0x0000e000ff847b82 */ /* 0x01fe240000000a00 */
[----:B0-----:R-:W-:-:S05]  /*40340*/  IMAD R22, R132, 0x4, R22 ;  /* 0x0000000484167824 */ /* 0x001fca00078e0216 */
[----:B------:R-:W-:-:S13]  /*40350*/  ISETP.GE.AND P0, PT, R22, R133, PT ;  /* 0x000000851600720c */ /* 0x000fda0003f06270 */
[----:B------:R-:W-:Y:S05]  /*40360*/  @!P0 BRA `(.L_x_7564) ;  /* 0xfffffc3400688947 */ /* 0x000fea000383ffff */
[----:B------:R-:W-:Y:S05]  /*40370*/  EXIT ;  /* 0x000000000000794d */ /* 0x000fea0003800000 */
.L_x_7551:
[----:B------:R-:W-:Y:S01]  /*40380*/  HFMA2 R134, -RZ, RZ, 0, 5.9604644775390625e-08 ;  /* 0x00000001ff867431 */ /* 0x000fe200000001ff */
[----:B------:R-:W-:Y:S01]  /*40390*/  BSSY B0, `(.L_x_7565) ;  /* 0x0000007000007945 */ /* 0x000fe20003800000 */
[----:B------:R-:W-:Y:S02]  /*403a0*/  IMAD.MOV.U32 R167, RZ, RZ, R135 ;  /* 0x000000ffffa77224 */ /* 0x000fe400078e0087 */
[----:B------:R-:W-:Y:S02]  /*403b0*/  IMAD.MOV.U32 R133, RZ, RZ, 0x1f ;  /* 0x0000001fff857424 */ /* 0x000fe400078e00ff */
[----:B------:R-:W-:-:S07]  /*403c0*/  IMAD.MOV.U32 R132, RZ, RZ, -0x1 ;  /* 0xffffffffff847424 */ /* 0x000fce00078e00ff */
[----:B-----5:R-:W-:Y:S05]  /*403d0*/  WARPSYNC.COLLECTIVE R132, `(.L_x_7566) ;  /* 0x0000000084087348 */ /* 0x020fea0003c00000 */
[----:B------:R0:W1:Y:S02]  /*403e0*/  SHFL.BFLY P6, R132, R167, R134, R133 ;  /* 0x0c000086a7847389 */ /* 0x00006400000c0085 */
[----:B01---5:R-:W-:Y:S05]  /*403f0*/  ENDCOLLECTIVE ;  /* 0x000000000000791b */ /* 0x023fea0003800000 */
.L_x_7566:
[----:B------:R-:W-:Y:S05]  /*40400*/  BSYNC B0 ;  /* 0x0000000000007941 */ /* 0x000fea0003800000 */
.L_x_7565:
[----:B------:R-:W-:Y:S01]  /*40410*/  FADD.FTZ R135, R135, R132 ;  /* 0x0000008487877221 */ /* 0x000fe20000010000 */
[----:B------:R-:W-:Y:S01]  /*40420*/  MOV R132, 0xffffffff ;  /* 0xffffffff00847802 */ /* 0x000fe20000000f00 */
[----:B------:R-:W-:Y:S01]  /*40430*/  IMAD.MOV.U32 R134, RZ, RZ, 0x2 ;  /* 0x00000002ff867424 */ /* 0x000fe200078e00ff */
[----:B------:R-:W0:Y:S01]  /*40440*/  LDC R176, c[0x0][0x400] ;  /* 0x00010000ffb07b82 */ /* 0x000e220000000800 */
[----:B------:R-:W-:Y:S01]  /*40450*/  IMAD.MOV.U32 R133, RZ, RZ, 0x1f ;  /* 0x0000001fff857424 */ /* 0x000fe200078e00ff */
[----:B------:R-:W-:-:S07]  /*40460*/  MOV R167, R135 ;  /* 0x0000008700a77202 */ /* 0x000fce0000000f00 */
[----:B0-----:R-:W-:Y:S05]  /*40470*/  WARPSYNC.COLLECTIVE R132, `(.L_x_7567) ;  /* 0x0000000084087348 */ /* 0x001fea0003c00000 */
[----:B------:R1:W2:Y:S02]  /*40480*/  SHFL.BFLY P6, R132, R167, R134, R133 ;  /* 0x0c000086a7847389 */ /* 0x0002a400000c0085 */
[----:B012---:R-:W-:Y:S05]  /*40490*/  ENDCOLLECTIVE ;  /* 0x000000000000791b */ /* 0x007fea0003800000 */
.L_x_7567:
[----:B------:R-:W-:Y:S02]  /*404a0*/  IMAD.MOV.U32 R134, RZ, RZ, 0x4 ;  /* 0x00000004ff867424 */ /* 0x000fe400078e00ff */
[----:B------:R-:W-:Y:S01]  /*404b0*/  FADD.FTZ R135, R135, R132 ;  /* 0x0000008487877221 */ /* 0x000fe20000010000 */
[----:B------:R-:W-:-:S03]  /*404c0*/  MOV R132, 0xffffffff ;  /* 0xffffffff00847802 */ /* 0x000fc60000000f00 */
[----:B------:R-:W-:-:S07]  /*404d0*/  IMAD.MOV.U32 R167, RZ, RZ, R135 ;  /* 0x000000ffffa77224 */ /* 0x000fce00078e0087 */
[----:B------:R-:W-:Y:S05]  /*404e0*/  WARPSYNC.COLLECTIVE R132, `(.L_x_7568) ;  /* 0x0000000084087348 */ /* 0x000fea0003c00000 */
[----:B------:R0:W1:Y:S02]  /*404f0*/  SHFL.BFLY P6, R132, R167, R134, R133 ;  /* 0x0c000086a7847389 */ /* 0x00006400000c0085 */
[----:B01----:R-:W-:Y:S05]  /*40500*/  ENDCOLLECTIVE ;  /* 0x000000000000791b */ /* 0x003fea0003800000 */
.L_x_7568:
[----:B------:R-:W-:Y:S02]  /*40510*/  IMAD.MOV.U32 R134, RZ, RZ, 0x8 ;  /* 0x00000008ff867424 */ /* 0x000fe400078e00ff */
[----:B------:R-:W-:Y:S01]  /*40520*/  FADD.FTZ R135, R135, R132 ;  /* 0x0000008487877221 */ /* 0x000fe20000010000 */
[----:B------:R-:W-:-:S03]  /*40530*/  MOV R132, 0xffffffff ;  /* 0xffffffff00847802 */ /* 0x000fc60000000f00 */
[----:B------:R-:W-:-:S07]  /*40540*/  IMAD.MOV.U32 R167, RZ, RZ, R135 ;  /* 0x000000ffffa77224 */ /* 0x000fce00078e0087 */
[----:B------:R-:W-:Y:S05]  /*40550*/  WARPSYNC.COLLECTIVE R132, `(.L_x_7569) ;  /* 0x0000000084087348 */ /* 0x000fea0003c00000 */
[----:B------:R0:W1:Y:S02]  /*40560*/  SHFL.BFLY P6, R132, R167, R134, R133 ;  /* 0x0c000086a7847389 */ /* 0x00006400000c0085 */
[----:B01----:R-:W-:Y:S05]  /*40570*/  ENDCOLLECTIVE ;  /* 0x000000000000791b */ /* 0x003fea0003800000 */
.L_x_7569:
[----:B------:R-:W-:Y:S02]  /*40580*/  IMAD.MOV.U32 R134, RZ, RZ, 0x10 ;  /* 0x00000010ff867424 */ /* 0x000fe400078e00ff */
[----:B------:R-:W-:Y:S01]  /*40590*/  FADD.FTZ R135, R135, R132 ;  /* 0x0000008487877221 */ /* 0x000fe20000010000 */
[----:B------:R-:W-:-:S03]  /*405a0*/  MOV R132, 0xffffffff ;  /* 0xffffffff00847802 */ /* 0x000fc60000000f00 */
[----:B------:R-:W-:-:S07]  /*405b0*/  IMAD.MOV.U32 R167, RZ, RZ, R135 ;  /* 0x000000ffffa77224 */ /* 0x000fce00078e0087 */
[----:B------:R-:W-:Y:S05]  /*405c0*/  WARPSYNC.COLLECTIVE R132, `(.L_x_7570) ;  /* 0x0000000084087348 */ /* 0x000fea0003c00000 */
[----:B------:R0:W1:Y:S02]  /*405d0*/  SHFL.BFLY P6, R132, R167, R134, R133 ;  /* 0x0c000086a7847389 */ /* 0x00006400000c0085 */
[----:B01----:R-:W-:Y:S05]  /*405e0*/  ENDCOLLECTIVE ;  /* 0x000000000000791b */ /* 0x003fea0003800000 */
.L_x_7570:
        /* <DEDUP_REMOVED lines=106> */
.L_x_7571:
[----:B------:R-:W-:Y:S01]  /*40c90*/  MOV R134, 0x2 ;  /* 0x0000000200867802 */ /* 0x000fe20000000f00 */
[----:B------:R-:W-:Y:S01]  /*40ca0*/  FADD.FTZ R166, R166, R132 ;  /* 0x00000084a6a67221 */ /* 0x000fe20000010000 */
[----:B------:R-:W-:-:S03]  /*40cb0*/  IMAD.MOV.U32 R132, RZ, RZ, -0x1 ;  /* 0xffffffffff847424 */ /* 0x000fc600078e00ff */
[----:B------:R-:W-:-:S07]  /*40cc0*/  IMAD.MOV.U32 R167, RZ, RZ, R166 ;  /* 0x000000ffffa77224 */ /* 0x000fce00078e00a6 */
[----:B------:R-:W-:Y:S05]  /*40cd0*/  WARPSYNC.COLLECTIVE R132, `(.L_x_7572) ;  /* 0x0000000084087348 */ /* 0x000fea0003c00000 */
[----:B------:R0:W1:Y:S02]  /*40ce0*/  SHFL.BFLY P6, R132, R167, R134, R133 ;  /* 0x0c000086a7847389 */ /* 0x00006400000c0085 */
[----:B01----:R-:W-:Y:S05]  /*40cf0*/  ENDCOLLECTIVE ;  /* 0x000000000000791b */ /* 0x003fea0003800000 */
.L_x_7572:
[----:B------:R-:W-:Y:S02]  /*40d00*/  HFMA2 R134, -RZ, RZ, 0, 2.384185791015625e-07 ;  /* 0x00000004ff867431 */ /* 0x000fe400000001ff */
[----:B------:R-:W-:Y:S01]  /*40d10*/  FADD.FTZ R166, R166, R132 ;  /* 0x00000084a6a67221 */ /* 0x000fe20000010000 */
[----:B------:R-:W-:-:S03]  /*40d20*/  IMAD.MOV.U32 R132, RZ, RZ, -0x1 ;  /* 0xffffffffff847424 */ /* 0x000fc600078e00ff */
[----:B------:R-:W-:-:S07]  /*40d30*/  IMAD.MOV.U32 R167, RZ, RZ, R166 ;  /* 0x000000ffffa77224 */ /* 0x000fce00078e00a6 */
[----:B------:R-:W-:Y:S05]  /*40d40*/  WARPSYNC.COLLECTIVE R132, `(.L_x_7573) ;  /* 0x0000000084087348 */ /* 0x000fea0003c00000 */
[----:B------:R0:W1:Y:S02]  /*40d50*/  SHFL.BFLY P6, R132, R167, R134, R133 ;  /* 0x0c000086a7847389 */ /* 0x00006400000c0085 */
[----:B01----:R-:W-:Y:S05]  /*40d60*/  ENDCOLLECTIVE ;  /* 0x000000000000791b */ /* 0x003fea0003800000 */
.L_x_7573:
[----:B------:R-:W-:Y:S01]  /*40d70*/  MOV R134, 0x8 ;  /* 0x0000000800867802 */ /* 0x000fe20000000f00 */
[----:B------:R-:W-:Y:S01]  /*40d80*/  FADD.FTZ R166, R166, R132 ;  /* 0x00000084a6a67221 */ /* 0x000fe20000010000 */
[----:B------:R-:W-:-:S03]  /*40d90*/  IMAD.MOV.U32 R132, RZ, RZ, -0x1 ;  /* 0xffffffffff847424 */ /* 0x000fc600078e00ff */
[----:B------:R-:W-:-:S07]  /*40da0*/  IMAD.MOV.U32 R167, RZ, RZ, R166 ;  /* 0x000000ffffa77224 */ /* 0x000fce00078e00a6 */
[----:B------:R-:W-:Y:S05]  /*40db0*/  WARPSYNC.COLLECTIVE R132, `(.L_x_7574) ;  /* 0x0000000084087348 */ /* 0x000fea0003c00000 */
[----:B------:R0:W1:Y:S02]  /*40dc0*/  SHFL.BFLY P6, R132, R167, R134, R133 ;  /* 0x0c000086a7847389 */ /* 0x00006400000c0085 */
[----:B01----:R-:W-:Y:S05]  /*40dd0*/  ENDCOLLECTIVE ;  /* 0x000000000000791b */ /* 0x003fea0003800000 */
.L_x_7574:
[----:B------:R-:W-:Y:S02]  /*40de0*/  HFMA2 R134, -RZ, RZ, 0, 9.5367431640625e-07 ;  /* 0x00000010ff867431 */ /* 0x000fe400000001ff */
[----:B------:R-:W-:Y:S01]  /*40df0*/  FADD.FTZ R166, R166, R132 ;  /* 0x00000084a6a67221 */ /* 0x000fe20000010000 */
[----:B------:R-:W-:-:S03]  /*40e00*/  IMAD.MOV.U32 R132, RZ, RZ, -0x1 ;  /* 0xffffffffff847424 */ /* 0x000fc600078e00ff */
[----:B------:R-:W-:-:S07]  /*40e10*/  IMAD.MOV.U32 R167, RZ, RZ, R166 ;  /* 0x000000ffffa77224 */ /* 0x000fce00078e00a6 */
[----:B------:R-:W-:Y:S05]  /*40e20*/  WARPSYNC.COLLECTIVE R132, `(.L_x_7575) ;  /* 0x0000000084087348 */ /* 0x000fea0003c00000 */
[----:B------:R0:W1:Y:S02]  /*40e30*/  SHFL.BFLY P6, R132, R167, R134, R133 ;  /* 0x0c000086a7847389 */ /* 0x00006400000c0085 */
[----:B01----:R-:W-:Y:S05]  /*40e40*/  ENDCOLLECTIVE ;  /* 0x000000000000791b */ /* 0x003fea0003800000 */
.L_x_7575:
[----:B------:R-:W-:Y:S05]  /*40e50*/  BRA `(.L_x_7576) ;  /* 0xffffffdc00a87947 */ /* 0x000fea000383ffff */
.L_x_7577:
        /* <DEDUP_REMOVED lines=10> */
.L_x_33264:


//--------------------- .text._ZN10layer_norm31ln_parallel_residual_fwd_kernelINS_13Kernel_traitsIf13__nv_bfloat16S2_S2_fjLj1536ELj1ELj4ELj1ELj16ENS_18Kernel_traits_baseILj1536EfS2_S2_S2_fjLj128EEEEELb1ELb0ELb1EEEvNS_9FwdParamsE --------------------------
	.section	.text._ZN10layer_norm31ln_parallel_residual_fwd_kernelINS_13Kernel_traitsIf13__nv_bfloat16S2_S2_fjLj1536ELj1ELj4ELj1ELj16ENS_18Kernel_traits_baseILj1536EfS2_S2_S2_fjLj128EEEEELb1ELb0ELb1EEEvNS_9FwdParamsE,"ax",@progbits
	.align	128
        .global         _ZN10layer_norm31ln_parallel_residual_fwd_kernelINS_13Kernel_traitsIf13__nv_bfloat16S2_S2_fjLj1536ELj1ELj4ELj1ELj16ENS_18Kernel_traits_baseILj1536EfS2_S2_S2_fjLj128EEEEELb1ELb0ELb1EEEvNS_9FwdParamsE
        .type           _ZN10layer_norm31ln_parallel_residual_fwd_kernelINS_13Kernel_traitsIf13__nv_bfloat16S2_S2_fjLj1536ELj1ELj4ELj1ELj16ENS_18Kernel_traits_baseILj1536EfS2_S2_S2_fjLj128EEEEELb1ELb0ELb1EEEvNS_9FwdParamsE,@function
        .size           _ZN10layer_norm31ln_parallel_residual_fwd_kernelINS_13Kernel_traitsIf13__nv_bfloat16S2_S2_fjLj1536ELj1ELj4ELj1ELj16ENS_18Kernel_traits_baseILj1536EfS2_S2_S2_fjLj128EEEEELb1ELb0ELb1EEEvNS_9FwdParamsE,(.L_x_33265 - _ZN10layer_norm31ln_parallel_residual_fwd_kernelINS_13Kernel_traitsIf13__nv_bfloat16S2_S2_fjLj1536ELj1ELj4ELj1ELj16ENS_18Kernel_traits_baseILj1536EfS2_S2_S2_fjLj128EEEEELb1ELb0ELb1EEEvNS_9FwdParamsE)
        .other          _ZN10layer_norm31ln_parallel_residual_fwd_kernelINS_13Kernel_traitsIf13__nv_bfloat16S2_S2_fjLj1536ELj1ELj4ELj1ELj16ENS_18Kernel_traits_baseILj1536EfS2_S2_S2_fjLj128EEEEELb1ELb0ELb1EEEvNS_9FwdParamsE,@"STO_CUDA_ENTRY STV_DEFAULT"
_ZN10layer_norm31ln_parallel_residual_fwd_kernelINS_13Kernel_traitsIf13__nv_bfloat16S2_S2_fjLj1536ELj1ELj4ELj1ELj16ENS_18Kernel_traits_baseILj1536EfS2_S2_S2_fjLj128EEEEELb1ELb0ELb1EEEvNS_9FwdParamsE:
.text._ZN10layer_norm31ln_parallel_residual_fwd_kernelINS_13Kernel_traitsIf13__nv_bfloat16S2_S2_fjLj1536ELj1ELj4ELj1ELj16ENS_18Kernel_traits_baseILj1536EfS2_S2_S2_fjLj128EEEEELb1ELb0ELb1EEEvNS_9FwdParamsE:
        /* <DEDUP_REMOVED lines=20> */
[----:B------:R-:W-:Y:S02]  /*0140*/  UISETP.NE.AND.EX UP0, UPT, UR11, URZ, UPT, UP0 ;  /* 0x000000ff0b00728c */ /* 0x000fe4000bf05300 */
[----:B-1----:R-:W-:Y:S01]  /*0150*/  USHF.L.U32 UR8, UR9, 0x2, URZ ;  /* 0x0000000209087899 */ /* 0x002fe200080006ff */
[----:B--2---:R-:W-:Y:S02]  /*0160*/  @P0 R2UR UR5, R3 ;  /* 0x00000000030502ca */ /* 0x004fe400000e0000 */
[----:B0-----:R-:W-:Y:S02]  /*0170*/  @P0 IADD3 R182, P1, PT, R4, R7, RZ ;  /* 0x0000000704b60210 */ /* 0x001fe40007f3e0ff */
[----:B------:R-:W-:-:S03]  /*0180*/  SHF.R.U32.HI R3, RZ, 0x5, R203 ;  /* 0x00000005ff037819 */ /* 0x000fc600000116cb */
[----:B------:R-:W-:Y:S01]  /*0190*/  @P0 IMAD.X R183, RZ, RZ, R5, P1 ;  /* 0x000000ffffb70224 */ /* 0x000fe200008e0605 */
[----:B------:R-:W-:Y:S01]  /*01a0*/  @P0 R2UR UR4, R2 ;  /* 0x00000000020402ca */ /* 0x000fe200000e0000 */
[----:B---3--:R-:W-:Y:S01]  /*01b0*/  IMAD R2, R0, UR9, R203 ;  /* 0x0000000900027c24 */ /* 0x008fe2000f8e02cb */
[----:B------:R-:W-:Y:S02]  /*01c0*/  LOP3.LUT R203, R203, 0x1f, RZ, 0xc0, !PT ;  /* 0x0000001fcbcb7812 */ /* 0x000fe400078ec0ff */
[----:B------:R-:W-:Y:S02]  /*01d0*/  LOP3.LUT R3, R3, UR8, RZ, 0xfc, !PT ;  /* 0x0000000803037c12 */ /* 0x000fe4000f8efcff */
[--C-:B------:R-:W-:Y:S02]  /*01e0*/  SHF.R.U64 R4, R182, 0x2, R183.reuse ;  /* 0x00000002b6047819 */ /* 0x100fe400000012b7 */
[----:B------:R-:W-:Y:S01]  /*01f0*/  SHF.R.U32.HI R6, RZ, 0x2, R183 ;  /* 0x00000002ff067819 */ /* 0x000fe200000116b7 */
[----:B------:R-:W-:Y:S06]  /*0200*/  BRA.U UP0, `(.L_x_7578) ;  /* 0x0000000900407547 */ /* 0x000fec000b800000 */
[----:B------:R0:W-:Y:S01]  /*0210*/  STL [R1+0x9c], RZ ;  /* 0x00009cff01007387 */ /* 0x0001e20000100800 */
[----:B------:R-:W1:Y:S01]  /*0220*/  LDCU.64 UR8, c[0x0][0x440] ;  /* 0x00008800ff0877ac */ /* 0x000e620008000a00 */
[----:B------:R-:W-:Y:S02]  /*0230*/  CS2R R250, SRZ ;  /* 0x0000000000fa7805 */ /* 0x000fe4000001ff00 */
[----:B------:R-:W-:Y:S01]  /*0240*/  CS2R R248, SRZ ;  /* 0x0000000000f87805 */ /* 0x000fe2000001ff00 */
[----:B------:R0:W-:Y:S01]  /*0250*/  STL [R1+0x98], RZ ;  /* 0x000098ff01007387 */ /* 0x0001e20000100800 */
[----:B------:R-:W-:Y:S02]  /*0260*/  CS2R R246, SRZ ;  /* 0x0000000000f67805 */ /* 0x000fe4000001ff00 */
[----:B------:R-:W-:Y:S01]  /*0270*/  CS2R R244, SRZ ;  /* 0x0000000000f47805 */ /* 0x000fe2000001ff00 */
[----:B------:R0:W-:Y:S04]  /*0280*/  STL [R1+0x94], RZ ;  /* 0x000094ff01007387 */ /* 0x0001e80000100800 */
[----:B------:R0:W-:Y:S04]  /*0290*/  STL [R1+0x90], RZ ;  /* 0x000090ff01007387 */ /* 0x0001e80000100800 */
[----:B------:R0:W-:Y:S01]  /*02a0*/  STL [R1+0x8c], RZ ;  /* 0x00008cff01007387 */ /* 0x0001e20000100800 */
[----:B-1----:R-:W-:-:S03]  /*02b0*/  UISETP.NE.U32.AND UP0, UPT, UR8, URZ, UPT ;  /* 0x000000ff0800728c */ /* 0x002fc6000bf05070 */
[----:B------:R0:W-:Y:S01]  /*02c0*/  STL [R1+0x88], RZ ;  /* 0x000088ff01007387 */ /* 0x0001e20000100800 */
[----:B------:R-:W-:-:S03]  /*02d0*/  UISETP.NE.AND.EX UP0, UPT, UR9, URZ, UPT, UP0 ;  /* 0x000000ff0900728c */ /* 0x000fc6000bf05300 */
        /* <DEDUP_REMOVED lines=88> */
.L_x_7579:
        /* <DEDUP_REMOVED lines=43> */
.L_x_7578:
        /* <DEDUP_REMOVED lines=15> */
[----:B------:R1:W5:Y:S04]  /*0c00*/  LDG.E.128 R240, desc[UR6][R10.64] ;  /* 0x000000060af07981 */ /* 0x000368000c1e1d00 */
        /* <DEDUP_REMOVED lines=14> */
[----:B------:R-:W2:Y:S04]  /*0cf0*/  LDG.E.128 R32, desc[UR6][R8.64+0xc00] ;  /* 0x000c000608207981 */ /* 0x000ea8000c1e1d00 */
[----:B------:R-:W2:Y:S04]  /*0d00*/  LDG.E.128 R28, desc[UR6][R8.64+0xc10] ;  /* 0x000c1006081c7981 */ /* 0x000ea8000c1e1d00 */
[----:B------:R-:W2:Y:S04]  /*0d10*/  LDG.E.128 R24, desc[UR6][R8.64+0x1000] ;  /* 0x0010000608187981 */ /* 0x000ea8000c1e1d00 */
[----:B------:R-:W2:Y:S04]  /*0d20*/  LDG.E.128 R20, desc[UR6][R8.64+0x1010] ;  /* 0x0010100608147981 */ /* 0x000ea8000c1e1d00 */
[----:B------:R-:W2:Y:S04]  /*0d30*/  LDG.E.128 R16, desc[UR6][R8.64+0x1400] ;  /* 0x0014000608107981 */ /* 0x000ea8000c1e1d00 */
[----:B------:R1:W5:Y:S04]  /*0d40*/  LDG.E.128 R232, desc[UR6][R12.64] ;  /* 0x000000060ce87981 */ /* 0x000368000c1e1d00 */
[----:B------:R1:W5:Y:S04]  /*0d50*/  LDG.E.128 R228, desc[UR6][R12.64+0x10] ;  /* 0x000010060ce47981 */ /* 0x000368000c1e1d00 */
        /* <DEDUP_REMOVED lines=21> */
[----:B---3--:R-:W-:Y:S04]  /*0eb0*/  STL.64 [R1], R80 ;  /* 0x0000005001007387 */ /* 0x008fe80000100a00 */
[----:B------:R0:W-:Y:S04]  /*0ec0*/  STL.64 [R1+0x8], R82 ;  /* 0x0000085201007387 */ /* 0x0001e80000100a00 */
[----:B----4-:R-:W-:Y:S04]  /*0ed0*/  STL.64 [R1+0x10], R84 ;  /* 0x0000105401007387 */ /* 0x010fe80000100a00 */
[----:B------:R3:W-:Y:S04]  /*0ee0*/  STL.64 [R1+0x18], R86 ;  /* 0x0000185601007387 */ /* 0x0007e80000100a00 */
[----:B0-----:R1:W5:Y:S04]  /*0ef0*/  LDG.E.128 R80, desc[UR6][R14.64+0x1010] ;  /* 0x001010060e507981 */ /* 0x001368000c1e1d00 */
[----:B---3--:R1:W5:Y:S04]  /*0f00*/  LDG.E.128 R84, desc[UR6][R14.64+0x1400] ;  /* 0x001400060e547981 */ /* 0x008368000c1e1d00 */
[----:B------:R1:W-:Y:S04]  /*0f10*/  STL.64 [R1+0x20], R40 ;  /* 0x0000202801007387 */ /* 0x0003e80000100a00 */
[----:B------:R1:W-:Y:S04]  /*0f20*/  STL.64 [R1+0x28], R42 ;  /* 0x0000282a01007387 */ /* 0x0003e80000100a00 */
[----:B--2---:R1:W-:Y:S04]  /*0f30*/  STL.64 [R1+0x30], R36 ;  /* 0x0000302401007387 */ /* 0x0043e80000100a00 */
[----:B------:R1:W-:Y:S04]  /*0f40*/  STL.64 [R1+0x38], R38 ;  /* 0x0000382601007387 */ /* 0x0003e80000100a00 */
        /* <DEDUP_REMOVED lines=11> */
[----:B------:R1:W-:Y:S01]  /*1000*/  STL.64 [R1+0x78], R22 ;  /* 0x0000781601007387 */ /* 0x0003e20000100a00 */
[----:B------:R-:W-:Y:S05]  /*1010*/  BRA `(.L_x_7580) ;  /* 0x0000000400587947 */ /* 0x000fea0003800000 */
.L_x_7581:
        /* <DEDUP_REMOVED lines=10> */
[----:B------:R-:W2:Y:S04]  /*10c0*/  LDG.E.128 R32, desc[UR6][R10.64+0xc00] ;  /* 0x000c00060a207981 */ /* 0x000ea8000c1e1d00 */
[----:B------:R-:W2:Y:S04]  /*10d0*/  LDG.E.128 R28, desc[UR6][R10.64+0xc10] ;  /* 0x000c10060a1c7981 */ /* 0x000ea8000c1e1d00 */
[----:B------:R-:W2:Y:S04]  /*10e0*/  LDG.E.128 R24, desc[UR6][R10.64+0x1000] ;  /* 0x001000060a187981 */ /* 0x000ea8000c1e1d00 */
[----:B------:R-:W2:Y:S04]  /*10f0*/  LDG.E.128 R20, desc[UR6][R10.64+0x1010] ;  /* 0x001010060a147981 */ /* 0x000ea8000c1e1d00 */
        /* <DEDUP_REMOVED lines=47> */
[----:B------:R-:W-:Y:S01]  /*13f0*/  CS2R R52, SRZ ;  /* 0x0000000000347805 */ /* 0x000fe2000001ff00 */
[----:B---3--:R-:W-:Y:S04]  /*1400*/  STL.64 [R1], R48 ;  /* 0x0000003001007387 */ /* 0x008fe80000100a00 */
[----:B------:R1:W-:Y:S04]  /*1410*/  STL.64 [R1+0x8], R50 ;  /* 0x0000083201007387 */ /* 0x0003e80000100a00 */
[----:B----4-:R-:W-:Y:S04]  /*1420*/  STL.64 [R1+0x10], R44 ;  /* 0x0000102c01007387 */ /* 0x010fe80000100a00 */
[----:B------:R3:W-:Y:S04]  /*1430*/  STL.64 [R1+0x18], R46 ;  /* 0x0000182e01007387 */ /* 0x0007e80000100a00 */
        /* <DEDUP_REMOVED lines=14> */
[----:B-1----:R-:W-:-:S02]  /*1520*/  CS2R R50, SRZ ;  /* 0x0000000000327805 */ /* 0x002fc4000001ff00 */
[----:B------:R-:W-:Y:S02]  /*1530*/  CS2R R48, SRZ ;  /* 0x0000000000307805 */ /* 0x000fe4000001ff00 */
[----:B---3--:R-:W-:Y:S02]  /*1540*/  CS2R R46, SRZ ;  /* 0x00000000002e7805 */ /* 0x008fe4000001ff00 */
[----:B------:R-:W-:Y:S01]  /*1550*/  CS2R R44, SRZ ;  /* 0x00000000002c7805 */ /* 0x000fe2000001ff00 */
[----:B------:R0:W-:Y:S04]  /*1560*/  STL.64 [R1+0x90], R8 ;  /* 0x0000900801007387 */ /* 0x0001e80000100a00 */
[----:B------:R0:W-:Y:S02]  /*1570*/  STL.64 [R1+0x98], R10 ;  /* 0x0000980a01007387 */ /* 0x0001e40000100a00 */
.L_x_7580:
[----:B------:R-:W2:Y:S02]  /*1580*/  LDCU UR8, c[0x0][0x384] ;  /* 0x00007080ff0877ac */ /* 0x000ea40008000800 */
[----:B--2---:R-:W-:-:S13]  /*1590*/  ISETP.GE.AND P0, PT, R3, UR8, PT ;  /* 0x0000000803007c0c */ /* 0x004fda000bf06270 */
[----:B------:R-:W-:Y:S05]  /*15a0*/  @P0 EXIT ;  /* 0x000000000000094d */ /* 0x000fea0003800000 */
[----:B------:R-:W2:Y:S01]  /*15b0*/  LDCU.64 UR8, c[0x0][0x398] ;  /* 0x00007300ff0877ac */ /* 0x000ea20008000a00 */
[----:B------:R-:W-:Y:S01]  /*15c0*/  IMAD.HI.U32 R5, R2, -0x326172a9, RZ ;  /* 0xcd9e8d5702057827 */ /* 0x000fe200078e00ff */
[----:B------:R-:W-:Y:S01]  /*15d0*/  LOP3.LUT R182, R182, 0x3, RZ, 0xc0, !PT ;  /* 0x00000003b6b67812 */ /* 0x000fe200078ec0ff */
[----:B------:R-:W-:Y:S02]  /*15e0*/  UIADD3 UR10, UPT, UPT, UR4, 0x3c6ef372, URZ ;  /* 0x3c6ef372040a7890 */ /* 0x000fe4000fffe0ff */
[----:B------:R-:W-:Y:S01]  /*15f0*/  IMAD.HI.U32 R0, R4, -0x2daee0ad, RZ ;  /* 0xd2511f5304007827 */ /* 0x000fe200078e00ff */
[----:B------:R-:W-:Y:S01]  /*1600*/  LOP3.LUT R5, R6, UR4, R5, 0x96, !PT ;  /* 0x0000000406057c12 */ /* 0x000fe2000f8e9605 */
[----:B------:R-:W-:Y:S02]  /*1610*/  UIADD3 UR11, UPT, UPT, UR5, 0x76cf5d0a, URZ ;  /* 0x76cf5d0a050b7890 */ /* 0x000fe4000fffe0ff */
[----:B01----:R-:W-:Y:S01]  /*1620*/  IMAD R10, R4, -0x2daee0ad, RZ ;  /* 0xd2511f53040a7824 */ /* 0x003fe200078e02ff */
[----:B------:R-:W-:Y:S01]  /*1630*/  LOP3.LUT R0, R0, UR5, RZ, 0x3c, !PT ;  /* 0x0000000500007c12 */ /* 0x000fe2000f8e3cff */
[----:B------:R-:W-:Y:S01]  /*1640*/  IMAD.HI.U32 R9, R5, -0x2daee0ad, RZ ;  /* 0xd2511f5305097827 */ /* 0x000fe200078e00ff */
[----:B------:R-:W-:-:S02]  /*1650*/  UIADD3 UR12, UPT, UPT, UR4, 0x78dde6e4, URZ ;  /* 0x78dde6e4040c7890 */ /* 0x000fc4000fffe0ff */
[----:B------:R-:W-:Y:S01]  /*1660*/  UIADD3 UR13, UPT, UPT, UR5, -0x56f99767, URZ ;  /* 0xa9066899050d7890 */ /* 0x000fe2000fffe0ff */
[----:B------:R-:W-:Y:S01]  /*1670*/  IMAD R8, R2, -0x326172a9, RZ ;  /* 0xcd9e8d5702087824 */ /* 0x000fe200078e02ff */
[----:B------:R-:W-:Y:S01]  /*1680*/  UIADD3 UR15, UPT, UPT, UR5, 0x1fd5c5a3, URZ ;  /* 0x1fd5c5a3050f7890 */ /* 0x000fe2000fffe0ff */
[C---:B------:R-:W-:Y:S01]  /*1690*/  IMAD.HI.U32 R7, R0.reuse, -0x326172a9, RZ ;  /* 0xcd9e8d5700077827 */ /* 0x040fe200078e00ff */
[----:B--2---:R-:W-:Y:S02]  /*16a0*/  UISETP.NE.U32.AND UP0, UPT, UR8, URZ, UPT ;  /* 0x000000ff0800728c */ /* 0x004fe4000bf05070 */
[----:B------:R-:W-:Y:S01]  /*16b0*/  UIADD3 UR8, UPT, UPT, UR4, -0x61c88647, URZ ;  /* 0x9e3779b904087890 */ /* 0x000fe2000fffe0ff */
[----:B------:R-:W-:Y:S01]  /*16c0*/  IMAD R11, R0, -0x326172a9, RZ ;  /* 0xcd9e8d57000b7824 */ /* 0x000fe200078e02ff */
[----:B------:R-:W-:Y:S02]  /*16d0*/  UISETP.NE.AND.EX UP0, UPT, UR9, URZ, UPT, UP0 ;  /* 0x000000ff0900728c */ /* 0x000fe4000bf05300 */
[----:B------:R-:W-:-:S02]  /*16e0*/  UIADD3 UR9, UPT, UPT, UR5, -0x4498517b, URZ ;  /* 0xbb67ae8505097890 */ /* 0x000fc4000fffe0ff */
[----:B------:R-:W-:Y:S01]  /*16f0*/  LOP3.LUT R7, R8, UR8, R7, 0x96, !PT ;  /* 0x0000000808077c12 */ /* 0x000fe2000f8e9607 */
[----:B------:R-:W-:Y:S01]  /*1700*/  IMAD R8, R5, -0x2daee0ad, RZ ;  /* 0xd2511f5305087824 */ /* 0x000fe200078e02ff */
[----:B------:R-:W-:Y:S01]  /*1710*/  UIADD3 UR8, UPT, UPT, UR5, 0x32370b8f, URZ ;  /* 0x32370b8f05087890 */ /* 0x000fe2000fffe0ff */
[----:B------:R-:W-:Y:S01]  /*1720*/  PLOP3.LUT P0, PT, PT, PT, UP0, 0x80, 0x8 ;  /* 0x000000000008781c */ /* 0x000fe20003f0f008 */
[----:B------:R-:W-:Y:S01]  /*1730*/  UIADD3 UR14, UPT, UPT, UR4, 0x5384540f, URZ ;  /* 0x5384540f040e7890 */ /* 0x000fe2000fffe0ff */
[----:B------:R-:W-:Y:S01]  /*1740*/  LOP3.LUT R9, R10, UR9, R9, 0x96, !PT ;  /* 0x000000090a097c12 */ /* 0x000fe2000f8e9609 */
[----:B------:R-:W-:Y:S01]  /*1750*/  IMAD.HI.U32 R5, R7, -0x2daee0ad, RZ ;  /* 0xd2511f5307057827 */ /* 0x000fe200078e00ff */
[----:B------:R-:W-:Y:S02]  /*1760*/  UIADD3 UR9, UPT, UPT, UR4, -0x255992d5, URZ ;  /* 0xdaa66d2b04097890 */ /* 0x000fe4000fffe0ff */
[----:B------:R-:W-:Y:S01]  /*1770*/  UIADD3 UR16, UPT, UPT, UR4, -0xe443238, URZ ;  /* 0xf1bbcdc804107890 */ /* 0x000fe2000fffe0ff */
[----:B------:R-:W-:Y:S01]  /*1780*/  IMAD.HI.U32 R0, R9, -0x326172a9, RZ ;  /* 0xcd9e8d5709007827 */ /* 0x000fe200078e00ff */
[----:B------:R-:W-:Y:S01]  /*1790*/  LOP3.LUT R5, R8, UR11, R5, 0x96, !PT ;  /* 0x0000000b08057c12 */ /* 0x000fe2000f8e9605 */
[----:B------:R-:W-:-:S02]  /*17a0*/  UIADD3 UR11, UPT, UPT, UR4, 0x1715609d, URZ ;  /* 0x1715609d040b7890 */ /* 0x000fc4000fffe0ff */
[----:B------:R-:W-:Y:S01]  /*17b0*/  IMAD R8, R9, -0x326172a9, RZ ;  /* 0xcd9e8d5709087824 */ /* 0x000fe200078e02ff */
[----:B------:R-:W-:Y:S01]  /*17c0*/  LOP3.LUT R0, R11, UR10, R0, 0x96, !PT ;  /* 0x0000000a0b007c12 */ /* 0x000fe2000f8e9600 */
[----:B------:R-:W-:Y:S01]  /*17d0*/  IMAD R11, R7, -0x2daee0ad, RZ ;  /* 0xd2511f53070b7824 */ /* 0x000fe200078e02ff */
[----:B------:R-:W-:Y:S01]  /*17e0*/  UIADD3 UR10, UPT, UPT, UR5, -0x126145ec, URZ ;  /* 0xed9eba14050a7890 */ /* 0x000fe2000fffe0ff */
        /* <DEDUP_REMOVED lines=11> */
[----:B------:R-:W-:-:S03]  /*18a0*/  UIADD3 UR19, UPT, UPT, UR4, -0x700cb87f, URZ ;  /* 0x8ff3478104137890 */ /* 0x000fc6000fffe0ff */
[----:B------:R-:W-:Y:S01]  /*18b0*/  IMAD.HI.U32 R5, R10, -0x326172a9, RZ ;  /* 0xcd9e8d570a057827 */ /* 0x000fe200078e00ff */
[----:B------:R-:W-:Y:S01]  /*18c0*/  LOP3.LUT R0, R9, UR10, R0, 0x96, !PT ;  /* 0x0000000a09007c12 */ /* 0x000fe2000f8e9600 */
[----:B------:R-:W0:Y:S02]  /*18d0*/  LDCU UR10, c[0x0][0x404] ;  /* 0x00008080ff0a77ac */ /* 0x000e240008000800 */
[----:B------:R-:W-:Y:S01]  /*18e0*/  IMAD R9, R7, -0x2daee0ad, RZ ;  /* 0xd2511f5307097824 */ /* 0x000fe200078e02ff */
[----:B------:R-:W-:Y:S01]  /*18f0*/  LOP3.LUT R5, R8, UR12, R5, 0x96, !PT ;  /* 0x0000000c08057c12 */ /* 0x000fe2000f8e9605 */
[----:B------:R-:W-:Y:S01]  /*1900*/  IMAD R10, R10, -0x326172a9, RZ ;  /* 0xcd9e8d570a0a7824 */ /* 0x000fe200078e02ff */
[----:B------:R-:W1:Y:S01]  /*1910*/  LDCU UR12, c[0x0][0x388] ;  /* 0x00007100ff0c77ac */ /* 0x000e620008000800 */
[----:B------:R-:W-:-:S04]  /*1920*/  IMAD.HI.U32 R7, R0, -0x326172a9, RZ ;  /* 0xcd9e8d5700077827 */ /* 0x000fc800078e00ff */
[C---:B------:R-:W-:Y:S01]  /*1930*/  IMAD.HI.U32 R8, R5.reuse, -0x2daee0ad, RZ ;  /* 0xd2511f5305087827 */ /* 0x040fe200078e00ff */
[----:B------:R-:W-:Y:S01]  /*1940*/  LOP3.LUT R7, R10, UR11, R7, 0x96, !PT ;  /* 0x0000000b0a077c12 */ /* 0x000fe2000f8e9607 */
[----:B------:R-:W2:Y:S02]  /*1950*/  LDCU UR11, c[0x0][0x408] ;  /* 0x00008100ff0b77ac */ /* 0x000ea40008000800 */
[----:B------:R-:W-:Y:S01]  /*1960*/  IMAD R10, R5, -0x2daee0ad, RZ ;  /* 0xd2511f53050a7824 */ /* 0x000fe200078e02ff */
[----:B------:R-:W-:Y:S01]  /*1970*/  LOP3.LUT R8, R9, UR13, R8, 0x96, !PT ;  /* 0x0000000d09087c12 */ /* 0x000fe2000f8e9608 */
[----:B------:R-:W-:Y:S01]  /*1980*/  IMAD R9, R0, -0x326172a9, RZ ;  /* 0xcd9e8d5700097824 */ /* 0x000fe200078e02ff */
[----:B------:R-:W3:Y:S01]  /*1990*/  LDCU.U8 UR13, c[0x0][0x410] ;  /* 0x00008200ff0d77ac */ /* 0x000ee20008000000 */
        /* <DEDUP_REMOVED lines=9> */
[----:B------:R-:W-:Y:S01]  /*1a30*/  LOP3.LUT R7, R8, UR14, R7, 0x96, !PT ;  /* 0x0000000e08077c12 */ /* 0x000fe2000f8e9607 */
[----:B------:R-:W0:Y:S02]  /*1a40*/  LDCU UR14, c[0x0][0x448] ;  /* 0x00008900ff0e77ac */ /* 0x000e240008000800 */
        /* <DEDUP_REMOVED lines=8> */
[----:B------:R-:W-:Y:S02]  /*1ad0*/  IMAD R10, R9, -0x326172a9, RZ ;  /* 0xcd9e8d57090a7824 */ /* 0x000fe400078e02ff */
[----:B------:R-:W-:-:S04]  /*1ae0*/  IMAD.HI.U32 R7, R11, -0x326172a9, RZ ;  /* 0xcd9e8d570b077827 */ /* 0x000fc800078e00ff */
[----:B------:R-:W-:-:S04]  /*1af0*/  IMAD.HI.U32 R5, R8, -0x2daee0ad, RZ ;  /* 0xd2511f5308057827 */ /* 0x000fc800078e00ff */
[----:B------:R-:W-:Y:S01]  /*1b00*/  IMAD R171, R8, -0x2daee0ad, RZ ;  /* 0xd2511f5308ab7824 */ /* 0x000fe200078e02ff */
[----:B------:R-:W-:Y:S01]  /*1b10*/  LOP3.LUT R5, R0, UR18, R5, 0x96, !PT ;  /* 0x0000001200057c12 */ /* 0x000fe2000f8e9605 */
[----:B------:R-:W-:Y:S01]  /*1b20*/  IMAD R144, R11, -0x326172a9, RZ ;  /* 0xcd9e8d570b907824 */ /* 0x000fe200078e02ff */
[----:B------:R-:W-:Y:S01]  /*1b30*/  LOP3.LUT R0, R10, UR19, R7, 0x96, !PT ;  /* 0x000000130a007c12 */ /* 0x000fe2000f8e9607 */
[----:B01234-:R-:W-:-:S07]  /*1b40*/  IMAD.MOV.U32 R7, RZ, RZ, RZ ;  /* 0x000000ffff077224 */ /* 0x01ffce00078e00ff */
.L_x_8321:
        /* <DEDUP_REMOVED lines=8> */
[----:B------:R-:W2:Y:S08]  /*1bd0*/  @P1 LDC.64 R20, c[0x0][0x3a0] ;  /* 0x0000e800ff141b82 */ /* 0x000eb00000000a00 */
[----:B------:R-:W3:Y:S01]  /*1be0*/  LDC.64 R26, c[0x0][0x398] ;  /* 0x0000e600ff1a7b82 */ /* 0x000ee20000000a00 */
[----:B-1----:R-:W-:-:S05]  /*1bf0*/  @P0 IMAD.WIDE.U32 R24, R19, 0x10, R24 ;  /* 0x0000001013180825 */ /* 0x002fca00078e0018 */
[----:B-----5:R1:W5:Y:S01]  /*1c00*/  @P0 LDG.E.128 R40, desc[UR6][R24.64] ;  /* 0x0000000618280981 */ /* 0x020362000c1e1d00 */
[----:B--2---:R-:W-:-:S04]  /*1c10*/  @P1 IMAD.WIDE.U32 R28, R19, 0x10, R20 ;  /* 0x00000010131c1825 */ /* 0x004fc800078e0014 */
[----:B0-----:R-:W-:Y:S01]  /*1c20*/  IMAD.WIDE.U32 R20, R19, 0x10, R184 ;  /* 0x0000001013147825 */ /* 0x001fe200078e00b8 */
[----:B------:R1:W5:Y:S05]  /*1c30*/  @P1 LDG.E.128 R36, desc[UR6][R28.64] ;  /* 0x000000061c241981 */ /* 0x00036a000c1e1d00 */
[----:B------:R-:W5:Y:S01]  /*1c40*/  LDG.E.128 R20, desc[UR6][R20.64] ;  /* 0x0000000614147981 */ /* 0x000f62000c1e1d00 */
[----:B---3--:R-:W-:-:S04]  /*1c50*/  ISETP.NE.U32.AND P0, PT, R26, RZ, PT ;  /* 0x000000ff1a00720c */ /* 0x008fc80003f05070 */
[----:B------:R-:W-:Y:S01]  /*1c60*/  ISETP.NE.AND.EX P0, PT, R27, RZ, PT, P0 ;  /* 0x000000ff1b00720c */ /* 0x000fe20003f05300 */
[----:B------:R-:W-:-:S12]  /*1c70*/  HFMA2 R202, -RZ, RZ, 0.1171875, 0 ;  /* 0x2f800000ffca7431 */ /* 0x000fd800000001ff */
[----:B-1----:R-:W-:Y:S05]  /*1c80*/  @P0 BRA `(.L_x_7582) ;  /* 0x0000003000bc0947 */ /* 0x002fea0003800000 */
        /* <DEDUP_REMOVED lines=16> */
.L_x_7585:
        /* <DEDUP_REMOVED lines=13> */
.L_x_7587:
[----:B------:R-:W-:Y:S05]  /*1e60*/  BSYNC.RECONVERGENT B1 ;  /* 0x0000000000017941 */ /* 0x000fea0003800200 */
.L_x_7586:
        /* <DEDUP_REMOVED lines=60> */
.L_x_7584:
[----:B------:R-:W-:Y:S05]  /*2230*/  BSYNC.RECONVERGENT B0 ;  /* 0x0000000000007941 */ /* 0x000fea0003800200 */
.L_x_7583:
[----:B------:R-:W-:Y:S01]  /*2240*/  I2FP.F32.U32 R17, R17 ;  /* 0x0000001100117245 */ /* 0x000fe20000201000 */
[----:B------:R-:W-:Y:S01]  /*2250*/  IMAD.U32 R180, RZ, RZ, UR11 ;  /* 0x0000000bffb47e24 */ /* 0x000fe2000f8e00ff */
[----:B-----5:R-:W-:Y:S01]  /*2260*/  SHF.L.U32 R25, R20, 0x10, RZ ;  /* 0x0000001014197819 */ /* 0x020fe200000006ff */
[----:B------:R-:W-:Y:S01]  /*2270*/  IMAD.U32 R181, RZ, RZ, UR10 ;  /* 0x0000000affb57e24 */ /* 0x000fe2000f8e00ff */
[----:B------:R-:W-:Y:S01]  /*2280*/  ISETP.NE.AND P2, PT, R28, 0x1, PT ;  /* 0x000000011c00780c */ /* 0x000fe20003f45270 */
[----:B------:R-:W-:Y:S01]  /*2290*/  FFMA.FTZ R24, R17, R202, 1.1641532182693481445e-10 ;  /* 0x2f00000011187423 */ /* 0x000fe200000100ca */
[----:B------:R-:W-:Y:S01]  /*22a0*/  LOP3.LUT R8, R8, 0xfffffff7, RZ, 0xc0, !PT ;  /* 0xfffffff708087812 */ /* 0x000fe200078ec0ff */
[----:B------:R-:W-:Y:S01]  /*22b0*/  FMUL.FTZ R25, R25, R180 ;  /* 0x000000b419197220 */ /* 0x000fe20000410000 */
[----:B------:R-:W-:Y:S01]  /*22c0*/  BSSY.RECONVERGENT B0, `(.L_x_7588) ;  /* 0x000005f000007945 */ /* 0x000fe20003800200 */
[----:B------:R-:W-:Y:S01]  /*22d0*/  HFMA2 R30, -RZ, RZ, 0, 1.1920928955078125e-07 ;  /* 0x00000002ff1e7431 */ /* 0x000fe200000001ff */
[----:B------:R-:W-:Y:S01]  /*22e0*/  FSETP.GTU.FTZ.AND P0, PT, R24, R181, PT ;  /* 0x000000b51800720b */ /* 0x000fe20003f1c000 */
[----:B------:R-:W-:Y:S01]  /*22f0*/  @P1 IMAD.U32 R24, R36, 0x10000, RZ ;  /* 0x0001000024181824 */ /* 0x000fe200078e00ff */
[----:B------:R-:W-:-:S02]  /*2300*/  PRMT R20, R20, 0x7632, R20 ;  /* 0x0000763214147816 */ /* 0x000fc40000000014 */
        /* <DEDUP_REMOVED lines=15> */
.L_x_7590:
        /* <DEDUP_REMOVED lines=13> */
.L_x_7592:
[----:B------:R-:W-:Y:S05]  /*24d0*/  BSYNC.RECONVERGENT B1 ;  /* 0x0000000000017941 */ /* 0x000fea0003800200 */
.L_x_7591:
        /* <DEDUP_REMOVED lines=52> */
[----:B------:R-:W-:-:S04]  /*2820*/  IMAD.WIDE.U32 R24, R25, -0x326172a9, RZ ;  /* 0xcd9e8d5719187825 */ /* 0x000fc800078e00ff */
[----:B------:R-:W-:Y:S01]  /*2830*/  IMAD.MOV.U32 R144, RZ, RZ, R24 ;  /* 0x000000ffff907224 */ /* 0x000fe200078e0018 */
[----:B------:R-:W-:Y:S01]  /*2840*/  LOP3.LUT R0, R30, UR15, R25, 0x96, !PT ;  /* 0x0000000f1e007c12 */ /* 0x000fe2000f8e9619 */
[----:B------:R-:W-:Y:S01]  /*2850*/  UIADD3 UR15, UPT, UPT, UR5, -0x695add53, URZ ;  /* 0x96a522ad050f7890 */ /* 0x000fe2000fffe0ff */
[----:B------:R-:W-:-:S04]  /*2860*/  IMAD.WIDE.U32 R24, R5, -0x2daee0ad, RZ ;  /* 0xd2511f5305187825 */ /* 0x000fc800078e00ff */
[----:B------:R-:W-:Y:S01]  /*2870*/  HFMA2 R30, -RZ, RZ, 0, 0 ;  /* 0x00000000ff1e7431 */ /* 0x000fe200000001ff */
[----:B------:R-:W-:Y:S01]  /*2880*/  LOP3.LUT R5, R28, UR15, R25, 0x96, !PT ;  /* 0x0000000f1c057c12 */ /* 0x000fe2000f8e9619 */
[----:B------:R-:W-:Y:S02]  /*2890*/  IMAD.MOV.U32 R25, RZ, RZ, R18 ;  /* 0x000000ffff197224 */ /* 0x000fe400078e0012 */
[----:B------:R-:W-:-:S07]  /*28a0*/  IMAD.MOV.U32 R18, RZ, RZ, R24 ;  /* 0x000000ffff127224 */ /* 0x000fce00078e0018 */
.L_x_7589:
[----:B------:R-:W-:Y:S05]  /*28b0*/  BSYNC.RECONVERGENT B0 ;  /* 0x0000000000007941 */ /* 0x000fea0003800200 */
.L_x_7588:
[----:B------:R-:W-:Y:S01]  /*28c0*/  I2FP.F32.U32 R25, R25 ;  /* 0x0000001900197245 */ /* 0x000fe20000201000 */
[----:B------:R-:W-:Y:S01]  /*28d0*/  BSSY.RECONVERGENT B0, `(.L_x_7593) ;  /* 0x0000064000007945 */ /* 0x000fe20003800200 */
[----:B------:R-:W-:Y:S01]  /*28e0*/  ISETP.NE.AND P2, PT, R30, 0x1, PT ;  /* 0x000000011e00780c */ /* 0x000fe20003f45270 */
[----:B------:R-:W-:Y:S01]  /*28f0*/  IMAD.MOV.U32 R28, RZ, RZ, 0x2 ;  /* 0x00000002ff1c7424 */ /* 0x000fe200078e00ff */
[----:B------:R-:W-:Y:S01]  /*2900*/  LOP3.LUT R8, R8, 0xfffffffb, RZ, 0xc0, !PT ;  /* 0xfffffffb08087812 */ /* 0x000fe200078ec0ff */
[----:B------:R-:W-:Y:S01]  /*2910*/  FFMA.FTZ R24, R25, R202, 1.1641532182693481445e-10 ;  /* 0x2f00000019187423 */ /* 0x000fe200000100ca */
[----:B------:R-:W-:Y:S01]  /*2920*/  IMAD.U32 R25, R20, 0x10000, RZ ;  /* 0x0001000014197824 */ /* 0x000fe200078e00ff */
[----:B------:R-:W-:-:S03]  /*2930*/  @P1 PRMT R20, R36, 0x7632, R20 ;  /* 0x0000763224141816 */ /* 0x000fc60000000014 */
[----:B------:R-:W-:Y:S01]  /*2940*/  FMUL.FTZ R25, R25, R180 ;  /* 0x000000b419197220 */ /* 0x000fe20000410000 */
[----:B------:R-:W-:Y:S01]  /*2950*/  FSETP.GTU.FTZ.AND P0, PT, R24, R181, PT ;  /* 0x000000b51800720b */ /* 0x000fe20003f1c000 */
[----:B------:R-:W-:-:S03]  /*2960*/  @P1 IMAD.U32 R29, R20, 0x10000, RZ ;  /* 0x00010000141d1824 */ /* 0x000fc600078e00ff */
        /* <DEDUP_REMOVED lines=15> */
.L_x_7595:
        /* <DEDUP_REMOVED lines=13> */
.L_x_7597:
[----:B------:R-:W-:Y:S05]  /*2b30*/  BSYNC.RECONVERGENT B1 ;  /* 0x0000000000017941 */ /* 0x000fea0003800200 */
.L_x_7596:
        /* <DEDUP_REMOVED lines=55> */
[----:B------:R-:W-:Y:S01]  /*2eb0*/  MOV R144, R24 ;  /* 0x0000001800907202 */ /* 0x000fe20000000f00 */
[----:B------:R-:W-:-:S05]  /*2ec0*/  IMAD.WIDE.U32 R24, R5, -0x2daee0ad, RZ ;  /* 0xd2511f5305187825 */ /* 0x000fca00078e00ff */
[----:B------:R-:W-:Y:S01]  /*2ed0*/  LOP3.LUT R5, R28, UR15, R25, 0x96, !PT ;  /* 0x0000000f1c057c12 */ /* 0x000fe2000f8e9619 */
[----:B------:R-:W-:Y:S02]  /*2ee0*/  IMAD.MOV.U32 R25, RZ, RZ, R18 ;  /* 0x000000ffff197224 */ /* 0x000fe400078e0012 */
[----:B------:R-:W-:Y:S02]  /*2ef0*/  IMAD.MOV.U32 R18, RZ, RZ, R24 ;  /* 0x000000ffff127224 */ /* 0x000fe400078e0018 */
[----:B------:R-:W-:-:S07]  /*2f00*/  IMAD.MOV.U32 R28, RZ, RZ, RZ ;  /* 0x000000ffff1c7224 */ /* 0x000fce00078e00ff */
.L_x_7594:
[----:B------:R-:W-:Y:S05]  /*2f10*/  BSYNC.RECONVERGENT B0 ;  /* 0x0000000000007941 */ /* 0x000fea0003800200 */
.L_x_7593:
[----:B------:R-:W-:Y:S01]  /*2f20*/  I2FP.F32.U32 R25, R25 ;  /* 0x0000001900197245 */ /* 0x000fe20000201000 */
[----:B------:R-:W-:Y:S01]  /*2f30*/  BSSY.RECONVERGENT B0, `(.L_x_7598) ;  /* 0x0000064000007945 */ /* 0x000fe20003800200 */
[----:B------:R-:W-:Y:S01]  /*2f40*/  ISETP.NE.AND P2, PT, R28, 0x1, PT ;  /* 0x000000011c00780c */ /* 0x000fe20003f45270 */
[----:B------:R-:W-:Y:S01]  /*2f50*/  IMAD.MOV.U32 R29, RZ, RZ, 0x2 ;  /* 0x00000002ff1d7424 */ /* 0x000fe200078e00ff */
[----:B------:R-:W-:Y:S01]  /*2f60*/  LOP3.LUT R8, R8, 0xfffffffd, RZ, 0xc0, !PT ;  /* 0xfffffffd08087812 */ /* 0x000fe200078ec0ff */
[----:B------:R-:W-:Y:S01]  /*2f70*/  FFMA.FTZ R24, R25, R202, 1.1641532182693481445e-10 ;  /* 0x2f00000019187423 */ /* 0x000fe200000100ca */
[C---:B------:R-:W-:Y:S02]  /*2f80*/  SHF.L.U32 R25, R21.reuse, 0x10, RZ ;  /* 0x0000001015197819 */ /* 0x040fe400000006ff */
[----:B------:R-:W-:Y:S02]  /*2f90*/  PRMT R21, R21, 0x7632, R21 ;  /* 0x0000763215157816 */ /* 0x000fe40000000015 */
[----:B------:R-:W-:Y:S01]  /*2fa0*/  FSETP.GTU.FTZ.AND P0, PT, R24, R181, PT ;  /* 0x000000b51800720b */ /* 0x000fe20003f1c000 */
[----:B------:R-:W-:Y:S01]  /*2fb0*/  FMUL.FTZ R25, R25, R180 ;  /* 0x000000b419197220 */ /* 0x000fe20000410000 */
[----:B------:R-:W-:-:S04]  /*2fc0*/  @P1 IMAD.U32 R24, R37, 0x10000, RZ ;  /* 0x0001000025181824 */ /* 0x000fc800078e00ff */
        /* <DEDUP_REMOVED lines=15> */
.L_x_7600:
        /* <DEDUP_REMOVED lines=13> */
.L_x_7602:
[----:B------:R-:W-:Y:S05]  /*3190*/  BSYNC.RECONVERGENT B1 ;  /* 0x0000000000017941 */ /* 0x000fea0003800200 */
.L_x_7601:
[----:B------:R-:W-:Y:S01]  /*31a0*/  LOP3.LUT R28, R7, UR5, R31, 0x96, !PT ;  /* 0x00000005071c7c12 */ /* 0x000fe2000f8e961f */
[----:B------:R-:W-:Y:S01]  /*31b0*/  IMAD.WIDE.U32 R32, R2, -0x326172a9, RZ ;  /* 0xcd9e8d5702207825 */ /* 0x000fe200078e00ff */
[----:B------:R-:W-:Y:S01]  /*31c0*/  UIADD3 UR15, UPT, UPT, UR4, -0x61c88647, URZ ;  /* 0x9e3779b9040f7890 */ /* 0x000fe2000fffe0ff */
[----:B------:R-:W-:Y:S02]  /*31d0*/  MOV R25, R18 ;  /* 0x0000001200197202 */ /* 0x000fe40000000f00 */
        /* <DEDUP_REMOVED lines=57> */
.L_x_7599:
[----:B------:R-:W-:Y:S05]  /*3570*/  BSYNC.RECONVERGENT B0 ;  /* 0x0000000000007941 */ /* 0x000fea0003800200 */
.L_x_7598:
        /* <DEDUP_REMOVED lines=24> */
.L_x_7605:
        /* <DEDUP_REMOVED lines=13> */
.L_x_7607:
[----:B------:R-:W-:Y:S05]  /*37d0*/  BSYNC.RECONVERGENT B1 ;  /* 0x0000000000017941 */ /* 0x000fea0003800200 */
.L_x_7606:
        /* <DEDUP_REMOVED lines=61> */
.L_x_7604:
[----:B------:R-:W-:Y:S05]  /*3bb0*/  BSYNC.RECONVERGENT B0 ;  /* 0x0000000000007941 */ /* 0x000fea0003800200 */
.L_x_7603:
[----:B------:R-:W-:Y:S01]  /*3bc0*/  I2FP.F32.U32 R25, R25 ;  /* 0x0000001900197245 */ /* 0x000fe20000201000 */
[----:B------:R-:W-:Y:S01]  /*3bd0*/  BSSY.RECONVERGENT B0, `(.L_x_7608) ;  /* 0x0000062000007945 */ /* 0x000fe20003800200 */
[----:B------:R-:W-:Y:S01]  /*3be0*/  ISETP.NE.AND P0, PT, R30, 0x1, PT ;  /* 0x000000011e00780c */ /* 0x000fe20003f05270 */
[----:B------:R-:W-:Y:S02]  /*3bf0*/  HFMA2 R32, -RZ, RZ, 0, 1.1920928955078125e-07 ;  /* 0x00000002ff207431 */ /* 0x000fe400000001ff */
[----:B------:R-:W-:Y:S02]  /*3c00*/  IMAD.MOV.U32 R29, RZ, RZ, R144 ;  /* 0x000000ffff1d7224 */ /* 0x000fe400078e0090 */
[----:B------:R-:W-:Y:S01]  /*3c10*/  FFMA.FTZ R28, R25, R202, 1.1641532182693481445e-10 ;  /* 0x2f000000191c7423 */ /* 0x000fe200000100ca */
[C---:B------:R-:W-:Y:S01]  /*3c20*/  IMAD.U32 R25, R22.reuse, 0x10000, RZ ;  /* 0x0001000016197824 */ /* 0x040fe200078e00ff */
[----:B------:R-:W-:-:S03]  /*3c30*/  PRMT R22, R22, 0x7632, R22 ;  /* 0x0000763216167816 */ /* 0x000fc60000000016 */
[----:B------:R-:W-:Y:S01]  /*3c40*/  FMUL.FTZ R25, R25, R180 ;  /* 0x000000b419197220 */ /* 0x000fe20000410000 */
        /* <DEDUP_REMOVED lines=15> */
.L_x_7610:
        /* <DEDUP_REMOVED lines=13> */
.L_x_7612:
[----:B------:R-:W-:Y:S05]  /*3e10*/  BSYNC.RECONVERGENT B1 ;  /* 0x0000000000017941 */ /* 0x000fea0003800200 */
.L_x_7611:
        /* <DEDUP_REMOVED lines=61> */
.L_x_7609:
[----:B------:R-:W-:Y:S05]  /*41f0*/  BSYNC.RECONVERGENT B0 ;  /* 0x0000000000007941 */ /* 0x000fea0003800200 */
.L_x_7608:
[----:B------:R-:W-:Y:S01]  /*4200*/  I2FP.F32.U32 R29, R29 ;  /* 0x0000001d001d7245 */ /* 0x000fe20000201000 */
[----:B------:R-:W-:Y:S01]  /*4210*/  BSSY.RECONVERGENT B0, `(.L_x_7613) ;  /* 0x0000062000007945 */ /* 0x000fe20003800200 */
[----:B------:R-:W-:Y:S01]  /*4220*/  ISETP.NE.AND P4, PT, R32, 0x1, PT ;  /* 0x000000012000780c */ /* 0x000fe20003f85270 */
[----:B------:R-:W-:Y:S02]  /*4230*/  IMAD.MOV.U32 R30, RZ, RZ, 0x2 ;  /* 0x00000002ff1e7424 */ /* 0x000fe400078e00ff */
        /* <DEDUP_REMOVED lines=20> */
.L_x_7615:
        /* <DEDUP_REMOVED lines=13> */
.L_x_7617:
[----:B------:R-:W-:Y:S05]  /*4450*/  BSYNC.RECONVERGENT B1 ;  /* 0x0000000000017941 */ /* 0x000fea0003800200 */
.L_x_7616:
        /* <DEDUP_REMOVED lines=61> */
.L_x_7614:
[----:B------:R-:W-:Y:S05]  /*4830*/  BSYNC.RECONVERGENT B0 ;  /* 0x0000000000007941 */ /* 0x000fea0003800200 */
.L_x_7613:
[----:B------:R-:W-:Y:S01]  /*4840*/  I2FP.F32.U32 R29, R29 ;  /* 0x0000001d001d7245 */ /* 0x000fe20000201000 */
[----:B------:R-:W-:Y:S01]  /*4850*/  BSSY.RECONVERGENT B0, `(.L_x_7618) ;  /* 0x0000062000007945 */ /* 0x000fe20003800200 */
[----:B------:R-:W-:Y:S01]  /*4860*/  ISETP.NE.AND P5, PT, R30, 0x1, PT ;  /* 0x000000011e00780c */ /* 0x000fe20003fa5270 */
[----:B------:R-:W-:Y:S02]  /*4870*/  IMAD.MOV.U32 R32, RZ, RZ, 0x2 ;  /* 0x00000002ff207424 */ /* 0x000fe400078e00ff */
[----:B------:R-:W-:Y:S01]  /*4880*/  FFMA.FTZ R28, R29, R202, 1.1641532182693481445e-10 ;  /* 0x2f0000001d1c7423 */ /* 0x000fe200000100ca */
[----:B------:R-:W-:-:S04]  /*4890*/  SHF.L.U32 R29, R23, 0x10, RZ ;  /* 0x00000010171d7819 */ /* 0x000fc800000006ff */
[----:B------:R-:W-:Y:S01]  /*48a0*/  FSETP.GTU.FTZ.AND P4, PT, R28, R181, PT ;  /* 0x000000b51c00720b */ /* 0x000fe20003f9c000 */
[----:B------:R-:W-:Y:S01]  /*48b0*/  FMUL.FTZ R29, R29, R180 ;  /* 0x000000b41d1d7220 */ /* 0x000fe20000410000 */
[----:B------:R-:W-:-:S04]  /*48c0*/  @P1 IMAD.U32 R28, R39, 0x10000, RZ ;  /* 0x00010000271c1824 */ /* 0x000fc800078e00ff */
[----:B------:R-:W-:Y:S01]  /*48d0*/  FSEL R163, R29, RZ, !P4 ;  /* 0x000000ff1da37208 */ /* 0x000fe20006000000 */
[----:B------:R-:W-:Y:S01]  /*48e0*/  IMAD.MOV.U32 R29, RZ, RZ, R144 ;  /* 0x000000ffff1d7224 */ /* 0x000fe200078e0090 */
        /* <DEDUP_REMOVED lines=13> */
.L_x_7620:
        /* <DEDUP_REMOVED lines=12> */
.L_x_7622:
[----:B------:R-:W-:Y:S05]  /*4a80*/  BSYNC.RECONVERGENT B1 ;  /* 0x0000000000017941 */ /* 0x000fea0003800200 */
.L_x_7621:
        /* <DEDUP_REMOVED lines=62> */
.L_x_7619:
[----:B------:R-:W-:Y:S05]  /*4e70*/  BSYNC.RECONVERGENT B0 ;  /* 0x0000000000007941 */ /* 0x000fea0003800200 */
.L_x_7618:
[----:B------:R-:W-:Y:S01]  /*4e80*/  I2FP.F32.U32 R29, R29 ;  /* 0x0000001d001d7245 */ /* 0x000fe20000201000 */
[----:B------:R-:W-:Y:S01]  /*4e90*/  IMAD.U32 R31, R28, 0x10000, RZ ;  /* 0x000100001c1f7824 */ /* 0x000fe200078e00ff */
[----:B------:R-:W-:Y:S02]  /*4ea0*/  PRMT R22, R25, 0x5410, R22 ;  /* 0x0000541019167816 */ /* 0x000fe40000000016 */
[----:B------:R-:W-:Y:S01]  /*4eb0*/  PRMT R21, R24, 0x5410, R21 ;  /* 0x0000541018157816 */ /* 0x000fe20000000015 */
[----:B------:R-:W-:Y:S01]  /*4ec0*/  FFMA.FTZ R28, R29, R202, 1.1641532182693481445e-10 ;  /* 0x2f0000001d1c7423 */ /* 0x000fe200000100ca */
[----:B------:R-:W-:Y:S01]  /*4ed0*/  FMUL.FTZ R31, R31, R180 ;  /* 0x000000b41f1f7220 */ /* 0x000fe20000410000 */
[----:B------:R-:W-:Y:S02]  /*4ee0*/  @P1 PRMT R29, R39, 0x7632, R29 ;  /* 0x00007632271d1816 */ /* 0x000fe4000000001d */
[----:B------:R-:W-:Y:S02]  /*4ef0*/  PRMT R20, R17, 0x5410, R20 ;  /* 0x0000541011147816 */ /* 0x000fe40000000014 */
[----:B------:R-:W-:-:S02]  /*4f00*/  FSETP.GTU.FTZ.AND P5, PT, R28, R181, PT ;  /* 0x000000b51c00720b */ /* 0x000fc40003fbc000 */
[----:B------:R-:W-:Y:S02]  /*4f10*/  @P1 SHF.L.U32 R29, R29, 0x10, RZ ;  /* 0x000000101d1d1819 */ /* 0x000fe400000006ff */
[----:B------:R-:W-:Y:S02]  /*4f20*/  FSEL R164, R31, RZ, !P5 ;  /* 0x000000ff1fa47208 */ /* 0x000fe40006800000 */
[----:B------:R-:W-:-:S03]  /*4f30*/  PLOP3.LUT P5, PT, P5, PT, PT, 0x8, 0x80 ;  /* 0x000000000080781c */ /* 0x000fc60002fae170 */
[----:B------:R-:W-:-:S05]  /*4f40*/  @P1 FADD.FTZ R164, R164, R29 ;  /* 0x0000001da4a41221 */ /* 0x000fca0000010000 */
[----:B------:R-:W-:-:S04]  /*4f50*/  F2FP.BF16.F32.PACK_AB R28, RZ, R164 ;  /* 0x000000a4ff1c723e */ /* 0x000fc800000010ff */
[----:B------:R-:W-:Y:S01]  /*4f60*/  PRMT R23, R23, 0x5410, R28 ;  /* 0x0000541017177816 */ /* 0x000fe2000000001c */
[----:B------:R-:W-:Y:S06]  /*4f70*/  BRA `(.L_x_7623) ;  /* 0x0000005c00f87947 */ /* 0x000fec0003800000 */
.L_x_7582:
[----:B------:R-:W-:Y:S01]  /*4f80*/  ISETP.NE.AND P0, PT, R182, 0x1, PT ;  /* 0x00000001b600780c */ /* 0x000fe20003f05270 */
[----:B------:R-:W-:Y:S01]  /*4f90*/  IMAD.U32 R16, RZ, RZ, UR5 ;  /* 0x00000005ff107e24 */ /* 0x000fe2000f8e00ff */
[----:B------:R-:W-:Y:S01]  /*4fa0*/  MOV R28, UR5 ;  /* 0x00000005001c7c02 */ /* 0x000fe20008000f00 */
[----:B------:R-:W-:Y:S01]  /*4fb0*/  IMAD.U32 R24, RZ, RZ, UR4 ;  /* 0x00000004ff187e24 */ /* 0x000fe2000f8e00ff */
[----:B------:R-:W-:Y:S01]  /*4fc0*/  BSSY.RECONVERGENT B0, `(.L_x_7624) ;  /* 0x000005b000007945 */ /* 0x000fe20003800200 */
[----:B------:R-:W-:Y:S01]  /*4fd0*/  IMAD.U32 R25, RZ, RZ, UR5 ;  /* 0x00000005ff197e24 */ /* 0x000fe2000f8e00ff */
[----:B------:R-:W-:Y:S01]  /*4fe0*/  MOV R18, R171 ;  /* 0x000000ab00127202 */ /* 0x000fe20000000f00 */
[----:B------:R-:W-:Y:S01]  /*4ff0*/  IMAD.U32 R29, RZ, RZ, UR5 ;  /* 0x00000005ff1d7e24 */ /* 0x000fe2000f8e00ff */
[----:B------:R-:W-:Y:S01]  /*5000*/  IADD3 R28, PT, PT, R28, -0x4498517b, RZ ;  /* 0xbb67ae851c1c7810 */ /* 0x000fe20007ffe0ff */
[----:B------:R-:W-:Y:S02]  /*5010*/  IMAD.MOV.U32 R12, RZ, RZ, 0x2 ;  /* 0x00000002ff0c7424 */ /* 0x000fe400078e00ff */
[----:B------:R-:W-:-:S02]  /*5020*/  IMAD.MOV.U32 R9, RZ, RZ, R144 ;  /* 0x000000ffff097224 */ /* 0x000fc400078e0090 */
        /* <DEDUP_REMOVED lines=15> */
.L_x_7626:
        /* <DEDUP_REMOVED lines=13> */
.L_x_7628:
[----:B------:R-:W-:Y:S05]  /*51f0*/  BSYNC.RECONVERGENT B1 ;  /* 0x0000000000017941 */ /* 0x000fea0003800200 */
.L_x_7627:
        /* <DEDUP_REMOVED lines=13> */
[----:B------:R-:W-:-:S04]  /*52d0*/  LOP3.LUT R10, R25, R10, R15, 0x96, !PT ;  /* 0x0000000a190a7212 */ /* 0x000fc800078e960f */
[----:B------:R-:W-:Y:S01]  /*52e0*/  LOP3.LUT R12, R12, UR15, R31, 0x96, !PT ;  /* 0x0000000f0c0c7c12 */ /* 0x000fe2000f8e961f */
[----:B------:R-:W-:Y:S01]  /*52f0*/  UIADD3 UR15, UPT, UPT, UR4, -0x255992d5, URZ ;  /* 0xdaa66d2b040f7890 */ /* 0x000fe2000fffe0ff */
        /* <DEDUP_REMOVED lines=39> */
.L_x_7625:
[----:B------:R-:W-:Y:S05]  /*5570*/  BSYNC.RECONVERGENT B0 ;  /* 0x0000000000007941 */ /* 0x000fea0003800200 */
.L_x_7624:
[----:B------:R-:W-:Y:S01]  /*5580*/  I2FP.F32.U32 R9, R9 ;  /* 0x0000000900097245 */ /* 0x000fe20000201000 */
[----:B------:R-:W-:Y:S01]  /*5590*/  IMAD.U32 R181, RZ, RZ, UR10 ;  /* 0x0000000affb57e24 */ /* 0x000fe2000f8e00ff */
[----:B------:R-:W-:Y:S01]  /*55a0*/  ISETP.NE.AND P2, PT, R12, 0x1, PT ;  /* 0x000000010c00780c */ /* 0x000fe20003f45270 */
[----:B------:R-:W-:Y:S01]  /*55b0*/  BSSY.RECONVERGENT B0, `(.L_x_7629) ;  /* 0x000005b000007945 */ /* 0x000fe20003800200 */
[----:B------:R-:W-:Y:S01]  /*55c0*/  MOV R180, UR11 ;  /* 0x0000000b00b47c02 */ /* 0x000fe20008000f00 */
[----:B------:R-:W-:Y:S01]  /*55d0*/  FFMA.FTZ R10, R9, R202, 1.1641532182693481445e-10 ;  /* 0x2f000000090a7423 */ /* 0x000fe200000100ca */
[----:B-----5:R-:W-:Y:S01]  /*55e0*/  IMAD.U32 R9, R20, 0x10000, RZ ;  /* 0x0001000014097824 */ /* 0x020fe200078e00ff */
[----:B------:R-:W-:Y:S01]  /*55f0*/  LOP3.LUT R8, R8, 0xfffffff7, RZ, 0xc0, !PT ;  /* 0xfffffff708087812 */ /* 0x000fe200078ec0ff */
[----:B------:R-:W-:Y:S02]  /*5600*/  IMAD.MOV.U32 R15, RZ, RZ, 0x2 ;  /* 0x00000002ff0f7424 */ /* 0x000fe400078e00ff */
[----:B------:R-:W-:Y:S01]  /*5610*/  FSETP.GTU.FTZ.AND P0, PT, R10, R181, PT ;  /* 0x000000b50a00720b */ /* 0x000fe20003f1c000 */
[----:B------:R-:W-:Y:S01]  /*5620*/  FMUL.FTZ R9, R9, R180 ;  /* 0x000000b409097220 */ /* 0x000fe20000410000 */
[----:B------:R-:W-:Y:S01]  /*5630*/  PRMT R10, R20, 0x7632, R10 ;  /* 0x00007632140a7816 */ /* 0x000fe2000000000a */
[----:B------:R-:W-:Y:S01]  /*5640*/  IMAD.MOV.U32 R11, RZ, RZ, R144 ;  /* 0x000000ffff0b7224 */ /* 0x000fe200078e0090 */
[----:B------:R-:W-:-:S02]  /*5650*/  PLOP3.LUT P3, PT, P0, PT, PT, 0x8, 0x80 ;  /* 0x000000000080781c */ /* 0x000fc4000076e170 */
        /* <DEDUP_REMOVED lines=11> */
.L_x_7631:
        /* <DEDUP_REMOVED lines=13> */
.L_x_7633:
[----:B------:R-:W-:Y:S05]  /*57e0*/  BSYNC.RECONVERGENT B1 ;  /* 0x0000000000017941 */ /* 0x000fea0003800200 */
.L_x_7632:
        /* <DEDUP_REMOVED lines=52> */
[----:B------:R-:W-:-:S03]  /*5b30*/  LOP3.LUT R0, R30, UR15, R145, 0x96, !PT ;  /* 0x0000000f1e007c12 */ /* 0x000fc6000f8e9691 */
[----:B------:R-:W-:Y:S01]  /*5b40*/  IMAD.MOV.U32 R18, RZ, RZ, R12 ;  /* 0x000000ffff127224 */ /* 0x000fe200078e000c */
[----:B------:R-:W-:-:S07]  /*5b50*/  LOP3.LUT R5, R14, UR16, R13, 0x96, !PT ;  /* 0x000000100e057c12 */ /* 0x000fce000f8e960d */
.L_x_7630:
[----:B------:R-:W-:Y:S05]  /*5b60*/  BSYNC.RECONVERGENT B0 ;  /* 0x0000000000007941 */ /* 0x000fea0003800200 */
.L_x_7629:
[----:B------:R-:W-:Y:S01]  /*5b70*/  I2FP.F32.U32 R11, R11 ;  /* 0x0000000b000b7245 */ /* 0x000fe20000201000 */
[----:B------:R-:W-:Y:S01]  /*5b80*/  IMAD.U32 R13, R40, 0x10000, RZ ;  /* 0x00010000280d7824 */ /* 0x000fe200078e00ff */
[----:B------:R-:W-:Y:S01]  /*5b90*/  ISETP.NE.AND P2, PT, R15, 0x1, PT ;  /* 0x000000010f00780c */ /* 0x000fe20003f45270 */
[----:B------:R-:W-:Y:S01]  /*5ba0*/  @P1 IMAD.U32 R14, R36, 0x10000, RZ ;  /* 0x00010000240e1824 */ /* 0x000fe200078e00ff */
[----:B------:R-:W-:Y:S01]  /*5bb0*/  BSSY.RECONVERGENT B0, `(.L_x_7634) ;  /* 0x000005b000007945 */ /* 0x000fe20003800200 */
[----:B------:R-:W-:Y:S01]  /*5bc0*/  FFMA.FTZ R12, R11, R202, 1.1641532182693481445e-10 ;  /* 0x2f0000000b0c7423 */ /* 0x000fe200000100ca */
[----:B------:R-:W-:Y:S01]  /*5bd0*/  FMUL.FTZ R13, R13, R180 ;  /* 0x000000b40d0d7220 */ /* 0x000fe20000410000 */
[----:B------:R-:W-:-:S03]  /*5be0*/  IMAD.MOV.U32 R11, RZ, RZ, R144 ;  /* 0x000000ffff0b7224 */ /* 0x000fc600078e0090 */
[----:B------:R-:W-:-:S04]  /*5bf0*/  FSETP.GTU.FTZ.AND P0, PT, R12, R181, PT ;  /* 0x000000b50c00720b */ /* 0x000fc80003f1c000 */
[----:B------:R-:W-:Y:S02]  /*5c00*/  FSEL R12, R13, RZ, !P0 ;  /* 0x000000ff0d0c7208 */ /* 0x000fe40004000000 */
[----:B------:R-:W-:-:S03]  /*5c10*/  MOV R13, 0x2 ;  /* 0x00000002000d7802 */ /* 0x000fc60000000f00 */
[----:B------:R-:W-:-:S04]  /*5c20*/  FADD.FTZ R9, R9, R12 ;  /* 0x0000000c09097221 */ /* 0x000fc80000010000 */
        /* <DEDUP_REMOVED lines=13> */
.L_x_7636:
        /* <DEDUP_REMOVED lines=13> */
.L_x_7638:
[----:B------:R-:W-:Y:S05]  /*5dd0*/  BSYNC.RECONVERGENT B1 ;  /* 0x0000000000017941 */ /* 0x000fea0003800200 */
.L_x_7637:
        /* <DEDUP_REMOVED lines=54> */
[----:B------:R-:W-:Y:S02]  /*6140*/  HFMA2 R13, -RZ, RZ, 0, 0 ;  /* 0x00000000ff0d7431 */ /* 0x000fe400000001ff */
[----:B------:R-:W-:-:S07]  /*6150*/  IMAD.MOV.U32 R18, RZ, RZ, R12 ;  /* 0x000000ffff127224 */ /* 0x000fce00078e000c */
.L_x_7635:
[----:B------:R-:W-:Y:S05]  /*6160*/  BSYNC.RECONVERGENT B0 ;  /* 0x0000000000007941 */ /* 0x000fea0003800200 */
.L_x_7634:
[----:B------:R-:W-:Y:S01]  /*6170*/  I2FP.F32.U32 R11, R11 ;  /* 0x0000000b000b7245 */ /* 0x000fe20000201000 */
[----:B------:R-:W-:Y:S01]  /*6180*/  BSSY.RECONVERGENT B0, `(.L_x_7639) ;  /* 0x000005b000007945 */ /* 0x000fe20003800200 */
[----:B------:R-:W-:Y:S01]  /*6190*/  ISETP.NE.AND P2, PT, R13, 0x1, PT ;  /* 0x000000010d00780c */ /* 0x000fe20003f45270 */
[----:B------:R-:W-:Y:S01]  /*61a0*/  IMAD.MOV.U32 R14, RZ, RZ, 0x2 ;  /* 0x00000002ff0e7424 */ /* 0x000fe200078e00ff */
[----:B------:R-:W-:Y:S01]  /*61b0*/  LOP3.LUT R8, R8, 0xfffffffb, RZ, 0xc0, !PT ;  /* 0xfffffffb08087812 */ /* 0x000fe200078ec0ff */
[----:B------:R-:W-:Y:S01]  /*61c0*/  FFMA.FTZ R12, R11, R202, 1.1641532182693481445e-10 ;  /* 0x2f0000000b0c7423 */ /* 0x000fe200000100ca */
[----:B------:R-:W-:-:S04]  /*61d0*/  IMAD.U32 R11, R10, 0x10000, RZ ;  /* 0x000100000a0b7824 */ /* 0x000fc800078e00ff */
[----:B------:R-:W-:Y:S01]  /*61e0*/  FSETP.GTU.FTZ.AND P0, PT, R12, R181, PT ;  /* 0x000000b50c00720b */ /* 0x000fe20003f1c000 */
[----:B------:R-:W-:Y:S01]  /*61f0*/  FMUL.FTZ R10, R11, R180 ;  /* 0x000000b40b0a7220 */ /* 0x000fe20000410000 */
[----:B------:R-:W-:Y:S02]  /*6200*/  IMAD.MOV.U32 R11, RZ, RZ, R144 ;  /* 0x000000ffff0b7224 */ /* 0x000fe400078e0090 */
        /* <DEDUP_REMOVED lines=12> */
.L_x_7641:
        /* <DEDUP_REMOVED lines=13> */
.L_x_7643:
[----:B------:R-:W-:Y:S05]  /*63a0*/  BSYNC.RECONVERGENT B1 ;  /* 0x0000000000017941 */ /* 0x000fea0003800200 */
.L_x_7642:
        /* <DEDUP_REMOVED lines=56> */
.L_x_7640:
[----:B------:R-:W-:Y:S05]  /*6730*/  BSYNC.RECONVERGENT B0 ;  /* 0x0000000000007941 */ /* 0x000fea0003800200 */
.L_x_7639:
[----:B------:R-:W-:Y:S01]  /*6740*/  PRMT R12, R40, 0x7632, R12 ;  /* 0x00007632280c7816 */ /* 0x000fe2000000000c */
[----:B------:R-:W-:Y:S01]  /*6750*/  BSSY.RECONVERGENT B0, `(.L_x_7644) ;  /* 0x0000060000007945 */ /* 0x000fe20003800200 */
[----:B------:R-:W-:Y:S01]  /*6760*/  I2FP.F32.U32 R11, R11 ;  /* 0x0000000b000b7245 */ /* 0x000fe20000201000 */
[----:B------:R-:W-:Y:S01]  /*6770*/  IMAD.MOV.U32 R15, RZ, RZ, 0x2 ;  /* 0x00000002ff0f7424 */ /* 0x000fe200078e00ff */
[----:B------:R-:W-:Y:S01]  /*6780*/  ISETP.NE.AND P2, PT, R14, 0x1, PT ;  /* 0x000000010e00780c */ /* 0x000fe20003f45270 */
[----:B------:R-:W-:Y:S02]  /*6790*/  IMAD.U32 R13, R12, 0x10000, RZ ;  /* 0x000100000c0d7824 */ /* 0x000fe400078e00ff */
[----:B------:R-:W-:Y:S01]  /*67a0*/  FFMA.FTZ R12, R11, R202, 1.1641532182693481445e-10 ;  /* 0x2f0000000b0c7423 */ /* 0x000fe200000100ca */
[----:B------:R-:W-:Y:S01]  /*67b0*/  @P1 PRMT R11, R36, 0x7632, R11 ;  /* 0x00007632240b1816 */ /* 0x000fe2000000000b */
[----:B------:R-:W-:-:S03]  /*67c0*/  FMUL.FTZ R13, R13, R180 ;  /* 0x000000b40d0d7220 */ /* 0x000fc60000410000 */
[----:B------:R-:W-:Y:S02]  /*67d0*/  FSETP.GTU.FTZ.AND P0, PT, R12, R181, PT ;  /* 0x000000b50c00720b */ /* 0x000fe40003f1c000 */
[----:B------:R-:W-:Y:S02]  /*67e0*/  @P1 SHF.L.U32 R11, R11, 0x10, RZ ;  /* 0x000000100b0b1819 */ /* 0x000fe400000006ff */
[----:B------:R-:W-:-:S05]  /*67f0*/  FSEL R13, R13, RZ, !P0 ;  /* 0x000000ff0d0d7208 */ /* 0x000fca0004000000 */
        /* <DEDUP_REMOVED lines=15> */
.L_x_7646:
        /* <DEDUP_REMOVED lines=13> */
.L_x_7648:
[----:B------:R-:W-:Y:S05]  /*69c0*/  BSYNC.RECONVERGENT B1 ;  /* 0x0000000000017941 */ /* 0x000fea0003800200 */
.L_x_7647:
[----:B------:R-:W-:Y:S01]  /*69d0*/  LOP3.LUT R30, R7, UR5, R15, 0x96, !PT ;  /* 0x00000005071e7c12 */ /* 0x000fe2000f8e960f */
[----:B------:R-:W-:Y:S01]  /*69e0*/  IMAD.WIDE.U32 R12, R2, -0x326172a9, RZ ;  /* 0xcd9e8d57020c7825 */ /* 0x000fe200078e00ff */
[----:B------:R-:W-:Y:S01]  /*69f0*/  UIADD3 UR15, UPT, UPT, UR4, -0x61c88647, URZ ;  /* 0x9e3779b9040f7890 */ /* 0x000fe2000fffe0ff */
[----:B------:R-:W-:Y:S02]  /*6a00*/  MOV R11, R18 ;  /* 0x00000012000b7202 */ /* 0x000fe40000000f00 */
[----:B------:R-:W-:Y:S01]  /*6a10*/  IMAD.WIDE.U32 R30, R30, -0x326172a9, RZ ;  /* 0xcd9e8d571e1e7825 */ /* 0x000fe200078e00ff */
[----:B------:R-:W-:-:S04]  /*6a20*/  LOP3.LUT R13, R6, UR4, R13, 0x96, !PT ;  /* 0x00000004060d7c12 */ /* 0x000fc8000f8e960d */
[----:B------:R-:W-:Y:S01]  /*6a30*/  LOP3.LUT R15, R12, UR15, R31, 0x96, !PT ;  /* 0x0000000f0c0f7c12 */ /* 0x000fe2000f8e961f */
[----:B------:R-:W-:Y:S01]  /*6a40*/  IMAD.WIDE.U32 R12, R13, -0x2daee0ad, RZ ;  /* 0xd2511f530d0c7825 */ /* 0x000fe200078e00ff */
[----:B------:R-:W-:-:S04]  /*6a50*/  UIADD3 UR15, UPT, UPT, UR4, 0x3c6ef372, URZ ;  /* 0x3c6ef372040f7890 */ /* 0x000fc8000fffe0ff */
[----:B------:R-:W-:Y:S01]  /*6a60*/  LOP3.LUT R13, R28, R14, R13, 0x96, !PT ;  /* 0x0000000e1c0d7212 */ /* 0x000fe200078e960d */
[----:B------:R-:W-:-:S05]  /*6a70*/  IMAD.WIDE.U32 R14, R15, -0x2daee0ad, RZ ;  /* 0xd2511f530f0e7825 */ /* 0x000fca00078e00ff */
[----:B------:R-:W-:Y:S01]  /*6a80*/  LOP3.LUT R31, R25, R12, R15, 0x96, !PT ;  /* 0x0000000c191f7212 */ /* 0x000fe200078e960f */
[----:B------:R-:W-:-:S05]  /*6a90*/  IMAD.WIDE.U32 R12, R13, -0x326172a9, RZ ;  /* 0xcd9e8d570d0c7825 */ /* 0x000fca00078e00ff */
[----:B------:R-:W-:Y:S01]  /*6aa0*/  LOP3.LUT R13, R30, UR15, R13, 0x96, !PT ;  /* 0x0000000f1e0d7c12 */ /* 0x000fe2000f8e960d */
[----:B------:R-:W-:Y:S01]  /*6ab0*/  UIADD3 UR15, UPT, UPT, UR4, -0x255992d5, URZ ;  /* 0xdaa66d2b040f7890 */ /* 0x000fe2000fffe0ff */
[----:B------:R-:W-:-:S05]  /*6ac0*/  IMAD.WIDE.U32 R30, R31, -0x326172a9, RZ ;  /* 0xcd9e8d571f1e7825 */ /* 0x000fca00078e00ff */
[----:B------:R-:W-:Y:S01]  /*6ad0*/  LOP3.LUT R15, R12, UR15, R31, 0x96, !PT ;  /* 0x0000000f0c0f7c12 */ /* 0x000fe2000f8e961f */
[----:B------:R-:W-:Y:S01]  /*6ae0*/  IMAD.WIDE.U32 R12, R13, -0x2daee0ad, RZ ;  /* 0xd2511f530d0c7825 */ /* 0x000fe200078e00ff */
[----:B------:R-:W-:-:S04]  /*6af0*/  UIADD3 UR15, UPT, UPT, UR5, -0x126145ec, URZ ;  /* 0xed9eba14050f7890 */ /* 0x000fc8000fffe0ff */
[----:B------:R-:W-:Y:S01]  /*6b00*/  LOP3.LUT R13, R29, R14, R13, 0x96, !PT ;  /* 0x0000000e1d0d7212 */ /* 0x000fe200078e960d */
[----:B------:R-:W-:-:S05]  /*6b10*/  IMAD.WIDE.U32 R14, R15, -0x2daee0ad, RZ ;  /* 0xd2511f530f0e7825 */ /* 0x000fca00078e00ff */
[----:B------:R-:W-:Y:S01]  /*6b20*/  LOP3.LUT R31, R12, UR15, R15, 0x96, !PT ;  /* 0x0000000f0c1f7c12 */ /* 0x000fe2000f8e960f */
[----:B------:R-:W-:Y:S01]  /*6b30*/  IMAD.WIDE.U32 R12, R13, -0x326172a9, RZ ;  /* 0xcd9e8d570d0c7825 */ /* 0x000fe200078e00ff */
[----:B------:R-:W-:-:S04]  /*6b40*/  UIADD3 UR15, UPT, UPT, UR4, 0x1715609d, URZ ;  /* 0x1715609d040f7890 */ /* 0x000fc8000fffe0ff */
[----:B------:R-:W-:Y:S01]  /*6b50*/  LOP3.LUT R13, R24, R30, R13, 0x96, !PT ;  /* 0x0000001e180d7212 */ /* 0x000fe200078e960d */
        /* <DEDUP_REMOVED lines=14> */
[----:B------:R-:W-:Y:S01]  /*6c40*/  IMAD.WIDE.U32 R12, R13, -0x2daee0ad, RZ ;  /* 0xd2511f530d0c7825 */ /* 0x000fe200078e00ff */
[----:B------:R-:W-:-:S04]  /*6c50*/  UIADD3 UR15, UPT, UPT, UR5, -0x24c28bd8, URZ ;  /* 0xdb3d7428050f7890 */ /* 0x000fc8000fffe0ff */
[----:B------:R-:W-:Y:S01]  /*6c60*/  LOP3.LUT R13, R16, R14, R13, 0x96, !PT ;  /* 0x0000000e100d7212 */ /* 0x000fe200078e960d */
[----:B------:R-:W-:-:S05]  /*6c70*/  IMAD.WIDE.U32 R14, R15, -0x2daee0ad, RZ ;  /* 0xd2511f530f0e7825 */ /* 0x000fca00078e00ff */
[----:B------:R-:W-:Y:S01]  /*6c80*/  LOP3.LUT R31, R12, UR15, R15, 0x96, !PT ;  /* 0x0000000f0c1f7c12 */ /* 0x000fe2000f8e960f */
[----:B------:R-:W-:Y:S01]  /*6c90*/  UIADD3 UR15, UPT, UPT, UR4, -0xe443238, URZ ;  /* 0xf1bbcdc8040f7890 */ /* 0x000fe2000fffe0ff */
[----:B------:R-:W-:-:S04]  /*6ca0*/  IMAD.WIDE.U32 R12, R13, -0x326172a9, RZ ;  /* 0xcd9e8d570d0c7825 */ /* 0x000fc800078e00ff */
[----:B------:R-:W-:Y:S01]  /*6cb0*/  IMAD.MOV.U32 R15, RZ, RZ, RZ ;  /* 0x000000ffff0f7224 */ /* 0x000fe200078e00ff */
        /* <DEDUP_REMOVED lines=8> */
[----:B------:R-:W-:-:S07]  /*6d40*/  LOP3.LUT R5, R14, UR15, R13, 0x96, !PT ;  /* 0x0000000f0e057c12 */ /* 0x000fce000f8e960d */
.L_x_7645:
[----:B------:R-:W-:Y:S05]  /*6d50*/  BSYNC.RECONVERGENT B0 ;  /* 0x0000000000007941 */ /* 0x000fea0003800200 */
.L_x_7644:
[----:B------:R-:W-:Y:S01]  /*6d60*/  I2FP.F32.U32 R11, R11 ;  /* 0x0000000b000b7245 */ /* 0x000fe20000201000 */
[----:B------:R-:W-:Y:S01]  /*6d70*/  BSSY.RECONVERGENT B0, `(.L_x_7649) ;  /* 0x000005c000007945 */ /* 0x000fe20003800200 */
[----:B------:R-:W-:Y:S01]  /*6d80*/  ISETP.NE.AND P2, PT, R15, 0x1, PT ;  /* 0x000000010f00780c */ /* 0x000fe20003f45270 */
[----:B------:R-:W-:Y:S01]  /*6d90*/  HFMA2 R14, -RZ, RZ, 0, 1.1920928955078125e-07 ;  /* 0x00000002ff0e7431 */ /* 0x000fe200000001ff */
[----:B------:R-:W-:Y:S01]  /*6da0*/  LOP3.LUT R8, R8, 0xfffffffd, RZ, 0xc0, !PT ;  /* 0xfffffffd08087812 */ /* 0x000fe200078ec0ff */
[----:B------:R-:W-:Y:S01]  /*6db0*/  FFMA.FTZ R12, R11, R202, 1.1641532182693481445e-10 ;  /* 0x2f0000000b0c7423 */ /* 0x000fe200000100ca */
[C---:B------:R-:W-:Y:S01]  /*6dc0*/  IMAD.U32 R11, R21.reuse, 0x10000, RZ ;  /* 0x00010000150b7824 */ /* 0x040fe200078e00ff */
[----:B------:R-:W-:Y:S01]  /*6dd0*/  PRMT R30, R21, 0x7632, R30 ;  /* 0x00007632151e7816 */ /* 0x000fe2000000001e */
[----:B------:R-:W-:Y:S02]  /*6de0*/  IMAD.MOV.U32 R13, RZ, RZ, R144 ;  /* 0x000000ffff0d7224 */ /* 0x000fe400078e0090 */
        /* <DEDUP_REMOVED lines=14> */
.L_x_7651:
        /* <DEDUP_REMOVED lines=13> */
.L_x_7653:
[----:B------:R-:W-:Y:S05]  /*6fa0*/  BSYNC.RECONVERGENT B1 ;  /* 0x0000000000017941 */ /* 0x000fea0003800200 */
.L_x_7652:
[----:B------:R-:W-:Y:S01]  /*6fb0*/  LOP3.LUT R12, R7, UR5, R15, 0x96, !PT ;  /* 0x00000005070c7c12 */ /* 0x000fe2000f8e960f */
[----:B------:R-:W-:Y:S01]  /*6fc0*/  IMAD.WIDE.U32 R32, R2, -0x326172a9, RZ ;  /* 0xcd9e8d5702207825 */ /* 0x000fe200078e00ff */
[----:B------:R-:W-:-:S03]  /*6fd0*/  UIADD3 UR15, UPT, UPT, UR4, -0x61c88647, URZ ;  /* 0x9e3779b9040f7890 */ /* 0x000fc6000fffe0ff */
        /* <DEDUP_REMOVED lines=50> */
[----:B------:R-:W-:Y:S02]  /*7300*/  HFMA2 R14, -RZ, RZ, 0, 0 ;  /* 0x00000000ff0e7431 */ /* 0x000fe400000001ff */
[----:B------:R-:W-:Y:S02]  /*7310*/  IMAD.MOV.U32 R13, RZ, RZ, R18 ;  /* 0x000000ffff0d7224 */ /* 0x000fe400078e0012 */
[----:B------:R-:W-:-:S07]  /*7320*/  IMAD.MOV.U32 R18, RZ, RZ, R12 ;  /* 0x000000ffff127224 */ /* 0x000fce00078e000c */
.L_x_7650:
[----:B------:R-:W-:Y:S05]  /*7330*/  BSYNC.RECONVERGENT B0 ;  /* 0x0000000000007941 */ /* 0x000fea0003800200 */
.L_x_7649:
[----:B------:R-:W-:Y:S01]  /*7340*/  I2FP.F32.U32 R13, R13 ;  /* 0x0000000d000d7245 */ /* 0x000fe20000201000 */
[----:B------:R-:W-:Y:S01]  /*7350*/  BSSY.RECONVERGENT B0, `(.L_x_7654) ;  /* 0x000005e000007945 */ /* 0x000fe20003800200 */
[----:B------:R-:W-:-:S03]  /*7360*/  MOV R31, 0x2 ;  /* 0x00000002001f7802 */ /* 0x000fc60000000f00 */
[----:B------:R-:W-:Y:S01]  /*7370*/  FFMA.FTZ R12, R13, R202, 1.1641532182693481445e-10 ;  /* 0x2f0000000d0c7423 */ /* 0x000fe200000100ca */
[----:B------:R-:W-:-:S04]  /*7380*/  IMAD.U32 R13, R41, 0x10000, RZ ;  /* 0x00010000290d7824 */ /* 0x000fc800078e00ff */
[----:B------:R-:W-:Y:S01]  /*7390*/  FMUL.FTZ R13, R13, R180 ;  /* 0x000000b40d0d7220 */ /* 0x000fe20000410000 */
[----:B------:R-:W-:-:S04]  /*73a0*/  FSETP.GTU.FTZ.AND P0, PT, R12, R181, PT ;  /* 0x000000b50c00720b */ /* 0x000fc80003f1c000 */
[----:B------:R-:W-:Y:S01]  /*73b0*/  FSEL R12, R13, RZ, !P0 ;  /* 0x000000ff0d0c7208 */ /* 0x000fe20004000000 */
[----:B------:R-:W-:-:S04]  /*73c0*/  IMAD.MOV.U32 R13, RZ, RZ, R144 ;  /* 0x000000ffff0d7224 */ /* 0x000fc800078e0090 */
        /* <DEDUP_REMOVED lines=16> */
.L_x_7656:
        /* <DEDUP_REMOVED lines=13> */
.L_x_7658:
[----:B------:R-:W-:Y:S05]  /*75a0*/  BSYNC.RECONVERGENT B1 ;  /* 0x0000000000017941 */ /* 0x000fea0003800200 */
.L_x_7657:
[----:B------:R-:W-:Y:S01]  /*75b0*/  LOP3.LUT R12, R7, UR5, R15, 0x96, !PT ;  /* 0x00000005070c7c12 */ /* 0x000fe2000f8e960f */
[----:B------:R-:W-:Y:S01]  /*75c0*/  IMAD.WIDE.U32 R32, R2, -0x326172a9, RZ ;  /* 0xcd9e8d5702207825 */ /* 0x000fe200078e00ff */
[----:B------:R-:W-:-:S03]  /*75d0*/  UIADD3 UR15, UPT, UPT, UR4, -0x61c88647, URZ ;  /* 0x9e3779b9040f7890 */ /* 0x000fc6000fffe0ff */
[----:B------:R-:W-:Y:S02]  /*75e0*/  HFMA2 R31, -RZ, RZ, 0, 0 ;  /* 0x00000000ff1f7431 */ /* 0x000fe400000001ff */
        /* <DEDUP_REMOVED lines=50> */
[----:B------:R-:W-:Y:S02]  /*7910*/  IMAD.MOV.U32 R13, RZ, RZ, R18 ;  /* 0x000000ffff0d7224 */ /* 0x000fe400078e0012 */
[----:B------:R-:W-:-:S07]  /*7920*/  IMAD.MOV.U32 R18, RZ, RZ, R12 ;  /* 0x000000ffff127224 */ /* 0x000fce00078e000c */
.L_x_7655:
[----:B------:R-:W-:Y:S05]  /*7930*/  BSYNC.RECONVERGENT B0 ;  /* 0x0000000000007941 */ /* 0x000fea0003800200 */
.L_x_7654:
[----:B------:R-:W-:Y:S01]  /*7940*/  I2FP.F32.U32 R13, R13 ;  /* 0x0000000d000d7245 */ /* 0x000fe20000201000 */
[----:B------:R-:W-:Y:S01]  /*7950*/  BSSY.RECONVERGENT B0, `(.L_x_7659) ;  /* 0x0000059000007945 */ /* 0x000fe20003800200 */
[----:B------:R-:W-:Y:S01]  /*7960*/  ISETP.NE.AND P3, PT, R31, 0x1, PT ;  /* 0x000000011f00780c */ /* 0x000fe20003f65270 */
[----:B------:R-:W-:Y:S02]  /*7970*/  IMAD.MOV.U32 R15, RZ, RZ, 0x2 ;  /* 0x00000002ff0f7424 */ /* 0x000fe400078e00ff */
[----:B------:R-:W-:Y:S01]  /*7980*/  FFMA.FTZ R12, R13, R202, 1.1641532182693481445e-10 ;  /* 0x2f0000000d0c7423 */ /* 0x000fe200000100ca */
[----:B------:R-:W-:-:S04]  /*7990*/  IMAD.U32 R13, R30, 0x10000, RZ ;  /* 0x000100001e0d7824 */ /* 0x000fc800078e00ff */
[----:B------:R-:W-:Y:S01]  /*79a0*/  FMUL.FTZ R13, R13, R180 ;  /* 0x000000b40d0d7220 */ /* 0x000fe20000410000 */
        /* <DEDUP_REMOVED lines=13> */
.L_x_7661:
        /* <DEDUP_REMOVED lines=13> */
.L_x_7663:
[----:B------:R-:W-:Y:S05]  /*7b50*/  BSYNC.RECONVERGENT B1 ;  /* 0x0000000000017941 */ /* 0x000fea0003800200 */
.L_x_7662:
        /* <DEDUP_REMOVED lines=52> */
[----:B------:R-:W-:-:S05]  /*7ea0*/  IMAD.WIDE.U32 R12, R5, -0x2daee0ad, RZ ;  /* 0xd2511f53050c7825 */ /* 0x000fca00078e00ff */
[----:B------:R-:W-:Y:S02]  /*7eb0*/  LOP3.LUT R5, R14, UR15, R13, 0x96, !PT ;  /* 0x0000000f0e057c12 */ /* 0x000fe4000f8e960d */
[----:B------:R-:W-:Y:S01]  /*7ec0*/  MOV R13, R18 ;  /* 0x00000012000d7202 */ /* 0x000fe20000000f00 */
[----:B------:R-:W-:-:S07]  /*7ed0*/  IMAD.MOV.U32 R18, RZ, RZ, R12 ;  /* 0x000000ffff127224 */ /* 0x000fce00078e000c */
.L_x_7660:
[----:B------:R-:W-:Y:S05]  /*7ee0*/  BSYNC.RECONVERGENT B0 ;  /* 0x0000000000007941 */ /* 0x000fea0003800200 */
.L_x_7659:
        /* <DEDUP_REMOVED lines=10> */
[----:B------:R-:W-:-:S05]  /*7f90*/  FSEL R13, R13, RZ, !P0 ;  /* 0x000000ff0d0d7208 */ /* 0x000fca0004000000 */
[----:B------:R-:W-:Y:S01]  /*7fa0*/  FADD.FTZ R30, R30, R13 ;  /* 0x0000000d1e1e7221 */ /* 0x000fe20000010000 */
[----:B------:R-:W-:Y:S02]  /*7fb0*/  @P1 SHF.L.U32 R13, R12, 0x10, RZ ;  /* 0x000000100c0d1819 */ /* 0x000fe400000006ff */
[----:B------:R-:W-:-:S03]  /*7fc0*/  SEL R12, RZ, 0x1, P0 ;  /* 0x00000001ff0c7807 */ /* 0x000fc60000000000 */
        /* <DEDUP_REMOVED lines=13> */
.L_x_7666:
        /* <DEDUP_REMOVED lines=13> */
.L_x_7668:
[----:B------:R-:W-:Y:S05]  /*8170*/  BSYNC.RECONVERGENT B1 ;  /* 0x0000000000017941 */ /* 0x000fea0003800200 */
.L_x_7667:
        /* <DEDUP_REMOVED lines=56> */
.L_x_7665:
[----:B------:R-:W-:Y:S05]  /*8500*/  BSYNC.RECONVERGENT B0 ;  /* 0x0000000000007941 */ /* 0x000fea0003800200 */
.L_x_7664:
[----:B------:R-:W-:Y:S01]  /*8510*/  I2FP.F32.U32 R13, R13 ;  /* 0x0000000d000d7245 */ /* 0x000fe20000201000 */
[----:B------:R-:W-:Y:S01]  /*8520*/  BSSY.RECONVERGENT B0, `(.L_x_7669) ;  /* 0x000005a000007945 */ /* 0x000fe20003800200 */
[----:B------:R-:W-:Y:S01]  /*8530*/  ISETP.NE.AND P0, PT, R33, 0x1, PT ;  /* 0x000000012100780c */ /* 0x000fe20003f05270 */
[----:B------:R-:W-:Y:S01]  /*8540*/  HFMA2 R32, -RZ, RZ, 0, 1.1920928955078125e-07 ;  /* 0x00000002ff207431 */ /* 0x000fe200000001ff */
[C---:B------:R-:W-:Y:S01]  /*8550*/  PRMT R31, R22.reuse, 0x7632, R31 ;  /* 0x00007632161f7816 */ /* 0x040fe2000000001f */
[----:B------:R-:W-:Y:S01]  /*8560*/  FFMA.FTZ R14, R13, R202, 1.1641532182693481445e-10 ;  /* 0x2f0000000d0e7423 */ /* 0x000fe200000100ca */
[----:B------:R-:W-:Y:S02]  /*8570*/  IMAD.U32 R13, R22, 0x10000, RZ ;  /* 0x00010000160d7824 */ /* 0x000fe400078e00ff */
[----:B------:R-:W-:Y:S02]  /*8580*/  IMAD.MOV.U32 R15, RZ, RZ, R144 ;  /* 0x000000ffff0f7224 */ /* 0x000fe400078e0090 */
        /* <DEDUP_REMOVED lines=13> */
.L_x_7671:
        /* <DEDUP_REMOVED lines=13> */
.L_x_7673:
[----:B------:R-:W-:Y:S05]  /*8730*/  BSYNC.RECONVERGENT B1 ;  /* 0x0000000000017941 */ /* 0x000fea0003800200 */
.L_x_7672:
        /* <DEDUP_REMOVED lines=56> */
.L_x_7670:
[----:B------:R-:W-:Y:S05]  /*8ac0*/  BSYNC.RECONVERGENT B0 ;  /* 0x0000000000007941 */ /* 0x000fea0003800200 */
.L_x_7669:
        /* <DEDUP_REMOVED lines=25> */
.L_x_7676:
        /* <DEDUP_REMOVED lines=12> */
.L_x_7678:
[----:B------:R-:W-:Y:S05]  /*8d20*/  BSYNC.RECONVERGENT B1 ;  /* 0x0000000000017941 */ /* 0x000fea0003800200 */
.L_x_7677:
[----:B------:R-:W-:Y:S01]  /*8d30*/  IMAD.WIDE.U32 R32, R4, -0x2daee0ad, RZ ;  /* 0xd2511f5304207825 */ /* 0x000fe200078e00ff */
[----:B------:R-:W-:-:S03]  /*8d40*/  UIADD3 UR15, UPT, UPT, UR4, -0x61c88647, URZ ;  /* 0x9e3779b9040f7890 */ /* 0x000fc6000fffe0ff */
[----:B------:R-:W-:Y:S01]  /*8d50*/  IMAD.WIDE.U32 R34, R2, -0x326172a9, RZ ;  /* 0xcd9e8d5702227825 */ /* 0x000fe200078e00ff */
[----:B------:R-:W-:-:S04]  /*8d60*/  LOP3.LUT R14, R7, UR5, R33, 0x96, !PT ;  /* 0x00000005070e7c12 */ /* 0x000fc8000f8e9621 */
[----:B------:R-:W-:Y:S01]  /*8d70*/  LOP3.LUT R35, R6, UR4, R35, 0x96, !PT ;  /* 0x0000000406237c12 */ /* 0x000fe2000f8e9623 */
[----:B------:R-:W-:-:S05]  /*8d80*/  IMAD.WIDE.U32 R14, R14, -0x326172a9, RZ ;  /* 0xcd9e8d570e0e7825 */ /* 0x000fca00078e00ff */
        /* <DEDUP_REMOVED lines=40> */
[----:B------:R-:W-:Y:S01]  /*9010*/  HFMA2 R33, -RZ, RZ, 0, 0 ;  /* 0x00000000ff217431 */ /* 0x000fe200000001ff */
        /* <DEDUP_REMOVED lines=10> */
.L_x_7675:
[----:B------:R-:W-:Y:S05]  /*90c0*/  BSYNC.RECONVERGENT B0 ;  /* 0x0000000000007941 */ /* 0x000fea0003800200 */
.L_x_7674:
        /* <DEDUP_REMOVED lines=20> */
.L_x_7681:
        /* <DEDUP_REMOVED lines=12> */
.L_x_7683:
[----:B------:R-:W-:Y:S05]  /*92d0*/  BSYNC.RECONVERGENT B1 ;  /* 0x0000000000017941 */ /* 0x000fea0003800200 */
.L_x_7682:
        /* <DEDUP_REMOVED lines=55> */
[----:B------:R-:W-:Y:S01]  /*9650*/  MOV R15, R18 ;  /* 0x00000012000f7202 */ /* 0x000fe20000000f00 */
[----:B------:R-:W-:-:S07]  /*9660*/  IMAD.MOV.U32 R18, RZ, RZ, R14 ;  /* 0x000000ffff127224 */ /* 0x000fce00078e000e */
.L_x_7680:
[----:B------:R-:W-:Y:S05]  /*9670*/  BSYNC.RECONVERGENT B0 ;  /* 0x0000000000007941 */ /* 0x000fea0003800200 */
.L_x_7679:
[----:B------:R-:W-:Y:S01]  /*9680*/  PRMT R14, R42, 0x7632, R14 ;  /* 0x000076322a0e7816 */ /* 0x000fe2000000000e */
[----:B------:R-:W-:Y:S01]  /*9690*/  BSSY.RECONVERGENT B0, `(.L_x_7684) ;  /* 0x0000060000007945 */ /* 0x000fe20003800200 */
[----:B------:R-:W-:-:S03]  /*96a0*/  I2FP.F32.U32 R15, R15 ;  /* 0x0000000f000f7245 */ /* 0x000fc60000201000 */
        /* <DEDUP_REMOVED lines=10> */
[----:B------:R-:W-:Y:S01]  /*9750*/  FADD.FTZ R31, R31, R34 ;  /* 0x000000221f1f7221 */ /* 0x000fe20000010000 */
[----:B------:R-:W-:-:S03]  /*9760*/  IMAD.MOV.U32 R34, RZ, RZ, 0x2 ;  /* 0x00000002ff227424 */ /* 0x000fc600078e00ff */
        /* <DEDUP_REMOVED lines=12> */
.L_x_7686:
        /* <DEDUP_REMOVED lines=12> */
.L_x_7688:
[----:B------:R-:W-:Y:S05]  /*98f0*/  BSYNC.RECONVERGENT B1 ;  /* 0x0000000000017941 */ /* 0x000fea0003800200 */
.L_x_7687:
        /* <DEDUP_REMOVED lines=57> */
.L_x_7685:
[----:B------:R-:W-:Y:S05]  /*9c90*/  BSYNC.RECONVERGENT B0 ;  /* 0x0000000000007941 */ /* 0x000fea0003800200 */
.L_x_7684:
[----:B------:R-:W-:Y:S01]  /*9ca0*/  I2FP.F32.U32 R15, R15 ;  /* 0x0000000f000f7245 */ /* 0x000fe20000201000 */
[----:B------:R-:W-:Y:S01]  /*9cb0*/  BSSY.RECONVERGENT B0, `(.L_x_7689) ;  /* 0x000005a000007945 */ /* 0x000fe20003800200 */
[----:B------:R-:W-:Y:S01]  /*9cc0*/  ISETP.NE.AND P5, PT, R34, 0x1, PT ;  /* 0x000000012200780c */ /* 0x000fe20003fa5270 */
[----:B------:R-:W-:Y:S01]  /*9cd0*/  HFMA2 R33, -RZ, RZ, 0, 1.1920928955078125e-07 ;  /* 0x00000002ff217431 */ /* 0x000fe200000001ff */
[----:B------:R-:W-:Y:S01]  /*9ce0*/  PRMT R142, R23, 0x7632, R142 ;  /* 0x00007632178e7816 */ /* 0x000fe2000000008e */
        /* <DEDUP_REMOVED lines=16> */
.L_x_7691:
        /* <DEDUP_REMOVED lines=12> */
.L_x_7693:
[----:B------:R-:W-:Y:S05]  /*9eb0*/  BSYNC.RECONVERGENT B1 ;  /* 0x0000000000017941 */ /* 0x000fea0003800200 */
.L_x_7692:
        /* <DEDUP_REMOVED lines=57> */
.L_x_7690:
[----:B------:R-:W-:Y:S05]  /*a250*/  BSYNC.RECONVERGENT B0 ;  /* 0x0000000000007941 */ /* 0x000fea0003800200 */
.L_x_7689:
[----:B------:R-:W-:Y:S01]  /*a260*/  I2FP.F32.U32 R23, R23 ;  /* 0x0000001700177245 */ /* 0x000fe20000201000 */
[----:B------:R-:W-:Y:S01]  /*a270*/  BSSY.RECONVERGENT B0, `(.L_x_7694) ;  /* 0x000005f000007945 */ /* 0x000fe20003800200 */
[----:B------:R-:W-:Y:S01]  /*a280*/  MOV R35, 0x2 ;  /* 0x0000000200237802 */ /* 0x000fe20000000f00 */
[----:B------:R-:W-:Y:S02]  /*a290*/  IMAD.MOV.U32 R34, RZ, RZ, R144 ;  /* 0x000000ffff227224 */ /* 0x000fe400078e0090 */
[----:B------:R-:W-:Y:S01]  /*a2a0*/  FFMA.FTZ R32, R23, R202, 1.1641532182693481445e-10 ;  /* 0x2f00000017207423 */ /* 0x000fe200000100ca */
[----:B------:R-:W-:-:S04]  /*a2b0*/  IMAD.U32 R23, R43, 0x10000, RZ ;  /* 0x000100002b177824 */ /* 0x000fc800078e00ff */
[----:B------:R-:W-:Y:S01]  /*a2c0*/  FMUL.FTZ R23, R23, R180 ;  /* 0x000000b417177220 */ /* 0x000fe20000410000 */
        /* <DEDUP_REMOVED lines=19> */
.L_x_7696:
        /* <DEDUP_REMOVED lines=12> */
.L_x_7698:
[----:B------:R-:W-:Y:S05]  /*a4c0*/  BSYNC.RECONVERGENT B1 ;  /* 0x0000000000017941 */ /* 0x000fea0003800200 */
.L_x_7697:
        /* <DEDUP_REMOVED lines=57> */
.L_x_7695:
[----:B------:R-:W-:Y:S05]  /*a860*/  BSYNC.RECONVERGENT B0 ;  /* 0x0000000000007941 */ /* 0x000fea0003800200 */
.L_x_7694:
[----:B------:R-:W-:Y:S01]  /*a870*/  I2FP.F32.U32 R33, R34 ;  /* 0x0000002200217245 */ /* 0x000fe20000201000 */
[----:B------:R-:W-:Y:S01]  /*a880*/  IMAD.U32 R141, R142, 0x10000, RZ ;  /* 0x000100008e8d7824 */ /* 0x000fe200078e00ff */
[----:B------:R-:W-:Y:S01]  /*a890*/  ISETP.NE.AND P6, PT, R35, 0x1, PT ;  /* 0x000000012300780c */ /* 0x000fe20003fc5270 */
[----:B------:R-:W-:Y:S02]  /*a8a0*/  BSSY.RECONVERGENT B0, `(.L_x_7699) ;  /* 0x0000059000007945 */ /* 0x000fe40003800200 */
        /* <DEDUP_REMOVED lines=16> */
.L_x_7701:
[----:B------:R-:W-:Y:S01]  /*a9b0*/  IADD3 R4, PT, PT, R4, 0x1, RZ ;  /* 0x0000000104047810 */ /* 0x000fe20007ffe0ff */
[----:B------:R-:W-:Y:S03]  /*a9c0*/  BSSY.RECONVERGENT B1, `(.L_x_7702) ;  /* 0x000000d000017945 */ /* 0x000fe60003800200 */
[----:B------:R-:W-:-:S13]  /*a9d0*/  ISETP.NE.AND P6, PT, R4, RZ, PT ;  /* 0x000000ff0400720c */ /* 0x000fda0003fc5270 */
[----:B------:R-:W-:Y:S05]  /*a9e0*/  @P6 BRA `(.L_x_7703) ;  /* 0x0000000000286947 */ /* 0x000fea0003800000 */
[----:B------:R-:W-:Y:S01]  /*a9f0*/  VIADD R6, R6, 0x1 ;  /* 0x0000000106067836 */ /* 0x000fe20000000000 */
[----:B------:R-:W-:-:S04]  /*aa00*/  P2R R0, PR, RZ, 0x1 ;  /* 0x00000001ff007803 */ /* 0x000fc80000000000 */
        /* <DEDUP_REMOVED lines=8> */
.L_x_7703:
[----:B------:R-:W-:Y:S05]  /*aa90*/  BSYNC.RECONVERGENT B1 ;  /* 0x0000000000017941 */ /* 0x000fea0003800200 */
.L_x_7702:
        /* <DEDUP_REMOVED lines=20> */
[----:B------:R-:W-:-:S04]  /*abe0*/  IMAD.WIDE.U32 R28, R28, -0x2daee0ad, RZ ;  /* 0xd2511f531c1c7825 */ /* 0x000fc800078e00ff */
[----:B------:R-:W-:Y:S01]  /*abf0*/  IMAD.WIDE.U32 R32, R32, -0x326172a9, RZ ;  /* 0xcd9e8d5720207825 */ /* 0x000fe200078e00ff */
[----:B------:R-:W-:Y:S01]  /*ac00*/  LOP3.LUT R25, R140, UR15, R29, 0x96, !PT ;  /* 0x0000000f8c197c12 */ /* 0x000fe2000f8e961d */
[----:B------:R-:W-:-:S03]  /*ac10*/  UIADD3 UR15, UPT, UPT, UR4, 0x1715609d, URZ ;  /* 0x1715609d040f7890 */ /* 0x000fc6000fffe0ff */
        /* <DEDUP_REMOVED lines=33> */
.L_x_7700:
[----:B------:R-:W-:Y:S05]  /*ae30*/  BSYNC.RECONVERGENT B0 ;  /* 0x0000000000007941 */ /* 0x000fea0003800200 */
.L_x_7699:
[----:B------:R-:W-:Y:S02]  /*ae40*/  PRMT R16, R43, 0x7632, R16 ;  /* 0x000076322b107816 */ /* 0x000fe40000000010 */
[----:B------:R-:W-:Y:S02]  /*ae50*/  I2FP.F32.U32 R25, R33 ;  /* 0x0000002100197245 */ /* 0x000fe40000201000 */
[----:B------:R-:W-:Y:S01]  /*ae60*/  @P1 PRMT R24, R39, 0x7632, R24 ;  /* 0x0000763227181816 */ /* 0x000fe20000000018 */
[----:B------:R-:W-:Y:S01]  /*ae70*/  IMAD.U32 R29, R16, 0x10000, RZ ;  /* 0x00010000101d7824 */ /* 0x000fe200078e00ff */
[----:B------:R-:W-:Y:S01]  /*ae80*/  PRMT R22, R22, 0x5410, R31 ;  /* 0x0000541016167816 */ /* 0x000fe2000000001f */
[----:B------:R-:W-:Y:S01]  /*ae90*/  FFMA.FTZ R16, R25, R202, 1.1641532182693481445e-10 ;  /* 0x2f00000019107423 */ /* 0x000fe200000100ca */
[----:B------:R-:W-:Y:S01]  /*aea0*/  @P1 SHF.L.U32 R25, R24, 0x10, RZ ;  /* 0x0000001018191819 */ /* 0x000fe200000006ff */
[----:B------:R-:W-:Y:S01]  /*aeb0*/  FMUL.FTZ R29, R29, R180 ;  /* 0x000000b41d1d7220 */ /* 0x000fe20000410000 */
[----:B------:R-:W-:-:S02]  /*aec0*/  PRMT R21, R21, 0x5410, R30 ;  /* 0x0000541015157816 */ /* 0x000fc4000000001e */
[----:B------:R-:W-:Y:S02]  /*aed0*/  FSETP.GTU.FTZ.AND P6, PT, R16, R181, PT ;  /* 0x000000b51000720b */ /* 0x000fe40003fdc000 */
[----:B------:R-:W-:Y:S02]  /*aee0*/  PRMT R20, R17, 0x5410, R20 ;  /* 0x0000541011147816 */ /* 0x000fe40000000014 */
[----:B------:R-:W-:Y:S02]  /*aef0*/  FSEL R29, R29, RZ, !P6 ;  /* 0x000000ff1d1d7208 */ /* 0x000fe40007000000 */
[----:B------:R-:W-:-:S03]  /*af00*/  SEL R16, RZ, 0x1, P6 ;  /* 0x00000001ff107807 */ /* 0x000fc60003000000 */
[----:B------:R-:W-:-:S04]  /*af10*/  FADD.FTZ R142, R142, R29 ;  /* 0x0000001d8e8e7221 */ /* 0x000fc80000010000 */
[----:B------:R-:W-:Y:S01]  /*af20*/  @P1 FADD.FTZ R164, R142, R25 ;  /* 0x000000198ea41221 */ /* 0x000fe20000010000 */
[----:B------:R-:W-:-:S05]  /*af30*/  @!P1 IMAD.MOV.U32 R164, RZ, RZ, R142 ;  /* 0x000000ffffa49224 */ /* 0x000fca00078e008e */
[----:B------:R-:W-:-:S04]  /*af40*/  F2FP.BF16.F32.PACK_AB R24, RZ, R164 ;  /* 0x000000a4ff18723e */ /* 0x000fc800000010ff */
[----:B------:R-:W-:-:S07]  /*af50*/  PRMT R23, R23, 0x5410, R24 ;  /* 0x0000541017177816 */ /* 0x000fce0000000018 */
.L_x_7623:
[----:B------:R-:W0:Y:S01]  /*af60*/  LDC.64 R192, c[0x0][0x3a8] ;  /* 0x0000ea00ffc07b82 */ /* 0x000e220000000a00 */
[----:B------:R-:W-:Y:S02]  /*af70*/  SEL R29, RZ, 0x100, !P0 ;  /* 0x00000100ff1d7807 */ /* 0x000fe40004000000 */
[----:B------:R-:W-:Y:S02]  /*af80*/  SEL R17, RZ, 0x1000000, !P5 ;  /* 0x01000000ff117807 */ /* 0x000fe40006800000 */
[----:B------:R-:W-:Y:S02]  /*af90*/  SEL R28, RZ, 0x10000, !P4 ;  /* 0x00010000ff1c7807 */ /* 0x000fe40006000000 */
[----:B------:R-:W-:Y:S01]  /*afa0*/  ISETP.NE.U32.AND P0, PT, R26, RZ, PT ;  /* 0x000000ff1a00720c */ /* 0x000fe20003f05070 */
[----:B------:R-:W1:Y:S01]  /*afb0*/  LDC.64 R186, c[0x0][0x3b0] ;  /* 0x0000ec00ffba7b82 */ /* 0x000e620000000a00 */
[C---:B------:R-:W-:Y:S02]  /*afc0*/  LOP3.LUT P5, RZ, R8.reuse, 0x4, RZ, 0xc0, !PT ;  /* 0x0000000408ff7812 */ /* 0x040fe400078ac0ff */
[----:B------:R-:W-:-:S02]  /*afd0*/  LOP3.LUT P4, RZ, R8, 0x2, RZ, 0xc0, !PT ;  /* 0x0000000208ff7812 */ /* 0x000fc4000788c0ff */
[----:B------:R-:W-:Y:S02]  /*afe0*/  ISETP.NE.AND.EX P0, PT, R27, RZ, PT, P0 ;  /* 0x000000ff1b00720c */ /* 0x000fe40003f05300 */
[----:B------:R-:W-:Y:S02]  /*aff0*/  LOP3.LUT R29, R29, R17, R28, 0xfe, !PT ;  /* 0x000000111d1d7212 */ /* 0x000fe400078efe1c */
[----:B------:R-:W-:Y:S02]  /*b000*/  LOP3.LUT P6, RZ, R8, 0x8, RZ, 0xc0, !PT ;  /* 0x0000000808ff7812 */ /* 0x000fe400078cc0ff */
[----:B------:R-:W-:Y:S02]  /*b010*/  SEL R27, RZ, 0x1000000, !P2 ;  /* 0x01000000ff1b7807 */ /* 0x000fe40005000000 */
[----:B------:R-:W-:Y:S02]  /*b020*/  SEL R26, RZ, 0x10000, !P4 ;  /* 0x00010000ff1a7807 */ /* 0x000fe40006000000 */
[----:B------:R-:W-:Y:S01]  /*b030*/  SEL R17, RZ, 0x100, !P5 ;  /* 0x00000100ff117807 */ /* 0x000fe20006800000 */
[----:B0-----:R-:W-:-:S03]  /*b040*/  IMAD.WIDE.U32 R24, R19, 0x10, R192 ;  /* 0x0000001013187825 */ /* 0x001fc600078e00c0 */
[----:B------:R-:W-:Y:S02]  /*b050*/  LOP3.LUT R17, R17, R27, R26, 0xfe, !PT ;  /* 0x0000001b11117212 */ /* 0x000fe400078efe1a */
[----:B------:R0:W-:Y:S02]  /*b060*/  STG.E.128 desc[UR6][R24.64], R20 ;  /* 0x0000001418007986 */ /* 0x0001e4000c101d06 */
[----:B0-----:R-:W-:Y:S01]  /*b070*/  SEL R22, RZ, 0x1, !P3 ;  /* 0x00000001ff167807 */ /* 0x001fe20005800000 */
[----:B-1----:R-:W-:Y:S01]  /*b080*/  IMAD.WIDE.U32 R24, R19, 0x8, R186 ;  /* 0x0000000813187825 */ /* 0x002fe200078e00ba */
[----:B------:R-:W0:Y:S02]  /*b090*/  @P0 LDC.64 R20, c[0x0][0x398] ;  /* 0x0000e600ff140b82 */ /* 0x000e240000000a00 */
[----:B------:R-:W-:Y:S02]  /*b0a0*/  LOP3.LUT R23, R29, R22, RZ, 0xfc, !PT ;  /* 0x000000161d177212 */ /* 0x000fe400078efcff */
[----:B------:R-:W-:-:S04]  /*b0b0*/  SEL R22, RZ, 0x1, !P6 ;  /* 0x00000001ff167807 */ /* 0x000fc80007000000 */
[----:B------:R-:W-:-:S05]  /*b0c0*/  LOP3.LUT R22, R17, R22, RZ, 0xfc, !PT ;  /* 0x0000001611167212 */ /* 0x000fca00078efcff */
[----:B------:R1:W-:Y:S01]  /*b0d0*/  STG.E.64 desc[UR6][R24.64], R22 ;  /* 0x0000001618007986 */ /* 0x0003e2000c101b06 */
[----:B------:R-:W-:Y:S05]  /*b0e0*/  @!P0 BRA `(.L_x_7704) ;  /* 0x0000000000508947 */ /* 0x000fea0003800000 */
[----:B------:R-:W-:Y:S01]  /*b0f0*/  IMAD.U32 R17, R15, 0x10000, RZ ;  /* 0x000100000f117824 */ /* 0x000fe200078e00ff */
[----:B------:R-:W2:Y:S01]  /*b100*/  LDC.64 R28, c[0x0][0x3b8] ;  /* 0x0000ee00ff1c7b82 */ /* 0x000ea20000000a00 */
[----:B-1----:R-:W-:Y:S02]  /*b110*/  LOP3.LUT R22, R12, 0xff, RZ, 0xc0, !PT ;  /* 0x000000ff0c167812 */ /* 0x002fe400078ec0ff */
[----:B------:R-:W-:Y:S02]  /*b120*/  LOP3.LUT R24, R11, 0xff, RZ, 0xc0, !PT ;  /* 0x000000ff0b187812 */ /* 0x000fe400078ec0ff */
[----:B------:R-:W-:Y:S01]  /*b130*/  LOP3.LUT R30, R17, 0xff0000, RZ, 0xc0, !PT ;  /* 0x00ff0000111e7812 */ /* 0x000fe200078ec0ff */
[----:B------:R-:W-:Y:S01]  /*b140*/  IMAD.WIDE.U32 R22, R22, 0x1000000, RZ ;  /* 0x0100000016167825 */ /* 0x000fe200078e00ff */
[----:B------:R-:W-:Y:S02]  /*b150*/  LOP3.LUT R17, R16, 0xffff, RZ, 0xc0, !PT ;  /* 0x0000ffff10117812 */ /* 0x000fe400078ec0ff */
[----:B------:R-:W-:Y:S01]  /*b160*/  LOP3.LUT R26, R10, 0xff, RZ, 0xc0, !PT ;  /* 0x000000ff0a1a7812 */ /* 0x000fe200078ec0ff */
[----:B------:R-:W-:Y:S01]  /*b170*/  IMAD.WIDE.U32 R24, R24, 0x10000, RZ ;  /* 0x0001000018187825 */ /* 0x000fe200078e00ff */
[----:B------:R-:W-:-:S02]  /*b180*/  PRMT R30, R30, 0x4210, R17 ;  /* 0x000042101e1e7816 */ /* 0x000fc40000000011 */
[----:B------:R-:W-:Y:S01]  /*b190*/  PRMT R17, R14, 0x7104, RZ ;  /* 0x000071040e117816 */ /* 0x000fe200000000ff */
[----:B------:R-:W-:-:S03]  /*b1a0*/  IMAD.WIDE.U32 R26, R26, 0x100, RZ ;  /* 0x000001001a1a7825 */ /* 0x000fc600078e00ff */
[----:B------:R-:W-:Y:S02]  /*b1b0*/  LOP3.LUT R30, R30, 0xff00, R17, 0xf8, !PT ;  /* 0x0000ff001e1e7812 */ /* 0x000fe400078ef811 */
[----:B------:R-:W-:Y:S02]  /*b1c0*/  LOP3.LUT R22, R26, R22, R24, 0xfe, !PT ;  /* 0x000000161a167212 */ /* 0x000fe400078efe18 */
[----:B------:R-:W-:Y:S02]  /*b1d0*/  LOP3.LUT R17, R30, 0xff, R13, 0xf8, !PT ;  /* 0x000000ff1e117812 */ /* 0x000fe400078ef80d */
[----:B------:R-:W-:Y:S02]  /*b1e0*/  LOP3.LUT R22, R22, 0xff, R9, 0xf8, !PT ;  /* 0x000000ff16167812 */ /* 0x000fe400078ef809 */
[----:B------:R-:W-:Y:S01]  /*b1f0*/  LOP3.LUT R23, R25, R17, R23, 0xfe, !PT ;  /* 0x0000001119177212 */ /* 0x000fe200078efe17 */
[----:B--2---:R-:W-:-:S03]  /*b200*/  IMAD.WIDE.U32 R24, R19, 0x8, R28 ;  /* 0x0000000813187825 */ /* 0x004fc600078e001c */
[----:B------:R-:W-:-:S05]  /*b210*/  LOP3.LUT R23, R23, R27, RZ, 0xfc, !PT ;  /* 0x0000001b17177212 */ /* 0x000fca00078efcff */
[----:B------:R2:W-:Y:S02]  /*b220*/  STG.E.64 desc[UR6][R24.64], R22 ;  /* 0x0000001618007986 */ /* 0x0005e4000c101b06 */
.L_x_7704:
[----:B-12---:R-:W1:Y:S01]  /*b230*/  @P1 LDC.64 R22, c[0x0][0x3a0] ;  /* 0x0000e800ff161b82 */ /* 0x006e620000000a00 */
[----:B------:R-:W-:-:S04]  /*b240*/  VIADD R17, R19, 0x20 ;  /* 0x0000002013117836 */ /* 0x000fc80000000000 */
[----:B0-----:R-:W-:-:S05]  /*b250*/  @P0 IMAD.WIDE.U32 R20, R17, 0x10, R20 ;  /* 0x0000001011140825 */ /* 0x001fca00078e0014 */
[----:B------:R0:W5:Y:S02]  /*b260*/  @P0 LDG.E.128 R40, desc[UR6][R20.64] ;  /* 0x0000000614280981 */ /* 0x000164000c1e1d00 */
[----:B0-----:R-:W-:-:S04]  /*b270*/  IMAD.WIDE.U32 R20, R17, 0x10, R184 ;  /* 0x0000001011147825 */ /* 0x001fc800078e00b8 */
[----:B-1----:R-:W-:Y:S01]  /*b280*/  @P1 IMAD.WIDE.U32 R22, R17, 0x10, R22 ;  /* 0x0000001011161825 */ /* 0x002fe200078e0016 */
[----:B------:R0:W5:Y:S04]  /*b290*/  LDG.E.128 R28, desc[UR6][R20.64] ;  /* 0x00000006141c7981 */ /* 0x000168000c1e1d00 */
        /* <DEDUP_REMOVED lines=11> */
[----:B------:R-:W-:Y:S01]  /*b350*/  @!P2 IMAD.MOV.U32 R12, RZ, RZ, 0x3 ;  /* 0x00000003ff0ca424 */ /* 0x000fe200078e00ff */
[----:B------:R-:W-:Y:S01]  /*b360*/  @P2 IADD3 R12, PT, PT, R32, 0x1, RZ ;  /* 0x00000001200c2810 */ /* 0x000fe20007ffe0ff */
[--C-:B------:R-:W-:Y:S02]  /*b370*/  @!P2 IMAD.MOV.U32 R22, RZ, RZ, R18.reuse ;  /* 0x000000ffff16a224 */ /* 0x100fe400078e0012 */
[----:B------:R-:W-:Y:S01]  /*b380*/  @!P2 IMAD.MOV.U32 R9, RZ, RZ, R5 ;  /* 0x000000ffff09a224 */ /* 0x000fe200078e0005 */
[----:B------:R-:W-:Y:S01]  /*b390*/  @P2 MOV R9, R0 ;  /* 0x0000000000092202 */ /* 0x000fe20000000f00 */
[----:B------:R-:W-:Y:S01]  /*b3a0*/  @P2 IMAD.MOV.U32 R22, RZ, RZ, R18 ;  /* 0x000000ffff162224 */ /* 0x000fe200078e0012 */
[----:B------:R-:W-:Y:S06]  /*b3b0*/  BRA `(.L_x_7707) ;  /* 0x0000000400287947 */ /* 0x000fec0003800000 */
.L_x_7708:
        /* <DEDUP_REMOVED lines=13> */
.L_x_7710:
[----:B------:R-:W-:Y:S05]  /*b490*/  BSYNC.RECONVERGENT B1 ;  /* 0x0000000000017941 */ /* 0x000fea0003800200 */
.L_x_7709:
        /* <DEDUP_REMOVED lines=58> */
[----:B------:R-:W-:Y:S01]  /*b840*/  IMAD.MOV.U32 R12, RZ, RZ, RZ ;  /* 0x000000ffff0c7224 */ /* 0x000fe200078e00ff */
[----:B------:R-:W-:-:S07]  /*b850*/  MOV R22, R10 ;  /* 0x0000000a00167202 */ /* 0x000fce0000000f00 */
.L_x_7707:
[----:B------:R-:W-:Y:S05]  /*b860*/  BSYNC.RECONVERGENT B0 ;  /* 0x0000000000007941 */ /* 0x000fea0003800200 */
.L_x_7706:
[----:B------:R-:W-:Y:S01]  /*b870*/  I2FP.F32.U32 R9, R9 ;  /* 0x0000000900097245 */ /* 0x000fe20000201000 */
[----:B------:R-:W-:Y:S01]  /*b880*/  BSSY.RECONVERGENT B0, `(.L_x_7711) ;  /* 0x0000061000007945 */ /* 0x000fe20003800200 */
[----:B------:R-:W-:Y:S01]  /*b890*/  ISETP.NE.AND P3, PT, R12, 0x1, PT ;  /* 0x000000010c00780c */ /* 0x000fe20003f65270 */
[----:B------:R-:W-:Y:S01]  /*b8a0*/  HFMA2 R13, -RZ, RZ, 0, 1.1920928955078125e-07 ;  /* 0x00000002ff0d7431 */ /* 0x000fe200000001ff */
[----:B------:R-:W-:Y:S01]  /*b8b0*/  LOP3.LUT R8, R8, 0xffffffef, RZ, 0xc0, !PT ;  /* 0xffffffef08087812 */ /* 0x000fe200078ec0ff */
[----:B------:R-:W-:Y:S01]  /*b8c0*/  FFMA.FTZ R10, R9, R202, 1.1641532182693481445e-10 ;  /* 0x2f000000090a7423 */ /* 0x000fe200000100ca */
[C---:B-----5:R-:W-:Y:S01]  /*b8d0*/  IMAD.U32 R9, R28.reuse, 0x10000, RZ ;  /* 0x000100001c097824 */ /* 0x060fe200078e00ff */
        /* <DEDUP_REMOVED lines=16> */
.L_x_7713:
        /* <DEDUP_REMOVED lines=13> */
.L_x_7715:
[----:B------:R-:W-:Y:S05]  /*bab0*/  BSYNC.RECONVERGENT B1 ;  /* 0x0000000000017941 */ /* 0x000fea0003800200 */
.L_x_7714:
        /* <DEDUP_REMOVED lines=61> */
.L_x_7712:
[----:B------:R-:W-:Y:S05]  /*be90*/  BSYNC.RECONVERGENT B0 ;  /* 0x0000000000007941 */ /* 0x000fea0003800200 */
.L_x_7711:
[----:B------:R-:W-:Y:S01]  /*bea0*/  I2FP.F32.U32 R11, R11 ;  /* 0x0000000b000b7245 */ /* 0x000fe20000201000 */
[----:B------:R-:W-:Y:S01]  /*beb0*/  @P1 IMAD.U32 R20, R36, 0x10000, RZ ;  /* 0x0001000024141824 */ /* 0x000fe200078e00ff */
[----:B------:R-:W-:Y:S01]  /*bec0*/  ISETP.NE.AND P3, PT, R13, 0x1, PT ;  /* 0x000000010d00780c */ /* 0x000fe20003f65270 */
[----:B------:R-:W-:Y:S01]  /*bed0*/  BSSY.RECONVERGENT B0, `(.L_x_7716) ;  /* 0x0000061000007945 */ /* 0x000fe20003800200 */
[----:B------:R-:W-:Y:S01]  /*bee0*/  MOV R12, 0x2 ;  /* 0x00000002000c7802 */ /* 0x000fe20000000f00 */
[----:B------:R-:W-:Y:S01]  /*bef0*/  FFMA.FTZ R10, R11, R202, 1.1641532182693481445e-10 ;  /* 0x2f0000000b0a7423 */ /* 0x000fe200000100ca */
[----:B------:R-:W-:-:S04]  /*bf00*/  IMAD.U32 R11, R40, 0x10000, RZ ;  /* 0x00010000280b7824 */ /* 0x000fc800078e00ff */
[----:B------:R-:W-:Y:S01]  /*bf10*/  FSETP.GTU.FTZ.AND P2, PT, R10, R181, PT ;  /* 0x000000b50a00720b */ /* 0x000fe20003f5c000 */
[----:B------:R-:W-:Y:S01]  /*bf20*/  FMUL.FTZ R10, R11, R180 ;  /* 0x000000b40b0a7220 */ /* 0x000fe20000410000 */
[----:B------:R-:W-:-:S04]  /*bf30*/  IMAD.MOV.U32 R11, RZ, RZ, R144 ;  /* 0x000000ffff0b7224 */ /* 0x000fc800078e0090 */
[----:B------:R-:W-:-:S05]  /*bf40*/  FSEL R10, R10, RZ, !P2 ;  /* 0x000000ff0a0a7208 */ /* 0x000fca0005000000 */
        /* <DEDUP_REMOVED lines=14> */
.L_x_7718:
        /* <DEDUP_REMOVED lines=13> */
.L_x_7720:
[----:B------:R-:W-:Y:S05]  /*c100*/  BSYNC.RECONVERGENT B1 ;  /* 0x0000000000017941 */ /* 0x000fea0003800200 */
.L_x_7719:
        /* <DEDUP_REMOVED lines=61> */
.L_x_7717:
[----:B------:R-:W-:Y:S05]  /*c4e0*/  BSYNC.RECONVERGENT B0 ;  /* 0x0000000000007941 */ /* 0x000fea0003800200 */
.L_x_7716:
        /* <DEDUP_REMOVED lines=8> */
[----:B------:R-:W-:-:S03]  /*c570*/  FMUL.FTZ R11, R11, R180 ;  /* 0x000000b40b0b7220 */ /* 0x000fc60000410000 */
[----:B------:R-:W-:Y:S02]  /*c580*/  PLOP3.LUT P4, PT, P2, PT, PT, 0x8, 0x80 ;  /* 0x000000000080781c */ /* 0x000fe4000178e170 */
[----:B------:R-:W-:Y:S01]  /*c590*/  FSEL R14, R11, RZ, !P2 ;  /* 0x000000ff0b0e7208 */ /* 0x000fe20005000000 */
[----:B------:R-:W-:-:S10]  /*c5a0*/  IMAD.MOV.U32 R11, RZ, RZ, R144 ;  /* 0x000000ffff0b7224 */ /* 0x000fd400078e0090 */
        /* <DEDUP_REMOVED lines=10> */
.L_x_7723:
        /* <DEDUP_REMOVED lines=13> */
.L_x_7725:
[----:B------:R-:W-:Y:S05]  /*c720*/  BSYNC.RECONVERGENT B1 ;  /* 0x0000000000017941 */ /* 0x000fea0003800200 */
.L_x_7724:
        /* <DEDUP_REMOVED lines=61> */
.L_x_7722:
[----:B------:R-:W-:Y:S05]  /*cb00*/  BSYNC.RECONVERGENT B0 ;  /* 0x0000000000007941 */ /* 0x000fea0003800200 */
.L_x_7721:
        /* <DEDUP_REMOVED lines=27> */
.L_x_7728:
        /* <DEDUP_REMOVED lines=12> */
.L_x_7730:
[----:B------:R-:W-:Y:S05]  /*cd80*/  BSYNC.RECONVERGENT B1 ;  /* 0x0000000000017941 */ /* 0x000fea0003800200 */
.L_x_7729:
        /* <DEDUP_REMOVED lines=62> */
.L_x_7727:
[----:B------:R-:W-:Y:S05]  /*d170*/  BSYNC.RECONVERGENT B0 ;  /* 0x0000000000007941 */ /* 0x000fea0003800200 */
.L_x_7726:
[----:B------:R-:W-:Y:S01]  /*d180*/  I2FP.F32.U32 R11, R11 ;  /* 0x0000000b000b7245 */ /* 0x000fe20000201000 */
[----:B------:R-:W-:Y:S01]  /*d190*/  BSSY.RECONVERGENT B0, `(.L_x_7731) ;  /* 0x0000061000007945 */ /* 0x000fe20003800200 */
[----:B------:R-:W-:Y:S01]  /*d1a0*/  ISETP.NE.AND P3, PT, R14, 0x1, PT ;  /* 0x000000010e00780c */ /* 0x000fe20003f65270 */
[----:B------:R-:W-:Y:S01]  /*d1b0*/  HFMA2 R15, -RZ, RZ, 0, 1.1920928955078125e-07 ;  /* 0x00000002ff0f7431 */ /* 0x000fe200000001ff */
[----:B------:R-:W-:Y:S01]  /*d1c0*/  LOP3.LUT R8, R8, 0xfffffffb, RZ, 0xc0, !PT ;  /* 0xfffffffb08087812 */ /* 0x000fe200078ec0ff */
[----:B------:R-:W-:Y:S01]  /*d1d0*/  FFMA.FTZ R12, R11, R202, 1.1641532182693481445e-10 ;  /* 0x2f0000000b0c7423 */ /* 0x000fe200000100ca */
[----:B------:R-:W-:Y:S02]  /*d1e0*/  IMAD.U32 R11, R29, 0x10000, RZ ;  /* 0x000100001d0b7824 */ /* 0x000fe400078e00ff */
[----:B------:R-:W-:Y:S02]  /*d1f0*/  IMAD.MOV.U32 R13, RZ, RZ, R144 ;  /* 0x000000ffff0d7224 */ /* 0x000fe400078e0090 */
[----:B------:R-:W-:Y:S01]  /*d200*/  FSETP.GTU.FTZ.AND P2, PT, R12, R181, PT ;  /* 0x000000b50c00720b */ /* 0x000fe20003f5c000 */
[----:B------:R-:W-:Y:S01]  /*d210*/  FMUL.FTZ R11, R11, R180 ;  /* 0x000000b40b0b7220 */ /* 0x000fe20000410000 */
[----:B------:R-:W-:-:S02]  /*d220*/  PRMT R12, R29, 0x7632, R12 ;  /* 0x000076321d0c7816 */ /* 0x000fc4000000000c */
        /* <DEDUP_REMOVED lines=12> */
.L_x_7733:
        /* <DEDUP_REMOVED lines=12> */
.L_x_7735:
[----:B------:R-:W-:Y:S05]  /*d3b0*/  BSYNC.RECONVERGENT B1 ;  /* 0x0000000000017941 */ /* 0x000fea0003800200 */
.L_x_7734:
        /* <DEDUP_REMOVED lines=62> */
.L_x_7732:
[----:B------:R-:W-:Y:S05]  /*d7a0*/  BSYNC.RECONVERGENT B0 ;  /* 0x0000000000007941 */ /* 0x000fea0003800200 */
.L_x_7731:
[----:B------:R-:W-:Y:S01]  /*d7b0*/  I2FP.F32.U32 R13, R13 ;  /* 0x0000000d000d7245 */ /* 0x000fe20000201000 */
[----:B------:R-:W-:Y:S01]  /*d7c0*/  BSSY.RECONVERGENT B0, `(.L_x_7736) ;  /* 0x0000063000007945 */ /* 0x000fe20003800200 */
[----:B------:R-:W-:Y:S02]  /*d7d0*/  ISETP.NE.AND P3, PT, R15, 0x1, PT ;  /* 0x000000010f00780c */ /* 0x000fe40003f65270 */
[----:B------:R-:W-:Y:S01]  /*d7e0*/  MOV R26, 0x2 ;  /* 0x00000002001a7802 */ /* 0x000fe20000000f00 */
        /* <DEDUP_REMOVED lines=21> */
.L_x_7738:
        /* <DEDUP_REMOVED lines=12> */
.L_x_7740:
[----:B------:R-:W-:Y:S05]  /*da00*/  BSYNC.RECONVERGENT B1 ;  /* 0x0000000000017941 */ /* 0x000fea0003800200 */
.L_x_7739:
        /* <DEDUP_REMOVED lines=62> */
.L_x_7737:
[----:B------:R-:W-:Y:S05]  /*ddf0*/  BSYNC.RECONVERGENT B0 ;  /* 0x0000000000007941 */ /* 0x000fea0003800200 */
.L_x_7736:
[----:B------:R-:W-:Y:S01]  /*de00*/  I2FP.F32.U32 R13, R13 ;  /* 0x0000000d000d7245 */ /* 0x000fe20000201000 */
[----:B------:R-:W-:Y:S01]  /*de10*/  BSSY.RECONVERGENT B0, `(.L_x_7741) ;  /* 0x0000060000007945 */ /* 0x000fe20003800200 */
[----:B------:R-:W-:Y:S01]  /*de20*/  ISETP.NE.AND P2, PT, R26, 0x1, PT ;  /* 0x000000011a00780c */ /* 0x000fe20003f45270 */
[----:B------:R-:W-:Y:S01]  /*de30*/  IMAD.MOV.U32 R21, RZ, RZ, 0x2 ;  /* 0x00000002ff157424 */ /* 0x000fe200078e00ff */
[----:B------:R-:W-:Y:S01]  /*de40*/  LOP3.LUT R8, R8, 0xfffffffd, RZ, 0xc0, !PT ;  /* 0xfffffffd08087812 */ /* 0x000fe200078ec0ff */
[----:B------:R-:W-:Y:S01]  /*de50*/  FFMA.FTZ R14, R13, R202, 1.1641532182693481445e-10 ;  /* 0x2f0000000d0e7423 */ /* 0x000fe200000100ca */
[----:B------:R-:W-:-:S04]  /*de60*/  IMAD.U32 R13, R12, 0x10000, RZ ;  /* 0x000100000c0d7824 */ /* 0x000fc800078e00ff */
[----:B------:R-:W-:Y:S01]  /*de70*/  FMUL.FTZ R12, R13, R180 ;  /* 0x000000b40d0c7220 */ /* 0x000fe20000410000 */
        /* <DEDUP_REMOVED lines=14> */
.L_x_7743:
        /* <DEDUP_REMOVED lines=12> */
.L_x_7745:
[----:B------:R-:W-:Y:S05]  /*e020*/  BSYNC.RECONVERGENT B1 ;  /* 0x0000000000017941 */ /* 0x000fea0003800200 */
.L_x_7744:
        /* <DEDUP_REMOVED lines=62> */
.L_x_7742:
[----:B------:R-:W-:Y:S05]  /*e410*/  BSYNC.RECONVERGENT B0 ;  /* 0x0000000000007941 */ /* 0x000fea0003800200 */
.L_x_7741:
[----:B------:R-:W-:Y:S01]  /*e420*/  I2FP.F32.U32 R13, R13 ;  /* 0x0000000d000d7245 */ /* 0x000fe20000201000 */
[----:B------:R-:W-:Y:S01]  /*e430*/  BSSY.RECONVERGENT B0, `(.L_x_7746) ;  /* 0x0000065000007945 */ /* 0x000fe20003800200 */
[----:B------:R-:W-:-:S03]  /*e440*/  PRMT R15, R41, 0x7632, R15 ;  /* 0x00007632290f7816 */ /* 0x000fc6000000000f */
[----:B------:R-:W-:Y:S01]  /*e450*/  FFMA.FTZ R14, R13, R202, 1.1641532182693481445e-10 ;  /* 0x2f0000000d0e7423 */ /* 0x000fe200000100ca */
[----:B------:R-:W-:Y:S01]  /*e460*/  @P1 PRMT R13, R37, 0x7632, R13 ;  /* 0x00007632250d1816 */ /* 0x000fe2000000000d */
[----:B------:R-:W-:-:S03]  /*e470*/  IMAD.U32 R15, R15, 0x10000, RZ ;  /* 0x000100000f0f7824 */ /* 0x000fc600078e00ff */
[----:B------:R-:W-:Y:S01]  /*e480*/  FSETP.GTU.FTZ.AND P2, PT, R14, R181, PT ;  /* 0x000000b50e00720b */ /* 0x000fe20003f5c000 */
[----:B------:R-:W-:Y:S01]  /*e490*/  FMUL.FTZ R15, R15, R180 ;  /* 0x000000b40f0f7220 */ /* 0x000fe20000410000 */
[----:B------:R-:W-:-:S04]  /*e4a0*/  @P1 SHF.L.U32 R13, R13, 0x10, RZ ;  /* 0x000000100d0d1819 */ /* 0x000fc800000006ff */
[----:B------:R-:W-:-:S05]  /*e4b0*/  FSEL R15, R15, RZ, !P2 ;  /* 0x000000ff0f0f7208 */ /* 0x000fca0005000000 */
[----:B------:R-:W-:Y:S01]  /*e4c0*/  FADD.FTZ R12, R12, R15 ;  /* 0x0000000f0c0c7221 */ /* 0x000fe20000010000 */
[----:B------:R-:W-:-:S03]  /*e4d0*/  IMAD.MOV.U32 R15, RZ, RZ, 0x2 ;  /* 0x00000002ff0f7424 */ /* 0x000fc600078e00ff */
[----:B------:R-:W-:Y:S01]  /*e4e0*/  @P1 FADD.FTZ R26, R12, R13 ;  /* 0x0000000d0c1a1221 */ /* 0x000fe20000010000 */
[----:B------:R-:W-:Y:S01]  /*e4f0*/  @!P1 IMAD.MOV.U32 R26, RZ, RZ, R12 ;  /* 0x000000ffff1a9224 */ /* 0x000fe200078e000c */
[----:B------:R-:W-:Y:S01]  /*e500*/  SEL R12, RZ, 0x1, P2 ;  /* 0x00000001ff0c7807 */ /* 0x000fe20001000000 */
[----:B------:R-:W-:Y:S01]  /*e510*/  IMAD.MOV.U32 R13, RZ, RZ, R144 ;  /* 0x000000ffff0d7224 */ /* 0x000fe200078e0090 */
        /* <DEDUP_REMOVED lines=11> */
.L_x_7748:
        /* <DEDUP_REMOVED lines=12> */
.L_x_7750:
[----:B------:R-:W-:Y:S05]  /*e690*/  BSYNC.RECONVERGENT B1 ;  /* 0x0000000000017941 */ /* 0x000fea0003800200 */
.L_x_7749:
        /* <DEDUP_REMOVED lines=62> */
.L_x_7747:
[----:B------:R-:W-:Y:S05]  /*ea80*/  BSYNC.RECONVERGENT B0 ;  /* 0x0000000000007941 */ /* 0x000fea0003800200 */
.L_x_7746:
[----:B------:R-:W-:Y:S01]  /*ea90*/  I2FP.F32.U32 R13, R13 ;  /* 0x0000000d000d7245 */ /* 0x000fe20000201000 */
[----:B------:R-:W-:Y:S01]  /*eaa0*/  BSSY.RECONVERGENT B0, `(.L_x_7751) ;  /* 0x000005f000007945 */ /* 0x000fe20003800200 */
[----:B------:R-:W-:Y:S01]  /*eab0*/  ISETP.NE.AND P3, PT, R15, 0x1, PT ;  /* 0x000000010f00780c */ /* 0x000fe20003f65270 */
[----:B------:R-:W-:Y:S01]  /*eac0*/  IMAD.MOV.U32 R21, RZ, RZ, R144 ;  /* 0x000000ffff157224 */ /* 0x000fe200078e0090 */
[C---:B------:R-:W-:Y:S01]  /*ead0*/  PRMT R27, R30.reuse, 0x7632, R27 ;  /* 0x000076321e1b7816 */ /* 0x040fe2000000001b */
[----:B------:R-:W-:Y:S01]  /*eae0*/  FFMA.FTZ R14, R13, R202, 1.1641532182693481445e-10 ;  /* 0x2f0000000d0e7423 */ /* 0x000fe200000100ca */
[----:B------:R-:W-:-:S04]  /*eaf0*/  IMAD.U32 R13, R30, 0x10000, RZ ;  /* 0x000100001e0d7824 */ /* 0x000fc800078e00ff */
[----:B------:R-:W-:Y:S01]  /*eb00*/  FMUL.FTZ R13, R13, R180 ;  /* 0x000000b40d0d7220 */ /* 0x000fe20000410000 */
        /* <DEDUP_REMOVED lines=13> */
.L_x_7753:
        /* <DEDUP_REMOVED lines=12> */
.L_x_7755:
[----:B------:R-:W-:Y:S05]  /*eca0*/  BSYNC.RECONVERGENT B1 ;  /* 0x0000000000017941 */ /* 0x000fea0003800200 */
.L_x_7754:
        /* <DEDUP_REMOVED lines=62> */
.L_x_7752:
[----:B------:R-:W-:Y:S05]  /*f090*/  BSYNC.RECONVERGENT B0 ;  /* 0x0000000000007941 */ /* 0x000fea0003800200 */
.L_x_7751:
[----:B------:R-:W-:Y:S01]  /*f0a0*/  I2FP.F32.U32 R15, R21 ;  /* 0x00000015000f7245 */ /* 0x000fe20000201000 */
[----:B------:R-:W-:Y:S04]  /*f0b0*/  BSSY.RECONVERGENT B0, `(.L_x_7756) ;  /* 0x0000064000007945 */ /* 0x000fe80003800200 */
        /* <DEDUP_REMOVED lines=11> */
[----:B------:R-:W-:Y:S01]  /*f170*/  PRMT R13, R15, 0x7610, R13 ;  /* 0x000076100f0d7816 */ /* 0x000fe2000000000d */
[----:B------:R-:W-:Y:S01]  /*f180*/  IMAD.MOV.U32 R15, RZ, RZ, R144 ;  /* 0x000000ffff0f7224 */ /* 0x000fe200078e0090 */
[----:B------:R-:W-:Y:S02]  /*f190*/  MOV R28, 0x2 ;  /* 0x00000002001c7802 */ /* 0x000fe40000000f00 */
        /* <DEDUP_REMOVED lines=10> */
.L_x_7758:
        /* <DEDUP_REMOVED lines=12> */
.L_x_7760:
[----:B------:R-:W-:Y:S05]  /*f300*/  BSYNC.RECONVERGENT B1 ;  /* 0x0000000000017941 */ /* 0x000fea0003800200 */
.L_x_7759:
        /* <DEDUP_REMOVED lines=62> */
.L_x_7757:
[----:B------:R-:W-:Y:S05]  /*f6f0*/  BSYNC.RECONVERGENT B0 ;  /* 0x0000000000007941 */ /* 0x000fea0003800200 */
.L_x_7756:
        /* <DEDUP_REMOVED lines=20> */
.L_x_7763:
        /* <DEDUP_REMOVED lines=12> */
.L_x_7765:
[----:B------:R-:W-:Y:S05]  /*f900*/  BSYNC.RECONVERGENT B1 ;  /* 0x0000000000017941 */ /* 0x000fea0003800200 */
.L_x_7764:
        /* <DEDUP_REMOVED lines=62> */
.L_x_7762:
[----:B------:R-:W-:Y:S05]  /*fcf0*/  BSYNC.RECONVERGENT B0 ;  /* 0x0000000000007941 */ /* 0x000fea0003800200 */
.L_x_7761:
[----:B------:R-:W-:Y:S01]  /*fd00*/  PRMT R14, R42, 0x7632, R14 ;  /* 0x000076322a0e7816 */ /* 0x000fe2000000000e */
[----:B------:R-:W-:Y:S01]  /*fd10*/  BSSY.RECONVERGENT B0, `(.L_x_7766) ;  /* 0x0000065000007945 */ /* 0x000fe20003800200 */
[----:B------:R-:W-:-:S03]  /*fd20*/  I2FP.F32.U32 R15, R15 ;  /* 0x0000000f000f7245 */ /* 0x000fc60000201000 */
[----:B------:R-:W-:Y:S02]  /*fd30*/  IMAD.U32 R35, R14, 0x10000, RZ ;  /* 0x000100000e237824 */ /* 0x000fe400078e00ff */
[----:B------:R-:W-:Y:S02]  /*fd40*/  FFMA.FTZ R14, R15, R202, 1.1641532182693481445e-10 ;  /* 0x2f0000000f0e7423 */ /* 0x000fe400000100ca */
[----:B------:R-:W-:-:S03]  /*fd50*/  FMUL.FTZ R35, R35, R180 ;  /* 0x000000b423237220 */ /* 0x000fc60000410000 */
[----:B------:R-:W-:-:S04]  /*fd60*/  FSETP.GTU.FTZ.AND P4, PT, R14, R181, PT ;  /* 0x000000b50e00720b */ /* 0x000fc80003f9c000 */
[----:B------:R-:W-:Y:S02]  /*fd70*/  FSEL R28, R35, RZ, !P4 ;  /* 0x000000ff231c7208 */ /* 0x000fe40006000000 */
[----:B------:R-:W-:Y:S02]  /*fd80*/  SEL R14, RZ, 0x1, P4 ;  /* 0x00000001ff0e7807 */ /* 0x000fe40002000000 */
[----:B------:R-:W-:Y:S01]  /*fd90*/  ISETP.NE.AND P4, PT, R29, 0x1, PT ;  /* 0x000000011d00780c */ /* 0x000fe20003f85270 */
[----:B------:R-:W-:Y:S01]  /*fda0*/  FADD.FTZ R15, R27, R28 ;  /* 0x0000001c1b0f7221 */ /* 0x000fe20000010000 */
        /* <DEDUP_REMOVED lines=16> */
.L_x_7768:
        /* <DEDUP_REMOVED lines=12> */
.L_x_7770:
[----:B------:R-:W-:Y:S05]  /*ff70*/  BSYNC.RECONVERGENT B1 ;  /* 0x0000000000017941 */ /* 0x000fea0003800200 */
.L_x_7769:
        /* <DEDUP_REMOVED lines=62> */
.L_x_7767:
[----:B------:R-:W-:Y:S05]  /*10360*/  BSYNC.RECONVERGENT B0 ;  /* 0x0000000000007941 */ /* 0x000fea0003800200 */
.L_x_7766:
        /* <DEDUP_REMOVED lines=21> */
.L_x_7773:
        /* <DEDUP_REMOVED lines=12> */
.L_x_7775:
[----:B------:R-:W-:Y:S05]  /*10580*/  BSYNC.RECONVERGENT B1 ;  /* 0x0000000000017941 */ /* 0x000fea0003800200 */
.L_x_7774:
        /* <DEDUP_REMOVED lines=62> */
.L_x_7772:
[----:B------:R-:W-:Y:S05]  /*10970*/  BSYNC.RECONVERGENT B0 ;  /* 0x0000000000007941 */ /* 0x000fea0003800200 */
.L_x_7771:
[----:B------:R-:W-:Y:S01]  /*10980*/  I2FP.F32.U32 R29, R30 ;  /* 0x0000001e001d7245 */ /* 0x000fe20000201000 */
[----:B------:R-:W-:Y:S01]  /*10990*/  BSSY.RECONVERGENT B0, `(.L_x_7776) ;  /* 0x0000064000007945 */ /* 0x000fe20003800200 */
[----:B------:R-:W-:-:S03]  /*109a0*/  MOV R35, 0x2 ;  /* 0x0000000200237802 */ /* 0x000fc60000000f00 */
[----:B------:R-:W-:Y:S01]  /*109b0*/  FFMA.FTZ R28, R29, R202, 1.1641532182693481445e-10 ;  /* 0x2f0000001d1c7423 */ /* 0x000fe200000100ca */
[----:B------:R-:W-:-:S04]  /*109c0*/  IMAD.U32 R29, R43, 0x10000, RZ ;  /* 0x000100002b1d7824 */ /* 0x000fc800078e00ff */
[----:B------:R-:W-:Y:S01]  /*109d0*/  FMUL.FTZ R29, R29, R180 ;  /* 0x000000b41d1d7220 */ /* 0x000fe20000410000 */
[----:B------:R-:W-:Y:S01]  /*109e0*/  FSETP.GTU.FTZ.AND P5, PT, R28, R181, PT ;  /* 0x000000b51c00720b */ /* 0x000fe20003fbc000 */
[----:B------:R-:W-:-:S03]  /*109f0*/  @P1 IMAD.U32 R28, R39, 0x10000, RZ ;  /* 0x00010000271c1824 */ /* 0x000fc600078e00ff */
        /* <DEDUP_REMOVED lines=18> */
.L_x_7778:
        /* <DEDUP_REMOVED lines=12> */
.L_x_7780:
[----:B------:R-:W-:Y:S05]  /*10be0*/  BSYNC.RECONVERGENT B1 ;  /* 0x0000000000017941 */ /* 0x000fea0003800200 */
.L_x_7779:
        /* <DEDUP_REMOVED lines=62> */
.L_x_7777:
[----:B------:R-:W-:Y:S05]  /*10fd0*/  BSYNC.RECONVERGENT B0 ;  /* 0x0000000000007941 */ /* 0x000fea0003800200 */
.L_x_7776:
        /* <DEDUP_REMOVED lines=8> */
[----:B------:R-:W-:-:S04]  /*11060*/  IMAD.MOV.U32 R31, RZ, RZ, R144 ;  /* 0x000000ffff1f7224 */ /* 0x000fc800078e0090 */
        /* <DEDUP_REMOVED lines=11> */
.L_x_7783:
        /* <DEDUP_REMOVED lines=14> */
.L_x_7785:
[----:B------:R-:W-:Y:S05]  /*11200*/  BSYNC.RECONVERGENT B1 ;  /* 0x0000000000017941 */ /* 0x000fea0003800200 */
.L_x_7784:
        /* <DEDUP_REMOVED lines=62> */
.L_x_7782:
[----:B------:R-:W-:Y:S05]  /*115f0*/  BSYNC.RECONVERGENT B0 ;  /* 0x0000000000007941 */ /* 0x000fea0003800200 */
.L_x_7781:
        /* <DEDUP_REMOVED lines=10> */
[----:B------:R-:W-:Y:S01]  /*116a0*/  FADD.FTZ R31, R29, R31 ;  /* 0x0000001f1d1f7221 */ /* 0x000fe20000010000 */
[----:B------:R-:W-:-:S04]  /*116b0*/  @P1 PRMT R29, R39, 0x7632, R29 ;  /* 0x00007632271d1816 */ /* 0x000fc8000000001d */
[----:B------:R-:W-:-:S05]  /*116c0*/  @P1 SHF.L.U32 R29, R29, 0x10, RZ ;  /* 0x000000101d1d1819 */ /* 0x000fca00000006ff */
[----:B------:R-:W-:Y:S01]  /*116d0*/  @P1 FADD.FTZ R29, R31, R29 ;  /* 0x0000001d1f1d1221 */ /* 0x000fe20000010000 */
[----:B------:R-:W-:Y:S01]  /*116e0*/  @!P1 IMAD.MOV.U32 R29, RZ, RZ, R31 ;  /* 0x000000ffff1d9224 */ /* 0x000fe200078e001f */
[----:B------:R-:W-:-:S04]  /*116f0*/  SEL R31, RZ, 0x1, P6 ;  /* 0x00000001ff1f7807 */ /* 0x000fc80003000000 */
[----:B------:R-:W-:Y:S02]  /*11700*/  F2FP.BF16.F32.PACK_AB R35, RZ, R29 ;  /* 0x0000001dff23723e */ /* 0x000fe400000010ff */
[----:B------:R-:W-:Y:S02]  /*11710*/  PRMT R16, R31, 0x7610, R16 ;  /* 0x000076101f107816 */ /* 0x000fe40000000010 */
[----:B------:R-:W-:Y:S01]  /*11720*/  PRMT R35, R30, 0x5410, R35 ;  /* 0x000054101e237816 */ /* 0x000fe20000000023 */
[----:B------:R-:W-:Y:S06]  /*11730*/  BRA `(.L_x_7786) ;  /* 0x0000003000b87947 */ /* 0x000fec0003800000 */
.L_x_7705:
        /* <DEDUP_REMOVED lines=16> */
.L_x_7789:
        /* <DEDUP_REMOVED lines=12> */
.L_x_7791:
[----:B------:R-:W-:Y:S05]  /*11900*/  BSYNC.RECONVERGENT B1 ;  /* 0x0000000000017941 */ /* 0x000fea0003800200 */
.L_x_7790:
        /* <DEDUP_REMOVED lines=60> */
[----:B------:R-:W-:-:S07]  /*11cd0*/  IMAD.MOV.U32 R20, RZ, RZ, R18 ;  /* 0x000000ffff147224 */ /* 0x000fce00078e0012 */
.L_x_7788:
[----:B------:R-:W-:Y:S05]  /*11ce0*/  BSYNC.RECONVERGENT B0 ;  /* 0x0000000000007941 */ /* 0x000fea0003800200 */
.L_x_7787:
[----:B------:R-:W-:Y:S01]  /*11cf0*/  I2FP.F32.U32 R21, R20 ;  /* 0x0000001400157245 */ /* 0x000fe20000201000 */
[----:B------:R-:W-:Y:S01]  /*11d00*/  BSSY.RECONVERGENT B0, `(.L_x_7792) ;  /* 0x0000064000007945 */ /* 0x000fe20003800200 */
[----:B------:R-:W-:Y:S01]  /*11d10*/  ISETP.NE.AND P3, PT, R24, 0x1, PT ;  /* 0x000000011800780c */ /* 0x000fe20003f65270 */
[----:B------:R-:W-:Y:S01]  /*11d20*/  IMAD.MOV.U32 R25, RZ, RZ, 0x2 ;  /* 0x00000002ff197424 */ /* 0x000fe200078e00ff */
[----:B------:R-:W-:Y:S01]  /*11d30*/  LOP3.LUT R8, R8, 0xffffffef, RZ, 0xc0, !PT ;  /* 0xffffffef08087812 */ /* 0x000fe200078ec0ff */
[----:B------:R-:W-:Y:S01]  /*11d40*/  FFMA.FTZ R18, R21, R202, 1.1641532182693481445e-10 ;  /* 0x2f00000015127423 */ /* 0x000fe200000100ca */
[----:B-----5:R-:W-:Y:S01]  /*11d50*/  IMAD.U32 R21, R28, 0x10000, RZ ;  /* 0x000100001c157824 */ /* 0x020fe200078e00ff */
[----:B------:R-:W-:-:S03]  /*11d60*/  MOV R23, R144 ;  /* 0x0000009000177202 */ /* 0x000fc60000000f00 */
[----:B------:R-:W-:Y:S01]  /*11d70*/  FMUL.FTZ R21, R21, R180 ;  /* 0x000000b415157220 */ /* 0x000fe20000410000 */
[----:B------:R-:W-:-:S04]  /*11d80*/  FSETP.GTU.FTZ.AND P2, PT, R18, R181, PT ;  /* 0x000000b51200720b */ /* 0x000fc80003f5c000 */
[----:B------:R-:W-:Y:S01]  /*11d90*/  FSEL R20, R21, RZ, !P2 ;  /* 0x000000ff15147208 */ /* 0x000fe20005000000 */
[----:B------:R-:W-:Y:S01]  /*11da0*/  @P1 IMAD.U32 R21, R36, 0x10000, RZ ;  /* 0x0001000024151824 */ /* 0x000fe200078e00ff */
[----:B------:R-:W-:-:S03]  /*11db0*/  PLOP3.LUT P2, PT, P2, PT, PT, 0x8, 0x80 ;  /* 0x000000000080781c */ /* 0x000fc6000174e170 */
[----:B------:R-:W-:Y:S01]  /*11dc0*/  @P1 FADD.FTZ R20, R21, R20 ;  /* 0x0000001415141221 */ /* 0x000fe20000010000 */
[----:B------:R-:W-:-:S04]  /*11dd0*/  PRMT R21, R28, 0x7632, R21 ;  /* 0x000076321c157816 */ /* 0x000fc80000000015 */
        /* <DEDUP_REMOVED lines=11> */
.L_x_7794:
        /* <DEDUP_REMOVED lines=12> */
.L_x_7796:
[----:B------:R-:W-:Y:S05]  /*11f50*/  BSYNC.RECONVERGENT B1 ;  /* 0x0000000000017941 */ /* 0x000fea0003800200 */
.L_x_7795:
        /* <DEDUP_REMOVED lines=62> */
.L_x_7793:
[----:B------:R-:W-:Y:S05]  /*12340*/  BSYNC.RECONVERGENT B0 ;  /* 0x0000000000007941 */ /* 0x000fea0003800200 */
.L_x_7792:
        /* <DEDUP_REMOVED lines=26> */
.L_x_7799:
        /* <DEDUP_REMOVED lines=12> */
.L_x_7801:
[----:B------:R-:W-:Y:S05]  /*125b0*/  BSYNC.RECONVERGENT B1 ;  /* 0x0000000000017941 */ /* 0x000fea0003800200 */
.L_x_7800:
        /* <DEDUP_REMOVED lines=62> */
.L_x_7798:
[----:B------:R-:W-:Y:S05]  /*129a0*/  BSYNC.RECONVERGENT B0 ;  /* 0x0000000000007941 */ /* 0x000fea0003800200 */
.L_x_7797:
        /* <DEDUP_REMOVED lines=8> */
[----:B------:R-:W-:Y:S02]  /*12a30*/  FSETP.GTU.FTZ.AND P2, PT, R28, R181, PT ;  /* 0x000000b51c00720b */ /* 0x000fe40003f5c000 */
[----:B------:R-:W-:Y:S02]  /*12a40*/  @P1 SHF.L.U32 R28, R37, 0x10, RZ ;  /* 0x00000010251c1819 */ /* 0x000fe400000006ff */
[----:B------:R-:W-:Y:S02]  /*12a50*/  FSEL R25, R21, RZ, !P2 ;  /* 0x000000ff15197208 */ /* 0x000fe40005000000 */
[----:B------:R-:W-:Y:S02]  /*12a60*/  PLOP3.LUT P2, PT, P2, PT, PT, 0x8, 0x80 ;  /* 0x000000000080781c */ /* 0x000fe4000174e170 */
[----:B------:R-:W-:Y:S01]  /*12a70*/  PRMT R21, R29, 0x7632, R21 ;  /* 0x000076321d157816 */ /* 0x000fe20000000015 */
        /* <DEDUP_REMOVED lines=13> */
.L_x_7804:
        /* <DEDUP_REMOVED lines=12> */
.L_x_7806:
[----:B------:R-:W-:Y:S05]  /*12c10*/  BSYNC.RECONVERGENT B1 ;  /* 0x0000000000017941 */ /* 0x000fea0003800200 */
.L_x_7805:
        /* <DEDUP_REMOVED lines=56> */
[----:B------:R-:W-:-:S04]  /*12fa0*/  IMAD.WIDE.U32 R28, R29, -0x326172a9, RZ ;  /* 0xcd9e8d571d1c7825 */ /* 0x000fc800078e00ff */
[----:B------:R-:W-:Y:S01]  /*12fb0*/  IMAD.MOV.U32 R144, RZ, RZ, R28 ;  /* 0x000000ffff907224 */ /* 0x000fe200078e001c */
[----:B------:R-:W-:Y:S01]  /*12fc0*/  LOP3.LUT R0, R34, UR15, R29, 0x96, !PT ;  /* 0x0000000f22007c12 */ /* 0x000fe2000f8e961d */
[----:B------:R-:W-:Y:S01]  /*12fd0*/  IMAD.MOV.U32 R28, RZ, RZ, R22 ;  /* 0x000000ffff1c7224 */ /* 0x000fe200078e0016 */
[----:B------:R-:W-:Y:S01]  /*12fe0*/  MOV R22, R26 ;  /* 0x0000001a00167202 */ /* 0x000fe20000000f00 */
[----:B------:R-:W-:-:S07]  /*12ff0*/  IMAD.MOV.U32 R27, RZ, RZ, RZ ;  /* 0x000000ffff1b7224 */ /* 0x000fce00078e00ff */
.L_x_7803:
[----:B------:R-:W-:Y:S05]  /*13000*/  BSYNC.RECONVERGENT B0 ;  /* 0x0000000000007941 */ /* 0x000fea0003800200 */
.L_x_7802:
[----:B------:R-:W-:Y:S01]  /*13010*/  I2FP.F32.U32 R29, R28 ;  /* 0x0000001c001d7245 */ /* 0x000fe20000201000 */
[----:B------:R-:W-:Y:S01]  /*13020*/  IMAD.U32 R21, R21, 0x10000, RZ ;  /* 0x0001000015157824 */ /* 0x000fe200078e00ff */
[----:B------:R-:W-:Y:S01]  /*13030*/  ISETP.NE.AND P2, PT, R27, 0x1, PT ;  /* 0x000000011b00780c */ /* 0x000fe20003f45270 */
[----:B------:R-:W-:Y:S01]  /*13040*/  BSSY.RECONVERGENT B0, `(.L_x_7807) ;  /* 0x0000062000007945 */ /* 0x000fe20003800200 */
[----:B------:R-:W-:Y:S01]  /*13050*/  LOP3.LUT R8, R8, 0xfffffffd, RZ, 0xc0, !PT ;  /* 0xfffffffd08087812 */ /* 0x000fe200078ec0ff */
[----:B------:R-:W-:Y:S01]  /*13060*/  FFMA.FTZ R26, R29, R202, 1.1641532182693481445e-10 ;  /* 0x2f0000001d1a7423 */ /* 0x000fe200000100ca */
[----:B------:R-:W-:-:S04]  /*13070*/  FMUL.FTZ R21, R21, R180 ;  /* 0x000000b415157220 */ /* 0x000fc80000410000 */
[----:B------:R-:W-:Y:S02]  /*13080*/  FSETP.GTU.FTZ.AND P3, PT, R26, R181, PT ;  /* 0x000000b51a00720b */ /* 0x000fe40003f7c000 */
[----:B------:R-:W-:-:S05]  /*13090*/  @P1 PRMT R26, R37, 0x7632, R26 ;  /* 0x00007632251a1816 */ /* 0x000fca000000001a */
[----:B------:R-:W-:Y:S01]  /*130a0*/  @P1 IMAD.U32 R29, R26, 0x10000, RZ ;  /* 0x000100001a1d1824 */ /* 0x000fe200078e00ff */
        /* <DEDUP_REMOVED lines=16> */
.L_x_7809:
        /* <DEDUP_REMOVED lines=12> */
.L_x_7811:
[----:B------:R-:W-:Y:S05]  /*13270*/  BSYNC.RECONVERGENT B1 ;  /* 0x0000000000017941 */ /* 0x000fea0003800200 */
.L_x_7810:
        /* <DEDUP_REMOVED lines=62> */
.L_x_7808:
[----:B------:R-:W-:Y:S05]  /*13660*/  BSYNC.RECONVERGENT B0 ;  /* 0x0000000000007941 */ /* 0x000fea0003800200 */
.L_x_7807:
[----:B------:R-:W-:Y:S01]  /*13670*/  I2FP.F32.U32 R21, R21 ;  /* 0x0000001500157245 */ /* 0x000fe20000201000 */
[----:B------:R-:W-:Y:S01]  /*13680*/  BSSY.RECONVERGENT B0, `(.L_x_7812) ;  /* 0x0000062000007945 */ /* 0x000fe20003800200 */
[----:B------:R-:W-:Y:S02]  /*13690*/  ISETP.NE.AND P3, PT, R29, 0x1, PT ;  /* 0x000000011d00780c */ /* 0x000fe40003f65270 */
[C---:B------:R-:W-:Y:S01]  /*136a0*/  PRMT R27, R30.reuse, 0x7632, R27 ;  /* 0x000076321e1b7816 */ /* 0x040fe2000000001b */
[----:B------:R-:W-:Y:S01]  /*136b0*/  FFMA.FTZ R28, R21, R202, 1.1641532182693481445e-10 ;  /* 0x2f000000151c7423 */ /* 0x000fe200000100ca */
[----:B------:R-:W-:Y:S01]  /*136c0*/  IMAD.U32 R21, R30, 0x10000, RZ ;  /* 0x000100001e157824 */ /* 0x000fe200078e00ff */
[----:B------:R-:W-:-:S03]  /*136d0*/  MOV R30, R144 ;  /* 0x00000090001e7202 */ /* 0x000fc60000000f00 */
[----:B------:R-:W-:Y:S01]  /*136e0*/  FMUL.FTZ R21, R21, R180 ;  /* 0x000000b415157220 */ /* 0x000fe20000410000 */
[----:B------:R-:W-:Y:S01]  /*136f0*/  FSETP.GTU.FTZ.AND P2, PT, R28, R181, PT ;  /* 0x000000b51c00720b */ /* 0x000fe20003f5c000 */
[----:B------:R-:W-:-:S03]  /*13700*/  @P1 IMAD.U32 R28, R38, 0x10000, RZ ;  /* 0x00010000261c1824 */ /* 0x000fc600078e00ff */
        /* <DEDUP_REMOVED lines=14> */
.L_x_7814:
        /* <DEDUP_REMOVED lines=12> */
.L_x_7816:
[----:B------:R-:W-:Y:S05]  /*138b0*/  BSYNC.RECONVERGENT B1 ;  /* 0x0000000000017941 */ /* 0x000fea0003800200 */
.L_x_7815:
        /* <DEDUP_REMOVED lines=62> */
.L_x_7813:
[----:B------:R-:W-:Y:S05]  /*13ca0*/  BSYNC.RECONVERGENT B0 ;  /* 0x0000000000007941 */ /* 0x000fea0003800200 */
.L_x_7812:
[----:B------:R-:W-:Y:S01]  /*13cb0*/  I2FP.F32.U32 R29, R30 ;  /* 0x0000001e001d7245 */ /* 0x000fe20000201000 */
[----:B------:R-:W-:Y:S01]  /*13cc0*/  BSSY.RECONVERGENT B0, `(.L_x_7817) ;  /* 0x0000062000007945 */ /* 0x000fe20003800200 */
[----:B------:R-:W-:Y:S01]  /*13cd0*/  SHF.L.U32 R27, R27, 0x10, RZ ;  /* 0x000000101b1b7819 */ /* 0x000fe200000006ff */
[----:B------:R-:W-:Y:S01]  /*13ce0*/  IMAD.MOV.U32 R141, RZ, RZ, 0x2 ;  /* 0x00000002ff8d7424 */ /* 0x000fe200078e00ff */
[----:B------:R-:W-:Y:S01]  /*13cf0*/  ISETP.NE.AND P4, PT, R28, 0x1, PT ;  /* 0x000000011c00780c */ /* 0x000fe20003f85270 */
[----:B------:R-:W-:Y:S01]  /*13d00*/  FFMA.FTZ R29, R29, R202, 1.1641532182693481445e-10 ;  /* 0x2f0000001d1d7423 */ /* 0x000fe200000100ca */
[----:B------:R-:W-:Y:S02]  /*13d10*/  IMAD.MOV.U32 R30, RZ, RZ, R144 ;  /* 0x000000ffff1e7224 */ /* 0x000fe400078e0090 */
[----:B------:R-:W-:Y:S02]  /*13d20*/  FMUL.FTZ R27, R27, R180 ;  /* 0x000000b41b1b7220 */ /* 0x000fe40000410000 */
[----:B------:R-:W-:-:S02]  /*13d30*/  FSETP.GTU.FTZ.AND P3, PT, R29, R181, PT ;  /* 0x000000b51d00720b */ /* 0x000fc40003f7c000 */
[----:B------:R-:W-:Y:S02]  /*13d40*/  @P1 PRMT R29, R38, 0x7632, R29 ;  /* 0x00007632261d1816 */ /* 0x000fe4000000001d */
[----:B------:R-:W-:Y:S02]  /*13d50*/  FSEL R27, R27, RZ, !P3 ;  /* 0x000000ff1b1b7208 */ /* 0x000fe40005800000 */
[----:B------:R-:W-:Y:S01]  /*13d60*/  PLOP3.LUT P3, PT, P3, PT, PT, 0x8, 0x80 ;  /* 0x000000000080781c */ /* 0x000fe20001f6e170 */
[----:B------:R-:W-:-:S04]  /*13d70*/  @P1 IMAD.U32 R29, R29, 0x10000, RZ ;  /* 0x000100001d1d1824 */ /* 0x000fc800078e00ff */
        /* <DEDUP_REMOVED lines=11> */
.L_x_7819:
        /* <DEDUP_REMOVED lines=12> */
.L_x_7821:
[----:B------:R-:W-:Y:S05]  /*13ef0*/  BSYNC.RECONVERGENT B1 ;  /* 0x0000000000017941 */ /* 0x000fea0003800200 */
.L_x_7820:
        /* <DEDUP_REMOVED lines=54> */
[----:B------:R-:W-:-:S03]  /*14260*/  IMAD.MOV.U32 R141, RZ, RZ, RZ ;  /* 0x000000ffff8d7224 */ /* 0x000fc600078e00ff */
[----:B------:R-:W-:-:S05]  /*14270*/  IMAD.WIDE.U32 R28, R28, -0x2daee0ad, RZ ;  /* 0xd2511f531c1c7825 */ /* 0x000fca00078e00ff */
[----:B------:R-:W-:Y:S01]  /*14280*/  LOP3.LUT R5, R142, UR15, R29, 0x96, !PT ;  /* 0x0000000f8e057c12 */ /* 0x000fe2000f8e961d */
[----:B------:R-:W-:Y:S01]  /*14290*/  UIADD3 UR15, UPT, UPT, UR4, -0x700cb87f, URZ ;  /* 0x8ff34781040f7890 */ /* 0x000fe2000fffe0ff */
[----:B------:R-:W-:Y:S01]  /*142a0*/  MOV R22, R28 ;  /* 0x0000001c00167202 */ /* 0x000fe20000000f00 */
[----:B------:R-:W-:-:S04]  /*142b0*/  IMAD.WIDE.U32 R28, R0, -0x326172a9, RZ ;  /* 0xcd9e8d57001c7825 */ /* 0x000fc800078e00ff */
[----:B------:R-:W-:Y:S01]  /*142c0*/  IMAD.MOV.U32 R144, RZ, RZ, R28 ;  /* 0x000000ffff907224 */ /* 0x000fe200078e001c */
[----:B------:R-:W-:-:S07]  /*142d0*/  LOP3.LUT R0, R140, UR15, R29, 0x96, !PT ;  /* 0x0000000f8c007c12 */ /* 0x000fce000f8e961d */
.L_x_7818:
[----:B------:R-:W-:Y:S05]  /*142e0*/  BSYNC.RECONVERGENT B0 ;  /* 0x0000000000007941 */ /* 0x000fea0003800200 */
.L_x_7817:
[----:B------:R-:W-:Y:S01]  /*142f0*/  I2FP.F32.U32 R28, R30 ;  /* 0x0000001e001c7245 */ /* 0x000fe20000201000 */
[----:B------:R-:W-:Y:S01]  /*14300*/  BSSY.RECONVERGENT B0, `(.L_x_7822) ;  /* 0x0000062000007945 */ /* 0x000fe20003800200 */
[----:B------:R-:W-:Y:S01]  /*14310*/  ISETP.NE.AND P5, PT, R141, 0x1, PT ;  /* 0x000000018d00780c */ /* 0x000fe20003fa5270 */
[----:B------:R-:W-:Y:S01]  /*14320*/  IMAD.MOV.U32 R140, RZ, RZ, 0x2 ;  /* 0x00000002ff8c7424 */ /* 0x000fe200078e00ff */
[----:B------:R-:W-:Y:S01]  /*14330*/  @P1 SHF.L.U32 R29, R39, 0x10, RZ ;  /* 0x00000010271d1819 */ /* 0x000fe200000006ff */
[----:B------:R-:W-:-:S05]  /*14340*/  FFMA.FTZ R28, R28, R202, 1.1641532182693481445e-10 ;  /* 0x2f0000001c1c7423 */ /* 0x000fca00000100ca */
[----:B------:R-:W-:Y:S01]  /*14350*/  FSETP.GTU.FTZ.AND P4, PT, R28, R181, PT ;  /* 0x000000b51c00720b */ /* 0x000fe20003f9c000 */
[C---:B------:R-:W-:Y:S01]  /*14360*/  IMAD.U32 R28, R31.reuse, 0x10000, RZ ;  /* 0x000100001f1c7824 */ /* 0x040fe200078e00ff */
[----:B------:R-:W-:-:S03]  /*14370*/  PRMT R31, R31, 0x7632, R31 ;  /* 0x000076321f1f7816 */ /* 0x000fc6000000001f */
[----:B------:R-:W-:-:S05]  /*14380*/  FMUL.FTZ R28, R28, R180 ;  /* 0x000000b41c1c7220 */ /* 0x000fca0000410000 */
        /* <DEDUP_REMOVED lines=14> */
.L_x_7824:
        /* <DEDUP_REMOVED lines=12> */
.L_x_7826:
[----:B------:R-:W-:Y:S05]  /*14530*/  BSYNC.RECONVERGENT B1 ;  /* 0x0000000000017941 */ /* 0x000fea0003800200 */
.L_x_7825:
        /* <DEDUP_REMOVED lines=62> */
.L_x_7823:
[----:B------:R-:W-:Y:S05]  /*14920*/  BSYNC.RECONVERGENT B0 ;  /* 0x0000000000007941 */ /* 0x000fea0003800200 */
.L_x_7822:
[----:B------:R-:W-:Y:S02]  /*14930*/  I2FP.F32.U32 R29, R29 ;  /* 0x0000001d001d7245 */ /* 0x000fe40000201000 */
[----:B------:R-:W-:Y:S02]  /*14940*/  PRMT R34, R34, 0x5410, R35 ;  /* 0x0000541022227816 */ /* 0x000fe40000000023 */
[----:B------:R-:W-:Y:S01]  /*14950*/  PRMT R33, R33, 0x5410, R32 ;  /* 0x0000541021217816 */ /* 0x000fe20000000020 */
[----:B------:R-:W-:Y:S01]  /*14960*/  FFMA.FTZ R29, R29, R202, 1.1641532182693481445e-10 ;  /* 0x2f0000001d1d7423 */ /* 0x000fe200000100ca */
[----:B------:R-:W-:-:S04]  /*14970*/  PRMT R32, R18, 0x5410, R23 ;  /* 0x0000541012207816 */ /* 0x000fc80000000017 */
[----:B------:R-:W-:Y:S01]  /*14980*/  FSETP.GTU.FTZ.AND P5, PT, R29, R181, PT ;  /* 0x000000b51d00720b */ /* 0x000fe20003fbc000 */
[----:B------:R-:W-:Y:S01]  /*14990*/  IMAD.U32 R29, R31, 0x10000, RZ ;  /* 0x000100001f1d7824 */ /* 0x000fe200078e00ff */
[----:B------:R-:W-:-:S03]  /*149a0*/  @P1 PRMT R31, R39, 0x7632, R31 ;  /* 0x00007632271f1816 */ /* 0x000fc6000000001f */
[----:B------:R-:W-:Y:S02]  /*149b0*/  FMUL.FTZ R29, R29, R180 ;  /* 0x000000b41d1d7220 */ /* 0x000fe40000410000 */
[----:B------:R-:W-:-:S03]  /*149c0*/  @P1 IMAD.U32 R31, R31, 0x10000, RZ ;  /* 0x000100001f1f1824 */ /* 0x000fc600078e00ff */
[----:B------:R-:W-:Y:S02]  /*149d0*/  FSEL R29, R29, RZ, !P5 ;  /* 0x000000ff1d1d7208 */ /* 0x000fe40006800000 */
[----:B------:R-:W-:-:S03]  /*149e0*/  PLOP3.LUT P5, PT, P5, PT, PT, 0x8, 0x80 ;  /* 0x000000000080781c */ /* 0x000fc60002fae170 */
[----:B------:R-:W-:-:S05]  /*149f0*/  @P1 FADD.FTZ R29, R29, R31 ;  /* 0x0000001f1d1d1221 */ /* 0x000fca0000010000 */
[----:B------:R-:W-:-:S04]  /*14a00*/  F2FP.BF16.F32.PACK_AB R31, RZ, R29 ;  /* 0x0000001dff1f723e */ /* 0x000fc800000010ff */
[----:B------:R-:W-:-:S07]  /*14a10*/  PRMT R35, R30, 0x5410, R31 ;  /* 0x000054101e237816 */ /* 0x000fce000000001f */
.L_x_7786:
        /* <DEDUP_REMOVED lines=21> */
[----:B------:R-:W-:Y:S02]  /*14b70*/  SHF.L.U32 R18, R15, 0x10, RZ ;  /* 0x000000100f127819 */ /* 0x000fe400000006ff */
[----:B0-----:R-:W-:Y:S02]  /*14b80*/  LOP3.LUT R30, R12, 0xff, RZ, 0xc0, !PT ;  /* 0x000000ff0c1e7812 */ /* 0x001fe400078ec0ff */
[----:B------:R-:W-:Y:S02]  /*14b90*/  LOP3.LUT R23, R18, 0xff0000, RZ, 0xc0, !PT ;  /* 0x00ff000012177812 */ /* 0x000fe400078ec0ff */
[----:B------:R-:W-:Y:S01]  /*14ba0*/  LOP3.LUT R18, R16, 0xffff, RZ, 0xc0, !PT ;  /* 0x0000ffff10127812 */ /* 0x000fe200078ec0ff */
[----:B------:R-:W-:Y:S01]  /*14bb0*/  IMAD.WIDE.U32 R30, R30, 0x1000000, RZ ;  /* 0x010000001e1e7825 */ /* 0x000fe200078e00ff */
[----:B------:R-:W-:Y:S02]  /*14bc0*/  LOP3.LUT R32, R11, 0xff, RZ, 0xc0, !PT ;  /* 0x000000ff0b207812 */ /* 0x000fe400078ec0ff */
[----:B------:R-:W-:-:S02]  /*14bd0*/  PRMT R18, R23, 0x4210, R18 ;  /* 0x0000421017127816 */ /* 0x000fc40000000012 */
[----:B------:R-:W-:Y:S01]  /*14be0*/  PRMT R23, R14, 0x7104, RZ ;  /* 0x000071040e177816 */ /* 0x000fe200000000ff */
[----:B------:R-:W-:Y:S01]  /*14bf0*/  IMAD.WIDE.U32 R32, R32, 0x10000, RZ ;  /* 0x0001000020207825 */ /* 0x000fe200078e00ff */
[----:B------:R-:W-:Y:S02]  /*14c00*/  LOP3.LUT R34, R10, 0xff, RZ, 0xc0, !PT ;  /* 0x000000ff0a227812 */ /* 0x000fe400078ec0ff */
[----:B------:R-:W-:-:S03]  /*14c10*/  LOP3.LUT R18, R18, 0xff00, R23, 0xf8, !PT ;  /* 0x0000ff0012127812 */ /* 0x000fc600078ef817 */
[----:B------:R-:W-:Y:S01]  /*14c20*/  IMAD.WIDE.U32 R34, R34, 0x100, RZ ;  /* 0x0000010022227825 */ /* 0x000fe200078e00ff */
[----:B------:R-:W-:-:S04]  /*14c30*/  LOP3.LUT R18, R18, 0xff, R13, 0xf8, !PT ;  /* 0x000000ff12127812 */ /* 0x000fc800078ef80d */
[----:B------:R-:W-:Y:S02]  /*14c40*/  LOP3.LUT R31, R33, R18, R31, 0xfe, !PT ;  /* 0x00000012211f7212 */ /* 0x000fe400078efe1f */
[----:B------:R-:W-:Y:S02]  /*14c50*/  LOP3.LUT R30, R34, R30, R32, 0xfe, !PT ;  /* 0x0000001e221e7212 */ /* 0x000fe400078efe20 */
[----:B------:R-:W0:Y:S01]  /*14c60*/  LDC.64 R32, c[0x0][0x3b8] ;  /* 0x0000ee00ff207b82 */ /* 0x000e220000000a00 */
[----:B------:R-:W-:Y:S02]  /*14c70*/  LOP3.LUT R31, R31, R35, RZ, 0xfc, !PT ;  /* 0x000000231f1f7212 */ /* 0x000fe400078efcff */
[----:B------:R-:W-:Y:S01]  /*14c80*/  LOP3.LUT R30, R30, 0xff, R9, 0xf8, !PT ;  /* 0x000000ff1e1e7812 */ /* 0x000fe200078ef809 */
[----:B0-----:R-:W-:-:S05]  /*14c90*/  IMAD.WIDE.U32 R32, R17, 0x8, R32 ;  /* 0x0000000811207825 */ /* 0x001fca00078e0020 */
[----:B------:R1:W-:Y:S02]  /*14ca0*/  STG.E.64 desc[UR6][R32.64], R30 ;  /* 0x0000001e20007986 */ /* 0x0003e4000c101b06 */
.L_x_7827:
[----:B01----:R-:W0:Y:S01]  /*14cb0*/  @P1 LDC.64 R30, c[0x0][0x3a0] ;  /* 0x0000e800ff1e1b82 */ /* 0x003e220000000a00 */
[----:B------:R-:W-:-:S07]  /*14cc0*/  VIADD R18, R19, 0x40 ;  /* 0x0000004013127836 */ /* 0x000fce0000000000 */
[----:B------:R-:W1:Y:S01]  /*14cd0*/  @P0 LDC.64 R32, c[0x0][0x398] ;  /* 0x0000e600ff200b82 */ /* 0x000e620000000a00 */
[----:B0-----:R-:W-:-:S05]  /*14ce0*/  @P1 IMAD.WIDE.U32 R30, R18, 0x10, R30 ;  /* 0x00000010121e1825 */ /* 0x001fca00078e001e */
[----:B------:R0:W5:Y:S01]  /*14cf0*/  @P1 LDG.E.128 R36, desc[UR6][R30.64] ;  /* 0x000000061e241981 */ /* 0x000162000c1e1d00 */
[----:B-1----:R-:W-:-:S05]  /*14d00*/  @P0 IMAD.WIDE.U32 R32, R18, 0x10, R32 ;  /* 0x0000001012200825 */ /* 0x002fca00078e0020 */
[----:B------:R1:W5:Y:S01]  /*14d10*/  @P0 LDG.E.128 R40, desc[UR6][R32.64] ;  /* 0x0000000620280981 */ /* 0x000362000c1e1d00 */
[----:B0-----:R-:W-:-:S05]  /*14d20*/  IMAD.WIDE.U32 R30, R18, 0x10, R184 ;  /* 0x00000010121e7825 */ /* 0x001fca00078e00b8 */
        /* <DEDUP_REMOVED lines=18> */
.L_x_7831:
        /* <DEDUP_REMOVED lines=12> */
.L_x_7833:
[----:B------:R-:W-:Y:S05]  /*14f10*/  BSYNC.RECONVERGENT B1 ;  /* 0x0000000000017941 */ /* 0x000fea0003800200 */
.L_x_7832:
        /* <DEDUP_REMOVED lines=62> */
.L_x_7830:
[----:B------:R-:W-:Y:S05]  /*15300*/  BSYNC.RECONVERGENT B0 ;  /* 0x0000000000007941 */ /* 0x000fea0003800200 */
.L_x_7829:
        /* <DEDUP_REMOVED lines=8> */
[----:B------:R-:W-:Y:S01]  /*15390*/  FSETP.GTU.FTZ.AND P2, PT, R10, R181, PT ;  /* 0x000000b50a00720b */ /* 0x000fe20003f5c000 */
[----:B------:R-:W-:Y:S01]  /*153a0*/  FMUL.FTZ R9, R9, R180 ;  /* 0x000000b409097220 */ /* 0x000fe20000410000 */
        /* <DEDUP_REMOVED lines=13> */
.L_x_7836:
        /* <DEDUP_REMOVED lines=12> */
.L_x_7838:
[----:B------:R-:W-:Y:S05]  /*15540*/  BSYNC.RECONVERGENT B1 ;  /* 0x0000000000017941 */ /* 0x000fea0003800200 */
.L_x_7837:
        /* <DEDUP_REMOVED lines=62> */
.L_x_7835:
[----:B------:R-:W-:Y:S05]  /*15930*/  BSYNC.RECONVERGENT B0 ;  /* 0x0000000000007941 */ /* 0x000fea0003800200 */
.L_x_7834:
[----:B------:R-:W-:Y:S01]  /*15940*/  I2FP.F32.U32 R11, R13 ;  /* 0x0000000d000b7245 */ /* 0x000fe20000201000 */
[----:B------:R-:W-:Y:S01]  /*15950*/  @P1 IMAD.U32 R22, R36, 0x10000, RZ ;  /* 0x0001000024161824 */ /* 0x000fe200078e00ff */
[----:B------:R-:W-:Y:S01]  /*15960*/  ISETP.NE.AND P3, PT, R14, 0x1, PT ;  /* 0x000000010e00780c */ /* 0x000fe20003f65270 */
[----:B------:R-:W-:Y:S02]  /*15970*/  BSSY.RECONVERGENT B0, `(.L_x_7839) ;  /* 0x0000061000007945 */ /* 0x000fe40003800200 */
[----:B------:R-:W-:Y:S01]  /*15980*/  FFMA.FTZ R12, R11, R202, 1.1641532182693481445e-10 ;  /* 0x2f0000000b0c7423 */ /* 0x000fe200000100ca */
[----:B------:R-:W-:-:S04]  /*15990*/  SHF.L.U32 R11, R40, 0x10, RZ ;  /* 0x00000010280b7819 */ /* 0x000fc800000006ff */
[----:B------:R-:W-:Y:S01]  /*159a0*/  FSETP.GTU.FTZ.AND P2, PT, R12, R181, PT ;  /* 0x000000b50c00720b */ /* 0x000fe20003f5c000 */
[----:B------:R-:W-:-:S05]  /*159b0*/  FMUL.FTZ R11, R11, R180 ;  /* 0x000000b40b0b7220 */ /* 0x000fca0000410000 */
[----:B------:R-:W-:Y:S02]  /*159c0*/  FSEL R12, R11, RZ, !P2 ;  /* 0x000000ff0b0c7208 */ /* 0x000fe40005000000 */
[----:B------:R-:W-:-:S03]  /*159d0*/  MOV R11, R144 ;  /* 0x00000090000b7202 */ /* 0x000fc60000000f00 */
[----:B------:R-:W-:Y:S01]  /*159e0*/  FADD.FTZ R9, R9, R12 ;  /* 0x0000000c09097221 */ /* 0x000fe20000010000 */
[----:B------:R-:W-:-:S03]  /*159f0*/  IMAD.MOV.U32 R12, RZ, RZ, 0x2 ;  /* 0x00000002ff0c7424 */ /* 0x000fc600078e00ff */
        /* <DEDUP_REMOVED lines=13> */
.L_x_7841:
        /* <DEDUP_REMOVED lines=12> */
.L_x_7843:
[----:B------:R-:W-:Y:S05]  /*15b90*/  BSYNC.RECONVERGENT B1 ;  /* 0x0000000000017941 */ /* 0x000fea0003800200 */
.L_x_7842:
[----:B------:R-:W-:Y:S01]  /*15ba0*/  IMAD.WIDE.U32 R14, R4, -0x2daee0ad, RZ ;  /* 0xd2511f53040e7825 */ /* 0x000fe200078e00ff */
[----:B------:R-:W-:-:S03]  /*15bb0*/  UIADD3 UR15, UPT, UPT, UR4, -0x61c88647, URZ ;  /* 0x9e3779b9040f7890 */ /* 0x000fc6000fffe0ff */
[----:B-1----:R-:W-:Y:S01]  /*15bc0*/  IMAD.WIDE.U32 R30, R2, -0x326172a9, RZ ;  /* 0xcd9e8d57021e7825 */ /* 0x002fe200078e00ff */
        /* <DEDUP_REMOVED lines=59> */
.L_x_7840:
[----:B------:R-:W-:Y:S05]  /*15f80*/  BSYNC.RECONVERGENT B0 ;  /* 0x0000000000007941 */ /* 0x000fea0003800200 */
.L_x_7839:
[----:B------:R-:W-:Y:S01]  /*15f90*/  I2FP.F32.U32 R11, R11 ;  /* 0x0000000b000b7245 */ /* 0x000fe20000201000 */
[----:B------:R-:W-:Y:S01]  /*15fa0*/  BSSY.RECONVERGENT B0, `(.L_x_7844) ;  /* 0x0000060000007945 */ /* 0x000fe20003800200 */
[----:B------:R-:W-:Y:S01]  /*15fb0*/  ISETP.NE.AND P3, PT, R12, 0x1, PT ;  /* 0x000000010c00780c */ /* 0x000fe20003f65270 */
[----:B------:R-:W-:Y:S01]  /*15fc0*/  IMAD.MOV.U32 R13, RZ, RZ, 0x2 ;  /* 0x00000002ff0d7424 */ /* 0x000fe200078e00ff */
[----:B------:R-:W-:Y:S01]  /*15fd0*/  LOP3.LUT R8, R8, 0xfffffff7, RZ, 0xc0, !PT ;  /* 0xfffffff708087812 */ /* 0x000fe200078ec0ff */
[----:B------:R-:W-:Y:S01]  /*15fe0*/  FFMA.FTZ R14, R11, R202, 1.1641532182693481445e-10 ;  /* 0x2f0000000b0e7423 */ /* 0x000fe200000100ca */
[----:B------:R-:W-:-:S04]  /*15ff0*/  SHF.L.U32 R11, R10, 0x10, RZ ;  /* 0x000000100a0b7819 */ /* 0x000fc800000006ff */
        /* <DEDUP_REMOVED lines=15> */
.L_x_7846:
        /* <DEDUP_REMOVED lines=12> */
.L_x_7848:
[----:B------:R-:W-:Y:S05]  /*161b0*/  BSYNC.RECONVERGENT B1 ;  /* 0x0000000000017941 */ /* 0x000fea0003800200 */
.L_x_7847:
        /* <DEDUP_REMOVED lines=57> */
[----:B------:R-:W-:Y:S01]  /*16550*/  IMAD.WIDE.U32 R14, R15, -0x326172a9, RZ ;  /* 0xcd9e8d570f0e7825 */ /* 0x000fe200078e00ff */
[----:B------:R-:W-:-:S03]  /*16560*/  MOV R146, R12 ;  /* 0x0000000c00927202 */ /* 0x000fc60000000f00 */
[----:B------:R-:W-:Y:S01]  /*16570*/  IMAD.MOV.U32 R144, RZ, RZ, R14 ;  /* 0x000000ffff907224 */ /* 0x000fe200078e000e */
[----:B------:R-:W-:Y:S01]  /*16580*/  LOP3.LUT R0, R30, UR15, R15, 0x96, !PT ;  /* 0x0000000f1e007c12 */ /* 0x000fe2000f8e960f */
[----:B------:R-:W-:-:S07]  /*16590*/  IMAD.MOV.U32 R13, RZ, RZ, RZ ;  /* 0x000000ffff0d7224 */ /* 0x000fce00078e00ff */
.L_x_7845:
[----:B------:R-:W-:Y:S05]  /*165a0*/  BSYNC.RECONVERGENT B0 ;  /* 0x0000000000007941 */ /* 0x000fea0003800200 */
.L_x_7844:
        /* <DEDUP_REMOVED lines=8> */
[----:B------:R-:W-:-:S04]  /*16630*/  IMAD.MOV.U32 R12, RZ, RZ, 0x2 ;  /* 0x00000002ff0c7424 */ /* 0x000fc800078e00ff */
[----:B------:R-:W-:-:S05]  /*16640*/  FSEL R11, R11, RZ, !P2 ;  /* 0x000000ff0b0b7208 */ /* 0x000fca0005000000 */
[--C-:B------:R-:W-:Y:S01]  /*16650*/  FADD.FTZ R10, R10, R11.reuse ;  /* 0x0000000b0a0a7221 */ /* 0x100fe20000010000 */
[----:B------:R-:W-:-:S05]  /*16660*/  @P1 PRMT R11, R36, 0x7632, R11 ;  /* 0x00007632240b1816 */ /* 0x000fca000000000b */
[----:B------:R-:W-:-:S04]  /*16670*/  @P1 IMAD.U32 R11, R11, 0x10000, RZ ;  /* 0x000100000b0b1824 */ /* 0x000fc800078e00ff */
[----:B-1----:R-:W-:Y:S01]  /*16680*/  @P1 FADD.FTZ R30, R10, R11 ;  /* 0x0000000b0a1e1221 */ /* 0x002fe20000010000 */
        /* <DEDUP_REMOVED lines=13> */
.L_x_7851:
        /* <DEDUP_REMOVED lines=12> */
.L_x_7853:
[----:B------:R-:W-:Y:S05]  /*16820*/  BSYNC.RECONVERGENT B1 ;  /* 0x0000000000017941 */ /* 0x000fea0003800200 */
.L_x_7852:
        /* <DEDUP_REMOVED lines=62> */
.L_x_7850:
[----:B------:R-:W-:Y:S05]  /*16c10*/  BSYNC.RECONVERGENT B0 ;  /* 0x0000000000007941 */ /* 0x000fea0003800200 */
.L_x_7849:
[----:B------:R-:W-:Y:S01]  /*16c20*/  I2FP.F32.U32 R11, R11 ;  /* 0x0000000b000b7245 */ /* 0x000fe20000201000 */
[----:B------:R-:W-:Y:S01]  /*16c30*/  BSSY.RECONVERGENT B0, `(.L_x_7854) ;  /* 0x0000061000007945 */ /* 0x000fe20003800200 */
[----:B------:R-:W-:Y:S01]  /*16c40*/  ISETP.NE.AND P3, PT, R12, 0x1, PT ;  /* 0x000000010c00780c */ /* 0x000fe20003f65270 */
[----:B------:R-:W-:Y:S01]  /*16c50*/  IMAD.MOV.U32 R13, RZ, RZ, 0x2 ;  /* 0x00000002ff0d7424 */ /* 0x000fe200078e00ff */
[----:B------:R-:W-:Y:S01]  /*16c60*/  LOP3.LUT R8, R8, 0xfffffffb, RZ, 0xc0, !PT ;  /* 0xfffffffb08087812 */ /* 0x000fe200078ec0ff */
[----:B------:R-:W-:Y:S01]  /*16c70*/  FFMA.FTZ R14, R11, R202, 1.1641532182693481445e-10 ;  /* 0x2f0000000b0e7423 */ /* 0x000fe200000100ca */
[C---:B------:R-:W-:Y:S01]  /*16c80*/  IMAD.U32 R11, R33.reuse, 0x10000, RZ ;  /* 0x00010000210b7824 */ /* 0x040fe200078e00ff */
[----:B------:R-:W-:Y:S02]  /*16c90*/  PRMT R23, R33, 0x7632, R23 ;  /* 0x0000763221177816 */ /* 0x000fe40000000017 */
[----:B------:R-:W-:Y:S01]  /*16ca0*/  MOV R15, R144 ;  /* 0x00000090000f7202 */ /* 0x000fe20000000f00 */
[----:B------:R-:W-:Y:S01]  /*16cb0*/  FMUL.FTZ R11, R11, R180 ;  /* 0x000000b40b0b7220 */ /* 0x000fe20000410000 */
        /* <DEDUP_REMOVED lines=13> */
.L_x_7856:
        /* <DEDUP_REMOVED lines=12> */
.L_x_7858:
[----:B------:R-:W-:Y:S05]  /*16e50*/  BSYNC.RECONVERGENT B1 ;  /* 0x0000000000017941 */ /* 0x000fea0003800200 */
.L_x_7857:
        /* <DEDUP_REMOVED lines=62> */
.L_x_7855:
[----:B------:R-:W-:Y:S05]  /*17240*/  BSYNC.RECONVERGENT B0 ;  /* 0x0000000000007941 */ /* 0x000fea0003800200 */
.L_x_7854:
[----:B------:R-:W-:Y:S01]  /*17250*/  I2FP.F32.U32 R15, R15 ;  /* 0x0000000f000f7245 */ /* 0x000fe20000201000 */
[----:B------:R-:W-:Y:S01]  /*17260*/  BSSY.RECONVERGENT B0, `(.L_x_7859) ;  /* 0x0000063000007945 */ /* 0x000fe20003800200 */
[----:B------:R-:W-:-:S03]  /*17270*/  ISETP.NE.AND P3, PT, R13, 0x1, PT ;  /* 0x000000010d00780c */ /* 0x000fc60003f65270 */
[----:B------:R-:W-:Y:S01]  /*17280*/  FFMA.FTZ R12, R15, R202, 1.1641532182693481445e-10 ;  /* 0x2f0000000f0c7423 */ /* 0x000fe200000100ca */
[----:B------:R-:W-:-:S04]  /*17290*/  SHF.L.U32 R15, R41, 0x10, RZ ;  /* 0x00000010290f7819 */ /* 0x000fc800000006ff */
[----:B------:R-:W-:Y:S01]  /*172a0*/  FSETP.GTU.FTZ.AND P2, PT, R12, R181, PT ;  /* 0x000000b50c00720b */ /* 0x000fe20003f5c000 */
[----:B------:R-:W-:Y:S01]  /*172b0*/  FMUL.FTZ R12, R15, R180 ;  /* 0x000000b40f0c7220 */ /* 0x000fe20000410000 */
[----:B------:R-:W-:-:S04]  /*172c0*/  MOV R15, R144 ;  /* 0x00000090000f7202 */ /* 0x000fc80000000f00 */
[----:B------:R-:W-:-:S05]  /*172d0*/  FSEL R12, R12, RZ, !P2 ;  /* 0x000000ff0c0c7208 */ /* 0x000fca0005000000 */
[----:B------:R-:W-:Y:S01]  /*172e0*/  FADD.FTZ R11, R11, R12 ;  /* 0x0000000c0b0b7221 */ /* 0x000fe20000010000 */
[----:B------:R-:W-:-:S04]  /*172f0*/  @P1 IMAD.U32 R12, R37, 0x10000, RZ ;  /* 0x00010000250c1824 */ /* 0x000fc800078e00ff */
        /* <DEDUP_REMOVED lines=14> */
.L_x_7861:
        /* <DEDUP_REMOVED lines=12> */
.L_x_7863:
[----:B------:R-:W-:Y:S05]  /*174a0*/  BSYNC.RECONVERGENT B1 ;  /* 0x0000000000017941 */ /* 0x000fea0003800200 */
.L_x_7862:
        /* <DEDUP_REMOVED lines=62> */
.L_x_7860:
[----:B------:R-:W-:Y:S05]  /*17890*/  BSYNC.RECONVERGENT B0 ;  /* 0x0000000000007941 */ /* 0x000fea0003800200 */
.L_x_7859:
        /* <DEDUP_REMOVED lines=8> */
[----:B------:R-:W-:Y:S02]  /*17920*/  IMAD.MOV.U32 R15, RZ, RZ, R144 ;  /* 0x000000ffff0f7224 */ /* 0x000fe400078e0090 */
        /* <DEDUP_REMOVED lines=13> */
.L_x_7866:
        /* <DEDUP_REMOVED lines=12> */
.L_x_7868:
[----:B------:R-:W-:Y:S05]  /*17ac0*/  BSYNC.RECONVERGENT B1 ;  /* 0x0000000000017941 */ /* 0x000fea0003800200 */
.L_x_7867:
        /* <DEDUP_REMOVED lines=62> */
.L_x_7865:
[----:B------:R-:W-:Y:S05]  /*17eb0*/  BSYNC.RECONVERGENT B0 ;  /* 0x0000000000007941 */ /* 0x000fea0003800200 */
.L_x_7864:
[----:B------:R-:W-:Y:S01]  /*17ec0*/  I2FP.F32.U32 R12, R15 ;  /* 0x0000000f000c7245 */ /* 0x000fe20000201000 */
[----:B------:R-:W-:Y:S01]  /*17ed0*/  BSSY.RECONVERGENT B0, `(.L_x_7869) ;  /* 0x0000065000007945 */ /* 0x000fe20003800200 */
[----:B------:R-:W-:Y:S01]  /*17ee0*/  IMAD.MOV.U32 R14, RZ, RZ, 0x2 ;  /* 0x00000002ff0e7424 */ /* 0x000fe200078e00ff */
[----:B------:R-:W-:Y:S02]  /*17ef0*/  MOV R13, R144 ;  /* 0x00000090000d7202 */ /* 0x000fe40000000f00 */
        /* <DEDUP_REMOVED lines=12> */
[----:B------:R-:W-:-:S04]  /*17fc0*/  ISETP.NE.AND P2, PT, R33, 0x1, PT ;  /* 0x000000012100780c */ /* 0x000fc80003f45270 */
        /* <DEDUP_REMOVED lines=10> */
.L_x_7871:
        /* <DEDUP_REMOVED lines=12> */
.L_x_7873:
[----:B------:R-:W-:Y:S05]  /*18130*/  BSYNC.RECONVERGENT B1 ;  /* 0x0000000000017941 */ /* 0x000fea0003800200 */
.L_x_7872:
        /* <DEDUP_REMOVED lines=60> */
[----:B------:R-:W-:Y:S02]  /*18500*/  IMAD.MOV.U32 R144, RZ, RZ, R14 ;  /* 0x000000ffff907224 */ /* 0x000fe400078e000e */
[----:B------:R-:W-:-:S07]  /*18510*/  HFMA2 R14, -RZ, RZ, 0, 0 ;  /* 0x00000000ff0e7431 */ /* 0x000fce00000001ff */
.L_x_7870:
[----:B------:R-:W-:Y:S05]  /*18520*/  BSYNC.RECONVERGENT B0 ;  /* 0x0000000000007941 */ /* 0x000fea0003800200 */
.L_x_7869:
[----:B------:R-:W-:Y:S01]  /*18530*/  I2FP.F32.U32 R13, R13 ;  /* 0x0000000d000d7245 */ /* 0x000fe20000201000 */
[----:B------:R-:W-:Y:S01]  /*18540*/  BSSY.RECONVERGENT B0, `(.L_x_7874) ;  /* 0x000005f000007945 */ /* 0x000fe20003800200 */
[----:B------:R-:W-:Y:S01]  /*18550*/  ISETP.NE.AND P3, PT, R14, 0x1, PT ;  /* 0x000000010e00780c */ /* 0x000fe20003f65270 */
[----:B------:R-:W-:Y:S01]  /*18560*/  IMAD.MOV.U32 R15, RZ, RZ, 0x2 ;  /* 0x00000002ff0f7424 */ /* 0x000fe200078e00ff */
[----:B------:R-:W-:Y:S01]  /*18570*/  MOV R23, R144 ;  /* 0x0000009000177202 */ /* 0x000fe20000000f00 */
[----:B------:R-:W-:-:S05]  /*18580*/  FFMA.FTZ R13, R13, R202, 1.1641532182693481445e-10 ;  /* 0x2f0000000d0d7423 */ /* 0x000fca00000100ca */
[----:B------:R-:W-:Y:S01]  /*18590*/  FSETP.GTU.FTZ.AND P2, PT, R13, R181, PT ;  /* 0x000000b50d00720b */ /* 0x000fe20003f5c000 */
[C---:B------:R-:W-:Y:S01]  /*185a0*/  IMAD.U32 R13, R34.reuse, 0x10000, RZ ;  /* 0x00010000220d7824 */ /* 0x040fe200078e00ff */
[----:B------:R-:W-:-:S03]  /*185b0*/  PRMT R34, R34, 0x7632, R34 ;  /* 0x0000763222227816 */ /* 0x000fc60000000022 */
        /* <DEDUP_REMOVED lines=12> */
.L_x_7876:
        /* <DEDUP_REMOVED lines=12> */
.L_x_7878:
[----:B------:R-:W-:Y:S05]  /*18740*/  BSYNC.RECONVERGENT B1 ;  /* 0x0000000000017941 */ /* 0x000fea0003800200 */
.L_x_7877:
        /* <DEDUP_REMOVED lines=60> */
[----:B------:R-:W-:Y:S02]  /*18b10*/  HFMA2 R15, -RZ, RZ, 0, 0 ;  /* 0x00000000ff0f7431 */ /* 0x000fe400000001ff */
[----:B------:R-:W-:-:S07]  /*18b20*/  IMAD.MOV.U32 R144, RZ, RZ, R14 ;  /* 0x000000ffff907224 */ /* 0x000fce00078e000e */
.L_x_7875:
[----:B------:R-:W-:Y:S05]  /*18b30*/  BSYNC.RECONVERGENT B0 ;  /* 0x0000000000007941 */ /* 0x000fea0003800200 */
.L_x_7874:
        /* <DEDUP_REMOVED lines=9> */
[----:B------:R-:W-:Y:S01]  /*18bd0*/  FADD.FTZ R13, R13, R14 ;  /* 0x0000000e0d0d7221 */ /* 0x000fe20000010000 */
[----:B------:R-:W-:-:S03]  /*18be0*/  IMAD.MOV.U32 R14, RZ, RZ, 0x2 ;  /* 0x00000002ff0e7424 */ /* 0x000fc600078e00ff */
        /* <DEDUP_REMOVED lines=14> */
.L_x_7881:
        /* <DEDUP_REMOVED lines=12> */
.L_x_7883:
[----:B------:R-:W-:Y:S05]  /*18d90*/  BSYNC.RECONVERGENT B1 ;  /* 0x0000000000017941 */ /* 0x000fea0003800200 */
.L_x_7882:
        /* <DEDUP_REMOVED lines=58> */
[----:B------:R-:W-:-:S05]  /*19140*/  IMAD.WIDE.U32 R14, R0, -0x326172a9, RZ ;  /* 0xcd9e8d57000e7825 */ /* 0x000fca00078e00ff */
[----:B------:R-:W-:Y:S01]  /*19150*/  LOP3.LUT R0, R144, UR15, R15, 0x96, !PT ;  /* 0x0000000f90007c12 */ /* 0x000fe2000f8e960f */
[----:B------:R-:W-:Y:S02]  /*19160*/  IMAD.MOV.U32 R144, RZ, RZ, R14 ;  /* 0x000000ffff907224 */ /* 0x000fe400078e000e */
[----:B------:R-:W-:-:S07]  /*19170*/  IMAD.MOV.U32 R14, RZ, RZ, RZ ;  /* 0x000000ffff0e7224 */ /* 0x000fce00078e00ff */
.L_x_7880:
[----:B------:R-:W-:Y:S05]  /*19180*/  BSYNC.RECONVERGENT B0 ;  /* 0x0000000000007941 */ /* 0x000fea0003800200 */
.L_x_7879:
[----:B------:R-:W-:Y:S01]  /*19190*/  I2FP.F32.U32 R15, R33 ;  /* 0x00000021000f7245 */ /* 0x000fe20000201000 */
[----:B------:R-:W-:Y:S01]  /*191a0*/  BSSY.RECONVERGENT B0, `(.L_x_7884) ;  /* 0x000005e000007945 */ /* 0x000fe20003800200 */
[----:B------:R-:W-:Y:S01]  /*191b0*/  ISETP.NE.AND P4, PT, R14, 0x1, PT ;  /* 0x000000010e00780c */ /* 0x000fe20003f85270 */
[----:B------:R-:W-:Y:S01]  /*191c0*/  IMAD.MOV.U32 R148, RZ, RZ, 0x2 ;  /* 0x00000002ff947424 */ /* 0x000fe200078e00ff */
[----:B------:R-:W-:Y:S01]  /*191d0*/  SHF.L.U32 R34, R34, 0x10, RZ ;  /* 0x0000001022227819 */ /* 0x000fe200000006ff */
[----:B------:R-:W-:-:S04]  /*191e0*/  FFMA.FTZ R15, R15, R202, 1.1641532182693481445e-10 ;  /* 0x2f0000000f0f7423 */ /* 0x000fc800000100ca */
        /* <DEDUP_REMOVED lines=14> */
.L_x_7886:
        /* <DEDUP_REMOVED lines=12> */
.L_x_7888:
[----:B------:R-:W-:Y:S05]  /*19390*/  BSYNC.RECONVERGENT B1 ;  /* 0x0000000000017941 */ /* 0x000fea0003800200 */
.L_x_7887:
        /* <DEDUP_REMOVED lines=59> */
[----:B------:R-:W-:Y:S01]  /*19750*/  IMAD.MOV.U32 R148, RZ, RZ, RZ ;  /* 0x000000ffff947224 */ /* 0x000fe200078e00ff */
[----:B------:R-:W-:Y:S01]  /*19760*/  LOP3.LUT R0, R144, UR15, R15, 0x96, !PT ;  /* 0x0000000f90007c12 */ /* 0x000fe2000f8e960f */
[----:B------:R-:W-:-:S07]  /*19770*/  IMAD.MOV.U32 R144, RZ, RZ, R14 ;  /* 0x000000ffff907224 */ /* 0x000fce00078e000e */
.L_x_7885:
[----:B------:R-:W-:Y:S05]  /*19780*/  BSYNC.RECONVERGENT B0 ;  /* 0x0000000000007941 */ /* 0x000fea0003800200 */
.L_x_7884:
[----:B------:R-:W-:Y:S01]  /*19790*/  I2FP.F32.U32 R14, R34 ;  /* 0x00000022000e7245 */ /* 0x000fe20000201000 */
[----:B------:R-:W-:Y:S01]  /*197a0*/  BSSY.RECONVERGENT B0, `(.L_x_7889) ;  /* 0x0000064000007945 */ /* 0x000fe20003800200 */
[----:B------:R-:W-:Y:S01]  /*197b0*/  @P1 PRMT R15, R38, 0x7632, R15 ;  /* 0x00007632260f1816 */ /* 0x000fe2000000000f */
[----:B------:R-:W-:Y:S02]  /*197c0*/  HFMA2 R145, -RZ, RZ, 0, 1.1920928955078125e-07 ;  /* 0x00000002ff917431 */ /* 0x000fe400000001ff */
[----:B------:R-:W-:Y:S02]  /*197d0*/  FFMA.FTZ R14, R14, R202, 1.1641532182693481445e-10 ;  /* 0x2f0000000e0e7423 */ /* 0x000fe400000100ca */
[----:B------:R-:W-:-:S03]  /*197e0*/  @P1 IMAD.U32 R15, R15, 0x10000, RZ ;  /* 0x000100000f0f1824 */ /* 0x000fc600078e00ff */
[----:B------:R-:W-:Y:S02]  /*197f0*/  FSETP.GTU.FTZ.AND P4, PT, R14, R181, PT ;  /* 0x000000b50e00720b */ /* 0x000fe40003f9c000 */
[----:B------:R-:W-:-:S04]  /*19800*/  PRMT R14, R42, 0x7632, R14 ;  /* 0x000076322a0e7816 */ /* 0x000fc8000000000e */
[----:B------:R-:W-:-:S05]  /*19810*/  SHF.L.U32 R14, R14, 0x10, RZ ;  /* 0x000000100e0e7819 */ /* 0x000fca00000006ff */
[----:B------:R-:W-:-:S05]  /*19820*/  FMUL.FTZ R14, R14, R180 ;  /* 0x000000b40e0e7220 */ /* 0x000fca0000410000 */
[----:B------:R-:W-:-:S05]  /*19830*/  FSEL R14, R14, RZ, !P4 ;  /* 0x000000ff0e0e7208 */ /* 0x000fca0006000000 */
[----:B------:R-:W-:-:S04]  /*19840*/  FADD.FTZ R14, R33, R14 ;  /* 0x0000000e210e7221 */ /* 0x000fc80000010000 */
        /* <DEDUP_REMOVED lines=15> */
.L_x_7891:
        /* <DEDUP_REMOVED lines=12> */
.L_x_7893:
[----:B------:R-:W-:Y:S05]  /*19a00*/  BSYNC.RECONVERGENT B1 ;  /* 0x0000000000017941 */ /* 0x000fea0003800200 */
.L_x_7892:
        /* <DEDUP_REMOVED lines=60> */
[----:B------:R-:W-:-:S07]  /*19dd0*/  HFMA2 R145, -RZ, RZ, 0, 0 ;  /* 0x00000000ff917431 */ /* 0x000fce00000001ff */
.L_x_7890:
[----:B------:R-:W-:Y:S05]  /*19de0*/  BSYNC.RECONVERGENT B0 ;  /* 0x0000000000007941 */ /* 0x000fea0003800200 */
.L_x_7889:
        /* <DEDUP_REMOVED lines=21> */
.L_x_7896:
        /* <DEDUP_REMOVED lines=12> */
.L_x_7898:
[----:B------:R-:W-:Y:S05]  /*1a000*/  BSYNC.RECONVERGENT B1 ;  /* 0x0000000000017941 */ /* 0x000fea0003800200 */
.L_x_7897:
        /* <DEDUP_REMOVED lines=55> */
[----:B------:R-:W-:-:S04]  /*1a380*/  IMAD.WIDE.U32 R144, R5, -0x2daee0ad, RZ ;  /* 0xd2511f5305907825 */ /* 0x000fc800078e00ff */
[----:B------:R-:W-:Y:S01]  /*1a390*/  IMAD.MOV.U32 R146, RZ, RZ, R144 ;  /* 0x000000ffff927224 */ /* 0x000fe200078e0090 */
[----:B------:R-:W-:Y:S01]  /*1a3a0*/  LOP3.LUT R5, R150, UR15, R145, 0x96, !PT ;  /* 0x0000000f96057c12 */ /* 0x000fe2000f8e9691 */
[----:B------:R-:W-:Y:S01]  /*1a3b0*/  UIADD3 UR15, UPT, UPT, UR4, -0x700cb87f, URZ ;  /* 0x8ff34781040f7890 */ /* 0x000fe2000fffe0ff */
[----:B------:R-:W-:-:S05]  /*1a3c0*/  IMAD.WIDE.U32 R144, R0, -0x326172a9, RZ ;  /* 0xcd9e8d5700907825 */ /* 0x000fca00078e00ff */
[----:B------:R-:W-:-:S07]  /*1a3d0*/  LOP3.LUT R0, R148, UR15, R145, 0x96, !PT ;  /* 0x0000000f94007c12 */ /* 0x000fce000f8e9691 */
.L_x_7895:
[----:B------:R-:W-:Y:S05]  /*1a3e0*/  BSYNC.RECONVERGENT B0 ;  /* 0x0000000000007941 */ /* 0x000fea0003800200 */
.L_x_7894:
        /* <DEDUP_REMOVED lines=25> */
.L_x_7901:
        /* <DEDUP_REMOVED lines=12> */
.L_x_7903:
[----:B------:R-:W-:Y:S05]  /*1a640*/  BSYNC.RECONVERGENT B1 ;  /* 0x0000000000017941 */ /* 0x000fea0003800200 */
.L_x_7902:
        /* <DEDUP_REMOVED lines=62> */
.L_x_7900:
[----:B------:R-:W-:Y:S05]  /*1aa30*/  BSYNC.RECONVERGENT B0 ;  /* 0x0000000000007941 */ /* 0x000fea0003800200 */
.L_x_7899:
        /* <DEDUP_REMOVED lines=20> */
.L_x_7906:
        /* <DEDUP_REMOVED lines=15> */
.L_x_7908:
[----:B------:R-:W-:Y:S05]  /*1ac70*/  BSYNC.RECONVERGENT B1 ;  /* 0x0000000000017941 */ /* 0x000fea0003800200 */
.L_x_7907:
        /* <DEDUP_REMOVED lines=62> */
.L_x_7905:
[----:B------:R-:W-:Y:S05]  /*1b060*/  BSYNC.RECONVERGENT B0 ;  /* 0x0000000000007941 */ /* 0x000fea0003800200 */
.L_x_7904:
        /* <DEDUP_REMOVED lines=20> */
.L_x_7828:
        /* <DEDUP_REMOVED lines=16> */
.L_x_7912:
        /* <DEDUP_REMOVED lines=12> */
.L_x_7914:
[----:B------:R-:W-:Y:S05]  /*1b370*/  BSYNC.RECONVERGENT B1 ;  /* 0x0000000000017941 */ /* 0x000fea0003800200 */
.L_x_7913:
        /* <DEDUP_REMOVED lines=59> */
[----:B------:R-:W-:Y:S02]  /*1b730*/  IMAD.MOV.U32 R144, RZ, RZ, R30 ;  /* 0x000000ffff907224 */ /* 0x000fe400078e001e */
[----:B------:R-:W-:Y:S01]  /*1b740*/  HFMA2 R30, -RZ, RZ, 0, 0 ;  /* 0x00000000ff1e7431 */ /* 0x000fe200000001ff */
[----:B------:R-:W-:-:S07]  /*1b750*/  LOP3.LUT R0, R140, UR15, R31, 0x96, !PT ;  /* 0x0000000f8c007c12 */ /* 0x000fce000f8e961f */
.L_x_7911:
[----:B------:R-:W-:Y:S05]  /*1b760*/  BSYNC.RECONVERGENT B0 ;  /* 0x0000000000007941 */ /* 0x000fea0003800200 */
.L_x_7910:
[----:B------:R-:W-:Y:S01]  /*1b770*/  I2FP.F32.U32 R22, R23 ;  /* 0x0000001700167245 */ /* 0x000fe20000201000 */
[----:B-----5:R-:W-:Y:S01]  /*1b780*/  @P1 IMAD.U32 R23, R36, 0x10000, RZ ;  /* 0x0001000024171824 */ /* 0x020fe200078e00ff */
[----:B------:R-:W-:Y:S01]  /*1b790*/  ISETP.NE.AND P3, PT, R30, 0x1, PT ;  /* 0x000000011e00780c */ /* 0x000fe20003f65270 */
[----:B------:R-:W-:Y:S01]  /*1b7a0*/  BSSY.RECONVERGENT B0, `(.L_x_7915) ;  /* 0x0000062000007945 */ /* 0x000fe20003800200 */
[----:B------:R-:W-:Y:S01]  /*1b7b0*/  LOP3.LUT R8, R8, 0xffffffef, RZ, 0xc0, !PT ;  /* 0xffffffef08087812 */ /* 0x000fe200078ec0ff */
[----:B------:R-:W-:Y:S01]  /*1b7c0*/  FFMA.FTZ R22, R22, R202, 1.1641532182693481445e-10 ;  /* 0x2f00000016167423 */ /* 0x000fe200000100ca */
[----:B------:R-:W-:-:S04]  /*1b7d0*/  HFMA2 R31, -RZ, RZ, 0, 1.1920928955078125e-07 ;  /* 0x00000002ff1f7431 */ /* 0x000fc800000001ff */
[----:B------:R-:W-:Y:S01]  /*1b7e0*/  FSETP.GTU.FTZ.AND P2, PT, R22, R181, PT ;  /* 0x000000b51600720b */ /* 0x000fe20003f5c000 */
[----:B------:R-:W-:-:S04]  /*1b7f0*/  IMAD.U32 R22, R32, 0x10000, RZ ;  /* 0x0001000020167824 */ /* 0x000fc800078e00ff */
[----:B------:R-:W-:-:S05]  /*1b800*/  FMUL.FTZ R22, R22, R180 ;  /* 0x000000b416167220 */ /* 0x000fca0000410000 */
[----:B------:R-:W-:Y:S02]  /*1b810*/  FSEL R22, R22, RZ, !P2 ;  /* 0x000000ff16167208 */ /* 0x000fe40005000000 */
[----:B------:R-:W-:-:S03]  /*1b820*/  PLOP3.LUT P2, PT, P2, PT, PT, 0x8, 0x80 ;  /* 0x000000000080781c */ /* 0x000fc6000174e170 */
[----:B------:R-:W-:Y:S01]  /*1b830*/  @P1 FADD.FTZ R22, R23, R22 ;  /* 0x0000001617161221 */ /* 0x000fe20000010000 */
        /* <DEDUP_REMOVED lines=13> */
.L_x_7917:
        /* <DEDUP_REMOVED lines=12> */
.L_x_7919:
[----:B------:R-:W-:Y:S05]  /*1b9d0*/  BSYNC.RECONVERGENT B1 ;  /* 0x0000000000017941 */ /* 0x000fea0003800200 */
.L_x_7918:
        /* <DEDUP_REMOVED lines=62> */
.L_x_7916:
[----:B------:R-:W-:Y:S05]  /*1bdc0*/  BSYNC.RECONVERGENT B0 ;  /* 0x0000000000007941 */ /* 0x000fea0003800200 */
.L_x_7915:
        /* <DEDUP_REMOVED lines=26> */
.L_x_7922:
        /* <DEDUP_REMOVED lines=12> */
.L_x_7924:
[----:B------:R-:W-:Y:S05]  /*1c030*/  BSYNC.RECONVERGENT B1 ;  /* 0x0000000000017941 */ /* 0x000fea0003800200 */
.L_x_7923:
        /* <DEDUP_REMOVED lines=60> */
[----:B------:R-:W-:-:S07]  /*1c400*/  LOP3.LUT R0, R148, UR15, R145, 0x96, !PT ;  /* 0x0000000f94007c12 */ /* 0x000fce000f8e9691 */
.L_x_7921:
[----:B------:R-:W-:Y:S05]  /*1c410*/  BSYNC.RECONVERGENT B0 ;  /* 0x0000000000007941 */ /* 0x000fea0003800200 */
.L_x_7920:
[----:B------:R-:W-:Y:S01]  /*1c420*/  I2FP.F32.U32 R23, R23 ;  /* 0x0000001700177245 */ /* 0x000fe20000201000 */
[----:B------:R-:W-:Y:S01]  /*1c430*/  BSSY.RECONVERGENT B0, `(.L_x_7925) ;  /* 0x0000064000007945 */ /* 0x000fe20003800200 */
[----:B------:R-:W-:Y:S01]  /*1c440*/  ISETP.NE.AND P3, PT, R32, 0x1, PT ;  /* 0x000000012000780c */ /* 0x000fe20003f65270 */
[----:B------:R-:W-:Y:S01]  /*1c450*/  IMAD.MOV.U32 R142, RZ, RZ, R144 ;  /* 0x000000ffff8e7224 */ /* 0x000fe200078e0090 */
[----:B------:R-:W-:Y:S01]  /*1c460*/  LOP3.LUT R8, R8, 0xfffffffb, RZ, 0xc0, !PT ;  /* 0xfffffffb08087812 */ /* 0x000fe200078ec0ff */
        /* <DEDUP_REMOVED lines=8> */
[----:B------:R-:W-:Y:S01]  /*1c4f0*/  PRMT R23, R33, 0x7632, R23 ;  /* 0x0000763221177816 */ /* 0x000fe20000000017 */
[----:B------:R-:W-:-:S03]  /*1c500*/  IMAD.MOV.U32 R33, RZ, RZ, 0x2 ;  /* 0x00000002ff217424 */ /* 0x000fc600078e00ff */
        /* <DEDUP_REMOVED lines=11> */
.L_x_7927:
        /* <DEDUP_REMOVED lines=12> */
.L_x_7929:
[----:B------:R-:W-:Y:S05]  /*1c680*/  BSYNC.RECONVERGENT B1 ;  /* 0x0000000000017941 */ /* 0x000fea0003800200 */
.L_x_7928:
        /* <DEDUP_REMOVED lines=62> */
.L_x_7926:
[----:B------:R-:W-:Y:S05]  /*1ca70*/  BSYNC.RECONVERGENT B0 ;  /* 0x0000000000007941 */ /* 0x000fea0003800200 */
.L_x_7925:
        /* <DEDUP_REMOVED lines=26> */
.L_x_7932:
        /* <DEDUP_REMOVED lines=12> */
.L_x_7934:
[----:B------:R-:W-:Y:S05]  /*1cce0*/  BSYNC.RECONVERGENT B1 ;  /* 0x0000000000017941 */ /* 0x000fea0003800200 */
.L_x_7933:
        /* <DEDUP_REMOVED lines=62> */
.L_x_7931:
[----:B------:R-:W-:Y:S05]  /*1d0d0*/  BSYNC.RECONVERGENT B0 ;  /* 0x0000000000007941 */ /* 0x000fea0003800200 */
.L_x_7930:
[----:B------:R-:W-:Y:S01]  /*1d0e0*/  I2FP.F32.U32 R23, R23 ;  /* 0x0000001700177245 */ /* 0x000fe20000201000 */
[----:B------:R-:W-:Y:S01]  /*1d0f0*/  @P1 IMAD.U32 R33, R38, 0x10000, RZ ;  /* 0x0001000026211824 */ /* 0x000fe200078e00ff */
[----:B------:R-:W-:Y:S01]  /*1d100*/  ISETP.NE.AND P3, PT, R147, 0x1, PT ;  /* 0x000000019300780c */ /* 0x000fe20003f65270 */
[----:B------:R-:W-:Y:S01]  /*1d110*/  BSSY.RECONVERGENT B0, `(.L_x_7935) ;  /* 0x0000060000007945 */ /* 0x000fe20003800200 */
[----:B------:R-:W-:Y:S02]  /*1d120*/  HFMA2 R149, -RZ, RZ, 0, 1.1920928955078125e-07 ;  /* 0x00000002ff957431 */ /* 0x000fe400000001ff */
        /* <DEDUP_REMOVED lines=19> */
.L_x_7937:
        /* <DEDUP_REMOVED lines=12> */
.L_x_7939:
[----:B------:R-:W-:Y:S05]  /*1d320*/  BSYNC.RECONVERGENT B1 ;  /* 0x0000000000017941 */ /* 0x000fea0003800200 */
.L_x_7938:
        /* <DEDUP_REMOVED lines=62> */
.L_x_7936:
[----:B------:R-:W-:Y:S05]  /*1d710*/  BSYNC.RECONVERGENT B0 ;  /* 0x0000000000007941 */ /* 0x000fea0003800200 */
.L_x_7935:
[----:B------:R-:W-:Y:S01]  /*1d720*/  I2FP.F32.U32 R33, R33 ;  /* 0x0000002100217245 */ /* 0x000fe20000201000 */
[----:B------:R-:W-:Y:S01]  /*1d730*/  BSSY.RECONVERGENT B0, `(.L_x_7940) ;  /* 0x0000062000007945 */ /* 0x000fe20003800200 */
[----:B------:R-:W-:Y:S01]  /*1d740*/  ISETP.NE.AND P4, PT, R149, 0x1, PT ;  /* 0x000000019500780c */ /* 0x000fe20003f85270 */
[----:B------:R-:W-:Y:S02]  /*1d750*/  IMAD.MOV.U32 R148, RZ, RZ, 0x2 ;  /* 0x00000002ff947424 */ /* 0x000fe400078e00ff */
[----:B------:R-:W-:-:S05]  /*1d760*/  FFMA.FTZ R33, R33, R202, 1.1641532182693481445e-10 ;  /* 0x2f00000021217423 */ /* 0x000fca00000100ca */
[----:B------:R-:W-:Y:S01]  /*1d770*/  FSETP.GTU.FTZ.AND P3, PT, R33, R181, PT ;  /* 0x000000b52100720b */ /* 0x000fe20003f7c000 */
[----:B------:R-:W-:Y:S01]  /*1d780*/  IMAD.U32 R33, R34, 0x10000, RZ ;  /* 0x0001000022217824 */ /* 0x000fe200078e00ff */
[----:B------:R-:W-:-:S03]  /*1d790*/  @P1 PRMT R34, R38, 0x7632, R34 ;  /* 0x0000763226221816 */ /* 0x000fc60000000022 */
[----:B------:R-:W-:Y:S01]  /*1d7a0*/  FMUL.FTZ R33, R33, R180 ;  /* 0x000000b421217220 */ /* 0x000fe20000410000 */
[----:B------:R-:W-:-:S04]  /*1d7b0*/  @P1 SHF.L.U32 R34, R34, 0x10, RZ ;  /* 0x0000001022221819 */ /* 0x000fc800000006ff */
        /* <DEDUP_REMOVED lines=14> */
.L_x_7942:
        /* <DEDUP_REMOVED lines=12> */
.L_x_7944:
[----:B------:R-:W-:Y:S05]  /*1d960*/  BSYNC.RECONVERGENT B1 ;  /* 0x0000000000017941 */ /* 0x000fea0003800200 */
.L_x_7943:
        /* <DEDUP_REMOVED lines=62> */
.L_x_7941:
[----:B------:R-:W-:Y:S05]  /*1dd50*/  BSYNC.RECONVERGENT B0 ;  /* 0x0000000000007941 */ /* 0x000fea0003800200 */
.L_x_7940:
[----:B------:R-:W-:Y:S01]  /*1dd60*/  I2FP.F32.U32 R34, R34 ;  /* 0x0000002200227245 */ /* 0x000fe20000201000 */
[----:B------:R-:W-:Y:S01]  /*1dd70*/  @P1 IMAD.U32 R149, R39, 0x10000, RZ ;  /* 0x0001000027951824 */ /* 0x000fe200078e00ff */
[----:B------:R-:W-:Y:S01]  /*1dd80*/  ISETP.NE.AND P5, PT, R148, 0x1, PT ;  /* 0x000000019400780c */ /* 0x000fe20003fa5270 */
[----:B------:R-:W-:Y:S01]  /*1dd90*/  BSSY.RECONVERGENT B0, `(.L_x_7945) ;  /* 0x0000060000007945 */ /* 0x000fe20003800200 */
[----:B------:R-:W-:Y:S02]  /*1dda0*/  IMAD.MOV.U32 R150, RZ, RZ, 0x2 ;  /* 0x00000002ff967424 */ /* 0x000fe400078e00ff */
[----:B------:R-:W-:Y:S01]  /*1ddb0*/  FFMA.FTZ R34, R34, R202, 1.1641532182693481445e-10 ;  /* 0x2f00000022227423 */ /* 0x000fe200000100ca */
[----:B------:R-:W-:-:S04]  /*1ddc0*/  MOV R151, R144 ;  /* 0x0000009000977202 */ /* 0x000fc80000000f00 */
[----:B------:R-:W-:Y:S02]  /*1ddd0*/  FSETP.GTU.FTZ.AND P4, PT, R34, R181, PT ;  /* 0x000000b52200720b */ /* 0x000fe40003f9c000 */
[C---:B------:R-:W-:Y:S02]  /*1dde0*/  SHF.L.U32 R34, R35.reuse, 0x10, RZ ;  /* 0x0000001023227819 */ /* 0x040fe400000006ff */
[----:B------:R-:W-:-:S03]  /*1ddf0*/  PRMT R35, R35, 0x7632, R35 ;  /* 0x0000763223237816 */ /* 0x000fc60000000023 */
[----:B------:R-:W-:-:S05]  /*1de00*/  FMUL.FTZ R34, R34, R180 ;  /* 0x000000b422227220 */ /* 0x000fca0000410000 */
        /* <DEDUP_REMOVED lines=13> */
.L_x_7947:
        /* <DEDUP_REMOVED lines=12> */
.L_x_7949:
[----:B------:R-:W-:Y:S05]  /*1dfa0*/  BSYNC.RECONVERGENT B1 ;  /* 0x0000000000017941 */ /* 0x000fea0003800200 */
.L_x_7948:
        /* <DEDUP_REMOVED lines=62> */
.L_x_7946:
[----:B------:R-:W-:Y:S05]  /*1e390*/  BSYNC.RECONVERGENT B0 ;  /* 0x0000000000007941 */ /* 0x000fea0003800200 */
.L_x_7945:
        /* <DEDUP_REMOVED lines=15> */
.L_x_7909:
[----:B------:R-:W-:Y:S01]  /*1e490*/  IMAD.WIDE.U32 R148, R18, 0x10, R192 ;  /* 0x0000001012947825 */ /* 0x000fe200078e00c0 */
[----:B------:R-:W-:-:S04]  /*1e4a0*/  LOP3.LUT P6, RZ, R8, 0x10, RZ, 0xc0, !PT ;  /* 0x0000001008ff7812 */ /* 0x000fc800078cc0ff */
[----:B------:R0:W-:Y:S02]  /*1e4b0*/  STG.E.128 desc[UR6][R148.64], R140 ;  /* 0x0000008c94007986 */ /* 0x0001e4000c101d06 */
[----:B0-----:R-:W-:Y:S02]  /*1e4c0*/  SEL R141, RZ, 0x1000000, !P5 ;  /* 0x01000000ff8d7807 */ /* 0x001fe40006800000 */
[----:B------:R-:W-:Y:S02]  /*1e4d0*/  SEL R140, RZ, 0x10000, !P4 ;  /* 0x00010000ff8c7807 */ /* 0x000fe40006000000 */
[----:B------:R-:W-:Y:S02]  /*1e4e0*/  SEL R142, RZ, 0x100, !P3 ;  /* 0x00000100ff8e7807 */ /* 0x000fe40005800000 */
[C---:B------:R-:W-:Y:S02]  /*1e4f0*/  LOP3.LUT P5, RZ, R8.reuse, 0x8, RZ, 0xc0, !PT ;  /* 0x0000000808ff7812 */ /* 0x040fe400078ac0ff */
[----:B------:R-:W-:-:S02]  /*1e500*/  LOP3.LUT P4, RZ, R8, 0x4, RZ, 0xc0, !PT ;  /* 0x0000000408ff7812 */ /* 0x000fc4000788c0ff */
[----:B------:R-:W-:Y:S02]  /*1e510*/  LOP3.LUT P3, RZ, R8, 0x2, RZ, 0xc0, !PT ;  /* 0x0000000208ff7812 */ /* 0x000fe4000786c0ff */
[----:B------:R-:W-:Y:S02]  /*1e520*/  LOP3.LUT R141, R142, R141, R140, 0xfe, !PT ;  /* 0x0000008d8e8d7212 */ /* 0x000fe400078efe8c */
[----:B------:R-:W-:Y:S02]  /*1e530*/  SEL R140, RZ, 0x1000000, !P3 ;  /* 0x01000000ff8c7807 */ /* 0x000fe40005800000 */
[----:B------:R-:W-:Y:S02]  /*1e540*/  SEL R142, RZ, 0x10000, !P4 ;  /* 0x00010000ff8e7807 */ /* 0x000fe40006000000 */
[----:B------:R-:W-:-:S04]  /*1e550*/  SEL R143, RZ, 0x100, !P5 ;  /* 0x00000100ff8f7807 */ /* 0x000fc80006800000 */
[----:B------:R-:W-:Y:S02]  /*1e560*/  LOP3.LUT R140, R143, R140, R142, 0xfe, !PT ;  /* 0x0000008c8f8c7212 */ /* 0x000fe400078efe8e */
[----:B------:R-:W-:-:S04]  /*1e570*/  SEL R142, RZ, 0x1, !P2 ;  /* 0x00000001ff8e7807 */ /* 0x000fc80005000000 */
[----:B------:R-:W-:Y:S02]  /*1e580*/  LOP3.LUT R141, R141, R142, RZ, 0xfc, !PT ;  /* 0x0000008e8d8d7212 */ /* 0x000fe400078efcff */
[----:B------:R-:W-:-:S04]  /*1e590*/  SEL R142, RZ, 0x1, !P6 ;  /* 0x00000001ff8e7807 */ /* 0x000fc80007000000 */
[----:B------:R-:W-:Y:S01]  /*1e5a0*/  LOP3.LUT R140, R140, R142, RZ, 0xfc, !PT ;  /* 0x0000008e8c8c7212 */ /* 0x000fe200078efcff */
[----:B------:R-:W-:-:S05]  /*1e5b0*/  IMAD.WIDE.U32 R142, R18, 0x8, R186 ;  /* 0x00000008128e7825 */ /* 0x000fca00078e00ba */
        /* <DEDUP_REMOVED lines=17> */
[----:B------:R-:W0:Y:S01]  /*1e6d0*/  LDC.64 R142, c[0x0][0x3b8] ;  /* 0x0000ee00ff8e7b82 */ /* 0x000e220000000a00 */
[----:B------:R-:W-:Y:S02]  /*1e6e0*/  LOP3.LUT R141, R141, R149, RZ, 0xfc, !PT ;  /* 0x000000958d8d7212 */ /* 0x000fe400078efcff */
[----:B------:R-:W-:Y:S01]  /*1e6f0*/  LOP3.LUT R140, R140, 0xff, R9, 0xf8, !PT ;  /* 0x000000ff8c8c7812 */ /* 0x000fe200078ef809 */
[----:B0-----:R-:W-:-:S05]  /*1e700*/  IMAD.WIDE.U32 R142, R18, 0x8, R142 ;  /* 0x00000008128e7825 */ /* 0x001fca00078e008e */
[----:B------:R1:W-:Y:S02]  /*1e710*/  STG.E.64 desc[UR6][R142.64], R140 ;  /* 0x0000008c8e007986 */ /* 0x0003e4000c101b06 */
.L_x_7950:
        /* <DEDUP_REMOVED lines=26> */
.L_x_7954:
        /* <DEDUP_REMOVED lines=12> */
.L_x_7956:
[----:B------:R-:W-:Y:S05]  /*1e980*/  BSYNC.RECONVERGENT B1 ;  /* 0x0000000000017941 */ /* 0x000fea0003800200 */
.L_x_7955:
        /* <DEDUP_REMOVED lines=62> */
.L_x_7953:
[----:B------:R-:W-:Y:S05]  /*1ed70*/  BSYNC.RECONVERGENT B0 ;  /* 0x0000000000007941 */ /* 0x000fea0003800200 */
.L_x_7952:
[----:B------:R-:W-:Y:S01]  /*1ed80*/  I2FP.F32.U32 R9, R9 ;  /* 0x0000000900097245 */ /* 0x000fe20000201000 */
[----:B------:R-:W-:Y:S01]  /*1ed90*/  BSSY.RECONVERGENT B0, `(.L_x_7957) ;  /* 0x0000061000007945 */ /* 0x000fe20003800200 */
[----:B------:R-:W-:Y:S01]  /*1eda0*/  ISETP.NE.AND P3, PT, R10, 0x1, PT ;  /* 0x000000010a00780c */ /* 0x000fe20003f65270 */
[----:B------:R-:W-:Y:S01]  /*1edb0*/  IMAD.MOV.U32 R11, RZ, RZ, 0x2 ;  /* 0x00000002ff0b7424 */ /* 0x000fe200078e00ff */
[----:B------:R-:W-:Y:S01]  /*1edc0*/  LOP3.LUT R8, R8, 0xffffffef, RZ, 0xc0, !PT ;  /* 0xffffffef08087812 */ /* 0x000fe200078ec0ff */
[----:B------:R-:W-:Y:S01]  /*1edd0*/  FFMA.FTZ R9, R9, R202, 1.1641532182693481445e-10 ;  /* 0x2f00000009097423 */ /* 0x000fe200000100ca */
[C---:B-----5:R-:W-:Y:S02]  /*1ede0*/  PRMT R16, R140.reuse, 0x7632, R16 ;  /* 0x000076328c107816 */ /* 0x060fe40000000010 */
[----:B------:R-:W-:Y:S02]  /*1edf0*/  MOV R13, R144 ;  /* 0x00000090000d7202 */ /* 0x000fe40000000f00 */
[----:B------:R-:W-:Y:S01]  /*1ee00*/  FSETP.GTU.FTZ.AND P2, PT, R9, R181, PT ;  /* 0x000000b50900720b */ /* 0x000fe20003f5c000 */
[----:B------:R-:W-:-:S03]  /*1ee10*/  IMAD.U32 R9, R140, 0x10000, RZ ;  /* 0x000100008c097824 */ /* 0x000fc600078e00ff */
[----:B------:R-:W-:Y:S01]  /*1ee20*/  PLOP3.LUT P4, PT, P2, PT, PT, 0x8, 0x80 ;  /* 0x000000000080781c */ /* 0x000fe2000178e170 */
[----:B------:R-:W-:-:S05]  /*1ee30*/  FMUL.FTZ R9, R9, R180 ;  /* 0x000000b409097220 */ /* 0x000fca0000410000 */
        /* <DEDUP_REMOVED lines=11> */
.L_x_7959:
        /* <DEDUP_REMOVED lines=12> */
.L_x_7961:
[----:B------:R-:W-:Y:S05]  /*1efb0*/  BSYNC.RECONVERGENT B1 ;  /* 0x0000000000017941 */ /* 0x000fea0003800200 */
.L_x_7960:
        /* <DEDUP_REMOVED lines=62> */
.L_x_7958:
[----:B------:R-:W-:Y:S05]  /*1f3a0*/  BSYNC.RECONVERGENT B0 ;  /* 0x0000000000007941 */ /* 0x000fea0003800200 */
.L_x_7957:
[----:B------:R-:W-:Y:S01]  /*1f3b0*/  I2FP.F32.U32 R10, R13 ;  /* 0x0000000d000a7245 */ /* 0x000fe20000201000 */
[----:B------:R-:W-:Y:S01]  /*1f3c0*/  @P1 IMAD.U32 R146, R36, 0x10000, RZ ;  /* 0x0001000024921824 */ /* 0x000fe200078e00ff */
[----:B------:R-:W-:Y:S01]  /*1f3d0*/  ISETP.NE.AND P3, PT, R11, 0x1, PT ;  /* 0x000000010b00780c */ /* 0x000fe20003f65270 */
        /* <DEDUP_REMOVED lines=22> */
.L_x_7964:
        /* <DEDUP_REMOVED lines=12> */
.L_x_7966:
[----:B------:R-:W-:Y:S05]  /*1f600*/  BSYNC.RECONVERGENT B1 ;  /* 0x0000000000017941 */ /* 0x000fea0003800200 */
.L_x_7965:
        /* <DEDUP_REMOVED lines=62> */
.L_x_7963:
[----:B------:R-:W-:Y:S05]  /*1f9f0*/  BSYNC.RECONVERGENT B0 ;  /* 0x0000000000007941 */ /* 0x000fea0003800200 */
.L_x_7962:
[----:B------:R-:W-:Y:S01]  /*1fa00*/  I2FP.F32.U32 R11, R13 ;  /* 0x0000000d000b7245 */ /* 0x000fe20000201000 */
[----:B------:R-:W-:Y:S01]  /*1fa10*/  BSSY.RECONVERGENT B0, `(.L_x_7967) ;  /* 0x0000060000007945 */ /* 0x000fe20003800200 */
[----:B------:R-:W-:Y:S01]  /*1fa20*/  ISETP.NE.AND P3, PT, R10, 0x1, PT ;  /* 0x000000010a00780c */ /* 0x000fe20003f65270 */
[----:B------:R-:W-:Y:S01]  /*1fa30*/  IMAD.MOV.U32 R14, RZ, RZ, 0x2 ;  /* 0x00000002ff0e7424 */ /* 0x000fe200078e00ff */
[----:B------:R-:W-:Y:S01]  /*1fa40*/  SHF.L.U32 R16, R16, 0x10, RZ ;  /* 0x0000001010107819 */ /* 0x000fe200000006ff */
[----:B------:R-:W-:Y:S01]  /*1fa50*/  FFMA.FTZ R11, R11, R202, 1.1641532182693481445e-10 ;  /* 0x2f0000000b0b7423 */ /* 0x000fe200000100ca */
[----:B------:R-:W-:Y:S01]  /*1fa60*/  LOP3.LUT R8, R8, 0xfffffff7, RZ, 0xc0, !PT ;  /* 0xfffffff708087812 */ /* 0x000fe200078ec0ff */
[----:B------:R-:W-:Y:S02]  /*1fa70*/  IMAD.MOV.U32 R13, RZ, RZ, R144 ;  /* 0x000000ffff0d7224 */ /* 0x000fe400078e0090 */
        /* <DEDUP_REMOVED lines=14> */
.L_x_7969:
        /* <DEDUP_REMOVED lines=12> */
.L_x_7971:
[----:B------:R-:W-:Y:S05]  /*1fc20*/  BSYNC.RECONVERGENT B1 ;  /* 0x0000000000017941 */ /* 0x000fea0003800200 */
.L_x_7970:
        /* <DEDUP_REMOVED lines=62> */
.L_x_7968:
[----:B------:R-:W-:Y:S05]  /*20010*/  BSYNC.RECONVERGENT B0 ;  /* 0x0000000000007941 */ /* 0x000fea0003800200 */
.L_x_7967:
[----:B------:R-:W-:Y:S01]  /*20020*/  I2FP.F32.U32 R10, R13 ;  /* 0x0000000d000a7245 */ /* 0x000fe20000201000 */
[----:B------:R-:W-:Y:S01]  /*20030*/  BSSY.RECONVERGENT B0, `(.L_x_7972) ;  /* 0x0000065000007945 */ /* 0x000fe20003800200 */
[----:B------:R-:W-:Y:S01]  /*20040*/  ISETP.NE.AND P3, PT, R14, 0x1, PT ;  /* 0x000000010e00780c */ /* 0x000fe20003f65270 */
[----:B------:R-:W-:Y:S02]  /*20050*/  HFMA2 R12, -RZ, RZ, 0, 1.1920928955078125e-07 ;  /* 0x00000002ff0c7431 */ /* 0x000fe400000001ff */
[----:B------:R-:W-:Y:S02]  /*20060*/  IMAD.MOV.U32 R11, RZ, RZ, R144 ;  /* 0x000000ffff0b7224 */ /* 0x000fe400078e0090 */
        /* <DEDUP_REMOVED lines=22> */
.L_x_7974:
        /* <DEDUP_REMOVED lines=12> */
.L_x_7976:
[----:B------:R-:W-:Y:S05]  /*20290*/  BSYNC.RECONVERGENT B1 ;  /* 0x0000000000017941 */ /* 0x000fea0003800200 */
.L_x_7975:
        /* <DEDUP_REMOVED lines=62> */
.L_x_7973:
[----:B------:R-:W-:Y:S05]  /*20680*/  BSYNC.RECONVERGENT B0 ;  /* 0x0000000000007941 */ /* 0x000fea0003800200 */
.L_x_7972:
[----:B------:R-:W-:Y:S01]  /*20690*/  I2FP.F32.U32 R11, R11 ;  /* 0x0000000b000b7245 */ /* 0x000fe20000201000 */
[----:B------:R-:W-:Y:S01]  /*206a0*/  BSSY.RECONVERGENT B0, `(.L_x_7977) ;  /* 0x0000061000007945 */ /* 0x000fe20003800200 */
[----:B------:R-:W-:Y:S01]  /*206b0*/  ISETP.NE.AND P3, PT, R12, 0x1, PT ;  /* 0x000000010c00780c */ /* 0x000fe20003f65270 */
[----:B------:R-:W-:Y:S01]  /*206c0*/  HFMA2 R13, -RZ, RZ, 0, 1.1920928955078125e-07 ;  /* 0x00000002ff0d7431 */ /* 0x000fe200000001ff */
[----:B------:R-:W-:Y:S01]  /*206d0*/  LOP3.LUT R8, R8, 0xfffffffb, RZ, 0xc0, !PT ;  /* 0xfffffffb08087812 */ /* 0x000fe200078ec0ff */
[----:B------:R-:W-:Y:S01]  /*206e0*/  FFMA.FTZ R11, R11, R202, 1.1641532182693481445e-10 ;  /* 0x2f0000000b0b7423 */ /* 0x000fe200000100ca */
[----:B------:R-:W-:-:S04]  /*206f0*/  IMAD.MOV.U32 R15, RZ, RZ, R144 ;  /* 0x000000ffff0f7224 */ /* 0x000fc800078e0090 */
[----:B------:R-:W-:Y:S01]  /*20700*/  FSETP.GTU.FTZ.AND P2, PT, R11, R181, PT ;  /* 0x000000b50b00720b */ /* 0x000fe20003f5c000 */
[C---:B------:R-:W-:Y:S01]  /*20710*/  IMAD.U32 R11, R141.reuse, 0x10000, RZ ;  /* 0x000100008d0b7824 */ /* 0x040fe200078e00ff */
[----:B------:R-:W-:Y:S02]  /*20720*/  PRMT R141, R141, 0x7632, R141 ;  /* 0x000076328d8d7816 */ /* 0x000fe4000000008d */
        /* <DEDUP_REMOVED lines=13> */
.L_x_7979:
        /* <DEDUP_REMOVED lines=12> */
.L_x_7981:
[----:B------:R-:W-:Y:S05]  /*208c0*/  BSYNC.RECONVERGENT B1 ;  /* 0x0000000000017941 */ /* 0x000fea0003800200 */
.L_x_7980:
        /* <DEDUP_REMOVED lines=62> */
.L_x_7978:
[----:B------:R-:W-:Y:S05]  /*20cb0*/  BSYNC.RECONVERGENT B0 ;  /* 0x0000000000007941 */ /* 0x000fea0003800200 */
.L_x_7977:
        /* <DEDUP_REMOVED lines=25> */
.L_x_7984:
        /* <DEDUP_REMOVED lines=12> */
.L_x_7986:
[----:B------:R-:W-:Y:S05]  /*20f10*/  BSYNC.RECONVERGENT B1 ;  /* 0x0000000000017941 */ /* 0x000fea0003800200 */
.L_x_7985:
        /* <DEDUP_REMOVED lines=62> */
.L_x_7983:
[----:B------:R-:W-:Y:S05]  /*21300*/  BSYNC.RECONVERGENT B0 ;  /* 0x0000000000007941 */ /* 0x000fea0003800200 */
.L_x_7982:
        /* <DEDUP_REMOVED lines=22> */
.L_x_7989:
        /* <DEDUP_REMOVED lines=12> */
.L_x_7991:
[----:B------:R-:W-:Y:S05]  /*21530*/  BSYNC.RECONVERGENT B1 ;  /* 0x0000000000017941 */ /* 0x000fea0003800200 */
.L_x_7990:
        /* <DEDUP_REMOVED lines=62> */
.L_x_7988:
[----:B------:R-:W-:Y:S05]  /*21920*/  BSYNC.RECONVERGENT B0 ;  /* 0x0000000000007941 */ /* 0x000fea0003800200 */
.L_x_7987:
[----:B------:R-:W-:Y:S01]  /*21930*/  I2FP.F32.U32 R12, R15 ;  /* 0x0000000f000c7245 */ /* 0x000fe20000201000 */
[----:B------:R-:W-:Y:S01]  /*21940*/  BSSY.RECONVERGENT B0, `(.L_x_7992) ;  /* 0x0000065000007945 */ /* 0x000fe20003800200 */
[----:B------:R-:W-:Y:S01]  /*21950*/  @P1 PRMT R13, R37, 0x7632, R13 ;  /* 0x00007632250d1816 */ /* 0x000fe2000000000d */
[----:B------:R-:W-:Y:S02]  /*21960*/  IMAD.MOV.U32 R14, RZ, RZ, 0x2 ;  /* 0x00000002ff0e7424 */ /* 0x000fe400078e00ff */
[----:B------:R-:W-:Y:S02]  /*21970*/  FFMA.FTZ R12, R12, R202, 1.1641532182693481445e-10 ;  /* 0x2f0000000c0c7423 */ /* 0x000fe400000100ca */
[----:B------:R-:W-:-:S03]  /*21980*/  @P1 IMAD.U32 R13, R13, 0x10000, RZ ;  /* 0x000100000d0d1824 */ /* 0x000fc600078e00ff */
[----:B------:R-:W-:Y:S02]  /*21990*/  FSETP.GTU.FTZ.AND P2, PT, R12, R181, PT ;  /* 0x000000b50c00720b */ /* 0x000fe40003f5c000 */
[----:B------:R-:W-:-:S05]  /*219a0*/  PRMT R12, R41, 0x7632, R12 ;  /* 0x00007632290c7816 */ /* 0x000fca000000000c */
[----:B------:R-:W-:-:S04]  /*219b0*/  IMAD.U32 R12, R12, 0x10000, RZ ;  /* 0x000100000c0c7824 */ /* 0x000fc800078e00ff */
[----:B------:R-:W-:-:S05]  /*219c0*/  FMUL.FTZ R12, R12, R180 ;  /* 0x000000b40c0c7220 */ /* 0x000fca0000410000 */
[----:B------:R-:W-:-:S05]  /*219d0*/  FSEL R12, R12, RZ, !P2 ;  /* 0x000000ff0c0c7208 */ /* 0x000fca0005000000 */
[----:B------:R-:W-:-:S04]  /*219e0*/  FADD.FTZ R12, R141, R12 ;  /* 0x0000000c8d0c7221 */ /* 0x000fc80000010000 */
[----:B------:R-:W-:Y:S01]  /*219f0*/  @P1 FADD.FTZ R149, R12, R13 ;  /* 0x0000000d0c951221 */ /* 0x000fe20000010000 */
[----:B------:R-:W-:Y:S01]  /*21a00*/  @!P1 MOV R149, R12 ;  /* 0x0000000c00959202 */ /* 0x000fe20000000f00 */
[----:B------:R-:W-:Y:S01]  /*21a10*/  IMAD.MOV.U32 R13, RZ, RZ, R144 ;  /* 0x000000ffff0d7224 */ /* 0x000fe200078e0090 */
        /* <DEDUP_REMOVED lines=12> */
.L_x_7994:
        /* <DEDUP_REMOVED lines=12> */
.L_x_7996:
[----:B------:R-:W-:Y:S05]  /*21ba0*/  BSYNC.RECONVERGENT B1 ;  /* 0x0000000000017941 */ /* 0x000fea0003800200 */
.L_x_7995:
        /* <DEDUP_REMOVED lines=62> */
.L_x_7993:
[----:B------:R-:W-:Y:S05]  /*21f90*/  BSYNC.RECONVERGENT B0 ;  /* 0x0000000000007941 */ /* 0x000fea0003800200 */
.L_x_7992:
        /* <DEDUP_REMOVED lines=21> */
.L_x_7999:
        /* <DEDUP_REMOVED lines=12> */
.L_x_8001:
[----:B------:R-:W-:Y:S05]  /*221b0*/  BSYNC.RECONVERGENT B1 ;  /* 0x0000000000017941 */ /* 0x000fea0003800200 */
.L_x_8000:
        /* <DEDUP_REMOVED lines=62> */
.L_x_7998:
[----:B------:R-:W-:Y:S05]  /*225a0*/  BSYNC.RECONVERGENT B0 ;  /* 0x0000000000007941 */ /* 0x000fea0003800200 */
.L_x_7997:
        /* <DEDUP_REMOVED lines=25> */
.L_x_8004:
        /* <DEDUP_REMOVED lines=12> */
.L_x_8006:
[----:B------:R-:W-:Y:S05]  /*22800*/  BSYNC.RECONVERGENT B1 ;  /* 0x0000000000017941 */ /* 0x000fea0003800200 */
.L_x_8005:
        /* <DEDUP_REMOVED lines=62> */
.L_x_8003:
[----:B------:R-:W-:Y:S05]  /*22bf0*/  BSYNC.RECONVERGENT B0 ;  /* 0x0000000000007941 */ /* 0x000fea0003800200 */
.L_x_8002:
        /* <DEDUP_REMOVED lines=20> */
.L_x_8009:
        /* <DEDUP_REMOVED lines=12> */
.L_x_8011:
[----:B------:R-:W-:Y:S05]  /*22e00*/  BSYNC.RECONVERGENT B1 ;  /* 0x0000000000017941 */ /* 0x000fea0003800200 */
.L_x_8010:
        /* <DEDUP_REMOVED lines=62> */
.L_x_8008:
[----:B------:R-:W-:Y:S05]  /*231f0*/  BSYNC.RECONVERGENT B0 ;  /* 0x0000000000007941 */ /* 0x000fea0003800200 */
.L_x_8007:
[----:B------:R-:W-:Y:S01]  /*23200*/  I2FP.F32.U32 R14, R153 ;  /* 0x00000099000e7245 */ /* 0x000fe20000201000 */
[----:B------:R-:W-:Y:S01]  /*23210*/  BSSY.RECONVERGENT B0, `(.L_x_8012) ;  /* 0x0000065000007945 */ /* 0x000fe20003800200 */
[----:B------:R-:W-:Y:S01]  /*23220*/  @P1 PRMT R15, R38, 0x7632, R15 ;  /* 0x00007632260f1816 */ /* 0x000fe2000000000f */
[----:B------:R-:W-:Y:S02]  /*23230*/  IMAD.MOV.U32 R152, RZ, RZ, 0x2 ;  /* 0x00000002ff987424 */ /* 0x000fe400078e00ff */
        /* <DEDUP_REMOVED lines=12> */
[----:B------:R-:W-:Y:S02]  /*23300*/  F2FP.BF16.F32.PACK_AB R156, RZ, R151 ;  /* 0x00000097ff9c723e */ /* 0x000fe400000010ff */
[----:B------:R-:W-:-:S09]  /*23310*/  MOV R15, R144 ;  /* 0x00000090000f7202 */ /* 0x000fd20000000f00 */
        /* <DEDUP_REMOVED lines=9> */
.L_x_8014:
        /* <DEDUP_REMOVED lines=12> */
.L_x_8016:
[----:B------:R-:W-:Y:S05]  /*23470*/  BSYNC.RECONVERGENT B1 ;  /* 0x0000000000017941 */ /* 0x000fea0003800200 */
.L_x_8015:
        /* <DEDUP_REMOVED lines=62> */
.L_x_8013:
[----:B------:R-:W-:Y:S05]  /*23860*/  BSYNC.RECONVERGENT B0 ;  /* 0x0000000000007941 */ /* 0x000fea0003800200 */
.L_x_8012:
        /* <DEDUP_REMOVED lines=21> */
.L_x_8019:
        /* <DEDUP_REMOVED lines=12> */
.L_x_8021:
[----:B------:R-:W-:Y:S05]  /*23a80*/  BSYNC.RECONVERGENT B1 ;  /* 0x0000000000017941 */ /* 0x000fea0003800200 */
.L_x_8020:
        /* <DEDUP_REMOVED lines=62> */
.L_x_8018:
[----:B------:R-:W-:Y:S05]  /*23e70*/  BSYNC.RECONVERGENT B0 ;  /* 0x0000000000007941 */ /* 0x000fea0003800200 */
.L_x_8017:
        /* <DEDUP_REMOVED lines=25> */
.L_x_8024:
        /* <DEDUP_REMOVED lines=12> */
.L_x_8026:
[----:B------:R-:W-:Y:S05]  /*240d0*/  BSYNC.RECONVERGENT B1 ;  /* 0x0000000000017941 */ /* 0x000fea0003800200 */
.L_x_8025:
        /* <DEDUP_REMOVED lines=62> */
.L_x_8023:
[----:B------:R-:W-:Y:S05]  /*244c0*/  BSYNC.RECONVERGENT B0 ;  /* 0x0000000000007941 */ /* 0x000fea0003800200 */
.L_x_8022:
        /* <DEDUP_REMOVED lines=20> */
.L_x_8029:
        /* <DEDUP_REMOVED lines=15> */
.L_x_8031:
[----:B------:R-:W-:Y:S05]  /*24700*/  BSYNC.RECONVERGENT B1 ;  /* 0x0000000000017941 */ /* 0x000fea0003800200 */
.L_x_8030:
        /* <DEDUP_REMOVED lines=62> */
.L_x_8028:
[----:B------:R-:W-:Y:S05]  /*24af0*/  BSYNC.RECONVERGENT B0 ;  /* 0x0000000000007941 */ /* 0x000fea0003800200 */
.L_x_8027:
        /* <DEDUP_REMOVED lines=20> */
.L_x_7951:
        /* <DEDUP_REMOVED lines=16> */
.L_x_8035:
        /* <DEDUP_REMOVED lines=12> */
.L_x_8037:
[----:B------:R-:W-:Y:S05]  /*24e00*/  BSYNC.RECONVERGENT B1 ;  /* 0x0000000000017941 */ /* 0x000fea0003800200 */
.L_x_8036:
        /* <DEDUP_REMOVED lines=62> */
.L_x_8034:
[----:B------:R-:W-:Y:S05]  /*251f0*/  BSYNC.RECONVERGENT B0 ;  /* 0x0000000000007941 */ /* 0x000fea0003800200 */
.L_x_8033:
[----:B------:R-:W-:Y:S01]  /*25200*/  I2FP.F32.U32 R146, R147 ;  /* 0x0000009300927245 */ /* 0x000fe20000201000 */
[----:B------:R-:W-:Y:S01]  /*25210*/  BSSY.RECONVERGENT B0, `(.L_x_8038) ;  /* 0x0000064000007945 */ /* 0x000fe20003800200 */
[----:B------:R-:W-:Y:S01]  /*25220*/  ISETP.NE.AND P3, PT, R149, 0x1, PT ;  /* 0x000000019500780c */ /* 0x000fe20003f65270 */
[----:B------:R-:W-:Y:S01]  /*25230*/  IMAD.MOV.U32 R148, RZ, RZ, 0x2 ;  /* 0x00000002ff947424 */ /* 0x000fe200078e00ff */
[----:B-----5:R-:W-:Y:S01]  /*25240*/  @P1 SHF.L.U32 R147, R36, 0x10, RZ ;  /* 0x0000001024931819 */ /* 0x020fe200000006ff */
[----:B------:R-:W-:Y:S01]  /*25250*/  FFMA.FTZ R146, R146, R202, 1.1641532182693481445e-10 ;  /* 0x2f00000092927423 */ /* 0x000fe200000100ca */
[----:B------:R-:W-:-:S04]  /*25260*/  LOP3.LUT R8, R8, 0xffffffef, RZ, 0xc0, !PT ;  /* 0xffffffef08087812 */ /* 0x000fc800078ec0ff */
        /* <DEDUP_REMOVED lines=19> */
.L_x_8040:
        /* <DEDUP_REMOVED lines=12> */
.L_x_8042:
[----:B------:R-:W-:Y:S05]  /*25460*/  BSYNC.RECONVERGENT B1 ;  /* 0x0000000000017941 */ /* 0x000fea0003800200 */
.L_x_8041:
        /* <DEDUP_REMOVED lines=62> */
.L_x_8039:
[----:B------:R-:W-:Y:S05]  /*25850*/  BSYNC.RECONVERGENT B0 ;  /* 0x0000000000007941 */ /* 0x000fea0003800200 */
.L_x_8038:
[----:B------:R-:W-:Y:S01]  /*25860*/  I2FP.F32.U32 R147, R147 ;  /* 0x0000009300937245 */ /* 0x000fe20000201000 */
[----:B------:R-:W-:Y:S01]  /*25870*/  BSSY.RECONVERGENT B0, `(.L_x_8043) ;  /* 0x0000064000007945 */ /* 0x000fe20003800200 */
[----:B------:R-:W-:Y:S01]  /*25880*/  SHF.L.U32 R140, R140, 0x10, RZ ;  /* 0x000000108c8c7819 */ /* 0x000fe200000006ff */
[----:B------:R-:W-:Y:S01]  /*25890*/  IMAD.MOV.U32 R152, RZ, RZ, 0x2 ;  /* 0x00000002ff987424 */ /* 0x000fe200078e00ff */
[----:B------:R-:W-:Y:S01]  /*258a0*/  ISETP.NE.AND P3, PT, R148, 0x1, PT ;  /* 0x000000019400780c */ /* 0x000fe20003f65270 */
[----:B------:R-:W-:Y:S01]  /*258b0*/  FFMA.FTZ R147, R147, R202, 1.1641532182693481445e-10 ;  /* 0x2f00000093937423 */ /* 0x000fe200000100ca */
[----:B------:R-:W-:Y:S02]  /*258c0*/  LOP3.LUT R8, R8, 0xfffffff7, RZ, 0xc0, !PT ;  /* 0xfffffff708087812 */ /* 0x000fe400078ec0ff */
[----:B------:R-:W-:Y:S02]  /*258d0*/  MOV R151, R144 ;  /* 0x0000009000977202 */ /* 0x000fe40000000f00 */
[----:B------:R-:W-:Y:S01]  /*258e0*/  FSETP.GTU.FTZ.AND P2, PT, R147, R181, PT ;  /* 0x000000b59300720b */ /* 0x000fe20003f5c000 */
[----:B------:R-:W-:Y:S01]  /*258f0*/  FMUL.FTZ R147, R140, R180 ;  /* 0x000000b48c937220 */ /* 0x000fe20000410000 */
[----:B------:R-:W-:-:S04]  /*25900*/  @P1 PRMT R140, R36, 0x7632, R140 ;  /* 0x00007632248c1816 */ /* 0x000fc8000000008c */
        /* <DEDUP_REMOVED lines=15> */
.L_x_8045:
        /* <DEDUP_REMOVED lines=12> */
.L_x_8047:
[----:B------:R-:W-:Y:S05]  /*25ac0*/  BSYNC.RECONVERGENT B1 ;  /* 0x0000000000017941 */ /* 0x000fea0003800200 */
.L_x_8046:
        /* <DEDUP_REMOVED lines=62> */
.L_x_8044:
[----:B------:R-:W-:Y:S05]  /*25eb0*/  BSYNC.RECONVERGENT B0 ;  /* 0x0000000000007941 */ /* 0x000fea0003800200 */
.L_x_8043:
[----:B------:R-:W-:Y:S01]  /*25ec0*/  I2FP.F32.U32 R148, R151 ;  /* 0x0000009700947245 */ /* 0x000fe20000201000 */
[----:B------:R-:W-:Y:S01]  /*25ed0*/  @P1 IMAD.U32 R149, R37, 0x10000, RZ ;  /* 0x0001000025951824 */ /* 0x000fe200078e00ff */
[----:B------:R-:W-:Y:S01]  /*25ee0*/  ISETP.NE.AND P3, PT, R152, 0x1, PT ;  /* 0x000000019800780c */ /* 0x000fe20003f65270 */
[----:B------:R-:W-:Y:S01]  /*25ef0*/  BSSY.RECONVERGENT B0, `(.L_x_8048) ;  /* 0x0000062000007945 */ /* 0x000fe20003800200 */
[----:B------:R-:W-:Y:S01]  /*25f00*/  LOP3.LUT R8, R8, 0xfffffffb, RZ, 0xc0, !PT ;  /* 0xfffffffb08087812 */ /* 0x000fe200078ec0ff */
[----:B------:R-:W-:Y:S01]  /*25f10*/  FFMA.FTZ R148, R148, R202, 1.1641532182693481445e-10 ;  /* 0x2f00000094947423 */ /* 0x000fe200000100ca */
[----:B------:R-:W-:-:S04]  /*25f20*/  HFMA2 R150, -RZ, RZ, 0, 1.1920928955078125e-07 ;  /* 0x00000002ff967431 */ /* 0x000fc800000001ff */
        /* <DEDUP_REMOVED lines=19> */
.L_x_8050:
        /* <DEDUP_REMOVED lines=12> */
.L_x_8052:
[----:B------:R-:W-:Y:S05]  /*26120*/  BSYNC.RECONVERGENT B1 ;  /* 0x0000000000017941 */ /* 0x000fea0003800200 */
.L_x_8051:
        /* <DEDUP_REMOVED lines=62> */
.L_x_8049:
[----:B------:R-:W-:Y:S05]  /*26510*/  BSYNC.RECONVERGENT B0 ;  /* 0x0000000000007941 */ /* 0x000fea0003800200 */
.L_x_8048:
[----:B------:R-:W-:Y:S01]  /*26520*/  I2FP.F32.U32 R149, R149 ;  /* 0x0000009500957245 */ /* 0x000fe20000201000 */
[----:B------:R-:W-:Y:S01]  /*26530*/  IMAD.U32 R141, R141, 0x10000, RZ ;  /* 0x000100008d8d7824 */ /* 0x000fe200078e00ff */
[----:B------:R-:W-:Y:S01]  /*26540*/  ISETP.NE.AND P2, PT, R150, 0x1, PT ;  /* 0x000000019600780c */ /* 0x000fe20003f45270 */
[----:B------:R-:W-:Y:S01]  /*26550*/  BSSY.RECONVERGENT B0, `(.L_x_8053) ;  /* 0x0000062000007945 */ /* 0x000fe20003800200 */
[----:B------:R-:W-:Y:S01]  /*26560*/  LOP3.LUT R8, R8, 0xfffffffd, RZ, 0xc0, !PT ;  /* 0xfffffffd08087812 */ /* 0x000fe200078ec0ff */
[----:B------:R-:W-:Y:S01]  /*26570*/  FFMA.FTZ R149, R149, R202, 1.1641532182693481445e-10 ;  /* 0x2f00000095957423 */ /* 0x000fe200000100ca */
[----:B------:R-:W-:Y:S02]  /*26580*/  IMAD.MOV.U32 R158, RZ, RZ, 0x2 ;  /* 0x00000002ff9e7424 */ /* 0x000fe400078e00ff */
[----:B------:R-:W-:Y:S02]  /*26590*/  IMAD.MOV.U32 R153, RZ, RZ, R144 ;  /* 0x000000ffff997224 */ /* 0x000fe400078e0090 */
[----:B------:R-:W-:Y:S01]  /*265a0*/  FSETP.GTU.FTZ.AND P3, PT, R149, R181, PT ;  /* 0x000000b59500720b */ /* 0x000fe20003f7c000 */
[----:B------:R-:W-:Y:S01]  /*265b0*/  FMUL.FTZ R149, R141, R180 ;  /* 0x000000b48d957220 */ /* 0x000fe20000410000 */
[----:B------:R-:W-:-:S04]  /*265c0*/  @P1 PRMT R141, R37, 0x7632, R141 ;  /* 0x00007632258d1816 */ /* 0x000fc8000000008d */
        /* <DEDUP_REMOVED lines=15> */
.L_x_8055:
        /* <DEDUP_REMOVED lines=12> */
.L_x_8057:
[----:B------:R-:W-:Y:S05]  /*26780*/  BSYNC.RECONVERGENT B1 ;  /* 0x0000000000017941 */ /* 0x000fea0003800200 */
.L_x_8056:
        /* <DEDUP_REMOVED lines=62> */
.L_x_8054:
[----:B------:R-:W-:Y:S05]  /*26b70*/  BSYNC.RECONVERGENT B0 ;  /* 0x0000000000007941 */ /* 0x000fea0003800200 */
.L_x_8053:
        /* <DEDUP_REMOVED lines=8> */
[----:B------:R-:W-:-:S05]  /*26c00*/  SHF.L.U32 R150, R142, 0x10, RZ ;  /* 0x000000108e967819 */ /* 0x000fca00000006ff */
[----:B------:R-:W-:-:S05]  /*26c10*/  FMUL.FTZ R150, R150, R180 ;  /* 0x000000b496967220 */ /* 0x000fca0000410000 */
        /* <DEDUP_REMOVED lines=14> */
.L_x_8060:
        /* <DEDUP_REMOVED lines=12> */
.L_x_8062:
[----:B------:R-:W-:Y:S05]  /*26dc0*/  BSYNC.RECONVERGENT B1 ;  /* 0x0000000000017941 */ /* 0x000fea0003800200 */
.L_x_8061:
        /* <DEDUP_REMOVED lines=62> */
.L_x_8059:
[----:B------:R-:W-:Y:S05]  /*271b0*/  BSYNC.RECONVERGENT B0 ;  /* 0x0000000000007941 */ /* 0x000fea0003800200 */
.L_x_8058:
        /* <DEDUP_REMOVED lines=24> */
.L_x_8065:
        /* <DEDUP_REMOVED lines=12> */
.L_x_8067:
[----:B------:R-:W-:Y:S05]  /*27400*/  BSYNC.RECONVERGENT B1 ;  /* 0x0000000000017941 */ /* 0x000fea0003800200 */
.L_x_8066:
        /* <DEDUP_REMOVED lines=62> */
.L_x_8064:
[----:B------:R-:W-:Y:S05]  /*277f0*/  BSYNC.RECONVERGENT B0 ;  /* 0x0000000000007941 */ /* 0x000fea0003800200 */
.L_x_8063:
[----:B------:R-:W-:Y:S01]  /*27800*/  I2FP.F32.U32 R152, R159 ;  /* 0x0000009f00987245 */ /* 0x000fe20000201000 */
[----:B------:R-:W-:Y:S01]  /*27810*/  BSSY.RECONVERGENT B0, `(.L_x_8068) ;  /* 0x0000062000007945 */ /* 0x000fe20003800200 */
[----:B------:R-:W-:Y:S01]  /*27820*/  ISETP.NE.AND P5, PT, R160, 0x1, PT ;  /* 0x00000001a000780c */ /* 0x000fe20003fa5270 */
[----:B------:R-:W-:Y:S01]  /*27830*/  IMAD.MOV.U32 R158, RZ, RZ, 0x2 ;  /* 0x00000002ff9e7424 */ /* 0x000fe200078e00ff */
[----:B------:R-:W-:Y:S01]  /*27840*/  @P1 SHF.L.U32 R153, R39, 0x10, RZ ;  /* 0x0000001027991819 */ /* 0x000fe200000006ff */
[----:B------:R-:W-:Y:S01]  /*27850*/  FFMA.FTZ R152, R152, R202, 1.1641532182693481445e-10 ;  /* 0x2f00000098987423 */ /* 0x000fe200000100ca */
[----:B------:R-:W-:-:S04]  /*27860*/  IMAD.MOV.U32 R161, RZ, RZ, R144 ;  /* 0x000000ffffa17224 */ /* 0x000fc800078e0090 */
[----:B------:R-:W-:Y:S01]  /*27870*/  FSETP.GTU.FTZ.AND P4, PT, R152, R181, PT ;  /* 0x000000b59800720b */ /* 0x000fe20003f9c000 */
[----:B------:R-:W-:-:S04]  /*27880*/  IMAD.U32 R152, R143, 0x10000, RZ ;  /* 0x000100008f987824 */ /* 0x000fc800078e00ff */
        /* <DEDUP_REMOVED lines=15> */
.L_x_8070:
        /* <DEDUP_REMOVED lines=12> */
.L_x_8072:
[----:B------:R-:W-:Y:S05]  /*27a40*/  BSYNC.RECONVERGENT B1 ;  /* 0x0000000000017941 */ /* 0x000fea0003800200 */
.L_x_8071:
        /* <DEDUP_REMOVED lines=62> */
.L_x_8069:
[----:B------:R-:W-:Y:S05]  /*27e30*/  BSYNC.RECONVERGENT B0 ;  /* 0x0000000000007941 */ /* 0x000fea0003800200 */
.L_x_8068:
        /* <DEDUP_REMOVED lines=15> */
.L_x_8032:
        /* <DEDUP_REMOVED lines=41> */
.L_x_8073:
[----:B01----:R-:W0:Y:S01]  /*281c0*/  @P1 LDC.64 R140, c[0x0][0x3a0] ;  /* 0x0000e800ff8c1b82 */ /* 0x003e220000000a00 */
[----:B------:R-:W-:-:S07]  /*281d0*/  IADD3 R154, PT, PT, R19, 0x80, RZ ;  /* 0x00000080139a7810 */ /* 0x000fce0007ffe0ff */
        /* <DEDUP_REMOVED lines=24> */
.L_x_8077:
        /* <DEDUP_REMOVED lines=12> */
.L_x_8079:
[----:B------:R-:W-:Y:S05]  /*28420*/  BSYNC.RECONVERGENT B1 ;  /* 0x0000000000017941 */ /* 0x000fea0003800200 */
.L_x_8078:
        /* <DEDUP_REMOVED lines=62> */
.L_x_8076:
[----:B------:R-:W-:Y:S05]  /*28810*/  BSYNC.RECONVERGENT B0 ;  /* 0x0000000000007941 */ /* 0x000fea0003800200 */
.L_x_8075:
[----:B------:R-:W-:Y:S01]  /*28820*/  I2FP.F32.U32 R9, R9 ;  /* 0x0000000900097245 */ /* 0x000fe20000201000 */
[----:B------:R-:W-:Y:S01]  /*28830*/  BSSY.RECONVERGENT B0, `(.L_x_8080) ;  /* 0x0000061000007945 */ /* 0x000fe20003800200 */
[----:B------:R-:W-:Y:S01]  /*28840*/  ISETP.NE.AND P3, PT, R10, 0x1, PT ;  /* 0x000000010a00780c */ /* 0x000fe20003f65270 */
[----:B------:R-:W-:Y:S01]  /*28850*/  IMAD.MOV.U32 R11, RZ, RZ, 0x2 ;  /* 0x00000002ff0b7424 */ /* 0x000fe200078e00ff */
[----:B------:R-:W-:Y:S01]  /*28860*/  LOP3.LUT R8, R8, 0xffffffef, RZ, 0xc0, !PT ;  /* 0xffffffef08087812 */ /* 0x000fe200078ec0ff */
[----:B------:R-:W-:Y:S01]  /*28870*/  FFMA.FTZ R9, R9, R202, 1.1641532182693481445e-10 ;  /* 0x2f00000009097423 */ /* 0x000fe200000100ca */
[----:B-----5:R-:W-:Y:S01]  /*28880*/  PRMT R16, R140, 0x7632, R16 ;  /* 0x000076328c107816 */ /* 0x020fe20000000010 */
[----:B------:R-:W-:-:S03]  /*28890*/  IMAD.MOV.U32 R13, RZ, RZ, R144 ;  /* 0x000000ffff0d7224 */ /* 0x000fc600078e0090 */
[----:B------:R-:W-:Y:S02]  /*288a0*/  FSETP.GTU.FTZ.AND P2, PT, R9, R181, PT ;  /* 0x000000b50900720b */ /* 0x000fe40003f5c000 */
[----:B------:R-:W-:Y:S02]  /*288b0*/  SHF.L.U32 R9, R140, 0x10, RZ ;  /* 0x000000108c097819 */ /* 0x000fe400000006ff */
[----:B------:R-:W-:-:S03]  /*288c0*/  PLOP3.LUT P4, PT, P2, PT, PT, 0x8, 0x80 ;  /* 0x000000000080781c */ /* 0x000fc6000178e170 */
[----:B------:R-:W-:-:S05]  /*288d0*/  FMUL.FTZ R9, R9, R180 ;  /* 0x000000b409097220 */ /* 0x000fca0000410000 */
[----:B------:R-:W-:-:S05]  /*288e0*/  FSEL R9, R9, RZ, !P2 ;  /* 0x000000ff09097208 */ /* 0x000fca0005000000 */
        /* <DEDUP_REMOVED lines=10> */
.L_x_8082:
        /* <DEDUP_REMOVED lines=12> */
.L_x_8084:
[----:B------:R-:W-:Y:S05]  /*28a50*/  BSYNC.RECONVERGENT B1 ;  /* 0x0000000000017941 */ /* 0x000fea0003800200 */
.L_x_8083:
        /* <DEDUP_REMOVED lines=62> */
.L_x_8081:
[----:B------:R-:W-:Y:S05]  /*28e40*/  BSYNC.RECONVERGENT B0 ;  /* 0x0000000000007941 */ /* 0x000fea0003800200 */
.L_x_8080:
        /* <DEDUP_REMOVED lines=12> */
[----:B------:R-:W-:Y:S02]  /*28f10*/  @!P1 IMAD.MOV.U32 R155, RZ, RZ, R9 ;  /* 0x000000ffff9b9224 */ /* 0x000fe400078e0009 */
[----:B------:R-:W-:Y:S01]  /*28f20*/  HFMA2 R10, -RZ, RZ, 0, 1.1920928955078125e-07 ;  /* 0x00000002ff0a7431 */ /* 0x000fe200000001ff */
        /* <DEDUP_REMOVED lines=11> */
.L_x_8087:
        /* <DEDUP_REMOVED lines=12> */
.L_x_8089:
[----:B------:R-:W-:Y:S05]  /*290a0*/  BSYNC.RECONVERGENT B1 ;  /* 0x0000000000017941 */ /* 0x000fea0003800200 */
.L_x_8088:
        /* <DEDUP_REMOVED lines=62> */
.L_x_8086:
[----:B------:R-:W-:Y:S05]  /*29490*/  BSYNC.RECONVERGENT B0 ;  /* 0x0000000000007941 */ /* 0x000fea0003800200 */
.L_x_8085:
        /* <DEDUP_REMOVED lines=22> */
.L_x_8092:
        /* <DEDUP_REMOVED lines=12> */
.L_x_8094:
[----:B------:R-:W-:Y:S05]  /*296c0*/  BSYNC.RECONVERGENT B1 ;  /* 0x0000000000017941 */ /* 0x000fea0003800200 */
.L_x_8093:
        /* <DEDUP_REMOVED lines=62> */
.L_x_8091:
[----:B------:R-:W-:Y:S05]  /*29ab0*/  BSYNC.RECONVERGENT B0 ;  /* 0x0000000000007941 */ /* 0x000fea0003800200 */
.L_x_8090:
[----:B------:R-:W-:Y:S01]  /*29ac0*/  I2FP.F32.U32 R10, R13 ;  /* 0x0000000d000a7245 */ /* 0x000fe20000201000 */
[----:B------:R-:W-:Y:S01]  /*29ad0*/  BSSY.RECONVERGENT B0, `(.L_x_8095) ;  /* 0x0000065000007945 */ /* 0x000fe20003800200 */
[----:B------:R-:W-:Y:S01]  /*29ae0*/  @P1 PRMT R11, R36, 0x7632, R11 ;  /* 0x00007632240b1816 */ /* 0x000fe2000000000b */
[----:B------:R-:W-:Y:S01]  /*29af0*/  IMAD.MOV.U32 R12, RZ, RZ, 0x2 ;  /* 0x00000002ff0c7424 */ /* 0x000fe200078e00ff */
[----:B------:R-:W-:Y:S01]  /*29b00*/  ISETP.NE.AND P3, PT, R14, 0x1, PT ;  /* 0x000000010e00780c */ /* 0x000fe20003f65270 */
        /* <DEDUP_REMOVED lines=22> */
.L_x_8097:
        /* <DEDUP_REMOVED lines=12> */
.L_x_8099:
[----:B------:R-:W-:Y:S05]  /*29d30*/  BSYNC.RECONVERGENT B1 ;  /* 0x0000000000017941 */ /* 0x000fea0003800200 */
.L_x_8098:
        /* <DEDUP_REMOVED lines=62> */
.L_x_8096:
[----:B------:R-:W-:Y:S05]  /*2a120*/  BSYNC.RECONVERGENT B0 ;  /* 0x0000000000007941 */ /* 0x000fea0003800200 */
.L_x_8095:
        /* <DEDUP_REMOVED lines=23> */
.L_x_8102:
        /* <DEDUP_REMOVED lines=12> */
.L_x_8104:
[----:B------:R-:W-:Y:S05]  /*2a360*/  BSYNC.RECONVERGENT B1 ;  /* 0x0000000000017941 */ /* 0x000fea0003800200 */
.L_x_8103:
        /* <DEDUP_REMOVED lines=62> */
.L_x_8101:
[----:B------:R-:W-:Y:S05]  /*2a750*/  BSYNC.RECONVERGENT B0 ;  /* 0x0000000000007941 */ /* 0x000fea0003800200 */
.L_x_8100:
        /* <DEDUP_REMOVED lines=25> */
.L_x_8107:
        /* <DEDUP_REMOVED lines=12> */
.L_x_8109:
[----:B------:R-:W-:Y:S05]  /*2a9b0*/  BSYNC.RECONVERGENT B1 ;  /* 0x0000000000017941 */ /* 0x000fea0003800200 */
.L_x_8108:
        /* <DEDUP_REMOVED lines=62> */
.L_x_8106:
[----:B------:R-:W-:Y:S05]  /*2ada0*/  BSYNC.RECONVERGENT B0 ;  /* 0x0000000000007941 */ /* 0x000fea0003800200 */
.L_x_8105:
[----:B------:R-:W-:Y:S01]  /*2adb0*/  I2FP.F32.U32 R13, R15 ;  /* 0x0000000f000d7245 */ /* 0x000fe20000201000 */
[----:B------:R-:W-:Y:S01]  /*2adc0*/  BSSY.RECONVERGENT B0, `(.L_x_8110) ;  /* 0x0000060000007945 */ /* 0x000fe20003800200 */
[----:B------:R-:W-:Y:S01]  /*2add0*/  ISETP.NE.AND P2, PT, R12, 0x1, PT ;  /* 0x000000010c00780c */ /* 0x000fe20003f45270 */
[----:B------:R-:W-:Y:S01]  /*2ade0*/  IMAD.MOV.U32 R159, RZ, RZ, 0x2 ;  /* 0x00000002ff9f7424 */ /* 0x000fe200078e00ff */
[----:B------:R-:W-:Y:S01]  /*2adf0*/  LOP3.LUT R8, R8, 0xfffffffd, RZ, 0xc0, !PT ;  /* 0xfffffffd08087812 */ /* 0x000fe200078ec0ff */
[----:B------:R-:W-:Y:S01]  /*2ae00*/  FFMA.FTZ R13, R13, R202, 1.1641532182693481445e-10 ;  /* 0x2f0000000d0d7423 */ /* 0x000fe200000100ca */
[----:B------:R-:W-:-:S04]  /*2ae10*/  IMAD.MOV.U32 R15, RZ, RZ, R144 ;  /* 0x000000ffff0f7224 */ /* 0x000fc800078e0090 */
[----:B------:R-:W-:Y:S02]  /*2ae20*/  FSETP.GTU.FTZ.AND P3, PT, R13, R181, PT ;  /* 0x000000b50d00720b */ /* 0x000fe40003f7c000 */
[----:B------:R-:W-:-:S05]  /*2ae30*/  SHF.L.U32 R13, R141, 0x10, RZ ;  /* 0x000000108d0d7819 */ /* 0x000fca00000006ff */
        /* <DEDUP_REMOVED lines=13> */
.L_x_8112:
        /* <DEDUP_REMOVED lines=12> */
.L_x_8114:
[----:B------:R-:W-:Y:S05]  /*2afd0*/  BSYNC.RECONVERGENT B1 ;  /* 0x0000000000017941 */ /* 0x000fea0003800200 */
.L_x_8113:
        /* <DEDUP_REMOVED lines=62> */
.L_x_8111:
[----:B------:R-:W-:Y:S05]  /*2b3c0*/  BSYNC.RECONVERGENT B0 ;  /* 0x0000000000007941 */ /* 0x000fea0003800200 */
.L_x_8110:
        /* <DEDUP_REMOVED lines=27> */
.L_x_8117:
        /* <DEDUP_REMOVED lines=12> */
.L_x_8119:
[----:B------:R-:W-:Y:S05]  /*2b640*/  BSYNC.RECONVERGENT B1 ;  /* 0x0000000000017941 */ /* 0x000fea0003800200 */
.L_x_8118:
        /* <DEDUP_REMOVED lines=62> */
.L_x_8116:
[----:B------:R-:W-:Y:S05]  /*2ba30*/  BSYNC.RECONVERGENT B0 ;  /* 0x0000000000007941 */ /* 0x000fea0003800200 */
.L_x_8115:
        /* <DEDUP_REMOVED lines=21> */
.L_x_8122:
        /* <DEDUP_REMOVED lines=12> */
.L_x_8124:
[----:B------:R-:W-:Y:S05]  /*2bc50*/  BSYNC.RECONVERGENT B1 ;  /* 0x0000000000017941 */ /* 0x000fea0003800200 */
.L_x_8123:
        /* <DEDUP_REMOVED lines=62> */
.L_x_8121:
[----:B------:R-:W-:Y:S05]  /*2c040*/  BSYNC.RECONVERGENT B0 ;  /* 0x0000000000007941 */ /* 0x000fea0003800200 */
.L_x_8120:
        /* <DEDUP_REMOVED lines=25> */
.L_x_8127:
        /* <DEDUP_REMOVED lines=12> */
.L_x_8129:
[----:B------:R-:W-:Y:S05]  /*2c2a0*/  BSYNC.RECONVERGENT B1 ;  /* 0x0000000000017941 */ /* 0x000fea0003800200 */
.L_x_8128:
        /* <DEDUP_REMOVED lines=62> */
.L_x_8126:
[----:B------:R-:W-:Y:S05]  /*2c690*/  BSYNC.RECONVERGENT B0 ;  /* 0x0000000000007941 */ /* 0x000fea0003800200 */
.L_x_8125:
        /* <DEDUP_REMOVED lines=20> */
.L_x_8132:
        /* <DEDUP_REMOVED lines=12> */
.L_x_8134:
[----:B------:R-:W-:Y:S05]  /*2c8a0*/  BSYNC.RECONVERGENT B1 ;  /* 0x0000000000017941 */ /* 0x000fea0003800200 */
.L_x_8133:
        /* <DEDUP_REMOVED lines=62> */
.L_x_8131:
[----:B------:R-:W-:Y:S05]  /*2cc90*/  BSYNC.RECONVERGENT B0 ;  /* 0x0000000000007941 */ /* 0x000fea0003800200 */
.L_x_8130:
        /* <DEDUP_REMOVED lines=27> */
.L_x_8137:
        /* <DEDUP_REMOVED lines=12> */
.L_x_8139:
[----:B------:R-:W-:Y:S05]  /*2cf10*/  BSYNC.RECONVERGENT B1 ;  /* 0x0000000000017941 */ /* 0x000fea0003800200 */
.L_x_8138:
        /* <DEDUP_REMOVED lines=62> */
.L_x_8136:
[----:B------:R-:W-:Y:S05]  /*2d300*/  BSYNC.RECONVERGENT B0 ;  /* 0x0000000000007941 */ /* 0x000fea0003800200 */
.L_x_8135:
        /* <DEDUP_REMOVED lines=21> */
.L_x_8142:
        /* <DEDUP_REMOVED lines=12> */
.L_x_8144:
[----:B------:R-:W-:Y:S05]  /*2d520*/  BSYNC.RECONVERGENT B1 ;  /* 0x0000000000017941 */ /* 0x000fea0003800200 */
.L_x_8143:
        /* <DEDUP_REMOVED lines=62> */
.L_x_8141:
[----:B------:R-:W-:Y:S05]  /*2d910*/  BSYNC.RECONVERGENT B0 ;  /* 0x0000000000007941 */ /* 0x000fea0003800200 */
.L_x_8140:
        /* <DEDUP_REMOVED lines=25> */
.L_x_8147:
        /* <DEDUP_REMOVED lines=12> */
.L_x_8149:
[----:B------:R-:W-:Y:S05]  /*2db70*/  BSYNC.RECONVERGENT B1 ;  /* 0x0000000000017941 */ /* 0x000fea0003800200 */
.L_x_8148:
        /* <DEDUP_REMOVED lines=62> */
.L_x_8146:
[----:B------:R-:W-:Y:S05]  /*2df60*/  BSYNC.RECONVERGENT B0 ;  /* 0x0000000000007941 */ /* 0x000fea0003800200 */
.L_x_8145:
        /* <DEDUP_REMOVED lines=20> */
.L_x_8152:
        /* <DEDUP_REMOVED lines=15> */
.L_x_8154:
[----:B------:R-:W-:Y:S05]  /*2e1a0*/  BSYNC.RECONVERGENT B1 ;  /* 0x0000000000017941 */ /* 0x000fea0003800200 */
.L_x_8153:
        /* <DEDUP_REMOVED lines=62> */
.L_x_8151:
[----:B------:R-:W-:Y:S05]  /*2e590*/  BSYNC.RECONVERGENT B0 ;  /* 0x0000000000007941 */ /* 0x000fea0003800200 */
.L_x_8150:
        /* <DEDUP_REMOVED lines=20> */
.L_x_8074:
        /* <DEDUP_REMOVED lines=16> */
.L_x_8158:
        /* <DEDUP_REMOVED lines=12> */
.L_x_8160:
[----:B------:R-:W-:Y:S05]  /*2e8a0*/  BSYNC.RECONVERGENT B1 ;  /* 0x0000000000017941 */ /* 0x000fea0003800200 */
.L_x_8159:
        /* <DEDUP_REMOVED lines=60> */
[----:B------:R-:W-:Y:S01]  /*2ec70*/  LOP3.LUT R0, R158, UR15, R157, 0x96, !PT ;  /* 0x0000000f9e007c12 */ /* 0x000fe2000f8e969d */
[----:B------:R-:W-:-:S07]  /*2ec80*/  IMAD.MOV.U32 R157, RZ, RZ, R155 ;  /* 0x000000ffff9d7224 */ /* 0x000fce00078e009b */
.L_x_8157:
[----:B------:R-:W-:Y:S05]  /*2ec90*/  BSYNC.RECONVERGENT B0 ;  /* 0x0000000000007941 */ /* 0x000fea0003800200 */
.L_x_8156:
[----:B------:R-:W-:Y:S01]  /*2eca0*/  I2FP.F32.U32 R155, R157 ;  /* 0x0000009d009b7245 */ /* 0x000fe20000201000 */
[----:B-----5:R-:W-:Y:S01]  /*2ecb0*/  @P1 IMAD.U32 R157, R36, 0x10000, RZ ;  /* 0x00010000249d1824 */ /* 0x020fe200078e00ff */
[----:B------:R-:W-:Y:S01]  /*2ecc0*/  ISETP.NE.AND P3, PT, R156, 0x1, PT ;  /* 0x000000019c00780c */ /* 0x000fe20003f65270 */
[----:B------:R-:W-:Y:S01]  /*2ecd0*/  BSSY.RECONVERGENT B0, `(.L_x_8161) ;  /* 0x0000062000007945 */ /* 0x000fe20003800200 */
[----:B------:R-:W-:Y:S01]  /*2ece0*/  LOP3.LUT R8, R8, 0xffffffef, RZ, 0xc0, !PT ;  /* 0xffffffef08087812 */ /* 0x000fe200078ec0ff */
[----:B------:R-:W-:Y:S01]  /*2ecf0*/  FFMA.FTZ R155, R155, R202, 1.1641532182693481445e-10 ;  /* 0x2f0000009b9b7423 */ /* 0x000fe200000100ca */
[----:B------:R-:W-:Y:S02]  /*2ed00*/  HFMA2 R160, -RZ, RZ, 0, 1.1920928955078125e-07 ;  /* 0x00000002ffa07431 */ /* 0x000fe400000001ff */
[----:B------:R-:W-:Y:S02]  /*2ed10*/  IMAD.MOV.U32 R159, RZ, RZ, R144 ;  /* 0x000000ffff9f7224 */ /* 0x000fe400078e0090 */
[----:B------:R-:W-:Y:S01]  /*2ed20*/  FSETP.GTU.FTZ.AND P2, PT, R155, R181, PT ;  /* 0x000000b59b00720b */ /* 0x000fe20003f5c000 */
[C---:B------:R-:W-:Y:S01]  /*2ed30*/  IMAD.U32 R155, R140.reuse, 0x10000, RZ ;  /* 0x000100008c9b7824 */ /* 0x040fe200078e00ff */
[----:B------:R-:W-:-:S03]  /*2ed40*/  PRMT R140, R140, 0x7632, R140 ;  /* 0x000076328c8c7816 */ /* 0x000fc6000000008c */
[----:B------:R-:W-:-:S05]  /*2ed50*/  FMUL.FTZ R155, R155, R180 ;  /* 0x000000b49b9b7220 */ /* 0x000fca0000410000 */
        /* <DEDUP_REMOVED lines=14> */
.L_x_8163:
        /* <DEDUP_REMOVED lines=12> */
.L_x_8165:
[----:B------:R-:W-:Y:S05]  /*2ef00*/  BSYNC.RECONVERGENT B1 ;  /* 0x0000000000017941 */ /* 0x000fea0003800200 */
.L_x_8164:
        /* <DEDUP_REMOVED lines=62> */
.L_x_8162:
[----:B------:R-:W-:Y:S05]  /*2f2f0*/  BSYNC.RECONVERGENT B0 ;  /* 0x0000000000007941 */ /* 0x000fea0003800200 */
.L_x_8161:
        /* <DEDUP_REMOVED lines=26> */
.L_x_8168:
        /* <DEDUP_REMOVED lines=12> */
.L_x_8170:
[----:B------:R-:W-:Y:S05]  /*2f560*/  BSYNC.RECONVERGENT B1 ;  /* 0x0000000000017941 */ /* 0x000fea0003800200 */
.L_x_8169:
        /* <DEDUP_REMOVED lines=62> */
.L_x_8167:
[----:B------:R-:W-:Y:S05]  /*2f950*/  BSYNC.RECONVERGENT B0 ;  /* 0x0000000000007941 */ /* 0x000fea0003800200 */
.L_x_8166:
[----:B------:R-:W-:Y:S01]  /*2f960*/  I2FP.F32.U32 R157, R157 ;  /* 0x0000009d009d7245 */ /* 0x000fe20000201000 */
[----:B------:R-:W-:Y:S01]  /*2f970*/  @P1 IMAD.U32 R159, R37, 0x10000, RZ ;  /* 0x00010000259f1824 */ /* 0x000fe200078e00ff */
[----:B------:R-:W-:Y:S01]  /*2f980*/  ISETP.NE.AND P3, PT, R158, 0x1, PT ;  /* 0x000000019e00780c */ /* 0x000fe20003f65270 */
[----:B------:R-:W-:Y:S01]  /*2f990*/  BSSY.RECONVERGENT B0, `(.L_x_8171) ;  /* 0x0000062000007945 */ /* 0x000fe20003800200 */
[----:B------:R-:W-:Y:S01]  /*2f9a0*/  LOP3.LUT R8, R8, 0xfffffffb, RZ, 0xc0, !PT ;  /* 0xfffffffb08087812 */ /* 0x000fe200078ec0ff */
[----:B------:R-:W-:Y:S01]  /*2f9b0*/  FFMA.FTZ R157, R157, R202, 1.1641532182693481445e-10 ;  /* 0x2f0000009d9d7423 */ /* 0x000fe200000100ca */
[----:B------:R-:W-:Y:S01]  /*2f9c0*/  IMAD.MOV.U32 R162, RZ, RZ, 0x2 ;  /* 0x00000002ffa27424 */ /* 0x000fe200078e00ff */
[----:B------:R-:W-:-:S03]  /*2f9d0*/  MOV R161, R144 ;  /* 0x0000009000a17202 */ /* 0x000fc60000000f00 */
[----:B------:R-:W-:Y:S02]  /*2f9e0*/  FSETP.GTU.FTZ.AND P2, PT, R157, R181, PT ;  /* 0x000000b59d00720b */ /* 0x000fe40003f5c000 */
[C---:B------:R-:W-:Y:S02]  /*2f9f0*/  SHF.L.U32 R157, R141.reuse, 0x10, RZ ;  /* 0x000000108d9d7819 */ /* 0x040fe400000006ff */
        /* <DEDUP_REMOVED lines=16> */
.L_x_8173:
        /* <DEDUP_REMOVED lines=12> */
.L_x_8175:
[----:B------:R-:W-:Y:S05]  /*2fbc0*/  BSYNC.RECONVERGENT B1 ;  /* 0x0000000000017941 */ /* 0x000fea0003800200 */
.L_x_8174:
        /* <DEDUP_REMOVED lines=62> */
.L_x_8172:
[----:B------:R-:W-:Y:S05]  /*2ffb0*/  BSYNC.RECONVERGENT B0 ;  /* 0x0000000000007941 */ /* 0x000fea0003800200 */
.L_x_8171:
[----:B------:R-:W-:Y:S01]  /*2ffc0*/  I2FP.F32.U32 R158, R161 ;  /* 0x000000a1009e7245 */ /* 0x000fe20000201000 */
[----:B------:R-:W-:Y:S01]  /*2ffd0*/  IMAD.U32 R141, R141, 0x10000, RZ ;  /* 0x000100008d8d7824 */ /* 0x000fe200078e00ff */
[----:B------:R-:W-:Y:S01]  /*2ffe0*/  ISETP.NE.AND P2, PT, R162, 0x1, PT ;  /* 0x00000001a200780c */ /* 0x000fe20003f45270 */
[----:B------:R-:W-:Y:S01]  /*2fff0*/  BSSY.RECONVERGENT B0, `(.L_x_8176) ;  /* 0x0000062000007945 */ /* 0x000fe20003800200 */
[----:B------:R-:W-:Y:S01]  /*30000*/  LOP3.LUT R8, R8, 0xfffffffd, RZ, 0xc0, !PT ;  /* 0xfffffffd08087812 */ /* 0x000fe200078ec0ff */
[----:B------:R-:W-:Y:S01]  /*30010*/  FFMA.FTZ R158, R158, R202, 1.1641532182693481445e-10 ;  /* 0x2f0000009e9e7423 */ /* 0x000fe200000100ca */
[----:B------:R-:W-:Y:S02]  /*30020*/  HFMA2 R160, -RZ, RZ, 0, 1.1920928955078125e-07 ;  /* 0x00000002ffa07431 */ /* 0x000fe400000001ff */
[----:B------:R-:W-:Y:S02]  /*30030*/  IMAD.MOV.U32 R159, RZ, RZ, R144 ;  /* 0x000000ffff9f7224 */ /* 0x000fe400078e0090 */
        /* <DEDUP_REMOVED lines=18> */
.L_x_8178:
        /* <DEDUP_REMOVED lines=12> */
.L_x_8180:
[----:B------:R-:W-:Y:S05]  /*30220*/  BSYNC.RECONVERGENT B1 ;  /* 0x0000000000017941 */ /* 0x000fea0003800200 */
.L_x_8179:
        /* <DEDUP_REMOVED lines=62> */
.L_x_8177:
[----:B------:R-:W-:Y:S05]  /*30610*/  BSYNC.RECONVERGENT B0 ;  /* 0x0000000000007941 */ /* 0x000fea0003800200 */
.L_x_8176:
        /* <DEDUP_REMOVED lines=8> */
[C---:B------:R-:W-:Y:S01]  /*306a0*/  IMAD.U32 R159, R142.reuse, 0x10000, RZ ;  /* 0x000100008e9f7824 */ /* 0x040fe200078e00ff */
        /* <DEDUP_REMOVED lines=15> */
.L_x_8183:
        /* <DEDUP_REMOVED lines=12> */
.L_x_8185:
[----:B------:R-:W-:Y:S05]  /*30860*/  BSYNC.RECONVERGENT B1 ;  /* 0x0000000000017941 */ /* 0x000fea0003800200 */
.L_x_8184:
        /* <DEDUP_REMOVED lines=62> */
.L_x_8182:
[----:B------:R-:W-:Y:S05]  /*30c50*/  BSYNC.RECONVERGENT B0 ;  /* 0x0000000000007941 */ /* 0x000fea0003800200 */
.L_x_8181:
[----:B------:R-:W-:Y:S01]  /*30c60*/  I2FP.F32.U32 R160, R162 ;  /* 0x000000a200a07245 */ /* 0x000fe20000201000 */
[----:B------:R-:W-:Y:S01]  /*30c70*/  BSSY.RECONVERGENT B0, `(.L_x_8186) ;  /* 0x0000062000007945 */ /* 0x000fe20003800200 */
[----:B------:R-:W-:Y:S01]  /*30c80*/  SHF.L.U32 R142, R142, 0x10, RZ ;  /* 0x000000108e8e7819 */ /* 0x000fe200000006ff */
[----:B------:R-:W-:Y:S01]  /*30c90*/  IMAD.MOV.U32 R177, RZ, RZ, 0x2 ;  /* 0x00000002ffb17424 */ /* 0x000fe200078e00ff */
[----:B------:R-:W-:Y:S01]  /*30ca0*/  ISETP.NE.AND P4, PT, R175, 0x1, PT ;  /* 0x00000001af00780c */ /* 0x000fe20003f85270 */
[----:B------:R-:W-:Y:S01]  /*30cb0*/  FFMA.FTZ R160, R160, R202, 1.1641532182693481445e-10 ;  /* 0x2f000000a0a07423 */ /* 0x000fe200000100ca */
[----:B------:R-:W-:-:S04]  /*30cc0*/  MOV R161, R144 ;  /* 0x0000009000a17202 */ /* 0x000fc80000000f00 */
[----:B------:R-:W-:Y:S01]  /*30cd0*/  FSETP.GTU.FTZ.AND P3, PT, R160, R181, PT ;  /* 0x000000b5a000720b */ /* 0x000fe20003f7c000 */
[----:B------:R-:W-:Y:S01]  /*30ce0*/  FMUL.FTZ R160, R142, R180 ;  /* 0x000000b48ea07220 */ /* 0x000fe20000410000 */
[----:B------:R-:W-:-:S04]  /*30cf0*/  @P1 PRMT R142, R38, 0x7632, R142 ;  /* 0x00007632268e1816 */ /* 0x000fc8000000008e */
        /* <DEDUP_REMOVED lines=14> */
.L_x_8188:
        /* <DEDUP_REMOVED lines=12> */
.L_x_8190:
[----:B------:R-:W-:Y:S05]  /*30ea0*/  BSYNC.RECONVERGENT B1 ;  /* 0x0000000000017941 */ /* 0x000fea0003800200 */
.L_x_8189:
        /* <DEDUP_REMOVED lines=62> */
.L_x_8187:
[----:B------:R-:W-:Y:S05]  /*31290*/  BSYNC.RECONVERGENT B0 ;  /* 0x0000000000007941 */ /* 0x000fea0003800200 */
.L_x_8186:
[----:B------:R-:W-:Y:S01]  /*312a0*/  I2FP.F32.U32 R161, R161 ;  /* 0x000000a100a17245 */ /* 0x000fe20000201000 */
[----:B------:R-:W-:Y:S01]  /*312b0*/  @P1 IMAD.U32 R162, R39, 0x10000, RZ ;  /* 0x0001000027a21824 */ /* 0x000fe200078e00ff */
[----:B------:R-:W-:Y:S01]  /*312c0*/  ISETP.NE.AND P5, PT, R177, 0x1, PT ;  /* 0x00000001b100780c */ /* 0x000fe20003fa5270 */
[----:B------:R-:W-:Y:S01]  /*312d0*/  BSSY.RECONVERGENT B0, `(.L_x_8191) ;  /* 0x0000060000007945 */ /* 0x000fe20003800200 */
[----:B------:R-:W-:Y:S02]  /*312e0*/  HFMA2 R176, -RZ, RZ, 0, 1.1920928955078125e-07 ;  /* 0x00000002ffb07431 */ /* 0x000fe400000001ff */
        /* <DEDUP_REMOVED lines=19> */
.L_x_8193:
        /* <DEDUP_REMOVED lines=12> */
.L_x_8195:
[----:B------:R-:W-:Y:S05]  /*314e0*/  BSYNC.RECONVERGENT B1 ;  /* 0x0000000000017941 */ /* 0x000fea0003800200 */
.L_x_8194:
        /* <DEDUP_REMOVED lines=62> */
.L_x_8192:
[----:B------:R-:W-:Y:S05]  /*318d0*/  BSYNC.RECONVERGENT B0 ;  /* 0x0000000000007941 */ /* 0x000fea0003800200 */
.L_x_8191:
        /* <DEDUP_REMOVED lines=15> */
.L_x_8155:
        /* <DEDUP_REMOVED lines=41> */
.L_x_8196:
        /* <DEDUP_REMOVED lines=26> */
.L_x_8200:
        /* <DEDUP_REMOVED lines=12> */
.L_x_8202:
[----:B------:R-:W-:Y:S05]  /*31ec0*/  BSYNC.RECONVERGENT B1 ;  /* 0x0000000000017941 */ /* 0x000fea0003800200 */
.L_x_8201:
        /* <DEDUP_REMOVED lines=62> */
.L_x_8199:
[----:B------:R-:W-:Y:S05]  /*322b0*/  BSYNC.RECONVERGENT B0 ;  /* 0x0000000000007941 */ /* 0x000fea0003800200 */
.L_x_8198:
[----:B------:R-:W-:Y:S01]  /*322c0*/  I2FP.F32.U32 R9, R9 ;  /* 0x0000000900097245 */ /* 0x000fe20000201000 */
[----:B------:R-:W-:Y:S01]  /*322d0*/  BSSY.RECONVERGENT B0, `(.L_x_8203) ;  /* 0x0000061000007945 */ /* 0x000fe20003800200 */
[----:B------:R-:W-:Y:S01]  /*322e0*/  ISETP.NE.AND P3, PT, R10, 0x1, PT ;  /* 0x000000010a00780c */ /* 0x000fe20003f65270 */
[----:B------:R-:W-:Y:S01]  /*322f0*/  HFMA2 R11, -RZ, RZ, 0, 1.1920928955078125e-07 ;  /* 0x00000002ff0b7431 */ /* 0x000fe200000001ff */
[----:B------:R-:W-:Y:S01]  /*32300*/  LOP3.LUT R8, R8, 0xffffffef, RZ, 0xc0, !PT ;  /* 0xffffffef08087812 */ /* 0x000fe200078ec0ff */
[----:B------:R-:W-:Y:S01]  /*32310*/  FFMA.FTZ R9, R9, R202, 1.1641532182693481445e-10 ;  /* 0x2f00000009097423 */ /* 0x000fe200000100ca */
[----:B-----5:R-:W-:Y:S01]  /*32320*/  PRMT R16, R140, 0x7632, R16 ;  /* 0x000076328c107816 */ /* 0x020fe20000000010 */
[----:B------:R-:W-:-:S03]  /*32330*/  IMAD.MOV.U32 R13, RZ, RZ, R144 ;  /* 0x000000ffff0d7224 */ /* 0x000fc600078e0090 */
        /* <DEDUP_REMOVED lines=15> */
.L_x_8205:
        /* <DEDUP_REMOVED lines=12> */
.L_x_8207:
[----:B------:R-:W-:Y:S05]  /*324f0*/  BSYNC.RECONVERGENT B1 ;  /* 0x0000000000017941 */ /* 0x000fea0003800200 */
.L_x_8206:
        /* <DEDUP_REMOVED lines=62> */
.L_x_8204:
[----:B------:R-:W-:Y:S05]  /*328e0*/  BSYNC.RECONVERGENT B0 ;  /* 0x0000000000007941 */ /* 0x000fea0003800200 */
.L_x_8203:
        /* <DEDUP_REMOVED lines=25> */
.L_x_8210:
        /* <DEDUP_REMOVED lines=12> */
.L_x_8212:
[----:B------:R-:W-:Y:S05]  /*32b40*/  BSYNC.RECONVERGENT B1 ;  /* 0x0000000000017941 */ /* 0x000fea0003800200 */
.L_x_8211:
        /* <DEDUP_REMOVED lines=62> */
.L_x_8209:
[----:B------:R-:W-:Y:S05]  /*32f30*/  BSYNC.RECONVERGENT B0 ;  /* 0x0000000000007941 */ /* 0x000fea0003800200 */
.L_x_8208:
        /* <DEDUP_REMOVED lines=22> */
.L_x_8215:
        /* <DEDUP_REMOVED lines=12> */
.L_x_8217:
[----:B------:R-:W-:Y:S05]  /*33160*/  BSYNC.RECONVERGENT B1 ;  /* 0x0000000000017941 */ /* 0x000fea0003800200 */
.L_x_8216:
        /* <DEDUP_REMOVED lines=62> */
.L_x_8214:
[----:B------:R-:W-:Y:S05]  /*33550*/  BSYNC.RECONVERGENT B0 ;  /* 0x0000000000007941 */ /* 0x000fea0003800200 */
.L_x_8213:
[----:B------:R-:W-:Y:S01]  /*33560*/  I2FP.F32.U32 R10, R13 ;  /* 0x0000000d000a7245 */ /* 0x000fe20000201000 */
[----:B------:R-:W-:Y:S01]  /*33570*/  BSSY.RECONVERGENT B0, `(.L_x_8218) ;  /* 0x0000065000007945 */ /* 0x000fe20003800200 */
[----:B------:R-:W-:Y:S01]  /*33580*/  ISETP.NE.AND P3, PT, R14, 0x1, PT ;  /* 0x000000010e00780c */ /* 0x000fe20003f65270 */
[----:B------:R-:W-:Y:S01]  /*33590*/  IMAD.MOV.U32 R12, RZ, RZ, 0x2 ;  /* 0x00000002ff0c7424 */ /* 0x000fe200078e00ff */
[----:B------:R-:W-:Y:S01]  /*335a0*/  @P1 PRMT R11, R36, 0x7632, R11 ;  /* 0x00007632240b1816 */ /* 0x000fe2000000000b */
[----:B------:R-:W-:-:S04]  /*335b0*/  FFMA.FTZ R10, R10, R202, 1.1641532182693481445e-10 ;  /* 0x2f0000000a0a7423 */ /* 0x000fc800000100ca */
[----:B------:R-:W-:Y:S01]  /*335c0*/  @P1 IMAD.U32 R11, R11, 0x10000, RZ ;  /* 0x000100000b0b1824 */ /* 0x000fe200078e00ff */
        /* <DEDUP_REMOVED lines=20> */
.L_x_8220:
        /* <DEDUP_REMOVED lines=12> */
.L_x_8222:
[----:B------:R-:W-:Y:S05]  /*337d0*/  BSYNC.RECONVERGENT B1 ;  /* 0x0000000000017941 */ /* 0x000fea0003800200 */
.L_x_8221:
        /* <DEDUP_REMOVED lines=62> */
.L_x_8219:
[----:B------:R-:W-:Y:S05]  /*33bc0*/  BSYNC.RECONVERGENT B0 ;  /* 0x0000000000007941 */ /* 0x000fea0003800200 */
.L_x_8218:
[----:B------:R-:W-:Y:S01]  /*33bd0*/  I2FP.F32.U32 R11, R11 ;  /* 0x0000000b000b7245 */ /* 0x000fe20000201000 */
[----:B------:R-:W-:Y:S01]  /*33be0*/  BSSY.RECONVERGENT B0, `(.L_x_8223) ;  /* 0x0000061000007945 */ /* 0x000fe20003800200 */
[----:B------:R-:W-:Y:S01]  /*33bf0*/  ISETP.NE.AND P3, PT, R12, 0x1, PT ;  /* 0x000000010c00780c */ /* 0x000fe20003f65270 */
[----:B------:R-:W-:Y:S01]  /*33c00*/  IMAD.MOV.U32 R13, RZ, RZ, 0x2 ;  /* 0x00000002ff0d7424 */ /* 0x000fe200078e00ff */
[----:B------:R-:W-:Y:S01]  /*33c10*/  LOP3.LUT R8, R8, 0xfffffffb, RZ, 0xc0, !PT ;  /* 0xfffffffb08087812 */ /* 0x000fe200078ec0ff */
[----:B------:R-:W-:Y:S01]  /*33c20*/  FFMA.FTZ R11, R11, R202, 1.1641532182693481445e-10 ;  /* 0x2f0000000b0b7423 */ /* 0x000fe200000100ca */
[----:B------:R-:W-:Y:S01]  /*33c30*/  PRMT R16, R141, 0x7632, R16 ;  /* 0x000076328d107816 */ /* 0x000fe20000000010 */
        /* <DEDUP_REMOVED lines=16> */
.L_x_8225:
        /* <DEDUP_REMOVED lines=12> */
.L_x_8227:
[----:B------:R-:W-:Y:S05]  /*33e00*/  BSYNC.RECONVERGENT B1 ;  /* 0x0000000000017941 */ /* 0x000fea0003800200 */
.L_x_8226:
        /* <DEDUP_REMOVED lines=62> */
.L_x_8224:
[----:B------:R-:W-:Y:S05]  /*341f0*/  BSYNC.RECONVERGENT B0 ;  /* 0x0000000000007941 */ /* 0x000fea0003800200 */
.L_x_8223:
        /* <DEDUP_REMOVED lines=25> */
.L_x_8230:
        /* <DEDUP_REMOVED lines=12> */
.L_x_8232:
[----:B------:R-:W-:Y:S05]  /*34450*/  BSYNC.RECONVERGENT B1 ;  /* 0x0000000000017941 */ /* 0x000fea0003800200 */
.L_x_8231:
        /* <DEDUP_REMOVED lines=62> */
.L_x_8229:
[----:B------:R-:W-:Y:S05]  /*34840*/  BSYNC.RECONVERGENT B0 ;  /* 0x0000000000007941 */ /* 0x000fea0003800200 */
.L_x_8228:
        /* <DEDUP_REMOVED lines=22> */
.L_x_8235:
        /* <DEDUP_REMOVED lines=12> */
.L_x_8237:
[----:B------:R-:W-:Y:S05]  /*34a70*/  BSYNC.RECONVERGENT B1 ;  /* 0x0000000000017941 */ /* 0x000fea0003800200 */
.L_x_8236:
        /* <DEDUP_REMOVED lines=62> */
.L_x_8234:
[----:B------:R-:W-:Y:S05]  /*34e60*/  BSYNC.RECONVERGENT B0 ;  /* 0x0000000000007941 */ /* 0x000fea0003800200 */
.L_x_8233:
        /* <DEDUP_REMOVED lines=27> */
.L_x_8240:
        /* <DEDUP_REMOVED lines=12> */
.L_x_8242:
[----:B------:R-:W-:Y:S05]  /*350e0*/  BSYNC.RECONVERGENT B1 ;  /* 0x0000000000017941 */ /* 0x000fea0003800200 */
.L_x_8241:
        /* <DEDUP_REMOVED lines=62> */
.L_x_8239:
[----:B------:R-:W-:Y:S05]  /*354d0*/  BSYNC.RECONVERGENT B0 ;  /* 0x0000000000007941 */ /* 0x000fea0003800200 */
.L_x_8238:
[----:B------:R-:W-:Y:S01]  /*354e0*/  I2FP.F32.U32 R13, R13 ;  /* 0x0000000d000d7245 */ /* 0x000fe20000201000 */
[----:B------:R-:W-:Y:S01]  /*354f0*/  BSSY.RECONVERGENT B0, `(.L_x_8243) ;  /* 0x000005f000007945 */ /* 0x000fe20003800200 */
[----:B------:R-:W-:Y:S01]  /*35500*/  ISETP.NE.AND P3, PT, R14, 0x1, PT ;  /* 0x000000010e00780c */ /* 0x000fe20003f65270 */
[----:B------:R-:W-:Y:S01]  /*35510*/  IMAD.MOV.U32 R15, RZ, RZ, 0x2 ;  /* 0x00000002ff0f7424 */ /* 0x000fe200078e00ff */
[----:B------:R-:W-:Y:S01]  /*35520*/  PRMT R16, R142, 0x7632, R16 ;  /* 0x000076328e107816 */ /* 0x000fe20000000010 */
[----:B------:R-:W-:Y:S01]  /*35530*/  FFMA.FTZ R13, R13, R202, 1.1641532182693481445e-10 ;  /* 0x2f0000000d0d7423 */ /* 0x000fe200000100ca */
[----:B------:R-:W-:-:S04]  /*35540*/  MOV R141, R144 ;  /* 0x00000090008d7202 */ /* 0x000fc80000000f00 */
        /* <DEDUP_REMOVED lines=14> */
.L_x_8245:
        /* <DEDUP_REMOVED lines=12> */
.L_x_8247:
[----:B------:R-:W-:Y:S05]  /*356f0*/  BSYNC.RECONVERGENT B1 ;  /* 0x0000000000017941 */ /* 0x000fea0003800200 */
.L_x_8246:
        /* <DEDUP_REMOVED lines=62> */
.L_x_8244:
[----:B------:R-:W-:Y:S05]  /*35ae0*/  BSYNC.RECONVERGENT B0 ;  /* 0x0000000000007941 */ /* 0x000fea0003800200 */
.L_x_8243:
        /* <DEDUP_REMOVED lines=25> */
.L_x_8250:
        /* <DEDUP_REMOVED lines=12> */
.L_x_8252:
[----:B------:R-:W-:Y:S05]  /*35d40*/  BSYNC.RECONVERGENT B1 ;  /* 0x0000000000017941 */ /* 0x000fea0003800200 */
.L_x_8251:
        /* <DEDUP_REMOVED lines=62> */
.L_x_8249:
[----:B------:R-:W-:Y:S05]  /*36130*/  BSYNC.RECONVERGENT B0 ;  /* 0x0000000000007941 */ /* 0x000fea0003800200 */
.L_x_8248:
        /* <DEDUP_REMOVED lines=20> */
.L_x_8255:
        /* <DEDUP_REMOVED lines=12> */
.L_x_8257:
[----:B------:R-:W-:Y:S05]  /*36340*/  BSYNC.RECONVERGENT B1 ;  /* 0x0000000000017941 */ /* 0x000fea0003800200 */
.L_x_8256:
        /* <DEDUP_REMOVED lines=62> */
.L_x_8254:
[----:B------:R-:W-:Y:S05]  /*36730*/  BSYNC.RECONVERGENT B0 ;  /* 0x0000000000007941 */ /* 0x000fea0003800200 */
.L_x_8253:
        /* <DEDUP_REMOVED lines=27> */
.L_x_8260:
        /* <DEDUP_REMOVED lines=12> */
.L_x_8262:
[----:B------:R-:W-:Y:S05]  /*369b0*/  BSYNC.RECONVERGENT B1 ;  /* 0x0000000000017941 */ /* 0x000fea0003800200 */
.L_x_8261:
        /* <DEDUP_REMOVED lines=62> */
.L_x_8259:
[----:B------:R-:W-:Y:S05]  /*36da0*/  BSYNC.RECONVERGENT B0 ;  /* 0x0000000000007941 */ /* 0x000fea0003800200 */
.L_x_8258:
        /* <DEDUP_REMOVED lines=21> */
.L_x_8265:
        /* <DEDUP_REMOVED lines=12> */
.L_x_8267:
[----:B------:R-:W-:Y:S05]  /*36fc0*/  BSYNC.RECONVERGENT B1 ;  /* 0x0000000000017941 */ /* 0x000fea0003800200 */
.L_x_8266:
        /* <DEDUP_REMOVED lines=62> */
.L_x_8264:
[----:B------:R-:W-:Y:S05]  /*373b0*/  BSYNC.RECONVERGENT B0 ;  /* 0x0000000000007941 */ /* 0x000fea0003800200 */
.L_x_8263:
        /* <DEDUP_REMOVED lines=25> */
.L_x_8270:
        /* <DEDUP_REMOVED lines=12> */
.L_x_8272:
[----:B------:R-:W-:Y:S05]  /*37610*/  BSYNC.RECONVERGENT B1 ;  /* 0x0000000000017941 */ /* 0x000fea0003800200 */
.L_x_8271:
[----:B------:R-:W-:Y:S01]  /*37620*/  IMAD.WIDE.U32 R142, R4, -0x2daee0ad, RZ ;  /* 0xd2511f53048e7825 */ /* 0x000fe200078e00ff */
[----:B------:R-:W-:-:S03]  /*37630*/  UIADD3 UR15, UPT, UPT, UR4, -0x61c88647, URZ ;  /* 0x9e3779b9040f7890 */ /* 0x000fc6000fffe0ff */
[----:B------:R-:W-:Y:S01]  /*37640*/  IMAD.WIDE.U32 R182, R2, -0x326172a9, RZ ;  /* 0xcd9e8d5702b67825 */ /* 0x000fe200078e00ff */
[----:B------:R-:W-:-:S04]  /*37650*/  LOP3.LUT R0, R7, UR5, R143, 0x96, !PT ;  /* 0x0000000507007c12 */ /* 0x000fc8000f8e968f */
[----:B------:R-:W-:Y:S01]  /*37660*/  LOP3.LUT R5, R6, UR4, R183, 0x96, !PT ;  /* 0x0000000406057c12 */ /* 0x000fe2000f8e96b7 */
[----:B------:R-:W-:-:S04]  /*37670*/  IMAD.WIDE.U32 R140, R0, -0x326172a9, RZ ;  /* 0xcd9e8d57008c7825 */ /* 0x000fc800078e00ff */
[----:B------:R-:W-:Y:S01]  /*37680*/  IMAD.WIDE.U32 R184, R5, -0x2daee0ad, RZ ;  /* 0xd2511f5305b87825 */ /* 0x000fe200078e00ff */
[----:B------:R-:W-:Y:S01]  /*37690*/  LOP3.LUT R0, R182, UR15, R141, 0x96, !PT ;  /* 0x0000000fb6007c12 */ /* 0x000fe2000f8e968d */
[----:B------:R-:W-:-:S04]  /*376a0*/  UIADD3 UR15, UPT, UPT, UR5, -0x4498517b, URZ ;  /* 0xbb67ae85050f7890 */ /* 0x000fc8000fffe0ff */
[----:B------:R-:W-:Y:S02]  /*376b0*/  IMAD.WIDE.U32 R182, R0, -0x2daee0ad, RZ ;  /* 0xd2511f5300b67825 */ /* 0x000fe400078e00ff */
[----:B------:R-:W-:Y:S01]  /*376c0*/  LOP3.LUT R5, R142, UR15, R185, 0x96, !PT ;  /* 0x0000000f8e057c12 */ /* 0x000fe2000f8e96b9 */
[----:B------:R-:W-:-:S04]  /*376d0*/  UIADD3 UR15, UPT, UPT, UR5, 0x76cf5d0a, URZ ;  /* 0x76cf5d0a050f7890 */ /* 0x000fc8000fffe0ff */
[----:B------:R-:W-:Y:S02]  /*376e0*/  IMAD.WIDE.U32 R142, R5, -0x326172a9, RZ ;  /* 0xcd9e8d57058e7825 */ /* 0x000fe400078e00ff */
[----:B------:R-:W-:Y:S01]  /*376f0*/  LOP3.LUT R0, R184, UR15, R183, 0x96, !PT ;  /* 0x0000000fb8007c12 */ /* 0x000fe2000f8e96b7 */
[----:B------:R-:W-:-:S06]  /*37700*/  UIADD3 UR15, UPT, UPT, UR4, 0x3c6ef372, URZ ;  /* 0x3c6ef372040f7890 */ /* 0x000fcc000fffe0ff */
        /* <DEDUP_REMOVED lines=47> */
.L_x_8269:
[----:B------:R-:W-:Y:S05]  /*37a00*/  BSYNC.RECONVERGENT B0 ;  /* 0x0000000000007941 */ /* 0x000fea0003800200 */
.L_x_8268:
        /* <DEDUP_REMOVED lines=20> */
.L_x_8275:
        /* <DEDUP_REMOVED lines=15> */
.L_x_8277:
[----:B------:R-:W-:Y:S05]  /*37c40*/  BSYNC.RECONVERGENT B1 ;  /* 0x0000000000017941 */ /* 0x000fea0003800200 */
.L_x_8276:
        /* <DEDUP_REMOVED lines=62> */
.L_x_8274:
[----:B------:R-:W-:Y:S05]  /*38030*/  BSYNC.RECONVERGENT B0 ;  /* 0x0000000000007941 */ /* 0x000fea0003800200 */
.L_x_8273:
[----:B------:R-:W-:Y:S02]  /*38040*/  I2FP.F32.U32 R140, R143 ;  /* 0x0000008f008c7245 */ /* 0x000fe40000201000 */
[----:B------:R-:W-:Y:S02]  /*38050*/  PRMT R142, R192, 0x5410, R187 ;  /* 0x00005410c08e7816 */ /* 0x000fe400000000bb */
[----:B------:R-:W-:Y:S01]  /*38060*/  PRMT R141, R194, 0x5410, R193 ;  /* 0x00005410c28d7816 */ /* 0x000fe200000000c1 */
        /* <DEDUP_REMOVED lines=16> */
.L_x_8197:
        /* <DEDUP_REMOVED lines=16> */
.L_x_8281:
        /* <DEDUP_REMOVED lines=12> */
.L_x_8283:
[----:B------:R-:W-:Y:S05]  /*38330*/  BSYNC.RECONVERGENT B1 ;  /* 0x0000000000017941 */ /* 0x000fea0003800200 */
.L_x_8282:
        /* <DEDUP_REMOVED lines=59> */
[----:B------:R-:W-:Y:S01]  /*386f0*/  IMAD.MOV.U32 R175, RZ, RZ, R173 ;  /* 0x000000ffffaf7224 */ /* 0x000fe200078e00ad */
[----:B------:R-:W-:Y:S01]  /*38700*/  MOV R144, R174 ;  /* 0x000000ae00907202 */ /* 0x000fe20000000f00 */
[----:B------:R-:W-:-:S07]  /*38710*/  IMAD.MOV.U32 R174, RZ, RZ, RZ ;  /* 0x000000ffffae7224 */ /* 0x000fce00078e00ff */
.L_x_8280:
[----:B------:R-:W-:Y:S05]  /*38720*/  BSYNC.RECONVERGENT B0 ;  /* 0x0000000000007941 */ /* 0x000fea0003800200 */
.L_x_8279:
[----:B------:R-:W-:Y:S01]  /*38730*/  I2FP.F32.U32 R173, R175 ;  /* 0x000000af00ad7245 */ /* 0x000fe20000201000 */
[----:B-----5:R-:W-:Y:S01]  /*38740*/  @P1 IMAD.U32 R175, R36, 0x10000, RZ ;  /* 0x0001000024af1824 */ /* 0x020fe200078e00ff */
[----:B------:R-:W-:Y:S01]  /*38750*/  ISETP.NE.AND P3, PT, R174, 0x1, PT ;  /* 0x00000001ae00780c */ /* 0x000fe20003f65270 */
[----:B------:R-:W-:Y:S01]  /*38760*/  BSSY.RECONVERGENT B0, `(.L_x_8284) ;  /* 0x0000062000007945 */ /* 0x000fe20003800200 */
[----:B------:R-:W-:Y:S01]  /*38770*/  LOP3.LUT R8, R8, 0xffffffef, RZ, 0xc0, !PT ;  /* 0xffffffef08087812 */ /* 0x000fe200078ec0ff */
        /* <DEDUP_REMOVED lines=21> */
.L_x_8286:
        /* <DEDUP_REMOVED lines=12> */
.L_x_8288:
[----:B------:R-:W-:Y:S05]  /*38990*/  BSYNC.RECONVERGENT B1 ;  /* 0x0000000000017941 */ /* 0x000fea0003800200 */
.L_x_8287:
        /* <DEDUP_REMOVED lines=62> */
.L_x_8285:
[----:B------:R-:W-:Y:S05]  /*38d80*/  BSYNC.RECONVERGENT B0 ;  /* 0x0000000000007941 */ /* 0x000fea0003800200 */
.L_x_8284:
[----:B------:R-:W-:Y:S01]  /*38d90*/  I2FP.F32.U32 R174, R177 ;  /* 0x000000b100ae7245 */ /* 0x000fe20000201000 */
[----:B------:R-:W-:Y:S01]  /*38da0*/  IMAD.U32 R140, R140, 0x10000, RZ ;  /* 0x000100008c8c7824 */ /* 0x000fe200078e00ff */
[----:B------:R-:W-:Y:S01]  /*38db0*/  ISETP.NE.AND P3, PT, R175, 0x1, PT ;  /* 0x00000001af00780c */ /* 0x000fe20003f65270 */
[----:B------:R-:W-:Y:S01]  /*38dc0*/  BSSY.RECONVERGENT B0, `(.L_x_8289) ;  /* 0x0000062000007945 */ /* 0x000fe20003800200 */
[----:B------:R-:W-:Y:S01]  /*38dd0*/  LOP3.LUT R8, R8, 0xfffffff7, RZ, 0xc0, !PT ;  /* 0xfffffff708087812 */ /* 0x000fe200078ec0ff */
[----:B------:R-:W-:Y:S01]  /*38de0*/  FFMA.FTZ R174, R174, R202, 1.1641532182693481445e-10 ;  /* 0x2f000000aeae7423 */ /* 0x000fe200000100ca */
[----:B------:R-:W-:-:S04]  /*38df0*/  HFMA2 R176, -RZ, RZ, 0, 1.1920928955078125e-07 ;  /* 0x00000002ffb07431 */ /* 0x000fc800000001ff */
        /* <DEDUP_REMOVED lines=19> */
.L_x_8291:
        /* <DEDUP_REMOVED lines=12> */
.L_x_8293:
[----:B------:R-:W-:Y:S05]  /*38ff0*/  BSYNC.RECONVERGENT B1 ;  /* 0x0000000000017941 */ /* 0x000fea0003800200 */
.L_x_8292:
        /* <DEDUP_REMOVED lines=62> */
.L_x_8290:
[----:B------:R-:W-:Y:S05]  /*393e0*/  BSYNC.RECONVERGENT B0 ;  /* 0x0000000000007941 */ /* 0x000fea0003800200 */
.L_x_8289:
[----:B------:R-:W-:Y:S01]  /*393f0*/  I2FP.F32.U32 R140, R140 ;  /* 0x0000008c008c7245 */ /* 0x000fe20000201000 */
[----:B------:R-:W-:Y:S01]  /*39400*/  BSSY.RECONVERGENT B0, `(.L_x_8294) ;  /* 0x0000064000007945 */ /* 0x000fe20003800200 */
[----:B------:R-:W-:Y:S01]  /*39410*/  ISETP.NE.AND P3, PT, R176, 0x1, PT ;  /* 0x00000001b000780c */ /* 0x000fe20003f65270 */
[----:B------:R-:W-:Y:S01]  /*39420*/  IMAD.MOV.U32 R177, RZ, RZ, R144 ;  /* 0x000000ffffb17224 */ /* 0x000fe200078e0090 */
[----:B------:R-:W-:Y:S01]  /*39430*/  LOP3.LUT R8, R8, 0xfffffffb, RZ, 0xc0, !PT ;  /* 0xfffffffb08087812 */ /* 0x000fe200078ec0ff */
[----:B------:R-:W-:Y:S01]  /*39440*/  FFMA.FTZ R140, R140, R202, 1.1641532182693481445e-10 ;  /* 0x2f0000008c8c7423 */ /* 0x000fe200000100ca */
[----:B------:R-:W-:-:S04]  /*39450*/  PRMT R182, R141, 0x7632, R182 ;  /* 0x000076328db67816 */ /* 0x000fc800000000b6 */
[----:B------:R-:W-:Y:S01]  /*39460*/  FSETP.GTU.FTZ.AND P2, PT, R140, R181, PT ;  /* 0x000000b58c00720b */ /* 0x000fe20003f5c000 */
[----:B------:R-:W-:Y:S02]  /*39470*/  IMAD.U32 R140, R141, 0x10000, RZ ;  /* 0x000100008d8c7824 */ /* 0x000fe400078e00ff */
[----:B------:R-:W-:Y:S02]  /*39480*/  IMAD.MOV.U32 R141, RZ, RZ, 0x2 ;  /* 0x00000002ff8d7424 */ /* 0x000fe400078e00ff */
[----:B------:R-:W-:-:S05]  /*39490*/  FMUL.FTZ R140, R140, R180 ;  /* 0x000000b48c8c7220 */ /* 0x000fca0000410000 */
        /* <DEDUP_REMOVED lines=15> */
.L_x_8296:
        /* <DEDUP_REMOVED lines=12> */
.L_x_8298:
[----:B------:R-:W-:Y:S05]  /*39650*/  BSYNC.RECONVERGENT B1 ;  /* 0x0000000000017941 */ /* 0x000fea0003800200 */
.L_x_8297:
        /* <DEDUP_REMOVED lines=62> */
.L_x_8295:
[----:B------:R-:W-:Y:S05]  /*39a40*/  BSYNC.RECONVERGENT B0 ;  /* 0x0000000000007941 */ /* 0x000fea0003800200 */
.L_x_8294:
[----:B------:R-:W-:Y:S01]  /*39a50*/  I2FP.F32.U32 R140, R177 ;  /* 0x000000b1008c7245 */ /* 0x000fe20000201000 */
[----:B------:R-:W-:Y:S01]  /*39a60*/  BSSY.RECONVERGENT B0, `(.L_x_8299) ;  /* 0x0000064000007945 */ /* 0x000fe20003800200 */
[----:B------:R-:W-:Y:S02]  /*39a70*/  ISETP.NE.AND P2, PT, R141, 0x1, PT ;  /* 0x000000018d00780c */ /* 0x000fe40003f45270 */
[----:B------:R-:W-:Y:S01]  /*39a80*/  LOP3.LUT R8, R8, 0xfffffffd, RZ, 0xc0, !PT ;  /* 0xfffffffd08087812 */ /* 0x000fe200078ec0ff */
[----:B------:R-:W-:Y:S01]  /*39a90*/  FFMA.FTZ R140, R140, R202, 1.1641532182693481445e-10 ;  /* 0x2f0000008c8c7423 */ /* 0x000fe200000100ca */
[----:B------:R-:W-:-:S04]  /*39aa0*/  MOV R177, R144 ;  /* 0x0000009000b17202 */ /* 0x000fc80000000f00 */
[----:B------:R-:W-:Y:S02]  /*39ab0*/  FSETP.GTU.FTZ.AND P3, PT, R140, R181, PT ;  /* 0x000000b58c00720b */ /* 0x000fe40003f7c000 */
[----:B------:R-:W-:-:S05]  /*39ac0*/  SHF.L.U32 R140, R182, 0x10, RZ ;  /* 0x00000010b68c7819 */ /* 0x000fca00000006ff */
[----:B------:R-:W-:Y:S01]  /*39ad0*/  FMUL.FTZ R176, R140, R180 ;  /* 0x000000b48cb07220 */ /* 0x000fe20000410000 */
[----:B------:R-:W-:-:S04]  /*39ae0*/  @P1 PRMT R140, R37, 0x7632, R140 ;  /* 0x00007632258c1816 */ /* 0x000fc8000000008c */
        /* <DEDUP_REMOVED lines=16> */
.L_x_8301:
        /* <DEDUP_REMOVED lines=12> */
.L_x_8303:
[----:B------:R-:W-:Y:S05]  /*39cb0*/  BSYNC.RECONVERGENT B1 ;  /* 0x0000000000017941 */ /* 0x000fea0003800200 */
.L_x_8302:
        /* <DEDUP_REMOVED lines=62> */
.L_x_8300:
[----:B------:R-:W-:Y:S05]  /*3a0a0*/  BSYNC.RECONVERGENT B0 ;  /* 0x0000000000007941 */ /* 0x000fea0003800200 */
.L_x_8299:
[----:B------:R-:W-:Y:S01]  /*3a0b0*/  I2FP.F32.U32 R141, R177 ;  /* 0x000000b1008d7245 */ /* 0x000fe20000201000 */
[----:B------:R-:W-:Y:S01]  /*3a0c0*/  BSSY.RECONVERGENT B0, `(.L_x_8304) ;  /* 0x0000062000007945 */ /* 0x000fe20003800200 */
[----:B------:R-:W-:Y:S01]  /*3a0d0*/  ISETP.NE.AND P3, PT, R140, 0x1, PT ;  /* 0x000000018c00780c */ /* 0x000fe20003f65270 */
[----:B------:R-:W-:Y:S02]  /*3a0e0*/  IMAD.MOV.U32 R179, RZ, RZ, R144 ;  /* 0x000000ffffb37224 */ /* 0x000fe400078e0090 */
[----:B------:R-:W-:-:S05]  /*3a0f0*/  FFMA.FTZ R141, R141, R202, 1.1641532182693481445e-10 ;  /* 0x2f0000008d8d7423 */ /* 0x000fca00000100ca */
[----:B------:R-:W-:Y:S01]  /*3a100*/  FSETP.GTU.FTZ.AND P2, PT, R141, R181, PT ;  /* 0x000000b58d00720b */ /* 0x000fe20003f5c000 */
[C---:B------:R-:W-:Y:S01]  /*3a110*/  IMAD.U32 R141, R142.reuse, 0x10000, RZ ;  /* 0x000100008e8d7824 */ /* 0x040fe200078e00ff */
[----:B------:R-:W-:-:S03]  /*3a120*/  PRMT R142, R142, 0x7632, R142 ;  /* 0x000076328e8e7816 */ /* 0x000fc6000000008e */
        /* <DEDUP_REMOVED lines=16> */
.L_x_8306:
        /* <DEDUP_REMOVED lines=12> */
.L_x_8308:
[----:B------:R-:W-:Y:S05]  /*3a2f0*/  BSYNC.RECONVERGENT B1 ;  /* 0x0000000000017941 */ /* 0x000fea0003800200 */
.L_x_8307:
        /* <DEDUP_REMOVED lines=62> */
.L_x_8305:
[----:B------:R-:W-:Y:S05]  /*3a6e0*/  BSYNC.RECONVERGENT B0 ;  /* 0x0000000000007941 */ /* 0x000fea0003800200 */
.L_x_8304:
[----:B------:R-:W-:Y:S01]  /*3a6f0*/  I2FP.F32.U32 R140, R179 ;  /* 0x000000b3008c7245 */ /* 0x000fe20000201000 */
[----:B------:R-:W-:Y:S01]  /*3a700*/  IMAD.U32 R142, R142, 0x10000, RZ ;  /* 0x000100008e8e7824 */ /* 0x000fe200078e00ff */
[----:B------:R-:W-:Y:S01]  /*3a710*/  ISETP.NE.AND P4, PT, R141, 0x1, PT ;  /* 0x000000018d00780c */ /* 0x000fe20003f85270 */
[----:B------:R-:W-:Y:S02]  /*3a720*/  BSSY.RECONVERGENT B0, `(.L_x_8309) ;  /* 0x0000060000007945 */ /* 0x000fe40003800200 */
[----:B------:R-:W-:Y:S01]  /*3a730*/  FFMA.FTZ R140, R140, R202, 1.1641532182693481445e-10 ;  /* 0x2f0000008c8c7423 */ /* 0x000fe200000100ca */
[----:B------:R-:W-:-:S04]  /*3a740*/  FMUL.FTZ R142, R142, R180 ;  /* 0x000000b48e8e7220 */ /* 0x000fc80000410000 */
[----:B------:R-:W-:Y:S02]  /*3a750*/  FSETP.GTU.FTZ.AND P3, PT, R140, R181, PT ;  /* 0x000000b58c00720b */ /* 0x000fe40003f7c000 */
[----:B------:R-:W-:Y:S02]  /*3a760*/  @P1 PRMT R140, R38, 0x7632, R140 ;  /* 0x00007632268c1816 */ /* 0x000fe4000000008c */
[----:B------:R-:W-:Y:S01]  /*3a770*/  FSEL R178, R142, RZ, !P3 ;  /* 0x000000ff8eb27208 */ /* 0x000fe20005800000 */
[----:B------:R-:W-:Y:S01]  /*3a780*/  IMAD.MOV.U32 R142, RZ, RZ, R144 ;  /* 0x000000ffff8e7224 */ /* 0x000fe200078e0090 */
        /* <DEDUP_REMOVED lines=14> */
.L_x_8311:
        /* <DEDUP_REMOVED lines=12> */
.L_x_8313:
[----:B------:R-:W-:Y:S05]  /*3a930*/  BSYNC.RECONVERGENT B1 ;  /* 0x0000000000017941 */ /* 0x000fea0003800200 */
.L_x_8312:
[----:B------:R-:W-:Y:S01]  /*3a940*/  IMAD.WIDE.U32 R182, R4, -0x2daee0ad, RZ ;  /* 0xd2511f5304b67825 */ /* 0x000fe200078e00ff */
[----:B------:R-:W-:-:S03]  /*3a950*/  UIADD3 UR15, UPT, UPT, UR4, -0x61c88647, URZ ;  /* 0x9e3779b9040f7890 */ /* 0x000fc6000fffe0ff */
[----:B------:R-:W-:Y:S01]  /*3a960*/  IMAD.WIDE.U32 R184, R2, -0x326172a9, RZ ;  /* 0xcd9e8d5702b87825 */ /* 0x000fe200078e00ff */
[----:B------:R-:W-:-:S03]  /*3a970*/  LOP3.LUT R0, R7, UR5, R183, 0x96, !PT ;  /* 0x0000000507007c12 */ /* 0x000fc6000f8e96b7 */
[----:B------:R-:W-:Y:S01]  /*3a980*/  IMAD.MOV.U32 R142, RZ, RZ, R171 ;  /* 0x000000ffff8e7224 */ /* 0x000fe200078e00ab */
        /* <DEDUP_REMOVED lines=57> */
.L_x_8310:
[----:B------:R-:W-:Y:S05]  /*3ad20*/  BSYNC.RECONVERGENT B0 ;  /* 0x0000000000007941 */ /* 0x000fea0003800200 */
.L_x_8309:
[----:B------:R-:W-:Y:S01]  /*3ad30*/  I2FP.F32.U32 R141, R142 ;  /* 0x0000008e008d7245 */ /* 0x000fe20000201000 */
[----:B------:R-:W-:Y:S01]  /*3ad40*/  BSSY.RECONVERGENT B0, `(.L_x_8314) ;  /* 0x0000062000007945 */ /* 0x000fe20003800200 */
[----:B------:R-:W-:Y:S01]  /*3ad50*/  ISETP.NE.AND P5, PT, R140, 0x1, PT ;  /* 0x000000018c00780c */ /* 0x000fe20003fa5270 */
[----:B------:R-:W-:Y:S01]  /*3ad60*/  IMAD.MOV.U32 R182, RZ, RZ, 0x2 ;  /* 0x00000002ffb67424 */ /* 0x000fe200078e00ff */
[----:B------:R-:W-:Y:S01]  /*3ad70*/  PRMT R187, R143, 0x7632, R187 ;  /* 0x000076328fbb7816 */ /* 0x000fe200000000bb */
[----:B------:R-:W-:-:S05]  /*3ad80*/  FFMA.FTZ R141, R141, R202, 1.1641532182693481445e-10 ;  /* 0x2f0000008d8d7423 */ /* 0x000fca00000100ca */
[----:B------:R-:W-:Y:S02]  /*3ad90*/  FSETP.GTU.FTZ.AND P4, PT, R141, R181, PT ;  /* 0x000000b58d00720b */ /* 0x000fe40003f9c000 */
[----:B------:R-:W-:Y:S02]  /*3ada0*/  SHF.L.U32 R141, R143, 0x10, RZ ;  /* 0x000000108f8d7819 */ /* 0x000fe400000006ff */
[----:B------:R-:W-:-:S03]  /*3adb0*/  MOV R143, R144 ;  /* 0x00000090008f7202 */ /* 0x000fc60000000f00 */
[----:B------:R-:W-:-:S05]  /*3adc0*/  FMUL.FTZ R141, R141, R180 ;  /* 0x000000b48d8d7220 */ /* 0x000fca0000410000 */
        /* <DEDUP_REMOVED lines=14> */
.L_x_8316:
        /* <DEDUP_REMOVED lines=12> */
.L_x_8318:
[----:B------:R-:W-:Y:S05]  /*3af70*/  BSYNC.RECONVERGENT B1 ;  /* 0x0000000000017941 */ /* 0x000fea0003800200 */
.L_x_8317:
        /* <DEDUP_REMOVED lines=62> */
.L_x_8315:
[----:B------:R-:W-:Y:S05]  /*3b360*/  BSYNC.RECONVERGENT B0 ;  /* 0x0000000000007941 */ /* 0x000fea0003800200 */
.L_x_8314:
[----:B------:R-:W-:Y:S01]  /*3b370*/  I2FP.F32.U32 R140, R143 ;  /* 0x0000008f008c7245 */ /* 0x000fe20000201000 */
[----:B------:R-:W-:Y:S01]  /*3b380*/  IMAD.U32 R141, R187, 0x10000, RZ ;  /* 0x00010000bb8d7824 */ /* 0x000fe200078e00ff */
[----:B------:R-:W-:-:S03]  /*3b390*/  PRMT R142, R193, 0x5410, R192 ;  /* 0x00005410c18e7816 */ /* 0x000fc600000000c0 */
[----:B------:R-:W-:Y:S01]  /*3b3a0*/  FFMA.FTZ R140, R140, R202, 1.1641532182693481445e-10 ;  /* 0x2f0000008c8c7423 */ /* 0x000fe200000100ca */
[----:B------:R-:W-:-:S04]  /*3b3b0*/  FMUL.FTZ R141, R141, R180 ;  /* 0x000000b48d8d7220 */ /* 0x000fc80000410000 */
[----:B------:R-:W-:Y:S02]  /*3b3c0*/  FSETP.GTU.FTZ.AND P5, PT, R140, R181, PT ;  /* 0x000000b58c00720b */ /* 0x000fe40003fbc000 */
[----:B------:R-:W-:Y:S02]  /*3b3d0*/  @P1 PRMT R140, R39, 0x7632, R140 ;  /* 0x00007632278c1816 */ /* 0x000fe4000000008c */
[----:B------:R-:W-:Y:S02]  /*3b3e0*/  FSEL R183, R141, RZ, !P5 ;  /* 0x000000ff8db77208 */ /* 0x000fe40006800000 */
[----:B------:R-:W-:Y:S01]  /*3b3f0*/  PLOP3.LUT P5, PT, P5, PT, PT, 0x8, 0x80 ;  /* 0x000000000080781c */ /* 0x000fe20002fae170 */
[----:B------:R-:W-:Y:S01]  /*3b400*/  @P1 IMAD.U32 R140, R140, 0x10000, RZ ;  /* 0x000100008c8c1824 */ /* 0x000fe200078e00ff */
[----:B------:R-:W-:-:S03]  /*3b410*/  PRMT R141, R195, 0x5410, R194 ;  /* 0x00005410c38d7816 */ /* 0x000fc600000000c2 */
[----:B------:R-:W-:Y:S01]  /*3b420*/  @P1 FADD.FTZ R183, R183, R140 ;  /* 0x0000008cb7b71221 */ /* 0x000fe20000010000 */
[----:B------:R-:W-:-:S04]  /*3b430*/  PRMT R140, R201, 0x5410, R200 ;  /* 0x00005410c98c7816 */ /* 0x000fc800000000c8 */
[----:B------:R-:W-:-:S04]  /*3b440*/  F2FP.BF16.F32.PACK_AB R143, RZ, R183 ;  /* 0x000000b7ff8f723e */ /* 0x000fc800000010ff */
[----:B------:R-:W-:-:S07]  /*3b450*/  PRMT R143, R186, 0x5410, R143 ;  /* 0x00005410ba8f7816 */ /* 0x000fce000000008f */
.L_x_8278:
[----:B------:R-:W0:Y:S01]  /*3b460*/  LDC.64 R180, c[0x0][0x3a8] ;  /* 0x0000ea00ffb47b82 */ /* 0x000e220000000a00 */
[C---:B------:R-:W-:Y:S02]  /*3b470*/  LOP3.LUT P6, RZ, R8.reuse, 0x8, RZ, 0xc0, !PT ;  /* 0x0000000808ff7812 */ /* 0x040fe400078cc0ff */
[----:B------:R-:W-:-:S05]  /*3b480*/  LOP3.LUT P1, RZ, R8, 0x10, RZ, 0xc0, !PT ;  /* 0x0000001008ff7812 */ /* 0x000fca000782c0ff */
[----:B------:R-:W1:Y:S01]  /*3b490*/  LDC.64 R184, c[0x0][0x3b0] ;  /* 0x0000ec00ffb87b82 */ /* 0x000e620000000a00 */
        /* <DEDUP_REMOVED lines=15> */
[----:B------:R-:W-:Y:S01]  /*3b590*/  LOP3.LUT R140, R140, R142, RZ, 0xfc, !PT ;  /* 0x0000008e8c8c7212 */ /* 0x000fe200078efcff */
[----:B-1----:R-:W-:-:S05]  /*3b5a0*/  IMAD.WIDE.U32 R142, R172, 0x8, R184 ;  /* 0x00000008ac8e7825 */ /* 0x002fca00078e00b8 */
        /* <DEDUP_REMOVED lines=22> */
.L_x_8319:
        /* <DEDUP_REMOVED lines=169> */
.L_x_8333:
[----:B-1----:R-:W-:Y:S01]  /*3c1a0*/  FADD.FTZ R140, R143, R140 ;  /* 0x0000008c8f8c7221 */ /* 0x002fe20000010000 */
[----:B------:R-:W-:Y:S01]  /*3c1b0*/  FMUL.FTZ R142, R186, R186 ;  /* 0x000000baba8e7220 */ /* 0x000fe20000410000 */
[----:B------:R-:W-:Y:S01]  /*3c1c0*/  ISETP.NE.AND P2, PT, RZ, UR13, PT ;  /* 0x0000000dff007c0c */ /* 0x000fe2000bf45270 */
[----:B------:R-:W2:Y:S01]  /*3c1d0*/  LDL R252, [R1+0x8] ;  /* 0x0000080001fc7983 */ /* 0x000ea20000100800 */
[----:B------:R-:W-:Y:S02]  /*3c1e0*/  FFMA.FTZ R180, R140, R180, UR14 ;  /* 0x0000000e8cb47e23 */ /* 0x000fe400080100b4 */
[----:B------:R-:W1:Y:S01]  /*3c1f0*/  @!P1 LDC.64 R140, c[0x0][0x3c0] ;  /* 0x0000f000ff8c9b82 */ /* 0x000e620000000a00 */
[----:B------:R-:W-:Y:S01]  /*3c200*/  FSEL R181, R142, RZ, P2 ;  /* 0x000000ff8eb57208 */ /* 0x000fe20001000000 */
[----:B------:R-:W3:Y:S04]  /*3c210*/  LDL R202, [R1+0xc] ;  /* 0x00000c0001ca7983 */ /* 0x000ee80000100800 */
[----:B------:R-:W4:Y:S02]  /*3c220*/  LDL R201, [R1+0x10] ;  /* 0x0000100001c97983 */ /* 0x000f240000100800 */
[----:B0-----:R-:W0:Y:S01]  /*3c230*/  @!P1 LDC.64 R142, c[0x0][0x3c8] ;  /* 0x0000f200ff8e9b82 */ /* 0x001e220000000a00 */
[----:B------:R-:W-:Y:S01]  /*3c240*/  FADD.FTZ R180, R180, R181 ;  /* 0x000000b5b4b47221 */ /* 0x000fe20000010000 */
[----:B------:R-:W5:Y:S04]  /*3c250*/  LDL R200, [R1+0x14] ;  /* 0x0000140001c87983 */ /* 0x000f680000100800 */
[----:B------:R-:W4:Y:S01]  /*3c260*/  LDL R195, [R1+0x18] ;  /* 0x0000180001c37983 */ /* 0x000f220000100800 */
[----:B------:R-:W1:Y:S01]  /*3c270*/  MUFU.RSQ R180, R180 ;  /* 0x000000b400b47308 */ /* 0x000e620000001400 */
[----:B------:R-:W-:-:S02]  /*3c280*/  FSEL R181, R186, RZ, !P2 ;  /* 0x000000ffbab57208 */ /* 0x000fc40005000000 */
[----:B------:R-:W4:Y:S03]  /*3c290*/  LDL R194, [R1+0x1c] ;  /* 0x00001c0001c27983 */ /* 0x000f260000100800 */
[C---:B------:R-:W-:Y:S01]  /*3c2a0*/  FADD.FTZ R166, -R181.reuse, R166 ;  /* 0x000000a6b5a67221 */ /* 0x040fe20000010100 */
[C---:B------:R-:W-:Y:S01]  /*3c2b0*/  FADD.FTZ R163, -R181.reuse, R163 ;  /* 0x000000a3b5a37221 */ /* 0x040fe20000010100 */
[----:B------:R-:W-:Y:S01]  /*3c2c0*/  FADD.FTZ R164, -R181, R164 ;  /* 0x000000a4b5a47221 */ /* 0x000fe20000010100 */
[----:B-1----:R-:W-:-:S05]  /*3c2d0*/  @!P1 IMAD.WIDE R140, R3, 0x4, R140 ;  /* 0x00000004038c9825 */ /* 0x002fca00078e028c */
[----:B------:R0:W-:Y:S01]  /*3c2e0*/  @!P1 STG.E desc[UR6][R140.64], R186 ;  /* 0x000000ba8c009986 */ /* 0x0001e2000c101906 */
[C---:B------:R-:W-:Y:S01]  /*3c2f0*/  FMUL.FTZ R192, R180.reuse, R166 ;  /* 0x000000a6b4c07220 */ /* 0x040fe20000410000 */
[C---:B------:R-:W-:Y:S01]  /*3c300*/  FMUL.FTZ R163, R180.reuse, R163 ;  /* 0x000000a3b4a37220 */ /* 0x040fe20000410000 */
[----:B------:R-:W-:-:S04]  /*3c310*/  FMUL.FTZ R193, R180, R164 ;  /* 0x000000a4b4c17220 */ /* 0x000fc80000410000 */
[----:B------:R-:W-:Y:S01]  /*3c320*/  FFMA.FTZ R164, R193, R239, R251 ;  /* 0x000000efc1a47223 */ /* 0x000fe200000100fb */
[----:B0-----:R-:W-:-:S04]  /*3c330*/  @!P1 IMAD.WIDE R140, R3, 0x4, R142 ;  /* 0x00000004038c9825 */ /* 0x001fc800078e028e */
[C---:B------:R-:W-:Y:S01]  /*3c340*/  FADD.FTZ R142, -R181.reuse, R169 ;  /* 0x000000a9b58e7221 */ /* 0x040fe20000010100 */
[C---:B------:R-:W-:Y:S01]  /*3c350*/  FADD.FTZ R143, -R181.reuse, R170 ;  /* 0x000000aab58f7221 */ /* 0x040fe20000010100 */
[----:B------:R0:W-:Y:S02]  /*3c360*/  @!P1 STG.E desc[UR6][R140.64], R180 ;  /* 0x000000b48c009986 */ /* 0x0001e4000c101906 */
[C---:B------:R-:W-:Y:S01]  /*3c370*/  FMUL.FTZ R186, R180.reuse, R142 ;  /* 0x0000008eb4ba7220 */ /* 0x040fe20000410000 */
[----:B------:R-:W-:Y:S01]  /*3c380*/  FMUL.FTZ R170, R180, R143 ;  /* 0x0000008fb4aa7220 */ /* 0x000fe20000410000 */
[----:B------:R-:W-:-:S03]  /*3c390*/  FADD.FTZ R143, -R181, R165 ;  /* 0x000000a5b58f7221 */ /* 0x000fc60000010100 */
[----:B------:R-:W-:Y:S01]  /*3c3a0*/  FFMA.FTZ R142, R170, R243, R247 ;  /* 0x000000f3aa8e7223 */ /* 0x000fe200000100f7 */
[----:B------:R-:W-:Y:S01]  /*3c3b0*/  FMUL.FTZ R187, R180, R143 ;  /* 0x0000008fb4bb7220 */ /* 0x000fe20000410000 */
[----:B------:R-:W-:Y:S01]  /*3c3c0*/  FFMA.FTZ R143, R192, R237, R249 ;  /* 0x000000edc08f7223 */ /* 0x000fe200000100f9 */
[C---:B0-----:R-:W-:Y:S01]  /*3c3d0*/  FADD.FTZ R140, -R181.reuse, R167 ;  /* 0x000000a7b58c7221 */ /* 0x041fe20000010100 */
[----:B------:R-:W-:Y:S01]  /*3c3e0*/  FADD.FTZ R141, -R181, R168 ;  /* 0x000000a8b58d7221 */ /* 0x000fe20000010100 */
[----:B------:R-:W0:Y:S02]  /*3c3f0*/  LDC.64 R166, c[0x0][0x430] ;  /* 0x00010c00ffa67b82 */ /* 0x000e240000000a00 */
[C---:B------:R-:W-:Y:S01]  /*3c400*/  FMUL.FTZ R185, R180.reuse, R140 ;  /* 0x0000008cb4b97220 */ /* 0x040fe20000410000 */
[----:B------:R-:W-:-:S03]  /*3c410*/  FMUL.FTZ R184, R180, R141 ;  /* 0x0000008db4b87220 */ /* 0x000fc60000410000 */
[----:B------:R-:W-:Y:S01]  /*3c420*/  FFMA.FTZ R140, R185, R240, R244 ;  /* 0x000000f0b98c7223 */ /* 0x000fe200000100f4 */
[----:B------:R-:W-:Y:S01]  /*3c430*/  FFMA.FTZ R141, R184, R241, R245 ;  /* 0x000000f1b88d7223 */ /* 0x000fe200000100f5 */
[----:B------:R-:W1:Y:S04]  /*3c440*/  LDC.64 R168, c[0x0][0x428] ;  /* 0x00010a00ffa87b82 */ /* 0x000e680000000a00 */
[----:B------:R-:W-:Y:S01]  /*3c450*/  F2FP.BF16.F32.PACK_AB R140, R141, R140 ;  /* 0x0000008c8d8c723e */ /* 0x000fe200000010ff */
[----:B------:R-:W-:-:S05]  /*3c460*/  FFMA.FTZ R141, R186, R242, R246 ;  /* 0x000000f2ba8d7223 */ /* 0x000fca00000100f6 */
[----:B------:R-:W-:Y:S01]  /*3c470*/  F2FP.BF16.F32.PACK_AB R141, R142, R141 ;  /* 0x0000008d8e8d723e */ /* 0x000fe200000010ff */
[----:B------:R-:W-:-:S05]  /*3c480*/  FFMA.FTZ R142, R187, R236, R248 ;  /* 0x000000ecbb8e7223 */ /* 0x000fca00000100f8 */
[----:B------:R-:W-:Y:S01]  /*3c490*/  F2FP.BF16.F32.PACK_AB R142, R143, R142 ;  /* 0x0000008e8f8e723e */ /* 0x000fe200000010ff */
[----:B------:R-:W-:-:S05]  /*3c4a0*/  FFMA.FTZ R143, R163, R238, R250 ;  /* 0x000000eea38f7223 */ /* 0x000fca00000100fa */
[----:B------:R-:W-:Y:S01]  /*3c4b0*/  F2FP.BF16.F32.PACK_AB R143, R164, R143 ;  /* 0x0000008fa48f723e */ /* 0x000fe200000010ff */
[----:B-1----:R-:W-:-:S05]  /*3c4c0*/  IMAD.WIDE.U32 R164, R19, 0x10, R168 ;  /* 0x0000001013a47825 */ /* 0x002fca00078e00a8 */
[----:B------:R1:W-:Y:S02]  /*3c4d0*/  STG.E.128 desc[UR6][R164.64], R140 ;  /* 0x0000008ca4007986 */ /* 0x0003e4000c101d06 */
[----:B-1----:R-:W-:Y:S01]  /*3c4e0*/  FFMA.FTZ R143, R163, R230, R50 ;  /* 0x000000e6a38f7223 */ /* 0x002fe20000010032 */
[----:B------:R-:W-:Y:S02]  /*3c4f0*/  FFMA.FTZ R140, R193, R231, R51 ;  /* 0x000000e7c18c7223 */ /* 0x000fe40000010033 */
[----:B------:R-:W4:Y:S03]  /*3c500*/  LDL R193, [R1+0x4] ;  /* 0x0000040001c17983 */ /* 0x000f260000100800 */
[----:B------:R-:W-:Y:S01]  /*3c510*/  F2FP.BF16.F32.PACK_AB R143, R140, R143 ;  /* 0x0000008f8c8f723e */ /* 0x000fe200000010ff */
[----:B------:R-:W-:Y:S02]  /*3c520*/  FFMA.FTZ R140, R185, R232, R44 ;  /* 0x000000e8b98c7223 */ /* 0x000fe4000001002c */
[----:B------:R-:W4:Y:S01]  /*3c530*/  LDL R185, [R1] ;  /* 0x0000000001b97983 */ /* 0x000f220000100800 */
[----:B------:R-:W-:Y:S01]  /*3c540*/  FFMA.FTZ R141, R186, R234, R46 ;  /* 0x000000eaba8d7223 */ /* 0x000fe2000001002e */
[----:B------:R-:W-:Y:S01]  /*3c550*/  FFMA.FTZ R164, R170, R235, R47 ;  /* 0x000000ebaaa47223 */ /* 0x000fe2000001002f */
[----:B------:R-:W-:Y:S01]  /*3c560*/  FFMA.FTZ R165, R184, R233, R45 ;  /* 0x000000e9b8a57223 */ /* 0x000fe2000001002d */
[----:B------:R-:W-:Y:S01]  /*3c570*/  FFMA.FTZ R142, R187, R228, R48 ;  /* 0x000000e4bb8e7223 */ /* 0x000fe20000010030 */
[----:B------:R-:W-:Y:S01]  /*3c580*/  FFMA.FTZ R163, R192, R229, R49 ;  /* 0x000000e5c0a37223 */ /* 0x000fe20000010031 */
[----:B------:R-:W4:Y:S01]  /*3c590*/  LDL R186, [R1+0x28] ;  /* 0x0000280001ba7983 */ /* 0x000f220000100800 */
[----:B------:R-:W-:Y:S01]  /*3c5a0*/  F2FP.BF16.F32.PACK_AB R141, R164, R141 ;  /* 0x0000008da48d723e */ /* 0x000fe200000010ff */
[----:B------:R-:W-:Y:S01]  /*3c5b0*/  FADD.FTZ R25, -R181, R25 ;  /* 0x00000019b5197221 */ /* 0x000fe20000010100 */
[----:B------:R-:W-:Y:S01]  /*3c5c0*/  F2FP.BF16.F32.PACK_AB R140, R165, R140 ;  /* 0x0000008ca58c723e */ /* 0x000fe200000010ff */
[----:B0-----:R-:W-:-:S04]  /*3c5d0*/  IMAD.WIDE.U32 R164, R19, 0x10, R166 ;  /* 0x0000001013a47825 */ /* 0x001fc800078e00a6 */
[C---:B------:R-:W-:Y:S01]  /*3c5e0*/  FADD.FTZ R19, -R181.reuse, R20 ;  /* 0x00000014b5137221 */ /* 0x040fe20000010100 */
[----:B------:R-:W-:Y:S01]  /*3c5f0*/  FADD.FTZ R20, -R181, R24 ;  /* 0x00000018b5147221 */ /* 0x000fe20000010100 */
[----:B------:R-:W4:Y:S01]  /*3c600*/  LDL R192, [R1+0x20] ;  /* 0x0000200001c07983 */ /* 0x000f220000100800 */
[----:B------:R-:W-:Y:S01]  /*3c610*/  F2FP.BF16.F32.PACK_AB R142, R163, R142 ;  /* 0x0000008ea38e723e */ /* 0x000fe200000010ff */
[----:B------:R-:W-:Y:S01]  /*3c620*/  FMUL.FTZ R19, R180, R19 ;  /* 0x00000013b4137220 */ /* 0x000fe20000410000 */
[C---:B------:R-:W-:Y:S01]  /*3c630*/  FADD.FTZ R26, -R181.reuse, R26 ;  /* 0x0000001ab51a7221 */ /* 0x040fe20000010100 */
[----:B------:R-:W4:Y:S01]  /*3c640*/  LDL R187, [R1+0x24] ;  /* 0x0000240001bb7983 */ /* 0x000f220000100800 */
[----:B------:R-:W-:-:S03]  /*3c650*/  FADD.FTZ R21, -R181, R21 ;  /* 0x00000015b5157221 */ /* 0x000fc60000010100 */
[----:B------:R-:W4:Y:S04]  /*3c660*/  LDL R184, [R1+0x30] ;  /* 0x0000300001b87983 */ /* 0x000f280000100800 */
[----:B------:R0:W-:Y:S04]  /*3c670*/  STG.E.128 desc[UR6][R164.64], R140 ;  /* 0x0000008ca4007986 */ /* 0x0001e8000c101d06 */
[----:B------:R-:W4:Y:S04]  /*3c680*/  LDL R170, [R1+0x34] ;  /* 0x0000340001aa7983 */ /* 0x000f280000100800 */
[----:B0-----:R-:W4:Y:S01]  /*3c690*/  LDL R165, [R1+0x38] ;  /* 0x0000380001a57983 */ /* 0x001f220000100800 */
[C---:B------:R-:W-:Y:S01]  /*3c6a0*/  FMUL.FTZ R141, R180.reuse, R25 ;  /* 0x00000019b48d7220 */ /* 0x040fe20000410000 */
[C---:B------:R-:W-:Y:S01]  /*3c6b0*/  FMUL.FTZ R142, R180.reuse, R26 ;  /* 0x0000001ab48e7220 */ /* 0x040fe20000410000 */
[----:B------:R-:W-:Y:S01]  /*3c6c0*/  FMUL.FTZ R140, R180, R20 ;  /* 0x00000014b48c7220 */ /* 0x000fe20000410000 */
[----:B------:R-:W4:Y:S01]  /*3c6d0*/  LDL R164, [R1+0x3c] ;  /* 0x00003c0001a47983 */ /* 0x000f220000100800 */
[----:B------:R-:W-:Y:S01]  /*3c6e0*/  FADD.FTZ R23, -R181, R23 ;  /* 0x00000017b5177221 */ /* 0x000fe20000010100 */
[----:B--2---:R-:W-:Y:S01]  /*3c6f0*/  FFMA.FTZ R20, R141, R226, R252 ;  /* 0x000000e28d147223 */ /* 0x004fe200000100fc */
[----:B---3--:R-:W-:-:S05]  /*3c700*/  FFMA.FTZ R25, R142, R227, R202 ;  /* 0x000000e38e197223 */ /* 0x008fca00000100ca */
[----:B------:R-:W-:Y:S01]  /*3c710*/  F2FP.BF16.F32.PACK_AB R25, R25, R20 ;  /* 0x000000141919723e */ /* 0x000fe200000010ff */
[C---:B------:R-:W-:Y:S01]  /*3c720*/  FADD.FTZ R20, -R181.reuse, R27 ;  /* 0x0000001bb5147221 */ /* 0x040fe20000010100 */
[----:B------:R-:W-:-:S03]  /*3c730*/  FADD.FTZ R27, -R181, R29 ;  /* 0x0000001db51b7221 */ /* 0x000fc60000010100 */
[C---:B------:R-:W-:Y:S01]  /*3c740*/  FMUL.FTZ R29, R180.reuse, R20 ;  /* 0x00000014b41d7220 */ /* 0x040fe20000410000 */
[----:B------:R-:W-:-:S03]  /*3c750*/  FMUL.FTZ R143, R180, R27 ;  /* 0x0000001bb48f7220 */ /* 0x000fc60000410000 */
[----:B-----5:R-:W-:Y:S01]  /*3c760*/  FFMA.FTZ R27, R29, R221, R200 ;  /* 0x000000dd1d1b7223 */ /* 0x020fe200000100c8 */
[----:B----4-:R-:W-:Y:S02]  /*3c770*/  FFMA.FTZ R26, R140, R225, R193 ;  /* 0x000000e18c1a7223 */ /* 0x010fe400000100c1 */
[----:B------:R-:W2:Y:S01]  /*3c780*/  LDL R193, [R1+0x40] ;  /* 0x0000400001c17983 */ /* 0x000ea20000100800 */
[----:B------:R-:W-:-:S03]  /*3c790*/  FFMA.FTZ R24, R19, R224, R185 ;  /* 0x000000e013187223 */ /* 0x000fc600000100b9 */
[----:B------:R-:W3:Y:S02]  /*3c7a0*/  LDL R185, [R1+0x2c] ;  /* 0x00002c0001b97983 */ /* 0x000ee40000100800 */
[----:B------:R-:W-:Y:S01]  /*3c7b0*/  F2FP.BF16.F32.PACK_AB R24, R26, R24 ;  /* 0x000000181a18723e */ /* 0x000fe200000010ff */
[----:B------:R-:W-:Y:S01]  /*3c7c0*/  FADD.FTZ R26, -R181, R28 ;  /* 0x0000001cb51a7221 */ /* 0x000fe20000010100 */
[C---:B------:R-:W-:Y:S01]  /*3c7d0*/  FMUL.FTZ R28, R180.reuse, R21 ;  /* 0x00000015b41c7220 */ /* 0x040fe20000410000 */
[----:B------:R-:W-:Y:S02]  /*3c7e0*/  FFMA.FTZ R21, R143, R223, R194 ;  /* 0x000000df8f157223 */ /* 0x000fe400000100c2 */
[----:B------:R-:W-:Y:S01]  /*3c7f0*/  FMUL.FTZ R163, R180, R26 ;  /* 0x0000001ab4a37220 */ /* 0x000fe20000410000 */
[----:B------:R-:W-:-:S03]  /*3c800*/  FFMA.FTZ R26, R28, R220, R201 ;  /* 0x000000dc1c1a7223 */ /* 0x000fc600000100c9 */
[----:B------:R-:W-:Y:S02]  /*3c810*/  FFMA.FTZ R20, R163, R222, R195 ;  /* 0x000000dea3147223 */ /* 0x000fe400000100c3 */
[----:B------:R-:W-:-:S03]  /*3c820*/  F2FP.BF16.F32.PACK_AB R26, R27, R26 ;  /* 0x0000001a1b1a723e */ /* 0x000fc600000010ff */
[----:B------:R-:W-:Y:S01]  /*3c830*/  F2FP.BF16.F32.PACK_AB R27, R21, R20 ;  /* 0x00000014151b723e */ /* 0x000fe200000010ff */
[----:B------:R-:W-:-:S05]  /*3c840*/  IMAD.WIDE.U32 R20, R17, 0x10, R168 ;  /* 0x0000001011147825 */ /* 0x000fca00078e00a8 */
[----:B------:R0:W-:Y:S01]  /*3c850*/  STG.E.128 desc[UR6][R20.64], R24 ;  /* 0x0000001814007986 */ /* 0x0001e2000c101d06 */
[----:B------:R-:W-:Y:S01]  /*3c860*/  FFMA.FTZ R19, R19, R216, R52 ;  /* 0x000000d813137223 */ /* 0x000fe20000010034 */
[----:B0-----:R-:W-:Y:S01]  /*3c870*/  FFMA.FTZ R20, R163, R214, R58 ;  /* 0x000000d6a3147223 */ /* 0x001fe2000001003a */
[----:B------:R-:W-:Y:S01]  /*3c880*/  FFMA.FTZ R21, R143, R215, R59 ;  /* 0x000000d78f157223 */ /* 0x000fe2000001003b */
[----:B------:R-:W-:Y:S01]  /*3c890*/  FFMA.FTZ R26, R29, R213, R57 ;  /* 0x000000d51d1a7223 */ /* 0x000fe20000010039 */
[----:B------:R-:W-:Y:S01]  /*3c8a0*/  FFMA.FTZ R25, R142, R219, R55 ;  /* 0x000000db8e197223 */ /* 0x000fe20000010037 */
[----:B------:R-:W-:Y:S02]  /*3c8b0*/  FFMA.FTZ R24, R140, R217, R53 ;  /* 0x000000d98c187223 */ /* 0x000fe40000010035 */
[----:B------:R-:W-:Y:S01]  /*3c8c0*/  F2FP.BF16.F32.PACK_AB R27, R21, R20 ;  /* 0x00000014151b723e */ /* 0x000fe200000010ff */
[----:B------:R-:W-:Y:S01]  /*3c8d0*/  FFMA.FTZ R20, R141, R218, R54 ;  /* 0x000000da8d147223 */ /* 0x000fe20000010036 */
[----:B------:R-:W-:Y:S01]  /*3c8e0*/  FFMA.FTZ R21, R28, R212, R56 ;  /* 0x000000d41c157223 */ /* 0x000fe20000010038 */
[----:B------:R-:W-:-:S03]  /*3c8f0*/  F2FP.BF16.F32.PACK_AB R24, R24, R19 ;  /* 0x000000131818723e */ /* 0x000fc600000010ff */
[----:B------:R-:W-:Y:S02]  /*3c900*/  F2FP.BF16.F32.PACK_AB R25, R25, R20 ;  /* 0x000000141919723e */ /* 0x000fe400000010ff */
[----:B------:R-:W-:Y:S01]  /*3c910*/  F2FP.BF16.F32.PACK_AB R26, R26, R21 ;  /* 0x000000151a1a723e */ /* 0x000fe200000010ff */
[----:B------:R-:W-:-:S04]  /*3c920*/  IMAD.WIDE.U32 R20, R17, 0x10, R166 ;  /* 0x0000001011147825 */ /* 0x000fc800078e00a6 */
[C---:B------:R-:W-:Y:S01]  /*3c930*/  FADD.FTZ R17, -R181.reuse, R22 ;  /* 0x00000016b5117221 */ /* 0x040fe20000010100 */
[C---:B------:R-:W-:Y:S01]  /*3c940*/  FADD.FTZ R19, -R181.reuse, R30 ;  /* 0x0000001eb5137221 */ /* 0x040fe20000010100 */
[----:B------:R0:W-:Y:S01]  /*3c950*/  STG.E.128 desc[UR6][R20.64], R24 ;  /* 0x0000001814007986 */ /* 0x0001e2000c101d06 */
[C---:B------:R-:W-:Y:S01]  /*3c960*/  FMUL.FTZ R29, R180.reuse, R23 ;  /* 0x00000017b41d7220 */ /* 0x040fe20000410000 */
[C---:B0-----:R-:W-:Y:S01]  /*3c970*/  FADD.FTZ R20, -R181.reuse, R31 ;  /* 0x0000001fb5147221 */ /* 0x041fe20000010100 */
        /* <DEDUP_REMOVED lines=8> */
[C---:B------:R-:W-:Y:S01]  /*3ca00*/  FADD.FTZ R25, -R181.reuse, R35 ;  /* 0x00000023b5197221 */ /* 0x040fe20000010100 */
[----:B------:R-:W4:Y:S02]  /*3ca10*/  LDL R186, [R1+0x4c] ;  /* 0x00004c0001ba7983 */ /* 0x000f240000100800 */
[----:B------:R-:W-:Y:S01]  /*3ca20*/  F2FP.BF16.F32.PACK_AB R20, R24, R20 ;  /* 0x000000141814723e */ /* 0x000fe200000010ff */
[----:B------:R-:W-:Y:S01]  /*3ca30*/  FADD.FTZ R24, -R181, R34 ;  /* 0x00000022b5187221 */ /* 0x000fe20000010100 */
[C---:B------:R-:W-:Y:S01]  /*3ca40*/  FMUL.FTZ R31, R180.reuse, R25 ;  /* 0x00000019b41f7220 */ /* 0x040fe20000410000 */
[----:B------:R-:W5:Y:S02]  /*3ca50*/  LDL R192, [R1+0x44] ;  /* 0x0000440001c07983 */ /* 0x000f640000100800 */
[----:B------:R-:W-:-:S02]  /*3ca60*/  FMUL.FTZ R30, R180, R24 ;  /* 0x00000018b41e7220 */ /* 0x000fc40000410000 */
[----:B------:R-:W5:Y:S02]  /*3ca70*/  LDL R187, [R1+0x48] ;  /* 0x0000480001bb7983 */ /* 0x000f640000100800 */
[----:B------:R-:W-:Y:S02]  /*3ca80*/  FFMA.FTZ R23, R30, R206, R165 ;  /* 0x000000ce1e177223 */ /* 0x000fe400000100a5 */
[----:B------:R-:W5:Y:S01]  /*3ca90*/  LDL R165, [R1+0x5c] ;  /* 0x00005c0001a57983 */ /* 0x000f620000100800 */
[----:B------:R-:W-:-:S03]  /*3caa0*/  FADD.FTZ R163, -R181, R183 ;  /* 0x000000b7b5a37221 */ /* 0x000fc60000010100 */
[----:B------:R-:W5:Y:S01]  /*3cab0*/  LDL R183, [R1+0x78] ;  /* 0x0000780001b77983 */ /* 0x000f620000100800 */
[----:B---3--:R-:W-:-:S03]  /*3cac0*/  FFMA.FTZ R22, R19, R211, R185 ;  /* 0x000000d313167223 */ /* 0x008fc600000100b9 */
[----:B------:R-:W3:Y:S02]  /*3cad0*/  LDL R185, [R1+0x50] ;  /* 0x0000500001b97983 */ /* 0x000ee40000100800 */
[----:B------:R-:W-:Y:S01]  /*3cae0*/  F2FP.BF16.F32.PACK_AB R21, R22, R21 ;  /* 0x000000151615723e */ /* 0x000fe200000010ff */
[----:B------:R-:W-:-:S04]  /*3caf0*/  FADD.FTZ R22, -R181, R33 ;  /* 0x00000021b5167221 */ /* 0x000fc80000010100 */
[----:B------:R-:W-:Y:S01]  /*3cb00*/  FMUL.FTZ R28, R180, R22 ;  /* 0x00000016b41c7220 */ /* 0x000fe20000410000 */
[----:B------:R-:W-:Y:S02]  /*3cb10*/  FFMA.FTZ R22, R29, R204, R184 ;  /* 0x000000cc1d167223 */ /* 0x000fe400000100b8 */
[----:B------:R-:W3:Y:S01]  /*3cb20*/  LDL R184, [R1+0x54] ;  /* 0x0000540001b87983 */ /* 0x000ee20000100800 */
[----:B------:R-:W-:-:S03]  /*3cb30*/  FFMA.FTZ R25, R28, R205, R170 ;  /* 0x000000cd1c197223 */ /* 0x000fc600000100aa */
[----:B------:R-:W3:Y:S01]  /*3cb40*/  LDL R170, [R1+0x58] ;  /* 0x0000580001aa7983 */ /* 0x000ee20000100800 */
[----:B------:R-:W-:Y:S01]  /*3cb50*/  FFMA.FTZ R24, R31, R207, R164 ;  /* 0x000000cf1f187223 */ /* 0x000fe200000100a4 */
[----:B------:R-:W-:-:S04]  /*3cb60*/  F2FP.BF16.F32.PACK_AB R22, R25, R22 ;  /* 0x000000161916723e */ /* 0x000fc800000010ff */
[----:B------:R-:W-:Y:S01]  /*3cb70*/  F2FP.BF16.F32.PACK_AB R23, R24, R23 ;  /* 0x000000171817723e */ /* 0x000fe200000010ff */
[----:B------:R-:W-:-:S04]  /*3cb80*/  IMAD.WIDE.U32 R24, R18, 0x10, R168 ;  /* 0x0000001012187825 */ /* 0x000fc800078e00a8 */
[----:B------:R-:W-:Y:S01]  /*3cb90*/  FFMA.FTZ R19, R19, R199, R63 ;  /* 0x000000c713137223 */ /* 0x000fe2000001003f */
[----:B------:R-:W-:Y:S01]  /*3cba0*/  FFMA.FTZ R17, R17, R197, R61 ;  /* 0x000000c511117223 */ /* 0x000fe2000001003d */
[----:B------:R0:W-:Y:S01]  /*3cbb0*/  STG.E.128 desc[UR6][R24.64], R20 ;  /* 0x0000001418007986 */ /* 0x0001e2000c101d06 */
[C---:B------:R-:W-:Y:S01]  /*3cbc0*/  FADD.FTZ R142, -R181.reuse, R156 ;  /* 0x0000009cb58e7221 */ /* 0x040fe20000010100 */
[C---:B------:R-:W-:Y:S01]  /*3cbd0*/  FADD.FTZ R32, -R181.reuse, R152 ;  /* 0x00000098b5207221 */ /* 0x040fe20000010100 */
[----:B------:R-:W-:Y:S01]  /*3cbe0*/  FADD.FTZ R33, -R181, R153 ;  /* 0x00000099b5217221 */ /* 0x000fe20000010100 */
[----:B0-----:R-:W-:Y:S01]  /*3cbf0*/  FFMA.FTZ R20, R27, R196, R60 ;  /* 0x000000c41b147223 */ /* 0x001fe2000001003c */
        /* <DEDUP_REMOVED lines=8> */
[----:B------:R-:W-:Y:S01]  /*3cc80*/  IMAD.WIDE.U32 R18, R18, 0x10, R166 ;  /* 0x0000001012127825 */ /* 0x000fe200078e00a6 */
[----:B------:R-:W-:-:S03]  /*3cc90*/  F2FP.BF16.F32.PACK_AB R20, R17, R20 ;  /* 0x000000141114723e */ /* 0x000fc600000010ff */
[C---:B------:R-:W-:Y:S01]  /*3cca0*/  FADD.FTZ R17, -R181.reuse, R146 ;  /* 0x00000092b5117221 */ /* 0x040fe20000010100 */
[----:B------:R-:W-:Y:S01]  /*3ccb0*/  F2FP.BF16.F32.PACK_AB R23, R24, R23 ;  /* 0x000000171817723e */ /* 0x000fe200000010ff */
[----:B------:R-:W-:Y:S01]  /*3ccc0*/  FADD.FTZ R146, -R181, R160 ;  /* 0x000000a0b5927221 */ /* 0x000fe20000010100 */
[----:B------:R-:W-:Y:S01]  /*3ccd0*/  F2FP.BF16.F32.PACK_AB R22, R25, R22 ;  /* 0x000000161916723e */ /* 0x000fe200000010ff */
[C---:B------:R-:W-:Y:S01]  /*3cce0*/  FMUL.FTZ R27, R180.reuse, R27 ;  /* 0x0000001bb41b7220 */ /* 0x040fe20000410000 */
[C---:B------:R-:W-:Y:S01]  /*3ccf0*/  FMUL.FTZ R34, R180.reuse, R28 ;  /* 0x0000001cb4227220 */ /* 0x040fe20000410000 */
[C---:B------:R-:W-:Y:S01]  /*3cd00*/  FADD.FTZ R29, -R181.reuse, R151 ;  /* 0x00000097b51d7221 */ /* 0x040fe20000010100 */
[C---:B------:R-:W-:Y:S01]  /*3cd10*/  FMUL.FTZ R160, R180.reuse, R146 ;  /* 0x00000092b4a07220 */ /* 0x040fe20000410000 */
[----:B------:R2:W-:Y:S01]  /*3cd20*/  STG.E.128 desc[UR6][R18.64], R20 ;  /* 0x0000001412007986 */ /* 0x0005e2000c101d06 */
[C---:B------:R-:W-:Y:S01]  /*3cd30*/  FADD.FTZ R25, -R181.reuse, R148 ;  /* 0x00000094b5197221 */ /* 0x040fe20000010100 */
[C---:B------:R-:W-:Y:S01]  /*3cd40*/  FMUL.FTZ R156, R180.reuse, R29 ;  /* 0x0000001db49c7220 */ /* 0x040fe20000410000 */
[C---:B------:R-:W-:Y:S01]  /*3cd50*/  FADD.FTZ R24, -R181.reuse, R147 ;  /* 0x00000093b5187221 */ /* 0x040fe20000010100 */
[C---:B------:R-:W-:Y:S01]  /*3cd60*/  FADD.FTZ R35, -R181.reuse, R157 ;  /* 0x0000009db5237221 */ /* 0x040fe20000010100 */
[C---:B------:R-:W-:Y:S01]  /*3cd70*/  FADD.FTZ R141, -R181.reuse, R158 ;  /* 0x0000009eb58d7221 */ /* 0x040fe20000010100 */
[C---:B------:R-:W-:Y:S01]  /*3cd80*/  FMUL.FTZ R31, R180.reuse, R25 ;  /* 0x00000019b41f7220 */ /* 0x040fe20000410000 */
[C---:B------:R-:W-:Y:S01]  /*3cd90*/  FADD.FTZ R147, -R181.reuse, R161 ;  /* 0x000000a1b5937221 */ /* 0x040fe20000010100 */
[----:B------:R-:W-:Y:S01]  /*3cda0*/  FADD.FTZ R153, -R181, R178 ;  /* 0x000000b2b5997221 */ /* 0x000fe20000010100 */
[C---:B------:R-:W-:Y:S01]  /*3cdb0*/  FMUL.FTZ R157, R180.reuse, R32 ;  /* 0x00000020b49d7220 */ /* 0x040fe20000410000 */
[C---:B------:R-:W-:Y:S01]  /*3cdc0*/  FMUL.FTZ R158, R180.reuse, R33 ;  /* 0x00000021b49e7220 */ /* 0x040fe20000410000 */
[C---:B------:R-:W-:Y:S01]  /*3cdd0*/  FMUL.FTZ R26, R180.reuse, R17 ;  /* 0x00000011b41a7220 */ /* 0x040fe20000410000 */
[----:B------:R-:W-:Y:S01]  /*3cde0*/  FMUL.FTZ R30, R180, R24 ;  /* 0x00000018b41e7220 */ /* 0x000fe20000410000 */
[----:B------:R-:W3:Y:S01]  /*3cdf0*/  LDL R178, [R1+0x74] ;  /* 0x0000740001b27983 */ /* 0x000ee20000100800 */
[----:B----4-:R-:W-:-:S03]  /*3ce00*/  FFMA.FTZ R146, R27, R139, R186 ;  /* 0x0000008b1b927223 */ /* 0x010fc600000100ba */
[----:B------:R-:W4:Y:S01]  /*3ce10*/  LDL R186, [R1+0x60] ;  /* 0x0000600001ba7983 */ /* 0x000f220000100800 */
[C---:B------:R-:W-:Y:S01]  /*3ce20*/  FADD.FTZ R143, -R181.reuse, R155 ;  /* 0x0000009bb58f7221 */ /* 0x040fe20000010100 */
[----:B------:R-:W-:Y:S01]  /*3ce30*/  FMUL.FTZ R161, R180, R147 ;  /* 0x00000093b4a17220 */ /* 0x000fe20000410000 */
[C---:B------:R-:W-:Y:S01]  /*3ce40*/  FADD.FTZ R148, -R181.reuse, R162 ;  /* 0x000000a2b5947221 */ /* 0x040fe20000010100 */
[----:B------:R-:W-:Y:S01]  /*3ce50*/  FADD.FTZ R155, -R181, R179 ;  /* 0x000000b3b59b7221 */ /* 0x000fe20000010100 */
[----:B--2---:R-:W-:Y:S01]  /*3ce60*/  FFMA.FTZ R20, R26, R136, R193 ;  /* 0x000000881a147223 */ /* 0x004fe200000100c1 */
[----:B-----5:R-:W-:Y:S01]  /*3ce70*/  FFMA.FTZ R147, R30, R137, R192 ;  /* 0x000000891e937223 */ /* 0x020fe200000100c0 */
[----:B------:R-:W-:Y:S01]  /*3ce80*/  FFMA.FTZ R21, R31, R138, R187 ;  /* 0x0000008a1f157223 */ /* 0x000fe200000100bb */
[C---:B------:R-:W-:Y:S01]  /*3ce90*/  FADD.FTZ R162, -R181.reuse, R173 ;  /* 0x000000adb5a27221 */ /* 0x040fe20000010100 */
[----:B------:R-:W-:Y:S01]  /*3cea0*/  FADD.FTZ R149, -R181, R174 ;  /* 0x000000aeb5957221 */ /* 0x000fe20000010100 */
[----:B------:R-:W2:Y:S01]  /*3ceb0*/  LDL R179, [R1+0x6c] ;  /* 0x00006c0001b37983 */ /* 0x000ea20000100800 */
[----:B------:R-:W-:-:S03]  /*3cec0*/  FFMA.FTZ R24, R158, R135, R165 ;  /* 0x000000879e187223 */ /* 0x000fc600000100a5 */
[----:B------:R-:W5:Y:S01]  /*3ced0*/  LDL R174, [R1+0x88] ;  /* 0x0000880001ae7983 */ /* 0x000f620000100800 */
[----:B------:R-:W-:-:S03]  /*3cee0*/  F2FP.BF16.F32.PACK_AB R20, R147, R20 ;  /* 0x000000149314723e */ /* 0x000fc600000010ff */
[----:B------:R-:W5:Y:S01]  /*3cef0*/  LDL R173, [R1+0x8c] ;  /* 0x00008c0001ad7983 */ /* 0x000f620000100800 */
[----:B------:R-:W-:Y:S01]  /*3cf00*/  F2FP.BF16.F32.PACK_AB R21, R146, R21 ;  /* 0x000000159215723e */ /* 0x000fe200000010ff */
[C---:B------:R-:W-:Y:S01]  /*3cf10*/  FADD.FTZ R140, -R181.reuse, R159 ;  /* 0x0000009fb58c7221 */ /* 0x040fe20000010100 */
[C---:B------:R-:W-:Y:S01]  /*3cf20*/  FADD.FTZ R150, -R181.reuse, R175 ;  /* 0x000000afb5967221 */ /* 0x040fe20000010100 */
[C---:B------:R-:W-:Y:S01]  /*3cf30*/  FADD.FTZ R152, -R181.reuse, R176 ;  /* 0x000000b0b5987221 */ /* 0x040fe20000010100 */
[----:B------:R-:W-:Y:S01]  /*3cf40*/  FADD.FTZ R151, -R181, R177 ;  /* 0x000000b1b5977221 */ /* 0x000fe20000010100 */
[----:B------:R-:W-:Y:S01]  /*3cf50*/  FFMA.FTZ R27, R27, R115, R71 ;  /* 0x000000731b1b7223 */ /* 0x000fe20000010047 */
[----:B------:R-:W5:Y:S04]  /*3cf60*/  LDL R181, [R1+0x68] ;  /* 0x0000680001b57983 */ /* 0x000f680000100800 */
[----:B------:R-:W5:Y:S04]  /*3cf70*/  LDL R177, [R1+0x7c] ;  /* 0x00007c0001b17983 */ /* 0x000f680000100800 */
[----:B------:R-:W5:Y:S04]  /*3cf80*/  LDL R176, [R1+0x80] ;  /* 0x0000800001b07983 */ /* 0x000f680000100800 */
[----:B------:R-:W5:Y:S04]  /*3cf90*/  LDL R175, [R1+0x84] ;  /* 0x0000840001af7983 */ /* 0x000f680000100800 */
[----:B------:R-:W5:Y:S01]  /*3cfa0*/  LDL R165, [R1+0x94] ;  /* 0x0000940001a57983 */ /* 0x000f620000100800 */
[----:B------:R-:W-:-:S03]  /*3cfb0*/  FMUL.FTZ R17, R180, R162 ;  /* 0x000000a2b4117220 */ /* 0x000fc60000410000 */
[----:B------:R-:W5:Y:S01]  /*3cfc0*/  LDL R162, [R1+0x98] ;  /* 0x0000980001a27983 */ /* 0x000f620000100800 */
[----:B---3--:R-:W-:-:S03]  /*3cfd0*/  FFMA.FTZ R22, R34, R132, R185 ;  /* 0x0000008422167223 */ /* 0x008fc600000100b9 */
[----:B------:R-:W3:Y:S01]  /*3cfe0*/  LDL R185, [R1+0x64] ;  /* 0x0000640001b97983 */ /* 0x000ee20000100800 */
[----:B------:R-:W-:-:S03]  /*3cff0*/  FFMA.FTZ R25, R156, R133, R184 ;  /* 0x000000859c197223 */ /* 0x000fc600000100b8 */
[----:B------:R-:W3:Y:S01]  /*3d000*/  LDL R184, [R1+0x70] ;  /* 0x0000700001b87983 */ /* 0x000ee20000100800 */
[----:B------:R-:W-:Y:S01]  /*3d010*/  FFMA.FTZ R23, R157, R134, R170 ;  /* 0x000000869d177223 */ /* 0x000fe200000100aa */
[----:B------:R-:W-:Y:S02]  /*3d020*/  F2FP.BF16.F32.PACK_AB R22, R25, R22 ;  /* 0x000000161916723e */ /* 0x000fe400000010ff */
[----:B------:R-:W3:Y:S02]  /*3d030*/  LDL R170, [R1+0x90] ;  /* 0x0000900001aa7983 */ /* 0x000ee40000100800 */
[----:B------:R-:W-:Y:S01]  /*3d040*/  F2FP.BF16.F32.PACK_AB R23, R24, R23 ;  /* 0x000000171817723e */ /* 0x000fe200000010ff */
[----:B------:R-:W-:-:S05]  /*3d050*/  IMAD.WIDE.U32 R24, R145, 0x10, R168 ;  /* 0x0000001091187825 */ /* 0x000fca00078e00a8 */
[----:B------:R0:W-:Y:S02]  /*3d060*/  STG.E.128 desc[UR6][R24.64], R20 ;  /* 0x0000001418007986 */ /* 0x0001e4000c101d06 */
[----:B0-----:R-:W-:Y:S01]  /*3d070*/  FFMA.FTZ R21, R31, R114, R70 ;  /* 0x000000721f157223 */ /* 0x001fe20000010046 */
[----:B------:R-:W-:Y:S01]  /*3d080*/  FFMA.FTZ R22, R34, R108, R72 ;  /* 0x0000006c22167223 */ /* 0x000fe20000010048 */
[----:B------:R-:W-:-:S03]  /*3d090*/  FFMA.FTZ R31, R156, R109, R73 ;  /* 0x0000006d9c1f7223 */ /* 0x000fc60000010049 */
[----:B------:R-:W-:Y:S01]  /*3d0a0*/  F2FP.BF16.F32.PACK_AB R21, R27, R21 ;  /* 0x000000151b15723e */ /* 0x000fe200000010ff */
[----:B------:R-:W-:Y:S01]  /*3d0b0*/  FFMA.FTZ R27, R161, R126, R183 ;  /* 0x0000007ea11b7223 */ /* 0x000fe200000100b7 */
[----:B------:R-:W-:Y:S01]  /*3d0c0*/  F2FP.BF16.F32.PACK_AB R22, R31, R22 ;  /* 0x000000161f16723e */ /* 0x000fe200000010ff */
[----:B------:R-:W-:Y:S02]  /*3d0d0*/  FFMA.FTZ R31, R161, R102, R82 ;  /* 0x00000066a11f7223 */ /* 0x000fe40000010052 */
[----:B------:R-:W3:Y:S01]  /*3d0e0*/  LDL R161, [R1+0x9c] ;  /* 0x00009c0001a17983 */ /* 0x000ee20000100800 */
[C---:B------:R-:W-:Y:S01]  /*3d0f0*/  FMUL.FTZ R28, R180.reuse, R143 ;  /* 0x0000008fb41c7220 */ /* 0x040fe20000410000 */
[----:B------:R-:W-:Y:S01]  /*3d100*/  FMUL.FTZ R29, R180, R142 ;  /* 0x0000008eb41d7220 */ /* 0x000fe20000410000 */
[----:B------:R-:W-:Y:S01]  /*3d110*/  FFMA.FTZ R20, R26, R112, R68 ;  /* 0x000000701a147223 */ /* 0x000fe20000010044 */
[----:B------:R-:W-:Y:S01]  /*3d120*/  FFMA.FTZ R24, R30, R113, R69 ;  /* 0x000000711e187223 */ /* 0x000fe20000010045 */
[----:B------:R-:W-:Y:S01]  /*3d130*/  FFMA.FTZ R23, R157, R110, R74 ;  /* 0x0000006e9d177223 */ /* 0x000fe2000001004a */
[----:B------:R-:W-:Y:S01]  /*3d140*/  FFMA.FTZ R30, R158, R111, R75 ;  /* 0x0000006f9e1e7223 */ /* 0x000fe2000001004b */
[----:B------:R-:W-:-:S02]  /*3d150*/  FMUL.FTZ R159, R180, R140 ;  /* 0x0000008cb49f7220 */ /* 0x000fc40000410000 */
[----:B------:R-:W-:Y:S01]  /*3d160*/  F2FP.BF16.F32.PACK_AB R20, R24, R20 ;  /* 0x000000141814723e */ /* 0x000fe200000010ff */
[----:B------:R-:W-:Y:S01]  /*3d170*/  FFMA.FTZ R156, R160, R101, R81 ;  /* 0x00000065a09c7223 */ /* 0x000fe20000010051 */
[----:B------:R-:W-:Y:S01]  /*3d180*/  F2FP.BF16.F32.PACK_AB R23, R30, R23 ;  /* 0x000000171e17723e */ /* 0x000fe200000010ff */
[----:B------:R-:W-:Y:S01]  /*3d190*/  FFMA.FTZ R30, R159, R100, R80 ;  /* 0x000000649f1e7223 */ /* 0x000fe20000010050 */
[C---:B------:R-:W-:Y:S01]  /*3d1a0*/  FMUL.FTZ R32, R180.reuse, R35 ;  /* 0x00000023b4207220 */ /* 0x040fe20000410000 */
[C---:B------:R-:W-:Y:S01]  /*3d1b0*/  FMUL.FTZ R33, R180.reuse, R141 ;  /* 0x0000008db4217220 */ /* 0x040fe20000410000 */
[C---:B------:R-:W-:Y:S01]  /*3d1c0*/  FMUL.FTZ R19, R180.reuse, R150 ;  /* 0x00000096b4137220 */ /* 0x040fe20000410000 */
[----:B------:R-:W-:Y:S01]  /*3d1d0*/  FMUL.FTZ R35, R180, R152 ;  /* 0x00000098b4237220 */ /* 0x000fe20000410000 */
[----:B------:R-:W-:Y:S01]  /*3d1e0*/  F2FP.BF16.F32.PACK_AB R30, R156, R30 ;  /* 0x0000001e9c1e723e */ /* 0x000fe200000010ff */
[----:B------:R-:W-:Y:S01]  /*3d1f0*/  FFMA.FTZ R157, R160, R125, R178 ;  /* 0x0000007da09d7223 */ /* 0x000fe200000100b2 */
[C---:B----4-:R-:W-:Y:S01]  /*3d200*/  FFMA.FTZ R25, R28.reuse, R128, R186 ;  /* 0x000000801c197223 */ /* 0x050fe200000100ba */
[----:B------:R-:W-:Y:S01]  /*3d210*/  FFMA.FTZ R28, R28, R104, R76 ;  /* 0x000000681c1c7223 */ /* 0x000fe2000001004c */
[----:B------:R-:W-:Y:S01]  /*3d220*/  FFMA.FTZ R156, R29, R105, R77 ;  /* 0x000000691d9c7223 */ /* 0x000fe2000001004d */
[C---:B------:R-:W-:Y:S01]  /*3d230*/  FMUL.FTZ R164, R180.reuse, R148 ;  /* 0x00000094b4a47220 */ /* 0x040fe20000410000 */
[----:B------:R-:W-:Y:S01]  /*3d240*/  FMUL.FTZ R140, R180, R151 ;  /* 0x00000097b48c7220 */ /* 0x000fe20000410000 */
[----:B------:R-:W-:-:S04]  /*3d250*/  IMAD.WIDE.U32 R150, R145, 0x10, R166 ;  /* 0x0000001091967825 */ /* 0x000fc800078e00a6 */
[----:B--2---:R-:W-:Y:S01]  /*3d260*/  FFMA.FTZ R158, R33, R131, R179 ;  /* 0x00000083219e7223 */ /* 0x004fe200000100b3 */
[----:B------:R-:W-:Y:S01]  /*3d270*/  FFMA.FTZ R145, R164, R103, R83 ;  /* 0x00000067a4917223 */ /* 0x000fe20000010053 */
[----:B------:R-:W-:Y:S01]  /*3d280*/  F2FP.BF16.F32.PACK_AB R28, R156, R28 ;  /* 0x0000001c9c1c723e */ /* 0x000fe200000010ff */
[C---:B------:R-:W-:Y:S01]  /*3d290*/  FMUL.FTZ R18, R180.reuse, R149 ;  /* 0x00000095b4127220 */ /* 0x040fe20000410000 */
[C---:B------:R-:W-:Y:S02]  /*3d2a0*/  FMUL.FTZ R141, R180.reuse, R153 ;  /* 0x00000099b48d7220 */ /* 0x040fe40000410000 */
[----:B------:R-:W-:Y:S01]  /*3d2b0*/  F2FP.BF16.F32.PACK_AB R31, R145, R31 ;  /* 0x0000001f911f723e */ /* 0x000fe200000010ff */
[C---:B------:R-:W-:Y:S01]  /*3d2c0*/  FMUL.FTZ R142, R180.reuse, R155 ;  /* 0x0000009bb48e7220 */ /* 0x040fe20000410000 */
[----:B------:R-:W-:Y:S01]  /*3d2d0*/  FMUL.FTZ R143, R180, R163 ;  /* 0x000000a3b48f7220 */ /* 0x000fe20000410000 */
[----:B-----5:R-:W-:-:S05]  /*3d2e0*/  FFMA.FTZ R34, R164, R127, R177 ;  /* 0x0000007fa4227223 */ /* 0x020fca00000100b1 */
[----:B------:R-:W-:Y:S01]  /*3d2f0*/  F2FP.BF16.F32.PACK_AB R27, R34, R27 ;  /* 0x0000001b221b723e */ /* 0x000fe200000010ff */
[C---:B------:R-:W-:Y:S01]  /*3d300*/  FFMA.FTZ R145, R141.reuse, R117, R165 ;  /* 0x000000758d917223 */ /* 0x040fe200000100a5 */
[----:B------:R-:W-:Y:S01]  /*3d310*/  FFMA.FTZ R141, R141, R93, R89 ;  /* 0x0000005d8d8d7223 */ /* 0x000fe20000010059 */
[C---:B------:R-:W-:Y:S01]  /*3d320*/  IMAD.WIDE.U32 R146, R154.reuse, 0x10, R168 ;  /* 0x000000109a927825 */ /* 0x040fe200078e00a8 */
[----:B------:R0:W-:Y:S03]  /*3d330*/  STG.E.128 desc[UR6][R150.64], R20 ;  /* 0x0000001496007986 */ /* 0x0001e6000c101d06 */
[----:B------:R-:W-:-:S04]  /*3d340*/  IMAD.WIDE.U32 R154, R154, 0x10, R166 ;  /* 0x000000109a9a7825 */ /* 0x000fc800078e00a6 */
[----:B------:R-:W-:-:S04]  /*3d350*/  IMAD.WIDE.U32 R148, R172, 0x10, R168 ;  /* 0x00000010ac947825 */ /* 0x000fc800078e00a8 */
[----:B------:R-:W-:-:S04]  /*3d360*/  IMAD.WIDE.U32 R152, R172, 0x10, R166 ;  /* 0x00000010ac987825 */ /* 0x000fc800078e00a6 */
[----:B---3--:R-:W-:-:S05]  /*3d370*/  FFMA.FTZ R26, R29, R129, R185 ;  /* 0x000000811d1a7223 */ /* 0x008fca00000100b9 */
[----:B------:R-:W-:Y:S01]  /*3d380*/  F2FP.BF16.F32.PACK_AB R24, R26, R25 ;  /* 0x000000191a18723e */ /* 0x000fe200000010ff */
[----:B------:R-:W-:Y:S01]  /*3d390*/  FFMA.FTZ R26, R159, R124, R184 ;  /* 0x0000007c9f1a7223 */ /* 0x000fe200000100b8 */
[----:B------:R-:W-:Y:S01]  /*3d3a0*/  FFMA.FTZ R159, R33, R107, R79 ;  /* 0x0000006b219f7223 */ /* 0x000fe2000001004f */
[----:B------:R-:W-:-:S03]  /*3d3b0*/  FFMA.FTZ R33, R19, R122, R174 ;  /* 0x0000007a13217223 */ /* 0x000fc600000100ae */
[----:B------:R-:W-:Y:S01]  /*3d3c0*/  F2FP.BF16.F32.PACK_AB R26, R157, R26 ;  /* 0x0000001a9d1a723e */ /* 0x000fe200000010ff */
[----:B------:R-:W-:Y:S01]  /*3d3d0*/  FFMA.FTZ R157, R35, R123, R173 ;  /* 0x0000007b239d7223 */ /* 0x000fe200000100ad */
[----:B------:R-:W-:-:S04]  /*3d3e0*/  FFMA.FTZ R25, R32, R130, R181 ;  /* 0x0000008220197223 */ /* 0x000fc800000100b5 */
[----:B------:R-:W-:Y:S02]  /*3d3f0*/  F2FP.BF16.F32.PACK_AB R33, R157, R33 ;  /* 0x000000219d21723e */ /* 0x000fe400000010ff */
[----:B------:R-:W1:Y:S01]  /*3d400*/  LDC.64 R156, c[0x0][0x380] ;  /* 0x0000e000ff9c7b82 */ /* 0x000e620000000a00 */
[----:B------:R-:W-:Y:S01]  /*3d410*/  F2FP.BF16.F32.PACK_AB R25, R158, R25 ;  /* 0x000000199e19723e */ /* 0x000fe200000010ff */
[----:B------:R-:W-:Y:S01]  /*3d420*/  FFMA.FTZ R29, R32, R106, R78 ;  /* 0x0000006a201d7223 */ /* 0x000fe2000001004e */
[----:B------:R-:W-:Y:S01]  /*3d430*/  FFMA.FTZ R32, R17, R120, R176 ;  /* 0x0000007811207223 */ /* 0x000fe200000100b0 */
[----:B------:R-:W-:Y:S01]  /*3d440*/  FFMA.FTZ R158, R18, R121, R175 ;  /* 0x00000079129e7223 */ /* 0x000fe200000100af */
[C---:B------:R-:W-:Y:S01]  /*3d450*/  FFMA.FTZ R34, R140.reuse, R116, R170 ;  /* 0x000000748c227223 */ /* 0x040fe200000100aa */
[----:B------:R-:W-:-:S03]  /*3d460*/  FFMA.FTZ R140, R140, R92, R88 ;  /* 0x0000005c8c8c7223 */ /* 0x000fc60000010058 */
[----:B------:R-:W-:Y:S02]  /*3d470*/  F2FP.BF16.F32.PACK_AB R32, R158, R32 ;  /* 0x000000209e20723e */ /* 0x000fe400000010ff */
[----:B------:R-:W-:Y:S01]  /*3d480*/  F2FP.BF16.F32.PACK_AB R34, R145, R34 ;  /* 0x000000229122723e */ /* 0x000fe200000010ff */
[C---:B------:R-:W-:Y:S01]  /*3d490*/  FFMA.FTZ R145, R142.reuse, R118, R162 ;  /* 0x000000768e917223 */ /* 0x040fe200000100a2 */
[----:B------:R-:W-:Y:S01]  /*3d4a0*/  FFMA.FTZ R142, R142, R94, R90 ;  /* 0x0000005e8e8e7223 */ /* 0x000fe2000001005a */
[----:B------:R-:W-:Y:S01]  /*3d4b0*/  F2FP.BF16.F32.PACK_AB R29, R159, R29 ;  /* 0x0000001d9f1d723e */ /* 0x000fe200000010ff */
[----:B------:R-:W-:Y:S01]  /*3d4c0*/  FFMA.FTZ R17, R17, R96, R84 ;  /* 0x0000006011117223 */ /* 0x000fe20000010054 */
[----:B------:R-:W-:Y:S01]  /*3d4d0*/  FFMA.FTZ R19, R19, R98, R86 ;  /* 0x0000006213137223 */ /* 0x000fe20000010056 */
[----:B------:R-:W-:Y:S01]  /*3d4e0*/  FFMA.FTZ R159, R35, R99, R87 ;  /* 0x00000063239f7223 */ /* 0x000fe20000010057 */
[----:B------:R-:W-:Y:S01]  /*3d4f0*/  FFMA.FTZ R18, R18, R97, R85 ;  /* 0x0000006112127223 */ /* 0x000fe20000010055 */
[C---:B------:R-:W-:Y:S01]  /*3d500*/  FFMA.FTZ R158, R143.reuse, R119, R161 ;  /* 0x000000778f9e7223 */ /* 0x040fe200000100a1 */
[----:B------:R-:W-:Y:S01]  /*3d510*/  FFMA.FTZ R143, R143, R95, R91 ;  /* 0x0000005f8f8f7223 */ /* 0x000fe2000001005b */
[----:B------:R0:W-:Y:S03]  /*3d520*/  STG.E.128 desc[UR6][R146.64], R24 ;  /* 0x0000001892007986 */ /* 0x0001e6000c101d06 */
[----:B------:R-:W-:-:S02]  /*3d530*/  F2FP.BF16.F32.PACK_AB R35, R158, R145 ;  /* 0x000000919e23723e */ /* 0x000fc400000010ff */
[----:B------:R-:W-:Y:S02]  /*3d540*/  F2FP.BF16.F32.PACK_AB R143, R143, R142 ;  /* 0x0000008e8f8f723e */ /* 0x000fe400000010ff */
[----:B------:R-:W-:Y:S02]  /*3d550*/  F2FP.BF16.F32.PACK_AB R142, R141, R140 ;  /* 0x0000008c8d8e723e */ /* 0x000fe400000010ff */
[----:B------:R-:W-:Y:S02]  /*3d560*/  F2FP.BF16.F32.PACK_AB R141, R159, R19 ;  /* 0x000000139f8d723e */ /* 0x000fe400000010ff */
[----:B------:R-:W-:Y:S01]  /*3d570*/  F2FP.BF16.F32.PACK_AB R140, R18, R17 ;  /* 0x00000011128c723e */ /* 0x000fe200000010ff */
[----:B------:R0:W-:Y:S01]  /*3d580*/  STG.E.128 desc[UR6][R154.64], R28 ;  /* 0x0000001c9a007986 */ /* 0x0001e2000c101d06 */
[----:B-1----:R-:W-:-:S03]  /*3d590*/  IMAD R3, R156, 0x4, R3 ;  /* 0x000000049c037824 */ /* 0x002fc600078e0203 */
[----:B------:R0:W-:Y:S04]  /*3d5a0*/  STG.E.128 desc[UR6][R148.64], R32 ;  /* 0x0000002094007986 */ /* 0x0001e8000c101d06 */
[----:B------:R0:W-:Y:S01]  /*3d5b0*/  STG.E.128 desc[UR6][R152.64], R140 ;  /* 0x0000008c98007986 */ /* 0x0001e2000c101d06 */
[----:B------:R-:W-:-:S13]  /*3d5c0*/  ISETP.GE.AND P1, PT, R3, R157, PT ;  /* 0x0000009d0300720c */ /* 0x000fda0003f26270 */
[----:B------:R-:W-:Y:S05]  /*3d5d0*/  @!P1 BRA `(.L_x_8321) ;  /* 0xfffffc44005c9947 */ /* 0x000fea000383ffff */
[----:B------:R-:W-:Y:S05]  /*3d5e0*/  EXIT ;  /* 0x000000000000794d */ /* 0x000fea0003800000 */
.L_x_8320:
        /* <DEDUP_REMOVED lines=8> */
.L_x_8323:
[----:B------:R-:W-:Y:S05]  /*3d670*/  BSYNC B0 ;  /* 0x0000000000007941 */ /* 0x000fea0003800000 */
.L_x_8322:
        /* <DEDUP_REMOVED lines=9> */
.L_x_8324:
[----:B------:R-:W-:Y:S02]  /*3d710*/  IMAD.MOV.U32 R142, RZ, RZ, 0x4 ;  /* 0x00000004ff8e7424 */ /* 0x000fe400078e00ff */
[----:B------:R-:W-:Y:S01]  /*3d720*/  FADD.FTZ R143, R143, R140 ;  /* 0x0000008c8f8f7221 */ /* 0x000fe20000010000 */
[----:B------:R-:W-:-:S03]  /*3d730*/  MOV R140, 0xffffffff ;  /* 0xffffffff008c7802 */ /* 0x000fc60000000f00 */
[----:B------:R-:W-:-:S07]  /*3d740*/  IMAD.MOV.U32 R181, RZ, RZ, R143 ;  /* 0x000000ffffb57224 */ /* 0x000fce00078e008f */
[----:B------:R-:W-:Y:S05]  /*3d750*/  WARPSYNC.COLLECTIVE R140, `(.L_x_8325) ;  /* 0x000000008c087348 */ /* 0x000fea0003c00000 */
[----:B------:R0:W1:Y:S02]  /*3d760*/  SHFL.BFLY P2, R140, R181, R142, R141 ;  /* 0x0c00008eb58c7389 */ /* 0x000064000004008d */
[----:B01----:R-:W-:Y:S05]  /*3d770*/  ENDCOLLECTIVE ;  /* 0x000000000000791b */ /* 0x003fea0003800000 */
.L_x_8325:
[----:B------:R-:W-:Y:S02]  /*3d780*/  IMAD.MOV.U32 R142, RZ, RZ, 0x8 ;  /* 0x00000008ff8e7424 */ /* 0x000fe400078e00ff */
[----:B------:R-:W-:Y:S01]  /*3d790*/  FADD.FTZ R143, R143, R140 ;  /* 0x0000008c8f8f7221 */ /* 0x000fe20000010000 */
[----:B------:R-:W-:-:S03]  /*3d7a0*/  MOV R140, 0xffffffff ;  /* 0xffffffff008c7802 */ /* 0x000fc60000000f00 */
[----:B------:R-:W-:-:S07]  /*3d7b0*/  IMAD.MOV.U32 R181, RZ, RZ, R143 ;  /* 0x000000ffffb57224 */ /* 0x000fce00078e008f */
[----:B------:R-:W-:Y:S05]  /*3d7c0*/  WARPSYNC.COLLECTIVE R140, `(.L_x_8326) ;  /* 0x000000008c087348 */ /* 0x000fea0003c00000 */
[----:B------:R0:W1:Y:S02]  /*3d7d0*/  SHFL.BFLY P2, R140, R181, R142, R141 ;  /* 0x0c00008eb58c7389 */ /* 0x000064000004008d */
[----:B01----:R-:W-:Y:S05]  /*3d7e0*/  ENDCOLLECTIVE ;  /* 0x000000000000791b */ /* 0x003fea0003800000 */
.L_x_8326:
[----:B------:R-:W-:Y:S02]  /*3d7f0*/  IMAD.MOV.U32 R142, RZ, RZ, 0x10 ;  /* 0x00000010ff8e7424 */ /* 0x000fe400078e00ff */
[----:B------:R-:W-:Y:S01]  /*3d800*/  FADD.FTZ R143, R143, R140 ;  /* 0x0000008c8f8f7221 */ /* 0x000fe20000010000 */
[----:B------:R-:W-:-:S03]  /*3d810*/  MOV R140, 0xffffffff ;  /* 0xffffffff008c7802 */ /* 0x000fc60000000f00 */
[----:B------:R-:W-:-:S07]  /*3d820*/  IMAD.MOV.U32 R181, RZ, RZ, R143 ;  /* 0x000000ffffb57224 */ /* 0x000fce00078e008f */
[----:B------:R-:W-:Y:S05]  /*3d830*/  WARPSYNC.COLLECTIVE R140, `(.L_x_8327) ;  /* 0x000000008c087348 */ /* 0x000fea0003c00000 */
[----:B------:R0:W1:Y:S02]  /*3d840*/  SHFL.BFLY P2, R140, R181, R142, R141 ;  /* 0x0c00008eb58c7389 */ /* 0x000064000004008d */
[----:B01----:R-:W-:Y:S05]  /*3d850*/  ENDCOLLECTIVE ;  /* 0x000000000000791b */ /* 0x003fea0003800000 */
.L_x_8327:
        /* <DEDUP_REMOVED lines=98> */
[----:B------:R-:W-:-:S03]  /*3de80*/  HFMA2 R141, -RZ, RZ, 0, 1.847743988037109375e-06 ;  /* 0x0000001fff8d7431 */ /* 0x000fc600000001ff */
[----:B------:R-:W-:Y:S01]  /*3de90*/  FFMA.FTZ R143, R143, R143, R140 ;  /* 0x0000008f8f8f7223 */ /* 0x000fe2000001008c */
[----:B------:R-:W-:-:S03]  /*3dea0*/  IMAD.MOV.U32 R140, RZ, RZ, -0x1 ;  /* 0xffffffffff8c7424 */ /* 0x000fc600078e00ff */
[----:B------:R-:W-:-:S07]  /*3deb0*/  IMAD.MOV.U32 R181, RZ, RZ, R143 ;  /* 0x000000ffffb57224 */ /* 0x000fce00078e008f */
[----:B------:R-:W-:Y:S05]  /*3dec0*/  WARPSYNC.COLLECTIVE R140, `(.L_x_8328) ;  /* 0x000000008c087348 */ /* 0x000fea0003c00000 */
[----:B------:R0:W1:Y:S02]  /*3ded0*/  SHFL.BFLY P2, R140, R181, R142, R141 ;  /* 0x0c00008eb58c7389 */ /* 0x000064000004008d */
[----:B01----:R-:W-:Y:S05]  /*3dee0*/  ENDCOLLECTIVE ;  /* 0x000000000000791b */ /* 0x003fea0003800000 */
.L_x_8328:
[----:B------:R-:W-:Y:S01]  /*3def0*/  MOV R142, 0x2 ;  /* 0x00000002008e7802 */ /* 0x000fe20000000f00 */
[----:B------:R-:W-:Y:S01]  /*3df00*/  FADD.FTZ R143, R143, R140 ;  /* 0x0000008c8f8f7221 */ /* 0x000fe20000010000 */
[----:B------:R-:W-:-:S03]  /*3df10*/  IMAD.MOV.U32 R140, RZ, RZ, -0x1 ;  /* 0xffffffffff8c7424 */ /* 0x000fc600078e00ff */
[----:B------:R-:W-:-:S07]  /*3df20*/  IMAD.MOV.U32 R181, RZ, RZ, R143 ;  /* 0x000000ffffb57224 */ /* 0x000fce00078e008f */
[----:B------:R-:W-:Y:S05]  /*3df30*/  WARPSYNC.COLLECTIVE R140, `(.L_x_8329) ;  /* 0x000000008c087348 */ /* 0x000fea0003c00000 */
[----:B------:R0:W1:Y:S02]  /*3df40*/  SHFL.BFLY P2, R140, R181, R142, R141 ;  /* 0x0c00008eb58c7389 */ /* 0x000064000004008d */
[----:B01----:R-:W-:Y:S05]  /*3df50*/  ENDCOLLECTIVE ;  /* 0x000000000000791b */ /* 0x003fea0003800000 */
.L_x_8329:
[----:B------:R-:W-:Y:S02]  /*3df60*/  HFMA2 R142, -RZ, RZ, 0, 2.384185791015625e-07 ;  /* 0x00000004ff8e7431 */ /* 0x000fe400000001ff */
[----:B------:R-:W-:Y:S01]  /*3df70*/  FADD.FTZ R143, R143, R140 ;  /* 0x0000008c8f8f7221 */ /* 0x000fe20000010000 */
[----:B------:R-:W-:-:S03]  /*3df80*/  IMAD.MOV.U32 R140, RZ, RZ, -0x1 ;  /* 0xffffffffff8c7424 */ /* 0x000fc600078e00ff */
[----:B------:R-:W-:-:S07]  /*3df90*/  IMAD.MOV.U32 R181, RZ, RZ, R143 ;  /* 0x000000ffffb57224 */ /* 0x000fce00078e008f */
[----:B------:R-:W-:Y:S05]  /*3dfa0*/  WARPSYNC.COLLECTIVE R140, `(.L_x_8330) ;  /* 0x000000008c087348 */ /* 0x000fea0003c00000 */
[----:B------:R0:W1:Y:S02]  /*3dfb0*/  SHFL.BFLY P2, R140, R181, R142, R141 ;  /* 0x0c00008eb58c7389 */ /* 0x000064000004008d */
[----:B01----:R-:W-:Y:S05]  /*3dfc0*/  ENDCOLLECTIVE ;  /* 0x000000000000791b */ /* 0x003fea0003800000 */
.L_x_8330:
[----:B------:R-:W-:Y:S01]  /*3dfd0*/  MOV R142, 0x8 ;  /* 0x00000008008e7802 */ /* 0x000fe20000000f00 */
[----:B------:R-:W-:Y:S01]  /*3dfe0*/  FADD.FTZ R143, R143, R140 ;  /* 0x0000008c8f8f7221 */ /* 0x000fe20000010000 */
[----:B------:R-:W-:-:S03]  /*3dff0*/  IMAD.MOV.U32 R140, RZ, RZ, -0x1 ;  /* 0xffffffffff8c7424 */ /* 0x000fc600078e00ff */
[----:B------:R-:W-:-:S07]  /*3e000*/  IMAD.MOV.U32 R181, RZ, RZ, R143 ;  /* 0x000000ffffb57224 */ /* 0x000fce00078e008f */
[----:B------:R-:W-:Y:S05]  /*3e010*/  WARPSYNC.COLLECTIVE R140, `(.L_x_8331) ;  /* 0x000000008c087348 */ /* 0x000fea0003c00000 */
[----:B------:R0:W1:Y:S02]  /*3e020*/  SHFL.BFLY P2, R140, R181, R142, R141 ;  /* 0x0c00008eb58c7389 */ /* 0x000064000004008d */
[----:B01----:R-:W-:Y:S05]  /*3e030*/  ENDCOLLECTIVE ;  /* 0x000000000000791b */ /* 0x003fea0003800000 */
.L_x_8331:
[----:B------:R-:W-:Y:S02]  /*3e040*/  HFMA2 R142, -RZ, RZ, 0, 9.5367431640625e-07 ;  /* 0x00000010ff8e7431 */ /* 0x000fe400000001ff */
[----:B------:R-:W-:Y:S01]  /*3e050*/  FADD.FTZ R143, R143, R140 ;  /* 0x0000008c8f8f7221 */ /* 0x000fe20000010000 */
[----:B------:R-:W-:-:S03]  /*3e060*/  IMAD.MOV.U32 R140, RZ, RZ, -0x1 ;  /* 0xffffffffff8c7424 */ /* 0x000fc600078e00ff */
[----:B------:R-:W-:-:S07]  /*3e070*/  IMAD.MOV.U32 R181, RZ, RZ, R143 ;  /* 0x000000ffffb57224 */ /* 0x000fce00078e008f */
[----:B------:R-:W-:Y:S05]  /*3e080*/  WARPSYNC.COLLECTIVE R140, `(.L_x_8332) ;  /* 0x000000008c087348 */ /* 0x000fea0003c00000 */
[----:B------:R0:W1:Y:S02]  /*3e090*/  SHFL.BFLY P2, R140, R181, R142, R141 ;  /* 0x0c00008eb58c7389 */ /* 0x000064000004008d */
[----:B01----:R-:W-:Y:S05]  /*3e0a0*/  ENDCOLLECTIVE ;  /* 0x000000000000791b */ /* 0x003fea0003800000 */
.L_x_8332:
[----:B------:R-:W-:Y:S05]  /*3e0b0*/  BRA `(.L_x_8333) ;  /* 0xffffffe000387947 */ /* 0x000fea000383ffff */
.L_x_8334:
        /* <DEDUP_REMOVED lines=12> */
.L_x_33265:


//--------------------- .text._ZN10layer_norm31ln_parallel_residual_fwd_kernelINS_13Kernel_traitsIf13__nv_bfloat16S2_S2_fjLj1536ELj1ELj4ELj1ELj16ENS_18Kernel_traits_baseILj1536EfS2_S2_S2_fjLj128EEEEELb1ELb1ELb0EEEvNS_9FwdParamsE --------------------------
	.section	.text._ZN10layer_norm31ln_parallel_residual_fwd_kernelINS_13Kernel_traitsIf13__nv_bfloat16S2_S2_fjLj1536ELj1ELj4ELj1ELj16ENS_18Kernel_traits_baseILj1536EfS2_S2_S2_fjLj128EEEEELb1ELb1ELb0EEEvNS_9FwdParamsE,"ax",@progbits
	.align	128
        .global         _ZN10layer_norm31ln_parallel_residual_fwd_kernelINS_13Kernel_traitsIf13__nv_bfloat16S2_S2_fjLj1536ELj1ELj4ELj1ELj16ENS_18Kernel_traits_baseILj1536EfS2_S2_S2_fjLj128EEEEELb1ELb1ELb0EEEvNS_9FwdParamsE
        .type           _ZN10layer_norm31ln_parallel_residual_fwd_kernelINS_13Kernel_traitsIf13__nv_bfloat16S2_S2_fjLj1536ELj1ELj4ELj1ELj16ENS_18Kernel_traits_baseILj1536EfS2_S2_S2_fjLj128EEEEELb1ELb1ELb0EEEvNS_9FwdParamsE,@function
        .size           _ZN10layer_norm31ln_parallel_residual_fwd_kernelINS_13Kernel_traitsIf13__nv_bfloat16S2_S2_fjLj1536ELj1ELj4ELj1ELj16ENS_18Kernel_traits_baseILj1536EfS2_S2_S2_fjLj128EEEEELb1ELb1ELb0EEEvNS_9FwdParamsE,(.L_x_33266 - _ZN10layer_norm31ln_parallel_residual_fwd_kernelINS_13Kernel_traitsIf13__nv_bfloat16S2_S2_fjLj1536ELj1ELj4ELj1ELj16ENS_18Kernel_traits_baseILj1536EfS2_S2_S2_fjLj128EEEEELb1ELb1ELb0EEEvNS_9FwdParamsE)
        .other          _ZN10layer_norm31ln_parallel_residual_fwd_kernelINS_13Kernel_traitsIf13__nv_bfloat16S2_S2_fjLj1536ELj1ELj4ELj1ELj16ENS_18Kernel_traits_baseILj1536EfS2_S2_S2_fjLj128EEEEELb1ELb1ELb0EEEvNS_9FwdParamsE,@"STO_CUDA_ENTRY STV_DEFAULT"
_ZN10layer_norm31ln_parallel_residual_fwd_kernelINS_13Kernel_traitsIf13__nv_bfloat16S2_S2_fjLj1536ELj1ELj4ELj1ELj16ENS_18Kernel_traits_baseILj1536EfS2_S2_S2_fjLj128EEEEELb1ELb1ELb0EEEvNS_9FwdParamsE:
.text._ZN10layer_norm31ln_parallel_residual_fwd_kernelINS_13Kernel_traitsIf13__nv_bfloat16S2_S2_fjLj1536ELj1ELj4ELj1ELj16ENS_18Kernel_traits_baseILj1536EfS2_S2_S2_fjLj128EEEEELb1ELb1ELb0EEEvNS_9FwdParamsE:
[----:B------:R-:W-:Y:S01]  /*0000*/  LDC R1, c[0x0][0x37c] ;  /* 0x0000df00ff017b82 */ /* 0x000fe20000000800 */
[----:B------:R-:W0:Y:S07]  /*0010*/  LDCU.U8 UR4, c[0x0][0x464] ;  /* 0x00008c80ff0477ac */ /* 0x000e2e0008000000 */
[----:B------:R-:W1:Y:S01]  /*0020*/  LDC R0, c[0x0][0x458] ;  /* 0x00011600ff007b82 */ /* 0x000e620000000800 */
[----:B------:R-:W2:Y:S07]  /*0030*/  LDCU.64 UR6, c[0x0][0x358] ;  /* 0x00006b00ff0677ac */ /* 0x000eae0008000a00 */
[----:B------:R-:W3:Y:S01]  /*0040*/  LDC R11, c[0x0][0x45c] ;  /* 0x00011700ff0b7b82 */ /* 0x000ee20000000800 */
[----:B------:R-:W4:Y:S01]  /*0050*/  S2R R6, SR_TID.X ;  /* 0x0000000000067919 */ /* 0x000f220000002100 */
[----:B------:R-:W5:Y:S06]  /*0060*/  LDCU.64 UR8, c[0x0][0x438] ;  /* 0x00008700ff0877ac */ /* 0x000f6c0008000a00 */
[----:B------:R-:W5:Y:S01]  /*0070*/  LDC R13, c[0x0][0x388] ;  /* 0x0000e200ff0d7b82 */ /* 0x000f620000000800 */
        /* <DEDUP_REMOVED lines=10> */
[----:B----4-:R-:W-:Y:S01]  /*0120*/  LOP3.LUT R3, R6, 0x1f, RZ, 0xc0, !PT ;  /* 0x0000001f06037812 */ /* 0x010fe200078ec0ff */
[----:B-----5:R-:W-:Y:S01]  /*0130*/  UISETP.NE.U32.AND UP0, UPT, UR8, URZ, UPT ;  /* 0x000000ff0800728c */ /* 0x020fe2000bf05070 */
[----:B------:R-:W-:Y:S01]  /*0140*/  SHF.R.S32.HI R2, RZ, 0x1f, R13 ;  /* 0x0000001fff027819 */ /* 0x000fe2000001140d */
[----:B------:R-:W-:Y:S02]  /*0150*/  BSSY.RECONVERGENT B0, `(.L_x_8335) ;  /* 0x000009d000007945 */ /* 0x000fe40003800200 */
[----:B------:R-:W-:Y:S01]  /*0160*/  UISETP.NE.AND.EX UP0, UPT, UR9, URZ, UPT, UP0 ;  /* 0x000000ff0900728c */ /* 0x000fe2000bf05300 */
[----:B------:R-:W-:Y:S01]  /*0170*/  IMAD.MOV.U32 R31, RZ, RZ, R3 ;  /* 0x000000ffff1f7224 */ /* 0x000fe200078e0003 */
[----:B------:R-:W3:Y:S01]  /*0180*/  LDC R9, c[0x0][0x360] ;  /* 0x0000d800ff097b82 */ /* 0x000ee20000000800 */
[----:B------:R-:W-:Y:S01]  /*0190*/  LEA.HI R2, R2, R13, RZ, 0x3 ;  /* 0x0000000d02027211 */ /* 0x000fe200078f18ff */
[----:B0-----:R-:W-:Y:S01]  /*01a0*/  USHF.L.U32 UR4, UR5, 0x2, URZ ;  /* 0x0000000205047899 */ /* 0x001fe200080006ff */
[----:B-1----:R-:W-:Y:S01]  /*01b0*/  @P0 IADD3 R0, P1, PT, R4, R7, RZ ;  /* 0x0000000704000210 */ /* 0x002fe20007f3e0ff */
[----:B---3--:R-:W-:Y:S01]  /*01c0*/  IMAD R4, R9, UR5, R6 ;  /* 0x0000000509047c24 */ /* 0x008fe2000f8e0206 */
[----:B------:R-:W-:-:S02]  /*01d0*/  LOP3.LUT R7, R31, 0x1f, RZ, 0x3c, !PT ;  /* 0x0000001f1f077812 */ /* 0x000fc400078e3cff */
[----:B------:R-:W-:Y:S02]  /*01e0*/  SHF.R.U32.HI R6, RZ, 0x5, R6 ;  /* 0x00000005ff067819 */ /* 0x000fe40000011606 */
[----:B------:R-:W-:Y:S01]  /*01f0*/  @P0 IADD3.X R11, PT, PT, RZ, R5, RZ, P1, !PT ;  /* 0x00000005ff0b0210 */ /* 0x000fe20000ffe4ff */
[----:B--2---:R-:W-:Y:S01]  /*0200*/  VIADD R30, R146, 0x9e3779b9 ;  /* 0x9e3779b9921e7836 */ /* 0x004fe20000000000 */
[----:B------:R-:W-:Y:S01]  /*0210*/  LEA.HI.SX32 R5, R2, R7, 0x1d ;  /* 0x0000000702057211 */ /* 0x000fe200078feaff */
[C---:B------:R-:W-:Y:S01]  /*0220*/  VIADD R32, R147.reuse, 0xbb67ae85 ;  /* 0xbb67ae8593207836 */ /* 0x040fe20000000000 */
[----:B------:R-:W-:Y:S01]  /*0230*/  LOP3.LUT R6, R6, UR4, RZ, 0xfc, !PT ;  /* 0x0000000406067c12 */ /* 0x000fe2000f8efcff */
[C---:B------:R-:W-:Y:S01]  /*0240*/  VIADD R35, R147.reuse, 0x76cf5d0a ;  /* 0x76cf5d0a93237836 */ /* 0x040fe20000000000 */
[C---:B------:R-:W-:Y:S01]  /*0250*/  IADD3 R33, PT, PT, R146.reuse, 0x3c6ef372, RZ ;  /* 0x3c6ef37292217810 */ /* 0x040fe20007ffe0ff */
[C---:B------:R-:W-:Y:S01]  /*0260*/  VIADD R36, R146.reuse, 0xdaa66d2b ;  /* 0xdaa66d2b92247836 */ /* 0x040fe20000000000 */
[C---:B------:R-:W-:Y:S01]  /*0270*/  IADD3 R37, PT, PT, R147.reuse, 0x32370b8f, RZ ;  /* 0x32370b8f93257810 */ /* 0x040fe20007ffe0ff */
[C---:B------:R-:W-:Y:S01]  /*0280*/  VIADD R38, R146.reuse, 0x78dde6e4 ;  /* 0x78dde6e492267836 */ /* 0x040fe20000000000 */
[C---:B------:R-:W-:Y:S01]  /*0290*/  IADD3 R40, PT, PT, R147.reuse, -0x56f99767, RZ ;  /* 0xa906689993287810 */ /* 0x040fe20007ffe0ff */
[C---:B------:R-:W-:Y:S01]  /*02a0*/  VIADD R39, R147.reuse, 0xed9eba14 ;  /* 0xed9eba1493277836 */ /* 0x040fe20000000000 */
[C---:B------:R-:W-:Y:S01]  /*02b0*/  IADD3 R43, PT, PT, R146.reuse, 0x5384540f, RZ ;  /* 0x5384540f922b7810 */ /* 0x040fe20007ffe0ff */
[----:B------:R-:W-:Y:S01]  /*02c0*/  VIADD R41, R146, 0xb54cda56 ;  /* 0xb54cda5692297836 */ /* 0x000fe20000000000 */
[C---:B------:R-:W-:Y:S01]  /*02d0*/  IADD3 R142, PT, PT, R147.reuse, -0x24c28bd8, RZ ;  /* 0xdb3d7428938e7810 */ /* 0x040fe20007ffe0ff */
[C---:B------:R-:W-:Y:S01]  /*02e0*/  VIADD R42, R147.reuse, 0x646e171e ;  /* 0x646e171e932a7836 */ /* 0x040fe20000000000 */
[--C-:B------:R-:W-:Y:S01]  /*02f0*/  SHF.R.U64 R7, R0, 0x2, R11.reuse ;  /* 0x0000000200077819 */ /* 0x100fe2000000120b */
[----:B------:R-:W-:Y:S01]  /*0300*/  VIADD R140, R147, 0x1fd5c5a3 ;  /* 0x1fd5c5a3938c7836 */ /* 0x000fe20000000000 */
[----:B------:R-:W-:Y:S01]  /*0310*/  SHF.R.U32.HI R9, RZ, 0x2, R11 ;  /* 0x00000002ff097819 */ /* 0x000fe2000001160b */
[----:B------:R-:W-:-:S02]  /*0320*/  VIADD R141, R146, 0xf1bbcdc8 ;  /* 0xf1bbcdc8928d7836 */ /* 0x000fc40000000000 */
        /* <DEDUP_REMOVED lines=23> */
[----:B------:R-:W0:Y:S08]  /*04a0*/  @P2 LDC.64 R24, c[0x0][0x438] ;  /* 0x00010e00ff182b82 */ /* 0x000e300000000a00 */
[----:B------:R-:W0:Y:S08]  /*04b0*/  @P3 LDC.64 R26, c[0x0][0x3d0] ;  /* 0x0000f400ff1a3b82 */ /* 0x000e300000000a00 */
[----:B------:R-:W0:Y:S01]  /*04c0*/  @P3 LDC.64 R28, c[0x0][0x438] ;  /* 0x00010e00ff1c3b82 */ /* 0x000e220000000a00 */
[C---:B--2---:R-:W-:Y:S01]  /*04d0*/  @P0 IMAD.WIDE.U32 R14, R31.reuse, 0x20, R14 ;  /* 0x000000201f0e0825 */ /* 0x044fe200078e000e */
[----:B------:R2:W5:Y:S03]  /*04e0*/  @P4 LD.E.128 R124, desc[UR6][R12.64+0x10] ;  /* 0x000010060c7c4980 */ /* 0x000566000c101d00 */
[C---:B---3--:R-:W-:Y:S01]  /*04f0*/  @P0 IMAD.WIDE.U32 R16, R31.reuse, 0x20, R16 ;  /* 0x000000201f100825 */ /* 0x048fe200078e0010 */
[----:B------:R-:W-:Y:S01]  /*0500*/  @P0 IADD3 R31, PT, PT, R31, 0x20, RZ ;  /* 0x000000201f1f0810 */ /* 0x000fe20007ffe0ff */
[----:B------:R2:W5:Y:S04]  /*0510*/  @P0 LDG.E.128 R120, desc[UR6][R14.64] ;  /* 0x000000060e780981 */ /* 0x000568000c1e1d00 */
[C---:B----4-:R-:W-:Y:S01]  /*0520*/  @P1 IMAD.WIDE.U32 R18, R31.reuse, 0x20, R18 ;  /* 0x000000201f121825 */ /* 0x050fe200078e0012 */
[----:B------:R2:W5:Y:S03]  /*0530*/  @P0 LDG.E.128 R116, desc[UR6][R14.64+0x10] ;  /* 0x000010060e740981 */ /* 0x000566000c1e1d00 */
[C---:B-1----:R-:W-:Y:S01]  /*0540*/  @P1 IMAD.WIDE.U32 R20, R31.reuse, 0x20, R20 ;  /* 0x000000201f141825 */ /* 0x042fe200078e0014 */
[----:B------:R2:W5:Y:S03]  /*0550*/  @P1 LDG.E.128 R104, desc[UR6][R18.64] ;  /* 0x0000000612681981 */ /* 0x000566000c1e1d00 */
[----:B------:R-:W-:Y:S01]  /*0560*/  @P1 VIADD R31, R31, 0x20 ;  /* 0x000000201f1f1836 */ /* 0x000fe20000000000 */
[----:B------:R2:W5:Y:S03]  /*0570*/  @P1 LDG.E.128 R100, desc[UR6][R18.64+0x10] ;  /* 0x0000100612641981 */ /* 0x000566000c1e1d00 */
[C---:B0-----:R-:W-:Y:S01]  /*0580*/  @P2 IMAD.WIDE.U32 R22, R31.reuse, 0x20, R22 ;  /* 0x000000201f162825 */ /* 0x041fe200078e0016 */
[----:B------:R2:W5:Y:S03]  /*0590*/  @P1 LD.E.128 R96, desc[UR6][R20.64] ;  /* 0x0000000614601980 */ /* 0x000566000c101d00 */
[C---:B------:R-:W-:Y:S01]  /*05a0*/  @P2 IMAD.WIDE.U32 R24, R31.reuse, 0x20, R24 ;  /* 0x000000201f182825 */ /* 0x040fe200078e0018 */
[----:B------:R2:W5:Y:S03]  /*05b0*/  @P1 LD.E.128 R92, desc[UR6][R20.64+0x10] ;  /* 0x00001006145c1980 */ /* 0x000566000c101d00 */
[----:B------:R-:W-:Y:S01]  /*05c0*/  @P2 VIADD R31, R31, 0x20 ;  /* 0x000000201f1f2836 */ /* 0x000fe20000000000 */
[----:B------:R2:W5:Y:S03]  /*05d0*/  @P2 LDG.E.128 R88, desc[UR6][R22.64] ;  /* 0x0000000616582981 */ /* 0x000566000c1e1d00 */
[C---:B------:R-:W-:Y:S01]  /*05e0*/  @P3 IMAD.WIDE.U32 R26, R31.reuse, 0x20, R26 ;  /* 0x000000201f1a3825 */ /* 0x040fe200078e001a */
[----:B------:R2:W5:Y:S03]  /*05f0*/  @P2 LDG.E.128 R84, desc[UR6][R22.64+0x10] ;  /* 0x0000100616542981 */ /* 0x000566000c1e1d00 */
[----:B------:R-:W-:Y:S01]  /*0600*/  @P3 IMAD.WIDE.U32 R28, R31, 0x20, R28 ;  /* 0x000000201f1c3825 */ /* 0x000fe200078e001c */
        /* <DEDUP_REMOVED lines=10> */
[----:B--2---:R-:W-:Y:S05]  /*06b0*/  @!P0 BRA `(.L_x_8337) ;  /* 0x0000000400188947 */ /* 0x004fea0003800000 */
        /* <DEDUP_REMOVED lines=9> */
.L_x_8336:
        /* <DEDUP_REMOVED lines=8> */
[----:B------:R-:W-:Y:S02]  /*07d0*/  CS2R R62, SRZ ;  /* 0x00000000003e7805 */ /* 0x000fe4000001ff00 */
[----:B------:R-:W-:Y:S02]  /*07e0*/  CS2R R60, SRZ ;  /* 0x00000000003c7805 */ /* 0x000fe4000001ff00 */
[----:B------:R-:W-:-:S03]  /*07f0*/  @P5 LOP3.LUT R8, R8, 0x400, RZ, 0xfc, !PT ;  /* 0x0000040008085812 */ /* 0x000fc600078efcff */
        /* <DEDUP_REMOVED lines=8> */
[----:B------:R0:W5:Y:S03]  /*0880*/  @P5 LDG.E.128 R132, desc[UR6][R12.64+0x10] ;  /* 0x000010060c845981 */ /* 0x000166000c1e1d00 */
[----:B------:R-:W-:Y:S01]  /*0890*/  @P0 VIADD R31, R31, 0x20 ;  /* 0x000000201f1f0836 */ /* 0x000fe20000000000 */
[----:B------:R0:W5:Y:S02]  /*08a0*/  @P0 LDG.E.128 R120, desc[UR6][R14.64] ;  /* 0x000000060e780981 */ /* 0x000164000c1e1d00 */
[----:B------:R-:W1:Y:S01]  /*08b0*/  @P4 LDC.64 R10, c[0x0][0x3d0] ;  /* 0x0000f400ff0a4b82 */ /* 0x000e620000000a00 */
[C---:B--2---:R-:W-:Y:S01]  /*08c0*/  @P1 IMAD.WIDE.U32 R16, R31.reuse, 0x20, R16 ;  /* 0x000000201f101825 */ /* 0x044fe200078e0010 */
[----:B------:R0:W5:Y:S03]  /*08d0*/  @P0 LDG.E.128 R116, desc[UR6][R14.64+0x10] ;  /* 0x000010060e740981 */ /* 0x000166000c1e1d00 */
[----:B------:R-:W-:Y:S01]  /*08e0*/  @P1 VIADD R31, R31, 0x20 ;  /* 0x000000201f1f1836 */ /* 0x000fe20000000000 */
[----:B------:R0:W5:Y:S03]  /*08f0*/  @P1 LDG.E.128 R104, desc[UR6][R16.64] ;  /* 0x0000000610681981 */ /* 0x000166000c1e1d00 */
[C---:B---3--:R-:W-:Y:S01]  /*0900*/  @P2 IMAD.WIDE.U32 R18, R31.reuse, 0x20, R18 ;  /* 0x000000201f122825 */ /* 0x048fe200078e0012 */
[----:B------:R-:W-:Y:S01]  /*0910*/  @P2 IADD3 R31, PT, PT, R31, 0x20, RZ ;  /* 0x000000201f1f2810 */ /* 0x000fe20007ffe0ff */
[----:B------:R0:W5:Y:S04]  /*0920*/  @P1 LDG.E.128 R100, desc[UR6][R16.64+0x10] ;  /* 0x0000100610641981 */ /* 0x000168000c1e1d00 */
[----:B------:R0:W5:Y:S01]  /*0930*/  @P2 LDG.E.128 R88, desc[UR6][R18.64] ;  /* 0x0000000612582981 */ /* 0x000162000c1e1d00 */
[----:B----4-:R-:W-:-:S03]  /*0940*/  @P3 IMAD.WIDE.U32 R20, R31, 0x20, R20 ;  /* 0x000000201f143825 */ /* 0x010fc600078e0014 */
[----:B------:R0:W5:Y:S01]  /*0950*/  @P2 LDG.E.128 R84, desc[UR6][R18.64+0x10] ;  /* 0x0000100612542981 */ /* 0x000162000c1e1d00 */
[----:B------:R-:W-:-:S03]  /*0960*/  @P3 VIADD R31, R31, 0x20 ;  /* 0x000000201f1f3836 */ /* 0x000fc60000000000 */
        /* <DEDUP_REMOVED lines=23> */
[----:B------:R-:W-:Y:S02]  /*0ae0*/  @P4 CS2R R46, SRZ ;  /* 0x00000000002e4805 */ /* 0x000fe4000001ff00 */
[----:B------:R-:W-:-:S02]  /*0af0*/  @P4 CS2R R44, SRZ ;  /* 0x00000000002c4805 */ /* 0x000fc4000001ff00 */
[----:B------:R-:W-:Y:S02]  /*0b00*/  @P4 CS2R R50, SRZ ;  /* 0x0000000000324805 */ /* 0x000fe4000001ff00 */
[----:B0-----:R-:W-:-:S07]  /*0b10*/  @P4 CS2R R48, SRZ ;  /* 0x0000000000304805 */ /* 0x001fce000001ff00 */
.L_x_8337:
[----:B------:R-:W-:Y:S05]  /*0b20*/  BSYNC.RECONVERGENT B0 ;  /* 0x0000000000007941 */ /* 0x000fea0003800200 */
.L_x_8335:
[----:B------:R-:W1:Y:S02]  /*0b30*/  LDCU UR4, c[0x0][0x384] ;  /* 0x00007080ff0477ac */ /* 0x000e640008000800 */
[----:B-1----:R-:W-:-:S13]  /*0b40*/  ISETP.GE.AND P0, PT, R6, UR4, PT ;  /* 0x0000000406007c0c */ /* 0x002fda000bf06270 */
[----:B------:R-:W-:Y:S05]  /*0b50*/  @P0 EXIT ;  /* 0x000000000000094d */ /* 0x000fea0003800000 */
[----:B0-----:R-:W-:Y:S01]  /*0b60*/  IMAD.HI.U32 R10, R4, -0x326172a9, RZ ;  /* 0xcd9e8d57040a7827 */ /* 0x001fe200078e00ff */
[----:B------:R-:W0:Y:S03]  /*0b70*/  LDCU UR12, c[0x0][0x388] ;  /* 0x00007100ff0c77ac */ /* 0x000e260008000800 */
[----:B------:R-:W-:Y:S01]  /*0b80*/  IMAD.HI.U32 R11, R7, -0x2daee0ad, RZ ;  /* 0xd2511f53070b7827 */ /* 0x000fe200078e00ff */
[----:B------:R-:W-:Y:S01]  /*0b90*/  LOP3.LUT R10, R9, R10, R146, 0x96, !PT ;  /* 0x0000000a090a7212 */ /* 0x000fe200078e9692 */
[----:B------:R-:W1:Y:S02]  /*0ba0*/  LDCU.U8 UR10, c[0x0][0x410] ;  /* 0x00008200ff0a77ac */ /* 0x000e640008000000 */
[----:B------:R-:W-:Y:S01]  /*0bb0*/  IMAD R15, R7, -0x2daee0ad, RZ ;  /* 0xd2511f53070f7824 */ /* 0x000fe200078e02ff */
[----:B------:R-:W-:Y:S01]  /*0bc0*/  LOP3.LUT R11, R11, R147, RZ, 0x3c, !PT ;  /* 0x000000930b0b7212 */ /* 0x000fe200078e3cff */
[----:B------:R-:W-:Y:S01]  /*0bd0*/  IMAD.HI.U32 R14, R10, -0x2daee0ad, RZ ;  /* 0xd2511f530a0e7827 */ /* 0x000fe200078e00ff */
[----:B------:R-:W2:Y:S03]  /*0be0*/  LDCU UR11, c[0x0][0x448] ;  /* 0x00008900ff0b77ac */ /* 0x000ea60008000800 */
[----:B------:R-:W-:Y:S01]  /*0bf0*/  IMAD R13, R4, -0x326172a9, RZ ;  /* 0xcd9e8d57040d7824 */ /* 0x000fe200078e02ff */
[----:B------:R-:W-:Y:S01]  /*0c00*/  LOP3.LUT R14, R32, R15, R14, 0x96, !PT ;  /* 0x0000000f200e7212 */ /* 0x000fe200078e960e */
[C---:B------:R-:W-:Y:S01]  /*0c10*/  IMAD.HI.U32 R12, R11.reuse, -0x326172a9, RZ ;  /* 0xcd9e8d570b0c7827 */ /* 0x040fe200078e00ff */
[----:B------:R-:W3:Y:S03]  /*0c20*/  LDCU.64 UR4, c[0x0][0x398] ;  /* 0x00007300ff0477ac */ /* 0x000ee60008000a00 */
[----:B------:R-:W-:Y:S01]  /*0c30*/  IMAD R16, R10, -0x2daee0ad, RZ ;  /* 0xd2511f530a107824 */ /* 0x000fe200078e02ff */
[----:B------:R-:W-:Y:S01]  /*0c40*/  LOP3.LUT R12, R30, R13, R12, 0x96, !PT ;  /* 0x0000000d1e0c7212 */ /* 0x000fe200078e960c */
[----:B------:R-:W-:Y:S01]  /*0c50*/  IMAD R11, R11, -0x326172a9, RZ ;  /* 0xcd9e8d570b0b7824 */ /* 0x000fe200078e02ff */
[----:B------:R-:W4:Y:S01]  /*0c60*/  LDCU.64 UR8, c[0x0][0x3a0] ;  /* 0x00007400ff0877ac */ /* 0x000f220008000a00 */
[----:B------:R-:W-:-:S04]  /*0c70*/  IMAD.HI.U32 R10, R14, -0x326172a9, RZ ;  /* 0xcd9e8d570e0a7827 */ /* 0x000fc800078e00ff */
[----:B------:R-:W-:Y:S01]  /*0c80*/  IMAD.HI.U32 R13, R12, -0x2daee0ad, RZ ;  /* 0xd2511f530c0d7827 */ /* 0x000fe200078e00ff */
[----:B------:R-:W-:-:S03]  /*0c90*/  LOP3.LUT R10, R33, R11, R10, 0x96, !PT ;  /* 0x0000000b210a7212 */ /* 0x000fc600078e960a */
[----:B------:R-:W-:Y:S01]  /*0ca0*/  IMAD R15, R12, -0x2daee0ad, RZ ;  /* 0xd2511f530c0f7824 */ /* 0x000fe200078e02ff */
[----:B------:R-:W-:Y:S01]  /*0cb0*/  LOP3.LUT R13, R35, R16, R13, 0x96, !PT ;  /* 0x00000010230d7212 */ /* 0x000fe200078e960d */
[----:B------:R-:W-:Y:S01]  /*0cc0*/  IMAD.HI.U32 R12, R10, -0x2daee0ad, RZ ;  /* 0xd2511f530a0c7827 */ /* 0x000fe200078e00ff */
[----:B------:R-:W-:-:S03]  /*0cd0*/  LOP3.LUT R35, R0, 0x3, RZ, 0xc0, !PT ;  /* 0x0000000300237812 */ /* 0x000fc600078ec0ff */
[----:B------:R-:W-:Y:S01]  /*0ce0*/  IMAD R14, R14, -0x326172a9, RZ ;  /* 0xcd9e8d570e0e7824 */ /* 0x000fe200078e02ff */
[----:B------:R-:W-:Y:S01]  /*0cf0*/  LOP3.LUT R12, R37, R15, R12, 0x96, !PT ;  /* 0x0000000f250c7212 */ /* 0x000fe200078e960c */
[----:B------:R-:W-:-:S04]  /*0d00*/  IMAD.HI.U32 R11, R13, -0x326172a9, RZ ;  /* 0xcd9e8d570d0b7827 */ /* 0x000fc800078e00ff */
        /* <DEDUP_REMOVED lines=8> */
[----:B------:R-:W-:-:S04]  /*0d90*/  IMAD.HI.U32 R15, R10, -0x2daee0ad, RZ ;  /* 0xd2511f530a0f7827 */ /* 0x000fc800078e00ff */
[----:B------:R-:W-:Y:S01]  /*0da0*/  IMAD R12, R12, -0x326172a9, RZ ;  /* 0xcd9e8d570c0c7824 */ /* 0x000fe200078e02ff */
[----:B------:R-:W-:Y:S01]  /*0db0*/  LOP3.LUT R15, R40, R16, R15, 0x96, !PT ;  /* 0x00000010280f7212 */ /* 0x000fe200078e960f */
[----:B------:R-:W-:-:S04]  /*0dc0*/  IMAD.HI.U32 R11, R14, -0x326172a9, RZ ;  /* 0xcd9e8d570e0b7827 */ /* 0x000fc800078e00ff */
[----:B------:R-:W-:Y:S02]  /*0dd0*/  VIADD R13, R146, 0x1715609d ;  /* 0x1715609d920d7836 */ /* 0x000fe40000000000 */
[----:B------:R-:W-:Y:S02]  /*0de0*/  IMAD R17, R10, -0x2daee0ad, RZ ;  /* 0xd2511f530a117824 */ /* 0x000fe400078e02ff */
[----:B------:R-:W-:Y:S01]  /*0df0*/  IMAD.HI.U32 R10, R15, -0x326172a9, RZ ;  /* 0xcd9e8d570f0a7827 */ /* 0x000fe200078e00ff */
[----:B------:R-:W-:-:S03]  /*0e00*/  LOP3.LUT R11, R13, R12, R11, 0x96, !PT ;  /* 0x0000000c0d0b7212 */ /* 0x000fc600078e960b */
[----:B------:R-:W-:Y:S02]  /*0e10*/  IMAD R13, R14, -0x326172a9, RZ ;  /* 0xcd9e8d570e0d7824 */ /* 0x000fe400078e02ff */
[----:B------:R-:W-:-:S03]  /*0e20*/  IMAD.HI.U32 R12, R11, -0x2daee0ad, RZ ;  /* 0xd2511f530b0c7827 */ /* 0x000fc600078e00ff */
[----:B------:R-:W-:Y:S01]  /*0e30*/  LOP3.LUT R10, R41, R13, R10, 0x96, !PT ;  /* 0x0000000d290a7212 */ /* 0x000fe200078e960a */
        /* <DEDUP_REMOVED lines=18> */
[----:B------:R-:W-:Y:S02]  /*0f60*/  HFMA2 R10, -RZ, RZ, 0, 0 ;  /* 0x00000000ff0a7431 */ /* 0x000fe400000001ff */
[----:B------:R-:W-:Y:S01]  /*0f70*/  IMAD R0, R12, -0x326172a9, RZ ;  /* 0xcd9e8d570c007824 */ /* 0x000fe200078e02ff */
[----:B------:R-:W-:Y:S01]  /*0f80*/  LOP3.LUT R2, R2, R14, R13, 0x96, !PT ;  /* 0x0000000e02027212 */ /* 0x000fe200078e960d */
[----:B01234-:R-:W-:-:S07]  /*0f90*/  IMAD R188, R15, -0x2daee0ad, RZ ;  /* 0xd2511f530fbc7824 */ /* 0x01ffce00078e02ff */
.L_x_9100:
        /* <DEDUP_REMOVED lines=40> */
.L_x_8343:
        /* <DEDUP_REMOVED lines=13> */
.L_x_8345:
[----:B------:R-:W-:Y:S05]  /*12f0*/  BSYNC.RECONVERGENT B2 ;  /* 0x0000000000027941 */ /* 0x000fea0003800200 */
.L_x_8344:
        /* <DEDUP_REMOVED lines=60> */
[----:B------:R-:W-:-:S07]  /*16c0*/  IMAD.MOV.U32 R11, RZ, RZ, R188 ;  /* 0x000000ffff0b7224 */ /* 0x000fce00078e00bc */
.L_x_8342:
[----:B------:R-:W-:Y:S05]  /*16d0*/  BSYNC.RECONVERGENT B1 ;  /* 0x0000000000017941 */ /* 0x000fea0003800200 */
.L_x_8341:
[----:B------:R-:W0:Y:S01]  /*16e0*/  LDC R174, c[0x0][0x408] ;  /* 0x00010200ffae7b82 */ /* 0x000e220000000800 */
[----:B------:R-:W-:Y:S01]  /*16f0*/  I2FP.F32.U32 R11, R11 ;  /* 0x0000000b000b7245 */ /* 0x000fe20000201000 */
[----:B------:R-:W-:Y:S01]  /*1700*/  IMAD.MOV.U32 R190, RZ, RZ, 0x2f800000 ;  /* 0x2f800000ffbe7424 */ /* 0x000fe200078e00ff */
[----:B------:R-:W-:Y:S01]  /*1710*/  ISETP.NE.AND P3, PT, R149, 0x1, PT ;  /* 0x000000019500780c */ /* 0x000fe20003f65270 */
[----:B-----5:R-:W-:Y:S01]  /*1720*/  IMAD.U32 R13, R140, 0x10000, RZ ;  /* 0x000100008c0d7824 */ /* 0x020fe200078e00ff */
[----:B------:R-:W-:Y:S01]  /*1730*/  LOP3.LUT R8, R8, 0xffffffef, RZ, 0xc0, !PT ;  /* 0xffffffef08087812 */ /* 0x000fe200078ec0ff */
[----:B------:R-:W-:Y:S01]  /*1740*/  FFMA.FTZ R12, R11, R190, 1.1641532182693481445e-10 ;  /* 0x2f0000000b0c7423 */ /* 0x000fe200000100be */
[----:B------:R-:W-:Y:S01]  /*1750*/  BSSY.RECONVERGENT B1, `(.L_x_8346) ;  /* 0x0000061000017945 */ /* 0x000fe20003800200 */
[----:B------:R-:W1:Y:S01]  /*1760*/  LDC R183, c[0x0][0x404] ;  /* 0x00010100ffb77b82 */ /* 0x000e620000000800 */
[----:B------:R-:W-:Y:S01]  /*1770*/  PRMT R140, R140, 0x7632, R140 ;  /* 0x000076328c8c7816 */ /* 0x000fe2000000008c */
[----:B------:R-:W-:-:S02]  /*1780*/  IMAD.MOV.U32 R150, RZ, RZ, 0x2 ;  /* 0x00000002ff967424 */ /* 0x000fc400078e00ff */
[----:B0-----:R-:W-:Y:S01]  /*1790*/  FMUL.FTZ R13, R13, R174 ;  /* 0x000000ae0d0d7220 */ /* 0x001fe20000410000 */
[----:B-1----:R-:W-:Y:S02]  /*17a0*/  FSETP.GTU.FTZ.AND P2, PT, R12, R183, PT ;  /* 0x000000b70c00720b */ /* 0x002fe40003f5c000 */
[----:B------:R-:W-:Y:S02]  /*17b0*/  @P1 SHF.L.U32 R12, R36, 0x10, RZ ;  /* 0x00000010240c1819 */ /* 0x000fe400000006ff */
        /* <DEDUP_REMOVED lines=15> */
.L_x_8348:
        /* <DEDUP_REMOVED lines=13> */
.L_x_8350:
[----:B------:R-:W-:Y:S05]  /*1980*/  BSYNC.RECONVERGENT B2 ;  /* 0x0000000000027941 */ /* 0x000fea0003800200 */
.L_x_8349:
        /* <DEDUP_REMOVED lines=15> */
[----:B------:R-:W-:Y:S02]  /*1a80*/  VIADD R149, R147, 0x32370b8f ;  /* 0x32370b8f93957836 */ /* 0x000fe40000000000 */
[----:B------:R-:W-:Y:S01]  /*1a90*/  IMAD.MOV.U32 R150, RZ, RZ, RZ ;  /* 0x000000ffff967224 */ /* 0x000fe200078e00ff */
        /* <DEDUP_REMOVED lines=44> */
.L_x_8347:
[----:B------:R-:W-:Y:S05]  /*1d60*/  BSYNC.RECONVERGENT B1 ;  /* 0x0000000000017941 */ /* 0x000fea0003800200 */
.L_x_8346:
        /* <DEDUP_REMOVED lines=26> */
.L_x_8353:
        /* <DEDUP_REMOVED lines=13> */
.L_x_8355:
[----:B------:R-:W-:Y:S05]  /*1fe0*/  BSYNC.RECONVERGENT B2 ;  /* 0x0000000000027941 */ /* 0x000fea0003800200 */
.L_x_8354:
        /* <DEDUP_REMOVED lines=55> */
[----:B------:R-:W-:Y:S02]  /*2360*/  LOP3.LUT R2, R35, R192, R187, 0x96, !PT ;  /* 0x000000c023027212 */ /* 0x000fe400078e96bb */
[----:B------:R-:W-:Y:S01]  /*2370*/  MOV R0, R186 ;  /* 0x000000ba00007202 */ /* 0x000fe20000000f00 */
[----:B------:R-:W-:-:S05]  /*2380*/  VIADD R13, R147, 0x96a522ad ;  /* 0x96a522ad930d7836 */ /* 0x000fca0000000000 */
[----:B------:R-:W-:Y:S01]  /*2390*/  LOP3.LUT R34, R13, R34, R185, 0x96, !PT ;  /* 0x000000220d227212 */ /* 0x000fe200078e96b9 */
[----:B------:R-:W-:Y:S02]  /*23a0*/  IMAD.MOV.U32 R13, RZ, RZ, R180 ;  /* 0x000000ffff0d7224 */ /* 0x000fe400078e00b4 */
[----:B------:R-:W-:-:S07]  /*23b0*/  IMAD.MOV.U32 R180, RZ, RZ, R184 ;  /* 0x000000ffffb47224 */ /* 0x000fce00078e00b8 */
.L_x_8352:
[----:B------:R-:W-:Y:S05]  /*23c0*/  BSYNC.RECONVERGENT B1 ;  /* 0x0000000000017941 */ /* 0x000fea0003800200 */
.L_x_8351:
        /* <DEDUP_REMOVED lines=26> */
.L_x_8358:
        /* <DEDUP_REMOVED lines=13> */
.L_x_8360:
[----:B------:R-:W-:Y:S05]  /*2640*/  BSYNC.RECONVERGENT B2 ;  /* 0x0000000000027941 */ /* 0x000fea0003800200 */
.L_x_8359:
        /* <DEDUP_REMOVED lines=56> */
[----:B------:R-:W-:-:S03]  /*29d0*/  LOP3.LUT R2, R35, R188, R187, 0x96, !PT ;  /* 0x000000bc23027212 */ /* 0x000fc600078e96bb */
[----:B------:R-:W-:Y:S01]  /*29e0*/  IMAD.MOV.U32 R35, RZ, RZ, R180 ;  /* 0x000000ffff237224 */ /* 0x000fe200078e00b4 */
[----:B------:R-:W-:Y:S01]  /*29f0*/  LOP3.LUT R34, R149, R34, R185, 0x96, !PT ;  /* 0x0000002295227212 */ /* 0x000fe200078e96b9 */
[----:B------:R-:W-:Y:S01]  /*2a00*/  IMAD.MOV.U32 R161, RZ, RZ, RZ ;  /* 0x000000ffffa17224 */ /* 0x000fe200078e00ff */
[----:B------:R-:W-:-:S07]  /*2a10*/  MOV R180, R184 ;  /* 0x000000b800b47202 */ /* 0x000fce0000000f00 */
.L_x_8357:
[----:B------:R-:W-:Y:S05]  /*2a20*/  BSYNC.RECONVERGENT B1 ;  /* 0x0000000000017941 */ /* 0x000fea0003800200 */
.L_x_8356:
        /* <DEDUP_REMOVED lines=9> */
[----:B------:R-:W-:Y:S01]  /*2ac0*/  @P1 SHF.L.U32 R150, R35, 0x10, RZ ;  /* 0x0000001023961819 */ /* 0x000fe200000006ff */
[----:B------:R-:W-:Y:S01]  /*2ad0*/  IMAD.MOV.U32 R35, RZ, RZ, R0 ;  /* 0x000000ffff237224 */ /* 0x000fe200078e0000 */
        /* <DEDUP_REMOVED lines=15> */
.L_x_8363:
        /* <DEDUP_REMOVED lines=13> */
.L_x_8365:
[----:B------:R-:W-:Y:S05]  /*2ca0*/  BSYNC.RECONVERGENT B2 ;  /* 0x0000000000027941 */ /* 0x000fea0003800200 */
.L_x_8364:
[----:B------:R-:W-:Y:S01]  /*2cb0*/  IMAD.WIDE.U32 R34, R4, -0x326172a9, RZ ;  /* 0xcd9e8d5704227825 */ /* 0x000fe200078e00ff */
[----:B------:R-:W-:Y:S02]  /*2cc0*/  LOP3.LUT R184, R10, R189, R147, 0x96, !PT ;  /* 0x000000bd0ab87212 */ /* 0x000fe400078e9693 */
[----:B------:R-:W-:Y:S01]  /*2cd0*/  IADD3 R161, PT, PT, R147, -0x4498517b, RZ ;  /* 0xbb67ae8593a17810 */ /* 0x000fe20007ffe0ff */
        /* <DEDUP_REMOVED lines=30> */
[----:B------:R-:W-:-:S04]  /*2ec0*/  IADD3 R185, PT, PT, R147, 0x646e171e, RZ ;  /* 0x646e171e93b97810 */ /* 0x000fc80007ffe0ff */
        /* <DEDUP_REMOVED lines=27> */
.L_x_8362:
[----:B------:R-:W-:Y:S05]  /*3080*/  BSYNC.RECONVERGENT B1 ;  /* 0x0000000000017941 */ /* 0x000fea0003800200 */
.L_x_8361:
[----:B------:R-:W-:Y:S01]  /*3090*/  I2FP.F32.U32 R35, R35 ;  /* 0x0000002300237245 */ /* 0x000fe20000201000 */
[----:B------:R-:W-:Y:S01]  /*30a0*/  BSSY.RECONVERGENT B1, `(.L_x_8366) ;  /* 0x0000062000017945 */ /* 0x000fe20003800200 */
[----:B------:R-:W-:Y:S01]  /*30b0*/  SHF.L.U32 R161, R142, 0x10, RZ ;  /* 0x000000108ea17819 */ /* 0x000fe200000006ff */
[----:B------:R-:W-:Y:S01]  /*30c0*/  IMAD.MOV.U32 R184, RZ, RZ, 0x2 ;  /* 0x00000002ffb87424 */ /* 0x000fe200078e00ff */
[----:B------:R-:W-:Y:S01]  /*30d0*/  ISETP.NE.AND P3, PT, R162, 0x1, PT ;  /* 0x00000001a200780c */ /* 0x000fe20003f65270 */
[----:B------:R-:W-:Y:S01]  /*30e0*/  FFMA.FTZ R150, R35, R190, 1.1641532182693481445e-10 ;  /* 0x2f00000023967423 */ /* 0x000fe200000100be */
[----:B------:R-:W-:Y:S02]  /*30f0*/  @P1 IMAD.U32 R35, R38, 0x10000, RZ ;  /* 0x0001000026231824 */ /* 0x000fe400078e00ff */
[----:B------:R-:W-:Y:S01]  /*3100*/  FMUL.FTZ R161, R161, R174 ;  /* 0x000000aea1a17220 */ /* 0x000fe20000410000 */
[----:B------:R-:W-:Y:S02]  /*3110*/  PRMT R142, R142, 0x7632, R142 ;  /* 0x000076328e8e7816 */ /* 0x000fe4000000008e */
[----:B------:R-:W-:-:S04]  /*3120*/  FSETP.GTU.FTZ.AND P2, PT, R150, R183, PT ;  /* 0x000000b79600720b */ /* 0x000fc80003f5c000 */
        /* <DEDUP_REMOVED lines=14> */
.L_x_8368:
        /* <DEDUP_REMOVED lines=13> */
.L_x_8370:
[----:B------:R-:W-:Y:S05]  /*32e0*/  BSYNC.RECONVERGENT B2 ;  /* 0x0000000000027941 */ /* 0x000fea0003800200 */
.L_x_8369:
        /* <DEDUP_REMOVED lines=58> */
[----:B------:R-:W-:Y:S02]  /*3690*/  IMAD.MOV.U32 R180, RZ, RZ, R184 ;  /* 0x000000ffffb47224 */ /* 0x000fe400078e00b8 */
[----:B------:R-:W-:Y:S01]  /*36a0*/  HFMA2 R184, -RZ, RZ, 0, 0 ;  /* 0x00000000ffb87431 */ /* 0x000fe200000001ff */
[----:B------:R-:W-:-:S07]  /*36b0*/  LOP3.LUT R34, R161, R34, R185, 0x96, !PT ;  /* 0x00000022a1227212 */ /* 0x000fce00078e96b9 */
.L_x_8367:
[----:B------:R-:W-:Y:S05]  /*36c0*/  BSYNC.RECONVERGENT B1 ;  /* 0x0000000000017941 */ /* 0x000fea0003800200 */
.L_x_8366:
        /* <DEDUP_REMOVED lines=24> */
.L_x_8373:
        /* <DEDUP_REMOVED lines=13> */
.L_x_8375:
[----:B------:R-:W-:Y:S05]  /*3920*/  BSYNC.RECONVERGENT B2 ;  /* 0x0000000000027941 */ /* 0x000fea0003800200 */
.L_x_8374:
        /* <DEDUP_REMOVED lines=61> */
.L_x_8372:
[----:B------:R-:W-:Y:S05]  /*3d00*/  BSYNC.RECONVERGENT B1 ;  /* 0x0000000000017941 */ /* 0x000fea0003800200 */
.L_x_8371:
[----:B------:R-:W-:Y:S01]  /*3d10*/  I2FP.F32.U32 R35, R35 ;  /* 0x0000002300237245 */ /* 0x000fe20000201000 */
[C---:B------:R-:W-:Y:S01]  /*3d20*/  IMAD.U32 R185, R143.reuse, 0x10000, RZ ;  /* 0x000100008fb97824 */ /* 0x040fe200078e00ff */
[----:B------:R-:W-:Y:S01]  /*3d30*/  ISETP.NE.AND P5, PT, R186, 0x1, PT ;  /* 0x00000001ba00780c */ /* 0x000fe20003fa5270 */
[----:B------:R-:W-:Y:S01]  /*3d40*/  BSSY.RECONVERGENT B1, `(.L_x_8376) ;  /* 0x0000060000017945 */ /* 0x000fe20003800200 */
[----:B------:R-:W-:Y:S01]  /*3d50*/  PRMT R189, R143, 0x7632, R189 ;  /* 0x000076328fbd7816 */ /* 0x000fe200000000bd */
[----:B------:R-:W-:Y:S01]  /*3d60*/  FFMA.FTZ R142, R35, R190, 1.1641532182693481445e-10 ;  /* 0x2f000000238e7423 */ /* 0x000fe200000100be */
[----:B------:R-:W-:Y:S01]  /*3d70*/  FMUL.FTZ R185, R185, R174 ;  /* 0x000000aeb9b97220 */ /* 0x000fe20000410000 */
[----:B------:R-:W-:Y:S01]  /*3d80*/  @P1 SHF.L.U32 R35, R39, 0x10, RZ ;  /* 0x0000001027231819 */ /* 0x000fe200000006ff */
        /* <DEDUP_REMOVED lines=16> */
.L_x_8378:
        /* <DEDUP_REMOVED lines=13> */
.L_x_8380:
[----:B------:R-:W-:Y:S05]  /*3f60*/  BSYNC.RECONVERGENT B2 ;  /* 0x0000000000027941 */ /* 0x000fea0003800200 */
.L_x_8379:
        /* <DEDUP_REMOVED lines=61> */
.L_x_8377:
[----:B------:R-:W-:Y:S05]  /*4340*/  BSYNC.RECONVERGENT B1 ;  /* 0x0000000000017941 */ /* 0x000fea0003800200 */
.L_x_8376:
        /* <DEDUP_REMOVED lines=16> */
.L_x_8340:
        /* <DEDUP_REMOVED lines=16> */
.L_x_8384:
        /* <DEDUP_REMOVED lines=13> */
.L_x_8386:
[----:B------:R-:W-:Y:S05]  /*4620*/  BSYNC.RECONVERGENT B2 ;  /* 0x0000000000027941 */ /* 0x000fea0003800200 */
.L_x_8385:
        /* <DEDUP_REMOVED lines=52> */
[----:B------:R-:W-:Y:S01]  /*4970*/  IMAD.WIDE.U32 R14, R11, -0x2daee0ad, RZ ;  /* 0xd2511f530b0e7825 */ /* 0x000fe200078e00ff */
[----:B------:R-:W-:-:S03]  /*4980*/  MOV R0, R16 ;  /* 0x0000001000007202 */ /* 0x000fc60000000f00 */
[----:B------:R-:W-:Y:S02]  /*4990*/  VIADD R11, R147, 0x96a522ad ;  /* 0x96a522ad930b7836 */ /* 0x000fe40000000000 */
[----:B------:R-:W-:Y:S02]  /*49a0*/  VIADD R13, R146, 0x8ff34781 ;  /* 0x8ff34781920d7836 */ /* 0x000fe40000000000 */
[----:B------:R-:W-:Y:S02]  /*49b0*/  IMAD.MOV.U32 R180, RZ, RZ, R14 ;  /* 0x000000ffffb47224 */ /* 0x000fe400078e000e */
[----:B------:R-:W-:Y:S01]  /*49c0*/  HFMA2 R14, -RZ, RZ, 0, 0 ;  /* 0x00000000ff0e7431 */ /* 0x000fe200000001ff */
[----:B------:R-:W-:Y:S01]  /*49d0*/  LOP3.LUT R34, R11, R34, R15, 0x96, !PT ;  /* 0x000000220b227212 */ /* 0x000fe200078e960f */
[----:B------:R-:W-:Y:S01]  /*49e0*/  IMAD.MOV.U32 R11, RZ, RZ, R188 ;  /* 0x000000ffff0b7224 */ /* 0x000fe200078e00bc */
[----:B------:R-:W-:-:S07]  /*49f0*/  LOP3.LUT R2, R13, R12, R17, 0x96, !PT ;  /* 0x0000000c0d027212 */ /* 0x000fce00078e9611 */
.L_x_8383:
[----:B------:R-:W-:Y:S05]  /*4a00*/  BSYNC.RECONVERGENT B1 ;  /* 0x0000000000017941 */ /* 0x000fea0003800200 */
.L_x_8382:
[----:B------:R-:W0:Y:S01]  /*4a10*/  LDC R21, c[0x0][0x404] ;  /* 0x00010100ff157b82 */ /* 0x000e220000000800 */
[----:B------:R-:W-:Y:S01]  /*4a20*/  I2FP.F32.U32 R11, R11 ;  /* 0x0000000b000b7245 */ /* 0x000fe20000201000 */
[----:B------:R-:W-:Y:S01]  /*4a30*/  IMAD.MOV.U32 R188, RZ, RZ, 0x2f800000 ;  /* 0x2f800000ffbc7424 */ /* 0x000fe200078e00ff */
[----:B------:R-:W-:Y:S01]  /*4a40*/  ISETP.NE.AND P3, PT, R14, 0x1, PT ;  /* 0x000000010e00780c */ /* 0x000fe20003f65270 */
[----:B------:R-:W-:Y:S01]  /*4a50*/  BSSY.RECONVERGENT B1, `(.L_x_8387) ;  /* 0x0000061000017945 */ /* 0x000fe20003800200 */
[----:B------:R-:W-:Y:S01]  /*4a60*/  LOP3.LUT R8, R8, 0xffffffef, RZ, 0xc0, !PT ;  /* 0xffffffef08087812 */ /* 0x000fe200078ec0ff */
[----:B------:R-:W-:Y:S01]  /*4a70*/  FFMA.FTZ R12, R11, R188, 1.1641532182693481445e-10 ;  /* 0x2f0000000b0c7423 */ /* 0x000fe200000100bc */
[----:B-----5:R-:W-:Y:S01]  /*4a80*/  IMAD.U32 R11, R140, 0x10000, RZ ;  /* 0x000100008c0b7824 */ /* 0x020fe200078e00ff */
[----:B------:R-:W1:Y:S01]  /*4a90*/  LDC R174, c[0x0][0x408] ;  /* 0x00010200ffae7b82 */ /* 0x000e620000000800 */
[----:B------:R-:W-:Y:S02]  /*4aa0*/  HFMA2 R17, -RZ, RZ, 0, 1.1920928955078125e-07 ;  /* 0x00000002ff117431 */ /* 0x000fe400000001ff */
[----:B------:R-:W-:Y:S01]  /*4ab0*/  IMAD.MOV.U32 R13, RZ, RZ, R0 ;  /* 0x000000ffff0d7224 */ /* 0x000fe200078e0000 */
[----:B0-----:R-:W-:-:S02]  /*4ac0*/  FSETP.GTU.FTZ.AND P2, PT, R12, R21, PT ;  /* 0x000000150c00720b */ /* 0x001fc40003f5c000 */
[----:B------:R-:W-:Y:S02]  /*4ad0*/  PRMT R12, R140, 0x7632, R12 ;  /* 0x000076328c0c7816 */ /* 0x000fe4000000000c */
        /* <DEDUP_REMOVED lines=13> */
.L_x_8389:
        /* <DEDUP_REMOVED lines=13> */
.L_x_8391:
[----:B------:R-:W-:Y:S05]  /*4c80*/  BSYNC.RECONVERGENT B2 ;  /* 0x0000000000027941 */ /* 0x000fea0003800200 */
.L_x_8390:
        /* <DEDUP_REMOVED lines=61> */
.L_x_8388:
[----:B------:R-:W-:Y:S05]  /*5060*/  BSYNC.RECONVERGENT B1 ;  /* 0x0000000000017941 */ /* 0x000fea0003800200 */
.L_x_8387:
        /* <DEDUP_REMOVED lines=11> */
[----:B------:R-:W-:-:S03]  /*5120*/  SEL R14, RZ, 0x1, P2 ;  /* 0x00000001ff0e7807 */ /* 0x000fc60001000000 */
[--C-:B------:R-:W-:Y:S01]  /*5130*/  @P1 FADD.FTZ R11, R16, R13.reuse ;  /* 0x0000000d100b1221 */ /* 0x100fe20000010000 */
        /* <DEDUP_REMOVED lines=12> */
.L_x_8394:
        /* <DEDUP_REMOVED lines=13> */
.L_x_8396:
[----:B------:R-:W-:Y:S05]  /*52d0*/  BSYNC.RECONVERGENT B2 ;  /* 0x0000000000027941 */ /* 0x000fea0003800200 */
.L_x_8395:
        /* <DEDUP_REMOVED lines=57> */
[----:B------:R-:W-:Y:S02]  /*5670*/  HFMA2 R18, -RZ, RZ, 0, 0 ;  /* 0x00000000ff127431 */ /* 0x000fe400000001ff */
[----:B------:R-:W-:Y:S01]  /*5680*/  IMAD.MOV.U32 R13, RZ, RZ, R180 ;  /* 0x000000ffff0d7224 */ /* 0x000fe200078e00b4 */
[----:B------:R-:W-:Y:S01]  /*5690*/  LOP3.LUT R34, R15, R34, R17, 0x96, !PT ;  /* 0x000000220f227212 */ /* 0x000fe200078e9611 */
[----:B------:R-:W-:-:S07]  /*56a0*/  IMAD.MOV.U32 R180, RZ, RZ, R16 ;  /* 0x000000ffffb47224 */ /* 0x000fce00078e0010 */
.L_x_8393:
[----:B------:R-:W-:Y:S05]  /*56b0*/  BSYNC.RECONVERGENT B1 ;  /* 0x0000000000017941 */ /* 0x000fea0003800200 */
.L_x_8392:
        /* <DEDUP_REMOVED lines=22> */
.L_x_8399:
        /* <DEDUP_REMOVED lines=13> */
.L_x_8401:
[----:B------:R-:W-:Y:S05]  /*58f0*/  BSYNC.RECONVERGENT B2 ;  /* 0x0000000000027941 */ /* 0x000fea0003800200 */
.L_x_8400:
        /* <DEDUP_REMOVED lines=61> */
.L_x_8398:
[----:B------:R-:W-:Y:S05]  /*5cd0*/  BSYNC.RECONVERGENT B1 ;  /* 0x0000000000017941 */ /* 0x000fea0003800200 */
.L_x_8397:
[----:B------:R-:W-:Y:S01]  /*5ce0*/  PRMT R12, R40, 0x7632, R12 ;  /* 0x00007632280c7816 */ /* 0x000fe2000000000c */
[----:B------:R-:W-:Y:S01]  /*5cf0*/  BSSY.RECONVERGENT B1, `(.L_x_8402) ;  /* 0x0000065000017945 */ /* 0x000fe20003800200 */
[----:B------:R-:W-:Y:S01]  /*5d00*/  I2FP.F32.U32 R13, R16 ;  /* 0x00000010000d7245 */ /* 0x000fe20000201000 */
[----:B------:R-:W-:Y:S01]  /*5d10*/  IMAD.MOV.U32 R18, RZ, RZ, 0x2 ;  /* 0x00000002ff127424 */ /* 0x000fe200078e00ff */
[----:B------:R-:W-:Y:S01]  /*5d20*/  ISETP.NE.AND P3, PT, R19, 0x1, PT ;  /* 0x000000011300780c */ /* 0x000fe20003f65270 */
[----:B------:R-:W-:Y:S02]  /*5d30*/  IMAD.U32 R17, R12, 0x10000, RZ ;  /* 0x000100000c117824 */ /* 0x000fe400078e00ff */
[----:B------:R-:W-:Y:S01]  /*5d40*/  FFMA.FTZ R12, R13, R188, 1.1641532182693481445e-10 ;  /* 0x2f0000000d0c7423 */ /* 0x000fe200000100bc */
[----:B------:R-:W-:Y:S02]  /*5d50*/  IMAD.MOV.U32 R13, RZ, RZ, R0 ;  /* 0x000000ffff0d7224 */ /* 0x000fe400078e0000 */
[----:B------:R-:W-:-:S02]  /*5d60*/  FMUL.FTZ R17, R17, R174 ;  /* 0x000000ae11117220 */ /* 0x000fc40000410000 */
[----:B------:R-:W-:Y:S02]  /*5d70*/  FSETP.GTU.FTZ.AND P2, PT, R12, R21, PT ;  /* 0x000000150c00720b */ /* 0x000fe40003f5c000 */
[----:B------:R-:W-:Y:S02]  /*5d80*/  @P1 PRMT R12, R36, 0x7632, R12 ;  /* 0x00007632240c1816 */ /* 0x000fe4000000000c */
[----:B------:R-:W-:-:S03]  /*5d90*/  FSEL R16, R17, RZ, !P2 ;  /* 0x000000ff11107208 */ /* 0x000fc60005000000 */
[----:B------:R-:W-:Y:S02]  /*5da0*/  @P1 IMAD.U32 R12, R12, 0x10000, RZ ;  /* 0x000100000c0c1824 */ /* 0x000fe400078e00ff */
[----:B------:R-:W-:-:S04]  /*5db0*/  FADD.FTZ R15, R15, R16 ;  /* 0x000000100f0f7221 */ /* 0x000fc80000010000 */
        /* <DEDUP_REMOVED lines=13> */
.L_x_8404:
        /* <DEDUP_REMOVED lines=13> */
.L_x_8406:
[----:B------:R-:W-:Y:S05]  /*5f60*/  BSYNC.RECONVERGENT B2 ;  /* 0x0000000000027941 */ /* 0x000fea0003800200 */
.L_x_8405:
        /* <DEDUP_REMOVED lines=61> */
.L_x_8403:
[----:B------:R-:W-:Y:S05]  /*6340*/  BSYNC.RECONVERGENT B1 ;  /* 0x0000000000017941 */ /* 0x000fea0003800200 */
.L_x_8402:
        /* <DEDUP_REMOVED lines=8> */
[----:B------:R-:W-:Y:S01]  /*63d0*/  PRMT R141, R141, 0x7632, R141 ;  /* 0x000076328d8d7816 */ /* 0x000fe2000000008d */
        /* <DEDUP_REMOVED lines=14> */
.L_x_8409:
        /* <DEDUP_REMOVED lines=13> */
.L_x_8411:
[----:B------:R-:W-:Y:S05]  /*6590*/  BSYNC.RECONVERGENT B2 ;  /* 0x0000000000027941 */ /* 0x000fea0003800200 */
.L_x_8410:
        /* <DEDUP_REMOVED lines=61> */
.L_x_8408:
[----:B------:R-:W-:Y:S05]  /*6970*/  BSYNC.RECONVERGENT B1 ;  /* 0x0000000000017941 */ /* 0x000fea0003800200 */
.L_x_8407:
        /* <DEDUP_REMOVED lines=25> */
.L_x_8414:
        /* <DEDUP_REMOVED lines=13> */
.L_x_8416:
[----:B------:R-:W-:Y:S05]  /*6be0*/  BSYNC.RECONVERGENT B2 ;  /* 0x0000000000027941 */ /* 0x000fea0003800200 */
.L_x_8415:
        /* <DEDUP_REMOVED lines=49> */
[----:B------:R-:W-:Y:S01]  /*6f00*/  IADD3 R35, PT, PT, R147, -0x695add53, RZ ;  /* 0x96a522ad93237810 */ /* 0x000fe20007ffe0ff */
[----:B------:R-:W-:Y:S02]  /*6f10*/  VIADD R17, R146, 0xf1bbcdc8 ;  /* 0xf1bbcdc892117836 */ /* 0x000fe40000000000 */
[----:B------:R-:W-:-:S03]  /*6f20*/  IMAD.WIDE.U32 R184, R184, -0x326172a9, RZ ;  /* 0xcd9e8d57b8b87825 */ /* 0x000fc600078e00ff */
[----:B------:R-:W-:Y:S01]  /*6f30*/  LOP3.LUT R18, R17, R18, R187, 0x96, !PT ;  /* 0x0000001211127212 */ /* 0x000fe200078e96bb */
[----:B------:R-:W-:Y:S02]  /*6f40*/  VIADD R17, R146, 0x8ff34781 ;  /* 0x8ff3478192117836 */ /* 0x000fe40000000000 */
[----:B------:R-:W-:Y:S02]  /*6f50*/  IMAD.MOV.U32 R0, RZ, RZ, R184 ;  /* 0x000000ffff007224 */ /* 0x000fe400078e00b8 */
[----:B------:R-:W-:Y:S01]  /*6f60*/  IMAD.WIDE.U32 R18, R18, -0x2daee0ad, RZ ;  /* 0xd2511f5312127825 */ /* 0x000fe200078e00ff */
[----:B------:R-:W-:-:S03]  /*6f70*/  LOP3.LUT R2, R17, R186, R185, 0x96, !PT ;  /* 0x000000ba11027212 */ /* 0x000fc600078e96b9 */
[----:B------:R-:W-:Y:S01]  /*6f80*/  IMAD.MOV.U32 R17, RZ, RZ, R180 ;  /* 0x000000ffff117224 */ /* 0x000fe200078e00b4 */
[----:B------:R-:W-:Y:S01]  /*6f90*/  LOP3.LUT R34, R35, R34, R19, 0x96, !PT ;  /* 0x0000002223227212 */ /* 0x000fe200078e9613 */
[----:B------:R-:W-:Y:S01]  /*6fa0*/  IMAD.MOV.U32 R35, RZ, RZ, RZ ;  /* 0x000000ffff237224 */ /* 0x000fe200078e00ff */
[----:B------:R-:W-:-:S07]  /*6fb0*/  MOV R180, R18 ;  /* 0x0000001200b47202 */ /* 0x000fce0000000f00 */
.L_x_8413:
[----:B------:R-:W-:Y:S05]  /*6fc0*/  BSYNC.RECONVERGENT B1 ;  /* 0x0000000000017941 */ /* 0x000fea0003800200 */
.L_x_8412:
        /* <DEDUP_REMOVED lines=22> */
.L_x_8419:
        /* <DEDUP_REMOVED lines=13> */
.L_x_8421:
[----:B------:R-:W-:Y:S05]  /*7200*/  BSYNC.RECONVERGENT B2 ;  /* 0x0000000000027941 */ /* 0x000fea0003800200 */
.L_x_8420:
        /* <DEDUP_REMOVED lines=57> */
[----:B------:R-:W-:Y:S01]  /*75a0*/  IMAD.MOV.U32 R19, RZ, RZ, R180 ;  /* 0x000000ffff137224 */ /* 0x000fe200078e00b4 */
[----:B------:R-:W-:Y:S01]  /*75b0*/  LOP3.LUT R2, R35, R186, R185, 0x96, !PT ;  /* 0x000000ba23027212 */ /* 0x000fe200078e96b9 */
[----:B------:R-:W-:Y:S01]  /*75c0*/  IMAD.MOV.U32 R0, RZ, RZ, R184 ;  /* 0x000000ffff007224 */ /* 0x000fe200078e00b8 */
[----:B------:R-:W-:-:S07]  /*75d0*/  MOV R180, R18 ;  /* 0x0000001200b47202 */ /* 0x000fce0000000f00 */
.L_x_8418:
[----:B------:R-:W-:Y:S05]  /*75e0*/  BSYNC.RECONVERGENT B1 ;  /* 0x0000000000017941 */ /* 0x000fea0003800200 */
.L_x_8417:
        /* <DEDUP_REMOVED lines=8> */
[----:B------:R-:W-:Y:S02]  /*7670*/  @P1 SHF.L.U32 R20, R19, 0x10, RZ ;  /* 0x0000001013141819 */ /* 0x000fe400000006ff */
[----:B------:R-:W-:Y:S02]  /*7680*/  FSEL R150, R35, RZ, !P2 ;  /* 0x000000ff23967208 */ /* 0x000fe40005000000 */
[----:B------:R-:W-:Y:S02]  /*7690*/  SEL R18, RZ, 0x1, P2 ;  /* 0x00000001ff127807 */ /* 0x000fe40001000000 */
[----:B------:R-:W-:Y:S01]  /*76a0*/  ISETP.NE.AND P2, PT, R161, 0x1, PT ;  /* 0x00000001a100780c */ /* 0x000fe20003f45270 */
[----:B------:R-:W-:Y:S01]  /*76b0*/  FADD.FTZ R17, R17, R150 ;  /* 0x0000009611117221 */ /* 0x000fe20000010000 */
[----:B------:R-:W-:Y:S01]  /*76c0*/  IMAD.MOV.U32 R150, RZ, RZ, 0x2 ;  /* 0x00000002ff967424 */ /* 0x000fe200078e00ff */
[----:B------:R-:W-:-:S02]  /*76d0*/  MOV R19, R0 ;  /* 0x0000000000137202 */ /* 0x000fc40000000f00 */
        /* <DEDUP_REMOVED lines=13> */
.L_x_8424:
        /* <DEDUP_REMOVED lines=13> */
.L_x_8426:
[----:B------:R-:W-:Y:S05]  /*7880*/  BSYNC.RECONVERGENT B2 ;  /* 0x0000000000027941 */ /* 0x000fea0003800200 */
.L_x_8425:
        /* <DEDUP_REMOVED lines=61> */
.L_x_8423:
[----:B------:R-:W-:Y:S05]  /*7c60*/  BSYNC.RECONVERGENT B1 ;  /* 0x0000000000017941 */ /* 0x000fea0003800200 */
.L_x_8422:
[----:B------:R-:W-:Y:S01]  /*7c70*/  I2FP.F32.U32 R19, R19 ;  /* 0x0000001300137245 */ /* 0x000fe20000201000 */
[----:B------:R-:W-:Y:S01]  /*7c80*/  IMAD.U32 R35, R142, 0x10000, RZ ;  /* 0x000100008e237824 */ /* 0x000fe200078e00ff */
        /* <DEDUP_REMOVED lines=19> */
.L_x_8429:
        /* <DEDUP_REMOVED lines=13> */
.L_x_8431:
[----:B------:R-:W-:Y:S05]  /*7e90*/  BSYNC.RECONVERGENT B2 ;  /* 0x0000000000027941 */ /* 0x000fea0003800200 */
.L_x_8430:
        /* <DEDUP_REMOVED lines=61> */
.L_x_8428:
[----:B------:R-:W-:Y:S05]  /*8270*/  BSYNC.RECONVERGENT B1 ;  /* 0x0000000000017941 */ /* 0x000fea0003800200 */
.L_x_8427:
[----:B------:R-:W-:Y:S01]  /*8280*/  I2FP.F32.U32 R19, R19 ;  /* 0x0000001300137245 */ /* 0x000fe20000201000 */
[----:B------:R-:W-:Y:S01]  /*8290*/  IMAD.U32 R35, R42, 0x10000, RZ ;  /* 0x000100002a237824 */ /* 0x000fe200078e00ff */
[----:B------:R-:W-:Y:S01]  /*82a0*/  BSSY.RECONVERGENT B1, `(.L_x_8432) ;  /* 0x0000062000017945 */ /* 0x000fe20003800200 */
[----:B------:R-:W-:Y:S02]  /*82b0*/  IMAD.MOV.U32 R162, RZ, RZ, 0x2 ;  /* 0x00000002ffa27424 */ /* 0x000fe400078e00ff */
[----:B------:R-:W-:Y:S01]  /*82c0*/  FFMA.FTZ R18, R19, R188, 1.1641532182693481445e-10 ;  /* 0x2f00000013127423 */ /* 0x000fe200000100bc */
[----:B------:R-:W-:Y:S01]  /*82d0*/  FMUL.FTZ R35, R35, R174 ;  /* 0x000000ae23237220 */ /* 0x000fe20000410000 */
[----:B------:R-:W-:-:S03]  /*82e0*/  @P1 IMAD.U32 R19, R38, 0x10000, RZ ;  /* 0x0001000026131824 */ /* 0x000fc600078e00ff */
        /* <DEDUP_REMOVED lines=18> */
.L_x_8434:
        /* <DEDUP_REMOVED lines=13> */
.L_x_8436:
[----:B------:R-:W-:Y:S05]  /*84e0*/  BSYNC.RECONVERGENT B2 ;  /* 0x0000000000027941 */ /* 0x000fea0003800200 */
.L_x_8435:
        /* <DEDUP_REMOVED lines=61> */
.L_x_8433:
[----:B------:R-:W-:Y:S05]  /*88c0*/  BSYNC.RECONVERGENT B1 ;  /* 0x0000000000017941 */ /* 0x000fea0003800200 */
.L_x_8432:
        /* <DEDUP_REMOVED lines=20> */
.L_x_8439:
        /* <DEDUP_REMOVED lines=13> */
.L_x_8441:
[----:B------:R-:W-:Y:S05]  /*8ae0*/  BSYNC.RECONVERGENT B2 ;  /* 0x0000000000027941 */ /* 0x000fea0003800200 */
.L_x_8440:
        /* <DEDUP_REMOVED lines=61> */
.L_x_8438:
[----:B------:R-:W-:Y:S05]  /*8ec0*/  BSYNC.RECONVERGENT B1 ;  /* 0x0000000000017941 */ /* 0x000fea0003800200 */
.L_x_8437:
[----:B------:R-:W-:Y:S01]  /*8ed0*/  I2FP.F32.U32 R35, R142 ;  /* 0x0000008e00237245 */ /* 0x000fe20000201000 */
[----:B------:R-:W-:Y:S01]  /*8ee0*/  BSSY.RECONVERGENT B1, `(.L_x_8442) ;  /* 0x0000066000017945 */ /* 0x000fe20003800200 */
[----:B------:R-:W-:-:S04]  /*8ef0*/  PRMT R20, R42, 0x7632, R20 ;  /* 0x000076322a147816 */ /* 0x000fc80000000014 */
        /* <DEDUP_REMOVED lines=25> */
.L_x_8444:
        /* <DEDUP_REMOVED lines=13> */
.L_x_8446:
[----:B------:R-:W-:Y:S05]  /*9160*/  BSYNC.RECONVERGENT B2 ;  /* 0x0000000000027941 */ /* 0x000fea0003800200 */
.L_x_8445:
        /* <DEDUP_REMOVED lines=59> */
[----:B------:R-:W-:Y:S01]  /*9520*/  IMAD.MOV.U32 R0, RZ, RZ, R186 ;  /* 0x000000ffff007224 */ /* 0x000fe200078e00ba */
[----:B------:R-:W-:-:S07]  /*9530*/  MOV R180, R184 ;  /* 0x000000b800b47202 */ /* 0x000fce0000000f00 */
.L_x_8443:
[----:B------:R-:W-:Y:S05]  /*9540*/  BSYNC.RECONVERGENT B1 ;  /* 0x0000000000017941 */ /* 0x000fea0003800200 */
.L_x_8442:
        /* <DEDUP_REMOVED lines=21> */
.L_x_8449:
        /* <DEDUP_REMOVED lines=13> */
.L_x_8451:
[----:B------:R-:W-:Y:S05]  /*9770*/  BSYNC.RECONVERGENT B2 ;  /* 0x0000000000027941 */ /* 0x000fea0003800200 */
.L_x_8450:
        /* <DEDUP_REMOVED lines=61> */
.L_x_8448:
[----:B------:R-:W-:Y:S05]  /*9b50*/  BSYNC.RECONVERGENT B1 ;  /* 0x0000000000017941 */ /* 0x000fea0003800200 */
.L_x_8447:
        /* <DEDUP_REMOVED lines=26> */
.L_x_8454:
        /* <DEDUP_REMOVED lines=13> */
.L_x_8456:
[----:B------:R-:W-:Y:S05]  /*9dd0*/  BSYNC.RECONVERGENT B2 ;  /* 0x0000000000027941 */ /* 0x000fea0003800200 */
.L_x_8455:
        /* <DEDUP_REMOVED lines=61> */
.L_x_8453:
[----:B------:R-:W-:Y:S05]  /*a1b0*/  BSYNC.RECONVERGENT B1 ;  /* 0x0000000000017941 */ /* 0x000fea0003800200 */
.L_x_8452:
[----:B------:R-:W-:Y:S01]  /*a1c0*/  I2FP.F32.U32 R35, R143 ;  /* 0x0000008f00237245 */ /* 0x000fe20000201000 */
[----:B------:R-:W-:Y:S01]  /*a1d0*/  IMAD.U32 R191, R191, 0x10000, RZ ;  /* 0x00010000bfbf7824 */ /* 0x000fe200078e00ff */
        /* <DEDUP_REMOVED lines=18> */
.L_x_8459:
        /* <DEDUP_REMOVED lines=15> */
.L_x_8461:
[----:B------:R-:W-:Y:S05]  /*a3f0*/  BSYNC.RECONVERGENT B2 ;  /* 0x0000000000027941 */ /* 0x000fea0003800200 */
.L_x_8460:
        /* <DEDUP_REMOVED lines=61> */
.L_x_8458:
[----:B------:R-:W-:Y:S05]  /*a7d0*/  BSYNC.RECONVERGENT B1 ;  /* 0x0000000000017941 */ /* 0x000fea0003800200 */
.L_x_8457:
        /* <DEDUP_REMOVED lines=14> */
[----:B------:R-:W-:Y:S02]  /*a8c0*/  @!P1 MOV R174, R191 ;  /* 0x000000bf00ae9202 */ /* 0x000fe40000000f00 */
[----:B------:R-:W-:Y:S02]  /*a8d0*/  PRMT R142, R189, 0x5410, R190 ;  /* 0x00005410bd8e7816 */ /* 0x000fe400000000be */
[----:B------:R-:W-:-:S04]  /*a8e0*/  F2FP.BF16.F32.PACK_AB R143, RZ, R174 ;  /* 0x000000aeff8f723e */ /* 0x000fc800000010ff */
[----:B------:R-:W-:-:S07]  /*a8f0*/  PRMT R143, R183, 0x5410, R143 ;  /* 0x00005410b78f7816 */ /* 0x000fce000000008f */
.L_x_8381:
        /* <DEDUP_REMOVED lines=43> */
.L_x_8462:
[----:B------:R-:W-:Y:S01]  /*abb0*/  IMAD.MOV.U32 R188, RZ, RZ, R180 ;  /* 0x000000ffffbc7224 */ /* 0x000fe200078e00b4 */
[----:B------:R-:W-:-:S07]  /*abc0*/  IADD3 R179, PT, PT, R173, 0x20, RZ ;  /* 0x00000020adb37810 */ /* 0x000fce0007ffe0ff */
.L_x_8339:
[----:B------:R-:W-:Y:S05]  /*abd0*/  BSYNC.RECONVERGENT B0 ;  /* 0x0000000000007941 */ /* 0x000fea0003800200 */
.L_x_8338:
        /* <DEDUP_REMOVED lines=35> */
.L_x_8468:
        /* <DEDUP_REMOVED lines=13> */
.L_x_8470:
[----:B------:R-:W-:Y:S05]  /*aee0*/  BSYNC.RECONVERGENT B2 ;  /* 0x0000000000027941 */ /* 0x000fea0003800200 */
.L_x_8469:
        /* <DEDUP_REMOVED lines=61> */
.L_x_8467:
[----:B------:R-:W-:Y:S05]  /*b2c0*/  BSYNC.RECONVERGENT B1 ;  /* 0x0000000000017941 */ /* 0x000fea0003800200 */
.L_x_8466:
[----:B------:R-:W1:Y:S01]  /*b2d0*/  LDC R190, c[0x0][0x404] ;  /* 0x00010100ffbe7b82 */ /* 0x000e620000000800 */
[----:B------:R-:W-:Y:S01]  /*b2e0*/  HFMA2 R175, -RZ, RZ, 0.1171875, 0 ;  /* 0x2f800000ffaf7431 */ /* 0x000fe200000001ff */
[----:B------:R-:W-:Y:S01]  /*b2f0*/  I2FP.F32.U32 R14, R14 ;  /* 0x0000000e000e7245 */ /* 0x000fe20000201000 */
[----:B------:R-:W-:Y:S01]  /*b300*/  BSSY.RECONVERGENT B1, `(.L_x_8471) ;  /* 0x0000062000017945 */ /* 0x000fe20003800200 */
[----:B------:R-:W-:Y:S01]  /*b310*/  ISETP.NE.AND P3, PT, R17, 0x1, PT ;  /* 0x000000011100780c */ /* 0x000fe20003f65270 */
[----:B------:R-:W-:Y:S01]  /*b320*/  IMAD.MOV.U32 R20, RZ, RZ, 0x2 ;  /* 0x00000002ff147424 */ /* 0x000fe200078e00ff */
[----:B------:R-:W-:Y:S02]  /*b330*/  LOP3.LUT R8, R8, 0xffffffef, RZ, 0xc0, !PT ;  /* 0xffffffef08087812 */ /* 0x000fe400078ec0ff */
[----:B0-----:R-:W0:Y:S01]  /*b340*/  LDC R183, c[0x0][0x408] ;  /* 0x00010200ffb77b82 */ /* 0x001e220000000800 */
[----:B------:R-:W-:Y:S01]  /*b350*/  MOV R16, R0 ;  /* 0x0000000000107202 */ /* 0x000fe20000000f00 */
[----:B------:R-:W-:Y:S01]  /*b360*/  FFMA.FTZ R15, R14, R175, 1.1641532182693481445e-10 ;  /* 0x2f0000000e0f7423 */ /* 0x000fe200000100af */
[----:B-----5:R-:W-:-:S04]  /*b370*/  IMAD.U32 R14, R140, 0x10000, RZ ;  /* 0x000100008c0e7824 */ /* 0x020fc800078e00ff */
[----:B-1----:R-:W-:Y:S02]  /*b380*/  FSETP.GTU.FTZ.AND P2, PT, R15, R190, PT ;  /* 0x000000be0f00720b */ /* 0x002fe40003f5c000 */
[----:B------:R-:W-:Y:S02]  /*b390*/  PRMT R15, R140, 0x7632, R15 ;  /* 0x000076328c0f7816 */ /* 0x000fe4000000000f */
[----:B------:R-:W-:Y:S01]  /*b3a0*/  PLOP3.LUT P4, PT, P2, PT, PT, 0x8, 0x80 ;  /* 0x000000000080781c */ /* 0x000fe2000178e170 */
[----:B0-----:R-:W-:-:S05]  /*b3b0*/  FMUL.FTZ R14, R14, R183 ;  /* 0x000000b70e0e7220 */ /* 0x001fca0000410000 */
        /* <DEDUP_REMOVED lines=11> */
.L_x_8473:
        /* <DEDUP_REMOVED lines=13> */
.L_x_8475:
[----:B------:R-:W-:Y:S05]  /*b540*/  BSYNC.RECONVERGENT B2 ;  /* 0x0000000000027941 */ /* 0x000fea0003800200 */
.L_x_8474:
        /* <DEDUP_REMOVED lines=55> */
[----:B------:R-:W-:-:S04]  /*b8c0*/  IMAD.WIDE.U32 R18, R19, -0x2daee0ad, RZ ;  /* 0xd2511f5313127825 */ /* 0x000fc800078e00ff */
[----:B------:R-:W-:Y:S01]  /*b8d0*/  HFMA2 R20, -RZ, RZ, 0, 0 ;  /* 0x00000000ff147431 */ /* 0x000fe200000001ff */
[----:B------:R-:W-:Y:S01]  /*b8e0*/  LOP3.LUT R2, R17, R16, R21, 0x96, !PT ;  /* 0x0000001011027212 */ /* 0x000fe200078e9615 */
[----:B------:R-:W-:Y:S01]  /*b8f0*/  IMAD.MOV.U32 R16, RZ, RZ, R180 ;  /* 0x000000ffff107224 */ /* 0x000fe200078e00b4 */
[----:B------:R-:W-:Y:S01]  /*b900*/  LOP3.LUT R34, R23, R34, R19, 0x96, !PT ;  /* 0x0000002217227212 */ /* 0x000fe200078e9613 */
[----:B------:R-:W-:-:S07]  /*b910*/  IMAD.MOV.U32 R180, RZ, RZ, R18 ;  /* 0x000000ffffb47224 */ /* 0x000fce00078e0012 */
.L_x_8472:
[----:B------:R-:W-:Y:S05]  /*b920*/  BSYNC.RECONVERGENT B1 ;  /* 0x0000000000017941 */ /* 0x000fea0003800200 */
.L_x_8471:
        /* <DEDUP_REMOVED lines=25> */
.L_x_8478:
        /* <DEDUP_REMOVED lines=13> */
.L_x_8480:
[----:B------:R-:W-:Y:S05]  /*bb90*/  BSYNC.RECONVERGENT B2 ;  /* 0x0000000000027941 */ /* 0x000fea0003800200 */
.L_x_8479:
        /* <DEDUP_REMOVED lines=19> */
[----:B------:R-:W-:Y:S01]  /*bcd0*/  IADD3 R17, PT, PT, R146, 0x78dde6e4, RZ ;  /* 0x78dde6e492117810 */ /* 0x000fe20007ffe0ff */
        /* <DEDUP_REMOVED lines=41> */
.L_x_8477:
[----:B------:R-:W-:Y:S05]  /*bf70*/  BSYNC.RECONVERGENT B1 ;  /* 0x0000000000017941 */ /* 0x000fea0003800200 */
.L_x_8476:
        /* <DEDUP_REMOVED lines=22> */
.L_x_8483:
        /* <DEDUP_REMOVED lines=13> */
.L_x_8485:
[----:B------:R-:W-:Y:S05]  /*c1b0*/  BSYNC.RECONVERGENT B2 ;  /* 0x0000000000027941 */ /* 0x000fea0003800200 */
.L_x_8484:
        /* <DEDUP_REMOVED lines=61> */
.L_x_8482:
[----:B------:R-:W-:Y:S05]  /*c590*/  BSYNC.RECONVERGENT B1 ;  /* 0x0000000000017941 */ /* 0x000fea0003800200 */
.L_x_8481:
        /* <DEDUP_REMOVED lines=11> */
[----:B------:R-:W-:-:S05]  /*c650*/  FSEL R18, R18, RZ, !P2 ;  /* 0x000000ff12127208 */ /* 0x000fca0005000000 */
[----:B------:R-:W-:Y:S01]  /*c660*/  FADD.FTZ R16, R15, R18 ;  /* 0x000000120f107221 */ /* 0x000fe20000010000 */
[----:B------:R-:W-:Y:S02]  /*c670*/  SEL R15, RZ, 0x1, P2 ;  /* 0x00000001ff0f7807 */ /* 0x000fe40001000000 */
[----:B------:R-:W-:Y:S01]  /*c680*/  ISETP.NE.AND P2, PT, R20, 0x1, PT ;  /* 0x000000011400780c */ /* 0x000fe20003f45270 */
[----:B------:R-:W-:Y:S01]  /*c690*/  @P1 FADD.FTZ R23, R16, R23 ;  /* 0x0000001710171221 */ /* 0x000fe20000010000 */
        /* <DEDUP_REMOVED lines=11> */
.L_x_8488:
        /* <DEDUP_REMOVED lines=13> */
.L_x_8490:
[----:B------:R-:W-:Y:S05]  /*c820*/  BSYNC.RECONVERGENT B2 ;  /* 0x0000000000027941 */ /* 0x000fea0003800200 */
.L_x_8489:
        /* <DEDUP_REMOVED lines=61> */
.L_x_8487:
[----:B------:R-:W-:Y:S05]  /*cc00*/  BSYNC.RECONVERGENT B1 ;  /* 0x0000000000017941 */ /* 0x000fea0003800200 */
.L_x_8486:
[----:B------:R-:W-:Y:S01]  /*cc10*/  I2FP.F32.U32 R16, R17 ;  /* 0x0000001100107245 */ /* 0x000fe20000201000 */
[C---:B------:R-:W-:Y:S01]  /*cc20*/  IMAD.U32 R18, R141.reuse, 0x10000, RZ ;  /* 0x000100008d127824 */ /* 0x040fe200078e00ff */
[----:B------:R-:W-:Y:S01]  /*cc30*/  LOP3.LUT R8, R8, 0xfffffffb, RZ, 0xc0, !PT ;  /* 0xfffffffb08087812 */ /* 0x000fe200078ec0ff */
        /* <DEDUP_REMOVED lines=20> */
.L_x_8493:
        /* <DEDUP_REMOVED lines=13> */
.L_x_8495:
[----:B------:R-:W-:Y:S05]  /*ce50*/  BSYNC.RECONVERGENT B2 ;  /* 0x0000000000027941 */ /* 0x000fea0003800200 */
.L_x_8494:
        /* <DEDUP_REMOVED lines=61> */
.L_x_8492:
[----:B------:R-:W-:Y:S05]  /*d230*/  BSYNC.RECONVERGENT B1 ;  /* 0x0000000000017941 */ /* 0x000fea0003800200 */
.L_x_8491:
        /* <DEDUP_REMOVED lines=25> */
.L_x_8498:
        /* <DEDUP_REMOVED lines=13> */
.L_x_8500:
[----:B------:R-:W-:Y:S05]  /*d4a0*/  BSYNC.RECONVERGENT B2 ;  /* 0x0000000000027941 */ /* 0x000fea0003800200 */
.L_x_8499:
        /* <DEDUP_REMOVED lines=61> */
.L_x_8497:
[----:B------:R-:W-:Y:S05]  /*d880*/  BSYNC.RECONVERGENT B1 ;  /* 0x0000000000017941 */ /* 0x000fea0003800200 */
.L_x_8496:
        /* <DEDUP_REMOVED lines=22> */
.L_x_8503:
        /* <DEDUP_REMOVED lines=13> */
.L_x_8505:
[----:B------:R-:W-:Y:S05]  /*dac0*/  BSYNC.RECONVERGENT B2 ;  /* 0x0000000000027941 */ /* 0x000fea0003800200 */
.L_x_8504:
        /* <DEDUP_REMOVED lines=61> */
.L_x_8502:
[----:B------:R-:W-:Y:S05]  /*dea0*/  BSYNC.RECONVERGENT B1 ;  /* 0x0000000000017941 */ /* 0x000fea0003800200 */
.L_x_8501:
[----:B------:R-:W-:Y:S01]  /*deb0*/  I2FP.F32.U32 R18, R19 ;  /* 0x0000001300127245 */ /* 0x000fe20000201000 */
[----:B------:R-:W-:Y:S01]  /*dec0*/  BSSY.RECONVERGENT B1, `(.L_x_8506) ;  /* 0x0000066000017945 */ /* 0x000fe20003800200 */
[----:B------:R-:W-:Y:S01]  /*ded0*/  PRMT R19, R41, 0x7632, R19 ;  /* 0x0000763229137816 */ /* 0x000fe20000000013 */
[----:B------:R-:W-:-:S04]  /*dee0*/  IMAD.MOV.U32 R164, RZ, RZ, 0x2 ;  /* 0x00000002ffa47424 */ /* 0x000fc800078e00ff */
[----:B------:R-:W-:Y:S02]  /*def0*/  IMAD.U32 R20, R19, 0x10000, RZ ;  /* 0x0001000013147824 */ /* 0x000fe400078e00ff */
[----:B------:R-:W-:Y:S02]  /*df00*/  FFMA.FTZ R19, R18, R175, 1.1641532182693481445e-10 ;  /* 0x2f00000012137423 */ /* 0x000fe400000100af */
[----:B------:R-:W-:-:S03]  /*df10*/  FMUL.FTZ R20, R20, R183 ;  /* 0x000000b714147220 */ /* 0x000fc60000410000 */
        /* <DEDUP_REMOVED lines=9> */
[----:B------:R-:W-:Y:S02]  /*dfb0*/  @!P1 MOV R151, R17 ;  /* 0x0000001100979202 */ /* 0x000fe40000000f00 */
        /* <DEDUP_REMOVED lines=11> */
.L_x_8508:
        /* <DEDUP_REMOVED lines=13> */
.L_x_8510:
[----:B------:R-:W-:Y:S05]  /*e140*/  BSYNC.RECONVERGENT B2 ;  /* 0x0000000000027941 */ /* 0x000fea0003800200 */
.L_x_8509:
        /* <DEDUP_REMOVED lines=60> */
[----:B------:R-:W-:-:S07]  /*e510*/  IMAD.MOV.U32 R180, RZ, RZ, R18 ;  /* 0x000000ffffb47224 */ /* 0x000fce00078e0012 */
.L_x_8507:
[----:B------:R-:W-:Y:S05]  /*e520*/  BSYNC.RECONVERGENT B1 ;  /* 0x0000000000017941 */ /* 0x000fea0003800200 */
.L_x_8506:
[----:B------:R-:W-:Y:S01]  /*e530*/  I2FP.F32.U32 R18, R19 ;  /* 0x0000001300127245 */ /* 0x000fe20000201000 */
[----:B------:R-:W-:Y:S01]  /*e540*/  BSSY.RECONVERGENT B1, `(.L_x_8511) ;  /* 0x000005f000017945 */ /* 0x000fe20003800200 */
[----:B------:R-:W-:Y:S01]  /*e550*/  ISETP.NE.AND P3, PT, R164, 0x1, PT ;  /* 0x00000001a400780c */ /* 0x000fe20003f65270 */
[----:B------:R-:W-:Y:S01]  /*e560*/  IMAD.MOV.U32 R163, RZ, RZ, 0x2 ;  /* 0x00000002ffa37424 */ /* 0x000fe200078e00ff */
[----:B------:R-:W-:Y:S01]  /*e570*/  SHF.L.U32 R152, R142, 0x10, RZ ;  /* 0x000000108e987819 */ /* 0x000fe200000006ff */
[----:B------:R-:W-:Y:S01]  /*e580*/  FFMA.FTZ R19, R18, R175, 1.1641532182693481445e-10 ;  /* 0x2f00000012137423 */ /* 0x000fe200000100af */
[----:B------:R-:W-:Y:S01]  /*e590*/  PRMT R20, R142, 0x7632, R20 ;  /* 0x000076328e147816 */ /* 0x000fe20000000014 */
        /* <DEDUP_REMOVED lines=14> */
.L_x_8513:
        /* <DEDUP_REMOVED lines=13> */
.L_x_8515:
[----:B------:R-:W-:Y:S05]  /*e750*/  BSYNC.RECONVERGENT B2 ;  /* 0x0000000000027941 */ /* 0x000fea0003800200 */
.L_x_8514:
        /* <DEDUP_REMOVED lines=61> */
.L_x_8512:
[----:B------:R-:W-:Y:S05]  /*eb30*/  BSYNC.RECONVERGENT B1 ;  /* 0x0000000000017941 */ /* 0x000fea0003800200 */
.L_x_8511:
        /* <DEDUP_REMOVED lines=25> */
.L_x_8518:
        /* <DEDUP_REMOVED lines=13> */
.L_x_8520:
[----:B------:R-:W-:Y:S05]  /*eda0*/  BSYNC.RECONVERGENT B2 ;  /* 0x0000000000027941 */ /* 0x000fea0003800200 */
.L_x_8519:
        /* <DEDUP_REMOVED lines=40> */
[----:B------:R-:W-:Y:S01]  /*f030*/  IMAD.WIDE.U32 R184, R163, -0x326172a9, RZ ;  /* 0xcd9e8d57a3b87825 */ /* 0x000fe200078e00ff */
[----:B------:R-:W-:-:S03]  /*f040*/  IADD3 R163, PT, PT, R147, -0x24c28bd8, RZ ;  /* 0xdb3d742893a37810 */ /* 0x000fc60007ffe0ff */
[----:B------:R-:W-:Y:S01]  /*f050*/  IMAD.WIDE.U32 R186, R19, -0x2daee0ad, RZ ;  /* 0xd2511f5313ba7825 */ /* 0x000fe200078e00ff */
[----:B------:R-:W-:-:S03]  /*f060*/  LOP3.LUT R35, R35, R34, R185, 0x96, !PT ;  /* 0x0000002223237212 */ /* 0x000fc600078e96b9 */
        /* <DEDUP_REMOVED lines=17> */
.L_x_8517:
[----:B------:R-:W-:Y:S05]  /*f180*/  BSYNC.RECONVERGENT B1 ;  /* 0x0000000000017941 */ /* 0x000fea0003800200 */
.L_x_8516:
        /* <DEDUP_REMOVED lines=20> */
.L_x_8523:
        /* <DEDUP_REMOVED lines=13> */
.L_x_8525:
[----:B------:R-:W-:Y:S05]  /*f3a0*/  BSYNC.RECONVERGENT B2 ;  /* 0x0000000000027941 */ /* 0x000fea0003800200 */
.L_x_8524:
        /* <DEDUP_REMOVED lines=61> */
.L_x_8522:
[----:B------:R-:W-:Y:S05]  /*f780*/  BSYNC.RECONVERGENT B1 ;  /* 0x0000000000017941 */ /* 0x000fea0003800200 */
.L_x_8521:
[----:B------:R-:W-:Y:S01]  /*f790*/  I2FP.F32.U32 R20, R35 ;  /* 0x0000002300147245 */ /* 0x000fe20000201000 */
[----:B------:R-:W-:Y:S01]  /*f7a0*/  BSSY.RECONVERGENT B1, `(.L_x_8526) ;  /* 0x0000066000017945 */ /* 0x000fe20003800200 */
[----:B------:R-:W-:-:S05]  /*f7b0*/  PRMT R35, R42, 0x7632, R35 ;  /* 0x000076322a237816 */ /* 0x000fca0000000023 */
[----:B------:R-:W-:Y:S02]  /*f7c0*/  IMAD.U32 R164, R35, 0x10000, RZ ;  /* 0x0001000023a47824 */ /* 0x000fe400078e00ff */
[----:B------:R-:W-:Y:S02]  /*f7d0*/  FFMA.FTZ R35, R20, R175, 1.1641532182693481445e-10 ;  /* 0x2f00000014237423 */ /* 0x000fe400000100af */
[----:B------:R-:W-:-:S03]  /*f7e0*/  FMUL.FTZ R164, R164, R183 ;  /* 0x000000b7a4a47220 */ /* 0x000fc60000410000 */
[----:B------:R-:W-:Y:S02]  /*f7f0*/  FSETP.GTU.FTZ.AND P4, PT, R35, R190, PT ;  /* 0x000000be2300720b */ /* 0x000fe40003f9c000 */
[----:B------:R-:W-:Y:S02]  /*f800*/  @P1 PRMT R35, R38, 0x7632, R35 ;  /* 0x0000763226231816 */ /* 0x000fe40000000023 */
[----:B------:R-:W-:Y:S02]  /*f810*/  FSEL R184, R164, RZ, !P4 ;  /* 0x000000ffa4b87208 */ /* 0x000fe40006000000 */
[----:B------:R-:W-:Y:S02]  /*f820*/  SEL R20, RZ, 0x1, P4 ;  /* 0x00000001ff147807 */ /* 0x000fe40002000000 */
[----:B------:R-:W-:Y:S01]  /*f830*/  ISETP.NE.AND P4, PT, R185, 0x1, PT ;  /* 0x00000001b900780c */ /* 0x000fe20003f85270 */
[----:B------:R-:W-:Y:S01]  /*f840*/  FADD.FTZ R19, R19, R184 ;  /* 0x000000b813137221 */ /* 0x000fe20000010000 */
[----:B------:R-:W-:Y:S01]  /*f850*/  @P1 SHF.L.U32 R164, R35, 0x10, RZ ;  /* 0x0000001023a41819 */ /* 0x000fe200000006ff */
[----:B------:R-:W-:Y:S01]  /*f860*/  IMAD.MOV.U32 R184, RZ, RZ, 0x2 ;  /* 0x00000002ffb87424 */ /* 0x000fe200078e00ff */
[----:B------:R-:W-:-:S03]  /*f870*/  MOV R35, R0 ;  /* 0x0000000000237202 */ /* 0x000fc60000000f00 */
[----:B------:R-:W-:Y:S01]  /*f880*/  @P1 FADD.FTZ R163, R19, R164 ;  /* 0x000000a413a31221 */ /* 0x000fe20000010000 */
        /* <DEDUP_REMOVED lines=12> */
.L_x_8528:
        /* <DEDUP_REMOVED lines=13> */
.L_x_8530:
[----:B------:R-:W-:Y:S05]  /*fa20*/  BSYNC.RECONVERGENT B2 ;  /* 0x0000000000027941 */ /* 0x000fea0003800200 */
.L_x_8529:
        /* <DEDUP_REMOVED lines=60> */
[----:B------:R-:W-:-:S07]  /*fdf0*/  HFMA2 R184, -RZ, RZ, 0, 0 ;  /* 0x00000000ffb87431 */ /* 0x000fce00000001ff */
.L_x_8527:
[----:B------:R-:W-:Y:S05]  /*fe00*/  BSYNC.RECONVERGENT B1 ;  /* 0x0000000000017941 */ /* 0x000fea0003800200 */
.L_x_8526:
        /* <DEDUP_REMOVED lines=21> */
.L_x_8533:
        /* <DEDUP_REMOVED lines=13> */
.L_x_8535:
[----:B------:R-:W-:Y:S05]  /*10030*/  BSYNC.RECONVERGENT B2 ;  /* 0x0000000000027941 */ /* 0x000fea0003800200 */
.L_x_8534:
        /* <DEDUP_REMOVED lines=61> */
.L_x_8532:
[----:B------:R-:W-:Y:S05]  /*10410*/  BSYNC.RECONVERGENT B1 ;  /* 0x0000000000017941 */ /* 0x000fea0003800200 */
.L_x_8531:
[----:B------:R-:W-:Y:S01]  /*10420*/  I2FP.F32.U32 R164, R143 ;  /* 0x0000008f00a47245 */ /* 0x000fe20000201000 */
[----:B------:R-:W-:Y:S01]  /*10430*/  IMAD.U32 R184, R43, 0x10000, RZ ;  /* 0x000100002bb87824 */ /* 0x000fe200078e00ff */
[----:B------:R-:W-:Y:S01]  /*10440*/  BSSY.RECONVERGENT B1, `(.L_x_8536) ;  /* 0x0000063000017945 */ /* 0x000fe20003800200 */
[----:B------:R-:W-:Y:S02]  /*10450*/  @P1 IMAD.U32 R185, R39, 0x10000, RZ ;  /* 0x0001000027b91824 */ /* 0x000fe400078e00ff */
        /* <DEDUP_REMOVED lines=22> */
.L_x_8538:
        /* <DEDUP_REMOVED lines=13> */
.L_x_8540:
[----:B------:R-:W-:Y:S05]  /*10690*/  BSYNC.RECONVERGENT B2 ;  /* 0x0000000000027941 */ /* 0x000fea0003800200 */
.L_x_8539:
        /* <DEDUP_REMOVED lines=61> */
.L_x_8537:
[----:B------:R-:W-:Y:S05]  /*10a70*/  BSYNC.RECONVERGENT B1 ;  /* 0x0000000000017941 */ /* 0x000fea0003800200 */
.L_x_8536:
        /* <DEDUP_REMOVED lines=20> */
.L_x_8543:
        /* <DEDUP_REMOVED lines=15> */
.L_x_8545:
[----:B------:R-:W-:Y:S05]  /*10cb0*/  BSYNC.RECONVERGENT B2 ;  /* 0x0000000000027941 */ /* 0x000fea0003800200 */
.L_x_8544:
        /* <DEDUP_REMOVED lines=57> */
[----:B------:R-:W-:Y:S01]  /*11050*/  MOV R186, R180 ;  /* 0x000000b400ba7202 */ /* 0x000fe20000000f00 */
[----:B------:R-:W-:Y:S01]  /*11060*/  IMAD.MOV.U32 R180, RZ, RZ, R184 ;  /* 0x000000ffffb47224 */ /* 0x000fe200078e00b8 */
[----:B------:R-:W-:Y:S01]  /*11070*/  LOP3.LUT R34, R189, R34, R185, 0x96, !PT ;  /* 0x00000022bd227212 */ /* 0x000fe200078e96b9 */
[----:B------:R-:W-:-:S07]  /*11080*/  IMAD.MOV.U32 R35, RZ, RZ, RZ ;  /* 0x000000ffff237224 */ /* 0x000fce00078e00ff */
.L_x_8542:
[----:B------:R-:W-:Y:S05]  /*11090*/  BSYNC.RECONVERGENT B1 ;  /* 0x0000000000017941 */ /* 0x000fea0003800200 */
.L_x_8541:
[----:B------:R-:W-:Y:S02]  /*110a0*/  I2FP.F32.U32 R184, R186 ;  /* 0x000000ba00b87245 */ /* 0x000fe40000201000 */
[----:B------:R-:W-:Y:S02]  /*110b0*/  PRMT R185, R43, 0x7632, R185 ;  /* 0x000076322bb97816 */ /* 0x000fe400000000b9 */
[----:B------:R-:W-:Y:S01]  /*110c0*/  PRMT R141, R21, 0x5410, R141 ;  /* 0x00005410158d7816 */ /* 0x000fe2000000008d */
[----:B------:R-:W-:Y:S01]  /*110d0*/  FFMA.FTZ R175, R184, R175, 1.1641532182693481445e-10 ;  /* 0x2f000000b8af7423 */ /* 0x000fe200000100af */
[----:B------:R-:W-:Y:S02]  /*110e0*/  SHF.L.U32 R186, R185, 0x10, RZ ;  /* 0x00000010b9ba7819 */ /* 0x000fe400000006ff */
[----:B------:R-:W-:Y:S02]  /*110f0*/  @P1 PRMT R184, R39, 0x7632, R184 ;  /* 0x0000763227b81816 */ /* 0x000fe400000000b8 */
[----:B------:R-:W-:Y:S01]  /*11100*/  FSETP.GTU.FTZ.AND P6, PT, R175, R190, PT ;  /* 0x000000beaf00720b */ /* 0x000fe20003fdc000 */
[----:B------:R-:W-:Y:S01]  /*11110*/  FMUL.FTZ R186, R186, R183 ;  /* 0x000000b7baba7220 */ /* 0x000fe20000410000 */
[----:B------:R-:W-:Y:S01]  /*11120*/  PRMT R142, R142, 0x5410, R191 ;  /* 0x000054108e8e7816 */ /* 0x000fe200000000bf */
[----:B------:R-:W-:Y:S01]  /*11130*/  @P1 IMAD.U32 R175, R184, 0x10000, RZ ;  /* 0x00010000b8af1824 */ /* 0x000fe200078e00ff */
[----:B------:R-:W-:-:S02]  /*11140*/  PRMT R140, R140, 0x5410, R182 ;  /* 0x000054108c8c7816 */ /* 0x000fc400000000b6 */
[----:B------:R-:W-:-:S05]  /*11150*/  FSEL R183, R186, RZ, !P6 ;  /* 0x000000ffbab77208 */ /* 0x000fca0007000000 */
[----:B------:R-:W-:Y:S01]  /*11160*/  FADD.FTZ R192, R192, R183 ;  /* 0x000000b7c0c07221 */ /* 0x000fe20000010000 */
[----:B------:R-:W-:-:S03]  /*11170*/  SEL R183, RZ, 0x1, P6 ;  /* 0x00000001ffb77807 */ /* 0x000fc60003000000 */
[----:B------:R-:W-:Y:S01]  /*11180*/  @P1 FADD.FTZ R175, R192, R175 ;  /* 0x000000afc0af1221 */ /* 0x000fe20000010000 */
[----:B------:R-:W-:Y:S01]  /*11190*/  @!P1 IMAD.MOV.U32 R175, RZ, RZ, R192 ;  /* 0x000000ffffaf9224 */ /* 0x000fe200078e00c0 */
[----:B------:R-:W-:-:S04]  /*111a0*/  PRMT R21, R183, 0x7610, R21 ;  /* 0x00007610b7157816 */ /* 0x000fc80000000015 */
[----:B------:R-:W-:-:S04]  /*111b0*/  F2FP.BF16.F32.PACK_AB R184, RZ, R175 ;  /* 0x000000afffb8723e */ /* 0x000fc800000010ff */
[----:B------:R-:W-:Y:S01]  /*111c0*/  PRMT R143, R143, 0x5410, R184 ;  /* 0x000054108f8f7816 */ /* 0x000fe200000000b8 */
[----:B------:R-:W-:Y:S06]  /*111d0*/  BRA `(.L_x_8546) ;  /* 0x0000003000c87947 */ /* 0x000fec0003800000 */
.L_x_8465:
        /* <DEDUP_REMOVED lines=16> */
.L_x_8549:
        /* <DEDUP_REMOVED lines=13> */
.L_x_8551:
[----:B------:R-:W-:Y:S05]  /*113b0*/  BSYNC.RECONVERGENT B2 ;  /* 0x0000000000027941 */ /* 0x000fea0003800200 */
.L_x_8550:
        /* <DEDUP_REMOVED lines=61> */
.L_x_8548:
[----:B------:R-:W-:Y:S05]  /*11790*/  BSYNC.RECONVERGENT B1 ;  /* 0x0000000000017941 */ /* 0x000fea0003800200 */
.L_x_8547:
[----:B------:R-:W0:Y:S01]  /*117a0*/  LDC R191, c[0x0][0x408] ;  /* 0x00010200ffbf7b82 */ /* 0x000e220000000800 */
[----:B------:R-:W-:Y:S01]  /*117b0*/  I2FP.F32.U32 R22, R22 ;  /* 0x0000001600167245 */ /* 0x000fe20000201000 */
[----:B------:R-:W-:Y:S01]  /*117c0*/  IMAD.MOV.U32 R175, RZ, RZ, 0x2f800000 ;  /* 0x2f800000ffaf7424 */ /* 0x000fe200078e00ff */
[----:B-----5:R-:W-:Y:S01]  /*117d0*/  SHF.L.U32 R24, R140, 0x10, RZ ;  /* 0x000000108c187819 */ /* 0x020fe200000006ff */
[----:B------:R-:W-:Y:S01]  /*117e0*/  BSSY.RECONVERGENT B1, `(.L_x_8552) ;  /* 0x0000064000017945 */ /* 0x000fe20003800200 */
[----:B------:R-:W-:Y:S01]  /*117f0*/  ISETP.NE.AND P3, PT, R151, 0x1, PT ;  /* 0x000000019700780c */ /* 0x000fe20003f65270 */
[----:B------:R-:W-:Y:S01]  /*11800*/  FFMA.FTZ R23, R22, R175, 1.1641532182693481445e-10 ;  /* 0x2f00000016177423 */ /* 0x000fe200000100af */
[----:B------:R-:W-:Y:S01]  /*11810*/  LOP3.LUT R8, R8, 0xffffffef, RZ, 0xc0, !PT ;  /* 0xffffffef08087812 */ /* 0x000fe200078ec0ff */
[----:B------:R-:W1:Y:S01]  /*11820*/  LDC R190, c[0x0][0x404] ;  /* 0x00010100ffbe7b82 */ /* 0x000e620000000800 */
[----:B------:R-:W-:Y:S01]  /*11830*/  PRMT R140, R140, 0x7632, R140 ;  /* 0x000076328c8c7816 */ /* 0x000fe2000000008c */
[----:B------:R-:W-:-:S02]  /*11840*/  IMAD.MOV.U32 R35, RZ, RZ, 0x2 ;  /* 0x00000002ff237424 */ /* 0x000fc400078e00ff */
[----:B0-----:R-:W-:Y:S01]  /*11850*/  FMUL.FTZ R24, R24, R191 ;  /* 0x000000bf18187220 */ /* 0x001fe20000410000 */
[----:B-1----:R-:W-:Y:S01]  /*11860*/  FSETP.GTU.FTZ.AND P2, PT, R23, R190, PT ;  /* 0x000000be1700720b */ /* 0x002fe20003f5c000 */
        /* <DEDUP_REMOVED lines=16> */
.L_x_8554:
        /* <DEDUP_REMOVED lines=13> */
.L_x_8556:
[----:B------:R-:W-:Y:S05]  /*11a40*/  BSYNC.RECONVERGENT B2 ;  /* 0x0000000000027941 */ /* 0x000fea0003800200 */
.L_x_8555:
        /* <DEDUP_REMOVED lines=47> */
[----:B------:R-:W-:Y:S02]  /*11d40*/  IADD3 R23, PT, PT, R146, -0xe443238, RZ ;  /* 0xf1bbcdc892177810 */ /* 0x000fe40007ffe0ff */
[----:B------:R-:W-:Y:S01]  /*11d50*/  LOP3.LUT R151, R151, R192, R35, 0x96, !PT ;  /* 0x000000c097977212 */ /* 0x000fe200078e9623 */
[----:B------:R-:W-:-:S04]  /*11d60*/  IMAD.WIDE.U32 R186, R186, -0x326172a9, RZ ;  /* 0xcd9e8d57baba7825 */ /* 0x000fc800078e00ff */
        /* <DEDUP_REMOVED lines=11> */
.L_x_8553:
[----:B------:R-:W-:Y:S05]  /*11e20*/  BSYNC.RECONVERGENT B1 ;  /* 0x0000000000017941 */ /* 0x000fea0003800200 */
.L_x_8552:
        /* <DEDUP_REMOVED lines=9> */
[----:B------:R-:W-:-:S02]  /*11ec0*/  FSETP.GTU.FTZ.AND P3, PT, R23, R190, PT ;  /* 0x000000be1700720b */ /* 0x000fc40003f7c000 */
[----:B------:R-:W-:Y:S02]  /*11ed0*/  @P1 IMAD.U32 R24, R24, 0x10000, RZ ;  /* 0x0001000018181824 */ /* 0x000fe400078e00ff */
        /* <DEDUP_REMOVED lines=15> */
.L_x_8559:
        /* <DEDUP_REMOVED lines=13> */
.L_x_8561:
[----:B------:R-:W-:Y:S05]  /*120a0*/  BSYNC.RECONVERGENT B2 ;  /* 0x0000000000027941 */ /* 0x000fea0003800200 */
.L_x_8560:
        /* <DEDUP_REMOVED lines=8> */
[----:B------:R-:W-:Y:S01]  /*12130*/  LOP3.LUT R151, R151, R34, R187, 0x96, !PT ;  /* 0x0000002297977212 */ /* 0x000fe200078e96bb */
[----:B------:R-:W-:-:S03]  /*12140*/  IMAD.MOV.U32 R24, RZ, RZ, R180 ;  /* 0x000000ffff187224 */ /* 0x000fc600078e00b4 */
        /* <DEDUP_REMOVED lines=51> */
.L_x_8558:
[----:B------:R-:W-:Y:S05]  /*12480*/  BSYNC.RECONVERGENT B1 ;  /* 0x0000000000017941 */ /* 0x000fea0003800200 */
.L_x_8557:
[----:B------:R-:W-:Y:S01]  /*12490*/  I2FP.F32.U32 R24, R24 ;  /* 0x0000001800187245 */ /* 0x000fe20000201000 */
[C---:B------:R-:W-:Y:S01]  /*124a0*/  IMAD.U32 R152, R141.reuse, 0x10000, RZ ;  /* 0x000100008d987824 */ /* 0x040fe200078e00ff */
[----:B------:R-:W-:Y:S01]  /*124b0*/  LOP3.LUT R8, R8, 0xfffffffb, RZ, 0xc0, !PT ;  /* 0xfffffffb08087812 */ /* 0x000fe200078ec0ff */
        /* <DEDUP_REMOVED lines=23> */
.L_x_8564:
        /* <DEDUP_REMOVED lines=13> */
.L_x_8566:
[----:B------:R-:W-:Y:S05]  /*12700*/  BSYNC.RECONVERGENT B2 ;  /* 0x0000000000027941 */ /* 0x000fea0003800200 */
.L_x_8565:
        /* <DEDUP_REMOVED lines=61> */
.L_x_8563:
[----:B------:R-:W-:Y:S05]  /*12ae0*/  BSYNC.RECONVERGENT B1 ;  /* 0x0000000000017941 */ /* 0x000fea0003800200 */
.L_x_8562:
[----:B------:R-:W-:Y:S01]  /*12af0*/  I2FP.F32.U32 R152, R35 ;  /* 0x0000002300987245 */ /* 0x000fe20000201000 */
[----:B------:R-:W-:Y:S01]  /*12b00*/  BSSY.RECONVERGENT B1, `(.L_x_8567) ;  /* 0x0000064000017945 */ /* 0x000fe20003800200 */
[----:B------:R-:W-:Y:S01]  /*12b10*/  SHF.L.U32 R164, R141, 0x10, RZ ;  /* 0x000000108da47819 */ /* 0x000fe200000006ff */
[----:B------:R-:W-:Y:S01]  /*12b20*/  IMAD.MOV.U32 R184, RZ, RZ, 0x2 ;  /* 0x00000002ffb87424 */ /* 0x000fe200078e00ff */
[----:B------:R-:W-:Y:S01]  /*12b30*/  @P1 PRMT R141, R37, 0x7632, R141 ;  /* 0x00007632258d1816 */ /* 0x000fe2000000008d */
[----:B------:R-:W-:Y:S01]  /*12b40*/  FFMA.FTZ R35, R152, R175, 1.1641532182693481445e-10 ;  /* 0x2f00000098237423 */ /* 0x000fe200000100af */
[----:B------:R-:W-:Y:S01]  /*12b50*/  LOP3.LUT R8, R8, 0xfffffffd, RZ, 0xc0, !PT ;  /* 0xfffffffd08087812 */ /* 0x000fe200078ec0ff */
[----:B------:R-:W-:Y:S02]  /*12b60*/  FMUL.FTZ R164, R164, R191 ;  /* 0x000000bfa4a47220 */ /* 0x000fe40000410000 */
[----:B------:R-:W-:Y:S01]  /*12b70*/  @P1 IMAD.U32 R152, R141, 0x10000, RZ ;  /* 0x000100008d981824 */ /* 0x000fe200078e00ff */
        /* <DEDUP_REMOVED lines=17> */
.L_x_8569:
        /* <DEDUP_REMOVED lines=13> */
.L_x_8571:
[----:B------:R-:W-:Y:S05]  /*12d60*/  BSYNC.RECONVERGENT B2 ;  /* 0x0000000000027941 */ /* 0x000fea0003800200 */
.L_x_8570:
        /* <DEDUP_REMOVED lines=61> */
.L_x_8568:
[----:B------:R-:W-:Y:S05]  /*13140*/  BSYNC.RECONVERGENT B1 ;  /* 0x0000000000017941 */ /* 0x000fea0003800200 */
.L_x_8567:
        /* <DEDUP_REMOVED lines=24> */
.L_x_8574:
        /* <DEDUP_REMOVED lines=13> */
.L_x_8576:
[----:B------:R-:W-:Y:S05]  /*133a0*/  BSYNC.RECONVERGENT B2 ;  /* 0x0000000000027941 */ /* 0x000fea0003800200 */
.L_x_8575:
        /* <DEDUP_REMOVED lines=61> */
.L_x_8573:
[----:B------:R-:W-:Y:S05]  /*13780*/  BSYNC.RECONVERGENT B1 ;  /* 0x0000000000017941 */ /* 0x000fea0003800200 */
.L_x_8572:
        /* <DEDUP_REMOVED lines=24> */
.L_x_8579:
        /* <DEDUP_REMOVED lines=13> */
.L_x_8581:
[----:B------:R-:W-:Y:S05]  /*139e0*/  BSYNC.RECONVERGENT B2 ;  /* 0x0000000000027941 */ /* 0x000fea0003800200 */
.L_x_8580:
        /* <DEDUP_REMOVED lines=61> */
.L_x_8578:
[----:B------:R-:W-:Y:S05]  /*13dc0*/  BSYNC.RECONVERGENT B1 ;  /* 0x0000000000017941 */ /* 0x000fea0003800200 */
.L_x_8577:
        /* <DEDUP_REMOVED lines=8> */
[----:B------:R-:W-:Y:S02]  /*13e50*/  MOV R143, R0 ;  /* 0x00000000008f7202 */ /* 0x000fe40000000f00 */
[----:B------:R-:W-:Y:S01]  /*13e60*/  FSETP.GTU.FTZ.AND P4, PT, R35, R190, PT ;  /* 0x000000be2300720b */ /* 0x000fe20003f9c000 */
[----:B------:R-:W-:-:S03]  /*13e70*/  IMAD.MOV.U32 R35, RZ, RZ, 0x2 ;  /* 0x00000002ff237424 */ /* 0x000fc600078e00ff */
        /* <DEDUP_REMOVED lines=13> */
.L_x_8584:
        /* <DEDUP_REMOVED lines=13> */
.L_x_8586:
[----:B------:R-:W-:Y:S05]  /*14020*/  BSYNC.RECONVERGENT B2 ;  /* 0x0000000000027941 */ /* 0x000fea0003800200 */
.L_x_8585:
        /* <DEDUP_REMOVED lines=61> */
.L_x_8583:
[----:B------:R-:W-:Y:S05]  /*14400*/  BSYNC.RECONVERGENT B1 ;  /* 0x0000000000017941 */ /* 0x000fea0003800200 */
.L_x_8582:
        /* <DEDUP_REMOVED lines=8> */
[----:B------:R-:W-:-:S04]  /*14490*/  FSETP.GTU.FTZ.AND P5, PT, R175, R190, PT ;  /* 0x000000beaf00720b */ /* 0x000fc80003fbc000 */
[----:B------:R-:W-:Y:S02]  /*144a0*/  FSEL R175, R184, RZ, !P5 ;  /* 0x000000ffb8af7208 */ /* 0x000fe40006800000 */
[----:B------:R-:W-:-:S03]  /*144b0*/  PLOP3.LUT P5, PT, P5, PT, PT, 0x8, 0x80 ;  /* 0x000000000080781c */ /* 0x000fc60002fae170 */
[----:B------:R-:W-:Y:S01]  /*144c0*/  @P1 FADD.FTZ R175, R142, R175 ;  /* 0x000000af8eaf1221 */ /* 0x000fe20000010000 */
[----:B------:R-:W-:-:S04]  /*144d0*/  PRMT R142, R192, 0x5410, R193 ;  /* 0x00005410c08e7816 */ /* 0x000fc800000000c1 */
[----:B------:R-:W-:-:S04]  /*144e0*/  F2FP.BF16.F32.PACK_AB R143, RZ, R175 ;  /* 0x000000afff8f723e */ /* 0x000fc800000010ff */
[----:B------:R-:W-:-:S07]  /*144f0*/  PRMT R143, R188, 0x5410, R143 ;  /* 0x00005410bc8f7816 */ /* 0x000fce000000008f */
.L_x_8546:
        /* <DEDUP_REMOVED lines=8> */
[----:B------:R-:W-:Y:S02]  /*14580*/  LOP3.LUT P1, RZ, R8, 0x10, RZ, 0xc0, !PT ;  /* 0x0000001008ff7812 */ /* 0x000fe4000782c0ff */
[----:B------:R-:W-:Y:S02]  /*14590*/  SEL R188, RZ, 0x1000000, !P4 ;  /* 0x01000000ffbc7807 */ /* 0x000fe40006000000 */
[----:B------:R-:W-:Y:S02]  /*145a0*/  SEL R187, RZ, 0x10000, !P5 ;  /* 0x00010000ffbb7807 */ /* 0x000fe40006800000 */
        /* <DEDUP_REMOVED lines=32> */
.L_x_8587:
[----:B------:R-:W-:Y:S02]  /*147b0*/  IMAD.MOV.U32 R188, RZ, RZ, R180 ;  /* 0x000000ffffbc7224 */ /* 0x000fe400078e00b4 */
[----:B------:R-:W-:-:S07]  /*147c0*/  VIADD R179, R179, 0x20 ;  /* 0x00000020b3b37836 */ /* 0x000fce0000000000 */
.L_x_8464:
[----:B------:R-:W-:Y:S05]  /*147d0*/  BSYNC.RECONVERGENT B0 ;  /* 0x0000000000007941 */ /* 0x000fea0003800200 */
.L_x_8463:
[----:B------:R-:W-:Y:S01]  /*147e0*/  ISETP.GE.U32.AND P0, PT, R5, 0x60, PT ;  /* 0x000000600500780c */ /* 0x000fe20003f06070 */
[----:B------:R-:W-:Y:S01]  /*147f0*/  BSSY.RECONVERGENT B0, `(.L_x_8588) ;  /* 0x00009bf000007945 */ /* 0x000fe20003800200 */
[----:B------:R-:W-:-:S11]  /*14800*/  LOP3.LUT R8, R8, 0xfffffeff, RZ, 0xc0, !PT ;  /* 0xfffffeff08087812 */ /* 0x000fd600078ec0ff */
[----:B------:R-:W-:Y:S01]  /*14810*/  @P0 LOP3.LUT R8, R8, 0x100, RZ, 0xfc, !PT ;  /* 0x0000010008080812 */ /* 0x000fe200078efcff */
[----:B------:R-:W-:Y:S06]  /*14820*/  @!P0 BRA `(.L_x_8589) ;  /* 0x0000009800ec8947 */ /* 0x000fec0003800000 */
[----:B------:R-:W-:Y:S01]  /*14830*/  ISETP.NE.U32.AND P0, PT, RZ, UR4, PT ;  /* 0x00000004ff007c0c */ /* 0x000fe2000bf05070 */
[----:B------:R-:W2:Y:S01]  /*14840*/  LDC.64 R26, c[0x0][0x390] ;  /* 0x0000e400ff1a7b82 */ /* 0x000ea20000000a00 */
[----:B------:R-:W-:Y:S02]  /*14850*/  ISETP.NE.U32.AND P1, PT, RZ, UR8, PT ;  /* 0x00000008ff007c0c */ /* 0x000fe4000bf25070 */
[----:B------:R-:W-:Y:S02]  /*14860*/  ISETP.NE.AND.EX P0, PT, RZ, UR5, PT, P0 ;  /* 0x00000005ff007c0c */ /* 0x000fe4000bf05300 */
[----:B------:R-:W-:-:S11]  /*14870*/  ISETP.NE.AND.EX P1, PT, RZ, UR9, PT, P1 ;  /* 0x00000009ff007c0c */ /* 0x000fd6000bf25310 */
[----:B01----:R-:W0:Y:S08]  /*14880*/  @P0 LDC.64 R140, c[0x0][0x398] ;  /* 0x0000e600ff8c0b82 */ /* 0x003e300000000a00 */
[----:B------:R-:W1:Y:S01]  /*14890*/  @P1 LDC.64 R142, c[0x0][0x3a0] ;  /* 0x0000e800ff8e1b82 */ /* 0x000e620000000a00 */
[----:B--2---:R-:W-:-:S04]  /*148a0*/  IMAD.WIDE.U32 R26, R179, 0x10, R26 ;  /* 0x00000010b31a7825 */ /* 0x004fc800078e001a */
[----:B0-----:R-:W-:-:S05]  /*148b0*/  @P0 IMAD.WIDE.U32 R182, R179, 0x10, R140 ;  /* 0x00000010b3b60825 */ /* 0x001fca00078e008c */
[----:B------:R0:W5:Y:S01]  /*148c0*/  @P0 LDG.E.128 R40, desc[UR6][R182.64] ;  /* 0x00000006b6280981 */ /* 0x000162000c1e1d00 */
[----:B-1----:R-:W-:-:S03]  /*148d0*/  @P1 IMAD.WIDE.U32 R184, R179, 0x10, R142 ;  /* 0x00000010b3b81825 */ /* 0x002fc600078e008e */
[----:B------:R0:W5:Y:S04]  /*148e0*/  LDG.E.128 R140, desc[UR6][R26.64] ;  /* 0x000000061a8c7981 */ /* 0x000168000c1e1d00 */
        /* <DEDUP_REMOVED lines=18> */
.L_x_8593:
        /* <DEDUP_REMOVED lines=13> */
.L_x_8595:
[----:B------:R-:W-:Y:S05]  /*14ae0*/  BSYNC.RECONVERGENT B2 ;  /* 0x0000000000027941 */ /* 0x000fea0003800200 */
.L_x_8594:
        /* <DEDUP_REMOVED lines=61> */
.L_x_8592:
[----:B------:R-:W-:Y:S05]  /*14ec0*/  BSYNC.RECONVERGENT B1 ;  /* 0x0000000000017941 */ /* 0x000fea0003800200 */
.L_x_8591:
[----:B------:R-:W1:Y:S01]  /*14ed0*/  LDC R190, c[0x0][0x408] ;  /* 0x00010200ffbe7b82 */ /* 0x000e620000000800 */
[----:B------:R-:W-:Y:S01]  /*14ee0*/  I2FP.F32.U32 R15, R14 ;  /* 0x0000000e000f7245 */ /* 0x000fe20000201000 */
[----:B------:R-:W-:Y:S01]  /*14ef0*/  IMAD.MOV.U32 R176, RZ, RZ, 0x2f800000 ;  /* 0x2f800000ffb07424 */ /* 0x000fe200078e00ff */
[----:B-----5:R-:W-:Y:S01]  /*14f00*/  SHF.L.U32 R17, R140, 0x10, RZ ;  /* 0x000000108c117819 */ /* 0x020fe200000006ff */
[----:B------:R-:W-:Y:S01]  /*14f10*/  BSSY.RECONVERGENT B1, `(.L_x_8596) ;  /* 0x0000061000017945 */ /* 0x000fe20003800200 */
[----:B------:R-:W-:Y:S01]  /*14f20*/  ISETP.NE.AND P2, PT, R18, 0x1, PT ;  /* 0x000000011200780c */ /* 0x000fe20003f45270 */
[----:B------:R-:W-:Y:S01]  /*14f30*/  FFMA.FTZ R14, R15, R176, 1.1641532182693481445e-10 ;  /* 0x2f0000000f0e7423 */ /* 0x000fe200000100b0 */
[----:B------:R-:W-:Y:S01]  /*14f40*/  LOP3.LUT R8, R8, 0xffffffef, RZ, 0xc0, !PT ;  /* 0xffffffef08087812 */ /* 0x000fe200078ec0ff */
[----:B0-----:R-:W0:Y:S01]  /*14f50*/  LDC R183, c[0x0][0x404] ;  /* 0x00010100ffb77b82 */ /* 0x001e220000000800 */
[----:B------:R-:W-:Y:S01]  /*14f60*/  PRMT R15, R140, 0x7632, R15 ;  /* 0x000076328c0f7816 */ /* 0x000fe2000000000f */
[----:B------:R-:W-:-:S02]  /*14f70*/  IMAD.MOV.U32 R20, RZ, RZ, 0x2 ;  /* 0x00000002ff147424 */ /* 0x000fc400078e00ff */
[----:B------:R-:W-:Y:S02]  /*14f80*/  IMAD.MOV.U32 R16, RZ, RZ, R0 ;  /* 0x000000ffff107224 */ /* 0x000fe400078e0000 */
[----:B-1----:R-:W-:Y:S01]  /*14f90*/  FMUL.FTZ R17, R17, R190 ;  /* 0x000000be11117220 */ /* 0x002fe20000410000 */
[----:B0-----:R-:W-:-:S04]  /*14fa0*/  FSETP.GTU.FTZ.AND P3, PT, R14, R183, PT ;  /* 0x000000b70e00720b */ /* 0x001fc80003f7c000 */
        /* <DEDUP_REMOVED lines=12> */
.L_x_8598:
        /* <DEDUP_REMOVED lines=13> */
.L_x_8600:
[----:B------:R-:W-:Y:S05]  /*15140*/  BSYNC.RECONVERGENT B2 ;  /* 0x0000000000027941 */ /* 0x000fea0003800200 */
.L_x_8599:
        /* <DEDUP_REMOVED lines=61> */
.L_x_8597:
[----:B------:R-:W-:Y:S05]  /*15520*/  BSYNC.RECONVERGENT B1 ;  /* 0x0000000000017941 */ /* 0x000fea0003800200 */
.L_x_8596:
        /* <DEDUP_REMOVED lines=25> */
.L_x_8603:
        /* <DEDUP_REMOVED lines=13> */
.L_x_8605:
[----:B------:R-:W-:Y:S05]  /*15790*/  BSYNC.RECONVERGENT B2 ;  /* 0x0000000000027941 */ /* 0x000fea0003800200 */
.L_x_8604:
        /* <DEDUP_REMOVED lines=61> */
.L_x_8602:
[----:B------:R-:W-:Y:S05]  /*15b70*/  BSYNC.RECONVERGENT B1 ;  /* 0x0000000000017941 */ /* 0x000fea0003800200 */
.L_x_8601:
        /* <DEDUP_REMOVED lines=22> */
.L_x_8608:
        /* <DEDUP_REMOVED lines=13> */
.L_x_8610:
[----:B------:R-:W-:Y:S05]  /*15db0*/  BSYNC.RECONVERGENT B2 ;  /* 0x0000000000027941 */ /* 0x000fea0003800200 */
.L_x_8609:
        /* <DEDUP_REMOVED lines=61> */
.L_x_8607:
[----:B------:R-:W-:Y:S05]  /*16190*/  BSYNC.RECONVERGENT B1 ;  /* 0x0000000000017941 */ /* 0x000fea0003800200 */
.L_x_8606:
        /* <DEDUP_REMOVED lines=28> */
.L_x_8613:
        /* <DEDUP_REMOVED lines=13> */
.L_x_8615:
[----:B------:R-:W-:Y:S05]  /*16430*/  BSYNC.RECONVERGENT B2 ;  /* 0x0000000000027941 */ /* 0x000fea0003800200 */
.L_x_8614:
        /* <DEDUP_REMOVED lines=61> */
.L_x_8612:
[----:B------:R-:W-:Y:S05]  /*16810*/  BSYNC.RECONVERGENT B1 ;  /* 0x0000000000017941 */ /* 0x000fea0003800200 */
.L_x_8611:
        /* <DEDUP_REMOVED lines=23> */
.L_x_8618:
        /* <DEDUP_REMOVED lines=13> */
.L_x_8620:
[----:B------:R-:W-:Y:S05]  /*16a60*/  BSYNC.RECONVERGENT B2 ;  /* 0x0000000000027941 */ /* 0x000fea0003800200 */
.L_x_8619:
        /* <DEDUP_REMOVED lines=61> */
.L_x_8617:
[----:B------:R-:W-:Y:S05]  /*16e40*/  BSYNC.RECONVERGENT B1 ;  /* 0x0000000000017941 */ /* 0x000fea0003800200 */
.L_x_8616:
        /* <DEDUP_REMOVED lines=25> */
.L_x_8623:
        /* <DEDUP_REMOVED lines=13> */
.L_x_8625:
[----:B------:R-:W-:Y:S05]  /*170b0*/  BSYNC.RECONVERGENT B2 ;  /* 0x0000000000027941 */ /* 0x000fea0003800200 */
.L_x_8624:
        /* <DEDUP_REMOVED lines=61> */
.L_x_8622:
[----:B------:R-:W-:Y:S05]  /*17490*/  BSYNC.RECONVERGENT B1 ;  /* 0x0000000000017941 */ /* 0x000fea0003800200 */
.L_x_8621:
[----:B------:R-:W-:Y:S01]  /*174a0*/  I2FP.F32.U32 R17, R17 ;  /* 0x0000001100117245 */ /* 0x000fe20000201000 */
[----:B------:R-:W-:Y:S01]  /*174b0*/  BSSY.RECONVERGENT B1, `(.L_x_8626) ;  /* 0x0000060000017945 */ /* 0x000fe20003800200 */
[----:B------:R-:W-:Y:S01]  /*174c0*/  SHF.L.U32 R141, R141, 0x10, RZ ;  /* 0x000000108d8d7819 */ /* 0x000fe200000006ff */
[----:B------:R-:W-:Y:S01]  /*174d0*/  IMAD.MOV.U32 R165, RZ, RZ, 0x2 ;  /* 0x00000002ffa57424 */ /* 0x000fe200078e00ff */
[----:B------:R-:W-:Y:S01]  /*174e0*/  LOP3.LUT R8, R8, 0xfffffffd, RZ, 0xc0, !PT ;  /* 0xfffffffd08087812 */ /* 0x000fe200078ec0ff */
[----:B------:R-:W-:Y:S01]  /*174f0*/  FFMA.FTZ R18, R17, R176, 1.1641532182693481445e-10 ;  /* 0x2f00000011127423 */ /* 0x000fe200000100b0 */
[----:B------:R-:W-:Y:S02]  /*17500*/  IMAD.MOV.U32 R19, RZ, RZ, R0 ;  /* 0x000000ffff137224 */ /* 0x000fe400078e0000 */
[----:B------:R-:W-:Y:S02]  /*17510*/  FMUL.FTZ R17, R141, R190 ;  /* 0x000000be8d117220 */ /* 0x000fe40000410000 */
        /* <DEDUP_REMOVED lines=14> */
.L_x_8628:
        /* <DEDUP_REMOVED lines=13> */
.L_x_8630:
[----:B------:R-:W-:Y:S05]  /*176d0*/  BSYNC.RECONVERGENT B2 ;  /* 0x0000000000027941 */ /* 0x000fea0003800200 */
.L_x_8629:
        /* <DEDUP_REMOVED lines=17> */
[----:B------:R-:W-:Y:S02]  /*177f0*/  IMAD.MOV.U32 R165, RZ, RZ, RZ ;  /* 0x000000ffffa57224 */ /* 0x000fe400078e00ff */
        /* <DEDUP_REMOVED lines=43> */
.L_x_8627:
[----:B------:R-:W-:Y:S05]  /*17ab0*/  BSYNC.RECONVERGENT B1 ;  /* 0x0000000000017941 */ /* 0x000fea0003800200 */
.L_x_8626:
        /* <DEDUP_REMOVED lines=13> */
[----:B------:R-:W-:Y:S01]  /*17b90*/  FADD.FTZ R17, R17, R154 ;  /* 0x0000009a11117221 */ /* 0x000fe20000010000 */
[----:B------:R-:W-:-:S03]  /*17ba0*/  HFMA2 R154, -RZ, RZ, 0, 1.1920928955078125e-07 ;  /* 0x00000002ff9a7431 */ /* 0x000fc600000001ff */
        /* <DEDUP_REMOVED lines=13> */
.L_x_8633:
        /* <DEDUP_REMOVED lines=13> */
.L_x_8635:
[----:B------:R-:W-:Y:S05]  /*17d50*/  BSYNC.RECONVERGENT B2 ;  /* 0x0000000000027941 */ /* 0x000fea0003800200 */
.L_x_8634:
        /* <DEDUP_REMOVED lines=9> */
[----:B------:R-:W-:Y:S02]  /*17df0*/  VIADD R165, R146, 0x3c6ef372 ;  /* 0x3c6ef37292a57836 */ /* 0x000fe40000000000 */
[----:B------:R-:W-:Y:S01]  /*17e00*/  IMAD.MOV.U32 R154, RZ, RZ, RZ ;  /* 0x000000ffff9a7224 */ /* 0x000fe200078e00ff */
        /* <DEDUP_REMOVED lines=50> */
.L_x_8632:
[----:B------:R-:W-:Y:S05]  /*18130*/  BSYNC.RECONVERGENT B1 ;  /* 0x0000000000017941 */ /* 0x000fea0003800200 */
.L_x_8631:
[----:B------:R-:W-:Y:S01]  /*18140*/  I2FP.F32.U32 R19, R19 ;  /* 0x0000001300137245 */ /* 0x000fe20000201000 */
[----:B------:R-:W-:Y:S01]  /*18150*/  IMAD.U32 R35, R142, 0x10000, RZ ;  /* 0x000100008e237824 */ /* 0x000fe200078e00ff */
        /* <DEDUP_REMOVED lines=19> */
.L_x_8638:
        /* <DEDUP_REMOVED lines=13> */
.L_x_8640:
[----:B------:R-:W-:Y:S05]  /*18360*/  BSYNC.RECONVERGENT B2 ;  /* 0x0000000000027941 */ /* 0x000fea0003800200 */
.L_x_8639:
        /* <DEDUP_REMOVED lines=61> */
.L_x_8637:
[----:B------:R-:W-:Y:S05]  /*18740*/  BSYNC.RECONVERGENT B1 ;  /* 0x0000000000017941 */ /* 0x000fea0003800200 */
.L_x_8636:
[----:B------:R-:W-:Y:S01]  /*18750*/  I2FP.F32.U32 R19, R19 ;  /* 0x0000001300137245 */ /* 0x000fe20000201000 */
[----:B------:R-:W-:Y:S01]  /*18760*/  IMAD.U32 R35, R42, 0x10000, RZ ;  /* 0x000100002a237824 */ /* 0x000fe200078e00ff */
[----:B------:R-:W-:Y:S01]  /*18770*/  BSSY.RECONVERGENT B1, `(.L_x_8641) ;  /* 0x0000062000017945 */ /* 0x000fe20003800200 */
[----:B------:R-:W-:Y:S02]  /*18780*/  IMAD.MOV.U32 R166, RZ, RZ, 0x2 ;  /* 0x00000002ffa67424 */ /* 0x000fe400078e00ff */
[----:B------:R-:W-:Y:S01]  /*18790*/  FFMA.FTZ R18, R19, R176, 1.1641532182693481445e-10 ;  /* 0x2f00000013127423 */ /* 0x000fe200000100b0 */
[----:B------:R-:W-:Y:S01]  /*187a0*/  FMUL.FTZ R19, R35, R190 ;  /* 0x000000be23137220 */ /* 0x000fe20000410000 */
[----:B------:R-:W-:-:S03]  /*187b0*/  @P1 SHF.L.U32 R35, R38, 0x10, RZ ;  /* 0x0000001026231819 */ /* 0x000fc600000006ff */
        /* <DEDUP_REMOVED lines=18> */
.L_x_8643:
        /* <DEDUP_REMOVED lines=13> */
.L_x_8645:
[----:B------:R-:W-:Y:S05]  /*189b0*/  BSYNC.RECONVERGENT B2 ;  /* 0x0000000000027941 */ /* 0x000fea0003800200 */
.L_x_8644:
        /* <DEDUP_REMOVED lines=61> */
.L_x_8642:
[----:B------:R-:W-:Y:S05]  /*18d90*/  BSYNC.RECONVERGENT B1 ;  /* 0x0000000000017941 */ /* 0x000fea0003800200 */
.L_x_8641:
        /* <DEDUP_REMOVED lines=20> */
.L_x_8648:
        /* <DEDUP_REMOVED lines=13> */
.L_x_8650:
[----:B------:R-:W-:Y:S05]  /*18fb0*/  BSYNC.RECONVERGENT B2 ;  /* 0x0000000000027941 */ /* 0x000fea0003800200 */
.L_x_8649:
        /* <DEDUP_REMOVED lines=61> */
.L_x_8647:
[----:B------:R-:W-:Y:S05]  /*19390*/  BSYNC.RECONVERGENT B1 ;  /* 0x0000000000017941 */ /* 0x000fea0003800200 */
.L_x_8646:
[----:B------:R-:W-:Y:S01]  /*193a0*/  PRMT R20, R42, 0x7632, R20 ;  /* 0x000076322a147816 */ /* 0x000fe20000000014 */
[----:B------:R-:W-:Y:S01]  /*193b0*/  BSSY.RECONVERGENT B1, `(.L_x_8651) ;  /* 0x0000066000017945 */ /* 0x000fe20003800200 */
[----:B------:R-:W-:-:S03]  /*193c0*/  I2FP.F32.U32 R35, R165 ;  /* 0x000000a500237245 */ /* 0x000fc60000201000 */
[----:B------:R-:W-:Y:S02]  /*193d0*/  IMAD.U32 R165, R20, 0x10000, RZ ;  /* 0x0001000014a57824 */ /* 0x000fe400078e00ff */
[----:B------:R-:W-:Y:S01]  /*193e0*/  FFMA.FTZ R20, R35, R176, 1.1641532182693481445e-10 ;  /* 0x2f00000023147423 */ /* 0x000fe200000100b0 */
[----:B------:R-:W-:Y:S01]  /*193f0*/  @P1 PRMT R35, R38, 0x7632, R35 ;  /* 0x0000763226231816 */ /* 0x000fe20000000023 */
[----:B------:R-:W-:-:S03]  /*19400*/  FMUL.FTZ R165, R165, R190 ;  /* 0x000000bea5a57220 */ /* 0x000fc60000410000 */
        /* <DEDUP_REMOVED lines=21> */
.L_x_8653:
        /* <DEDUP_REMOVED lines=13> */
.L_x_8655:
[----:B------:R-:W-:Y:S05]  /*19630*/  BSYNC.RECONVERGENT B2 ;  /* 0x0000000000027941 */ /* 0x000fea0003800200 */
.L_x_8654:
        /* <DEDUP_REMOVED lines=61> */
.L_x_8652:
[----:B------:R-:W-:Y:S05]  /*19a10*/  BSYNC.RECONVERGENT B1 ;  /* 0x0000000000017941 */ /* 0x000fea0003800200 */
.L_x_8651:
        /* <DEDUP_REMOVED lines=21> */
.L_x_8658:
        /* <DEDUP_REMOVED lines=13> */
.L_x_8660:
[----:B------:R-:W-:Y:S05]  /*19c40*/  BSYNC.RECONVERGENT B2 ;  /* 0x0000000000027941 */ /* 0x000fea0003800200 */
.L_x_8659:
        /* <DEDUP_REMOVED lines=61> */
.L_x_8657:
[----:B------:R-:W-:Y:S05]  /*1a020*/  BSYNC.RECONVERGENT B1 ;  /* 0x0000000000017941 */ /* 0x000fea0003800200 */
.L_x_8656:
        /* <DEDUP_REMOVED lines=26> */
.L_x_8663:
        /* <DEDUP_REMOVED lines=13> */
.L_x_8665:
[----:B------:R-:W-:Y:S05]  /*1a2a0*/  BSYNC.RECONVERGENT B2 ;  /* 0x0000000000027941 */ /* 0x000fea0003800200 */
.L_x_8664:
        /* <DEDUP_REMOVED lines=61> */
.L_x_8662:
[----:B------:R-:W-:Y:S05]  /*1a680*/  BSYNC.RECONVERGENT B1 ;  /* 0x0000000000017941 */ /* 0x000fea0003800200 */
.L_x_8661:
[----:B------:R-:W-:Y:S01]  /*1a690*/  I2FP.F32.U32 R35, R185 ;  /* 0x000000b900237245 */ /* 0x000fe20000201000 */
[----:B------:R-:W-:Y:S01]  /*1a6a0*/  IMAD.U32 R185, R192, 0x10000, RZ ;  /* 0x00010000c0b97824 */ /* 0x000fe200078e00ff */
        /* <DEDUP_REMOVED lines=18> */
.L_x_8668:
        /* <DEDUP_REMOVED lines=15> */
.L_x_8670:
[----:B------:R-:W-:Y:S05]  /*1a8c0*/  BSYNC.RECONVERGENT B2 ;  /* 0x0000000000027941 */ /* 0x000fea0003800200 */
.L_x_8669:
        /* <DEDUP_REMOVED lines=61> */
.L_x_8667:
[----:B------:R-:W-:Y:S05]  /*1aca0*/  BSYNC.RECONVERGENT B1 ;  /* 0x0000000000017941 */ /* 0x000fea0003800200 */
.L_x_8666:
        /* <DEDUP_REMOVED lines=9> */
[----:B------:R-:W-:-:S02]  /*1ad40*/  @P1 SHF.L.U32 R183, R184, 0x10, RZ ;  /* 0x00000010b8b71819 */ /* 0x000fc400000006ff */
[----:B------:R-:W-:Y:S02]  /*1ad50*/  PRMT R140, R140, 0x5410, R182 ;  /* 0x000054108c8c7816 */ /* 0x000fe400000000b6 */
[----:B------:R-:W-:-:S05]  /*1ad60*/  FSEL R187, R187, RZ, !P6 ;  /* 0x000000ffbbbb7208 */ /* 0x000fca0007000000 */
[----:B------:R-:W-:-:S04]  /*1ad70*/  FADD.FTZ R192, R192, R187 ;  /* 0x000000bbc0c07221 */ /* 0x000fc80000010000 */
[----:B------:R-:W-:Y:S01]  /*1ad80*/  @P1 FADD.FTZ R176, R192, R183 ;  /* 0x000000b7c0b01221 */ /* 0x000fe20000010000 */
[----:B------:R-:W-:Y:S01]  /*1ad90*/  @!P1 IMAD.MOV.U32 R176, RZ, RZ, R192 ;  /* 0x000000ffffb09224 */ /* 0x000fe200078e00c0 */
[----:B------:R-:W-:-:S04]  /*1ada0*/  SEL R183, RZ, 0x1, P6 ;  /* 0x00000001ffb77807 */ /* 0x000fc80003000000 */
[----:B------:R-:W-:Y:S02]  /*1adb0*/  F2FP.BF16.F32.PACK_AB R184, RZ, R176 ;  /* 0x000000b0ffb8723e */ /* 0x000fe400000010ff */
[----:B------:R-:W-:Y:S02]  /*1adc0*/  PRMT R21, R183, 0x7610, R21 ;  /* 0x00007610b7157816 */ /* 0x000fe40000000015 */
[----:B------:R-:W-:Y:S01]  /*1add0*/  PRMT R143, R143, 0x5410, R184 ;  /* 0x000054108f8f7816 */ /* 0x000fe200000000b8 */
[----:B------:R-:W-:Y:S06]  /*1ade0*/  BRA `(.L_x_8671) ;  /* 0x0000003000c87947 */ /* 0x000fec0003800000 */
.L_x_8590:
        /* <DEDUP_REMOVED lines=16> */
.L_x_8674:
        /* <DEDUP_REMOVED lines=13> */
.L_x_8676:
[----:B------:R-:W-:Y:S05]  /*1afc0*/  BSYNC.RECONVERGENT B2 ;  /* 0x0000000000027941 */ /* 0x000fea0003800200 */
.L_x_8675:
        /* <DEDUP_REMOVED lines=36> */
[----:B------:R-:W-:Y:S02]  /*1b210*/  HFMA2 R153, -RZ, RZ, 0, 0 ;  /* 0x00000000ff997431 */ /* 0x000fe400000001ff */
        /* <DEDUP_REMOVED lines=24> */
.L_x_8673:
[----:B------:R-:W-:Y:S05]  /*1b3a0*/  BSYNC.RECONVERGENT B1 ;  /* 0x0000000000017941 */ /* 0x000fea0003800200 */
.L_x_8672:
[----:B------:R-:W1:Y:S01]  /*1b3b0*/  LDC R191, c[0x0][0x408] ;  /* 0x00010200ffbf7b82 */ /* 0x000e620000000800 */
[----:B------:R-:W-:Y:S01]  /*1b3c0*/  I2FP.F32.U32 R25, R25 ;  /* 0x0000001900197245 */ /* 0x000fe20000201000 */
[----:B------:R-:W-:Y:S01]  /*1b3d0*/  IMAD.MOV.U32 R176, RZ, RZ, 0x2f800000 ;  /* 0x2f800000ffb07424 */ /* 0x000fe200078e00ff */
[----:B------:R-:W-:Y:S01]  /*1b3e0*/  ISETP.NE.AND P2, PT, R153, 0x1, PT ;  /* 0x000000019900780c */ /* 0x000fe20003f45270 */
[----:B0----5:R-:W-:Y:S01]  /*1b3f0*/  IMAD.U32 R26, R140, 0x10000, RZ ;  /* 0x000100008c1a7824 */ /* 0x021fe200078e00ff */
[----:B------:R-:W-:Y:S01]  /*1b400*/  @P1 SHF.L.U32 R154, R36, 0x10, RZ ;  /* 0x00000010249a1819 */ /* 0x000fe200000006ff */
[----:B------:R-:W-:Y:S01]  /*1b410*/  FFMA.FTZ R25, R25, R176, 1.1641532182693481445e-10 ;  /* 0x2f00000019197423 */ /* 0x000fe200000100b0 */
[----:B------:R-:W-:Y:S01]  /*1b420*/  LOP3.LUT R8, R8, 0xffffffef, RZ, 0xc0, !PT ;  /* 0xffffffef08087812 */ /* 0x000fe200078ec0ff */
[----:B------:R-:W0:Y:S01]  /*1b430*/  LDC R190, c[0x0][0x404] ;  /* 0x00010100ffbe7b82 */ /* 0x000e220000000800 */
[----:B------:R-:W-:Y:S01]  /*1b440*/  BSSY.RECONVERGENT B1, `(.L_x_8677) ;  /* 0x000005f000017945 */ /* 0x000fe20003800200 */
[----:B------:R-:W-:Y:S01]  /*1b450*/  PRMT R140, R140, 0x7632, R140 ;  /* 0x000076328c8c7816 */ /* 0x000fe2000000008c */
[----:B------:R-:W-:-:S02]  /*1b460*/  IMAD.MOV.U32 R35, RZ, RZ, 0x2 ;  /* 0x00000002ff237424 */ /* 0x000fc400078e00ff */
[----:B------:R-:W-:Y:S02]  /*1b470*/  IMAD.MOV.U32 R27, RZ, RZ, R0 ;  /* 0x000000ffff1b7224 */ /* 0x000fe400078e0000 */
[----:B-1----:R-:W-:Y:S01]  /*1b480*/  FMUL.FTZ R26, R26, R191 ;  /* 0x000000bf1a1a7220 */ /* 0x002fe20000410000 */
[----:B0-----:R-:W-:-:S04]  /*1b490*/  FSETP.GTU.FTZ.AND P3, PT, R25, R190, PT ;  /* 0x000000be1900720b */ /* 0x001fc80003f7c000 */
        /* <DEDUP_REMOVED lines=14> */
.L_x_8679:
        /* <DEDUP_REMOVED lines=13> */
.L_x_8681:
[----:B------:R-:W-:Y:S05]  /*1b650*/  BSYNC.RECONVERGENT B2 ;  /* 0x0000000000027941 */ /* 0x000fea0003800200 */
.L_x_8680:
        /* <DEDUP_REMOVED lines=61> */
.L_x_8678:
[----:B------:R-:W-:Y:S05]  /*1ba30*/  BSYNC.RECONVERGENT B1 ;  /* 0x0000000000017941 */ /* 0x000fea0003800200 */
.L_x_8677:
[----:B------:R-:W-:Y:S01]  /*1ba40*/  I2FP.F32.U32 R27, R27 ;  /* 0x0000001b001b7245 */ /* 0x000fe20000201000 */
[----:B------:R-:W-:Y:S01]  /*1ba50*/  BSSY.RECONVERGENT B1, `(.L_x_8682) ;  /* 0x0000064000017945 */ /* 0x000fe20003800200 */
[----:B------:R-:W-:Y:S01]  /*1ba60*/  SHF.L.U32 R140, R140, 0x10, RZ ;  /* 0x000000108c8c7819 */ /* 0x000fe200000006ff */
[----:B------:R-:W-:Y:S01]  /*1ba70*/  IMAD.MOV.U32 R153, RZ, RZ, 0x2 ;  /* 0x00000002ff997424 */ /* 0x000fe200078e00ff */
[----:B------:R-:W-:Y:S01]  /*1ba80*/  @P1 PRMT R26, R36, 0x7632, R26 ;  /* 0x00007632241a1816 */ /* 0x000fe2000000001a */
[----:B------:R-:W-:Y:S01]  /*1ba90*/  FFMA.FTZ R27, R27, R176, 1.1641532182693481445e-10 ;  /* 0x2f0000001b1b7423 */ /* 0x000fe200000100b0 */
[----:B------:R-:W-:Y:S01]  /*1baa0*/  LOP3.LUT R8, R8, 0xfffffff7, RZ, 0xc0, !PT ;  /* 0xfffffff708087812 */ /* 0x000fe200078ec0ff */
[----:B------:R-:W-:-:S03]  /*1bab0*/  FMUL.FTZ R140, R140, R191 ;  /* 0x000000bf8c8c7220 */ /* 0x000fc60000410000 */
[----:B------:R-:W-:Y:S01]  /*1bac0*/  FSETP.GTU.FTZ.AND P2, PT, R27, R190, PT ;  /* 0x000000be1b00720b */ /* 0x000fe20003f5c000 */
[----:B------:R-:W-:-:S03]  /*1bad0*/  @P1 IMAD.U32 R27, R26, 0x10000, RZ ;  /* 0x000100001a1b1824 */ /* 0x000fc600078e00ff */
        /* <DEDUP_REMOVED lines=16> */
.L_x_8684:
        /* <DEDUP_REMOVED lines=13> */
.L_x_8686:
[----:B------:R-:W-:Y:S05]  /*1bcb0*/  BSYNC.RECONVERGENT B2 ;  /* 0x0000000000027941 */ /* 0x000fea0003800200 */
.L_x_8685:
        /* <DEDUP_REMOVED lines=52> */
[----:B------:R-:W-:Y:S02]  /*1c000*/  VIADD R27, R146, 0x8ff34781 ;  /* 0x8ff34781921b7836 */ /* 0x000fe40000000000 */
[----:B------:R-:W-:Y:S02]  /*1c010*/  HFMA2 R153, -RZ, RZ, 0, 0 ;  /* 0x00000000ff997431 */ /* 0x000fe400000001ff */
[----:B------:R-:W-:-:S04]  /*1c020*/  IMAD.WIDE.U32 R186, R186, -0x326172a9, RZ ;  /* 0xcd9e8d57baba7825 */ /* 0x000fc800078e00ff */
[----:B------:R-:W-:Y:S01]  /*1c030*/  IMAD.WIDE.U32 R184, R184, -0x2daee0ad, RZ ;  /* 0xd2511f53b8b87825 */ /* 0x000fe200078e00ff */
[----:B------:R-:W-:Y:S02]  /*1c040*/  LOP3.LUT R2, R27, R188, R187, 0x96, !PT ;  /* 0x000000bc1b027212 */ /* 0x000fe400078e96bb */
[----:B------:R-:W-:Y:S01]  /*1c050*/  MOV R0, R186 ;  /* 0x000000ba00007202 */ /* 0x000fe20000000f00 */
[----:B------:R-:W-:Y:S01]  /*1c060*/  IMAD.MOV.U32 R27, RZ, RZ, R180 ;  /* 0x000000ffff1b7224 */ /* 0x000fe200078e00b4 */
[----:B------:R-:W-:Y:S01]  /*1c070*/  LOP3.LUT R34, R35, R34, R185, 0x96, !PT ;  /* 0x0000002223227212 */ /* 0x000fe200078e96b9 */
[----:B------:R-:W-:-:S07]  /*1c080*/  IMAD.MOV.U32 R180, RZ, RZ, R184 ;  /* 0x000000ffffb47224 */ /* 0x000fce00078e00b8 */
.L_x_8683:
[----:B------:R-:W-:Y:S05]  /*1c090*/  BSYNC.RECONVERGENT B1 ;  /* 0x0000000000017941 */ /* 0x000fea0003800200 */
.L_x_8682:
        /* <DEDUP_REMOVED lines=26> */
.L_x_8689:
        /* <DEDUP_REMOVED lines=13> */
.L_x_8691:
[----:B------:R-:W-:Y:S05]  /*1c310*/  BSYNC.RECONVERGENT B2 ;  /* 0x0000000000027941 */ /* 0x000fea0003800200 */
.L_x_8690:
        /* <DEDUP_REMOVED lines=61> */
.L_x_8688:
[----:B------:R-:W-:Y:S05]  /*1c6f0*/  BSYNC.RECONVERGENT B1 ;  /* 0x0000000000017941 */ /* 0x000fea0003800200 */
.L_x_8687:
[----:B------:R-:W-:Y:S01]  /*1c700*/  I2FP.F32.U32 R35, R35 ;  /* 0x0000002300237245 */ /* 0x000fe20000201000 */
[----:B------:R-:W-:Y:S01]  /*1c710*/  IMAD.U32 R154, R141, 0x10000, RZ ;  /* 0x000100008d9a7824 */ /* 0x000fe200078e00ff */
[----:B------:R-:W-:Y:S01]  /*1c720*/  @P1 PRMT R141, R37, 0x7632, R141 ;  /* 0x00007632258d1816 */ /* 0x000fe2000000008d */
[----:B------:R-:W-:Y:S01]  /*1c730*/  BSSY.RECONVERGENT B1, `(.L_x_8692) ;  /* 0x0000062000017945 */ /* 0x000fe20003800200 */
[----:B------:R-:W-:Y:S01]  /*1c740*/  LOP3.LUT R8, R8, 0xfffffffd, RZ, 0xc0, !PT ;  /* 0xfffffffd08087812 */ /* 0x000fe200078ec0ff */
[----:B------:R-:W-:Y:S01]  /*1c750*/  FFMA.FTZ R35, R35, R176, 1.1641532182693481445e-10 ;  /* 0x2f00000023237423 */ /* 0x000fe200000100b0 */
[----:B------:R-:W-:Y:S01]  /*1c760*/  FMUL.FTZ R154, R154, R191 ;  /* 0x000000bf9a9a7220 */ /* 0x000fe20000410000 */
[----:B------:R-:W-:-:S03]  /*1c770*/  @P1 SHF.L.U32 R166, R141, 0x10, RZ ;  /* 0x000000108da61819 */ /* 0x000fc600000006ff */
[----:B------:R-:W-:Y:S01]  /*1c780*/  FSETP.GTU.FTZ.AND P2, PT, R35, R190, PT ;  /* 0x000000be2300720b */ /* 0x000fe20003f5c000 */
[----:B------:R-:W-:-:S03]  /*1c790*/  IMAD.MOV.U32 R35, RZ, RZ, R0 ;  /* 0x000000ffff237224 */ /* 0x000fc600078e0000 */
[----:B------:R-:W-:Y:S02]  /*1c7a0*/  FSEL R153, R154, RZ, !P2 ;  /* 0x000000ff9a997208 */ /* 0x000fe40005000000 */
[----:B------:R-:W-:Y:S02]  /*1c7b0*/  PLOP3.LUT P3, PT, P2, PT, PT, 0x8, 0x80 ;  /* 0x000000000080781c */ /* 0x000fe4000176e170 */
[----:B------:R-:W-:Y:S01]  /*1c7c0*/  ISETP.NE.AND P2, PT, R165, 0x1, PT ;  /* 0x00000001a500780c */ /* 0x000fe20003f45270 */
[----:B------:R-:W-:Y:S01]  /*1c7d0*/  @P1 FADD.FTZ R153, R166, R153 ;  /* 0x00000099a6991221 */ /* 0x000fe20000010000 */
[----:B------:R-:W-:-:S04]  /*1c7e0*/  IMAD.MOV.U32 R166, RZ, RZ, 0x2 ;  /* 0x00000002ffa67424 */ /* 0x000fc800078e00ff */
        /* <DEDUP_REMOVED lines=11> */
.L_x_8694:
        /* <DEDUP_REMOVED lines=13> */
.L_x_8696:
[----:B------:R-:W-:Y:S05]  /*1c970*/  BSYNC.RECONVERGENT B2 ;  /* 0x0000000000027941 */ /* 0x000fea0003800200 */
.L_x_8695:
        /* <DEDUP_REMOVED lines=61> */
.L_x_8693:
[----:B------:R-:W-:Y:S05]  /*1cd50*/  BSYNC.RECONVERGENT B1 ;  /* 0x0000000000017941 */ /* 0x000fea0003800200 */
.L_x_8692:
        /* <DEDUP_REMOVED lines=24> */
.L_x_8699:
        /* <DEDUP_REMOVED lines=13> */
.L_x_8701:
[----:B------:R-:W-:Y:S05]  /*1cfb0*/  BSYNC.RECONVERGENT B2 ;  /* 0x0000000000027941 */ /* 0x000fea0003800200 */
.L_x_8700:
        /* <DEDUP_REMOVED lines=61> */
.L_x_8698:
[----:B------:R-:W-:Y:S05]  /*1d390*/  BSYNC.RECONVERGENT B1 ;  /* 0x0000000000017941 */ /* 0x000fea0003800200 */
.L_x_8697:
[----:B------:R-:W-:Y:S01]  /*1d3a0*/  I2FP.F32.U32 R35, R35 ;  /* 0x0000002300237245 */ /* 0x000fe20000201000 */
[----:B------:R-:W-:Y:S01]  /*1d3b0*/  IMAD.U32 R142, R142, 0x10000, RZ ;  /* 0x000100008e8e7824 */ /* 0x000fe200078e00ff */
[----:B------:R-:W-:Y:S01]  /*1d3c0*/  @P1 PRMT R165, R38, 0x7632, R165 ;  /* 0x0000763226a51816 */ /* 0x000fe200000000a5 */
[----:B------:R-:W-:Y:S01]  /*1d3d0*/  BSSY.RECONVERGENT B1, `(.L_x_8702) ;  /* 0x0000060000017945 */ /* 0x000fe20003800200 */
[----:B------:R-:W-:Y:S01]  /*1d3e0*/  ISETP.NE.AND P4, PT, R184, 0x1, PT ;  /* 0x00000001b800780c */ /* 0x000fe20003f85270 */
        /* <DEDUP_REMOVED lines=19> */
.L_x_8704:
        /* <DEDUP_REMOVED lines=13> */
.L_x_8706:
[----:B------:R-:W-:Y:S05]  /*1d5f0*/  BSYNC.RECONVERGENT B2 ;  /* 0x0000000000027941 */ /* 0x000fea0003800200 */
.L_x_8705:
        /* <DEDUP_REMOVED lines=61> */
.L_x_8703:
[----:B------:R-:W-:Y:S05]  /*1d9d0*/  BSYNC.RECONVERGENT B1 ;  /* 0x0000000000017941 */ /* 0x000fea0003800200 */
.L_x_8702:
        /* <DEDUP_REMOVED lines=8> */
[----:B------:R-:W-:Y:S02]  /*1da60*/  IMAD.MOV.U32 R143, RZ, RZ, R0 ;  /* 0x000000ffff8f7224 */ /* 0x000fe400078e0000 */
        /* <DEDUP_REMOVED lines=15> */
.L_x_8709:
        /* <DEDUP_REMOVED lines=13> */
.L_x_8711:
[----:B------:R-:W-:Y:S05]  /*1dc30*/  BSYNC.RECONVERGENT B2 ;  /* 0x0000000000027941 */ /* 0x000fea0003800200 */
.L_x_8710:
        /* <DEDUP_REMOVED lines=61> */
.L_x_8708:
[----:B------:R-:W-:Y:S05]  /*1e010*/  BSYNC.RECONVERGENT B1 ;  /* 0x0000000000017941 */ /* 0x000fea0003800200 */
.L_x_8707:
        /* <DEDUP_REMOVED lines=8> */
[----:B------:R-:W-:-:S04]  /*1e0a0*/  FSETP.GTU.FTZ.AND P5, PT, R143, R190, PT ;  /* 0x000000be8f00720b */ /* 0x000fc80003fbc000 */
[----:B------:R-:W-:Y:S02]  /*1e0b0*/  FSEL R176, R142, RZ, !P5 ;  /* 0x000000ff8eb07208 */ /* 0x000fe40006800000 */
[----:B------:R-:W-:Y:S02]  /*1e0c0*/  PLOP3.LUT P5, PT, P5, PT, PT, 0x8, 0x80 ;  /* 0x000000000080781c */ /* 0x000fe40002fae170 */
[----:B------:R-:W-:Y:S01]  /*1e0d0*/  PRMT R142, R192, 0x5410, R193 ;  /* 0x00005410c08e7816 */ /* 0x000fe200000000c1 */
[----:B------:R-:W-:-:S05]  /*1e0e0*/  @P1 FADD.FTZ R176, R185, R176 ;  /* 0x000000b0b9b01221 */ /* 0x000fca0000010000 */
[----:B------:R-:W-:-:S04]  /*1e0f0*/  F2FP.BF16.F32.PACK_AB R143, RZ, R176 ;  /* 0x000000b0ff8f723e */ /* 0x000fc800000010ff */
[----:B------:R-:W-:-:S07]  /*1e100*/  PRMT R143, R188, 0x5410, R143 ;  /* 0x00005410bc8f7816 */ /* 0x000fce000000008f */
.L_x_8671:
        /* <DEDUP_REMOVED lines=43> */
.L_x_8712:
[----:B------:R-:W-:Y:S01]  /*1e3c0*/  MOV R188, R180 ;  /* 0x000000b400bc7202 */ /* 0x000fe20000000f00 */
[----:B------:R-:W-:-:S07]  /*1e3d0*/  VIADD R179, R179, 0x20 ;  /* 0x00000020b3b37836 */ /* 0x000fce0000000000 */
.L_x_8589:
[----:B------:R-:W-:Y:S05]  /*1e3e0*/  BSYNC.RECONVERGENT B0 ;  /* 0x0000000000007941 */ /* 0x000fea0003800200 */
.L_x_8588:
        /* <DEDUP_REMOVED lines=35> */
.L_x_8718:
        /* <DEDUP_REMOVED lines=13> */
.L_x_8720:
[----:B------:R-:W-:Y:S05]  /*1e6f0*/  BSYNC.RECONVERGENT B2 ;  /* 0x0000000000027941 */ /* 0x000fea0003800200 */
.L_x_8719:
        /* <DEDUP_REMOVED lines=61> */
.L_x_8717:
[----:B------:R-:W-:Y:S05]  /*1ead0*/  BSYNC.RECONVERGENT B1 ;  /* 0x0000000000017941 */ /* 0x000fea0003800200 */
.L_x_8716:
[----:B------:R-:W1:Y:S01]  /*1eae0*/  LDC R190, c[0x0][0x408] ;  /* 0x00010200ffbe7b82 */ /* 0x000e620000000800 */
[----:B------:R-:W-:Y:S01]  /*1eaf0*/  I2FP.F32.U32 R14, R14 ;  /* 0x0000000e000e7245 */ /* 0x000fe20000201000 */
[----:B------:R-:W-:Y:S01]  /*1eb00*/  IMAD.MOV.U32 R177, RZ, RZ, 0x2f800000 ;  /* 0x2f800000ffb17424 */ /* 0x000fe200078e00ff */
[----:B------:R-:W-:Y:S01]  /*1eb10*/  LOP3.LUT R8, R8, 0xffffffef, RZ, 0xc0, !PT ;  /* 0xffffffef08087812 */ /* 0x000fe200078ec0ff */
[----:B-----5:R-:W-:Y:S01]  /*1eb20*/  IMAD.U32 R15, R140, 0x10000, RZ ;  /* 0x000100008c0f7824 */ /* 0x020fe200078e00ff */
[----:B------:R-:W-:Y:S01]  /*1eb30*/  BSSY.RECONVERGENT B1, `(.L_x_8721) ;  /* 0x0000060000017945 */ /* 0x000fe20003800200 */
[----:B------:R-:W-:Y:S01]  /*1eb40*/  FFMA.FTZ R14, R14, R177, 1.1641532182693481445e-10 ;  /* 0x2f0000000e0e7423 */ /* 0x000fe200000100b1 */
[----:B------:R-:W-:Y:S01]  /*1eb50*/  MOV R20, 0x2 ;  /* 0x0000000200147802 */ /* 0x000fe20000000f00 */
[----:B0-----:R-:W0:Y:S01]  /*1eb60*/  LDC R183, c[0x0][0x404] ;  /* 0x00010100ffb77b82 */ /* 0x001e220000000800 */
[----:B------:R-:W-:Y:S02]  /*1eb70*/  IMAD.MOV.U32 R17, RZ, RZ, R0 ;  /* 0x000000ffff117224 */ /* 0x000fe400078e0000 */
[----:B-1----:R-:W-:Y:S01]  /*1eb80*/  FMUL.FTZ R16, R15, R190 ;  /* 0x000000be0f107220 */ /* 0x002fe20000410000 */
[----:B------:R-:W-:-:S02]  /*1eb90*/  PRMT R15, R140, 0x7632, R15 ;  /* 0x000076328c0f7816 */ /* 0x000fc4000000000f */
        /* <DEDUP_REMOVED lines=14> */
.L_x_8723:
        /* <DEDUP_REMOVED lines=13> */
.L_x_8725:
[----:B------:R-:W-:Y:S05]  /*1ed50*/  BSYNC.RECONVERGENT B2 ;  /* 0x0000000000027941 */ /* 0x000fea0003800200 */
.L_x_8724:
        /* <DEDUP_REMOVED lines=61> */
.L_x_8722:
[----:B------:R-:W-:Y:S05]  /*1f130*/  BSYNC.RECONVERGENT B1 ;  /* 0x0000000000017941 */ /* 0x000fea0003800200 */
.L_x_8721:
        /* <DEDUP_REMOVED lines=26> */
.L_x_8728:
        /* <DEDUP_REMOVED lines=13> */
.L_x_8730:
[----:B------:R-:W-:Y:S05]  /*1f3b0*/  BSYNC.RECONVERGENT B2 ;  /* 0x0000000000027941 */ /* 0x000fea0003800200 */
.L_x_8729:
        /* <DEDUP_REMOVED lines=47> */
[C---:B------:R-:W-:Y:S02]  /*1f6b0*/  VIADD R21, R147.reuse, 0xdb3d7428 ;  /* 0xdb3d742893157836 */ /* 0x040fe40000000000 */
        /* <DEDUP_REMOVED lines=9> */
[----:B------:R-:W-:Y:S01]  /*1f750*/  HFMA2 R18, -RZ, RZ, 0, 0 ;  /* 0x00000000ff127431 */ /* 0x000fe200000001ff */
[----:B------:R-:W-:Y:S01]  /*1f760*/  LOP3.LUT R34, R29, R34, R17, 0x96, !PT ;  /* 0x000000221d227212 */ /* 0x000fe200078e9611 */
[----:B------:R-:W-:Y:S02]  /*1f770*/  IMAD.MOV.U32 R17, RZ, RZ, R180 ;  /* 0x000000ffff117224 */ /* 0x000fe400078e00b4 */
[----:B------:R-:W-:-:S07]  /*1f780*/  IMAD.MOV.U32 R180, RZ, RZ, R16 ;  /* 0x000000ffffb47224 */ /* 0x000fce00078e0010 */
.L_x_8727:
[----:B------:R-:W-:Y:S05]  /*1f790*/  BSYNC.RECONVERGENT B1 ;  /* 0x0000000000017941 */ /* 0x000fea0003800200 */
.L_x_8726:
        /* <DEDUP_REMOVED lines=22> */
.L_x_8733:
        /* <DEDUP_REMOVED lines=13> */
.L_x_8735:
[----:B------:R-:W-:Y:S05]  /*1f9d0*/  BSYNC.RECONVERGENT B2 ;  /* 0x0000000000027941 */ /* 0x000fea0003800200 */
.L_x_8734:
        /* <DEDUP_REMOVED lines=61> */
.L_x_8732:
[----:B------:R-:W-:Y:S05]  /*1fdb0*/  BSYNC.RECONVERGENT B1 ;  /* 0x0000000000017941 */ /* 0x000fea0003800200 */
.L_x_8731:
[----:B------:R-:W-:Y:S01]  /*1fdc0*/  I2FP.F32.U32 R16, R17 ;  /* 0x0000001100107245 */ /* 0x000fe20000201000 */
[----:B------:R-:W-:Y:S01]  /*1fdd0*/  BSSY.RECONVERGENT B1, `(.L_x_8736) ;  /* 0x0000066000017945 */ /* 0x000fe20003800200 */
[----:B------:R-:W-:-:S03]  /*1fde0*/  PRMT R17, R40, 0x7632, R17 ;  /* 0x0000763228117816 */ /* 0x000fc60000000011 */
        /* <DEDUP_REMOVED lines=8> */
[----:B------:R-:W-:Y:S01]  /*1fe70*/  FADD.FTZ R15, R15, R20 ;  /* 0x000000140f0f7221 */ /* 0x000fe20000010000 */
[----:B------:R-:W-:-:S03]  /*1fe80*/  IMAD.MOV.U32 R20, RZ, RZ, 0x2 ;  /* 0x00000002ff147424 */ /* 0x000fc600078e00ff */
[----:B------:R-:W-:Y:S02]  /*1fe90*/  @P1 IMAD.U32 R18, R17, 0x10000, RZ ;  /* 0x0001000011121824 */ /* 0x000fe400078e00ff */
[----:B------:R-:W-:Y:S02]  /*1fea0*/  IMAD.MOV.U32 R17, RZ, RZ, R0 ;  /* 0x000000ffff117224 */ /* 0x000fe400078e0000 */
[----:B------:R-:W-:Y:S01]  /*1feb0*/  @P1 FADD.FTZ R29, R15, R18 ;  /* 0x000000120f1d1221 */ /* 0x000fe20000010000 */
[----:B------:R-:W-:Y:S02]  /*1fec0*/  @!P1 MOV R29, R15 ;  /* 0x0000000f001d9202 */ /* 0x000fe40000000f00 */
[----:B------:R-:W-:Y:S02]  /*1fed0*/  PRMT R15, R16, 0x7610, R15 ;  /* 0x00007610100f7816 */ /* 0x000fe4000000000f */
        /* <DEDUP_REMOVED lines=10> */
.L_x_8738:
        /* <DEDUP_REMOVED lines=13> */
.L_x_8740:
[----:B------:R-:W-:Y:S05]  /*20050*/  BSYNC.RECONVERGENT B2 ;  /* 0x0000000000027941 */ /* 0x000fea0003800200 */
.L_x_8739:
        /* <DEDUP_REMOVED lines=57> */
[----:B------:R-:W-:Y:S01]  /*203f0*/  LOP3.LUT R2, R21, R20, R19, 0x96, !PT ;  /* 0x0000001415027212 */ /* 0x000fe200078e9613 */
[----:B------:R-:W-:Y:S01]  /*20400*/  IMAD.MOV.U32 R20, RZ, RZ, RZ ;  /* 0x000000ffff147224 */ /* 0x000fe200078e00ff */
[----:B------:R-:W-:Y:S01]  /*20410*/  MOV R17, R180 ;  /* 0x000000b400117202 */ /* 0x000fe20000000f00 */
[----:B------:R-:W-:-:S07]  /*20420*/  IMAD.MOV.U32 R180, RZ, RZ, R16 ;  /* 0x000000ffffb47224 */ /* 0x000fce00078e0010 */
.L_x_8737:
[----:B------:R-:W-:Y:S05]  /*20430*/  BSYNC.RECONVERGENT B1 ;  /* 0x0000000000017941 */ /* 0x000fea0003800200 */
.L_x_8736:
[----:B------:R-:W-:Y:S01]  /*20440*/  I2FP.F32.U32 R16, R17 ;  /* 0x0000001100107245 */ /* 0x000fe20000201000 */
[----:B------:R-:W-:Y:S01]  /*20450*/  BSSY.RECONVERGENT B1, `(.L_x_8741) ;  /* 0x0000061000017945 */ /* 0x000fe20003800200 */
[C---:B------:R-:W-:Y:S01]  /*20460*/  SHF.L.U32 R17, R141.reuse, 0x10, RZ ;  /* 0x000000108d117819 */ /* 0x040fe200000006ff */
        /* <DEDUP_REMOVED lines=20> */
.L_x_8743:
        /* <DEDUP_REMOVED lines=13> */
.L_x_8745:
[----:B------:R-:W-:Y:S05]  /*20680*/  BSYNC.RECONVERGENT B2 ;  /* 0x0000000000027941 */ /* 0x000fea0003800200 */
.L_x_8744:
        /* <DEDUP_REMOVED lines=61> */
.L_x_8742:
[----:B------:R-:W-:Y:S05]  /*20a60*/  BSYNC.RECONVERGENT B1 ;  /* 0x0000000000017941 */ /* 0x000fea0003800200 */
.L_x_8741:
        /* <DEDUP_REMOVED lines=25> */
.L_x_8748:
        /* <DEDUP_REMOVED lines=13> */
.L_x_8750:
[----:B------:R-:W-:Y:S05]  /*20cd0*/  BSYNC.RECONVERGENT B2 ;  /* 0x0000000000027941 */ /* 0x000fea0003800200 */
.L_x_8749:
        /* <DEDUP_REMOVED lines=60> */
[----:B------:R-:W-:-:S07]  /*210a0*/  MOV R180, R18 ;  /* 0x0000001200b47202 */ /* 0x000fce0000000f00 */
.L_x_8747:
[----:B------:R-:W-:Y:S05]  /*210b0*/  BSYNC.RECONVERGENT B1 ;  /* 0x0000000000017941 */ /* 0x000fea0003800200 */
.L_x_8746:
        /* <DEDUP_REMOVED lines=22> */
.L_x_8753:
        /* <DEDUP_REMOVED lines=13> */
.L_x_8755:
[----:B------:R-:W-:Y:S05]  /*212f0*/  BSYNC.RECONVERGENT B2 ;  /* 0x0000000000027941 */ /* 0x000fea0003800200 */
.L_x_8754:
        /* <DEDUP_REMOVED lines=61> */
.L_x_8752:
[----:B------:R-:W-:Y:S05]  /*216d0*/  BSYNC.RECONVERGENT B1 ;  /* 0x0000000000017941 */ /* 0x000fea0003800200 */
.L_x_8751:
        /* <DEDUP_REMOVED lines=28> */
.L_x_8758:
        /* <DEDUP_REMOVED lines=13> */
.L_x_8760:
[----:B------:R-:W-:Y:S05]  /*21970*/  BSYNC.RECONVERGENT B2 ;  /* 0x0000000000027941 */ /* 0x000fea0003800200 */
.L_x_8759:
        /* <DEDUP_REMOVED lines=61> */
.L_x_8757:
[----:B------:R-:W-:Y:S05]  /*21d50*/  BSYNC.RECONVERGENT B1 ;  /* 0x0000000000017941 */ /* 0x000fea0003800200 */
.L_x_8756:
        /* <DEDUP_REMOVED lines=21> */
.L_x_8763:
        /* <DEDUP_REMOVED lines=13> */
.L_x_8765:
[----:B------:R-:W-:Y:S05]  /*21f80*/  BSYNC.RECONVERGENT B2 ;  /* 0x0000000000027941 */ /* 0x000fea0003800200 */
.L_x_8764:
        /* <DEDUP_REMOVED lines=60> */
[----:B------:R-:W-:-:S07]  /*22350*/  HFMA2 R167, -RZ, RZ, 0, 0 ;  /* 0x00000000ffa77431 */ /* 0x000fce00000001ff */
.L_x_8762:
[----:B------:R-:W-:Y:S05]  /*22360*/  BSYNC.RECONVERGENT B1 ;  /* 0x0000000000017941 */ /* 0x000fea0003800200 */
.L_x_8761:
        /* <DEDUP_REMOVED lines=25> */
.L_x_8768:
        /* <DEDUP_REMOVED lines=13> */
.L_x_8770:
[----:B------:R-:W-:Y:S05]  /*225d0*/  BSYNC.RECONVERGENT B2 ;  /* 0x0000000000027941 */ /* 0x000fea0003800200 */
.L_x_8769:
        /* <DEDUP_REMOVED lines=61> */
.L_x_8767:
[----:B------:R-:W-:Y:S05]  /*229b0*/  BSYNC.RECONVERGENT B1 ;  /* 0x0000000000017941 */ /* 0x000fea0003800200 */
.L_x_8766:
        /* <DEDUP_REMOVED lines=20> */
.L_x_8773:
        /* <DEDUP_REMOVED lines=13> */
.L_x_8775:
[----:B------:R-:W-:Y:S05]  /*22bd0*/  BSYNC.RECONVERGENT B2 ;  /* 0x0000000000027941 */ /* 0x000fea0003800200 */
.L_x_8774:
        /* <DEDUP_REMOVED lines=59> */
[----:B------:R-:W-:Y:S02]  /*22f90*/  IMAD.MOV.U32 R180, RZ, RZ, R184 ;  /* 0x000000ffffb47224 */ /* 0x000fe400078e00b8 */
[----:B------:R-:W-:-:S07]  /*22fa0*/  IMAD.MOV.U32 R185, RZ, RZ, RZ ;  /* 0x000000ffffb97224 */ /* 0x000fce00078e00ff */
.L_x_8772:
[----:B------:R-:W-:Y:S05]  /*22fb0*/  BSYNC.RECONVERGENT B1 ;  /* 0x0000000000017941 */ /* 0x000fea0003800200 */
.L_x_8771:
[----:B------:R-:W-:Y:S01]  /*22fc0*/  I2FP.F32.U32 R20, R20 ;  /* 0x0000001400147245 */ /* 0x000fe20000201000 */
[----:B------:R-:W-:Y:S01]  /*22fd0*/  BSSY.RECONVERGENT B1, `(.L_x_8776) ;  /* 0x0000066000017945 */ /* 0x000fe20003800200 */
[----:B------:R-:W-:-:S03]  /*22fe0*/  PRMT R35, R42, 0x7632, R35 ;  /* 0x000076322a237816 */ /* 0x000fc60000000023 */
        /* <DEDUP_REMOVED lines=12> */
[--C-:B------:R-:W-:Y:S02]  /*230b0*/  @!P1 IMAD.MOV.U32 R167, RZ, RZ, R19.reuse ;  /* 0x000000ffffa79224 */ /* 0x100fe400078e0013 */
[----:B------:R-:W-:Y:S01]  /*230c0*/  HFMA2 R168, -RZ, RZ, 0, 1.1920928955078125e-07 ;  /* 0x00000002ffa87431 */ /* 0x000fe200000001ff */
[----:B------:R-:W-:Y:S02]  /*230d0*/  PRMT R19, R20, 0x7610, R19 ;  /* 0x0000761014137816 */ /* 0x000fe40000000013 */
        /* <DEDUP_REMOVED lines=10> */
.L_x_8778:
        /* <DEDUP_REMOVED lines=13> */
.L_x_8780:
[----:B------:R-:W-:Y:S05]  /*23250*/  BSYNC.RECONVERGENT B2 ;  /* 0x0000000000027941 */ /* 0x000fea0003800200 */
.L_x_8779:
        /* <DEDUP_REMOVED lines=61> */
.L_x_8777:
[----:B------:R-:W-:Y:S05]  /*23630*/  BSYNC.RECONVERGENT B1 ;  /* 0x0000000000017941 */ /* 0x000fea0003800200 */
.L_x_8776:
        /* <DEDUP_REMOVED lines=21> */
.L_x_8783:
        /* <DEDUP_REMOVED lines=13> */
.L_x_8785:
[----:B------:R-:W-:Y:S05]  /*23860*/  BSYNC.RECONVERGENT B2 ;  /* 0x0000000000027941 */ /* 0x000fea0003800200 */
.L_x_8784:
        /* <DEDUP_REMOVED lines=61> */
.L_x_8782:
[----:B------:R-:W-:Y:S05]  /*23c40*/  BSYNC.RECONVERGENT B1 ;  /* 0x0000000000017941 */ /* 0x000fea0003800200 */
.L_x_8781:
        /* <DEDUP_REMOVED lines=26> */
.L_x_8788:
        /* <DEDUP_REMOVED lines=13> */
.L_x_8790:
[----:B------:R-:W-:Y:S05]  /*23ec0*/  BSYNC.RECONVERGENT B2 ;  /* 0x0000000000027941 */ /* 0x000fea0003800200 */
.L_x_8789:
        /* <DEDUP_REMOVED lines=61> */
.L_x_8787:
[----:B------:R-:W-:Y:S05]  /*242a0*/  BSYNC.RECONVERGENT B1 ;  /* 0x0000000000017941 */ /* 0x000fea0003800200 */
.L_x_8786:
        /* <DEDUP_REMOVED lines=20> */
.L_x_8793:
        /* <DEDUP_REMOVED lines=15> */
.L_x_8795:
[----:B------:R-:W-:Y:S05]  /*244e0*/  BSYNC.RECONVERGENT B2 ;  /* 0x0000000000027941 */ /* 0x000fea0003800200 */
.L_x_8794:
        /* <DEDUP_REMOVED lines=61> */
.L_x_8792:
[----:B------:R-:W-:Y:S05]  /*248c0*/  BSYNC.RECONVERGENT B1 ;  /* 0x0000000000017941 */ /* 0x000fea0003800200 */
.L_x_8791:
[----:B------:R-:W-:Y:S02]  /*248d0*/  I2FP.F32.U32 R184, R186 ;  /* 0x000000ba00b87245 */ /* 0x000fe40000201000 */
[----:B------:R-:W-:Y:S02]  /*248e0*/  PRMT R185, R43, 0x7632, R185 ;  /* 0x000076322bb97816 */ /* 0x000fe400000000b9 */
[----:B------:R-:W-:Y:S01]  /*248f0*/  PRMT R141, R21, 0x5410, R141 ;  /* 0x00005410158d7816 */ /* 0x000fe2000000008d */
[----:B------:R-:W-:Y:S01]  /*24900*/  FFMA.FTZ R184, R184, R177, 1.1641532182693481445e-10 ;  /* 0x2f000000b8b87423 */ /* 0x000fe200000100b1 */
[----:B------:R-:W-:Y:S01]  /*24910*/  @P1 PRMT R177, R39, 0x7632, R177 ;  /* 0x0000763227b11816 */ /* 0x000fe200000000b1 */
[----:B------:R-:W-:Y:S01]  /*24920*/  IMAD.U32 R185, R185, 0x10000, RZ ;  /* 0x00010000b9b97824 */ /* 0x000fe200078e00ff */
[----:B------:R-:W-:Y:S02]  /*24930*/  PRMT R142, R142, 0x5410, R191 ;  /* 0x000054108e8e7816 */ /* 0x000fe400000000bf */
[----:B------:R-:W-:Y:S01]  /*24940*/  FSETP.GTU.FTZ.AND P6, PT, R184, R183, PT ;  /* 0x000000b7b800720b */ /* 0x000fe20003fdc000 */
[----:B------:R-:W-:Y:S01]  /*24950*/  FMUL.FTZ R185, R185, R190 ;  /* 0x000000beb9b97220 */ /* 0x000fe20000410000 */
[----:B------:R-:W-:Y:S01]  /*24960*/  @P1 IMAD.U32 R177, R177, 0x10000, RZ ;  /* 0x00010000b1b11824 */ /* 0x000fe200078e00ff */
[----:B------:R-:W-:-:S02]  /*24970*/  PRMT R140, R140, 0x5410, R182 ;  /* 0x000054108c8c7816 */ /* 0x000fc400000000b6 */
[----:B------:R-:W-:Y:S02]  /*24980*/  SEL R183, RZ, 0x1, P6 ;  /* 0x00000001ffb77807 */ /* 0x000fe40003000000 */
[----:B------:R-:W-:Y:S02]  /*24990*/  FSEL R185, R185, RZ, !P6 ;  /* 0x000000ffb9b97208 */ /* 0x000fe40007000000 */
[----:B------:R-:W-:-:S03]  /*249a0*/  PRMT R21, R183, 0x7610, R21 ;  /* 0x00007610b7157816 */ /* 0x000fc60000000015 */
[----:B------:R-:W-:-:S04]  /*249b0*/  FADD.FTZ R192, R192, R185 ;  /* 0x000000b9c0c07221 */ /* 0x000fc80000010000 */
[----:B------:R-:W-:Y:S01]  /*249c0*/  @P1 FADD.FTZ R177, R192, R177 ;  /* 0x000000b1c0b11221 */ /* 0x000fe20000010000 */
[----:B------:R-:W-:-:S04]  /*249d0*/  @!P1 MOV R177, R192 ;  /* 0x000000c000b19202 */ /* 0x000fc80000000f00 */
[----:B------:R-:W-:-:S04]  /*249e0*/  F2FP.BF16.F32.PACK_AB R184, RZ, R177 ;  /* 0x000000b1ffb8723e */ /* 0x000fc800000010ff */
[----:B------:R-:W-:Y:S01]  /*249f0*/  PRMT R143, R143, 0x5410, R184 ;  /* 0x000054108f8f7816 */ /* 0x000fe200000000b8 */
[----:B------:R-:W-:Y:S06]  /*24a00*/  BRA `(.L_x_8796) ;  /* 0x0000003000c87947 */ /* 0x000fec0003800000 */
.L_x_8715:
        /* <DEDUP_REMOVED lines=16> */
.L_x_8799:
        /* <DEDUP_REMOVED lines=13> */
.L_x_8801:
[----:B------:R-:W-:Y:S05]  /*24be0*/  BSYNC.RECONVERGENT B2 ;  /* 0x0000000000027941 */ /* 0x000fea0003800200 */
.L_x_8800:
        /* <DEDUP_REMOVED lines=59> */
[----:B------:R-:W-:Y:S01]  /*24fa0*/  LOP3.LUT R34, R155, R34, R29, 0x96, !PT ;  /* 0x000000229b227212 */ /* 0x000fe200078e961d */
[----:B------:R-:W-:-:S07]  /*24fb0*/  IMAD.MOV.U32 R155, RZ, RZ, RZ ;  /* 0x000000ffff9b7224 */ /* 0x000fce00078e00ff */
.L_x_8798:
[----:B------:R-:W-:Y:S05]  /*24fc0*/  BSYNC.RECONVERGENT B1 ;  /* 0x0000000000017941 */ /* 0x000fea0003800200 */
.L_x_8797:
[----:B------:R-:W0:Y:S01]  /*24fd0*/  LDC R191, c[0x0][0x408] ;  /* 0x00010200ffbf7b82 */ /* 0x000e220000000800 */
[----:B------:R-:W-:Y:S01]  /*24fe0*/  HFMA2 R177, -RZ, RZ, 0.1171875, 0 ;  /* 0x2f800000ffb17431 */ /* 0x000fe200000001ff */
[----:B------:R-:W-:Y:S01]  /*24ff0*/  I2FP.F32.U32 R28, R28 ;  /* 0x0000001c001c7245 */ /* 0x000fe20000201000 */
[----:B-----5:R-:W-:Y:S01]  /*25000*/  IMAD.U32 R30, R140, 0x10000, RZ ;  /* 0x000100008c1e7824 */ /* 0x020fe200078e00ff */
[----:B------:R-:W-:Y:S01]  /*25010*/  LOP3.LUT R8, R8, 0xffffffef, RZ, 0xc0, !PT ;  /* 0xffffffef08087812 */ /* 0x000fe200078ec0ff */
[----:B------:R-:W-:Y:S01]  /*25020*/  BSSY.RECONVERGENT B1, `(.L_x_8802) ;  /* 0x0000063000017945 */ /* 0x000fe20003800200 */
[----:B------:R-:W-:Y:S02]  /*25030*/  MOV R167, 0x2 ;  /* 0x0000000200a77802 */ /* 0x000fe40000000f00 */
[----:B------:R-:W1:Y:S01]  /*25040*/  LDC R190, c[0x0][0x404] ;  /* 0x00010100ffbe7b82 */ /* 0x000e620000000800 */
[----:B------:R-:W-:Y:S01]  /*25050*/  FFMA.FTZ R29, R28, R177, 1.1641532182693481445e-10 ;  /* 0x2f0000001c1d7423 */ /* 0x000fe200000100b1 */
[----:B0-----:R-:W-:-:S04]  /*25060*/  FMUL.FTZ R30, R30, R191 ;  /* 0x000000bf1e1e7220 */ /* 0x001fc80000410000 */
[----:B-1----:R-:W-:Y:S01]  /*25070*/  FSETP.GTU.FTZ.AND P2, PT, R29, R190, PT ;  /* 0x000000be1d00720b */ /* 0x002fe20003f5c000 */
[----:B------:R-:W-:-:S03]  /*25080*/  @P1 IMAD.U32 R29, R36, 0x10000, RZ ;  /* 0x00010000241d1824 */ /* 0x000fc600078e00ff */
[----:B------:R-:W-:Y:S01]  /*25090*/  FSEL R28, R30, RZ, !P2 ;  /* 0x000000ff1e1c7208 */ /* 0x000fe20005000000 */
[----:B------:R-:W-:Y:S01]  /*250a0*/  IMAD.MOV.U32 R30, RZ, RZ, R0 ;  /* 0x000000ffff1e7224 */ /* 0x000fe200078e0000 */
[----:B------:R-:W-:Y:S02]  /*250b0*/  PLOP3.LUT P3, PT, P2, PT, PT, 0x8, 0x80 ;  /* 0x000000000080781c */ /* 0x000fe4000176e170 */
[----:B------:R-:W-:Y:S01]  /*250c0*/  ISETP.NE.AND P2, PT, R155, 0x1, PT ;  /* 0x000000019b00780c */ /* 0x000fe20003f45270 */
[----:B------:R-:W-:Y:S01]  /*250d0*/  @P1 FADD.FTZ R28, R29, R28 ;  /* 0x0000001c1d1c1221 */ /* 0x000fe20000010000 */
[----:B------:R-:W-:-:S04]  /*250e0*/  PRMT R29, R140, 0x7632, R29 ;  /* 0x000076328c1d7816 */ /* 0x000fc8000000001d */
        /* <DEDUP_REMOVED lines=11> */
.L_x_8804:
        /* <DEDUP_REMOVED lines=13> */
.L_x_8806:
[----:B------:R-:W-:Y:S05]  /*25270*/  BSYNC.RECONVERGENT B2 ;  /* 0x0000000000027941 */ /* 0x000fea0003800200 */
.L_x_8805:
        /* <DEDUP_REMOVED lines=61> */
.L_x_8803:
[----:B------:R-:W-:Y:S05]  /*25650*/  BSYNC.RECONVERGENT B1 ;  /* 0x0000000000017941 */ /* 0x000fea0003800200 */
.L_x_8802:
        /* <DEDUP_REMOVED lines=26> */
.L_x_8809:
        /* <DEDUP_REMOVED lines=13> */
.L_x_8811:
[----:B------:R-:W-:Y:S05]  /*258d0*/  BSYNC.RECONVERGENT B2 ;  /* 0x0000000000027941 */ /* 0x000fea0003800200 */
.L_x_8810:
        /* <DEDUP_REMOVED lines=57> */
[----:B------:R-:W-:Y:S02]  /*25c70*/  IMAD.MOV.U32 R0, RZ, RZ, R186 ;  /* 0x000000ffff007224 */ /* 0x000fe400078e00ba */
[----:B------:R-:W-:-:S04]  /*25c80*/  IMAD.WIDE.U32 R184, R184, -0x2daee0ad, RZ ;  /* 0xd2511f53b8b87825 */ /* 0x000fc800078e00ff */
[----:B------:R-:W-:Y:S01]  /*25c90*/  IMAD.MOV.U32 R180, RZ, RZ, R184 ;  /* 0x000000ffffb47224 */ /* 0x000fe200078e00b8 */
[----:B------:R-:W-:-:S07]  /*25ca0*/  LOP3.LUT R34, R155, R34, R185, 0x96, !PT ;  /* 0x000000229b227212 */ /* 0x000fce00078e96b9 */
.L_x_8808:
[----:B------:R-:W-:Y:S05]  /*25cb0*/  BSYNC.RECONVERGENT B1 ;  /* 0x0000000000017941 */ /* 0x000fea0003800200 */
.L_x_8807:
[----:B------:R-:W-:Y:S01]  /*25cc0*/  I2FP.F32.U32 R30, R30 ;  /* 0x0000001e001e7245 */ /* 0x000fe20000201000 */
[----:B------:R-:W-:Y:S01]  /*25cd0*/  @P1 IMAD.U32 R155, R37, 0x10000, RZ ;  /* 0x00010000259b1824 */ /* 0x000fe200078e00ff */
[C---:B------:R-:W-:Y:S01]  /*25ce0*/  SHF.L.U32 R156, R141.reuse, 0x10, RZ ;  /* 0x000000108d9c7819 */ /* 0x040fe200000006ff */
[----:B------:R-:W-:Y:S01]  /*25cf0*/  BSSY.RECONVERGENT B1, `(.L_x_8812) ;  /* 0x0000062000017945 */ /* 0x000fe20003800200 */
[----:B------:R-:W-:Y:S01]  /*25d00*/  LOP3.LUT R8, R8, 0xfffffffb, RZ, 0xc0, !PT ;  /* 0xfffffffb08087812 */ /* 0x000fe200078ec0ff */
[----:B------:R-:W-:Y:S01]  /*25d10*/  FFMA.FTZ R35, R30, R177, 1.1641532182693481445e-10 ;  /* 0x2f0000001e237423 */ /* 0x000fe200000100b1 */
[----:B------:R-:W-:Y:S01]  /*25d20*/  PRMT R141, R141, 0x7632, R141 ;  /* 0x000076328d8d7816 */ /* 0x000fe2000000008d */
[----:B------:R-:W-:Y:S01]  /*25d30*/  FMUL.FTZ R156, R156, R191 ;  /* 0x000000bf9c9c7220 */ /* 0x000fe20000410000 */
        /* <DEDUP_REMOVED lines=18> */
.L_x_8814:
        /* <DEDUP_REMOVED lines=13> */
.L_x_8816:
[----:B------:R-:W-:Y:S05]  /*25f30*/  BSYNC.RECONVERGENT B2 ;  /* 0x0000000000027941 */ /* 0x000fea0003800200 */
.L_x_8815:
        /* <DEDUP_REMOVED lines=61> */
.L_x_8813:
[----:B------:R-:W-:Y:S05]  /*26310*/  BSYNC.RECONVERGENT B1 ;  /* 0x0000000000017941 */ /* 0x000fea0003800200 */
.L_x_8812:
        /* <DEDUP_REMOVED lines=26> */
.L_x_8819:
        /* <DEDUP_REMOVED lines=13> */
.L_x_8821:
[----:B------:R-:W-:Y:S05]  /*26590*/  BSYNC.RECONVERGENT B2 ;  /* 0x0000000000027941 */ /* 0x000fea0003800200 */
.L_x_8820:
        /* <DEDUP_REMOVED lines=61> */
.L_x_8818:
[----:B------:R-:W-:Y:S05]  /*26970*/  BSYNC.RECONVERGENT B1 ;  /* 0x0000000000017941 */ /* 0x000fea0003800200 */
.L_x_8817:
        /* <DEDUP_REMOVED lines=24> */
.L_x_8824:
        /* <DEDUP_REMOVED lines=13> */
.L_x_8826:
[----:B------:R-:W-:Y:S05]  /*26bd0*/  BSYNC.RECONVERGENT B2 ;  /* 0x0000000000027941 */ /* 0x000fea0003800200 */
.L_x_8825:
        /* <DEDUP_REMOVED lines=61> */
.L_x_8823:
[----:B------:R-:W-:Y:S05]  /*26fb0*/  BSYNC.RECONVERGENT B1 ;  /* 0x0000000000017941 */ /* 0x000fea0003800200 */
.L_x_8822:
[----:B------:R-:W-:Y:S01]  /*26fc0*/  I2FP.F32.U32 R168, R35 ;  /* 0x0000002300a87245 */ /* 0x000fe20000201000 */
[----:B------:R-:W-:Y:S01]  /*26fd0*/  BSSY.RECONVERGENT B1, `(.L_x_8827) ;  /* 0x0000062000017945 */ /* 0x000fe20003800200 */
[----:B------:R-:W-:Y:S01]  /*26fe0*/  SHF.L.U32 R142, R142, 0x10, RZ ;  /* 0x000000108e8e7819 */ /* 0x000fe200000006ff */
[----:B------:R-:W-:Y:S01]  /*26ff0*/  IMAD.MOV.U32 R184, RZ, RZ, 0x2 ;  /* 0x00000002ffb87424 */ /* 0x000fe200078e00ff */
[----:B------:R-:W-:Y:S01]  /*27000*/  @P1 PRMT R167, R38, 0x7632, R167 ;  /* 0x0000763226a71816 */ /* 0x000fe200000000a7 */
[----:B------:R-:W-:Y:S01]  /*27010*/  FFMA.FTZ R35, R168, R177, 1.1641532182693481445e-10 ;  /* 0x2f000000a8237423 */ /* 0x000fe200000100b1 */
[----:B------:R-:W-:Y:S01]  /*27020*/  ISETP.NE.AND P4, PT, R185, 0x1, PT ;  /* 0x00000001b900780c */ /* 0x000fe20003f85270 */
[----:B------:R-:W-:Y:S02]  /*27030*/  FMUL.FTZ R142, R142, R191 ;  /* 0x000000bf8e8e7220 */ /* 0x000fe40000410000 */
[----:B------:R-:W-:Y:S01]  /*27040*/  @P1 IMAD.U32 R168, R167, 0x10000, RZ ;  /* 0x00010000a7a81824 */ /* 0x000fe200078e00ff */
        /* <DEDUP_REMOVED lines=15> */
.L_x_8829:
        /* <DEDUP_REMOVED lines=13> */
.L_x_8831:
[----:B------:R-:W-:Y:S05]  /*27210*/  BSYNC.RECONVERGENT B2 ;  /* 0x0000000000027941 */ /* 0x000fea0003800200 */
.L_x_8830:
        /* <DEDUP_REMOVED lines=61> */
.L_x_8828:
[----:B------:R-:W-:Y:S05]  /*275f0*/  BSYNC.RECONVERGENT B1 ;  /* 0x0000000000017941 */ /* 0x000fea0003800200 */
.L_x_8827:
        /* <DEDUP_REMOVED lines=9> */
[----:B------:R-:W-:-:S02]  /*27690*/  FSETP.GTU.FTZ.AND P4, PT, R35, R190, PT ;  /* 0x000000be2300720b */ /* 0x000fc40003f9c000 */
[----:B------:R-:W-:Y:S02]  /*276a0*/  MOV R35, 0x2 ;  /* 0x0000000200237802 */ /* 0x000fe40000000f00 */
        /* <DEDUP_REMOVED lines=13> */
.L_x_8834:
        /* <DEDUP_REMOVED lines=13> */
.L_x_8836:
[----:B------:R-:W-:Y:S05]  /*27850*/  BSYNC.RECONVERGENT B2 ;  /* 0x0000000000027941 */ /* 0x000fea0003800200 */
.L_x_8835:
        /* <DEDUP_REMOVED lines=61> */
.L_x_8833:
[----:B------:R-:W-:Y:S05]  /*27c30*/  BSYNC.RECONVERGENT B1 ;  /* 0x0000000000017941 */ /* 0x000fea0003800200 */
.L_x_8832:
        /* <DEDUP_REMOVED lines=15> */
.L_x_8796:
        /* <DEDUP_REMOVED lines=43> */
.L_x_8837:
[----:B------:R-:W-:Y:S01]  /*27fe0*/  IMAD.MOV.U32 R188, RZ, RZ, R180 ;  /* 0x000000ffffbc7224 */ /* 0x000fe200078e00b4 */
[----:B------:R-:W-:-:S07]  /*27ff0*/  IADD3 R179, PT, PT, R179, 0x20, RZ ;  /* 0x00000020b3b37810 */ /* 0x000fce0007ffe0ff */
.L_x_8714:
[----:B------:R-:W-:Y:S05]  /*28000*/  BSYNC.RECONVERGENT B0 ;  /* 0x0000000000007941 */ /* 0x000fea0003800200 */
.L_x_8713:
        /* <DEDUP_REMOVED lines=35> */
.L_x_8843:
        /* <DEDUP_REMOVED lines=13> */
.L_x_8845:
[----:B------:R-:W-:Y:S05]  /*28310*/  BSYNC.RECONVERGENT B2 ;  /* 0x0000000000027941 */ /* 0x000fea0003800200 */
.L_x_8844:
        /* <DEDUP_REMOVED lines=47> */
[C---:B------:R-:W-:Y:S01]  /*28610*/  IADD3 R19, PT, PT, R147.reuse, -0x24c28bd8, RZ ;  /* 0xdb3d742893137810 */ /* 0x040fe20007ffe0ff */
[----:B------:R-:W-:Y:S02]  /*28620*/  VIADD R21, R147, 0x96a522ad ;  /* 0x96a522ad93157836 */ /* 0x000fe40000000000 */
        /* <DEDUP_REMOVED lines=10> */
[----:B------:R-:W-:Y:S01]  /*286d0*/  IMAD.MOV.U32 R18, RZ, RZ, RZ ;  /* 0x000000ffff127224 */ /* 0x000fe200078e00ff */
[----:B------:R-:W-:-:S07]  /*286e0*/  MOV R14, R188 ;  /* 0x000000bc000e7202 */ /* 0x000fce0000000f00 */
.L_x_8842:
[----:B------:R-:W-:Y:S05]  /*286f0*/  BSYNC.RECONVERGENT B1 ;  /* 0x0000000000017941 */ /* 0x000fea0003800200 */
.L_x_8841:
[----:B------:R-:W1:Y:S01]  /*28700*/  LDC R190, c[0x0][0x408] ;  /* 0x00010200ffbe7b82 */ /* 0x000e620000000800 */
[----:B------:R-:W-:Y:S01]  /*28710*/  HFMA2 R178, -RZ, RZ, 0.1171875, 0 ;  /* 0x2f800000ffb27431 */ /* 0x000fe200000001ff */
[----:B------:R-:W-:Y:S01]  /*28720*/  I2FP.F32.U32 R15, R14 ;  /* 0x0000000e000f7245 */ /* 0x000fe20000201000 */
[----:B-----5:R-:W-:Y:S01]  /*28730*/  IMAD.U32 R17, R140, 0x10000, RZ ;  /* 0x000100008c117824 */ /* 0x020fe200078e00ff */
[----:B------:R-:W-:Y:S01]  /*28740*/  LOP3.LUT R8, R8, 0xffffffef, RZ, 0xc0, !PT ;  /* 0xffffffef08087812 */ /* 0x000fe200078ec0ff */
[----:B------:R-:W-:Y:S01]  /*28750*/  BSSY.RECONVERGENT B1, `(.L_x_8846) ;  /* 0x0000060000017945 */ /* 0x000fe20003800200 */
[----:B------:R-:W-:Y:S01]  /*28760*/  MOV R20, 0x2 ;  /* 0x0000000200147802 */ /* 0x000fe20000000f00 */
[----:B------:R-:W-:Y:S01]  /*28770*/  IMAD.MOV.U32 R16, RZ, RZ, R0 ;  /* 0x000000ffff107224 */ /* 0x000fe200078e0000 */
[----:B0-----:R-:W0:Y:S01]  /*28780*/  LDC R183, c[0x0][0x404] ;  /* 0x00010100ffb77b82 */ /* 0x001e220000000800 */
[----:B------:R-:W-:Y:S01]  /*28790*/  FFMA.FTZ R14, R15, R178, 1.1641532182693481445e-10 ;  /* 0x2f0000000f0e7423 */ /* 0x000fe200000100b2 */
[----:B------:R-:W-:Y:S01]  /*287a0*/  PRMT R15, R140, 0x7632, R15 ;  /* 0x000076328c0f7816 */ /* 0x000fe2000000000f */
[----:B-1----:R-:W-:-:S03]  /*287b0*/  FMUL.FTZ R17, R17, R190 ;  /* 0x000000be11117220 */ /* 0x002fc60000410000 */
        /* <DEDUP_REMOVED lines=14> */
.L_x_8848:
        /* <DEDUP_REMOVED lines=13> */
.L_x_8850:
[----:B------:R-:W-:Y:S05]  /*28970*/  BSYNC.RECONVERGENT B2 ;  /* 0x0000000000027941 */ /* 0x000fea0003800200 */
.L_x_8849:
        /* <DEDUP_REMOVED lines=41> */
[C---:B------:R-:W-:Y:S02]  /*28c10*/  IADD3 R19, PT, PT, R147.reuse, 0x1fd5c5a3, RZ ;  /* 0x1fd5c5a393137810 */ /* 0x040fe40007ffe0ff */
[----:B------:R-:W-:Y:S01]  /*28c20*/  IADD3 R31, PT, PT, R147, -0x695add53, RZ ;  /* 0x96a522ad931f7810 */ /* 0x000fe20007ffe0ff */
        /* <DEDUP_REMOVED lines=14> */
[----:B------:R-:W-:Y:S02]  /*28d10*/  IMAD.MOV.U32 R0, RZ, RZ, R20 ;  /* 0x000000ffff007224 */ /* 0x000fe400078e0014 */
[----:B------:R-:W-:Y:S01]  /*28d20*/  HFMA2 R20, -RZ, RZ, 0, 0 ;  /* 0x00000000ff147431 */ /* 0x000fe200000001ff */
[----:B------:R-:W-:Y:S01]  /*28d30*/  LOP3.LUT R34, R31, R34, R19, 0x96, !PT ;  /* 0x000000221f227212 */ /* 0x000fe200078e9613 */
[----:B------:R-:W-:-:S07]  /*28d40*/  IMAD.MOV.U32 R180, RZ, RZ, R18 ;  /* 0x000000ffffb47224 */ /* 0x000fce00078e0012 */
.L_x_8847:
[----:B------:R-:W-:Y:S05]  /*28d50*/  BSYNC.RECONVERGENT B1 ;  /* 0x0000000000017941 */ /* 0x000fea0003800200 */
.L_x_8846:
        /* <DEDUP_REMOVED lines=26> */
.L_x_8853:
        /* <DEDUP_REMOVED lines=13> */
.L_x_8855:
[----:B------:R-:W-:Y:S05]  /*28fd0*/  BSYNC.RECONVERGENT B2 ;  /* 0x0000000000027941 */ /* 0x000fea0003800200 */
.L_x_8854:
        /* <DEDUP_REMOVED lines=61> */
.L_x_8852:
[----:B------:R-:W-:Y:S05]  /*293b0*/  BSYNC.RECONVERGENT B1 ;  /* 0x0000000000017941 */ /* 0x000fea0003800200 */
.L_x_8851:
        /* <DEDUP_REMOVED lines=22> */
.L_x_8858:
        /* <DEDUP_REMOVED lines=13> */
.L_x_8860:
[----:B------:R-:W-:Y:S05]  /*295f0*/  BSYNC.RECONVERGENT B2 ;  /* 0x0000000000027941 */ /* 0x000fea0003800200 */
.L_x_8859:
        /* <DEDUP_REMOVED lines=61> */
.L_x_8857:
[----:B------:R-:W-:Y:S05]  /*299d0*/  BSYNC.RECONVERGENT B1 ;  /* 0x0000000000017941 */ /* 0x000fea0003800200 */
.L_x_8856:
        /* <DEDUP_REMOVED lines=14> */
[----:B------:R-:W-:-:S03]  /*29ac0*/  MOV R18, 0x2 ;  /* 0x0000000200127802 */ /* 0x000fc60000000f00 */
        /* <DEDUP_REMOVED lines=13> */
.L_x_8863:
        /* <DEDUP_REMOVED lines=13> */
.L_x_8865:
[----:B------:R-:W-:Y:S05]  /*29c70*/  BSYNC.RECONVERGENT B2 ;  /* 0x0000000000027941 */ /* 0x000fea0003800200 */
.L_x_8864:
        /* <DEDUP_REMOVED lines=61> */
.L_x_8862:
[----:B------:R-:W-:Y:S05]  /*2a050*/  BSYNC.RECONVERGENT B1 ;  /* 0x0000000000017941 */ /* 0x000fea0003800200 */
.L_x_8861:
[----:B------:R-:W-:Y:S01]  /*2a060*/  I2FP.F32.U32 R17, R17 ;  /* 0x0000001100117245 */ /* 0x000fe20000201000 */
[C---:B------:R-:W-:Y:S01]  /*2a070*/  IMAD.U32 R19, R141.reuse, 0x10000, RZ ;  /* 0x000100008d137824 */ /* 0x040fe200078e00ff */
[----:B------:R-:W-:Y:S01]  /*2a080*/  LOP3.LUT R8, R8, 0xfffffffb, RZ, 0xc0, !PT ;  /* 0xfffffffb08087812 */ /* 0x000fe200078ec0ff */
        /* <DEDUP_REMOVED lines=20> */
.L_x_8868:
        /* <DEDUP_REMOVED lines=13> */
.L_x_8870:
[----:B------:R-:W-:Y:S05]  /*2a2a0*/  BSYNC.RECONVERGENT B2 ;  /* 0x0000000000027941 */ /* 0x000fea0003800200 */
.L_x_8869:
        /* <DEDUP_REMOVED lines=61> */
.L_x_8867:
[----:B------:R-:W-:Y:S05]  /*2a680*/  BSYNC.RECONVERGENT B1 ;  /* 0x0000000000017941 */ /* 0x000fea0003800200 */
.L_x_8866:
        /* <DEDUP_REMOVED lines=25> */
.L_x_8873:
        /* <DEDUP_REMOVED lines=13> */
.L_x_8875:
[----:B------:R-:W-:Y:S05]  /*2a8f0*/  BSYNC.RECONVERGENT B2 ;  /* 0x0000000000027941 */ /* 0x000fea0003800200 */
.L_x_8874:
        /* <DEDUP_REMOVED lines=37> */
[----:B------:R-:W-:Y:S02]  /*2ab50*/  IADD3 R17, PT, PT, R146, -0x4ab325aa, RZ ;  /* 0xb54cda5692117810 */ /* 0x000fe40007ffe0ff */
[----:B------:R-:W-:Y:S02]  /*2ab60*/  LOP3.LUT R19, R19, R34, R185, 0x96, !PT ;  /* 0x0000002213137212 */ /* 0x000fe400078e96b9 */
        /* <DEDUP_REMOVED lines=22> */
.L_x_8872:
[----:B------:R-:W-:Y:S05]  /*2acd0*/  BSYNC.RECONVERGENT B1 ;  /* 0x0000000000017941 */ /* 0x000fea0003800200 */
.L_x_8871:
        /* <DEDUP_REMOVED lines=22> */
.L_x_8878:
        /* <DEDUP_REMOVED lines=13> */
.L_x_8880:
[----:B------:R-:W-:Y:S05]  /*2af10*/  BSYNC.RECONVERGENT B2 ;  /* 0x0000000000027941 */ /* 0x000fea0003800200 */
.L_x_8879:
        /* <DEDUP_REMOVED lines=61> */
.L_x_8877:
[----:B------:R-:W-:Y:S05]  /*2b2f0*/  BSYNC.RECONVERGENT B1 ;  /* 0x0000000000017941 */ /* 0x000fea0003800200 */
.L_x_8876:
        /* <DEDUP_REMOVED lines=28> */
.L_x_8883:
        /* <DEDUP_REMOVED lines=13> */
.L_x_8885:
[----:B------:R-:W-:Y:S05]  /*2b590*/  BSYNC.RECONVERGENT B2 ;  /* 0x0000000000027941 */ /* 0x000fea0003800200 */
.L_x_8884:
[----:B------:R-:W-:Y:S01]  /*2b5a0*/  IMAD.WIDE.U32 R34, R4, -0x326172a9, RZ ;  /* 0xcd9e8d5704227825 */ /* 0x000fe200078e00ff */
[----:B------:R-:W-:-:S03]  /*2b5b0*/  LOP3.LUT R184, R10, R19, R147, 0x96, !PT ;  /* 0x000000130ab87212 */ /* 0x000fc600078e9693 */
[----:B------:R-:W-:Y:S01]  /*2b5c0*/  HFMA2 R158, -RZ, RZ, 0, 0 ;  /* 0x00000000ff9e7431 */ /* 0x000fe200000001ff */
        /* <DEDUP_REMOVED lines=58> */
.L_x_8882:
[----:B------:R-:W-:Y:S05]  /*2b970*/  BSYNC.RECONVERGENT B1 ;  /* 0x0000000000017941 */ /* 0x000fea0003800200 */
.L_x_8881:
[----:B------:R-:W-:Y:S01]  /*2b980*/  I2FP.F32.U32 R19, R19 ;  /* 0x0000001300137245 */ /* 0x000fe20000201000 */
[----:B------:R-:W-:Y:S01]  /*2b990*/  IMAD.U32 R35, R142, 0x10000, RZ ;  /* 0x000100008e237824 */ /* 0x000fe200078e00ff */
        /* <DEDUP_REMOVED lines=19> */
.L_x_8888:
        /* <DEDUP_REMOVED lines=13> */
.L_x_8890:
[----:B------:R-:W-:Y:S05]  /*2bba0*/  BSYNC.RECONVERGENT B2 ;  /* 0x0000000000027941 */ /* 0x000fea0003800200 */
.L_x_8889:
        /* <DEDUP_REMOVED lines=61> */
.L_x_8887:
[----:B------:R-:W-:Y:S05]  /*2bf80*/  BSYNC.RECONVERGENT B1 ;  /* 0x0000000000017941 */ /* 0x000fea0003800200 */
.L_x_8886:
[----:B------:R-:W-:Y:S01]  /*2bf90*/  I2FP.F32.U32 R19, R19 ;  /* 0x0000001300137245 */ /* 0x000fe20000201000 */
[----:B------:R-:W-:Y:S01]  /*2bfa0*/  IMAD.U32 R35, R42, 0x10000, RZ ;  /* 0x000100002a237824 */ /* 0x000fe200078e00ff */
[----:B------:R-:W-:Y:S01]  /*2bfb0*/  BSSY.RECONVERGENT B1, `(.L_x_8891) ;  /* 0x0000062000017945 */ /* 0x000fe20003800200 */
[----:B------:R-:W-:Y:S02]  /*2bfc0*/  MOV R170, 0x2 ;  /* 0x0000000200aa7802 */ /* 0x000fe40000000f00 */
        /* <DEDUP_REMOVED lines=21> */
.L_x_8893:
        /* <DEDUP_REMOVED lines=13> */
.L_x_8895:
[----:B------:R-:W-:Y:S05]  /*2c1f0*/  BSYNC.RECONVERGENT B2 ;  /* 0x0000000000027941 */ /* 0x000fea0003800200 */
.L_x_8894:
        /* <DEDUP_REMOVED lines=61> */
.L_x_8892:
[----:B------:R-:W-:Y:S05]  /*2c5d0*/  BSYNC.RECONVERGENT B1 ;  /* 0x0000000000017941 */ /* 0x000fea0003800200 */
.L_x_8891:
        /* <DEDUP_REMOVED lines=20> */
.L_x_8898:
        /* <DEDUP_REMOVED lines=13> */
.L_x_8900:
[----:B------:R-:W-:Y:S05]  /*2c7f0*/  BSYNC.RECONVERGENT B2 ;  /* 0x0000000000027941 */ /* 0x000fea0003800200 */
.L_x_8899:
        /* <DEDUP_REMOVED lines=61> */
.L_x_8897:
[----:B------:R-:W-:Y:S05]  /*2cbd0*/  BSYNC.RECONVERGENT B1 ;  /* 0x0000000000017941 */ /* 0x000fea0003800200 */
.L_x_8896:
        /* <DEDUP_REMOVED lines=28> */
.L_x_8903:
        /* <DEDUP_REMOVED lines=13> */
.L_x_8905:
[----:B------:R-:W-:Y:S05]  /*2ce70*/  BSYNC.RECONVERGENT B2 ;  /* 0x0000000000027941 */ /* 0x000fea0003800200 */
.L_x_8904:
        /* <DEDUP_REMOVED lines=61> */
.L_x_8902:
[----:B------:R-:W-:Y:S05]  /*2d250*/  BSYNC.RECONVERGENT B1 ;  /* 0x0000000000017941 */ /* 0x000fea0003800200 */
.L_x_8901:
        /* <DEDUP_REMOVED lines=21> */
.L_x_8908:
        /* <DEDUP_REMOVED lines=13> */
.L_x_8910:
[----:B------:R-:W-:Y:S05]  /*2d480*/  BSYNC.RECONVERGENT B2 ;  /* 0x0000000000027941 */ /* 0x000fea0003800200 */
.L_x_8909:
        /* <DEDUP_REMOVED lines=57> */
[----:B------:R-:W-:Y:S02]  /*2d820*/  IMAD.MOV.U32 R180, RZ, RZ, R184 ;  /* 0x000000ffffb47224 */ /* 0x000fe400078e00b8 */
[----:B------:R-:W-:Y:S02]  /*2d830*/  HFMA2 R184, -RZ, RZ, 0, 0 ;  /* 0x00000000ffb87431 */ /* 0x000fe400000001ff */
[----:B------:R-:W-:Y:S01]  /*2d840*/  IMAD.MOV.U32 R0, RZ, RZ, R186 ;  /* 0x000000ffff007224 */ /* 0x000fe200078e00ba */
[----:B------:R-:W-:-:S07]  /*2d850*/  LOP3.LUT R34, R143, R34, R185, 0x96, !PT ;  /* 0x000000228f227212 */ /* 0x000fce00078e96b9 */
.L_x_8907:
[----:B------:R-:W-:Y:S05]  /*2d860*/  BSYNC.RECONVERGENT B1 ;  /* 0x0000000000017941 */ /* 0x000fea0003800200 */
.L_x_8906:
        /* <DEDUP_REMOVED lines=26> */
.L_x_8913:
        /* <DEDUP_REMOVED lines=13> */
.L_x_8915:
[----:B------:R-:W-:Y:S05]  /*2dae0*/  BSYNC.RECONVERGENT B2 ;  /* 0x0000000000027941 */ /* 0x000fea0003800200 */
.L_x_8914:
        /* <DEDUP_REMOVED lines=61> */
.L_x_8912:
[----:B------:R-:W-:Y:S05]  /*2dec0*/  BSYNC.RECONVERGENT B1 ;  /* 0x0000000000017941 */ /* 0x000fea0003800200 */
.L_x_8911:
[----:B------:R-:W-:Y:S01]  /*2ded0*/  I2FP.F32.U32 R35, R185 ;  /* 0x000000b900237245 */ /* 0x000fe20000201000 */
[----:B------:R-:W-:Y:S01]  /*2dee0*/  IMAD.U32 R185, R192, 0x10000, RZ ;  /* 0x00010000c0b97824 */ /* 0x000fe200078e00ff */
[----:B------:R-:W-:Y:S01]  /*2def0*/  ISETP.NE.AND P6, PT, R187, 0x1, PT ;  /* 0x00000001bb00780c */ /* 0x000fe20003fc5270 */
[----:B------:R-:W-:Y:S01]  /*2df00*/  BSSY.RECONVERGENT B1, `(.L_x_8916) ;  /* 0x000005e000017945 */ /* 0x000fe20003800200 */
[----:B------:R-:W-:Y:S02]  /*2df10*/  IMAD.MOV.U32 R186, RZ, RZ, R0 ;  /* 0x000000ffffba7224 */ /* 0x000fe400078e0000 */
[----:B------:R-:W-:Y:S01]  /*2df20*/  FFMA.FTZ R184, R35, R178, 1.1641532182693481445e-10 ;  /* 0x2f00000023b87423 */ /* 0x000fe200000100b2 */
[----:B------:R-:W-:Y:S01]  /*2df30*/  FMUL.FTZ R185, R185, R190 ;  /* 0x000000beb9b97220 */ /* 0x000fe20000410000 */
[----:B------:R-:W-:-:S03]  /*2df40*/  MOV R35, 0x2 ;  /* 0x0000000200237802 */ /* 0x000fc60000000f00 */
        /* <DEDUP_REMOVED lines=12> */
.L_x_8918:
        /* <DEDUP_REMOVED lines=15> */
.L_x_8920:
[----:B------:R-:W-:Y:S05]  /*2e100*/  BSYNC.RECONVERGENT B2 ;  /* 0x0000000000027941 */ /* 0x000fea0003800200 */
.L_x_8919:
        /* <DEDUP_REMOVED lines=58> */
[----:B------:R-:W-:Y:S01]  /*2e4b0*/  MOV R186, R180 ;  /* 0x000000b400ba7202 */ /* 0x000fe20000000f00 */
[----:B------:R-:W-:Y:S01]  /*2e4c0*/  IMAD.MOV.U32 R180, RZ, RZ, R184 ;  /* 0x000000ffffb47224 */ /* 0x000fe200078e00b8 */
[----:B------:R-:W-:-:S07]  /*2e4d0*/  LOP3.LUT R34, R189, R34, R185, 0x96, !PT ;  /* 0x00000022bd227212 */ /* 0x000fce00078e96b9 */
.L_x_8917:
[----:B------:R-:W-:Y:S05]  /*2e4e0*/  BSYNC.RECONVERGENT B1 ;  /* 0x0000000000017941 */ /* 0x000fea0003800200 */
.L_x_8916:
        /* <DEDUP_REMOVED lines=20> */
.L_x_8840:
        /* <DEDUP_REMOVED lines=16> */
.L_x_8924:
        /* <DEDUP_REMOVED lines=13> */
.L_x_8926:
[----:B------:R-:W-:Y:S05]  /*2e800*/  BSYNC.RECONVERGENT B2 ;  /* 0x0000000000027941 */ /* 0x000fea0003800200 */
.L_x_8925:
        /* <DEDUP_REMOVED lines=45> */
[----:B------:R-:W-:Y:S01]  /*2eae0*/  IMAD.WIDE.U32 R182, R157, -0x2daee0ad, RZ ;  /* 0xd2511f539db67825 */ /* 0x000fe200078e00ff */
[C---:B------:R-:W-:Y:S02]  /*2eaf0*/  IADD3 R157, PT, PT, R146.reuse, -0x700cb87f, RZ ;  /* 0x8ff34781929d7810 */ /* 0x040fe40007ffe0ff */
[----:B------:R-:W-:Y:S01]  /*2eb00*/  LOP3.LUT R184, R31, R184, R191, 0x96, !PT ;  /* 0x000000b81fb87212 */ /* 0x000fe200078e96bf */
[----:B------:R-:W-:Y:S01]  /*2eb10*/  VIADD R31, R146, 0xf1bbcdc8 ;  /* 0xf1bbcdc8921f7836 */ /* 0x000fe20000000000 */
[----:B------:R-:W-:-:S03]  /*2eb20*/  LOP3.LUT R35, R35, R190, R183, 0x96, !PT ;  /* 0x000000be23237212 */ /* 0x000fc600078e96b7 */
[----:B------:R-:W-:-:S05]  /*2eb30*/  IMAD.WIDE.U32 R184, R184, -0x326172a9, RZ ;  /* 0xcd9e8d57b8b87825 */ /* 0x000fca00078e00ff */
[----:B------:R-:W-:Y:S01]  /*2eb40*/  LOP3.LUT R31, R31, R34, R185, 0x96, !PT ;  /* 0x000000221f1f7212 */ /* 0x000fe200078e96b9 */
[----:B------:R-:W-:-:S04]  /*2eb50*/  IMAD.WIDE.U32 R34, R35, -0x326172a9, RZ ;  /* 0xcd9e8d5723227825 */ /* 0x000fc800078e00ff */
[----:B------:R-:W-:Y:S01]  /*2eb60*/  IMAD.WIDE.U32 R186, R31, -0x2daee0ad, RZ ;  /* 0xd2511f531fba7825 */ /* 0x000fe200078e00ff */
[----:B------:R-:W-:Y:S02]  /*2eb70*/  MOV R0, R34 ;  /* 0x0000002200007202 */ /* 0x000fe40000000f00 */
[----:B------:R-:W-:Y:S01]  /*2eb80*/  LOP3.LUT R2, R157, R184, R35, 0x96, !PT ;  /* 0x000000b89d027212 */ /* 0x000fe200078e9623 */
[----:B------:R-:W-:Y:S02]  /*2eb90*/  VIADD R31, R147, 0x96a522ad ;  /* 0x96a522ad931f7836 */ /* 0x000fe40000000000 */
[----:B------:R-:W-:Y:S02]  /*2eba0*/  IMAD.MOV.U32 R180, RZ, RZ, R186 ;  /* 0x000000ffffb47224 */ /* 0x000fe400078e00ba */
[----:B------:R-:W-:Y:S01]  /*2ebb0*/  IMAD.MOV.U32 R157, RZ, RZ, RZ ;  /* 0x000000ffff9d7224 */ /* 0x000fe200078e00ff */
[----:B------:R-:W-:Y:S02]  /*2ebc0*/  LOP3.LUT R34, R31, R182, R187, 0x96, !PT ;  /* 0x000000b61f227212 */ /* 0x000fe400078e96bb */
[----:B------:R-:W-:-:S07]  /*2ebd0*/  MOV R31, R188 ;  /* 0x000000bc001f7202 */ /* 0x000fce0000000f00 */
.L_x_8923:
[----:B------:R-:W-:Y:S05]  /*2ebe0*/  BSYNC.RECONVERGENT B1 ;  /* 0x0000000000017941 */ /* 0x000fea0003800200 */
.L_x_8922:
        /* <DEDUP_REMOVED lines=9> */
[----:B------:R-:W-:Y:S01]  /*2ec80*/  MOV R35, R0 ;  /* 0x0000000000237202 */ /* 0x000fe20000000f00 */
[----:B------:R-:W-:Y:S01]  /*2ec90*/  FFMA.FTZ R31, R31, R178, 1.1641532182693481445e-10 ;  /* 0x2f0000001f1f7423 */ /* 0x000fe200000100b2 */
[----:B-1----:R-:W-:-:S04]  /*2eca0*/  FMUL.FTZ R32, R32, R191 ;  /* 0x000000bf20207220 */ /* 0x002fc80000410000 */
[----:B--2---:R-:W-:-:S04]  /*2ecb0*/  FSETP.GTU.FTZ.AND P2, PT, R31, R190, PT ;  /* 0x000000be1f00720b */ /* 0x004fc80003f5c000 */
[----:B------:R-:W-:Y:S02]  /*2ecc0*/  FSEL R31, R32, RZ, !P2 ;  /* 0x000000ff201f7208 */ /* 0x000fe40005000000 */
        /* <DEDUP_REMOVED lines=15> */
.L_x_8929:
        /* <DEDUP_REMOVED lines=13> */
.L_x_8931:
[----:B------:R-:W-:Y:S05]  /*2ee90*/  BSYNC.RECONVERGENT B2 ;  /* 0x0000000000027941 */ /* 0x000fea0003800200 */
.L_x_8930:
        /* <DEDUP_REMOVED lines=61> */
.L_x_8928:
[----:B------:R-:W-:Y:S05]  /*2f270*/  BSYNC.RECONVERGENT B1 ;  /* 0x0000000000017941 */ /* 0x000fea0003800200 */
.L_x_8927:
[----:B------:R-:W-:Y:S01]  /*2f280*/  I2FP.F32.U32 R35, R35 ;  /* 0x0000002300237245 */ /* 0x000fe20000201000 */
[----:B------:R-:W-:Y:S01]  /*2f290*/  BSSY.RECONVERGENT B1, `(.L_x_8932) ;  /* 0x0000064000017945 */ /* 0x000fe20003800200 */
[----:B------:R-:W-:Y:S01]  /*2f2a0*/  SHF.L.U32 R32, R32, 0x10, RZ ;  /* 0x0000001020207819 */ /* 0x000fe200000006ff */
[----:B------:R-:W-:Y:S01]  /*2f2b0*/  HFMA2 R169, -RZ, RZ, 0, 1.1920928955078125e-07 ;  /* 0x00000002ffa97431 */ /* 0x000fe200000001ff */
[----:B------:R-:W-:Y:S01]  /*2f2c0*/  @P1 PRMT R144, R36, 0x7632, R144 ;  /* 0x0000763224901816 */ /* 0x000fe20000000090 */
[----:B------:R-:W-:Y:S01]  /*2f2d0*/  FFMA.FTZ R35, R35, R178, 1.1641532182693481445e-10 ;  /* 0x2f00000023237423 */ /* 0x000fe200000100b2 */
[----:B------:R-:W-:Y:S01]  /*2f2e0*/  LOP3.LUT R8, R8, 0xfffffff7, RZ, 0xc0, !PT ;  /* 0xfffffff708087812 */ /* 0x000fe200078ec0ff */
[----:B------:R-:W-:Y:S02]  /*2f2f0*/  FMUL.FTZ R32, R32, R191 ;  /* 0x000000bf20207220 */ /* 0x000fe40000410000 */
[----:B------:R-:W-:Y:S01]  /*2f300*/  @P1 IMAD.U32 R157, R144, 0x10000, RZ ;  /* 0x00010000909d1824 */ /* 0x000fe200078e00ff */
[----:B------:R-:W-:Y:S01]  /*2f310*/  FSETP.GTU.FTZ.AND P2, PT, R35, R190, PT ;  /* 0x000000be2300720b */ /* 0x000fe20003f5c000 */
[----:B------:R-:W-:-:S03]  /*2f320*/  IMAD.MOV.U32 R35, RZ, RZ, R0 ;  /* 0x000000ffff237224 */ /* 0x000fc600078e0000 */
        /* <DEDUP_REMOVED lines=15> */
.L_x_8934:
        /* <DEDUP_REMOVED lines=13> */
.L_x_8936:
[----:B------:R-:W-:Y:S05]  /*2f4f0*/  BSYNC.RECONVERGENT B2 ;  /* 0x0000000000027941 */ /* 0x000fea0003800200 */
.L_x_8935:
        /* <DEDUP_REMOVED lines=52> */
[----:B------:R-:W-:Y:S01]  /*2f840*/  HFMA2 R169, -RZ, RZ, 0, 0 ;  /* 0x00000000ffa97431 */ /* 0x000fe200000001ff */
[----:B------:R-:W-:Y:S01]  /*2f850*/  IADD3 R157, PT, PT, R147, -0x695add53, RZ ;  /* 0x96a522ad939d7810 */ /* 0x000fe20007ffe0ff */
[----:B------:R-:W-:-:S04]  /*2f860*/  IMAD.WIDE.U32 R186, R186, -0x326172a9, RZ ;  /* 0xcd9e8d57baba7825 */ /* 0x000fc800078e00ff */
[----:B------:R-:W-:Y:S01]  /*2f870*/  IMAD.WIDE.U32 R184, R184, -0x2daee0ad, RZ ;  /* 0xd2511f53b8b87825 */ /* 0x000fe200078e00ff */
[----:B------:R-:W-:Y:S02]  /*2f880*/  LOP3.LUT R2, R35, R188, R187, 0x96, !PT ;  /* 0x000000bc23027212 */ /* 0x000fe400078e96bb */
[----:B------:R-:W-:Y:S01]  /*2f890*/  MOV R35, R180 ;  /* 0x000000b400237202 */ /* 0x000fe20000000f00 */
[----:B------:R-:W-:Y:S01]  /*2f8a0*/  IMAD.MOV.U32 R0, RZ, RZ, R186 ;  /* 0x000000ffff007224 */ /* 0x000fe200078e00ba */
[----:B------:R-:W-:Y:S01]  /*2f8b0*/  LOP3.LUT R34, R157, R34, R185, 0x96, !PT ;  /* 0x000000229d227212 */ /* 0x000fe200078e96b9 */
[----:B------:R-:W-:-:S07]  /*2f8c0*/  IMAD.MOV.U32 R180, RZ, RZ, R184 ;  /* 0x000000ffffb47224 */ /* 0x000fce00078e00b8 */
.L_x_8933:
[----:B------:R-:W-:Y:S05]  /*2f8d0*/  BSYNC.RECONVERGENT B1 ;  /* 0x0000000000017941 */ /* 0x000fea0003800200 */
.L_x_8932:
[----:B------:R-:W-:Y:S01]  /*2f8e0*/  I2FP.F32.U32 R35, R35 ;  /* 0x0000002300237245 */ /* 0x000fe20000201000 */
[----:B------:R-:W-:Y:S01]  /*2f8f0*/  IMAD.U32 R144, R141, 0x10000, RZ ;  /* 0x000100008d907824 */ /* 0x000fe200078e00ff */
[----:B------:R-:W-:Y:S01]  /*2f900*/  @P1 SHF.L.U32 R157, R37, 0x10, RZ ;  /* 0x00000010259d1819 */ /* 0x000fe200000006ff */
        /* <DEDUP_REMOVED lines=23> */
.L_x_8939:
        /* <DEDUP_REMOVED lines=13> */
.L_x_8941:
[----:B------:R-:W-:Y:S05]  /*2fb50*/  BSYNC.RECONVERGENT B2 ;  /* 0x0000000000027941 */ /* 0x000fea0003800200 */
.L_x_8940:
        /* <DEDUP_REMOVED lines=57> */
[----:B------:R-:W-:Y:S01]  /*2fef0*/  IMAD.MOV.U32 R35, RZ, RZ, R180 ;  /* 0x000000ffff237224 */ /* 0x000fe200078e00b4 */
[----:B------:R-:W-:Y:S01]  /*2ff00*/  MOV R180, R184 ;  /* 0x000000b800b47202 */ /* 0x000fe20000000f00 */
[----:B------:R-:W-:Y:S01]  /*2ff10*/  IMAD.MOV.U32 R184, RZ, RZ, RZ ;  /* 0x000000ffffb87224 */ /* 0x000fe200078e00ff */
[----:B------:R-:W-:-:S07]  /*2ff20*/  LOP3.LUT R34, R157, R34, R185, 0x96, !PT ;  /* 0x000000229d227212 */ /* 0x000fce00078e96b9 */
.L_x_8938:
[----:B------:R-:W-:Y:S05]  /*2ff30*/  BSYNC.RECONVERGENT B1 ;  /* 0x0000000000017941 */ /* 0x000fea0003800200 */
.L_x_8937:
[----:B------:R-:W-:Y:S01]  /*2ff40*/  I2FP.F32.U32 R35, R35 ;  /* 0x0000002300237245 */ /* 0x000fe20000201000 */
[----:B------:R-:W-:Y:S01]  /*2ff50*/  BSSY.RECONVERGENT B1, `(.L_x_8942) ;  /* 0x0000064000017945 */ /* 0x000fe20003800200 */
[----:B------:R-:W-:Y:S02]  /*2ff60*/  SHF.L.U32 R158, R141, 0x10, RZ ;  /* 0x000000108d9e7819 */ /* 0x000fe400000006ff */
        /* <DEDUP_REMOVED lines=10> */
[----:B------:R-:W-:Y:S01]  /*30010*/  @P1 FADD.FTZ R157, R170, R157 ;  /* 0x0000009daa9d1221 */ /* 0x000fe20000010000 */
[----:B------:R-:W-:-:S04]  /*30020*/  HFMA2 R170, -RZ, RZ, 0, 1.1920928955078125e-07 ;  /* 0x00000002ffaa7431 */ /* 0x000fc800000001ff */
        /* <DEDUP_REMOVED lines=11> */
.L_x_8944:
        /* <DEDUP_REMOVED lines=13> */
.L_x_8946:
[----:B------:R-:W-:Y:S05]  /*301b0*/  BSYNC.RECONVERGENT B2 ;  /* 0x0000000000027941 */ /* 0x000fea0003800200 */
.L_x_8945:
        /* <DEDUP_REMOVED lines=61> */
.L_x_8943:
[----:B------:R-:W-:Y:S05]  /*30590*/  BSYNC.RECONVERGENT B1 ;  /* 0x0000000000017941 */ /* 0x000fea0003800200 */
.L_x_8942:
        /* <DEDUP_REMOVED lines=24> */
.L_x_8949:
        /* <DEDUP_REMOVED lines=13> */
.L_x_8951:
[----:B------:R-:W-:Y:S05]  /*307f0*/  BSYNC.RECONVERGENT B2 ;  /* 0x0000000000027941 */ /* 0x000fea0003800200 */
.L_x_8950:
        /* <DEDUP_REMOVED lines=61> */
.L_x_8948:
[----:B------:R-:W-:Y:S05]  /*30bd0*/  BSYNC.RECONVERGENT B1 ;  /* 0x0000000000017941 */ /* 0x000fea0003800200 */
.L_x_8947:
[----:B------:R-:W-:Y:S01]  /*30be0*/  I2FP.F32.U32 R35, R35 ;  /* 0x0000002300237245 */ /* 0x000fe20000201000 */
[----:B------:R-:W-:Y:S01]  /*30bf0*/  BSSY.RECONVERGENT B1, `(.L_x_8952) ;  /* 0x0000062000017945 */ /* 0x000fe20003800200 */
[----:B------:R-:W-:Y:S01]  /*30c00*/  SHF.L.U32 R142, R142, 0x10, RZ ;  /* 0x000000108e8e7819 */ /* 0x000fe200000006ff */
[----:B------:R-:W-:Y:S01]  /*30c10*/  HFMA2 R186, -RZ, RZ, 0, 1.1920928955078125e-07 ;  /* 0x00000002ffba7431 */ /* 0x000fe200000001ff */
[----:B------:R-:W-:Y:S01]  /*30c20*/  @P1 PRMT R169, R38, 0x7632, R169 ;  /* 0x0000763226a91816 */ /* 0x000fe200000000a9 */
[----:B------:R-:W-:Y:S01]  /*30c30*/  FFMA.FTZ R35, R35, R178, 1.1641532182693481445e-10 ;  /* 0x2f00000023237423 */ /* 0x000fe200000100b2 */
[----:B------:R-:W-:Y:S01]  /*30c40*/  ISETP.NE.AND P4, PT, R184, 0x1, PT ;  /* 0x00000001b800780c */ /* 0x000fe20003f85270 */
[----:B------:R-:W-:Y:S02]  /*30c50*/  FMUL.FTZ R142, R142, R191 ;  /* 0x000000bf8e8e7220 */ /* 0x000fe40000410000 */
        /* <DEDUP_REMOVED lines=16> */
.L_x_8954:
        /* <DEDUP_REMOVED lines=13> */
.L_x_8956:
[----:B------:R-:W-:Y:S05]  /*30e30*/  BSYNC.RECONVERGENT B2 ;  /* 0x0000000000027941 */ /* 0x000fea0003800200 */
.L_x_8955:
        /* <DEDUP_REMOVED lines=61> */
.L_x_8953:
[----:B------:R-:W-:Y:S05]  /*31210*/  BSYNC.RECONVERGENT B1 ;  /* 0x0000000000017941 */ /* 0x000fea0003800200 */
.L_x_8952:
[----:B------:R-:W-:Y:S01]  /*31220*/  I2FP.F32.U32 R35, R35 ;  /* 0x0000002300237245 */ /* 0x000fe20000201000 */
[----:B------:R-:W-:Y:S01]  /*31230*/  IMAD.U32 R142, R143, 0x10000, RZ ;  /* 0x000100008f8e7824 */ /* 0x000fe200078e00ff */
[----:B------:R-:W-:Y:S01]  /*31240*/  ISETP.NE.AND P5, PT, R186, 0x1, PT ;  /* 0x00000001ba00780c */ /* 0x000fe20003fa5270 */
[----:B------:R-:W-:Y:S01]  /*31250*/  BSSY.RECONVERGENT B1, `(.L_x_8957) ;  /* 0x0000060000017945 */ /* 0x000fe20003800200 */
[----:B------:R-:W-:Y:S01]  /*31260*/  @P1 SHF.L.U32 R185, R39, 0x10, RZ ;  /* 0x0000001027b91819 */ /* 0x000fe200000006ff */
[----:B------:R-:W-:Y:S01]  /*31270*/  FFMA.FTZ R35, R35, R178, 1.1641532182693481445e-10 ;  /* 0x2f00000023237423 */ /* 0x000fe200000100b2 */
[----:B------:R-:W-:Y:S01]  /*31280*/  FMUL.FTZ R142, R142, R191 ;  /* 0x000000bf8e8e7220 */ /* 0x000fe20000410000 */
[----:B------:R-:W-:Y:S02]  /*31290*/  PRMT R189, R143, 0x7632, R189 ;  /* 0x000076328fbd7816 */ /* 0x000fe400000000bd */
        /* <DEDUP_REMOVED lines=16> */
.L_x_8959:
        /* <DEDUP_REMOVED lines=13> */
.L_x_8961:
[----:B------:R-:W-:Y:S05]  /*31470*/  BSYNC.RECONVERGENT B2 ;  /* 0x0000000000027941 */ /* 0x000fea0003800200 */
.L_x_8960:
        /* <DEDUP_REMOVED lines=61> */
.L_x_8958:
[----:B------:R-:W-:Y:S05]  /*31850*/  BSYNC.RECONVERGENT B1 ;  /* 0x0000000000017941 */ /* 0x000fea0003800200 */
.L_x_8957:
        /* <DEDUP_REMOVED lines=15> */
.L_x_8921:
        /* <DEDUP_REMOVED lines=43> */
.L_x_8962:
[----:B------:R-:W-:Y:S01]  /*31c00*/  IMAD.MOV.U32 R188, RZ, RZ, R180 ;  /* 0x000000ffffbc7224 */ /* 0x000fe200078e00b4 */
[----:B------:R-:W-:-:S07]  /*31c10*/  IADD3 R179, PT, PT, R179, 0x20, RZ ;  /* 0x00000020b3b37810 */ /* 0x000fce0007ffe0ff */
.L_x_8839:
[----:B------:R-:W-:Y:S05]  /*31c20*/  BSYNC.RECONVERGENT B0 ;  /* 0x0000000000007941 */ /* 0x000fea0003800200 */
.L_x_8838:
        /* <DEDUP_REMOVED lines=35> */
.L_x_8968:
        /* <DEDUP_REMOVED lines=13> */
.L_x_8970:
[----:B------:R-:W-:Y:S05]  /*31f30*/  BSYNC.RECONVERGENT B2 ;  /* 0x0000000000027941 */ /* 0x000fea0003800200 */
.L_x_8969:
        /* <DEDUP_REMOVED lines=56> */
[----:B------:R-:W-:Y:S02]  /*322c0*/  LOP3.LUT R2, R15, R14, R17, 0x96, !PT ;  /* 0x0000000e0f027212 */ /* 0x000fe400078e9611 */
[----:B------:R-:W-:Y:S01]  /*322d0*/  MOV R14, R188 ;  /* 0x000000bc000e7202 */ /* 0x000fe20000000f00 */
[----:B------:R-:W-:Y:S01]  /*322e0*/  IMAD.MOV.U32 R0, RZ, RZ, R16 ;  /* 0x000000ffff007224 */ /* 0x000fe200078e0010 */
[----:B------:R-:W-:-:S07]  /*322f0*/  LOP3.LUT R34, R19, R34, R183, 0x96, !PT ;  /* 0x0000002213227212 */ /* 0x000fce00078e96b7 */
.L_x_8967:
[----:B------:R-:W-:Y:S05]  /*32300*/  BSYNC.RECONVERGENT B1 ;  /* 0x0000000000017941 */ /* 0x000fea0003800200 */
.L_x_8966:
[----:B------:R-:W0:Y:S01]  /*32310*/  LDC R190, c[0x0][0x408] ;  /* 0x00010200ffbe7b82 */ /* 0x000e220000000800 */
[----:B------:R-:W-:Y:S01]  /*32320*/  HFMA2 R181, -RZ, RZ, 0.1171875, 0 ;  /* 0x2f800000ffb57431 */ /* 0x000fe200000001ff */
[----:B------:R-:W-:Y:S01]  /*32330*/  I2FP.F32.U32 R14, R14 ;  /* 0x0000000e000e7245 */ /* 0x000fe20000201000 */
[----:B-----5:R-:W-:Y:S01]  /*32340*/  IMAD.U32 R17, R140, 0x10000, RZ ;  /* 0x000100008c117824 */ /* 0x020fe200078e00ff */
[----:B------:R-:W-:Y:S01]  /*32350*/  LOP3.LUT R8, R8, 0xffffffef, RZ, 0xc0, !PT ;  /* 0xffffffef08087812 */ /* 0x000fe200078ec0ff */
[----:B------:R-:W-:Y:S01]  /*32360*/  BSSY.RECONVERGENT B1, `(.L_x_8971) ;  /* 0x0000060000017945 */ /* 0x000fe20003800200 */
[----:B------:R-:W-:Y:S01]  /*32370*/  PRMT R15, R140, 0x7632, R15 ;  /* 0x000076328c0f7816 */ /* 0x000fe2000000000f */
[----:B------:R-:W-:Y:S01]  /*32380*/  IMAD.MOV.U32 R16, RZ, RZ, R0 ;  /* 0x000000ffff107224 */ /* 0x000fe200078e0000 */
[----:B------:R-:W1:Y:S01]  /*32390*/  LDC R183, c[0x0][0x404] ;  /* 0x00010100ffb77b82 */ /* 0x000e620000000800 */
[----:B------:R-:W-:Y:S01]  /*323a0*/  MOV R19, 0x2 ;  /* 0x0000000200137802 */ /* 0x000fe20000000f00 */
        /* <DEDUP_REMOVED lines=16> */
.L_x_8973:
        /* <DEDUP_REMOVED lines=13> */
.L_x_8975:
[----:B------:R-:W-:Y:S05]  /*32580*/  BSYNC.RECONVERGENT B2 ;  /* 0x0000000000027941 */ /* 0x000fea0003800200 */
.L_x_8974:
        /* <DEDUP_REMOVED lines=61> */
.L_x_8972:
[----:B------:R-:W-:Y:S05]  /*32960*/  BSYNC.RECONVERGENT B1 ;  /* 0x0000000000017941 */ /* 0x000fea0003800200 */
.L_x_8971:
        /* <DEDUP_REMOVED lines=26> */
.L_x_8978:
        /* <DEDUP_REMOVED lines=13> */
.L_x_8980:
[----:B------:R-:W-:Y:S05]  /*32be0*/  BSYNC.RECONVERGENT B2 ;  /* 0x0000000000027941 */ /* 0x000fea0003800200 */
.L_x_8979:
        /* <DEDUP_REMOVED lines=61> */
.L_x_8977:
[----:B------:R-:W-:Y:S05]  /*32fc0*/  BSYNC.RECONVERGENT B1 ;  /* 0x0000000000017941 */ /* 0x000fea0003800200 */
.L_x_8976:
        /* <DEDUP_REMOVED lines=22> */
.L_x_8983:
        /* <DEDUP_REMOVED lines=13> */
.L_x_8985:
[----:B------:R-:W-:Y:S05]  /*33200*/  BSYNC.RECONVERGENT B2 ;  /* 0x0000000000027941 */ /* 0x000fea0003800200 */
.L_x_8984:
        /* <DEDUP_REMOVED lines=61> */
.L_x_8982:
[----:B------:R-:W-:Y:S05]  /*335e0*/  BSYNC.RECONVERGENT B1 ;  /* 0x0000000000017941 */ /* 0x000fea0003800200 */
.L_x_8981:
        /* <DEDUP_REMOVED lines=13> */
[----:B------:R-:W-:Y:S01]  /*336c0*/  IMAD.MOV.U32 R17, RZ, RZ, R0 ;  /* 0x000000ffff117224 */ /* 0x000fe200078e0000 */
[----:B------:R-:W-:-:S03]  /*336d0*/  MOV R20, 0x2 ;  /* 0x0000000200147802 */ /* 0x000fc60000000f00 */
        /* <DEDUP_REMOVED lines=13> */
.L_x_8988:
        /* <DEDUP_REMOVED lines=13> */
.L_x_8990:
[----:B------:R-:W-:Y:S05]  /*33880*/  BSYNC.RECONVERGENT B2 ;  /* 0x0000000000027941 */ /* 0x000fea0003800200 */
.L_x_8989:
        /* <DEDUP_REMOVED lines=61> */
.L_x_8987:
[----:B------:R-:W-:Y:S05]  /*33c60*/  BSYNC.RECONVERGENT B1 ;  /* 0x0000000000017941 */ /* 0x000fea0003800200 */
.L_x_8986:
        /* <DEDUP_REMOVED lines=23> */
.L_x_8993:
        /* <DEDUP_REMOVED lines=13> */
.L_x_8995:
[----:B------:R-:W-:Y:S05]  /*33eb0*/  BSYNC.RECONVERGENT B2 ;  /* 0x0000000000027941 */ /* 0x000fea0003800200 */
.L_x_8994:
        /* <DEDUP_REMOVED lines=61> */
.L_x_8992:
[----:B------:R-:W-:Y:S05]  /*34290*/  BSYNC.RECONVERGENT B1 ;  /* 0x0000000000017941 */ /* 0x000fea0003800200 */
.L_x_8991:
        /* <DEDUP_REMOVED lines=25> */
.L_x_8998:
        /* <DEDUP_REMOVED lines=13> */
.L_x_9000:
[----:B------:R-:W-:Y:S05]  /*34500*/  BSYNC.RECONVERGENT B2 ;  /* 0x0000000000027941 */ /* 0x000fea0003800200 */
.L_x_8999:
        /* <DEDUP_REMOVED lines=61> */
.L_x_8997:
[----:B------:R-:W-:Y:S05]  /*348e0*/  BSYNC.RECONVERGENT B1 ;  /* 0x0000000000017941 */ /* 0x000fea0003800200 */
.L_x_8996:
        /* <DEDUP_REMOVED lines=22> */
.L_x_9003:
        /* <DEDUP_REMOVED lines=13> */
.L_x_9005:
[----:B------:R-:W-:Y:S05]  /*34b20*/  BSYNC.RECONVERGENT B2 ;  /* 0x0000000000027941 */ /* 0x000fea0003800200 */
.L_x_9004:
        /* <DEDUP_REMOVED lines=61> */
.L_x_9002:
[----:B------:R-:W-:Y:S05]  /*34f00*/  BSYNC.RECONVERGENT B1 ;  /* 0x0000000000017941 */ /* 0x000fea0003800200 */
.L_x_9001:
        /* <DEDUP_REMOVED lines=28> */
.L_x_9008:
        /* <DEDUP_REMOVED lines=13> */
.L_x_9010:
[----:B------:R-:W-:Y:S05]  /*351a0*/  BSYNC.RECONVERGENT B2 ;  /* 0x0000000000027941 */ /* 0x000fea0003800200 */
.L_x_9009:
        /* <DEDUP_REMOVED lines=61> */
.L_x_9007:
[----:B------:R-:W-:Y:S05]  /*35580*/  BSYNC.RECONVERGENT B1 ;  /* 0x0000000000017941 */ /* 0x000fea0003800200 */
.L_x_9006:
        /* <DEDUP_REMOVED lines=21> */
.L_x_9013:
        /* <DEDUP_REMOVED lines=13> */
.L_x_9015:
[----:B------:R-:W-:Y:S05]  /*357b0*/  BSYNC.RECONVERGENT B2 ;  /* 0x0000000000027941 */ /* 0x000fea0003800200 */
.L_x_9014:
        /* <DEDUP_REMOVED lines=61> */
.L_x_9012:
[----:B------:R-:W-:Y:S05]  /*35b90*/  BSYNC.RECONVERGENT B1 ;  /* 0x0000000000017941 */ /* 0x000fea0003800200 */
.L_x_9011:
        /* <DEDUP_REMOVED lines=25> */
.L_x_9018:
        /* <DEDUP_REMOVED lines=13> */
.L_x_9020:
[----:B------:R-:W-:Y:S05]  /*35e00*/  BSYNC.RECONVERGENT B2 ;  /* 0x0000000000027941 */ /* 0x000fea0003800200 */
.L_x_9019:
        /* <DEDUP_REMOVED lines=61> */
.L_x_9017:
[----:B------:R-:W-:Y:S05]  /*361e0*/  BSYNC.RECONVERGENT B1 ;  /* 0x0000000000017941 */ /* 0x000fea0003800200 */
.L_x_9016:
        /* <DEDUP_REMOVED lines=20> */
.L_x_9023:
        /* <DEDUP_REMOVED lines=13> */
.L_x_9025:
[----:B------:R-:W-:Y:S05]  /*36400*/  BSYNC.RECONVERGENT B2 ;  /* 0x0000000000027941 */ /* 0x000fea0003800200 */
.L_x_9024:
        /* <DEDUP_REMOVED lines=61> */
.L_x_9022:
[----:B------:R-:W-:Y:S05]  /*367e0*/  BSYNC.RECONVERGENT B1 ;  /* 0x0000000000017941 */ /* 0x000fea0003800200 */
.L_x_9021:
        /* <DEDUP_REMOVED lines=13> */
[----:B------:R-:W-:-:S04]  /*368c0*/  IMAD.MOV.U32 R35, RZ, RZ, R0 ;  /* 0x000000ffff237224 */ /* 0x000fc800078e0000 */
[----:B------:R-:W-:Y:S01]  /*368d0*/  @P1 FADD.FTZ R171, R19, R172 ;  /* 0x000000ac13ab1221 */ /* 0x000fe20000010000 */
[--C-:B------:R-:W-:Y:S01]  /*368e0*/  @!P1 IMAD.MOV.U32 R171, RZ, RZ, R19.reuse ;  /* 0x000000ffffab9224 */ /* 0x100fe200078e0013 */
[----:B------:R-:W-:Y:S02]  /*368f0*/  MOV R172, 0x2 ;  /* 0x0000000200ac7802 */ /* 0x000fe40000000f00 */
        /* <DEDUP_REMOVED lines=11> */
.L_x_9028:
        /* <DEDUP_REMOVED lines=13> */
.L_x_9030:
[----:B------:R-:W-:Y:S05]  /*36a80*/  BSYNC.RECONVERGENT B2 ;  /* 0x0000000000027941 */ /* 0x000fea0003800200 */
.L_x_9029:
        /* <DEDUP_REMOVED lines=61> */
.L_x_9027:
[----:B------:R-:W-:Y:S05]  /*36e60*/  BSYNC.RECONVERGENT B1 ;  /* 0x0000000000017941 */ /* 0x000fea0003800200 */
.L_x_9026:
        /* <DEDUP_REMOVED lines=21> */
.L_x_9033:
        /* <DEDUP_REMOVED lines=13> */
.L_x_9035:
[----:B------:R-:W-:Y:S05]  /*37090*/  BSYNC.RECONVERGENT B2 ;  /* 0x0000000000027941 */ /* 0x000fea0003800200 */
.L_x_9034:
        /* <DEDUP_REMOVED lines=61> */
.L_x_9032:
[----:B------:R-:W-:Y:S05]  /*37470*/  BSYNC.RECONVERGENT B1 ;  /* 0x0000000000017941 */ /* 0x000fea0003800200 */
.L_x_9031:
        /* <DEDUP_REMOVED lines=26> */
.L_x_9038:
        /* <DEDUP_REMOVED lines=13> */
.L_x_9040:
[----:B------:R-:W-:Y:S05]  /*376f0*/  BSYNC.RECONVERGENT B2 ;  /* 0x0000000000027941 */ /* 0x000fea0003800200 */
.L_x_9039:
        /* <DEDUP_REMOVED lines=61> */
.L_x_9037:
[----:B------:R-:W-:Y:S05]  /*37ad0*/  BSYNC.RECONVERGENT B1 ;  /* 0x0000000000017941 */ /* 0x000fea0003800200 */
.L_x_9036:
        /* <DEDUP_REMOVED lines=20> */
.L_x_9043:
        /* <DEDUP_REMOVED lines=15> */
.L_x_9045:
[----:B------:R-:W-:Y:S05]  /*37d10*/  BSYNC.RECONVERGENT B2 ;  /* 0x0000000000027941 */ /* 0x000fea0003800200 */
.L_x_9044:
        /* <DEDUP_REMOVED lines=61> */
.L_x_9042:
[----:B------:R-:W-:Y:S05]  /*380f0*/  BSYNC.RECONVERGENT B1 ;  /* 0x0000000000017941 */ /* 0x000fea0003800200 */
.L_x_9041:
        /* <DEDUP_REMOVED lines=9> */
[----:B------:R-:W-:-:S02]  /*38190*/  @P1 SHF.L.U32 R181, R181, 0x10, RZ ;  /* 0x00000010b5b51819 */ /* 0x000fc400000006ff */
[----:B------:R-:W-:Y:S02]  /*381a0*/  SEL R183, RZ, 0x1, P6 ;  /* 0x00000001ffb77807 */ /* 0x000fe40003000000 */
[----:B------:R-:W-:Y:S02]  /*381b0*/  FSEL R185, R185, RZ, !P6 ;  /* 0x000000ffb9b97208 */ /* 0x000fe40007000000 */
[----:B------:R-:W-:Y:S02]  /*381c0*/  MOV R188, R182 ;  /* 0x000000b600bc7202 */ /* 0x000fe40000000f00 */
[----:B------:R-:W-:Y:S01]  /*381d0*/  PRMT R21, R183, 0x7610, R21 ;  /* 0x00007610b7157816 */ /* 0x000fe20000000015 */
[----:B------:R-:W-:Y:S01]  /*381e0*/  FADD.FTZ R192, R192, R185 ;  /* 0x000000b9c0c07221 */ /* 0x000fe20000010000 */
[----:B------:R-:W-:-:S03]  /*381f0*/  PRMT R140, R140, 0x5410, R180 ;  /* 0x000054108c8c7816 */ /* 0x000fc600000000b4 */
[----:B------:R-:W-:Y:S01]  /*38200*/  @P1 FADD.FTZ R181, R192, R181 ;  /* 0x000000b5c0b51221 */ /* 0x000fe20000010000 */
[----:B------:R-:W-:-:S05]  /*38210*/  @!P1 IMAD.MOV.U32 R181, RZ, RZ, R192 ;  /* 0x000000ffffb59224 */ /* 0x000fca00078e00c0 */
[----:B------:R-:W-:-:S04]  /*38220*/  F2FP.BF16.F32.PACK_AB R184, RZ, R181 ;  /* 0x000000b5ffb8723e */ /* 0x000fc800000010ff */
[----:B------:R-:W-:Y:S01]  /*38230*/  PRMT R143, R143, 0x5410, R184 ;  /* 0x000054108f8f7816 */ /* 0x000fe200000000b8 */
[----:B------:R-:W-:Y:S06]  /*38240*/  BRA `(.L_x_9046) ;  /* 0x0000003000c87947 */ /* 0x000fec0003800000 */
.L_x_8965:
        /* <DEDUP_REMOVED lines=16> */
.L_x_9049:
        /* <DEDUP_REMOVED lines=13> */
.L_x_9051:
[----:B------:R-:W-:Y:S05]  /*38420*/  BSYNC.RECONVERGENT B2 ;  /* 0x0000000000027941 */ /* 0x000fea0003800200 */
.L_x_9050:
        /* <DEDUP_REMOVED lines=60> */
.L_x_9048:
[----:B------:R-:W-:Y:S05]  /*387f0*/  BSYNC.RECONVERGENT B1 ;  /* 0x0000000000017941 */ /* 0x000fea0003800200 */
.L_x_9047:
[----:B------:R-:W1:Y:S01]  /*38800*/  LDC R189, c[0x0][0x408] ;  /* 0x00010200ffbd7b82 */ /* 0x000e620000000800 */
[----:B0-----:R-:W-:Y:S01]  /*38810*/  HFMA2 R181, -RZ, RZ, 0.1171875, 0 ;  /* 0x2f800000ffb57431 */ /* 0x001fe200000001ff */
[----:B------:R-:W-:Y:S01]  /*38820*/  I2FP.F32.U32 R148, R33 ;  /* 0x0000002100947245 */ /* 0x000fe20000201000 */
[----:B-----5:R-:W-:Y:S01]  /*38830*/  IMAD.U32 R160, R140, 0x10000, RZ ;  /* 0x000100008ca07824 */ /* 0x020fe200078e00ff */
[----:B------:R-:W-:Y:S01]  /*38840*/  LOP3.LUT R8, R8, 0xffffffef, RZ, 0xc0, !PT ;  /* 0xffffffef08087812 */ /* 0x000fe200078ec0ff */
[----:B------:R-:W-:Y:S01]  /*38850*/  BSSY.RECONVERGENT B1, `(.L_x_9052) ;  /* 0x0000063000017945 */ /* 0x000fe20003800200 */
[----:B------:R-:W-:Y:S01]  /*38860*/  PRMT R140, R140, 0x7632, R140 ;  /* 0x000076328c8c7816 */ /* 0x000fe2000000008c */
[----:B------:R-:W-:Y:S01]  /*38870*/  IMAD.MOV.U32 R159, RZ, RZ, 0x2 ;  /* 0x00000002ff9f7424 */ /* 0x000fe200078e00ff */
[----:B------:R-:W0:Y:S01]  /*38880*/  LDC R188, c[0x0][0x404] ;  /* 0x00010100ffbc7b82 */ /* 0x000e220000000800 */
[----:B------:R-:W-:Y:S01]  /*38890*/  MOV R35, R0 ;  /* 0x0000000000237202 */ /* 0x000fe20000000f00 */
[----:B------:R-:W-:Y:S01]  /*388a0*/  FFMA.FTZ R33, R148, R181, 1.1641532182693481445e-10 ;  /* 0x2f00000094217423 */ /* 0x000fe200000100b5 */
[----:B------:R-:W-:Y:S01]  /*388b0*/  @P1 SHF.L.U32 R148, R36, 0x10, RZ ;  /* 0x0000001024941819 */ /* 0x000fe200000006ff */
[----:B-1----:R-:W-:-:S03]  /*388c0*/  FMUL.FTZ R160, R160, R189 ;  /* 0x000000bda0a07220 */ /* 0x002fc60000410000 */
[----:B0-----:R-:W-:-:S04]  /*388d0*/  FSETP.GTU.FTZ.AND P2, PT, R33, R188, PT ;  /* 0x000000bc2100720b */ /* 0x001fc80003f5c000 */
        /* <DEDUP_REMOVED lines=15> */
.L_x_9054:
        /* <DEDUP_REMOVED lines=13> */
.L_x_9056:
[----:B------:R-:W-:Y:S05]  /*38aa0*/  BSYNC.RECONVERGENT B2 ;  /* 0x0000000000027941 */ /* 0x000fea0003800200 */
.L_x_9055:
        /* <DEDUP_REMOVED lines=61> */
.L_x_9053:
[----:B------:R-:W-:Y:S05]  /*38e80*/  BSYNC.RECONVERGENT B1 ;  /* 0x0000000000017941 */ /* 0x000fea0003800200 */
.L_x_9052:
        /* <DEDUP_REMOVED lines=26> */
.L_x_9059:
        /* <DEDUP_REMOVED lines=13> */
.L_x_9061:
[----:B------:R-:W-:Y:S05]  /*39100*/  BSYNC.RECONVERGENT B2 ;  /* 0x0000000000027941 */ /* 0x000fea0003800200 */
.L_x_9060:
        /* <DEDUP_REMOVED lines=61> */
.L_x_9058:
[----:B------:R-:W-:Y:S05]  /*394e0*/  BSYNC.RECONVERGENT B1 ;  /* 0x0000000000017941 */ /* 0x000fea0003800200 */
.L_x_9057:
        /* <DEDUP_REMOVED lines=26> */
.L_x_9064:
        /* <DEDUP_REMOVED lines=13> */
.L_x_9066:
[----:B------:R-:W-:Y:S05]  /*39760*/  BSYNC.RECONVERGENT B2 ;  /* 0x0000000000027941 */ /* 0x000fea0003800200 */
.L_x_9065:
        /* <DEDUP_REMOVED lines=61> */
.L_x_9063:
[----:B------:R-:W-:Y:S05]  /*39b40*/  BSYNC.RECONVERGENT B1 ;  /* 0x0000000000017941 */ /* 0x000fea0003800200 */
.L_x_9062:
        /* <DEDUP_REMOVED lines=26> */
.L_x_9069:
        /* <DEDUP_REMOVED lines=13> */
.L_x_9071:
[----:B------:R-:W-:Y:S05]  /*39dc0*/  BSYNC.RECONVERGENT B2 ;  /* 0x0000000000027941 */ /* 0x000fea0003800200 */
.L_x_9070:
        /* <DEDUP_REMOVED lines=58> */
[----:B------:R-:W-:Y:S02]  /*3a170*/  LOP3.LUT R2, R35, R186, R185, 0x96, !PT ;  /* 0x000000ba23027212 */ /* 0x000fe400078e96b9 */
[----:B------:R-:W-:Y:S01]  /*3a180*/  MOV R35, R190 ;  /* 0x000000be00237202 */ /* 0x000fe20000000f00 */
[----:B------:R-:W-:-:S07]  /*3a190*/  IMAD.MOV.U32 R190, RZ, RZ, R182 ;  /* 0x000000ffffbe7224 */ /* 0x000fce00078e00b6 */
.L_x_9068:
[----:B------:R-:W-:Y:S05]  /*3a1a0*/  BSYNC.RECONVERGENT B1 ;  /* 0x0000000000017941 */ /* 0x000fea0003800200 */
.L_x_9067:
        /* <DEDUP_REMOVED lines=24> */
.L_x_9074:
        /* <DEDUP_REMOVED lines=13> */
.L_x_9076:
[----:B------:R-:W-:Y:S05]  /*3a400*/  BSYNC.RECONVERGENT B2 ;  /* 0x0000000000027941 */ /* 0x000fea0003800200 */
.L_x_9075:
        /* <DEDUP_REMOVED lines=61> */
.L_x_9073:
[----:B------:R-:W-:Y:S05]  /*3a7e0*/  BSYNC.RECONVERGENT B1 ;  /* 0x0000000000017941 */ /* 0x000fea0003800200 */
.L_x_9072:
        /* <DEDUP_REMOVED lines=24> */
.L_x_9079:
        /* <DEDUP_REMOVED lines=13> */
.L_x_9081:
[----:B------:R-:W-:Y:S05]  /*3aa40*/  BSYNC.RECONVERGENT B2 ;  /* 0x0000000000027941 */ /* 0x000fea0003800200 */
.L_x_9080:
        /* <DEDUP_REMOVED lines=61> */
.L_x_9078:
[----:B------:R-:W-:Y:S05]  /*3ae20*/  BSYNC.RECONVERGENT B1 ;  /* 0x0000000000017941 */ /* 0x000fea0003800200 */
.L_x_9077:
        /* <DEDUP_REMOVED lines=24> */
.L_x_9084:
        /* <DEDUP_REMOVED lines=13> */
.L_x_9086:
[----:B------:R-:W-:Y:S05]  /*3b080*/  BSYNC.RECONVERGENT B2 ;  /* 0x0000000000027941 */ /* 0x000fea0003800200 */
.L_x_9085:
        /* <DEDUP_REMOVED lines=61> */
.L_x_9083:
[----:B------:R-:W-:Y:S05]  /*3b460*/  BSYNC.RECONVERGENT B1 ;  /* 0x0000000000017941 */ /* 0x000fea0003800200 */
.L_x_9082:
        /* <DEDUP_REMOVED lines=9> */
[----:B------:R-:W-:Y:S02]  /*3b500*/  MOV R188, R190 ;  /* 0x000000be00bc7202 */ /* 0x000fe40000000f00 */
[----:B------:R-:W-:Y:S02]  /*3b510*/  FSEL R181, R182, RZ, !P5 ;  /* 0x000000ffb6b57208 */ /* 0x000fe40006800000 */
[----:B------:R-:W-:-:S03]  /*3b520*/  PLOP3.LUT P5, PT, P5, PT, PT, 0x8, 0x80 ;  /* 0x000000000080781c */ /* 0x000fc60002fae170 */
[----:B------:R-:W-:Y:S01]  /*3b530*/  @P1 FADD.FTZ R181, R142, R181 ;  /* 0x000000b58eb51221 */ /* 0x000fe20000010000 */
[----:B------:R-:W-:-:S04]  /*3b540*/  PRMT R142, R192, 0x5410, R193 ;  /* 0x00005410c08e7816 */ /* 0x000fc800000000c1 */
[----:B------:R-:W-:-:S04]  /*3b550*/  F2FP.BF16.F32.PACK_AB R143, RZ, R181 ;  /* 0x000000b5ff8f723e */ /* 0x000fc800000010ff */
[----:B------:R-:W-:-:S07]  /*3b560*/  PRMT R143, R186, 0x5410, R143 ;  /* 0x00005410ba8f7816 */ /* 0x000fce000000008f */
.L_x_9046:
        /* <DEDUP_REMOVED lines=43> */
.L_x_8964:
[----:B------:R-:W-:Y:S05]  /*3b820*/  BSYNC.RECONVERGENT B0 ;  /* 0x0000000000007941 */ /* 0x000fea0003800200 */
.L_x_8963:
[----:B0123--:R-:W-:Y:S01]  /*3b830*/  FADD.FTZ R141, RZ, R11 ;  /* 0x0000000bff8d7221 */ /* 0x00ffe20000010000 */
        /* <DEDUP_REMOVED lines=78> */
[--C-:B------:R-:W-:Y:S02]  /*3bd20*/  FADD.FTZ R182, R24, -R179.reuse ;  /* 0x800000b318b67221 */ /* 0x100fe40000010000 */
        /* <DEDUP_REMOVED lines=99> */
.L_x_9112:
        /* <DEDUP_REMOVED lines=17> */
[----:B0-----:R-:W0:Y:S01]  /*3c470*/  LDC.64 R182, c[0x0][0x428] ;  /* 0x00010a00ffb67b82 */ /* 0x001e220000000a00 */
[--C-:B-1----:R-:W-:Y:S01]  /*3c480*/  FADD.FTZ R140, R11, -R184.reuse ;  /* 0x800000b80b8c7221 */ /* 0x102fe20000010000 */
        /* <DEDUP_REMOVED lines=30> */
.L_x_9089:
[----:B------:R-:W-:Y:S05]  /*3c670*/  BSYNC.RECONVERGENT B0 ;  /* 0x0000000000007941 */ /* 0x000fea0003800200 */
.L_x_9088:
[----:B------:R-:W-:Y:S01]  /*3c680*/  LOP3.LUT P0, RZ, R8, 0x200, RZ, 0xc0, !PT ;  /* 0x0000020008ff7812 */ /* 0x000fe2000780c0ff */
[----:B------:R-:W-:-:S12]  /*3c690*/  BSSY.RECONVERGENT B0, `(.L_x_9090) ;  /* 0x0000022000007945 */ /* 0x000fd80003800200 */
[----:B------:R-:W-:Y:S05]  /*3c6a0*/  @!P0 BRA `(.L_x_9091) ;  /* 0x0000000000808947 */ /* 0x000fea0003800000 */
[----:B0-2---:R-:W0:Y:S01]  /*3c6b0*/  LDC.64 R182, c[0x0][0x428] ;  /* 0x00010a00ffb67b82 */ /* 0x005e220000000a00 */
        /* <DEDUP_REMOVED lines=31> */
.L_x_9091:
[----:B------:R-:W-:Y:S05]  /*3c8b0*/  BSYNC.RECONVERGENT B0 ;  /* 0x0000000000007941 */ /* 0x000fea0003800200 */
.L_x_9090:
[----:B------:R-:W-:Y:S01]  /*3c8c0*/  LOP3.LUT P0, RZ, R8, 0x100, RZ, 0xc0, !PT ;  /* 0x0000010008ff7812 */ /* 0x000fe2000780c0ff */
[----:B------:R-:W-:-:S12]  /*3c8d0*/  BSSY.RECONVERGENT B0, `(.L_x_9092) ;  /* 0x0000022000007945 */ /* 0x000fd80003800200 */
[----:B------:R-:W-:Y:S05]  /*3c8e0*/  @!P0 BRA `(.L_x_9093) ;  /* 0x0000000000808947 */ /* 0x000fea0003800000 */
[----:B0-23--:R-:W0:Y:S01]  /*3c8f0*/  LDC.64 R182, c[0x0][0x428] ;  /* 0x00010a00ffb67b82 */ /* 0x00de220000000a00 */
        /* <DEDUP_REMOVED lines=31> */
.L_x_9093:
[----:B------:R-:W-:Y:S05]  /*3caf0*/  BSYNC.RECONVERGENT B0 ;  /* 0x0000000000007941 */ /* 0x000fea0003800200 */
.L_x_9092:
[----:B------:R-:W-:Y:S01]  /*3cb00*/  LOP3.LUT P0, RZ, R8, 0x80, RZ, 0xc0, !PT ;  /* 0x0000008008ff7812 */ /* 0x000fe2000780c0ff */
[----:B------:R-:W-:-:S12]  /*3cb10*/  BSSY.RECONVERGENT B0, `(.L_x_9094) ;  /* 0x0000022000007945 */ /* 0x000fd80003800200 */
[----:B------:R-:W-:Y:S05]  /*3cb20*/  @!P0 BRA `(.L_x_9095) ;  /* 0x0000000000808947 */ /* 0x000fea0003800000 */
[----:B0-234-:R-:W0:Y:S01]  /*3cb30*/  LDC.64 R182, c[0x0][0x428] ;  /* 0x00010a00ffb67b82 */ /* 0x01de220000000a00 */
        /* <DEDUP_REMOVED lines=31> */
.L_x_9095:
[----:B------:R-:W-:Y:S05]  /*3cd30*/  BSYNC.RECONVERGENT B0 ;  /* 0x0000000000007941 */ /* 0x000fea0003800200 */
.L_x_9094:
        /* <DEDUP_REMOVED lines=35> */
.L_x_9097:
[----:B------:R-:W-:Y:S05]  /*3cf70*/  BSYNC.RECONVERGENT B0 ;  /* 0x0000000000007941 */ /* 0x000fea0003800200 */
.L_x_9096:
        /* <DEDUP_REMOVED lines=34> */
.L_x_9099:
[----:B------:R-:W-:Y:S05]  /*3d1a0*/  BSYNC.RECONVERGENT B0 ;  /* 0x0000000000007941 */ /* 0x000fea0003800200 */
.L_x_9098:
[----:B01234-:R-:W0:Y:S02]  /*3d1b0*/  LDC.64 R140, c[0x0][0x380] ;  /* 0x0000e000ff8c7b82 */ /* 0x01fe240000000a00 */
[----:B0-----:R-:W-:-:S05]  /*3d1c0*/  IMAD R6, R140, 0x4, R6 ;  /* 0x000000048c067824 */ /* 0x001fca00078e0206 */
[----:B------:R-:W-:-:S13]  /*3d1d0*/  ISETP.GE.AND P0, PT, R6, R141, PT ;  /* 0x0000008d0600720c */ /* 0x000fda0003f06270 */
[----:B------:R-:W-:Y:S05]  /*3d1e0*/  @!P0 BRA `(.L_x_9100) ;  /* 0xfffffc3c006c8947 */ /* 0x000fea000383ffff */
[----:B------:R-:W-:Y:S05]  /*3d1f0*/  EXIT ;  /* 0x000000000000794d */ /* 0x000fea0003800000 */
.L_x_9087:
        /* <DEDUP_REMOVED lines=8> */
.L_x_9102:
[----:B------:R-:W-:Y:S05]  /*3d280*/  BSYNC B0 ;  /* 0x0000000000007941 */ /* 0x000fea0003800000 */
.L_x_9101:
        /* <DEDUP_REMOVED lines=9> */
.L_x_9103:
[----:B------:R-:W-:Y:S02]  /*3d320*/  IMAD.MOV.U32 R187, RZ, RZ, 0x4 ;  /* 0x00000004ffbb7424 */ /* 0x000fe400078e00ff */
[----:B------:R-:W-:-:S04]  /*3d330*/  IMAD.MOV.U32 R142, RZ, RZ, R183 ;  /* 0x000000ffff8e7224 */ /* 0x000fc800078e00b7 */
[----:B------:R-:W-:-:S05]  /*3d340*/  FADD.FTZ R142, R141, R142 ;  /* 0x0000008e8d8e7221 */ /* 0x000fca0000010000 */
[----:B------:R-:W-:-:S07]  /*3d350*/  MOV R186, R142 ;  /* 0x0000008e00ba7202 */ /* 0x000fce0000000f00 */
[----:B------:R-:W-:Y:S05]  /*3d360*/  WARPSYNC.COLLECTIVE R185, `(.L_x_9104) ;  /* 0x00000000b9087348 */ /* 0x000fea0003c00000 */
[----:B------:R0:W1:Y:S02]  /*3d370*/  SHFL.BFLY P6, R183, R186, R187, R190 ;  /* 0x0c0000bbbab77389 */ /* 0x00006400000c00be */
[----:B01----:R-:W-:Y:S05]  /*3d380*/  ENDCOLLECTIVE ;  /* 0x000000000000791b */ /* 0x003fea0003800000 */
.L_x_9104:
[----:B------:R-:W-:Y:S01]  /*3d390*/  HFMA2 R187, -RZ, RZ, 0, 4.76837158203125e-07 ;  /* 0x00000008ffbb7431 */ /* 0x000fe200000001ff */
[----:B------:R-:W-:-:S05]  /*3d3a0*/  MOV R143, R183 ;  /* 0x000000b7008f7202 */ /* 0x000fca0000000f00 */
[----:B------:R-:W-:-:S04]  /*3d3b0*/  FADD.FTZ R143, R142, R143 ;  /* 0x0000008f8e8f7221 */ /* 0x000fc80000010000 */
[----:B------:R-:W-:-:S07]  /*3d3c0*/  IMAD.MOV.U32 R186, RZ, RZ, R143 ;  /* 0x000000ffffba7224 */ /* 0x000fce00078e008f */
[----:B------:R-:W-:Y:S05]  /*3d3d0*/  WARPSYNC.COLLECTIVE R185, `(.L_x_9105) ;  /* 0x00000000b9087348 */ /* 0x000fea0003c00000 */
[----:B------:R0:W1:Y:S02]  /*3d3e0*/  SHFL.BFLY P6, R183, R186, R187, R190 ;  /* 0x0c0000bbbab77389 */ /* 0x00006400000c00be */
[----:B01----:R-:W-:Y:S05]  /*3d3f0*/  ENDCOLLECTIVE ;  /* 0x000000000000791b */ /* 0x003fea0003800000 */
.L_x_9105:
        /* <DEDUP_REMOVED lines=8> */
.L_x_9106:
[----:B------:R-:W-:Y:S01]  /*3d480*/  HFMA2 R187, -RZ, RZ, 0, 5.9604644775390625e-08 ;  /* 0x00000001ffbb7431 */ /* 0x000fe200000001ff */
[----:B------:R-:W-:-:S05]  /*3d490*/  MOV R179, R183 ;  /* 0x000000b700b37202 */ /* 0x000fca0000000f00 */
        /* <DEDUP_REMOVED lines=103> */
.L_x_9107:
[----:B------:R-:W-:Y:S02]  /*3db10*/  IMAD.MOV.U32 R187, RZ, RZ, 0x2 ;  /* 0x00000002ffbb7424 */ /* 0x000fe400078e00ff */
[----:B------:R-:W-:-:S04]  /*3db20*/  IMAD.MOV.U32 R141, RZ, RZ, R183 ;  /* 0x000000ffff8d7224 */ /* 0x000fc800078e00b7 */
[----:B------:R-:W-:-:S05]  /*3db30*/  FADD.FTZ R141, R140, R141 ;  /* 0x0000008d8c8d7221 */ /* 0x000fca0000010000 */
[----:B------:R-:W-:-:S07]  /*3db40*/  MOV R186, R141 ;  /* 0x0000008d00ba7202 */ /* 0x000fce0000000f00 */
[----:B------:R-:W-:Y:S05]  /*3db50*/  WARPSYNC.COLLECTIVE R185, `(.L_x_9108) ;  /* 0x00000000b9087348 */ /* 0x000fea0003c00000 */
[----:B------:R0:W1:Y:S02]  /*3db60*/  SHFL.BFLY P6, R183, R186, R187, R190 ;  /* 0x0c0000bbbab77389 */ /* 0x00006400000c00be */
[----:B01----:R-:W-:Y:S05]  /*3db70*/  ENDCOLLECTIVE ;  /* 0x000000000000791b */ /* 0x003fea0003800000 */
.L_x_9108:
[----:B------:R-:W-:Y:S01]  /*3db80*/  HFMA2 R187, -RZ, RZ, 0, 2.384185791015625e-07 ;  /* 0x00000004ffbb7431 */ /* 0x000fe200000001ff */
[----:B------:R-:W-:-:S05]  /*3db90*/  MOV R142, R183 ;  /* 0x000000b7008e7202 */ /* 0x000fca0000000f00 */
[----:B------:R-:W-:-:S04]  /*3dba0*/  FADD.FTZ R142, R141, R142 ;  /* 0x0000008e8d8e7221 */ /* 0x000fc80000010000 */
[----:B------:R-:W-:-:S07]  /*3dbb0*/  IMAD.MOV.U32 R186, RZ, RZ, R142 ;  /* 0x000000ffffba7224 */ /* 0x000fce00078e008e */
[----:B------:R-:W-:Y:S05]  /*3dbc0*/  WARPSYNC.COLLECTIVE R185, `(.L_x_9109) ;  /* 0x00000000b9087348 */ /* 0x000fea0003c00000 */
[----:B------:R0:W1:Y:S02]  /*3dbd0*/  SHFL.BFLY P6, R183, R186, R187, R190 ;  /* 0x0c0000bbbab77389 */ /* 0x00006400000c00be */
[----:B01----:R-:W-:Y:S05]  /*3dbe0*/  ENDCOLLECTIVE ;  /* 0x000000000000791b */ /* 0x003fea0003800000 */
.L_x_9109:
[----:B------:R-:W-:Y:S02]  /*3dbf0*/  IMAD.MOV.U32 R187, RZ, RZ, 0x8 ;  /* 0x00000008ffbb7424 */ /* 0x000fe400078e00ff */
[----:B------:R-:W-:-:S04]  /*3dc00*/  IMAD.MOV.U32 R143, RZ, RZ, R183 ;  /* 0x000000ffff8f7224 */ /* 0x000fc800078e00b7 */
[----:B------:R-:W-:-:S05]  /*3dc10*/  FADD.FTZ R143, R142, R143 ;  /* 0x0000008f8e8f7221 */ /* 0x000fca0000010000 */
[----:B------:R-:W-:-:S07]  /*3dc20*/  MOV R186, R143 ;  /* 0x0000008f00ba7202 */ /* 0x000fce0000000f00 */
[----:B------:R-:W-:Y:S05]  /*3dc30*/  WARPSYNC.COLLECTIVE R185, `(.L_x_9110) ;  /* 0x00000000b9087348 */ /* 0x000fea0003c00000 */
[----:B------:R0:W1:Y:S02]  /*3dc40*/  SHFL.BFLY P6, R183, R186, R187, R190 ;  /* 0x0c0000bbbab77389 */ /* 0x00006400000c00be */
[----:B01----:R-:W-:Y:S05]  /*3dc50*/  ENDCOLLECTIVE ;  /* 0x000000000000791b */ /* 0x003fea0003800000 */
.L_x_9110:
[----:B------:R-:W-:Y:S01]  /*3dc60*/  HFMA2 R187, -RZ, RZ, 0, 9.5367431640625e-07 ;  /* 0x00000010ffbb7431 */ /* 0x000fe200000001ff */
[----:B------:R-:W-:-:S05]  /*3dc70*/  MOV R182, R183 ;  /* 0x000000b700b67202 */ /* 0x000fca0000000f00 */
[----:B------:R-:W-:-:S04]  /*3dc80*/  FADD.FTZ R182, R143, R182 ;  /* 0x000000b68fb67221 */ /* 0x000fc80000010000 */
[----:B------:R-:W-:-:S07]  /*3dc90*/  IMAD.MOV.U32 R186, RZ, RZ, R182 ;  /* 0x000000ffffba7224 */ /* 0x000fce00078e00b6 */
[----:B------:R-:W-:Y:S05]  /*3dca0*/  WARPSYNC.COLLECTIVE R185, `(.L_x_9111) ;  /* 0x00000000b9087348 */ /* 0x000fea0003c00000 */
[----:B------:R0:W1:Y:S02]  /*3dcb0*/  SHFL.BFLY P6, R183, R186, R187, R190 ;  /* 0x0c0000bbbab77389 */ /* 0x00006400000c00be */
[----:B01----:R-:W-:Y:S05]  /*3dcc0*/  ENDCOLLECTIVE ;  /* 0x000000000000791b */ /* 0x003fea0003800000 */
.L_x_9111:
[----:B------:R-:W-:Y:S05]  /*3dcd0*/  BRA `(.L_x_9112) ;  /* 0xffffffe400a07947 */ /* 0x000fea000383ffff */
.L_x_9113:
        /* <DEDUP_REMOVED lines=10> */
.L_x_33266:


//--------------------- .text._ZN10layer_norm31ln_parallel_residual_fwd_kernelINS_13Kernel_traitsIf13__nv_bfloat16S2_S2_fjLj1536ELj1ELj4ELj1ELj16ENS_18Kernel_traits_baseILj1536EfS2_S2_S2_fjLj128EEEEELb1ELb1ELb1EEEvNS_9FwdParamsE --------------------------
	.section	.text._ZN10layer_norm31ln_parallel_residual_fwd_kernelINS_13Kernel_traitsIf13__nv_bfloat16S2_S2_fjLj1536ELj1ELj4ELj1ELj16ENS_18Kernel_traits_baseILj1536EfS2_S2_S2_fjLj128EEEEELb1ELb1ELb1EEEvNS_9FwdParamsE,"ax",@progbits
	.align	128
        .global         _ZN10layer_norm31ln_parallel_residual_fwd_kernelINS_13Kernel_traitsIf13__nv_bfloat16S2_S2_fjLj1536ELj1ELj4ELj1ELj16ENS_18Kernel_traits_baseILj1536EfS2_S2_S2_fjLj128EEEEELb1ELb1ELb1EEEvNS_9FwdParamsE
        .type           _ZN10layer_norm31ln_parallel_residual_fwd_kernelINS_13Kernel_traitsIf13__nv_bfloat16S2_S2_fjLj1536ELj1ELj4ELj1ELj16ENS_18Kernel_traits_baseILj1536EfS2_S2_S2_fjLj128EEEEELb1ELb1ELb1EEEvNS_9FwdParamsE,@function
        .size           _ZN10layer_norm31ln_parallel_residual_fwd_kernelINS_13Kernel_traitsIf13__nv_bfloat16S2_S2_fjLj1536ELj1ELj4ELj1ELj16ENS_18Kernel_traits_baseILj1536EfS2_S2_S2_fjLj128EEEEELb1ELb1ELb1EEEvNS_9FwdParamsE,(.L_x_33267 - _ZN10layer_norm31ln_parallel_residual_fwd_kernelINS_13Kernel_traitsIf13__nv_bfloat16S2_S2_fjLj1536ELj1ELj4ELj1ELj16ENS_18Kernel_traits_baseILj1536EfS2_S2_S2_fjLj128EEEEELb1ELb1ELb1EEEvNS_9FwdParamsE)
        .other          _ZN10layer_norm31ln_parallel_residual_fwd_kernelINS_13Kernel_traitsIf13__nv_bfloat16S2_S2_fjLj1536ELj1ELj4ELj1ELj16ENS_18Kernel_traits_baseILj1536EfS2_S2_S2_fjLj128EEEEELb1ELb1ELb1EEEvNS_9FwdParamsE,@"STO_CUDA_ENTRY STV_DEFAULT"
_ZN10layer_norm31ln_parallel_residual_fwd_kernelINS_13Kernel_traitsIf13__nv_bfloat16S2_S2_fjLj1536ELj1ELj4ELj1ELj16ENS_18Kernel_traits_baseILj1536EfS2_S2_S2_fjLj128EEEEELb1ELb1ELb1EEEvNS_9FwdParamsE:
.text._ZN10layer_norm31ln_parallel_residual_fwd_kernelINS_13Kernel_traitsIf13__nv_bfloat16S2_S2_fjLj1536ELj1ELj4ELj1ELj16ENS_18Kernel_traits_baseILj1536EfS2_S2_S2_fjLj128EEEEELb1ELb1ELb1EEEvNS_9FwdParamsE:
[----:B------:R-:W-:Y:S01]  /*0000*/  LDC R1, c[0x0][0x37c] ;  /* 0x0000df00ff017b82 */ /* 0x000fe20000000800 */
[----:B------:R-:W0:Y:S07]  /*0010*/  LDCU.U8 UR4, c[0x0][0x464] ;  /* 0x00008c80ff0477ac */ /* 0x000e2e0008000000 */
[----:B------:R-:W1:Y:S01]  /*0020*/  LDC R213, c[0x0][0x458] ;  /* 0x00011600ffd57b82 */ /* 0x000e620000000800 */
[----:B------:R-:W2:Y:S07]  /*0030*/  LDCU.64 UR6, c[0x0][0x358] ;  /* 0x00006b00ff0677ac */ /* 0x000eae0008000a00 */
[----:B------:R-:W3:Y:S01]  /*0040*/  LDC R6, c[0x0][0x45c] ;  /* 0x00011700ff067b82 */ /* 0x000ee20000000800 */
[----:B------:R-:W4:Y:S01]  /*0050*/  S2R R4, SR_TID.X ;  /* 0x0000000000047919 */ /* 0x000f220000002100 */
[----:B------:R-:W5:Y:S01]  /*0060*/  LDCU.64 UR8, c[0x0][0x438] ;  /* 0x00008700ff0877ac */ /* 0x000f620008000a00 */
[----:B0-----:R-:W-:Y:S01]  /*0070*/  ISETP.NE.AND P0, PT, RZ, UR4, PT ;  /* 0x00000004ff007c0c */ /* 0x001fe2000bf05270 */
[----:B------:R-:W0:-:S12]  /*0080*/  LDCU.64 UR4, c[0x0][0x450] ;  /* 0x00008a00ff0477ac */ /* 0x000e180008000a00 */
[----:B-1----:R-:W-:Y:S01]  /*0090*/  @P0 IMAD.MOV.U32 R2, RZ, RZ, R213 ;  /* 0x000000ffff020224 */ /* 0x002fe200078e00d5 */
[----:B------:R-:W1:Y:S01]  /*00a0*/  @P0 LDC R7, c[0x0][0x460] ;  /* 0x00011800ff070b82 */ /* 0x000e620000000800 */
[----:B---3--:R-:W-:-:S06]  /*00b0*/  @P0 IMAD.MOV.U32 R3, RZ, RZ, R6 ;  /* 0x000000ffff030224 */ /* 0x008fcc00078e0006 */
[----:B--2---:R-:W1:Y:S01]  /*00c0*/  @P0 LDG.E.64 R2, desc[UR6][R2.64] ;  /* 0x0000000602020981 */ /* 0x004e62000c1e1b00 */
[----:B0-----:R-:W-:Y:S01]  /*00d0*/  IMAD.U32 R158, RZ, RZ, UR4 ;  /* 0x00000004ff9e7e24 */ /* 0x001fe2000f8e00ff */
[----:B------:R-:W-:-:S06]  /*00e0*/  MOV R159, UR5 ;  /* 0x00000005009f7c02 */ /* 0x000fcc0008000f00 */
[----:B------:R-:W2:Y:S01]  /*00f0*/  @P0 LDG.E.64 R158, desc[UR6][R158.64] ;  /* 0x000000069e9e0981 */ /* 0x000ea2000c1e1b00 */
[----:B------:R-:W0:Y:S01]  /*0100*/  S2UR UR5, SR_CTAID.X ;  /* 0x00000000000579c3 */ /* 0x000e220000002500 */
[----:B-----5:R-:W-:-:S04]  /*0110*/  UISETP.NE.U32.AND UP0, UPT, UR8, URZ, UPT ;  /* 0x000000ff0800728c */ /* 0x020fc8000bf05070 */
[----:B------:R-:W-:-:S03]  /*0120*/  UISETP.NE.AND.EX UP0, UPT, UR9, URZ, UPT, UP0 ;  /* 0x000000ff0900728c */ /* 0x000fc6000bf05300 */
[----:B------:R-:W4:Y:S01]  /*0130*/  LDC R5, c[0x0][0x360] ;  /* 0x0000d800ff057b82 */ /* 0x000f220000000800 */
[----:B0-----:R-:W-:Y:S02]  /*0140*/  USHF.L.U32 UR4, UR5, 0x2, URZ ;  /* 0x0000000205047899 */ /* 0x001fe400080006ff */
[----:B----4-:R-:W-:Y:S01]  /*0150*/  IMAD R0, R5, UR5, R4 ;  /* 0x0000000505007c24 */ /* 0x010fe2000f8e0204 */
[----:B-1----:R-:W-:Y:S02]  /*0160*/  @P0 IADD3 R213, P1, PT, R2, R7, RZ ;  /* 0x0000000702d50210 */ /* 0x002fe40007f3e0ff */
[----:B------:R-:W-:-:S03]  /*0170*/  LOP3.LUT R2, R4, 0x1f, RZ, 0xc0, !PT ;  /* 0x0000001f04027812 */ /* 0x000fc600078ec0ff */
[----:B------:R-:W-:Y:S01]  /*0180*/  @P0 IMAD.X R6, RZ, RZ, R3, P1 ;  /* 0x000000ffff060224 */ /* 0x000fe200008e0603 */
[----:B------:R-:W-:Y:S01]  /*0190*/  SHF.R.U32.HI R3, RZ, 0x5, R4 ;  /* 0x00000005ff037819 */ /* 0x000fe20000011604 */
[C---:B--2---:R-:W-:Y:S01]  /*01a0*/  VIADD R10, R158.reuse, 0x9e3779b9 ;  /* 0x9e3779b99e0a7836 */ /* 0x044fe20000000000 */
[C---:B------:R-:W-:Y:S01]  /*01b0*/  IADD3 R14, PT, PT, R158.reuse, 0x3c6ef372, RZ ;  /* 0x3c6ef3729e0e7810 */ /* 0x040fe20007ffe0ff */
[----:B------:R-:W-:Y:S01]  /*01c0*/  VIADD R12, R159, 0xbb67ae85 ;  /* 0xbb67ae859f0c7836 */ /* 0x000fe20000000000 */
[----:B------:R-:W-:Y:S01]  /*01d0*/  LOP3.LUT R3, R3, UR4, RZ, 0xfc, !PT ;  /* 0x0000000403037c12 */ /* 0x000fe2000f8efcff */
[C---:B------:R-:W-:Y:S01]  /*01e0*/  VIADD R15, R159.reuse, 0x76cf5d0a ;  /* 0x76cf5d0a9f0f7836 */ /* 0x040fe20000000000 */
[C---:B------:R-:W-:Y:S01]  /*01f0*/  IADD3 R18, PT, PT, R158.reuse, 0x78dde6e4, RZ ;  /* 0x78dde6e49e127810 */ /* 0x040fe20007ffe0ff */
[C---:B------:R-:W-:Y:S01]  /*0200*/  VIADD R16, R158.reuse, 0xdaa66d2b ;  /* 0xdaa66d2b9e107836 */ /* 0x040fe20000000000 */
[C---:B------:R-:W-:Y:S01]  /*0210*/  IADD3 R22, PT, PT, R158.reuse, -0x4ab325aa, RZ ;  /* 0xb54cda569e167810 */ /* 0x040fe20007ffe0ff */
[C---:B------:R-:W-:Y:S01]  /*0220*/  VIADD R17, R159.reuse, 0x32370b8f ;  /* 0x32370b8f9f117836 */ /* 0x040fe20000000000 */
[C---:B------:R-:W-:Y:S01]  /*0230*/  IADD3 R26, PT, PT, R158.reuse, -0xe443238, RZ ;  /* 0xf1bbcdc89e1a7810 */ /* 0x040fe20007ffe0ff */
[----:B------:R-:W-:Y:S01]  /*0240*/  VIADD R19, R159, 0xed9eba14 ;  /* 0xed9eba149f137836 */ /* 0x000fe20000000000 */
[--C-:B------:R-:W-:Y:S01]  /*0250*/  SHF.R.U64 R4, R213, 0x2, R6.reuse ;  /* 0x00000002d5047819 */ /* 0x100fe20000001206 */
[----:B------:R-:W-:Y:S01]  /*0260*/  VIADD R20, R158, 0x1715609d ;  /* 0x1715609d9e147836 */ /* 0x000fe20000000000 */
[----:B------:R-:W-:Y:S01]  /*0270*/  SHF.R.U32.HI R13, RZ, 0x2, R6 ;  /* 0x00000002ff0d7819 */ /* 0x000fe20000011606 */
[----:B------:R-:W-:-:S02]  /*0280*/  VIADD R21, R159, 0xa9066899 ;  /* 0xa90668999f157836 */ /* 0x000fc40000000000 */
[C---:B------:R-:W-:Y:S02]  /*0290*/  VIADD R23, R159.reuse, 0x646e171e ;  /* 0x646e171e9f177836 */ /* 0x040fe40000000000 */
[C---:B------:R-:W-:Y:S02]  /*02a0*/  VIADD R24, R158.reuse, 0x5384540f ;  /* 0x5384540f9e187836 */ /* 0x040fe40000000000 */
[C---:B------:R-:W-:Y:S02]  /*02b0*/  VIADD R25, R159.reuse, 0x1fd5c5a3 ;  /* 0x1fd5c5a39f197836 */ /* 0x040fe40000000000 */
[C---:B------:R-:W-:Y:S02]  /*02c0*/  VIADD R27, R159.reuse, 0xdb3d7428 ;  /* 0xdb3d74289f1b7836 */ /* 0x040fe40000000000 */
[----:B------:R-:W-:Y:S02]  /*02d0*/  VIADD R28, R158, 0x8ff34781 ;  /* 0x8ff347819e1c7836 */ /* 0x000fe40000000000 */
[----:B------:R-:W-:Y:S01]  /*02e0*/  VIADD R29, R159, 0x96a522ad ;  /* 0x96a522ad9f1d7836 */ /* 0x000fe20000000000 */
[----:B------:R-:W-:Y:S06]  /*02f0*/  BRA.U !UP0, `(.L_x_9114) ;  /* 0x0000000108747547 */ /* 0x000fec000b800000 */
        /* <DEDUP_REMOVED lines=29> */
.L_x_9114:
        /* <DEDUP_REMOVED lines=38> */
.L_x_9115:
[----:B------:R-:W1:Y:S02]  /*0730*/  LDCU UR4, c[0x0][0x384] ;  /* 0x00007080ff0477ac */ /* 0x000e640008000800 */
[----:B-1----:R-:W-:-:S13]  /*0740*/  ISETP.GE.AND P0, PT, R3, UR4, PT ;  /* 0x0000000403007c0c */ /* 0x002fda000bf06270 */
[----:B------:R-:W-:Y:S05]  /*0750*/  @P0 EXIT ;  /* 0x000000000000094d */ /* 0x000fea0003800000 */
[----:B------:R-:W-:Y:S01]  /*0760*/  IMAD.HI.U32 R5, R0, -0x326172a9, RZ ;  /* 0xcd9e8d5700057827 */ /* 0x000fe200078e00ff */
[----:B------:R-:W1:Y:S01]  /*0770*/  LDCU.64 UR4, c[0x0][0x398] ;  /* 0x00007300ff0477ac */ /* 0x000e620008000a00 */
[----:B------:R-:W-:Y:S02]  /*0780*/  LOP3.LUT R213, R213, 0x3, RZ, 0xc0, !PT ;  /* 0x00000003d5d57812 */ /* 0x000fe400078ec0ff */
[C---:B0-----:R-:W-:Y:S01]  /*0790*/  IMAD.HI.U32 R7, R4.reuse, -0x2daee0ad, RZ ;  /* 0xd2511f5304077827 */ /* 0x041fe200078e00ff */
[----:B------:R-:W-:Y:S01]  /*07a0*/  LOP3.LUT R5, R13, R5, R158, 0x96, !PT ;  /* 0x000000050d057212 */ /* 0x000fe200078e969e */
[----:B------:R-:W0:Y:S02]  /*07b0*/  LDCU UR11, c[0x0][0x404] ;  /* 0x00008080ff0b77ac */ /* 0x000e240008000800 */
[----:B------:R-:W-:Y:S01]  /*07c0*/  IMAD R11, R4, -0x2daee0ad, RZ ;  /* 0xd2511f53040b7824 */ /* 0x000fe200078e02ff */
[----:B------:R-:W-:Y:S01]  /*07d0*/  LOP3.LUT R7, R7, R159, RZ, 0x3c, !PT ;  /* 0x0000009f07077212 */ /* 0x000fe200078e3cff */
[----:B------:R-:W-:Y:S01]  /*07e0*/  IMAD.HI.U32 R8, R5, -0x2daee0ad, RZ ;  /* 0xd2511f5305087827 */ /* 0x000fe200078e00ff */
[----:B------:R-:W2:Y:S03]  /*07f0*/  LDCU UR12, c[0x0][0x408] ;  /* 0x00008100ff0c77ac */ /* 0x000ea60008000800 */
[----:B------:R-:W-:Y:S01]  /*0800*/  IMAD R9, R0, -0x326172a9, RZ ;  /* 0xcd9e8d5700097824 */ /* 0x000fe200078e02ff */
[----:B------:R-:W-:Y:S01]  /*0810*/  LOP3.LUT R8, R12, R11, R8, 0x96, !PT ;  /* 0x0000000b0c087212 */ /* 0x000fe200078e9608 */
[----:B------:R-:W-:Y:S01]  /*0820*/  IMAD.HI.U32 R6, R7, -0x326172a9, RZ ;  /* 0xcd9e8d5707067827 */ /* 0x000fe200078e00ff */
[----:B------:R-:W3:Y:S03]  /*0830*/  LDCU.U8 UR10, c[0x0][0x410] ;  /* 0x00008200ff0a77ac */ /* 0x000ee60008000000 */
[----:B------:R-:W-:Y:S01]  /*0840*/  IMAD R12, R5, -0x2daee0ad, RZ ;  /* 0xd2511f53050c7824 */ /* 0x000fe200078e02ff */
[----:B------:R-:W-:Y:S01]  /*0850*/  LOP3.LUT R6, R10, R9, R6, 0x96, !PT ;  /* 0x000000090a067212 */ /* 0x000fe200078e9606 */
[----:B------:R-:W-:Y:S01]  /*0860*/  IMAD R10, R7, -0x326172a9, RZ ;  /* 0xcd9e8d57070a7824 */ /* 0x000fe200078e02ff */
[----:B-1----:R-:W-:Y:S01]  /*0870*/  UISETP.NE.U32.AND UP0, UPT, UR4, URZ, UPT ;  /* 0x000000ff0400728c */ /* 0x002fe2000bf05070 */
[----:B------:R-:W-:Y:S01]  /*0880*/  IMAD.HI.U32 R7, R8, -0x326172a9, RZ ;  /* 0xcd9e8d5708077827 */ /* 0x000fe200078e00ff */
[----:B------:R-:W1:Y:S03]  /*0890*/  LDCU UR4, c[0x0][0x388] ;  /* 0x00007100ff0477ac */ /* 0x000e660008000800 */
[----:B------:R-:W-:Y:S01]  /*08a0*/  IMAD.HI.U32 R5, R6, -0x2daee0ad, RZ ;  /* 0xd2511f5306057827 */ /* 0x000fe200078e00ff */
[----:B------:R-:W-:Y:S01]  /*08b0*/  LOP3.LUT R7, R14, R10, R7, 0x96, !PT ;  /* 0x0000000a0e077212 */ /* 0x000fe200078e9607 */
[----:B------:R-:W-:-:S02]  /*08c0*/  UISETP.NE.AND.EX UP0, UPT, UR5, URZ, UPT, UP0 ;  /* 0x000000ff0500728c */ /* 0x000fc4000bf05300 */
[----:B------:R-:W-:Y:S01]  /*08d0*/  IMAD R11, R6, -0x2daee0ad, RZ ;  /* 0xd2511f53060b7824 */ /* 0x000fe200078e02ff */
[----:B------:R-:W-:Y:S01]  /*08e0*/  LOP3.LUT R5, R15, R12, R5, 0x96, !PT ;  /* 0x0000000c0f057212 */ /* 0x000fe200078e9605 */
[----:B------:R-:W-:Y:S01]  /*08f0*/  IMAD.HI.U32 R10, R7, -0x2daee0ad, RZ ;  /* 0xd2511f53070a7827 */ /* 0x000fe200078e00ff */
[----:B------:R-:W4:Y:S01]  /*0900*/  LDCU UR5, c[0x0][0x448] ;  /* 0x00008900ff0577ac */ /* 0x000f220008000800 */
[----:B------:R-:W-:Y:S02]  /*0910*/  PLOP3.LUT P0, PT, PT, PT, UP0, 0x80, 0x8 ;  /* 0x000000000008781c */ /* 0x000fe40003f0f008 */
[----:B------:R-:W-:Y:S01]  /*0920*/  IMAD R9, R8, -0x326172a9, RZ ;  /* 0xcd9e8d5708097824 */ /* 0x000fe200078e02ff */
[----:B------:R-:W-:Y:S01]  /*0930*/  LOP3.LUT R10, R17, R11, R10, 0x96, !PT ;  /* 0x0000000b110a7212 */ /* 0x000fe200078e960a */
[C---:B------:R-:W-:Y:S01]  /*0940*/  IMAD.HI.U32 R6, R5.reuse, -0x326172a9, RZ ;  /* 0xcd9e8d5705067827 */ /* 0x040fe200078e00ff */
[----:B------:R-:W0:Y:S03]  /*0950*/  LDCU.64 UR8, c[0x0][0x3a0] ;  /* 0x00007400ff0877ac */ /* 0x000e260008000a00 */
[----:B------:R-:W-:Y:S01]  /*0960*/  IMAD R8, R5, -0x326172a9, RZ ;  /* 0xcd9e8d5705087824 */ /* 0x000fe200078e02ff */
[----:B------:R-:W-:Y:S01]  /*0970*/  LOP3.LUT R6, R16, R9, R6, 0x96, !PT ;  /* 0x0000000910067212 */ /* 0x000fe200078e9606 */
[----:B------:R-:W-:-:S04]  /*0980*/  IMAD.HI.U32 R5, R10, -0x326172a9, RZ ;  /* 0xcd9e8d570a057827 */ /* 0x000fc800078e00ff */
        /* <DEDUP_REMOVED lines=26> */
[----:B------:R-:W-:Y:S01]  /*0b30*/  IMAD.HI.U32 R7, R6, -0x2daee0ad, RZ ;  /* 0xd2511f5306077827 */ /* 0x000fe200078e00ff */
[----:B------:R-:W-:-:S03]  /*0b40*/  MOV R5, R13 ;  /* 0x0000000d00057202 */ /* 0x000fc60000000f00 */
[----:B------:R-:W-:Y:S01]  /*0b50*/  IMAD R6, R6, -0x2daee0ad, RZ ;  /* 0xd2511f5306067824 */ /* 0x000fe200078e02ff */
[----:B------:R-:W-:Y:S01]  /*0b60*/  LOP3.LUT R7, R27, R12, R7, 0x96, !PT ;  /* 0x0000000c1b077212 */ /* 0x000fe200078e9607 */
[----:B------:R-:W-:-:S04]  /*0b70*/  IMAD.HI.U32 R185, R8, -0x2daee0ad, RZ ;  /* 0xd2511f5308b97827 */ /* 0x000fc800078e00ff */
[----:B------:R-:W-:Y:S01]  /*0b80*/  IMAD R10, R10, -0x326172a9, RZ ;  /* 0xcd9e8d570a0a7824 */ /* 0x000fe200078e02ff */
[----:B------:R-:W-:Y:S01]  /*0b90*/  LOP3.LUT R185, R29, R6, R185, 0x96, !PT ;  /* 0x000000061db97212 */ /* 0x000fe200078e96b9 */
[----:B------:R-:W-:-:S04]  /*0ba0*/  IMAD.HI.U32 R183, R7, -0x326172a9, RZ ;  /* 0xcd9e8d5707b77827 */ /* 0x000fc800078e00ff */
[----:B------:R-:W-:Y:S01]  /*0bb0*/  IMAD.MOV.U32 R6, RZ, RZ, RZ ;  /* 0x000000ffff067224 */ /* 0x000fe200078e00ff */
[----:B------:R-:W-:Y:S01]  /*0bc0*/  LOP3.LUT R183, R28, R10, R183, 0x96, !PT ;  /* 0x0000000a1cb77212 */ /* 0x000fe200078e96b7 */
[----:B------:R-:W-:Y:S02]  /*0bd0*/  IMAD R182, R7, -0x326172a9, RZ ;  /* 0xcd9e8d5707b67824 */ /* 0x000fe400078e02ff */
[----:B01234-:R-:W-:-:S07]  /*0be0*/  IMAD R200, R8, -0x2daee0ad, RZ ;  /* 0xd2511f5308c87824 */ /* 0x01ffce00078e02ff */
.L_x_9855:
[----:B------:R-:W0:Y:S01]  /*0bf0*/  LDC.64 R164, c[0x0][0x390] ;  /* 0x0000e400ffa47b82 */ /* 0x000e220000000a00 */
[----:B------:R-:W-:Y:S01]  /*0c00*/  IMAD R7, R3, UR4, RZ ;  /* 0x0000000403077c24 */ /* 0x000fe2000f8e02ff */
[----:B------:R-:W-:-:S04]  /*0c10*/  ISETP.NE.U32.AND P1, PT, RZ, UR8, PT ;  /* 0x00000008ff007c0c */ /* 0x000fc8000bf25070 */
[----:B------:R-:W-:Y:S02]  /*0c20*/  SHF.R.S32.HI R8, RZ, 0x1f, R7 ;  /* 0x0000001fff087819 */ /* 0x000fe40000011407 */
[----:B-1----:R-:W1:Y:S01]  /*0c30*/  @P0 LDC.64 R26, c[0x0][0x398] ;  /* 0x0000e600ff1a0b82 */ /* 0x002e620000000a00 */
[----:B------:R-:W-:Y:S02]  /*0c40*/  ISETP.NE.AND.EX P1, PT, RZ, UR9, PT, P1 ;  /* 0x00000009ff007c0c */ /* 0x000fe4000bf25310 */
[----:B------:R-:W-:-:S04]  /*0c50*/  LEA.HI R7, R8, R7, RZ, 0x3 ;  /* 0x0000000708077211 */ /* 0x000fc800078f18ff */
[----:B------:R-:W-:Y:S01]  /*0c60*/  LEA.HI.SX32 R7, R7, R2, 0x1d ;  /* 0x0000000207077211 */ /* 0x000fe200078feaff */
[----:B------:R-:W2:Y:S04]  /*0c70*/  LDC.64 R152, c[0x0][0x398] ;  /* 0x0000e600ff987b82 */ /* 0x000ea80000000a00 */
[----:B0-----:R-:W-:-:S04]  /*0c80*/  IMAD.WIDE.U32 R140, R7, 0x10, R164 ;  /* 0x00000010078c7825 */ /* 0x001fc800078e00a4 */
[----:B------:R-:W0:Y:S02]  /*0c90*/  @P1 LDC.64 R28, c[0x0][0x3a0] ;  /* 0x0000e800ff1c1b82 */ /* 0x000e240000000a00 */
[----:B-----5:R-:W5:Y:S01]  /*0ca0*/  LDG.E.128 R140, desc[UR6][R140.64] ;  /* 0x000000068c8c7981 */ /* 0x020f62000c1e1d00 */
[----:B-1----:R-:W-:-:S05]  /*0cb0*/  @P0 IMAD.WIDE.U32 R26, R7, 0x10, R26 ;  /* 0x00000010071a0825 */ /* 0x002fca00078e001a */
[----:B------:R-:W5:Y:S01]  /*0cc0*/  @P0 LDG.E.128 R40, desc[UR6][R26.64] ;  /* 0x000000061a280981 */ /* 0x000f62000c1e1d00 */
[----:B--2---:R-:W-:-:S04]  /*0cd0*/  ISETP.NE.U32.AND P0, PT, R152, RZ, PT ;  /* 0x000000ff9800720c */ /* 0x004fc80003f05070 */
[----:B------:R-:W-:Y:S01]  /*0ce0*/  ISETP.NE.AND.EX P0, PT, R153, RZ, PT, P0 ;  /* 0x000000ff9900720c */ /* 0x000fe20003f05300 */
[----:B0-----:R-:W-:Y:S01]  /*0cf0*/  @P1 IMAD.WIDE.U32 R28, R7, 0x10, R28 ;  /* 0x00000010071c1825 */ /* 0x001fe200078e001c */
[C---:B------:R-:W-:Y:S02]  /*0d00*/  IADD3 R20, PT, PT, R158.reuse, -0x700cb87f, RZ ;  /* 0x8ff347819e147810 */ /* 0x040fe40007ffe0ff */
[C---:B------:R-:W-:Y:S01]  /*0d10*/  IADD3 R24, PT, PT, R158.reuse, 0x1715609d, RZ ;  /* 0x1715609d9e187810 */ /* 0x040fe20007ffe0ff */
[C---:B------:R-:W-:Y:S01]  /*0d20*/  VIADD R18, R158.reuse, 0x9e3779b9 ;  /* 0x9e3779b99e127836 */ /* 0x040fe20000000000 */
[----:B------:R0:W5:Y:S01]  /*0d30*/  @P1 LDG.E.128 R36, desc[UR6][R28.64] ;  /* 0x000000061c241981 */ /* 0x000162000c1e1d00 */
[C---:B------:R-:W-:Y:S01]  /*0d40*/  VIADD R19, R158.reuse, 0x78dde6e4 ;  /* 0x78dde6e49e137836 */ /* 0x040fe20000000000 */
[C---:B------:R-:W-:Y:S01]  /*0d50*/  IADD3 R32, PT, PT, R158.reuse, -0x4ab325aa, RZ ;  /* 0xb54cda569e207810 */ /* 0x040fe20007ffe0ff */
[----:B------:R-:W-:Y:S02]  /*0d60*/  VIADD R21, R158, 0x5384540f ;  /* 0x5384540f9e157836 */ /* 0x000fe40000000000 */
[----:B------:R-:W-:-:S02]  /*0d70*/  VIADD R22, R159, 0x76cf5d0a ;  /* 0x76cf5d0a9f167836 */ /* 0x000fc40000000000 */
[C---:B------:R-:W-:Y:S02]  /*0d80*/  VIADD R23, R159.reuse, 0x32370b8f ;  /* 0x32370b8f9f177836 */ /* 0x040fe40000000000 */
[C---:B------:R-:W-:Y:S01]  /*0d90*/  VIADD R25, R159.reuse, 0xdb3d7428 ;  /* 0xdb3d74289f197836 */ /* 0x040fe20000000000 */
[C---:B0-----:R-:W-:Y:S01]  /*0da0*/  IADD3 R28, PT, PT, R159.reuse, -0x56f99767, RZ ;  /* 0xa90668999f1c7810 */ /* 0x041fe20007ffe0ff */
[C---:B------:R-:W-:Y:S02]  /*0db0*/  VIADD R26, R159.reuse, 0xed9eba14 ;  /* 0xed9eba149f1a7836 */ /* 0x040fe40000000000 */
[C---:B------:R-:W-:Y:S02]  /*0dc0*/  VIADD R27, R158.reuse, 0xf1bbcdc8 ;  /* 0xf1bbcdc89e1b7836 */ /* 0x040fe40000000000 */
[----:B------:R-:W-:Y:S02]  /*0dd0*/  VIADD R29, R158, 0x3c6ef372 ;  /* 0x3c6ef3729e1d7836 */ /* 0x000fe40000000000 */
[----:B------:R-:W-:-:S02]  /*0de0*/  VIADD R30, R159, 0xbb67ae85 ;  /* 0xbb67ae859f1e7836 */ /* 0x000fc40000000000 */
[----:B------:R-:W-:Y:S02]  /*0df0*/  VIADD R31, R159, 0x1fd5c5a3 ;  /* 0x1fd5c5a39f1f7836 */ /* 0x000fe40000000000 */
[----:B------:R-:W-:Y:S01]  /*0e00*/  IMAD.MOV.U32 R33, RZ, RZ, 0x2f800000 ;  /* 0x2f800000ff217424 */ /* 0x000fe200078e00ff */
[----:B------:R-:W-:Y:S06]  /*0e10*/  @P0 BRA `(.L_x_9116) ;  /* 0x0000002800bc0947 */ /* 0x000fec0003800000 */
        /* <DEDUP_REMOVED lines=16> */
.L_x_9119:
        /* <DEDUP_REMOVED lines=13> */
.L_x_9121:
[----:B------:R-:W-:Y:S05]  /*0ff0*/  BSYNC.RECONVERGENT B1 ;  /* 0x0000000000017941 */ /* 0x000fea0003800200 */
.L_x_9120:
        /* <DEDUP_REMOVED lines=44> */
.L_x_9118:
[----:B------:R-:W-:Y:S05]  /*12c0*/  BSYNC.RECONVERGENT B0 ;  /* 0x0000000000007941 */ /* 0x000fea0003800200 */
.L_x_9117:
[----:B------:R-:W-:Y:S01]  /*12d0*/  I2FP.F32.U32 R8, R8 ;  /* 0x0000000800087245 */ /* 0x000fe20000201000 */
[----:B-----5:R-:W-:Y:S01]  /*12e0*/  IMAD.U32 R145, R140, 0x10000, RZ ;  /* 0x000100008c917824 */ /* 0x020fe200078e00ff */
[----:B------:R-:W-:Y:S01]  /*12f0*/  MOV R34, UR12 ;  /* 0x0000000c00227c02 */ /* 0x000fe20008000f00 */
[----:B------:R-:W-:Y:S01]  /*1300*/  IMAD.U32 R35, RZ, RZ, UR11 ;  /* 0x0000000bff237e24 */ /* 0x000fe2000f8e00ff */
[----:B------:R-:W-:Y:S01]  /*1310*/  ISETP.NE.AND P2, PT, R146, 0x1, PT ;  /* 0x000000019200780c */ /* 0x000fe20003f45270 */
[----:B------:R-:W-:Y:S01]  /*1320*/  FFMA.FTZ R8, R8, R33, 1.1641532182693481445e-10 ;  /* 0x2f00000008087423 */ /* 0x000fe20000010021 */
[----:B------:R-:W-:Y:S02]  /*1330*/  @P1 IMAD.U32 R147, R36, 0x10000, RZ ;  /* 0x0001000024931824 */ /* 0x000fe400078e00ff */
[----:B------:R-:W-:Y:S01]  /*1340*/  FMUL.FTZ R145, R145, R34 ;  /* 0x0000002291917220 */ /* 0x000fe20000410000 */
[----:B------:R-:W-:Y:S01]  /*1350*/  LOP3.LUT R9, R9, 0xfffffff7, RZ, 0xc0, !PT ;  /* 0xfffffff709097812 */ /* 0x000fe200078ec0ff */
[----:B------:R-:W-:Y:S01]  /*1360*/  BSSY.RECONVERGENT B0, `(.L_x_9122) ;  /* 0x000004e000007945 */ /* 0x000fe20003800200 */
[----:B------:R-:W-:Y:S01]  /*1370*/  FSETP.GTU.FTZ.AND P0, PT, R8, R35, PT ;  /* 0x000000230800720b */ /* 0x000fe20003f1c000 */
[----:B------:R-:W-:Y:S01]  /*1380*/  IMAD.MOV.U32 R148, RZ, RZ, 0x2 ;  /* 0x00000002ff947424 */ /* 0x000fe200078e00ff */
[----:B------:R-:W-:-:S02]  /*1390*/  PRMT R140, R140, 0x7632, R140 ;  /* 0x000076328c8c7816 */ /* 0x000fc4000000008c */
        /* <DEDUP_REMOVED lines=15> */
.L_x_9124:
        /* <DEDUP_REMOVED lines=13> */
.L_x_9126:
[----:B------:R-:W-:Y:S05]  /*1560*/  BSYNC.RECONVERGENT B1 ;  /* 0x0000000000017941 */ /* 0x000fea0003800200 */
.L_x_9125:
        /* <DEDUP_REMOVED lines=45> */
.L_x_9123:
[----:B------:R-:W-:Y:S05]  /*1840*/  BSYNC.RECONVERGENT B0 ;  /* 0x0000000000007941 */ /* 0x000fea0003800200 */
.L_x_9122:
        /* <DEDUP_REMOVED lines=26> */
.L_x_9129:
        /* <DEDUP_REMOVED lines=13> */
.L_x_9131:
[----:B------:R-:W-:Y:S05]  /*1ac0*/  BSYNC.RECONVERGENT B1 ;  /* 0x0000000000017941 */ /* 0x000fea0003800200 */
.L_x_9130:
        /* <DEDUP_REMOVED lines=45> */
.L_x_9128:
[----:B------:R-:W-:Y:S05]  /*1da0*/  BSYNC.RECONVERGENT B0 ;  /* 0x0000000000007941 */ /* 0x000fea0003800200 */
.L_x_9127:
        /* <DEDUP_REMOVED lines=26> */
.L_x_9134:
        /* <DEDUP_REMOVED lines=13> */
.L_x_9136:
[----:B------:R-:W-:Y:S05]  /*2020*/  BSYNC.RECONVERGENT B1 ;  /* 0x0000000000017941 */ /* 0x000fea0003800200 */
.L_x_9135:
        /* <DEDUP_REMOVED lines=43> */
[----:B------:R-:W-:Y:S02]  /*22e0*/  IMAD.MOV.U32 R146, RZ, RZ, R154 ;  /* 0x000000ffff927224 */ /* 0x000fe400078e009a */
[----:B------:R-:W-:-:S07]  /*22f0*/  IMAD.MOV.U32 R154, RZ, RZ, R156 ;  /* 0x000000ffff9a7224 */ /* 0x000fce00078e009c */
.L_x_9133:
[----:B------:R-:W-:Y:S05]  /*2300*/  BSYNC.RECONVERGENT B0 ;  /* 0x0000000000007941 */ /* 0x000fea0003800200 */
.L_x_9132:
        /* <DEDUP_REMOVED lines=24> */
.L_x_9139:
        /* <DEDUP_REMOVED lines=13> */
.L_x_9141:
[----:B------:R-:W-:Y:S05]  /*2560*/  BSYNC.RECONVERGENT B1 ;  /* 0x0000000000017941 */ /* 0x000fea0003800200 */
.L_x_9140:
        /* <DEDUP_REMOVED lines=45> */
.L_x_9138:
[----:B------:R-:W-:Y:S05]  /*2840*/  BSYNC.RECONVERGENT B0 ;  /* 0x0000000000007941 */ /* 0x000fea0003800200 */
.L_x_9137:
        /* <DEDUP_REMOVED lines=24> */
.L_x_9144:
        /* <DEDUP_REMOVED lines=13> */
.L_x_9146:
[----:B------:R-:W-:Y:S05]  /*2aa0*/  BSYNC.RECONVERGENT B1 ;  /* 0x0000000000017941 */ /* 0x000fea0003800200 */
.L_x_9145:
        /* <DEDUP_REMOVED lines=45> */
.L_x_9143:
[----:B------:R-:W-:Y:S05]  /*2d80*/  BSYNC.RECONVERGENT B0 ;  /* 0x0000000000007941 */ /* 0x000fea0003800200 */
.L_x_9142:
        /* <DEDUP_REMOVED lines=8> */
[----:B------:R-:W-:-:S04]  /*2e10*/  FSETP.GTU.FTZ.AND P0, PT, R148, R35, PT ;  /* 0x000000239400720b */ /* 0x000fc80003f1c000 */
[----:B------:R-:W-:Y:S01]  /*2e20*/  FSEL R148, R149, RZ, !P0 ;  /* 0x000000ff95947208 */ /* 0x000fe20004000000 */
[----:B------:R-:W-:Y:S01]  /*2e30*/  IMAD.MOV.U32 R149, RZ, RZ, R182 ;  /* 0x000000ffff957224 */ /* 0x000fe200078e00b6 */
        /* <DEDUP_REMOVED lines=13> */
.L_x_9149:
        /* <DEDUP_REMOVED lines=13> */
.L_x_9151:
[----:B------:R-:W-:Y:S05]  /*2fe0*/  BSYNC.RECONVERGENT B1 ;  /* 0x0000000000017941 */ /* 0x000fea0003800200 */
.L_x_9150:
        /* <DEDUP_REMOVED lines=45> */
.L_x_9148:
[----:B------:R-:W-:Y:S05]  /*32c0*/  BSYNC.RECONVERGENT B0 ;  /* 0x0000000000007941 */ /* 0x000fea0003800200 */
.L_x_9147:
        /* <DEDUP_REMOVED lines=24> */
.L_x_9154:
        /* <DEDUP_REMOVED lines=13> */
.L_x_9156:
[----:B------:R-:W-:Y:S05]  /*3520*/  BSYNC.RECONVERGENT B1 ;  /* 0x0000000000017941 */ /* 0x000fea0003800200 */
.L_x_9155:
        /* <DEDUP_REMOVED lines=45> */
.L_x_9153:
[----:B------:R-:W-:Y:S05]  /*3800*/  BSYNC.RECONVERGENT B0 ;  /* 0x0000000000007941 */ /* 0x000fea0003800200 */
.L_x_9152:
        /* <DEDUP_REMOVED lines=16> */
.L_x_9116:
[----:B------:R-:W-:Y:S01]  /*3910*/  ISETP.NE.AND P0, PT, R213, 0x1, PT ;  /* 0x00000001d500780c */ /* 0x000fe20003f05270 */
[----:B------:R-:W-:Y:S01]  /*3920*/  BSSY.RECONVERGENT B0, `(.L_x_9158) ;  /* 0x0000049000007945 */ /* 0x000fe20003800200 */
[C---:B------:R-:W-:Y:S01]  /*3930*/  VIADD R17, R159.reuse, 0x96a522ad ;  /* 0x96a522ad9f117836 */ /* 0x040fe20000000000 */
[----:B------:R-:W-:Y:S01]  /*3940*/  IADD3 R151, PT, PT, R158, -0x255992d5, RZ ;  /* 0xdaa66d2b9e977810 */ /* 0x000fe20007ffe0ff */
[----:B------:R-:W-:Y:S02]  /*3950*/  VIADD R150, R159, 0x646e171e ;  /* 0x646e171e9f967836 */ /* 0x000fe40000000000 */
[----:B------:R-:W-:Y:S02]  /*3960*/  IMAD.MOV.U32 R12, RZ, RZ, 0x2 ;  /* 0x00000002ff0c7424 */ /* 0x000fe400078e00ff */
[----:B------:R-:W-:Y:S02]  /*3970*/  IMAD.MOV.U32 R8, RZ, RZ, R182 ;  /* 0x000000ffff087224 */ /* 0x000fe400078e00b6 */
[----:B------:R-:W-:-:S03]  /*3980*/  IMAD.MOV.U32 R154, RZ, RZ, R200 ;  /* 0x000000ffff9a7224 */ /* 0x000fc600078e00c8 */
        /* <DEDUP_REMOVED lines=11> */
.L_x_9160:
        /* <DEDUP_REMOVED lines=13> */
.L_x_9162:
[----:B------:R-:W-:Y:S05]  /*3b10*/  BSYNC.RECONVERGENT B1 ;  /* 0x0000000000017941 */ /* 0x000fea0003800200 */
.L_x_9161:
        /* <DEDUP_REMOVED lines=41> */
.L_x_9159:
[----:B------:R-:W-:Y:S05]  /*3db0*/  BSYNC.RECONVERGENT B0 ;  /* 0x0000000000007941 */ /* 0x000fea0003800200 */
.L_x_9158:
[----:B------:R-:W-:Y:S01]  /*3dc0*/  I2FP.F32.U32 R8, R8 ;  /* 0x0000000800087245 */ /* 0x000fe20000201000 */
[----:B------:R-:W-:Y:S01]  /*3dd0*/  IMAD.U32 R35, RZ, RZ, UR11 ;  /* 0x0000000bff237e24 */ /* 0x000fe2000f8e00ff */
[----:B------:R-:W-:Y:S01]  /*3de0*/  ISETP.NE.AND P2, PT, R12, 0x1, PT ;  /* 0x000000010c00780c */ /* 0x000fe20003f45270 */
[----:B------:R-:W-:Y:S01]  /*3df0*/  IMAD.U32 R34, RZ, RZ, UR12 ;  /* 0x0000000cff227e24 */ /* 0x000fe2000f8e00ff */
[----:B-----5:R-:W-:Y:S01]  /*3e00*/  SHF.L.U32 R11, R140, 0x10, RZ ;  /* 0x000000108c0b7819 */ /* 0x020fe200000006ff */
[----:B------:R-:W-:Y:S01]  /*3e10*/  FFMA.FTZ R8, R8, R33, 1.1641532182693481445e-10 ;  /* 0x2f00000008087423 */ /* 0x000fe20000010021 */
[----:B------:R-:W-:Y:S01]  /*3e20*/  LOP3.LUT R9, R9, 0xfffffff7, RZ, 0xc0, !PT ;  /* 0xfffffff709097812 */ /* 0x000fe200078ec0ff */
[----:B------:R-:W-:Y:S01]  /*3e30*/  BSSY.RECONVERGENT B0, `(.L_x_9163) ;  /* 0x000004a000007945 */ /* 0x000fe20003800200 */
[----:B------:R-:W-:Y:S02]  /*3e40*/  IMAD.MOV.U32 R14, RZ, RZ, 0x2 ;  /* 0x00000002ff0e7424 */ /* 0x000fe400078e00ff */
[----:B------:R-:W-:Y:S01]  /*3e50*/  FMUL.FTZ R10, R11, R34 ;  /* 0x000000220b0a7220 */ /* 0x000fe20000410000 */
[----:B------:R-:W-:Y:S01]  /*3e60*/  FSETP.GTU.FTZ.AND P0, PT, R8, R35, PT ;  /* 0x000000230800720b */ /* 0x000fe20003f1c000 */
[----:B------:R-:W-:Y:S01]  /*3e70*/  IMAD.MOV.U32 R8, RZ, RZ, R182 ;  /* 0x000000ffff087224 */ /* 0x000fe200078e00b6 */
        /* <DEDUP_REMOVED lines=13> */
.L_x_9165:
        /* <DEDUP_REMOVED lines=13> */
.L_x_9167:
[----:B------:R-:W-:Y:S05]  /*4020*/  BSYNC.RECONVERGENT B1 ;  /* 0x0000000000017941 */ /* 0x000fea0003800200 */
.L_x_9166:
        /* <DEDUP_REMOVED lines=42> */
.L_x_9164:
[----:B------:R-:W-:Y:S05]  /*42d0*/  BSYNC.RECONVERGENT B0 ;  /* 0x0000000000007941 */ /* 0x000fea0003800200 */
.L_x_9163:
        /* <DEDUP_REMOVED lines=25> */
.L_x_9170:
        /* <DEDUP_REMOVED lines=13> */
.L_x_9172:
[----:B------:R-:W-:Y:S05]  /*4540*/  BSYNC.RECONVERGENT B1 ;  /* 0x0000000000017941 */ /* 0x000fea0003800200 */
.L_x_9171:
        /* <DEDUP_REMOVED lines=42> */
.L_x_9169:
[----:B------:R-:W-:Y:S05]  /*47f0*/  BSYNC.RECONVERGENT B0 ;  /* 0x0000000000007941 */ /* 0x000fea0003800200 */
.L_x_9168:
        /* <DEDUP_REMOVED lines=22> */
.L_x_9175:
        /* <DEDUP_REMOVED lines=13> */
.L_x_9177:
[----:B------:R-:W-:Y:S05]  /*4a30*/  BSYNC.RECONVERGENT B1 ;  /* 0x0000000000017941 */ /* 0x000fea0003800200 */
.L_x_9176:
        /* <DEDUP_REMOVED lines=42> */
.L_x_9174:
[----:B------:R-:W-:Y:S05]  /*4ce0*/  BSYNC.RECONVERGENT B0 ;  /* 0x0000000000007941 */ /* 0x000fea0003800200 */
.L_x_9173:
        /* <DEDUP_REMOVED lines=27> */
.L_x_9180:
        /* <DEDUP_REMOVED lines=13> */
.L_x_9182:
[----:B------:R-:W-:Y:S05]  /*4f70*/  BSYNC.RECONVERGENT B1 ;  /* 0x0000000000017941 */ /* 0x000fea0003800200 */
.L_x_9181:
        /* <DEDUP_REMOVED lines=42> */
.L_x_9179:
[----:B------:R-:W-:Y:S05]  /*5220*/  BSYNC.RECONVERGENT B0 ;  /* 0x0000000000007941 */ /* 0x000fea0003800200 */
.L_x_9178:
        /* <DEDUP_REMOVED lines=23> */
.L_x_9185:
        /* <DEDUP_REMOVED lines=13> */
.L_x_9187:
[----:B------:R-:W-:Y:S05]  /*5470*/  BSYNC.RECONVERGENT B1 ;  /* 0x0000000000017941 */ /* 0x000fea0003800200 */
.L_x_9186:
        /* <DEDUP_REMOVED lines=42> */
.L_x_9184:
[----:B------:R-:W-:Y:S05]  /*5720*/  BSYNC.RECONVERGENT B0 ;  /* 0x0000000000007941 */ /* 0x000fea0003800200 */
.L_x_9183:
        /* <DEDUP_REMOVED lines=25> */
.L_x_9190:
        /* <DEDUP_REMOVED lines=13> */
.L_x_9192:
[----:B------:R-:W-:Y:S05]  /*5990*/  BSYNC.RECONVERGENT B1 ;  /* 0x0000000000017941 */ /* 0x000fea0003800200 */
.L_x_9191:
        /* <DEDUP_REMOVED lines=42> */
.L_x_9189:
[----:B------:R-:W-:Y:S05]  /*5c40*/  BSYNC.RECONVERGENT B0 ;  /* 0x0000000000007941 */ /* 0x000fea0003800200 */
.L_x_9188:
[----:B------:R-:W-:Y:S01]  /*5c50*/  ISETP.NE.AND P3, PT, R15, 0x1, PT ;  /* 0x000000010f00780c */ /* 0x000fe20003f65270 */
[----:B------:R-:W-:Y:S01]  /*5c60*/  IMAD.U32 R13, R13, 0x10000, RZ ;  /* 0x000100000d0d7824 */ /* 0x000fe200078e00ff */
[----:B------:R-:W-:Y:S01]  /*5c70*/  I2FP.F32.U32 R14, R14 ;  /* 0x0000000e000e7245 */ /* 0x000fe20000201000 */
[----:B------:R-:W-:Y:S01]  /*5c80*/  BSSY.RECONVERGENT B0, `(.L_x_9193) ;  /* 0x0000049000007945 */ /* 0x000fe20003800200 */
[----:B------:R-:W-:Y:S02]  /*5c90*/  IMAD.MOV.U32 R147, RZ, RZ, 0x2 ;  /* 0x00000002ff937424 */ /* 0x000fe400078e00ff */
        /* <DEDUP_REMOVED lines=15> */
.L_x_9195:
        /* <DEDUP_REMOVED lines=13> */
.L_x_9197:
[----:B------:R-:W-:Y:S05]  /*5e60*/  BSYNC.RECONVERGENT B1 ;  /* 0x0000000000017941 */ /* 0x000fea0003800200 */
.L_x_9196:
        /* <DEDUP_REMOVED lines=42> */
.L_x_9194:
[----:B------:R-:W-:Y:S05]  /*6110*/  BSYNC.RECONVERGENT B0 ;  /* 0x0000000000007941 */ /* 0x000fea0003800200 */
.L_x_9193:
        /* <DEDUP_REMOVED lines=27> */
.L_x_9200:
        /* <DEDUP_REMOVED lines=13> */
.L_x_9202:
[----:B------:R-:W-:Y:S05]  /*63a0*/  BSYNC.RECONVERGENT B1 ;  /* 0x0000000000017941 */ /* 0x000fea0003800200 */
.L_x_9201:
        /* <DEDUP_REMOVED lines=42> */
.L_x_9199:
[----:B------:R-:W-:Y:S05]  /*6650*/  BSYNC.RECONVERGENT B0 ;  /* 0x0000000000007941 */ /* 0x000fea0003800200 */
.L_x_9198:
        /* <DEDUP_REMOVED lines=10> */
[----:B------:R-:W-:Y:S02]  /*6700*/  PLOP3.LUT P3, PT, P3, PT, PT, 0x8, 0x80 ;  /* 0x000000000080781c */ /* 0x000fe40001f6e170 */
[----:B------:R-:W-:Y:S01]  /*6710*/  PRMT R15, R142, 0x7632, R15 ;  /* 0x000076328e0f7816 */ /* 0x000fe2000000000f */
        /* <DEDUP_REMOVED lines=9> */
.L_x_9205:
        /* <DEDUP_REMOVED lines=13> */
.L_x_9207:
[----:B------:R-:W-:Y:S05]  /*6880*/  BSYNC.RECONVERGENT B1 ;  /* 0x0000000000017941 */ /* 0x000fea0003800200 */
.L_x_9206:
        /* <DEDUP_REMOVED lines=42> */
.L_x_9204:
[----:B------:R-:W-:Y:S05]  /*6b30*/  BSYNC.RECONVERGENT B0 ;  /* 0x0000000000007941 */ /* 0x000fea0003800200 */
.L_x_9203:
        /* <DEDUP_REMOVED lines=25> */
.L_x_9210:
        /* <DEDUP_REMOVED lines=13> */
.L_x_9212:
[----:B------:R-:W-:Y:S05]  /*6da0*/  BSYNC.RECONVERGENT B1 ;  /* 0x0000000000017941 */ /* 0x000fea0003800200 */
.L_x_9211:
        /* <DEDUP_REMOVED lines=42> */
.L_x_9209:
[----:B------:R-:W-:Y:S05]  /*7050*/  BSYNC.RECONVERGENT B0 ;  /* 0x0000000000007941 */ /* 0x000fea0003800200 */
.L_x_9208:
        /* <DEDUP_REMOVED lines=20> */
.L_x_9215:
        /* <DEDUP_REMOVED lines=13> */
.L_x_9217:
[----:B------:R-:W-:Y:S05]  /*7270*/  BSYNC.RECONVERGENT B1 ;  /* 0x0000000000017941 */ /* 0x000fea0003800200 */
.L_x_9216:
        /* <DEDUP_REMOVED lines=42> */
.L_x_9214:
[----:B------:R-:W-:Y:S05]  /*7520*/  BSYNC.RECONVERGENT B0 ;  /* 0x0000000000007941 */ /* 0x000fea0003800200 */
.L_x_9213:
        /* <DEDUP_REMOVED lines=27> */
.L_x_9220:
        /* <DEDUP_REMOVED lines=13> */
.L_x_9222:
[----:B------:R-:W-:Y:S05]  /*77b0*/  BSYNC.RECONVERGENT B1 ;  /* 0x0000000000017941 */ /* 0x000fea0003800200 */
.L_x_9221:
        /* <DEDUP_REMOVED lines=42> */
.L_x_9219:
[----:B------:R-:W-:Y:S05]  /*7a60*/  BSYNC.RECONVERGENT B0 ;  /* 0x0000000000007941 */ /* 0x000fea0003800200 */
.L_x_9218:
        /* <DEDUP_REMOVED lines=21> */
.L_x_9225:
        /* <DEDUP_REMOVED lines=13> */
.L_x_9227:
[----:B------:R-:W-:Y:S05]  /*7c90*/  BSYNC.RECONVERGENT B1 ;  /* 0x0000000000017941 */ /* 0x000fea0003800200 */
.L_x_9226:
        /* <DEDUP_REMOVED lines=42> */
.L_x_9224:
[----:B------:R-:W-:Y:S05]  /*7f40*/  BSYNC.RECONVERGENT B0 ;  /* 0x0000000000007941 */ /* 0x000fea0003800200 */
.L_x_9223:
        /* <DEDUP_REMOVED lines=25> */
.L_x_9230:
        /* <DEDUP_REMOVED lines=13> */
.L_x_9232:
[----:B------:R-:W-:Y:S05]  /*81b0*/  BSYNC.RECONVERGENT B1 ;  /* 0x0000000000017941 */ /* 0x000fea0003800200 */
.L_x_9231:
        /* <DEDUP_REMOVED lines=42> */
.L_x_9229:
[----:B------:R-:W-:Y:S05]  /*8460*/  BSYNC.RECONVERGENT B0 ;  /* 0x0000000000007941 */ /* 0x000fea0003800200 */
.L_x_9228:
        /* <DEDUP_REMOVED lines=20> */
.L_x_9235:
        /* <DEDUP_REMOVED lines=15> */
.L_x_9237:
[----:B------:R-:W-:Y:S05]  /*86a0*/  BSYNC.RECONVERGENT B1 ;  /* 0x0000000000017941 */ /* 0x000fea0003800200 */
.L_x_9236:
        /* <DEDUP_REMOVED lines=42> */
.L_x_9234:
[----:B------:R-:W-:Y:S05]  /*8950*/  BSYNC.RECONVERGENT B0 ;  /* 0x0000000000007941 */ /* 0x000fea0003800200 */
.L_x_9233:
[----:B------:R-:W-:Y:S02]  /*8960*/  I2FP.F32.U32 R150, R161 ;  /* 0x000000a100967245 */ /* 0x000fe40000201000 */
[----:B------:R-:W-:Y:S02]  /*8970*/  PRMT R17, R43, 0x7632, R17 ;  /* 0x000076322b117816 */ /* 0x000fe40000000011 */
[----:B------:R-:W-:Y:S01]  /*8980*/  @P1 PRMT R143, R39, 0x7632, R143 ;  /* 0x00007632278f1816 */ /* 0x000fe2000000008f */
[----:B------:R-:W-:Y:S01]  /*8990*/  FFMA.FTZ R150, R150, R33, 1.1641532182693481445e-10 ;  /* 0x2f00000096967423 */ /* 0x000fe20000010021 */
[----:B------:R-:W-:Y:S01]  /*89a0*/  PRMT R142, R142, 0x5410, R157 ;  /* 0x000054108e8e7816 */ /* 0x000fe2000000009d */
[----:B------:R-:W-:Y:S01]  /*89b0*/  IMAD.U32 R17, R17, 0x10000, RZ ;  /* 0x0001000011117824 */ /* 0x000fe200078e00ff */
[----:B------:R-:W-:Y:S02]  /*89c0*/  PRMT R141, R141, 0x5410, R156 ;  /* 0x000054108d8d7816 */ /* 0x000fe4000000009c */
        /* <DEDUP_REMOVED lines=8> */
[----:B------:R-:W-:-:S04]  /*8a50*/  @!P1 MOV R150, R143 ;  /* 0x0000008f00969202 */ /* 0x000fc80000000f00 */
[----:B------:R-:W-:-:S04]  /*8a60*/  F2FP.BF16.F32.PACK_AB R143, RZ, R150 ;  /* 0x00000096ff8f723e */ /* 0x000fc800000010ff */
[----:B------:R-:W-:-:S07]  /*8a70*/  PRMT R143, R160, 0x5410, R143 ;  /* 0x00005410a08f7816 */ /* 0x000fce000000008f */
.L_x_9157:
[----:B------:R-:W0:Y:S01]  /*8a80*/  LDC.64 R162, c[0x0][0x3a8] ;  /* 0x0000ea00ffa27b82 */ /* 0x000e220000000a00 */
[----:B------:R-:W-:Y:S02]  /*8a90*/  SEL R173, RZ, 0x100, !P0 ;  /* 0x00000100ffad7807 */ /* 0x000fe40004000000 */
[----:B------:R-:W-:Y:S02]  /*8aa0*/  ISETP.NE.U32.AND P0, PT, R152, RZ, PT ;  /* 0x000000ff9800720c */ /* 0x000fe40003f05070 */
[----:B------:R-:W-:Y:S02]  /*8ab0*/  SEL R155, RZ, 0x1000000, !P5 ;  /* 0x01000000ff9b7807 */ /* 0x000fe40006800000 */
[----:B------:R-:W-:Y:S01]  /*8ac0*/  SEL R168, RZ, 0x10000, !P4 ;  /* 0x00010000ffa87807 */ /* 0x000fe20006000000 */
[----:B------:R-:W1:Y:S01]  /*8ad0*/  LDC.64 R160, c[0x0][0x3b0] ;  /* 0x0000ec00ffa07b82 */ /* 0x000e620000000a00 */
[C---:B------:R-:W-:Y:S02]  /*8ae0*/  LOP3.LUT P5, RZ, R9.reuse, 0x4, RZ, 0xc0, !PT ;  /* 0x0000000409ff7812 */ /* 0x040fe400078ac0ff */
[----:B------:R-:W-:-:S02]  /*8af0*/  LOP3.LUT P4, RZ, R9, 0x2, RZ, 0xc0, !PT ;  /* 0x0000000209ff7812 */ /* 0x000fc4000788c0ff */
[----:B------:R-:W-:Y:S02]  /*8b00*/  ISETP.NE.AND.EX P0, PT, R153, RZ, PT, P0 ;  /* 0x000000ff9900720c */ /* 0x000fe40003f05300 */
[----:B------:R-:W-:Y:S01]  /*8b10*/  SEL R153, RZ, 0x1000000, !P2 ;  /* 0x01000000ff997807 */ /* 0x000fe20005000000 */
[----:B------:R-:W2:Y:S01]  /*8b20*/  @P1 LDC.64 R156, c[0x0][0x3a0] ;  /* 0x0000e800ff9c1b82 */ /* 0x000ea20000000a00 */
[----:B------:R-:W-:Y:S02]  /*8b30*/  SEL R151, RZ, 0x10000, !P4 ;  /* 0x00010000ff977807 */ /* 0x000fe40006000000 */
[----:B------:R-:W-:Y:S02]  /*8b40*/  SEL R152, RZ, 0x100, !P5 ;  /* 0x00000100ff987807 */ /* 0x000fe40006800000 */
[----:B------:R-:W-:Y:S02]  /*8b50*/  LOP3.LUT P6, RZ, R9, 0x8, RZ, 0xc0, !PT ;  /* 0x0000000809ff7812 */ /* 0x000fe400078cc0ff */
        /* <DEDUP_REMOVED lines=8> */
[----:B------:R-:W-:Y:S01]  /*8be0*/  LOP3.LUT R173, R173, R172, RZ, 0xfc, !PT ;  /* 0x000000acadad7212 */ /* 0x000fe200078efcff */
[----:B-1----:R-:W-:Y:S01]  /*8bf0*/  IMAD.WIDE.U32 R170, R7, 0x8, R160 ;  /* 0x0000000807aa7825 */ /* 0x002fe200078e00a0 */
[----:B------:R-:W-:-:S03]  /*8c00*/  LOP3.LUT R172, R152, R153, RZ, 0xfc, !PT ;  /* 0x0000009998ac7212 */ /* 0x000fc600078efcff */
[C---:B------:R-:W-:Y:S02]  /*8c10*/  IMAD.WIDE.U32 R152, R151.reuse, 0x10, R164 ;  /* 0x0000001097987825 */ /* 0x040fe400078e00a4 */
[----:B------:R3:W-:Y:S02]  /*8c20*/  STG.E.64 desc[UR6][R170.64], R172 ;  /* 0x000000acaa007986 */ /* 0x0007e4000c101b06 */
[----:B--2---:R-:W-:-:S04]  /*8c30*/  @P1 IMAD.WIDE.U32 R156, R151, 0x10, R156 ;  /* 0x00000010979c1825 */ /* 0x004fc800078e009c */
[----:B0-----:R-:W-:Y:S01]  /*8c40*/  @P0 IMAD.WIDE.U32 R166, R151, 0x10, R166 ;  /* 0x0000001097a60825 */ /* 0x001fe200078e00a6 */
[----:B---3--:R-:W-:Y:S06]  /*8c50*/  @!P0 BRA `(.L_x_9238) ;  /* 0x0000000000508947 */ /* 0x008fec0003800000 */
        /* <DEDUP_REMOVED lines=14> */
[----:B------:R-:W-:Y:S02]  /*8d40*/  LOP3.LUT R141, R143, R173, R141, 0xfe, !PT ;  /* 0x000000ad8f8d7212 */ /* 0x000fe400078efe8d */
[----:B------:R-:W-:Y:S02]  /*8d50*/  LOP3.LUT R155, R168, R140, R142, 0xfe, !PT ;  /* 0x0000008ca89b7212 */ /* 0x000fe400078efe8e */
[----:B------:R-:W-:Y:S01]  /*8d60*/  LOP3.LUT R143, R141, R169, RZ, 0xfc, !PT ;  /* 0x000000a98d8f7212 */ /* 0x000fe200078efcff */
[----:B0-----:R-:W-:Y:S01]  /*8d70*/  IMAD.WIDE.U32 R140, R7, 0x8, R170 ;  /* 0x00000008078c7825 */ /* 0x001fe200078e00aa */
[----:B------:R-:W-:-:S05]  /*8d80*/  LOP3.LUT R142, R155, 0xff, R10, 0xf8, !PT ;  /* 0x000000ff9b8e7812 */ /* 0x000fca00078ef80a */
[----:B------:R0:W-:Y:S02]  /*8d90*/  STG.E.64 desc[UR6][R140.64], R142 ;  /* 0x0000008e8c007986 */ /* 0x0001e4000c101b06 */
.L_x_9238:
        /* <DEDUP_REMOVED lines=20> */
.L_x_9242:
        /* <DEDUP_REMOVED lines=13> */
.L_x_9244:
[----:B------:R-:W-:Y:S05]  /*8fb0*/  BSYNC.RECONVERGENT B1 ;  /* 0x0000000000017941 */ /* 0x000fea0003800200 */
.L_x_9243:
        /* <DEDUP_REMOVED lines=44> */
.L_x_9241:
[----:B------:R-:W-:Y:S05]  /*9280*/  BSYNC.RECONVERGENT B0 ;  /* 0x0000000000007941 */ /* 0x000fea0003800200 */
.L_x_9240:
[----:B------:R-:W-:Y:S01]  /*9290*/  I2FP.F32.U32 R10, R10 ;  /* 0x0000000a000a7245 */ /* 0x000fe20000201000 */
[----:B------:R-:W-:Y:S01]  /*92a0*/  BSSY.RECONVERGENT B0, `(.L_x_9245) ;  /* 0x0000051000007945 */ /* 0x000fe20003800200 */
[----:B------:R-:W-:Y:S01]  /*92b0*/  ISETP.NE.AND P3, PT, R13, 0x1, PT ;  /* 0x000000010d00780c */ /* 0x000fe20003f65270 */
[----:B------:R-:W-:Y:S01]  /*92c0*/  IMAD.MOV.U32 R14, RZ, RZ, 0x2 ;  /* 0x00000002ff0e7424 */ /* 0x000fe200078e00ff */
[----:B-----5:R-:W-:Y:S01]  /*92d0*/  SHF.L.U32 R11, R140, 0x10, RZ ;  /* 0x000000108c0b7819 */ /* 0x020fe200000006ff */
[----:B------:R-:W-:Y:S01]  /*92e0*/  FFMA.FTZ R10, R10, R33, 1.1641532182693481445e-10 ;  /* 0x2f0000000a0a7423 */ /* 0x000fe20000010021 */
[----:B------:R-:W-:Y:S01]  /*92f0*/  LOP3.LUT R9, R9, 0xffffffef, RZ, 0xc0, !PT ;  /* 0xffffffef09097812 */ /* 0x000fe200078ec0ff */
[----:B------:R-:W-:-:S03]  /*9300*/  IMAD.MOV.U32 R12, RZ, RZ, R182 ;  /* 0x000000ffff0c7224 */ /* 0x000fc600078e00b6 */
        /* <DEDUP_REMOVED lines=15> */
.L_x_9247:
        /* <DEDUP_REMOVED lines=13> */
.L_x_9249:
[----:B------:R-:W-:Y:S05]  /*94d0*/  BSYNC.RECONVERGENT B1 ;  /* 0x0000000000017941 */ /* 0x000fea0003800200 */
.L_x_9248:
[----:B------:R-:W-:Y:S01]  /*94e0*/  IMAD.WIDE.U32 R14, R0, -0x326172a9, RZ ;  /* 0xcd9e8d57000e7825 */ /* 0x000fe200078e00ff */
[----:B-1----:R-:W-:Y:S02]  /*94f0*/  LOP3.LUT R152, R6, R13, R159, 0x96, !PT ;  /* 0x0000000d06987212 */ /* 0x002fe400078e969f */
        /* <DEDUP_REMOVED lines=43> */
.L_x_9246:
[----:B------:R-:W-:Y:S05]  /*97b0*/  BSYNC.RECONVERGENT B0 ;  /* 0x0000000000007941 */ /* 0x000fea0003800200 */
.L_x_9245:
[----:B------:R-:W-:Y:S01]  /*97c0*/  I2FP.F32.U32 R10, R12 ;  /* 0x0000000c000a7245 */ /* 0x000fe20000201000 */
[----:B------:R-:W-:Y:S01]  /*97d0*/  @P1 IMAD.U32 R15, R36, 0x10000, RZ ;  /* 0x00010000240f1824 */ /* 0x000fe200078e00ff */
[----:B------:R-:W-:Y:S01]  /*97e0*/  SHF.L.U32 R13, R40, 0x10, RZ ;  /* 0x00000010280d7819 */ /* 0x000fe200000006ff */
[----:B------:R-:W-:Y:S01]  /*97f0*/  BSSY.RECONVERGENT B0, `(.L_x_9250) ;  /* 0x0000051000007945 */ /* 0x000fe20003800200 */
[----:B------:R-:W-:Y:S01]  /*9800*/  ISETP.NE.AND P3, PT, R14, 0x1, PT ;  /* 0x000000010e00780c */ /* 0x000fe20003f65270 */
[----:B------:R-:W-:Y:S01]  /*9810*/  FFMA.FTZ R10, R10, R33, 1.1641532182693481445e-10 ;  /* 0x2f0000000a0a7423 */ /* 0x000fe20000010021 */
[----:B------:R-:W-:Y:S01]  /*9820*/  MOV R12, R182 ;  /* 0x000000b6000c7202 */ /* 0x000fe20000000f00 */
[----:B------:R-:W-:-:S03]  /*9830*/  FMUL.FTZ R13, R13, R34 ;  /* 0x000000220d0d7220 */ /* 0x000fc60000410000 */
[----:B------:R-:W-:-:S04]  /*9840*/  FSETP.GTU.FTZ.AND P2, PT, R10, R35, PT ;  /* 0x000000230a00720b */ /* 0x000fc80003f5c000 */
[----:B------:R-:W-:-:S05]  /*9850*/  FSEL R13, R13, RZ, !P2 ;  /* 0x000000ff0d0d7208 */ /* 0x000fca0005000000 */
[----:B------:R-:W-:Y:S01]  /*9860*/  FADD.FTZ R10, R140, R13 ;  /* 0x0000000d8c0a7221 */ /* 0x000fe20000010000 */
[----:B------:R-:W-:-:S03]  /*9870*/  IMAD.MOV.U32 R13, RZ, RZ, 0x2 ;  /* 0x00000002ff0d7424 */ /* 0x000fc600078e00ff */
[--C-:B-1----:R-:W-:Y:S01]  /*9880*/  @P1 FADD.FTZ R152, R15, R10.reuse ;  /* 0x0000000a0f981221 */ /* 0x102fe20000010000 */
        /* <DEDUP_REMOVED lines=12> */
.L_x_9252:
        /* <DEDUP_REMOVED lines=13> */
.L_x_9254:
[----:B------:R-:W-:Y:S05]  /*9a20*/  BSYNC.RECONVERGENT B1 ;  /* 0x0000000000017941 */ /* 0x000fea0003800200 */
.L_x_9253:
        /* <DEDUP_REMOVED lines=45> */
.L_x_9251:
[----:B------:R-:W-:Y:S05]  /*9d00*/  BSYNC.RECONVERGENT B0 ;  /* 0x0000000000007941 */ /* 0x000fea0003800200 */
.L_x_9250:
        /* <DEDUP_REMOVED lines=22> */
.L_x_9257:
        /* <DEDUP_REMOVED lines=13> */
.L_x_9259:
[----:B------:R-:W-:Y:S05]  /*9f40*/  BSYNC.RECONVERGENT B1 ;  /* 0x0000000000017941 */ /* 0x000fea0003800200 */
.L_x_9258:
        /* <DEDUP_REMOVED lines=45> */
.L_x_9256:
[----:B------:R-:W-:Y:S05]  /*a220*/  BSYNC.RECONVERGENT B0 ;  /* 0x0000000000007941 */ /* 0x000fea0003800200 */
.L_x_9255:
        /* <DEDUP_REMOVED lines=27> */
.L_x_9262:
        /* <DEDUP_REMOVED lines=13> */
.L_x_9264:
[----:B------:R-:W-:Y:S05]  /*a4b0*/  BSYNC.RECONVERGENT B1 ;  /* 0x0000000000017941 */ /* 0x000fea0003800200 */
.L_x_9263:
        /* <DEDUP_REMOVED lines=45> */
.L_x_9261:
[----:B------:R-:W-:Y:S05]  /*a790*/  BSYNC.RECONVERGENT B0 ;  /* 0x0000000000007941 */ /* 0x000fea0003800200 */
.L_x_9260:
        /* <DEDUP_REMOVED lines=23> */
.L_x_9267:
        /* <DEDUP_REMOVED lines=13> */
.L_x_9269:
[----:B------:R-:W-:Y:S05]  /*a9e0*/  BSYNC.RECONVERGENT B1 ;  /* 0x0000000000017941 */ /* 0x000fea0003800200 */
.L_x_9268:
        /* <DEDUP_REMOVED lines=45> */
.L_x_9266:
[----:B------:R-:W-:Y:S05]  /*acc0*/  BSYNC.RECONVERGENT B0 ;  /* 0x0000000000007941 */ /* 0x000fea0003800200 */
.L_x_9265:
        /* <DEDUP_REMOVED lines=9> */
[----:B------:R-:W-:-:S04]  /*ad60*/  @P1 IMAD.U32 R15, R37, 0x10000, RZ ;  /* 0x00010000250f1824 */ /* 0x000fc800078e00ff */
[----:B------:R-:W-:-:S04]  /*ad70*/  FADD.FTZ R12, R141, R12 ;  /* 0x0000000c8d0c7221 */ /* 0x000fc80000010000 */
        /* <DEDUP_REMOVED lines=14> */
.L_x_9272:
        /* <DEDUP_REMOVED lines=13> */
.L_x_9274:
[----:B------:R-:W-:Y:S05]  /*af30*/  BSYNC.RECONVERGENT B1 ;  /* 0x0000000000017941 */ /* 0x000fea0003800200 */
.L_x_9273:
        /* <DEDUP_REMOVED lines=45> */
.L_x_9271:
[----:B------:R-:W-:Y:S05]  /*b210*/  BSYNC.RECONVERGENT B0 ;  /* 0x0000000000007941 */ /* 0x000fea0003800200 */
.L_x_9270:
        /* <DEDUP_REMOVED lines=10> */
[----:B------:R-:W-:Y:S01]  /*b2c0*/  IMAD.MOV.U32 R13, RZ, RZ, R182 ;  /* 0x000000ffff0d7224 */ /* 0x000fe200078e00b6 */
        /* <DEDUP_REMOVED lines=11> */
.L_x_9277:
        /* <DEDUP_REMOVED lines=13> */
.L_x_9279:
[----:B------:R-:W-:Y:S05]  /*b450*/  BSYNC.RECONVERGENT B1 ;  /* 0x0000000000017941 */ /* 0x000fea0003800200 */
.L_x_9278:
        /* <DEDUP_REMOVED lines=45> */
.L_x_9276:
[----:B------:R-:W-:Y:S05]  /*b730*/  BSYNC.RECONVERGENT B0 ;  /* 0x0000000000007941 */ /* 0x000fea0003800200 */
.L_x_9275:
[----:B------:R-:W-:Y:S01]  /*b740*/  I2FP.F32.U32 R14, R13 ;  /* 0x0000000d000e7245 */ /* 0x000fe20000201000 */
[----:B------:R-:W-:Y:S01]  /*b750*/  BSSY.RECONVERGENT B0, `(.L_x_9280) ;  /* 0x0000055000007945 */ /* 0x000fe20003800200 */
[----:B------:R-:W-:Y:S01]  /*b760*/  PRMT R13, R41, 0x7632, R13 ;  /* 0x00007632290d7816 */ /* 0x000fe2000000000d */
[----:B------:R-:W-:Y:S02]  /*b770*/  IMAD.MOV.U32 R156, RZ, RZ, 0x2 ;  /* 0x00000002ff9c7424 */ /* 0x000fe400078e00ff */
[----:B------:R-:W-:Y:S01]  /*b780*/  FFMA.FTZ R14, R14, R33, 1.1641532182693481445e-10 ;  /* 0x2f0000000e0e7423 */ /* 0x000fe20000010021 */
[----:B------:R-:W-:Y:S02]  /*b790*/  IMAD.MOV.U32 R15, RZ, RZ, R182 ;  /* 0x000000ffff0f7224 */ /* 0x000fe400078e00b6 */
[----:B------:R-:W-:Y:S02]  /*b7a0*/  IMAD.U32 R13, R13, 0x10000, RZ ;  /* 0x000100000d0d7824 */ /* 0x000fe400078e00ff */
[----:B------:R-:W-:-:S02]  /*b7b0*/  FSETP.GTU.FTZ.AND P2, PT, R14, R35, PT ;  /* 0x000000230e00720b */ /* 0x000fc40003f5c000 */
        /* <DEDUP_REMOVED lines=8> */
[----:B------:R-:W-:-:S04]  /*b840*/  @!P1 MOV R155, R14 ;  /* 0x0000000e009b9202 */ /* 0x000fc80000000f00 */
        /* <DEDUP_REMOVED lines=10> */
.L_x_9282:
        /* <DEDUP_REMOVED lines=13> */
.L_x_9284:
[----:B------:R-:W-:Y:S05]  /*b9c0*/  BSYNC.RECONVERGENT B1 ;  /* 0x0000000000017941 */ /* 0x000fea0003800200 */
.L_x_9283:
        /* <DEDUP_REMOVED lines=45> */
.L_x_9281:
[----:B------:R-:W-:Y:S05]  /*bca0*/  BSYNC.RECONVERGENT B0 ;  /* 0x0000000000007941 */ /* 0x000fea0003800200 */
.L_x_9280:
        /* <DEDUP_REMOVED lines=21> */
.L_x_9287:
        /* <DEDUP_REMOVED lines=13> */
.L_x_9289:
[----:B------:R-:W-:Y:S05]  /*bed0*/  BSYNC.RECONVERGENT B1 ;  /* 0x0000000000017941 */ /* 0x000fea0003800200 */
.L_x_9288:
        /* <DEDUP_REMOVED lines=45> */
.L_x_9286:
[----:B------:R-:W-:Y:S05]  /*c1b0*/  BSYNC.RECONVERGENT B0 ;  /* 0x0000000000007941 */ /* 0x000fea0003800200 */
.L_x_9285:
        /* <DEDUP_REMOVED lines=25> */
.L_x_9292:
        /* <DEDUP_REMOVED lines=13> */
.L_x_9294:
[----:B------:R-:W-:Y:S05]  /*c420*/  BSYNC.RECONVERGENT B1 ;  /* 0x0000000000017941 */ /* 0x000fea0003800200 */
.L_x_9293:
        /* <DEDUP_REMOVED lines=45> */
.L_x_9291:
[----:B------:R-:W-:Y:S05]  /*c700*/  BSYNC.RECONVERGENT B0 ;  /* 0x0000000000007941 */ /* 0x000fea0003800200 */
.L_x_9290:
        /* <DEDUP_REMOVED lines=20> */
.L_x_9297:
        /* <DEDUP_REMOVED lines=13> */
.L_x_9299:
[----:B------:R-:W-:Y:S05]  /*c920*/  BSYNC.RECONVERGENT B1 ;  /* 0x0000000000017941 */ /* 0x000fea0003800200 */
.L_x_9298:
        /* <DEDUP_REMOVED lines=45> */
.L_x_9296:
[----:B------:R-:W-:Y:S05]  /*cc00*/  BSYNC.RECONVERGENT B0 ;  /* 0x0000000000007941 */ /* 0x000fea0003800200 */
.L_x_9295:
        /* <DEDUP_REMOVED lines=27> */
.L_x_9302:
        /* <DEDUP_REMOVED lines=13> */
.L_x_9304:
[----:B------:R-:W-:Y:S05]  /*ce90*/  BSYNC.RECONVERGENT B1 ;  /* 0x0000000000017941 */ /* 0x000fea0003800200 */
.L_x_9303:
        /* <DEDUP_REMOVED lines=45> */
.L_x_9301:
[----:B------:R-:W-:Y:S05]  /*d170*/  BSYNC.RECONVERGENT B0 ;  /* 0x0000000000007941 */ /* 0x000fea0003800200 */
.L_x_9300:
        /* <DEDUP_REMOVED lines=21> */
.L_x_9307:
        /* <DEDUP_REMOVED lines=13> */
.L_x_9309:
[----:B------:R-:W-:Y:S05]  /*d3a0*/  BSYNC.RECONVERGENT B1 ;  /* 0x0000000000017941 */ /* 0x000fea0003800200 */
.L_x_9308:
        /* <DEDUP_REMOVED lines=45> */
.L_x_9306:
[----:B------:R-:W-:Y:S05]  /*d680*/  BSYNC.RECONVERGENT B0 ;  /* 0x0000000000007941 */ /* 0x000fea0003800200 */
.L_x_9305:
        /* <DEDUP_REMOVED lines=25> */
.L_x_9312:
        /* <DEDUP_REMOVED lines=13> */
.L_x_9314:
[----:B------:R-:W-:Y:S05]  /*d8f0*/  BSYNC.RECONVERGENT B1 ;  /* 0x0000000000017941 */ /* 0x000fea0003800200 */
.L_x_9313:
        /* <DEDUP_REMOVED lines=45> */
.L_x_9311:
[----:B------:R-:W-:Y:S05]  /*dbd0*/  BSYNC.RECONVERGENT B0 ;  /* 0x0000000000007941 */ /* 0x000fea0003800200 */
.L_x_9310:
        /* <DEDUP_REMOVED lines=20> */
.L_x_9317:
        /* <DEDUP_REMOVED lines=15> */
.L_x_9319:
[----:B------:R-:W-:Y:S05]  /*de10*/  BSYNC.RECONVERGENT B1 ;  /* 0x0000000000017941 */ /* 0x000fea0003800200 */
.L_x_9318:
        /* <DEDUP_REMOVED lines=45> */
.L_x_9316:
[----:B------:R-:W-:Y:S05]  /*e0f0*/  BSYNC.RECONVERGENT B0 ;  /* 0x0000000000007941 */ /* 0x000fea0003800200 */
.L_x_9315:
[----:B------:R-:W-:Y:S02]  /*e100*/  I2FP.F32.U32 R172, R167 ;  /* 0x000000a700ac7245 */ /* 0x000fe40000201000 */
[----:B------:R-:W-:Y:S02]  /*e110*/  PRMT R143, R43, 0x7632, R143 ;  /* 0x000076322b8f7816 */ /* 0x000fe4000000008f */
[----:B------:R-:W-:Y:S01]  /*e120*/  @P1 PRMT R167, R39, 0x7632, R167 ;  /* 0x0000763227a71816 */ /* 0x000fe200000000a7 */
[----:B------:R-:W-:Y:S01]  /*e130*/  FFMA.FTZ R172, R172, R33, 1.1641532182693481445e-10 ;  /* 0x2f000000acac7423 */ /* 0x000fe20000010021 */
[----:B------:R-:W-:Y:S01]  /*e140*/  PRMT R141, R141, 0x5410, R17 ;  /* 0x000054108d8d7816 */ /* 0x000fe20000000011 */
[----:B------:R-:W-:Y:S01]  /*e150*/  IMAD.U32 R143, R143, 0x10000, RZ ;  /* 0x000100008f8f7824 */ /* 0x000fe200078e00ff */
[----:B------:R-:W-:Y:S01]  /*e160*/  PRMT R142, R142, 0x5410, R170 ;  /* 0x000054108e8e7816 */ /* 0x000fe200000000aa */
[----:B------:R-:W-:Y:S01]  /*e170*/  @P1 IMAD.U32 R167, R167, 0x10000, RZ ;  /* 0x00010000a7a71824 */ /* 0x000fe200078e00ff */
[----:B------:R-:W-:Y:S01]  /*e180*/  FSETP.GTU.FTZ.AND P6, PT, R172, R35, PT ;  /* 0x00000023ac00720b */ /* 0x000fe20003fdc000 */
[----:B------:R-:W-:Y:S01]  /*e190*/  FMUL.FTZ R143, R143, R34 ;  /* 0x000000228f8f7220 */ /* 0x000fe20000410000 */
[----:B------:R-:W-:-:S04]  /*e1a0*/  PRMT R140, R140, 0x5410, R169 ;  /* 0x000054108c8c7816 */ /* 0x000fc800000000a9 */
[----:B------:R-:W-:Y:S02]  /*e1b0*/  FSEL R173, R143, RZ, !P6 ;  /* 0x000000ff8fad7208 */ /* 0x000fe40007000000 */
[----:B------:R-:W-:-:S03]  /*e1c0*/  SEL R143, RZ, 0x1, P6 ;  /* 0x00000001ff8f7807 */ /* 0x000fc60003000000 */
[----:B------:R-:W-:Y:S01]  /*e1d0*/  FADD.FTZ R172, R180, R173 ;  /* 0x000000adb4ac7221 */ /* 0x000fe20000010000 */
[----:B------:R-:W-:-:S03]  /*e1e0*/  PRMT R17, R143, 0x7610, R17 ;  /* 0x000076108f117816 */ /* 0x000fc60000000011 */
[----:B------:R-:W-:Y:S01]  /*e1f0*/  @P1 FADD.FTZ R167, R172, R167 ;  /* 0x000000a7aca71221 */ /* 0x000fe20000010000 */
[----:B------:R-:W-:-:S04]  /*e200*/  @!P1 MOV R167, R172 ;  /* 0x000000ac00a79202 */ /* 0x000fc80000000f00 */
[----:B------:R-:W-:-:S04]  /*e210*/  F2FP.BF16.F32.PACK_AB R172, RZ, R167 ;  /* 0x000000a7ffac723e */ /* 0x000fc800000010ff */
[----:B------:R-:W-:Y:S01]  /*e220*/  PRMT R143, R171, 0x5410, R172 ;  /* 0x00005410ab8f7816 */ /* 0x000fe200000000ac */
[----:B------:R-:W-:Y:S06]  /*e230*/  BRA `(.L_x_9320) ;  /* 0x0000002800b87947 */ /* 0x000fec0003800000 */
.L_x_9239:
        /* <DEDUP_REMOVED lines=16> */
.L_x_9323:
        /* <DEDUP_REMOVED lines=13> */
.L_x_9325:
[----:B------:R-:W-:Y:S05]  /*e410*/  BSYNC.RECONVERGENT B1 ;  /* 0x0000000000017941 */ /* 0x000fea0003800200 */
.L_x_9324:
        /* <DEDUP_REMOVED lines=44> */
.L_x_9322:
[----:B------:R-:W-:Y:S05]  /*e6e0*/  BSYNC.RECONVERGENT B0 ;  /* 0x0000000000007941 */ /* 0x000fea0003800200 */
.L_x_9321:
[----:B------:R-:W-:Y:S01]  /*e6f0*/  I2FP.F32.U32 R152, R152 ;  /* 0x0000009800987245 */ /* 0x000fe20000201000 */
[----:B-----5:R-:W-:Y:S01]  /*e700*/  IMAD.U32 R153, R140, 0x10000, RZ ;  /* 0x000100008c997824 */ /* 0x020fe200078e00ff */
[----:B------:R-:W-:Y:S01]  /*e710*/  ISETP.NE.AND P3, PT, R156, 0x1, PT ;  /* 0x000000019c00780c */ /* 0x000fe20003f65270 */
[----:B------:R-:W-:Y:S01]  /*e720*/  @P1 IMAD.U32 R155, R36, 0x10000, RZ ;  /* 0x00010000249b1824 */ /* 0x000fe200078e00ff */
[----:B------:R-:W-:Y:S01]  /*e730*/  LOP3.LUT R9, R9, 0xffffffef, RZ, 0xc0, !PT ;  /* 0xffffffef09097812 */ /* 0x000fe200078ec0ff */
[----:B------:R-:W-:Y:S01]  /*e740*/  FFMA.FTZ R152, R152, R33, 1.1641532182693481445e-10 ;  /* 0x2f00000098987423 */ /* 0x000fe20000010021 */
[----:B------:R-:W-:Y:S01]  /*e750*/  FMUL.FTZ R153, R153, R34 ;  /* 0x0000002299997220 */ /* 0x000fe20000410000 */
[----:B------:R-:W-:Y:S01]  /*e760*/  BSSY.RECONVERGENT B0, `(.L_x_9326) ;  /* 0x000004e000007945 */ /* 0x000fe20003800200 */
[----:B------:R-:W-:Y:S02]  /*e770*/  PRMT R140, R140, 0x7632, R140 ;  /* 0x000076328c8c7816 */ /* 0x000fe4000000008c */
        /* <DEDUP_REMOVED lines=17> */
.L_x_9328:
        /* <DEDUP_REMOVED lines=13> */
.L_x_9330:
[----:B------:R-:W-:Y:S05]  /*e960*/  BSYNC.RECONVERGENT B1 ;  /* 0x0000000000017941 */ /* 0x000fea0003800200 */
.L_x_9329:
        /* <DEDUP_REMOVED lines=45> */
.L_x_9327:
[----:B------:R-:W-:Y:S05]  /*ec40*/  BSYNC.RECONVERGENT B0 ;  /* 0x0000000000007941 */ /* 0x000fea0003800200 */
.L_x_9326:
        /* <DEDUP_REMOVED lines=26> */
.L_x_9333:
        /* <DEDUP_REMOVED lines=13> */
.L_x_9335:
[----:B------:R-:W-:Y:S05]  /*eec0*/  BSYNC.RECONVERGENT B1 ;  /* 0x0000000000017941 */ /* 0x000fea0003800200 */
.L_x_9334:
        /* <DEDUP_REMOVED lines=45> */
.L_x_9332:
[----:B------:R-:W-:Y:S05]  /*f1a0*/  BSYNC.RECONVERGENT B0 ;  /* 0x0000000000007941 */ /* 0x000fea0003800200 */
.L_x_9331:
[----:B------:R-:W-:Y:S01]  /*f1b0*/  I2FP.F32.U32 R154, R154 ;  /* 0x0000009a009a7245 */ /* 0x000fe20000201000 */
[----:B------:R-:W-:Y:S01]  /*f1c0*/  IMAD.U32 R155, R141, 0x10000, RZ ;  /* 0x000100008d9b7824 */ /* 0x000fe200078e00ff */
        /* <DEDUP_REMOVED lines=24> */
.L_x_9338:
        /* <DEDUP_REMOVED lines=13> */
.L_x_9340:
[----:B------:R-:W-:Y:S05]  /*f420*/  BSYNC.RECONVERGENT B1 ;  /* 0x0000000000017941 */ /* 0x000fea0003800200 */
.L_x_9339:
        /* <DEDUP_REMOVED lines=45> */
.L_x_9337:
[----:B------:R-:W-:Y:S05]  /*f700*/  BSYNC.RECONVERGENT B0 ;  /* 0x0000000000007941 */ /* 0x000fea0003800200 */
.L_x_9336:
        /* <DEDUP_REMOVED lines=26> */
.L_x_9343:
        /* <DEDUP_REMOVED lines=13> */
.L_x_9345:
[----:B------:R-:W-:Y:S05]  /*f980*/  BSYNC.RECONVERGENT B1 ;  /* 0x0000000000017941 */ /* 0x000fea0003800200 */
.L_x_9344:
        /* <DEDUP_REMOVED lines=45> */
.L_x_9342:
[----:B------:R-:W-:Y:S05]  /*fc60*/  BSYNC.RECONVERGENT B0 ;  /* 0x0000000000007941 */ /* 0x000fea0003800200 */
.L_x_9341:
[----:B------:R-:W-:Y:S01]  /*fc70*/  I2FP.F32.U32 R156, R156 ;  /* 0x0000009c009c7245 */ /* 0x000fe20000201000 */
[----:B------:R-:W-:Y:S01]  /*fc80*/  IMAD.U32 R157, R142, 0x10000, RZ ;  /* 0x000100008e9d7824 */ /* 0x000fe200078e00ff */
[----:B------:R-:W-:Y:S01]  /*fc90*/  ISETP.NE.AND P3, PT, R171, 0x1, PT ;  /* 0x00000001ab00780c */ /* 0x000fe20003f65270 */
[----:B------:R-:W-:Y:S01]  /*fca0*/  @P1 IMAD.U32 R167, R38, 0x10000, RZ ;  /* 0x0001000026a71824 */ /* 0x000fe200078e00ff */
[----:B------:R-:W-:Y:S01]  /*fcb0*/  BSSY.RECONVERGENT B0, `(.L_x_9346) ;  /* 0x000004f000007945 */ /* 0x000fe20003800200 */
[----:B------:R-:W-:Y:S01]  /*fcc0*/  FFMA.FTZ R156, R156, R33, 1.1641532182693481445e-10 ;  /* 0x2f0000009c9c7423 */ /* 0x000fe20000010021 */
[----:B------:R-:W-:Y:S01]  /*fcd0*/  FMUL.FTZ R157, R157, R34 ;  /* 0x000000229d9d7220 */ /* 0x000fe20000410000 */
[----:B------:R-:W-:Y:S01]  /*fce0*/  MOV R173, 0x2 ;  /* 0x0000000200ad7802 */ /* 0x000fe20000000f00 */
[----:B------:R-:W-:Y:S02]  /*fcf0*/  IMAD.MOV.U32 R166, RZ, RZ, R182 ;  /* 0x000000ffffa67224 */ /* 0x000fe400078e00b6 */
        /* <DEDUP_REMOVED lines=15> */
.L_x_9348:
        /* <DEDUP_REMOVED lines=13> */
.L_x_9350:
[----:B------:R-:W-:Y:S05]  /*fec0*/  BSYNC.RECONVERGENT B1 ;  /* 0x0000000000017941 */ /* 0x000fea0003800200 */
.L_x_9349:
        /* <DEDUP_REMOVED lines=45> */
.L_x_9347:
[----:B------:R-:W-:Y:S05]  /*101a0*/  BSYNC.RECONVERGENT B0 ;  /* 0x0000000000007941 */ /* 0x000fea0003800200 */
.L_x_9346:
        /* <DEDUP_REMOVED lines=24> */
.L_x_9353:
        /* <DEDUP_REMOVED lines=13> */
.L_x_9355:
[----:B------:R-:W-:Y:S05]  /*10400*/  BSYNC.RECONVERGENT B1 ;  /* 0x0000000000017941 */ /* 0x000fea0003800200 */
.L_x_9354:
        /* <DEDUP_REMOVED lines=45> */
.L_x_9352:
[----:B------:R-:W-:Y:S05]  /*106e0*/  BSYNC.RECONVERGENT B0 ;  /* 0x0000000000007941 */ /* 0x000fea0003800200 */
.L_x_9351:
        /* <DEDUP_REMOVED lines=9> */
[----:B------:R-:W-:-:S04]  /*10780*/  FSETP.GTU.FTZ.AND P4, PT, R166, R35, PT ;  /* 0x00000023a600720b */ /* 0x000fc80003f9c000 */
[----:B------:R-:W-:Y:S01]  /*10790*/  FSEL R166, R167, RZ, !P4 ;  /* 0x000000ffa7a67208 */ /* 0x000fe20006000000 */
[----:B------:R-:W-:Y:S01]  /*107a0*/  IMAD.MOV.U32 R167, RZ, RZ, R182 ;  /* 0x000000ffffa77224 */ /* 0x000fe200078e00b6 */
        /* <DEDUP_REMOVED lines=12> */
.L_x_9358:
        /* <DEDUP_REMOVED lines=13> */
.L_x_9360:
[----:B------:R-:W-:Y:S05]  /*10940*/  BSYNC.RECONVERGENT B1 ;  /* 0x0000000000017941 */ /* 0x000fea0003800200 */
.L_x_9359:
        /* <DEDUP_REMOVED lines=45> */
.L_x_9357:
[----:B------:R-:W-:Y:S05]  /*10c20*/  BSYNC.RECONVERGENT B0 ;  /* 0x0000000000007941 */ /* 0x000fea0003800200 */
.L_x_9356:
        /* <DEDUP_REMOVED lines=15> */
.L_x_9320:
[----:B------:R-:W-:Y:S01]  /*10d20*/  SEL R177, RZ, 0x1000000, !P5 ;  /* 0x01000000ffb17807 */ /* 0x000fe20006800000 */
[----:B------:R-:W-:Y:S01]  /*10d30*/  IMAD.WIDE.U32 R178, R151, 0x8, R160 ;  /* 0x0000000897b27825 */ /* 0x000fe200078e00a0 */
[----:B------:R-:W-:Y:S01]  /*10d40*/  SEL R176, RZ, 0x10000, !P4 ;  /* 0x00010000ffb07807 */ /* 0x000fe20006000000 */
[----:B------:R-:W0:Y:S01]  /*10d50*/  @P0 LDC.64 R172, c[0x0][0x398] ;  /* 0x0000e600ffac0b82 */ /* 0x000e220000000a00 */
[----:B------:R-:W-:Y:S02]  /*10d60*/  SEL R181, RZ, 0x100, !P3 ;  /* 0x00000100ffb57807 */ /* 0x000fe40005800000 */
[C---:B------:R-:W-:Y:S02]  /*10d70*/  LOP3.LUT P5, RZ, R9.reuse, 0x8, RZ, 0xc0, !PT ;  /* 0x0000000809ff7812 */ /* 0x040fe400078ac0ff */
[C---:B------:R-:W-:Y:S02]  /*10d80*/  LOP3.LUT P4, RZ, R9.reuse, 0x4, RZ, 0xc0, !PT ;  /* 0x0000000409ff7812 */ /* 0x040fe4000788c0ff */
[----:B------:R-:W-:Y:S01]  /*10d90*/  LOP3.LUT P3, RZ, R9, 0x2, RZ, 0xc0, !PT ;  /* 0x0000000209ff7812 */ /* 0x000fe2000786c0ff */
[----:B------:R-:W1:Y:S01]  /*10da0*/  @P1 LDC.64 R170, c[0x0][0x3a0] ;  /* 0x0000e800ffaa1b82 */ /* 0x000e620000000a00 */
        /* <DEDUP_REMOVED lines=8> */
[----:B------:R-:W-:Y:S01]  /*10e30*/  SEL R175, RZ, 0x1, !P6 ;  /* 0x00000001ffaf7807 */ /* 0x000fe20007000000 */
[----:B------:R2:W-:Y:S01]  /*10e40*/  STG.E.128 desc[UR6][R176.64], R140 ;  /* 0x0000008cb0007986 */ /* 0x0005e2000c101d06 */
[----:B------:R-:W-:Y:S02]  /*10e50*/  LOP3.LUT R181, R181, R180, RZ, 0xfc, !PT ;  /* 0x000000b4b5b57212 */ /* 0x000fe400078efcff */
[----:B------:R-:W-:Y:S02]  /*10e60*/  LOP3.LUT R180, R174, R175, RZ, 0xfc, !PT ;  /* 0x000000afaeb47212 */ /* 0x000fe400078efcff */
[----:B------:R-:W-:-:S03]  /*10e70*/  IADD3 R169, PT, PT, R7, 0x40, RZ ;  /* 0x0000004007a97810 */ /* 0x000fc60007ffe0ff */
[----:B------:R2:W-:Y:S02]  /*10e80*/  STG.E.64 desc[UR6][R178.64], R180 ;  /* 0x000000b4b2007986 */ /* 0x0005e4000c101b06 */
[----:B------:R-:W-:-:S04]  /*10e90*/  IMAD.WIDE.U32 R174, R169, 0x10, R164 ;  /* 0x00000010a9ae7825 */ /* 0x000fc800078e00a4 */
[----:B0-----:R-:W-:-:S04]  /*10ea0*/  @P0 IMAD.WIDE.U32 R172, R169, 0x10, R172 ;  /* 0x00000010a9ac0825 */ /* 0x001fc800078e00ac */
[----:B-1----:R-:W-:Y:S01]  /*10eb0*/  @P1 IMAD.WIDE.U32 R170, R169, 0x10, R170 ;  /* 0x00000010a9aa1825 */ /* 0x002fe200078e00aa */
[----:B--2---:R-:W-:Y:S06]  /*10ec0*/  @!P0 BRA `(.L_x_9361) ;  /* 0x0000000000508947 */ /* 0x004fec0003800000 */
[----:B------:R-:W-:Y:S01]  /*10ed0*/  IMAD.U32 R143, R16, 0x10000, RZ ;  /* 0x00010000108f7824 */ /* 0x000fe200078e00ff */
        /* <DEDUP_REMOVED lines=19> */
.L_x_9361:
        /* <DEDUP_REMOVED lines=20> */
.L_x_9365:
        /* <DEDUP_REMOVED lines=13> */
.L_x_9367:
[----:B------:R-:W-:Y:S05]  /*11220*/  BSYNC.RECONVERGENT B1 ;  /* 0x0000000000017941 */ /* 0x000fea0003800200 */
.L_x_9366:
        /* <DEDUP_REMOVED lines=43> */
[----:B------:R-:W-:-:S07]  /*114e0*/  MOV R10, R168 ;  /* 0x000000a8000a7202 */ /* 0x000fce0000000f00 */
.L_x_9364:
[----:B------:R-:W-:Y:S05]  /*114f0*/  BSYNC.RECONVERGENT B0 ;  /* 0x0000000000007941 */ /* 0x000fea0003800200 */
.L_x_9363:
        /* <DEDUP_REMOVED lines=23> */
.L_x_9370:
        /* <DEDUP_REMOVED lines=13> */
.L_x_9372:
[----:B------:R-:W-:Y:S05]  /*11740*/  BSYNC.RECONVERGENT B1 ;  /* 0x0000000000017941 */ /* 0x000fea0003800200 */
.L_x_9371:
        /* <DEDUP_REMOVED lines=45> */
.L_x_9369:
[----:B------:R-:W-:Y:S05]  /*11a20*/  BSYNC.RECONVERGENT B0 ;  /* 0x0000000000007941 */ /* 0x000fea0003800200 */
.L_x_9368:
        /* <DEDUP_REMOVED lines=25> */
.L_x_9375:
        /* <DEDUP_REMOVED lines=13> */
.L_x_9377:
[----:B------:R-:W-:Y:S05]  /*11c90*/  BSYNC.RECONVERGENT B1 ;  /* 0x0000000000017941 */ /* 0x000fea0003800200 */
.L_x_9376:
[----:B------:R-:W-:Y:S01]  /*11ca0*/  IMAD.WIDE.U32 R14, R0, -0x326172a9, RZ ;  /* 0xcd9e8d57000e7825 */ /* 0x000fe200078e00ff */
[----:B-1----:R-:W-:-:S03]  /*11cb0*/  LOP3.LUT R170, R6, R13, R159, 0x96, !PT ;  /* 0x0000000d06aa7212 */ /* 0x002fc600078e969f */
        /* <DEDUP_REMOVED lines=43> */
.L_x_9374:
[----:B------:R-:W-:Y:S05]  /*11f70*/  BSYNC.RECONVERGENT B0 ;  /* 0x0000000000007941 */ /* 0x000fea0003800200 */
.L_x_9373:
        /* <DEDUP_REMOVED lines=22> */
.L_x_9380:
        /* <DEDUP_REMOVED lines=13> */
.L_x_9382:
[----:B------:R-:W-:Y:S05]  /*121b0*/  BSYNC.RECONVERGENT B1 ;  /* 0x0000000000017941 */ /* 0x000fea0003800200 */
.L_x_9381:
        /* <DEDUP_REMOVED lines=45> */
.L_x_9379:
[----:B------:R-:W-:Y:S05]  /*12490*/  BSYNC.RECONVERGENT B0 ;  /* 0x0000000000007941 */ /* 0x000fea0003800200 */
.L_x_9378:
        /* <DEDUP_REMOVED lines=27> */
.L_x_9385:
        /* <DEDUP_REMOVED lines=13> */
.L_x_9387:
[----:B------:R-:W-:Y:S05]  /*12720*/  BSYNC.RECONVERGENT B1 ;  /* 0x0000000000017941 */ /* 0x000fea0003800200 */
.L_x_9386:
        /* <DEDUP_REMOVED lines=45> */
.L_x_9384:
[----:B------:R-:W-:Y:S05]  /*12a00*/  BSYNC.RECONVERGENT B0 ;  /* 0x0000000000007941 */ /* 0x000fea0003800200 */
.L_x_9383:
        /* <DEDUP_REMOVED lines=23> */
.L_x_9390:
        /* <DEDUP_REMOVED lines=13> */
.L_x_9392:
[----:B------:R-:W-:Y:S05]  /*12c50*/  BSYNC.RECONVERGENT B1 ;  /* 0x0000000000017941 */ /* 0x000fea0003800200 */
.L_x_9391:
        /* <DEDUP_REMOVED lines=45> */
.L_x_9389:
[----:B------:R-:W-:Y:S05]  /*12f30*/  BSYNC.RECONVERGENT B0 ;  /* 0x0000000000007941 */ /* 0x000fea0003800200 */
.L_x_9388:
        /* <DEDUP_REMOVED lines=9> */
[----:B------:R-:W-:Y:S01]  /*12fd0*/  FSEL R12, R15, RZ, !P2 ;  /* 0x000000ff0f0c7208 */ /* 0x000fe20005000000 */
[----:B------:R-:W-:-:S04]  /*12fe0*/  IMAD.MOV.U32 R15, RZ, RZ, 0x2 ;  /* 0x00000002ff0f7424 */ /* 0x000fc800078e00ff */
        /* <DEDUP_REMOVED lines=14> */
.L_x_9395:
        /* <DEDUP_REMOVED lines=13> */
.L_x_9397:
[----:B------:R-:W-:Y:S05]  /*131a0*/  BSYNC.RECONVERGENT B1 ;  /* 0x0000000000017941 */ /* 0x000fea0003800200 */
.L_x_9396:
        /* <DEDUP_REMOVED lines=45> */
.L_x_9394:
[----:B------:R-:W-:Y:S05]  /*13480*/  BSYNC.RECONVERGENT B0 ;  /* 0x0000000000007941 */ /* 0x000fea0003800200 */
.L_x_9393:
        /* <DEDUP_REMOVED lines=22> */
.L_x_9400:
        /* <DEDUP_REMOVED lines=13> */
.L_x_9402:
[----:B------:R-:W-:Y:S05]  /*136c0*/  BSYNC.RECONVERGENT B1 ;  /* 0x0000000000017941 */ /* 0x000fea0003800200 */
.L_x_9401:
        /* <DEDUP_REMOVED lines=45> */
.L_x_9399:
[----:B------:R-:W-:Y:S05]  /*139a0*/  BSYNC.RECONVERGENT B0 ;  /* 0x0000000000007941 */ /* 0x000fea0003800200 */
.L_x_9398:
        /* <DEDUP_REMOVED lines=27> */
.L_x_9405:
        /* <DEDUP_REMOVED lines=13> */
.L_x_9407:
[----:B------:R-:W-:Y:S05]  /*13c30*/  BSYNC.RECONVERGENT B1 ;  /* 0x0000000000017941 */ /* 0x000fea0003800200 */
.L_x_9406:
        /* <DEDUP_REMOVED lines=45> */
.L_x_9404:
[----:B------:R-:W-:Y:S05]  /*13f10*/  BSYNC.RECONVERGENT B0 ;  /* 0x0000000000007941 */ /* 0x000fea0003800200 */
.L_x_9403:
        /* <DEDUP_REMOVED lines=21> */
.L_x_9410:
        /* <DEDUP_REMOVED lines=13> */
.L_x_9412:
[----:B------:R-:W-:Y:S05]  /*14140*/  BSYNC.RECONVERGENT B1 ;  /* 0x0000000000017941 */ /* 0x000fea0003800200 */
.L_x_9411:
        /* <DEDUP_REMOVED lines=45> */
.L_x_9409:
[----:B------:R-:W-:Y:S05]  /*14420*/  BSYNC.RECONVERGENT B0 ;  /* 0x0000000000007941 */ /* 0x000fea0003800200 */
.L_x_9408:
        /* <DEDUP_REMOVED lines=25> */
.L_x_9415:
        /* <DEDUP_REMOVED lines=13> */
.L_x_9417:
[----:B------:R-:W-:Y:S05]  /*14690*/  BSYNC.RECONVERGENT B1 ;  /* 0x0000000000017941 */ /* 0x000fea0003800200 */
.L_x_9416:
        /* <DEDUP_REMOVED lines=45> */
.L_x_9414:
[----:B------:R-:W-:Y:S05]  /*14970*/  BSYNC.RECONVERGENT B0 ;  /* 0x0000000000007941 */ /* 0x000fea0003800200 */
.L_x_9413:
        /* <DEDUP_REMOVED lines=20> */
.L_x_9420:
        /* <DEDUP_REMOVED lines=13> */
.L_x_9422:
[----:B------:R-:W-:Y:S05]  /*14b90*/  BSYNC.RECONVERGENT B1 ;  /* 0x0000000000017941 */ /* 0x000fea0003800200 */
.L_x_9421:
        /* <DEDUP_REMOVED lines=45> */
.L_x_9419:
[----:B------:R-:W-:Y:S05]  /*14e70*/  BSYNC.RECONVERGENT B0 ;  /* 0x0000000000007941 */ /* 0x000fea0003800200 */
.L_x_9418:
        /* <DEDUP_REMOVED lines=12> */
[----:B------:R-:W-:Y:S01]  /*14f40*/  FADD.FTZ R16, R176, R179 ;  /* 0x000000b3b0107221 */ /* 0x000fe20000010000 */
[----:B------:R-:W-:-:S03]  /*14f50*/  IMAD.MOV.U32 R179, RZ, RZ, 0x2 ;  /* 0x00000002ffb37424 */ /* 0x000fc600078e00ff */
        /* <DEDUP_REMOVED lines=13> */
.L_x_9425:
        /* <DEDUP_REMOVED lines=13> */
.L_x_9427:
[----:B------:R-:W-:Y:S05]  /*15100*/  BSYNC.RECONVERGENT B1 ;  /* 0x0000000000017941 */ /* 0x000fea0003800200 */
.L_x_9426:
        /* <DEDUP_REMOVED lines=45> */
.L_x_9424:
[----:B------:R-:W-:Y:S05]  /*153e0*/  BSYNC.RECONVERGENT B0 ;  /* 0x0000000000007941 */ /* 0x000fea0003800200 */
.L_x_9423:
        /* <DEDUP_REMOVED lines=21> */
.L_x_9430:
        /* <DEDUP_REMOVED lines=13> */
.L_x_9432:
[----:B------:R-:W-:Y:S05]  /*15610*/  BSYNC.RECONVERGENT B1 ;  /* 0x0000000000017941 */ /* 0x000fea0003800200 */
.L_x_9431:
        /* <DEDUP_REMOVED lines=45> */
.L_x_9429:
[----:B------:R-:W-:Y:S05]  /*158f0*/  BSYNC.RECONVERGENT B0 ;  /* 0x0000000000007941 */ /* 0x000fea0003800200 */
.L_x_9428:
[----:B------:R-:W-:Y:S01]  /*15900*/  I2FP.F32.U32 R16, R143 ;  /* 0x0000008f00107245 */ /* 0x000fe20000201000 */
[----:B------:R-:W-:Y:S01]  /*15910*/  IMAD.U32 R143, R43, 0x10000, RZ ;  /* 0x000100002b8f7824 */ /* 0x000fe200078e00ff */
[----:B------:R-:W-:Y:S01]  /*15920*/  BSSY.RECONVERGENT B0, `(.L_x_9433) ;  /* 0x0000052000007945 */ /* 0x000fe20003800200 */
[----:B------:R-:W-:Y:S02]  /*15930*/  @P1 IMAD.U32 R180, R39, 0x10000, RZ ;  /* 0x0001000027b41824 */ /* 0x000fe400078e00ff */
        /* <DEDUP_REMOVED lines=21> */
.L_x_9435:
        /* <DEDUP_REMOVED lines=13> */
.L_x_9437:
[----:B------:R-:W-:Y:S05]  /*15b60*/  BSYNC.RECONVERGENT B1 ;  /* 0x0000000000017941 */ /* 0x000fea0003800200 */
.L_x_9436:
        /* <DEDUP_REMOVED lines=45> */
.L_x_9434:
[----:B------:R-:W-:Y:S05]  /*15e40*/  BSYNC.RECONVERGENT B0 ;  /* 0x0000000000007941 */ /* 0x000fea0003800200 */
.L_x_9433:
        /* <DEDUP_REMOVED lines=20> */
.L_x_9440:
        /* <DEDUP_REMOVED lines=15> */
.L_x_9442:
[----:B------:R-:W-:Y:S05]  /*16080*/  BSYNC.RECONVERGENT B1 ;  /* 0x0000000000017941 */ /* 0x000fea0003800200 */
.L_x_9441:
[----:B------:R-:W-:Y:S01]  /*16090*/  IMAD.WIDE.U32 R186, R0, -0x326172a9, RZ ;  /* 0xcd9e8d5700ba7825 */ /* 0x000fe200078e00ff */
[----:B------:R-:W-:-:S03]  /*160a0*/  LOP3.LUT R178, R6, R181, R159, 0x96, !PT ;  /* 0x000000b506b27212 */ /* 0x000fc600078e969f */
[----:B------:R-:W-:Y:S01]  /*160b0*/  HFMA2 R194, -RZ, RZ, 0, 0 ;  /* 0x00000000ffc27431 */ /* 0x000fe200000001ff */
        /* <DEDUP_REMOVED lines=42> */
.L_x_9439:
[----:B------:R-:W-:Y:S05]  /*16360*/  BSYNC.RECONVERGENT B0 ;  /* 0x0000000000007941 */ /* 0x000fea0003800200 */
.L_x_9438:
        /* <DEDUP_REMOVED lines=8> */
[----:B------:R-:W-:-:S03]  /*163f0*/  FMUL.FTZ R179, R179, R34 ;  /* 0x00000022b3b37220 */ /* 0x000fc60000410000 */
[----:B------:R-:W-:Y:S02]  /*16400*/  SEL R178, RZ, 0x1, P6 ;  /* 0x00000001ffb27807 */ /* 0x000fe40003000000 */
[----:B------:R-:W-:Y:S02]  /*16410*/  FSEL R181, R179, RZ, !P6 ;  /* 0x000000ffb3b57208 */ /* 0x000fe40007000000 */
[----:B------:R-:W-:Y:S02]  /*16420*/  @P1 PRMT R179, R39, 0x7632, R179 ;  /* 0x0000763227b31816 */ /* 0x000fe400000000b3 */
[----:B------:R-:W-:-:S03]  /*16430*/  PRMT R17, R178, 0x7610, R17 ;  /* 0x00007610b2117816 */ /* 0x000fc60000000011 */
[----:B------:R-:W-:Y:S02]  /*16440*/  @P1 IMAD.U32 R180, R179, 0x10000, RZ ;  /* 0x00010000b3b41824 */ /* 0x000fe400078e00ff */
[----:B------:R-:W-:-:S04]  /*16450*/  FADD.FTZ R179, R176, R181 ;  /* 0x000000b5b0b37221 */ /* 0x000fc80000010000 */
[----:B------:R-:W-:Y:S01]  /*16460*/  @P1 FADD.FTZ R176, R179, R180 ;  /* 0x000000b4b3b01221 */ /* 0x000fe20000010000 */
[----:B------:R-:W-:-:S04]  /*16470*/  @!P1 MOV R176, R179 ;  /* 0x000000b300b09202 */ /* 0x000fc80000000f00 */
[----:B------:R-:W-:-:S04]  /*16480*/  F2FP.BF16.F32.PACK_AB R179, RZ, R176 ;  /* 0x000000b0ffb3723e */ /* 0x000fc800000010ff */
[----:B------:R-:W-:Y:S01]  /*16490*/  PRMT R143, R143, 0x5410, R179 ;  /* 0x000054108f8f7816 */ /* 0x000fe200000000b3 */
[----:B------:R-:W-:Y:S06]  /*164a0*/  BRA `(.L_x_9443) ;  /* 0x0000002800c07947 */ /* 0x000fec0003800000 */
.L_x_9362:
        /* <DEDUP_REMOVED lines=16> */
.L_x_9446:
        /* <DEDUP_REMOVED lines=13> */
.L_x_9448:
[----:B------:R-:W-:Y:S05]  /*16680*/  BSYNC.RECONVERGENT B1 ;  /* 0x0000000000017941 */ /* 0x000fea0003800200 */
.L_x_9447:
        /* <DEDUP_REMOVED lines=43> */
[----:B------:R-:W-:-:S07]  /*16940*/  IMAD.MOV.U32 R170, RZ, RZ, R168 ;  /* 0x000000ffffaa7224 */ /* 0x000fce00078e00a8 */
.L_x_9445:
[----:B------:R-:W-:Y:S05]  /*16950*/  BSYNC.RECONVERGENT B0 ;  /* 0x0000000000007941 */ /* 0x000fea0003800200 */
.L_x_9444:
        /* <DEDUP_REMOVED lines=8> */
[----:B------:R-:W-:Y:S01]  /*169e0*/  HFMA2 R174, -RZ, RZ, 0, 1.1920928955078125e-07 ;  /* 0x00000002ffae7431 */ /* 0x000fe200000001ff */
[----:B------:R-:W-:Y:S01]  /*169f0*/  PRMT R140, R140, 0x7632, R140 ;  /* 0x000076328c8c7816 */ /* 0x000fe2000000008c */
[----:B------:R-:W-:Y:S01]  /*16a00*/  IMAD.MOV.U32 R170, RZ, RZ, R182 ;  /* 0x000000ffffaa7224 */ /* 0x000fe200078e00b6 */
[----:B------:R-:W-:-:S04]  /*16a10*/  FSETP.GTU.FTZ.AND P2, PT, R168, R35, PT ;  /* 0x00000023a800720b */ /* 0x000fc80003f5c000 */
        /* <DEDUP_REMOVED lines=14> */
.L_x_9451:
        /* <DEDUP_REMOVED lines=13> */
.L_x_9453:
[----:B------:R-:W-:Y:S05]  /*16bd0*/  BSYNC.RECONVERGENT B1 ;  /* 0x0000000000017941 */ /* 0x000fea0003800200 */
.L_x_9452:
        /* <DEDUP_REMOVED lines=45> */
.L_x_9450:
[----:B------:R-:W-:Y:S05]  /*16eb0*/  BSYNC.RECONVERGENT B0 ;  /* 0x0000000000007941 */ /* 0x000fea0003800200 */
.L_x_9449:
        /* <DEDUP_REMOVED lines=26> */
.L_x_9456:
        /* <DEDUP_REMOVED lines=13> */
.L_x_9458:
[----:B------:R-:W-:Y:S05]  /*17130*/  BSYNC.RECONVERGENT B1 ;  /* 0x0000000000017941 */ /* 0x000fea0003800200 */
.L_x_9457:
        /* <DEDUP_REMOVED lines=42> */
[----:B------:R-:W-:-:S03]  /*173e0*/  LOP3.LUT R183, R20, R174, R183, 0x96, !PT ;  /* 0x000000ae14b77212 */ /* 0x000fc600078e96b7 */
[----:B------:R-:W-:Y:S01]  /*173f0*/  IMAD.MOV.U32 R184, RZ, RZ, R178 ;  /* 0x000000ffffb87224 */ /* 0x000fe200078e00b2 */
[----:B------:R-:W-:-:S07]  /*17400*/  LOP3.LUT R185, R185, R172, R179, 0x96, !PT ;  /* 0x000000acb9b97212 */ /* 0x000fce00078e96b3 */
.L_x_9455:
[----:B------:R-:W-:Y:S05]  /*17410*/  BSYNC.RECONVERGENT B0 ;  /* 0x0000000000007941 */ /* 0x000fea0003800200 */
.L_x_9454:
        /* <DEDUP_REMOVED lines=26> */
.L_x_9461:
        /* <DEDUP_REMOVED lines=13> */
.L_x_9463:
[----:B------:R-:W-:Y:S05]  /*17690*/  BSYNC.RECONVERGENT B1 ;  /* 0x0000000000017941 */ /* 0x000fea0003800200 */
.L_x_9462:
        /* <DEDUP_REMOVED lines=45> */
.L_x_9460:
[----:B------:R-:W-:Y:S05]  /*17970*/  BSYNC.RECONVERGENT B0 ;  /* 0x0000000000007941 */ /* 0x000fea0003800200 */
.L_x_9459:
        /* <DEDUP_REMOVED lines=26> */
.L_x_9466:
        /* <DEDUP_REMOVED lines=13> */
.L_x_9468:
[----:B------:R-:W-:Y:S05]  /*17bf0*/  BSYNC.RECONVERGENT B1 ;  /* 0x0000000000017941 */ /* 0x000fea0003800200 */
.L_x_9467:
        /* <DEDUP_REMOVED lines=46> */
.L_x_9465:
[----:B------:R-:W-:Y:S05]  /*17ee0*/  BSYNC.RECONVERGENT B0 ;  /* 0x0000000000007941 */ /* 0x000fea0003800200 */
.L_x_9464:
        /* <DEDUP_REMOVED lines=24> */
.L_x_9471:
        /* <DEDUP_REMOVED lines=13> */
.L_x_9473:
[----:B------:R-:W-:Y:S05]  /*18140*/  BSYNC.RECONVERGENT B1 ;  /* 0x0000000000017941 */ /* 0x000fea0003800200 */
.L_x_9472:
        /* <DEDUP_REMOVED lines=46> */
.L_x_9470:
[----:B------:R-:W-:Y:S05]  /*18430*/  BSYNC.RECONVERGENT B0 ;  /* 0x0000000000007941 */ /* 0x000fea0003800200 */
.L_x_9469:
        /* <DEDUP_REMOVED lines=11> */
[----:B------:R-:W-:Y:S02]  /*184f0*/  MOV R175, R182 ;  /* 0x000000b600af7202 */ /* 0x000fe40000000f00 */
        /* <DEDUP_REMOVED lines=12> */
.L_x_9476:
        /* <DEDUP_REMOVED lines=13> */
.L_x_9478:
[----:B------:R-:W-:Y:S05]  /*18690*/  BSYNC.RECONVERGENT B1 ;  /* 0x0000000000017941 */ /* 0x000fea0003800200 */
.L_x_9477:
        /* <DEDUP_REMOVED lines=45> */
.L_x_9475:
[----:B------:R-:W-:Y:S05]  /*18970*/  BSYNC.RECONVERGENT B0 ;  /* 0x0000000000007941 */ /* 0x000fea0003800200 */
.L_x_9474:
        /* <DEDUP_REMOVED lines=8> */
[----:B------:R-:W-:Y:S02]  /*18a00*/  MOV R181, R182 ;  /* 0x000000b600b57202 */ /* 0x000fe40000000f00 */
[----:B------:R-:W-:-:S02]  /*18a10*/  FSETP.GTU.FTZ.AND P4, PT, R176, R35, PT ;  /* 0x00000023b000720b */ /* 0x000fc40003f9c000 */
[----:B------:R-:W-:Y:S02]  /*18a20*/  PRMT R176, R143, 0x7632, R176 ;  /* 0x000076328fb07816 */ /* 0x000fe400000000b0 */
        /* <DEDUP_REMOVED lines=13> */
.L_x_9481:
        /* <DEDUP_REMOVED lines=13> */
.L_x_9483:
[----:B------:R-:W-:Y:S05]  /*18bd0*/  BSYNC.RECONVERGENT B1 ;  /* 0x0000000000017941 */ /* 0x000fea0003800200 */
.L_x_9482:
        /* <DEDUP_REMOVED lines=45> */
.L_x_9480:
[----:B------:R-:W-:Y:S05]  /*18eb0*/  BSYNC.RECONVERGENT B0 ;  /* 0x0000000000007941 */ /* 0x000fea0003800200 */
.L_x_9479:
        /* <DEDUP_REMOVED lines=15> */
.L_x_9443:
        /* <DEDUP_REMOVED lines=47> */
.L_x_9484:
        /* <DEDUP_REMOVED lines=20> */
.L_x_9488:
        /* <DEDUP_REMOVED lines=13> */
.L_x_9490:
[----:B------:R-:W-:Y:S05]  /*194b0*/  BSYNC.RECONVERGENT B1 ;  /* 0x0000000000017941 */ /* 0x000fea0003800200 */
.L_x_9489:
        /* <DEDUP_REMOVED lines=44> */
.L_x_9487:
[----:B------:R-:W-:Y:S05]  /*19780*/  BSYNC.RECONVERGENT B0 ;  /* 0x0000000000007941 */ /* 0x000fea0003800200 */
.L_x_9486:
        /* <DEDUP_REMOVED lines=12> */
[----:B--2---:R-:W-:-:S11]  /*19850*/  FSEL R178, R11, RZ, !P2 ;  /* 0x000000ff0bb27208 */ /* 0x004fd60005000000 */
        /* <DEDUP_REMOVED lines=10> */
.L_x_9493:
        /* <DEDUP_REMOVED lines=13> */
.L_x_9495:
[----:B------:R-:W-:Y:S05]  /*199d0*/  BSYNC.RECONVERGENT B1 ;  /* 0x0000000000017941 */ /* 0x000fea0003800200 */
.L_x_9494:
        /* <DEDUP_REMOVED lines=45> */
.L_x_9492:
[----:B------:R-:W-:Y:S05]  /*19cb0*/  BSYNC.RECONVERGENT B0 ;  /* 0x0000000000007941 */ /* 0x000fea0003800200 */
.L_x_9491:
        /* <DEDUP_REMOVED lines=25> */
.L_x_9498:
        /* <DEDUP_REMOVED lines=13> */
.L_x_9500:
[----:B------:R-:W-:Y:S05]  /*19f20*/  BSYNC.RECONVERGENT B1 ;  /* 0x0000000000017941 */ /* 0x000fea0003800200 */
.L_x_9499:
        /* <DEDUP_REMOVED lines=45> */
.L_x_9497:
[----:B------:R-:W-:Y:S05]  /*1a200*/  BSYNC.RECONVERGENT B0 ;  /* 0x0000000000007941 */ /* 0x000fea0003800200 */
.L_x_9496:
        /* <DEDUP_REMOVED lines=22> */
.L_x_9503:
        /* <DEDUP_REMOVED lines=13> */
.L_x_9505:
[----:B------:R-:W-:Y:S05]  /*1a440*/  BSYNC.RECONVERGENT B1 ;  /* 0x0000000000017941 */ /* 0x000fea0003800200 */
.L_x_9504:
        /* <DEDUP_REMOVED lines=45> */
.L_x_9502:
[----:B------:R-:W-:Y:S05]  /*1a720*/  BSYNC.RECONVERGENT B0 ;  /* 0x0000000000007941 */ /* 0x000fea0003800200 */
.L_x_9501:
[----:B------:R-:W-:Y:S01]  /*1a730*/  I2FP.F32.U32 R12, R12 ;  /* 0x0000000c000c7245 */ /* 0x000fe20000201000 */
[----:B------:R-:W-:Y:S01]  /*1a740*/  BSSY.RECONVERGENT B0, `(.L_x_9506) ;  /* 0x0000055000007945 */ /* 0x000fe20003800200 */
[----:B------:R-:W-:Y:S01]  /*1a750*/  PRMT R11, R40, 0x7632, R11 ;  /* 0x00007632280b7816 */ /* 0x000fe2000000000b */
[----:B------:R-:W-:Y:S01]  /*1a760*/  HFMA2 R15, -RZ, RZ, 0, 1.1920928955078125e-07 ;  /* 0x00000002ff0f7431 */ /* 0x000fe200000001ff */
        /* <DEDUP_REMOVED lines=23> */
.L_x_9508:
        /* <DEDUP_REMOVED lines=13> */
.L_x_9510:
[----:B------:R-:W-:Y:S05]  /*1a9b0*/  BSYNC.RECONVERGENT B1 ;  /* 0x0000000000017941 */ /* 0x000fea0003800200 */
.L_x_9509:
        /* <DEDUP_REMOVED lines=45> */
.L_x_9507:
[----:B------:R-:W-:Y:S05]  /*1ac90*/  BSYNC.RECONVERGENT B0 ;  /* 0x0000000000007941 */ /* 0x000fea0003800200 */
.L_x_9506:
        /* <DEDUP_REMOVED lines=23> */
.L_x_9513:
        /* <DEDUP_REMOVED lines=13> */
.L_x_9515:
[----:B------:R-:W-:Y:S05]  /*1aee0*/  BSYNC.RECONVERGENT B1 ;  /* 0x0000000000017941 */ /* 0x000fea0003800200 */
.L_x_9514:
        /* <DEDUP_REMOVED lines=45> */
.L_x_9512:
[----:B------:R-:W-:Y:S05]  /*1b1c0*/  BSYNC.RECONVERGENT B0 ;  /* 0x0000000000007941 */ /* 0x000fea0003800200 */
.L_x_9511:
[----:B------:R-:W-:Y:S01]  /*1b1d0*/  I2FP.F32.U32 R12, R14 ;  /* 0x0000000e000c7245 */ /* 0x000fe20000201000 */
[----:B------:R-:W-:Y:S01]  /*1b1e0*/  BSSY.RECONVERGENT B0, `(.L_x_9516) ;  /* 0x0000053000007945 */ /* 0x000fe20003800200 */
[----:B------:R-:W-:Y:S01]  /*1b1f0*/  SHF.L.U32 R15, R41, 0x10, RZ ;  /* 0x00000010290f7819 */ /* 0x000fe200000006ff */
[----:B------:R-:W-:Y:S01]  /*1b200*/  IMAD.MOV.U32 R14, RZ, RZ, R182 ;  /* 0x000000ffff0e7224 */ /* 0x000fe200078e00b6 */
[----:B------:R-:W-:Y:S01]  /*1b210*/  ISETP.NE.AND P3, PT, R16, 0x1, PT ;  /* 0x000000011000780c */ /* 0x000fe20003f65270 */
[----:B------:R-:W-:Y:S02]  /*1b220*/  FFMA.FTZ R12, R12, R33, 1.1641532182693481445e-10 ;  /* 0x2f0000000c0c7423 */ /* 0x000fe40000010021 */
[----:B------:R-:W-:-:S03]  /*1b230*/  FMUL.FTZ R15, R15, R34 ;  /* 0x000000220f0f7220 */ /* 0x000fc60000410000 */
[----:B------:R-:W-:-:S04]  /*1b240*/  FSETP.GTU.FTZ.AND P2, PT, R12, R35, PT ;  /* 0x000000230c00720b */ /* 0x000fc80003f5c000 */
[----:B------:R-:W-:Y:S01]  /*1b250*/  FSEL R12, R15, RZ, !P2 ;  /* 0x000000ff0f0c7208 */ /* 0x000fe20005000000 */
[----:B------:R-:W-:-:S04]  /*1b260*/  @P1 IMAD.U32 R15, R37, 0x10000, RZ ;  /* 0x00010000250f1824 */ /* 0x000fc800078e00ff */
[----:B------:R-:W-:-:S04]  /*1b270*/  FADD.FTZ R12, R179, R12 ;  /* 0x0000000cb30c7221 */ /* 0x000fc80000010000 */
        /* <DEDUP_REMOVED lines=14> */
.L_x_9518:
        /* <DEDUP_REMOVED lines=13> */
.L_x_9520:
[----:B------:R-:W-:Y:S05]  /*1b430*/  BSYNC.RECONVERGENT B1 ;  /* 0x0000000000017941 */ /* 0x000fea0003800200 */
.L_x_9519:
        /* <DEDUP_REMOVED lines=45> */
.L_x_9517:
[----:B------:R-:W-:Y:S05]  /*1b710*/  BSYNC.RECONVERGENT B0 ;  /* 0x0000000000007941 */ /* 0x000fea0003800200 */
.L_x_9516:
        /* <DEDUP_REMOVED lines=22> */
.L_x_9523:
        /* <DEDUP_REMOVED lines=13> */
.L_x_9525:
[----:B------:R-:W-:Y:S05]  /*1b950*/  BSYNC.RECONVERGENT B1 ;  /* 0x0000000000017941 */ /* 0x000fea0003800200 */
.L_x_9524:
        /* <DEDUP_REMOVED lines=45> */
.L_x_9522:
[----:B------:R-:W-:Y:S05]  /*1bc30*/  BSYNC.RECONVERGENT B0 ;  /* 0x0000000000007941 */ /* 0x000fea0003800200 */
.L_x_9521:
        /* <DEDUP_REMOVED lines=27> */
.L_x_9528:
        /* <DEDUP_REMOVED lines=13> */
.L_x_9530:
[----:B------:R-:W-:Y:S05]  /*1bec0*/  BSYNC.RECONVERGENT B1 ;  /* 0x0000000000017941 */ /* 0x000fea0003800200 */
.L_x_9529:
        /* <DEDUP_REMOVED lines=45> */
.L_x_9527:
[----:B------:R-:W-:Y:S05]  /*1c1a0*/  BSYNC.RECONVERGENT B0 ;  /* 0x0000000000007941 */ /* 0x000fea0003800200 */
.L_x_9526:
        /* <DEDUP_REMOVED lines=21> */
.L_x_9533:
        /* <DEDUP_REMOVED lines=13> */
.L_x_9535:
[----:B------:R-:W-:Y:S05]  /*1c3d0*/  BSYNC.RECONVERGENT B1 ;  /* 0x0000000000017941 */ /* 0x000fea0003800200 */
.L_x_9534:
        /* <DEDUP_REMOVED lines=45> */
.L_x_9532:
[----:B------:R-:W-:Y:S05]  /*1c6b0*/  BSYNC.RECONVERGENT B0 ;  /* 0x0000000000007941 */ /* 0x000fea0003800200 */
.L_x_9531:
        /* <DEDUP_REMOVED lines=25> */
.L_x_9538:
        /* <DEDUP_REMOVED lines=13> */
.L_x_9540:
[----:B------:R-:W-:Y:S05]  /*1c920*/  BSYNC.RECONVERGENT B1 ;  /* 0x0000000000017941 */ /* 0x000fea0003800200 */
.L_x_9539:
        /* <DEDUP_REMOVED lines=42> */
[----:B------:R-:W-:Y:S02]  /*1cbd0*/  IMAD.MOV.U32 R202, RZ, RZ, R140 ;  /* 0x000000ffffca7224 */ /* 0x000fe400078e008c */
[----:B------:R-:W-:Y:S01]  /*1cbe0*/  HFMA2 R140, -RZ, RZ, 0, 0 ;  /* 0x00000000ff8c7431 */ /* 0x000fe200000001ff */
[----:B------:R-:W-:-:S07]  /*1cbf0*/  LOP3.LUT R185, R185, R184, R141, 0x96, !PT ;  /* 0x000000b8b9b97212 */ /* 0x000fce00078e968d */
.L_x_9537:
[----:B------:R-:W-:Y:S05]  /*1cc00*/  BSYNC.RECONVERGENT B0 ;  /* 0x0000000000007941 */ /* 0x000fea0003800200 */
.L_x_9536:
        /* <DEDUP_REMOVED lines=20> */
.L_x_9543:
        /* <DEDUP_REMOVED lines=13> */
.L_x_9545:
[----:B------:R-:W-:Y:S05]  /*1ce20*/  BSYNC.RECONVERGENT B1 ;  /* 0x0000000000017941 */ /* 0x000fea0003800200 */
.L_x_9544:
        /* <DEDUP_REMOVED lines=45> */
.L_x_9542:
[----:B------:R-:W-:Y:S05]  /*1d100*/  BSYNC.RECONVERGENT B0 ;  /* 0x0000000000007941 */ /* 0x000fea0003800200 */
.L_x_9541:
[----:B------:R-:W-:Y:S01]  /*1d110*/  I2FP.F32.U32 R16, R141 ;  /* 0x0000008d00107245 */ /* 0x000fe20000201000 */
[----:B------:R-:W-:Y:S01]  /*1d120*/  BSSY.RECONVERGENT B0, `(.L_x_9546) ;  /* 0x0000056000007945 */ /* 0x000fe20003800200 */
        /* <DEDUP_REMOVED lines=8> */
[----:B------:R-:W-:Y:S01]  /*1d1b0*/  FSEL R142, R141, RZ, !P4 ;  /* 0x000000ff8d8e7208 */ /* 0x000fe20006000000 */
[----:B------:R-:W-:Y:S01]  /*1d1c0*/  IMAD.MOV.U32 R141, RZ, RZ, R182 ;  /* 0x000000ffff8d7224 */ /* 0x000fe200078e00b6 */
[----:B------:R-:W-:-:S03]  /*1d1d0*/  ISETP.NE.AND P4, PT, R184, 0x1, PT ;  /* 0x00000001b800780c */ /* 0x000fc60003f85270 */
[----:B------:R-:W-:-:S04]  /*1d1e0*/  FADD.FTZ R15, R15, R142 ;  /* 0x0000008e0f0f7221 */ /* 0x000fc80000010000 */
        /* <DEDUP_REMOVED lines=14> */
.L_x_9548:
        /* <DEDUP_REMOVED lines=13> */
.L_x_9550:
[----:B------:R-:W-:Y:S05]  /*1d3a0*/  BSYNC.RECONVERGENT B1 ;  /* 0x0000000000017941 */ /* 0x000fea0003800200 */
.L_x_9549:
        /* <DEDUP_REMOVED lines=45> */
.L_x_9547:
[----:B------:R-:W-:Y:S05]  /*1d680*/  BSYNC.RECONVERGENT B0 ;  /* 0x0000000000007941 */ /* 0x000fea0003800200 */
.L_x_9546:
        /* <DEDUP_REMOVED lines=21> */
.L_x_9553:
        /* <DEDUP_REMOVED lines=13> */
.L_x_9555:
[----:B------:R-:W-:Y:S05]  /*1d8b0*/  BSYNC.RECONVERGENT B1 ;  /* 0x0000000000017941 */ /* 0x000fea0003800200 */
.L_x_9554:
        /* <DEDUP_REMOVED lines=38> */
[----:B------:R-:W-:Y:S02]  /*1db20*/  VIADD R185, R159, 0x96a522ad ;  /* 0x96a522ad9fb97836 */ /* 0x000fe40000000000 */
[----:B------:R-:W-:-:S04]  /*1db30*/  IMAD.WIDE.U32 R182, R182, -0x326172a9, RZ ;  /* 0xcd9e8d57b6b67825 */ /* 0x000fc800078e00ff */
[----:B------:R-:W-:Y:S01]  /*1db40*/  IMAD.WIDE.U32 R140, R140, -0x2daee0ad, RZ ;  /* 0xd2511f538c8c7825 */ /* 0x000fe200078e00ff */
[----:B------:R-:W-:-:S04]  /*1db50*/  LOP3.LUT R183, R20, R184, R183, 0x96, !PT ;  /* 0x000000b814b77212 */ /* 0x000fc800078e96b7 */
[----:B------:R-:W-:Y:S02]  /*1db60*/  LOP3.LUT R185, R185, R142, R141, 0x96, !PT ;  /* 0x0000008eb9b97212 */ /* 0x000fe400078e968d */
[----:B------:R-:W-:Y:S01]  /*1db70*/  MOV R142, R202 ;  /* 0x000000ca008e7202 */ /* 0x000fe20000000f00 */
[----:B------:R-:W-:-:S07]  /*1db80*/  IMAD.MOV.U32 R202, RZ, RZ, R140 ;  /* 0x000000ffffca7224 */ /* 0x000fce00078e008c */
.L_x_9552:
[----:B------:R-:W-:Y:S05]  /*1db90*/  BSYNC.RECONVERGENT B0 ;  /* 0x0000000000007941 */ /* 0x000fea0003800200 */
.L_x_9551:
        /* <DEDUP_REMOVED lines=26> */
.L_x_9558:
        /* <DEDUP_REMOVED lines=13> */
.L_x_9560:
[----:B------:R-:W-:Y:S05]  /*1de10*/  BSYNC.RECONVERGENT B1 ;  /* 0x0000000000017941 */ /* 0x000fea0003800200 */
.L_x_9559:
        /* <DEDUP_REMOVED lines=45> */
.L_x_9557:
[----:B------:R-:W-:Y:S05]  /*1e0f0*/  BSYNC.RECONVERGENT B0 ;  /* 0x0000000000007941 */ /* 0x000fea0003800200 */
.L_x_9556:
        /* <DEDUP_REMOVED lines=20> */
.L_x_9563:
        /* <DEDUP_REMOVED lines=15> */
.L_x_9565:
[----:B------:R-:W-:Y:S05]  /*1e330*/  BSYNC.RECONVERGENT B1 ;  /* 0x0000000000017941 */ /* 0x000fea0003800200 */
.L_x_9564:
        /* <DEDUP_REMOVED lines=45> */
.L_x_9562:
[----:B------:R-:W-:Y:S05]  /*1e610*/  BSYNC.RECONVERGENT B0 ;  /* 0x0000000000007941 */ /* 0x000fea0003800200 */
.L_x_9561:
[----:B------:R-:W-:Y:S02]  /*1e620*/  I2FP.F32.U32 R140, R142 ;  /* 0x0000008e008c7245 */ /* 0x000fe40000201000 */
[----:B------:R-:W-:-:S03]  /*1e630*/  PRMT R141, R43, 0x7632, R141 ;  /* 0x000076322b8d7816 */ /* 0x000fc6000000008d */
[----:B------:R-:W-:Y:S01]  /*1e640*/  FFMA.FTZ R140, R140, R33, 1.1641532182693481445e-10 ;  /* 0x2f0000008c8c7423 */ /* 0x000fe20000010021 */
[----:B------:R-:W-:-:S04]  /*1e650*/  SHF.L.U32 R141, R141, 0x10, RZ ;  /* 0x000000108d8d7819 */ /* 0x000fc800000006ff */
        /* <DEDUP_REMOVED lines=16> */
.L_x_9485:
[----:B------:R-:W-:Y:S01]  /*1e760*/  ISETP.NE.AND P2, PT, R194, 0x1, PT ;  /* 0x00000001c200780c */ /* 0x000fe20003f45270 */
[----:B------:R-:W-:Y:S01]  /*1e770*/  BSSY.RECONVERGENT B0, `(.L_x_9567) ;  /* 0x0000049000007945 */ /* 0x000fe20003800200 */
[----:B------:R-:W-:Y:S02]  /*1e780*/  HFMA2 R180, -RZ, RZ, 0, 1.1920928955078125e-07 ;  /* 0x00000002ffb47431 */ /* 0x000fe400000001ff */
[----:B--2---:R-:W-:Y:S02]  /*1e790*/  IMAD.MOV.U32 R178, RZ, RZ, R182 ;  /* 0x000000ffffb27224 */ /* 0x004fe400078e00b6 */
        /* <DEDUP_REMOVED lines=12> */
.L_x_9569:
        /* <DEDUP_REMOVED lines=13> */
.L_x_9571:
[----:B------:R-:W-:Y:S05]  /*1e930*/  BSYNC.RECONVERGENT B1 ;  /* 0x0000000000017941 */ /* 0x000fea0003800200 */
.L_x_9570:
        /* <DEDUP_REMOVED lines=44> */
.L_x_9568:
[----:B------:R-:W-:Y:S05]  /*1ec00*/  BSYNC.RECONVERGENT B0 ;  /* 0x0000000000007941 */ /* 0x000fea0003800200 */
.L_x_9567:
        /* <DEDUP_REMOVED lines=9> */
[----:B------:R-:W-:Y:S01]  /*1eca0*/  IMAD.MOV.U32 R184, RZ, RZ, 0x2 ;  /* 0x00000002ffb87424 */ /* 0x000fe200078e00ff */
[----:B------:R-:W-:-:S04]  /*1ecb0*/  FSETP.GTU.FTZ.AND P2, PT, R178, R35, PT ;  /* 0x00000023b200720b */ /* 0x000fc80003f5c000 */
        /* <DEDUP_REMOVED lines=15> */
.L_x_9574:
        /* <DEDUP_REMOVED lines=13> */
.L_x_9576:
[----:B------:R-:W-:Y:S05]  /*1ee80*/  BSYNC.RECONVERGENT B1 ;  /* 0x0000000000017941 */ /* 0x000fea0003800200 */
.L_x_9575:
        /* <DEDUP_REMOVED lines=44> */
[----:B------:R-:W-:-:S07]  /*1f150*/  IMAD.MOV.U32 R184, RZ, RZ, RZ ;  /* 0x000000ffffb87224 */ /* 0x000fce00078e00ff */
.L_x_9573:
[----:B------:R-:W-:Y:S05]  /*1f160*/  BSYNC.RECONVERGENT B0 ;  /* 0x0000000000007941 */ /* 0x000fea0003800200 */
.L_x_9572:
        /* <DEDUP_REMOVED lines=26> */
.L_x_9579:
        /* <DEDUP_REMOVED lines=13> */
.L_x_9581:
[----:B------:R-:W-:Y:S05]  /*1f3e0*/  BSYNC.RECONVERGENT B1 ;  /* 0x0000000000017941 */ /* 0x000fea0003800200 */
.L_x_9580:
[----:B------:R-:W-:Y:S01]  /*1f3f0*/  IMAD.WIDE.U32 R186, R0, -0x326172a9, RZ ;  /* 0xcd9e8d5700ba7825 */ /* 0x000fe200078e00ff */
[----:B------:R-:W-:Y:S02]  /*1f400*/  LOP3.LUT R182, R6, R191, R159, 0x96, !PT ;  /* 0x000000bf06b67212 */ /* 0x000fe400078e969f */
[----:B------:R-:W-:Y:S02]  /*1f410*/  IADD3 R179, PT, PT, R158, -0x255992d5, RZ ;  /* 0xdaa66d2b9eb37810 */ /* 0x000fe40007ffe0ff */
        /* <DEDUP_REMOVED lines=42> */
.L_x_9578:
[----:B------:R-:W-:Y:S05]  /*1f6c0*/  BSYNC.RECONVERGENT B0 ;  /* 0x0000000000007941 */ /* 0x000fea0003800200 */
.L_x_9577:
        /* <DEDUP_REMOVED lines=26> */
.L_x_9584:
        /* <DEDUP_REMOVED lines=13> */
.L_x_9586:
[----:B------:R-:W-:Y:S05]  /*1f940*/  BSYNC.RECONVERGENT B1 ;  /* 0x0000000000017941 */ /* 0x000fea0003800200 */
.L_x_9585:
        /* <DEDUP_REMOVED lines=45> */
.L_x_9583:
[----:B------:R-:W-:Y:S05]  /*1fc20*/  BSYNC.RECONVERGENT B0 ;  /* 0x0000000000007941 */ /* 0x000fea0003800200 */
.L_x_9582:
        /* <DEDUP_REMOVED lines=26> */
.L_x_9589:
        /* <DEDUP_REMOVED lines=13> */
.L_x_9591:
[----:B------:R-:W-:Y:S05]  /*1fea0*/  BSYNC.RECONVERGENT B1 ;  /* 0x0000000000017941 */ /* 0x000fea0003800200 */
.L_x_9590:
        /* <DEDUP_REMOVED lines=45> */
.L_x_9588:
[----:B------:R-:W-:Y:S05]  /*20180*/  BSYNC.RECONVERGENT B0 ;  /* 0x0000000000007941 */ /* 0x000fea0003800200 */
.L_x_9587:
        /* <DEDUP_REMOVED lines=24> */
.L_x_9594:
        /* <DEDUP_REMOVED lines=13> */
.L_x_9596:
[----:B------:R-:W-:Y:S05]  /*203e0*/  BSYNC.RECONVERGENT B1 ;  /* 0x0000000000017941 */ /* 0x000fea0003800200 */
.L_x_9595:
        /* <DEDUP_REMOVED lines=45> */
.L_x_9593:
[----:B------:R-:W-:Y:S05]  /*206c0*/  BSYNC.RECONVERGENT B0 ;  /* 0x0000000000007941 */ /* 0x000fea0003800200 */
.L_x_9592:
        /* <DEDUP_REMOVED lines=24> */
.L_x_9599:
        /* <DEDUP_REMOVED lines=13> */
.L_x_9601:
[----:B------:R-:W-:Y:S05]  /*20920*/  BSYNC.RECONVERGENT B1 ;  /* 0x0000000000017941 */ /* 0x000fea0003800200 */
.L_x_9600:
        /* <DEDUP_REMOVED lines=45> */
.L_x_9598:
[----:B------:R-:W-:Y:S05]  /*20c00*/  BSYNC.RECONVERGENT B0 ;  /* 0x0000000000007941 */ /* 0x000fea0003800200 */
.L_x_9597:
        /* <DEDUP_REMOVED lines=9> */
[----:B------:R-:W-:-:S04]  /*20ca0*/  FSETP.GTU.FTZ.AND P4, PT, R140, R35, PT ;  /* 0x000000238c00720b */ /* 0x000fc80003f9c000 */
        /* <DEDUP_REMOVED lines=14> */
.L_x_9604:
        /* <DEDUP_REMOVED lines=13> */
.L_x_9606:
[----:B------:R-:W-:Y:S05]  /*20e60*/  BSYNC.RECONVERGENT B1 ;  /* 0x0000000000017941 */ /* 0x000fea0003800200 */
.L_x_9605:
        /* <DEDUP_REMOVED lines=45> */
.L_x_9603:
[----:B------:R-:W-:Y:S05]  /*21140*/  BSYNC.RECONVERGENT B0 ;  /* 0x0000000000007941 */ /* 0x000fea0003800200 */
.L_x_9602:
        /* <DEDUP_REMOVED lines=15> */
.L_x_9566:
        /* <DEDUP_REMOVED lines=47> */
.L_x_9607:
        /* <DEDUP_REMOVED lines=20> */
.L_x_9611:
        /* <DEDUP_REMOVED lines=13> */
.L_x_9613:
[----:B------:R-:W-:Y:S05]  /*21740*/  BSYNC.RECONVERGENT B1 ;  /* 0x0000000000017941 */ /* 0x000fea0003800200 */
.L_x_9612:
        /* <DEDUP_REMOVED lines=44> */
.L_x_9610:
[----:B------:R-:W-:Y:S05]  /*21a10*/  BSYNC.RECONVERGENT B0 ;  /* 0x0000000000007941 */ /* 0x000fea0003800200 */
.L_x_9609:
        /* <DEDUP_REMOVED lines=23> */
.L_x_9616:
        /* <DEDUP_REMOVED lines=13> */
.L_x_9618:
[----:B------:R-:W-:Y:S05]  /*21c60*/  BSYNC.RECONVERGENT B1 ;  /* 0x0000000000017941 */ /* 0x000fea0003800200 */
.L_x_9617:
        /* <DEDUP_REMOVED lines=45> */
.L_x_9615:
[----:B------:R-:W-:Y:S05]  /*21f40*/  BSYNC.RECONVERGENT B0 ;  /* 0x0000000000007941 */ /* 0x000fea0003800200 */
.L_x_9614:
        /* <DEDUP_REMOVED lines=15> */
[----:B--2---:R-:W-:Y:S01]  /*22040*/  F2FP.BF16.F32.PACK_AB R200, RZ, R191 ;  /* 0x000000bfffc8723e */ /* 0x004fe200000010ff */
        /* <DEDUP_REMOVED lines=9> */
.L_x_9621:
        /* <DEDUP_REMOVED lines=13> */
.L_x_9623:
[----:B------:R-:W-:Y:S05]  /*221b0*/  BSYNC.RECONVERGENT B1 ;  /* 0x0000000000017941 */ /* 0x000fea0003800200 */
.L_x_9622:
        /* <DEDUP_REMOVED lines=45> */
.L_x_9620:
[----:B------:R-:W-:Y:S05]  /*22490*/  BSYNC.RECONVERGENT B0 ;  /* 0x0000000000007941 */ /* 0x000fea0003800200 */
.L_x_9619:
        /* <DEDUP_REMOVED lines=22> */
.L_x_9626:
        /* <DEDUP_REMOVED lines=13> */
.L_x_9628:
[----:B------:R-:W-:Y:S05]  /*226d0*/  BSYNC.RECONVERGENT B1 ;  /* 0x0000000000017941 */ /* 0x000fea0003800200 */
.L_x_9627:
        /* <DEDUP_REMOVED lines=45> */
.L_x_9625:
[----:B------:R-:W-:Y:S05]  /*229b0*/  BSYNC.RECONVERGENT B0 ;  /* 0x0000000000007941 */ /* 0x000fea0003800200 */
.L_x_9624:
        /* <DEDUP_REMOVED lines=27> */
.L_x_9631:
        /* <DEDUP_REMOVED lines=13> */
.L_x_9633:
[----:B------:R-:W-:Y:S05]  /*22c40*/  BSYNC.RECONVERGENT B1 ;  /* 0x0000000000017941 */ /* 0x000fea0003800200 */
.L_x_9632:
        /* <DEDUP_REMOVED lines=45> */
.L_x_9630:
[----:B------:R-:W-:Y:S05]  /*22f20*/  BSYNC.RECONVERGENT B0 ;  /* 0x0000000000007941 */ /* 0x000fea0003800200 */
.L_x_9629:
        /* <DEDUP_REMOVED lines=23> */
.L_x_9636:
        /* <DEDUP_REMOVED lines=13> */
.L_x_9638:
[----:B------:R-:W-:Y:S05]  /*23170*/  BSYNC.RECONVERGENT B1 ;  /* 0x0000000000017941 */ /* 0x000fea0003800200 */
.L_x_9637:
        /* <DEDUP_REMOVED lines=45> */
.L_x_9635:
[----:B------:R-:W-:Y:S05]  /*23450*/  BSYNC.RECONVERGENT B0 ;  /* 0x0000000000007941 */ /* 0x000fea0003800200 */
.L_x_9634:
[----:B------:R-:W-:Y:S01]  /*23460*/  I2FP.F32.U32 R12, R14 ;  /* 0x0000000e000c7245 */ /* 0x000fe20000201000 */
[----:B------:R-:W-:Y:S01]  /*23470*/  BSSY.RECONVERGENT B0, `(.L_x_9639) ;  /* 0x0000053000007945 */ /* 0x000fe20003800200 */
[----:B------:R-:W-:Y:S01]  /*23480*/  SHF.L.U32 R13, R41, 0x10, RZ ;  /* 0x00000010290d7819 */ /* 0x000fe200000006ff */
[----:B------:R-:W-:Y:S01]  /*23490*/  HFMA2 R17, -RZ, RZ, 0, 1.1920928955078125e-07 ;  /* 0x00000002ff117431 */ /* 0x000fe200000001ff */
        /* <DEDUP_REMOVED lines=21> */
.L_x_9641:
        /* <DEDUP_REMOVED lines=13> */
.L_x_9643:
[----:B------:R-:W-:Y:S05]  /*236c0*/  BSYNC.RECONVERGENT B1 ;  /* 0x0000000000017941 */ /* 0x000fea0003800200 */
.L_x_9642:
        /* <DEDUP_REMOVED lines=45> */
.L_x_9640:
[----:B------:R-:W-:Y:S05]  /*239a0*/  BSYNC.RECONVERGENT B0 ;  /* 0x0000000000007941 */ /* 0x000fea0003800200 */
.L_x_9639:
        /* <DEDUP_REMOVED lines=22> */
.L_x_9646:
        /* <DEDUP_REMOVED lines=13> */
.L_x_9648:
[----:B------:R-:W-:Y:S05]  /*23be0*/  BSYNC.RECONVERGENT B1 ;  /* 0x0000000000017941 */ /* 0x000fea0003800200 */
.L_x_9647:
        /* <DEDUP_REMOVED lines=45> */
.L_x_9645:
[----:B------:R-:W-:Y:S05]  /*23ec0*/  BSYNC.RECONVERGENT B0 ;  /* 0x0000000000007941 */ /* 0x000fea0003800200 */
.L_x_9644:
        /* <DEDUP_REMOVED lines=27> */
.L_x_9651:
        /* <DEDUP_REMOVED lines=13> */
.L_x_9653:
[----:B------:R-:W-:Y:S05]  /*24150*/  BSYNC.RECONVERGENT B1 ;  /* 0x0000000000017941 */ /* 0x000fea0003800200 */
.L_x_9652:
        /* <DEDUP_REMOVED lines=45> */
.L_x_9650:
[----:B------:R-:W-:Y:S05]  /*24430*/  BSYNC.RECONVERGENT B0 ;  /* 0x0000000000007941 */ /* 0x000fea0003800200 */
.L_x_9649:
        /* <DEDUP_REMOVED lines=21> */
.L_x_9656:
        /* <DEDUP_REMOVED lines=13> */
.L_x_9658:
[----:B------:R-:W-:Y:S05]  /*24660*/  BSYNC.RECONVERGENT B1 ;  /* 0x0000000000017941 */ /* 0x000fea0003800200 */
.L_x_9657:
        /* <DEDUP_REMOVED lines=45> */
.L_x_9655:
[----:B------:R-:W-:Y:S05]  /*24940*/  BSYNC.RECONVERGENT B0 ;  /* 0x0000000000007941 */ /* 0x000fea0003800200 */
.L_x_9654:
        /* <DEDUP_REMOVED lines=25> */
.L_x_9661:
        /* <DEDUP_REMOVED lines=13> */
.L_x_9663:
[----:B------:R-:W-:Y:S05]  /*24bb0*/  BSYNC.RECONVERGENT B1 ;  /* 0x0000000000017941 */ /* 0x000fea0003800200 */
.L_x_9662:
        /* <DEDUP_REMOVED lines=45> */
.L_x_9660:
[----:B------:R-:W-:Y:S05]  /*24e90*/  BSYNC.RECONVERGENT B0 ;  /* 0x0000000000007941 */ /* 0x000fea0003800200 */
.L_x_9659:
        /* <DEDUP_REMOVED lines=20> */
.L_x_9666:
        /* <DEDUP_REMOVED lines=13> */
.L_x_9668:
[----:B------:R-:W-:Y:S05]  /*250b0*/  BSYNC.RECONVERGENT B1 ;  /* 0x0000000000017941 */ /* 0x000fea0003800200 */
.L_x_9667:
        /* <DEDUP_REMOVED lines=45> */
.L_x_9665:
[----:B------:R-:W-:Y:S05]  /*25390*/  BSYNC.RECONVERGENT B0 ;  /* 0x0000000000007941 */ /* 0x000fea0003800200 */
.L_x_9664:
        /* <DEDUP_REMOVED lines=28> */
.L_x_9671:
        /* <DEDUP_REMOVED lines=13> */
.L_x_9673:
[----:B------:R-:W-:Y:S05]  /*25630*/  BSYNC.RECONVERGENT B1 ;  /* 0x0000000000017941 */ /* 0x000fea0003800200 */
.L_x_9672:
        /* <DEDUP_REMOVED lines=45> */
.L_x_9670:
[----:B------:R-:W-:Y:S05]  /*25910*/  BSYNC.RECONVERGENT B0 ;  /* 0x0000000000007941 */ /* 0x000fea0003800200 */
.L_x_9669:
        /* <DEDUP_REMOVED lines=21> */
.L_x_9676:
        /* <DEDUP_REMOVED lines=13> */
.L_x_9678:
[----:B------:R-:W-:Y:S05]  /*25b40*/  BSYNC.RECONVERGENT B1 ;  /* 0x0000000000017941 */ /* 0x000fea0003800200 */
.L_x_9677:
        /* <DEDUP_REMOVED lines=45> */
.L_x_9675:
[----:B------:R-:W-:Y:S05]  /*25e20*/  BSYNC.RECONVERGENT B0 ;  /* 0x0000000000007941 */ /* 0x000fea0003800200 */
.L_x_9674:
        /* <DEDUP_REMOVED lines=26> */
.L_x_9681:
        /* <DEDUP_REMOVED lines=13> */
.L_x_9683:
[----:B------:R-:W-:Y:S05]  /*260a0*/  BSYNC.RECONVERGENT B1 ;  /* 0x0000000000017941 */ /* 0x000fea0003800200 */
.L_x_9682:
        /* <DEDUP_REMOVED lines=45> */
.L_x_9680:
[----:B------:R-:W-:Y:S05]  /*26380*/  BSYNC.RECONVERGENT B0 ;  /* 0x0000000000007941 */ /* 0x000fea0003800200 */
.L_x_9679:
        /* <DEDUP_REMOVED lines=20> */
.L_x_9686:
        /* <DEDUP_REMOVED lines=15> */
.L_x_9688:
[----:B------:R-:W-:Y:S05]  /*265c0*/  BSYNC.RECONVERGENT B1 ;  /* 0x0000000000017941 */ /* 0x000fea0003800200 */
.L_x_9687:
        /* <DEDUP_REMOVED lines=45> */
.L_x_9685:
[----:B------:R-:W-:Y:S05]  /*268a0*/  BSYNC.RECONVERGENT B0 ;  /* 0x0000000000007941 */ /* 0x000fea0003800200 */
.L_x_9684:
        /* <DEDUP_REMOVED lines=20> */
.L_x_9608:
        /* <DEDUP_REMOVED lines=16> */
.L_x_9692:
        /* <DEDUP_REMOVED lines=13> */
.L_x_9694:
[----:B------:R-:W-:Y:S05]  /*26bc0*/  BSYNC.RECONVERGENT B1 ;  /* 0x0000000000017941 */ /* 0x000fea0003800200 */
.L_x_9693:
        /* <DEDUP_REMOVED lines=42> */
[----:B------:R-:W-:Y:S01]  /*26e70*/  IMAD.MOV.U32 R193, RZ, RZ, RZ ;  /* 0x000000ffffc17224 */ /* 0x000fe200078e00ff */
[----:B------:R-:W-:-:S07]  /*26e80*/  LOP3.LUT R185, R185, R184, R209, 0x96, !PT ;  /* 0x000000b8b9b97212 */ /* 0x000fce00078e96d1 */
.L_x_9691:
[----:B------:R-:W-:Y:S05]  /*26e90*/  BSYNC.RECONVERGENT B0 ;  /* 0x0000000000007941 */ /* 0x000fea0003800200 */
.L_x_9690:
[----:B------:R-:W-:Y:S01]  /*26ea0*/  I2FP.F32.U32 R184, R191 ;  /* 0x000000bf00b87245 */ /* 0x000fe20000201000 */
[----:B------:R-:W-:Y:S01]  /*26eb0*/  BSSY.RECONVERGENT B0, `(.L_x_9695) ;  /* 0x0000054000007945 */ /* 0x000fe20003800200 */
[----:B-----5:R-:W-:Y:S01]  /*26ec0*/  SHF.L.U32 R191, R140, 0x10, RZ ;  /* 0x000000108cbf7819 */ /* 0x020fe200000006ff */
        /* <DEDUP_REMOVED lines=12> */
[----:B--2---:R-:W-:-:S05]  /*26f90*/  F2FP.BF16.F32.PACK_AB R200, RZ, R191 ;  /* 0x000000bfffc8723e */ /* 0x004fca00000010ff */
        /* <DEDUP_REMOVED lines=10> */
.L_x_9697:
        /* <DEDUP_REMOVED lines=13> */
.L_x_9699:
[----:B------:R-:W-:Y:S05]  /*27110*/  BSYNC.RECONVERGENT B1 ;  /* 0x0000000000017941 */ /* 0x000fea0003800200 */
.L_x_9698:
        /* <DEDUP_REMOVED lines=45> */
.L_x_9696:
[----:B------:R-:W-:Y:S05]  /*273f0*/  BSYNC.RECONVERGENT B0 ;  /* 0x0000000000007941 */ /* 0x000fea0003800200 */
.L_x_9695:
        /* <DEDUP_REMOVED lines=9> */
[----:B------:R-:W-:Y:S01]  /*27490*/  @P1 IMAD.U32 R195, R140, 0x10000, RZ ;  /* 0x000100008cc31824 */ /* 0x000fe200078e00ff */
[----:B------:R-:W-:Y:S01]  /*274a0*/  MOV R140, R182 ;  /* 0x000000b6008c7202 */ /* 0x000fe20000000f00 */
[----:B------:R-:W-:Y:S01]  /*274b0*/  IMAD.MOV.U32 R184, RZ, RZ, 0x2 ;  /* 0x00000002ffb87424 */ /* 0x000fe200078e00ff */
[----:B------:R-:W-:-:S02]  /*274c0*/  FSEL R192, R193, RZ, !P2 ;  /* 0x000000ffc1c07208 */ /* 0x000fc40005000000 */
        /* <DEDUP_REMOVED lines=13> */
.L_x_9702:
        /* <DEDUP_REMOVED lines=13> */
.L_x_9704:
[----:B------:R-:W-:Y:S05]  /*27670*/  BSYNC.RECONVERGENT B1 ;  /* 0x0000000000017941 */ /* 0x000fea0003800200 */
.L_x_9703:
        /* <DEDUP_REMOVED lines=45> */
.L_x_9701:
[----:B------:R-:W-:Y:S05]  /*27950*/  BSYNC.RECONVERGENT B0 ;  /* 0x0000000000007941 */ /* 0x000fea0003800200 */
.L_x_9700:
        /* <DEDUP_REMOVED lines=26> */
.L_x_9707:
        /* <DEDUP_REMOVED lines=13> */
.L_x_9709:
[----:B------:R-:W-:Y:S05]  /*27bd0*/  BSYNC.RECONVERGENT B1 ;  /* 0x0000000000017941 */ /* 0x000fea0003800200 */
.L_x_9708:
        /* <DEDUP_REMOVED lines=45> */
.L_x_9706:
[----:B------:R-:W-:Y:S05]  /*27eb0*/  BSYNC.RECONVERGENT B0 ;  /* 0x0000000000007941 */ /* 0x000fea0003800200 */
.L_x_9705:
        /* <DEDUP_REMOVED lines=26> */
.L_x_9712:
        /* <DEDUP_REMOVED lines=13> */
.L_x_9714:
[----:B------:R-:W-:Y:S05]  /*28130*/  BSYNC.RECONVERGENT B1 ;  /* 0x0000000000017941 */ /* 0x000fea0003800200 */
.L_x_9713:
        /* <DEDUP_REMOVED lines=45> */
.L_x_9711:
[----:B------:R-:W-:Y:S05]  /*28410*/  BSYNC.RECONVERGENT B0 ;  /* 0x0000000000007941 */ /* 0x000fea0003800200 */
.L_x_9710:
        /* <DEDUP_REMOVED lines=24> */
.L_x_9717:
        /* <DEDUP_REMOVED lines=13> */
.L_x_9719:
[----:B------:R-:W-:Y:S05]  /*28670*/  BSYNC.RECONVERGENT B1 ;  /* 0x0000000000017941 */ /* 0x000fea0003800200 */
.L_x_9718:
        /* <DEDUP_REMOVED lines=45> */
.L_x_9716:
[----:B------:R-:W-:Y:S05]  /*28950*/  BSYNC.RECONVERGENT B0 ;  /* 0x0000000000007941 */ /* 0x000fea0003800200 */
.L_x_9715:
        /* <DEDUP_REMOVED lines=24> */
.L_x_9722:
        /* <DEDUP_REMOVED lines=13> */
.L_x_9724:
[----:B------:R-:W-:Y:S05]  /*28bb0*/  BSYNC.RECONVERGENT B1 ;  /* 0x0000000000017941 */ /* 0x000fea0003800200 */
.L_x_9723:
        /* <DEDUP_REMOVED lines=45> */
.L_x_9721:
[----:B------:R-:W-:Y:S05]  /*28e90*/  BSYNC.RECONVERGENT B0 ;  /* 0x0000000000007941 */ /* 0x000fea0003800200 */
.L_x_9720:
        /* <DEDUP_REMOVED lines=24> */
.L_x_9727:
        /* <DEDUP_REMOVED lines=13> */
.L_x_9729:
[----:B------:R-:W-:Y:S05]  /*290f0*/  BSYNC.RECONVERGENT B1 ;  /* 0x0000000000017941 */ /* 0x000fea0003800200 */
.L_x_9728:
        /* <DEDUP_REMOVED lines=45> */
.L_x_9726:
[----:B------:R-:W-:Y:S05]  /*293d0*/  BSYNC.RECONVERGENT B0 ;  /* 0x0000000000007941 */ /* 0x000fea0003800200 */
.L_x_9725:
        /* <DEDUP_REMOVED lines=15> */
.L_x_9689:
        /* <DEDUP_REMOVED lines=47> */
.L_x_9730:
[----:B------:R2:W5:Y:S04]  /*297c0*/  @P0 LDG.E.128 R40, desc[UR6][R202.64] ;  /* 0x00000006ca280981 */ /* 0x000568000c1e1d00 */
[----:B------:R2:W5:Y:S04]  /*297d0*/  @P1 LDG.E.128 R36, desc[UR6][R200.64] ;  /* 0x00000006c8241981 */ /* 0x000568000c1e1d00 */
[----:B01----:R2:W5:Y:S01]  /*297e0*/  LDG.E.128 R140, desc[UR6][R164.64] ;  /* 0x00000006a48c7981 */ /* 0x003562000c1e1d00 */
[----:B------:R-:W-:Y:S05]  /*297f0*/  @!P0 BRA `(.L_x_9731) ;  /* 0x0000005400208947 */ /* 0x000fea0003800000 */
[----:B------:R-:W-:Y:S01]  /*29800*/  ISETP.NE.AND P2, PT, R184, 0x1, PT ;  /* 0x00000001b800780c */ /* 0x000fe20003f45270 */
[----:B------:R-:W-:Y:S01]  /*29810*/  BSSY.RECONVERGENT B0, `(.L_x_9732) ;  /* 0x0000049000007945 */ /* 0x000fe20003800200 */
[----:B------:R-:W-:Y:S01]  /*29820*/  IMAD.MOV.U32 R13, RZ, RZ, 0x2 ;  /* 0x00000002ff0d7424 */ /* 0x000fe200078e00ff */
[----:B--2---:R-:W-:Y:S01]  /*29830*/  MOV R200, R208 ;  /* 0x000000d000c87202 */ /* 0x004fe20000000f00 */
        /* <DEDUP_REMOVED lines=12> */
.L_x_9734:
        /* <DEDUP_REMOVED lines=13> */
.L_x_9736:
[----:B------:R-:W-:Y:S05]  /*299d0*/  BSYNC.RECONVERGENT B1 ;  /* 0x0000000000017941 */ /* 0x000fea0003800200 */
.L_x_9735:
        /* <DEDUP_REMOVED lines=44> */
.L_x_9733:
[----:B------:R-:W-:Y:S05]  /*29ca0*/  BSYNC.RECONVERGENT B0 ;  /* 0x0000000000007941 */ /* 0x000fea0003800200 */
.L_x_9732:
        /* <DEDUP_REMOVED lines=23> */
.L_x_9739:
        /* <DEDUP_REMOVED lines=13> */
.L_x_9741:
[----:B------:R-:W-:Y:S05]  /*29ef0*/  BSYNC.RECONVERGENT B1 ;  /* 0x0000000000017941 */ /* 0x000fea0003800200 */
.L_x_9740:
        /* <DEDUP_REMOVED lines=45> */
.L_x_9738:
[----:B------:R-:W-:Y:S05]  /*2a1d0*/  BSYNC.RECONVERGENT B0 ;  /* 0x0000000000007941 */ /* 0x000fea0003800200 */
.L_x_9737:
        /* <DEDUP_REMOVED lines=25> */
.L_x_9744:
        /* <DEDUP_REMOVED lines=13> */
.L_x_9746:
[----:B------:R-:W-:Y:S05]  /*2a440*/  BSYNC.RECONVERGENT B1 ;  /* 0x0000000000017941 */ /* 0x000fea0003800200 */
.L_x_9745:
        /* <DEDUP_REMOVED lines=45> */
.L_x_9743:
[----:B------:R-:W-:Y:S05]  /*2a720*/  BSYNC.RECONVERGENT B0 ;  /* 0x0000000000007941 */ /* 0x000fea0003800200 */
.L_x_9742:
        /* <DEDUP_REMOVED lines=22> */
.L_x_9749:
        /* <DEDUP_REMOVED lines=13> */
.L_x_9751:
[----:B------:R-:W-:Y:S05]  /*2a960*/  BSYNC.RECONVERGENT B1 ;  /* 0x0000000000017941 */ /* 0x000fea0003800200 */
.L_x_9750:
        /* <DEDUP_REMOVED lines=45> */
.L_x_9748:
[----:B------:R-:W-:Y:S05]  /*2ac40*/  BSYNC.RECONVERGENT B0 ;  /* 0x0000000000007941 */ /* 0x000fea0003800200 */
.L_x_9747:
        /* <DEDUP_REMOVED lines=27> */
.L_x_9754:
        /* <DEDUP_REMOVED lines=13> */
.L_x_9756:
[----:B------:R-:W-:Y:S05]  /*2aed0*/  BSYNC.RECONVERGENT B1 ;  /* 0x0000000000017941 */ /* 0x000fea0003800200 */
.L_x_9755:
        /* <DEDUP_REMOVED lines=45> */
.L_x_9753:
[----:B------:R-:W-:Y:S05]  /*2b1b0*/  BSYNC.RECONVERGENT B0 ;  /* 0x0000000000007941 */ /* 0x000fea0003800200 */
.L_x_9752:
        /* <DEDUP_REMOVED lines=23> */
.L_x_9759:
        /* <DEDUP_REMOVED lines=13> */
.L_x_9761:
[----:B------:R-:W-:Y:S05]  /*2b400*/  BSYNC.RECONVERGENT B1 ;  /* 0x0000000000017941 */ /* 0x000fea0003800200 */
.L_x_9760:
        /* <DEDUP_REMOVED lines=45> */
.L_x_9758:
[----:B------:R-:W-:Y:S05]  /*2b6e0*/  BSYNC.RECONVERGENT B0 ;  /* 0x0000000000007941 */ /* 0x000fea0003800200 */
.L_x_9757:
        /* <DEDUP_REMOVED lines=25> */
.L_x_9764:
        /* <DEDUP_REMOVED lines=13> */
.L_x_9766:
[----:B------:R-:W-:Y:S05]  /*2b950*/  BSYNC.RECONVERGENT B1 ;  /* 0x0000000000017941 */ /* 0x000fea0003800200 */
.L_x_9765:
        /* <DEDUP_REMOVED lines=45> */
.L_x_9763:
[----:B------:R-:W-:Y:S05]  /*2bc30*/  BSYNC.RECONVERGENT B0 ;  /* 0x0000000000007941 */ /* 0x000fea0003800200 */
.L_x_9762:
        /* <DEDUP_REMOVED lines=22> */
.L_x_9769:
        /* <DEDUP_REMOVED lines=13> */
.L_x_9771:
[----:B------:R-:W-:Y:S05]  /*2be70*/  BSYNC.RECONVERGENT B1 ;  /* 0x0000000000017941 */ /* 0x000fea0003800200 */
.L_x_9770:
        /* <DEDUP_REMOVED lines=45> */
.L_x_9768:
[----:B------:R-:W-:Y:S05]  /*2c150*/  BSYNC.RECONVERGENT B0 ;  /* 0x0000000000007941 */ /* 0x000fea0003800200 */
.L_x_9767:
        /* <DEDUP_REMOVED lines=27> */
.L_x_9774:
        /* <DEDUP_REMOVED lines=13> */
.L_x_9776:
[----:B------:R-:W-:Y:S05]  /*2c3e0*/  BSYNC.RECONVERGENT B1 ;  /* 0x0000000000017941 */ /* 0x000fea0003800200 */
.L_x_9775:
        /* <DEDUP_REMOVED lines=45> */
.L_x_9773:
[----:B------:R-:W-:Y:S05]  /*2c6c0*/  BSYNC.RECONVERGENT B0 ;  /* 0x0000000000007941 */ /* 0x000fea0003800200 */
.L_x_9772:
        /* <DEDUP_REMOVED lines=21> */
.L_x_9779:
        /* <DEDUP_REMOVED lines=13> */
.L_x_9781:
[----:B------:R-:W-:Y:S05]  /*2c8f0*/  BSYNC.RECONVERGENT B1 ;  /* 0x0000000000017941 */ /* 0x000fea0003800200 */
.L_x_9780:
        /* <DEDUP_REMOVED lines=45> */
.L_x_9778:
[----:B------:R-:W-:Y:S05]  /*2cbd0*/  BSYNC.RECONVERGENT B0 ;  /* 0x0000000000007941 */ /* 0x000fea0003800200 */
.L_x_9777:
        /* <DEDUP_REMOVED lines=25> */
.L_x_9784:
        /* <DEDUP_REMOVED lines=13> */
.L_x_9786:
[----:B------:R-:W-:Y:S05]  /*2ce40*/  BSYNC.RECONVERGENT B1 ;  /* 0x0000000000017941 */ /* 0x000fea0003800200 */
.L_x_9785:
        /* <DEDUP_REMOVED lines=42> */
[----:B------:R-:W-:Y:S02]  /*2d0f0*/  IMAD.MOV.U32 R200, RZ, RZ, R140 ;  /* 0x000000ffffc87224 */ /* 0x000fe400078e008c */
[----:B------:R-:W-:Y:S01]  /*2d100*/  HFMA2 R140, -RZ, RZ, 0, 0 ;  /* 0x00000000ff8c7431 */ /* 0x000fe200000001ff */
[----:B------:R-:W-:-:S07]  /*2d110*/  LOP3.LUT R185, R185, R164, R141, 0x96, !PT ;  /* 0x000000a4b9b97212 */ /* 0x000fce00078e968d */
.L_x_9783:
[----:B------:R-:W-:Y:S05]  /*2d120*/  BSYNC.RECONVERGENT B0 ;  /* 0x0000000000007941 */ /* 0x000fea0003800200 */
.L_x_9782:
        /* <DEDUP_REMOVED lines=20> */
.L_x_9789:
        /* <DEDUP_REMOVED lines=13> */
.L_x_9791:
[----:B------:R-:W-:Y:S05]  /*2d340*/  BSYNC.RECONVERGENT B1 ;  /* 0x0000000000017941 */ /* 0x000fea0003800200 */
.L_x_9790:
        /* <DEDUP_REMOVED lines=45> */
.L_x_9788:
[----:B------:R-:W-:Y:S05]  /*2d620*/  BSYNC.RECONVERGENT B0 ;  /* 0x0000000000007941 */ /* 0x000fea0003800200 */
.L_x_9787:
        /* <DEDUP_REMOVED lines=28> */
.L_x_9794:
        /* <DEDUP_REMOVED lines=13> */
.L_x_9796:
[----:B------:R-:W-:Y:S05]  /*2d8c0*/  BSYNC.RECONVERGENT B1 ;  /* 0x0000000000017941 */ /* 0x000fea0003800200 */
.L_x_9795:
        /* <DEDUP_REMOVED lines=43> */
[----:B------:R-:W-:Y:S02]  /*2db80*/  IMAD.MOV.U32 R200, RZ, RZ, R140 ;  /* 0x000000ffffc87224 */ /* 0x000fe400078e008c */
[----:B------:R-:W-:-:S07]  /*2db90*/  HFMA2 R140, -RZ, RZ, 0, 0 ;  /* 0x00000000ff8c7431 */ /* 0x000fce00000001ff */
.L_x_9793:
[----:B------:R-:W-:Y:S05]  /*2dba0*/  BSYNC.RECONVERGENT B0 ;  /* 0x0000000000007941 */ /* 0x000fea0003800200 */
.L_x_9792:
        /* <DEDUP_REMOVED lines=21> */
.L_x_9799:
        /* <DEDUP_REMOVED lines=13> */
.L_x_9801:
[----:B------:R-:W-:Y:S05]  /*2ddd0*/  BSYNC.RECONVERGENT B1 ;  /* 0x0000000000017941 */ /* 0x000fea0003800200 */
.L_x_9800:
        /* <DEDUP_REMOVED lines=45> */
.L_x_9798:
[----:B------:R-:W-:Y:S05]  /*2e0b0*/  BSYNC.RECONVERGENT B0 ;  /* 0x0000000000007941 */ /* 0x000fea0003800200 */
.L_x_9797:
        /* <DEDUP_REMOVED lines=26> */
.L_x_9804:
        /* <DEDUP_REMOVED lines=13> */
.L_x_9806:
[----:B------:R-:W-:Y:S05]  /*2e330*/  BSYNC.RECONVERGENT B1 ;  /* 0x0000000000017941 */ /* 0x000fea0003800200 */
.L_x_9805:
        /* <DEDUP_REMOVED lines=45> */
.L_x_9803:
[----:B------:R-:W-:Y:S05]  /*2e610*/  BSYNC.RECONVERGENT B0 ;  /* 0x0000000000007941 */ /* 0x000fea0003800200 */
.L_x_9802:
        /* <DEDUP_REMOVED lines=20> */
.L_x_9809:
        /* <DEDUP_REMOVED lines=15> */
.L_x_9811:
[----:B------:R-:W-:Y:S05]  /*2e850*/  BSYNC.RECONVERGENT B1 ;  /* 0x0000000000017941 */ /* 0x000fea0003800200 */
.L_x_9810:
        /* <DEDUP_REMOVED lines=45> */
.L_x_9808:
[----:B------:R-:W-:Y:S05]  /*2eb30*/  BSYNC.RECONVERGENT B0 ;  /* 0x0000000000007941 */ /* 0x000fea0003800200 */
.L_x_9807:
[----:B------:R-:W-:Y:S02]  /*2eb40*/  I2FP.F32.U32 R18, R142 ;  /* 0x0000008e00127245 */ /* 0x000fe40000201000 */
[----:B------:R-:W-:Y:S02]  /*2eb50*/  PRMT R19, R43, 0x7632, R19 ;  /* 0x000076322b137816 */ /* 0x000fe40000000013 */
[----:B------:R-:W-:Y:S01]  /*2eb60*/  @P1 PRMT R20, R39, 0x7632, R20 ;  /* 0x0000763227141816 */ /* 0x000fe20000000014 */
[----:B------:R-:W-:Y:S01]  /*2eb70*/  FFMA.FTZ R18, R18, R33, 1.1641532182693481445e-10 ;  /* 0x2f00000012127423 */ /* 0x000fe20000010021 */
[----:B------:R-:W-:Y:S02]  /*2eb80*/  SHF.L.U32 R19, R19, 0x10, RZ ;  /* 0x0000001013137819 */ /* 0x000fe400000006ff */
[----:B------:R-:W-:Y:S02]  /*2eb90*/  PRMT R22, R211, 0x5410, R212 ;  /* 0x00005410d3167816 */ /* 0x000fe400000000d4 */
[----:B------:R-:W-:Y:S01]  /*2eba0*/  FSETP.GTU.FTZ.AND P6, PT, R18, R35, PT ;  /* 0x000000231200720b */ /* 0x000fe20003fdc000 */
[----:B------:R-:W-:-:S03]  /*2ebb0*/  FMUL.FTZ R19, R19, R34 ;  /* 0x0000002213137220 */ /* 0x000fc60000410000 */
[----:B------:R-:W-:Y:S02]  /*2ebc0*/  SEL R18, RZ, 0x1, P6 ;  /* 0x00000001ff127807 */ /* 0x000fe40003000000 */
[----:B------:R-:W-:Y:S01]  /*2ebd0*/  FSEL R21, R19, RZ, !P6 ;  /* 0x000000ff13157208 */ /* 0x000fe20007000000 */
[----:B------:R-:W-:Y:S01]  /*2ebe0*/  @P1 IMAD.U32 R19, R20, 0x10000, RZ ;  /* 0x0001000014131824 */ /* 0x000fe200078e00ff */
[----:B------:R-:W-:-:S03]  /*2ebf0*/  PRMT R20, R207, 0x5410, R204 ;  /* 0x00005410cf147816 */ /* 0x000fc600000000cc */
[----:B------:R-:W-:Y:S01]  /*2ec00*/  FADD.FTZ R214, R214, R21 ;  /* 0x00000015d6d67221 */ /* 0x000fe20000010000 */
[--C-:B------:R-:W-:Y:S02]  /*2ec10*/  PRMT R21, R210, 0x5410, R17.reuse ;  /* 0x00005410d2157816 */ /* 0x100fe40000000011 */
[----:B------:R-:W-:Y:S01]  /*2ec20*/  PRMT R17, R18, 0x7610, R17 ;  /* 0x0000761012117816 */ /* 0x000fe20000000011 */
[----:B------:R-:W-:Y:S01]  /*2ec30*/  @P1 FADD.FTZ R26, R214, R19 ;  /* 0x00000013d61a1221 */ /* 0x000fe20000010000 */
[----:B------:R-:W-:-:S05]  /*2ec40*/  @!P1 IMAD.MOV.U32 R26, RZ, RZ, R214 ;  /* 0x000000ffff1a9224 */ /* 0x000fca00078e00d6 */
[----:B------:R-:W-:-:S04]  /*2ec50*/  F2FP.BF16.F32.PACK_AB R23, RZ, R26 ;  /* 0x0000001aff17723e */ /* 0x000fc800000010ff */
[----:B------:R-:W-:Y:S01]  /*2ec60*/  PRMT R23, R209, 0x5410, R23 ;  /* 0x00005410d1177816 */ /* 0x000fe20000000017 */
[----:B------:R-:W-:Y:S06]  /*2ec70*/  BRA `(.L_x_9812) ;  /* 0x0000002800b87947 */ /* 0x000fec0003800000 */
.L_x_9731:
[----:B------:R-:W-:Y:S01]  /*2ec80*/  ISETP.NE.AND P2, PT, R184, 0x1, PT ;  /* 0x00000001b800780c */ /* 0x000fe20003f45270 */
[----:B------:R-:W-:Y:S01]  /*2ec90*/  BSSY.RECONVERGENT B0, `(.L_x_9813) ;  /* 0x0000049000007945 */ /* 0x000fe20003800200 */
[----:B--2---:R-:W-:Y:S02]  /*2eca0*/  HFMA2 R202, -RZ, RZ, 0, 1.1920928955078125e-07 ;  /* 0x00000002ffca7431 */ /* 0x004fe400000001ff */
        /* <DEDUP_REMOVED lines=13> */
.L_x_9815:
        /* <DEDUP_REMOVED lines=13> */
.L_x_9817:
[----:B------:R-:W-:Y:S05]  /*2ee50*/  BSYNC.RECONVERGENT B1 ;  /* 0x0000000000017941 */ /* 0x000fea0003800200 */
.L_x_9816:
        /* <DEDUP_REMOVED lines=43> */
[----:B------:R-:W-:-:S07]  /*2f110*/  IMAD.MOV.U32 R164, RZ, RZ, R208 ;  /* 0x000000ffffa47224 */ /* 0x000fce00078e00d0 */
.L_x_9814:
[----:B------:R-:W-:Y:S05]  /*2f120*/  BSYNC.RECONVERGENT B0 ;  /* 0x0000000000007941 */ /* 0x000fea0003800200 */
.L_x_9813:
        /* <DEDUP_REMOVED lines=26> */
.L_x_9820:
        /* <DEDUP_REMOVED lines=13> */
.L_x_9822:
[----:B------:R-:W-:Y:S05]  /*2f3a0*/  BSYNC.RECONVERGENT B1 ;  /* 0x0000000000017941 */ /* 0x000fea0003800200 */
.L_x_9821:
        /* <DEDUP_REMOVED lines=45> */
.L_x_9819:
[----:B------:R-:W-:Y:S05]  /*2f680*/  BSYNC.RECONVERGENT B0 ;  /* 0x0000000000007941 */ /* 0x000fea0003800200 */
.L_x_9818:
        /* <DEDUP_REMOVED lines=26> */
.L_x_9825:
        /* <DEDUP_REMOVED lines=13> */
.L_x_9827:
[----:B------:R-:W-:Y:S05]  /*2f900*/  BSYNC.RECONVERGENT B1 ;  /* 0x0000000000017941 */ /* 0x000fea0003800200 */
.L_x_9826:
        /* <DEDUP_REMOVED lines=45> */
.L_x_9824:
[----:B------:R-:W-:Y:S05]  /*2fbe0*/  BSYNC.RECONVERGENT B0 ;  /* 0x0000000000007941 */ /* 0x000fea0003800200 */
.L_x_9823:
[----:B------:R-:W-:Y:S01]  /*2fbf0*/  I2FP.F32.U32 R140, R140 ;  /* 0x0000008c008c7245 */ /* 0x000fe20000201000 */
[----:B------:R-:W-:Y:S01]  /*2fc00*/  @P1 IMAD.U32 R205, R37, 0x10000, RZ ;  /* 0x0001000025cd1824 */ /* 0x000fe200078e00ff */
[----:B------:R-:W-:Y:S01]  /*2fc10*/  SHF.L.U32 R165, R141, 0x10, RZ ;  /* 0x000000108da57819 */ /* 0x000fe200000006ff */
[----:B------:R-:W-:Y:S01]  /*2fc20*/  BSSY.RECONVERGENT B0, `(.L_x_9828) ;  /* 0x0000052000007945 */ /* 0x000fe20003800200 */
[----:B------:R-:W-:Y:S01]  /*2fc30*/  ISETP.NE.AND P3, PT, R164, 0x1, PT ;  /* 0x00000001a400780c */ /* 0x000fe20003f65270 */
[----:B------:R-:W-:Y:S01]  /*2fc40*/  FFMA.FTZ R140, R140, R33, 1.1641532182693481445e-10 ;  /* 0x2f0000008c8c7423 */ /* 0x000fe20000010021 */
[----:B------:R-:W-:Y:S01]  /*2fc50*/  LOP3.LUT R9, R9, 0xfffffffb, RZ, 0xc0, !PT ;  /* 0xfffffffb09097812 */ /* 0x000fe200078ec0ff */
[----:B------:R-:W-:-:S03]  /*2fc60*/  FMUL.FTZ R165, R165, R34 ;  /* 0x00000022a5a57220 */ /* 0x000fc60000410000 */
[----:B------:R-:W-:-:S04]  /*2fc70*/  FSETP.GTU.FTZ.AND P2, PT, R140, R35, PT ;  /* 0x000000238c00720b */ /* 0x000fc80003f5c000 */
[----:B------:R-:W-:Y:S01]  /*2fc80*/  FSEL R202, R165, RZ, !P2 ;  /* 0x000000ffa5ca7208 */ /* 0x000fe20005000000 */
[----:B------:R-:W-:Y:S01]  /*2fc90*/  IMAD.MOV.U32 R165, RZ, RZ, 0x2 ;  /* 0x00000002ffa57424 */ /* 0x000fe200078e00ff */
        /* <DEDUP_REMOVED lines=15> */
.L_x_9830:
        /* <DEDUP_REMOVED lines=13> */
.L_x_9832:
[----:B------:R-:W-:Y:S05]  /*2fe60*/  BSYNC.RECONVERGENT B1 ;  /* 0x0000000000017941 */ /* 0x000fea0003800200 */
.L_x_9831:
        /* <DEDUP_REMOVED lines=45> */
.L_x_9829:
[----:B------:R-:W-:Y:S05]  /*30140*/  BSYNC.RECONVERGENT B0 ;  /* 0x0000000000007941 */ /* 0x000fea0003800200 */
.L_x_9828:
        /* <DEDUP_REMOVED lines=26> */
.L_x_9835:
        /* <DEDUP_REMOVED lines=13> */
.L_x_9837:
[----:B------:R-:W-:Y:S05]  /*303c0*/  BSYNC.RECONVERGENT B1 ;  /* 0x0000000000017941 */ /* 0x000fea0003800200 */
.L_x_9836:
        /* <DEDUP_REMOVED lines=45> */
.L_x_9834:
[----:B------:R-:W-:Y:S05]  /*306a0*/  BSYNC.RECONVERGENT B0 ;  /* 0x0000000000007941 */ /* 0x000fea0003800200 */
.L_x_9833:
        /* <DEDUP_REMOVED lines=24> */
.L_x_9840:
        /* <DEDUP_REMOVED lines=13> */
.L_x_9842:
[----:B------:R-:W-:Y:S05]  /*30900*/  BSYNC.RECONVERGENT B1 ;  /* 0x0000000000017941 */ /* 0x000fea0003800200 */
.L_x_9841:
        /* <DEDUP_REMOVED lines=45> */
.L_x_9839:
[----:B------:R-:W-:Y:S05]  /*30be0*/  BSYNC.RECONVERGENT B0 ;  /* 0x0000000000007941 */ /* 0x000fea0003800200 */
.L_x_9838:
        /* <DEDUP_REMOVED lines=9> */
[----:B------:R-:W-:Y:S01]  /*30c80*/  MOV R140, R182 ;  /* 0x000000b6008c7202 */ /* 0x000fe20000000f00 */
[----:B------:R-:W-:Y:S01]  /*30c90*/  IMAD.MOV.U32 R142, RZ, RZ, 0x2 ;  /* 0x00000002ff8e7424 */ /* 0x000fe200078e00ff */
        /* <DEDUP_REMOVED lines=13> */
.L_x_9845:
        /* <DEDUP_REMOVED lines=13> */
.L_x_9847:
[----:B------:R-:W-:Y:S05]  /*30e40*/  BSYNC.RECONVERGENT B1 ;  /* 0x0000000000017941 */ /* 0x000fea0003800200 */
.L_x_9846:
        /* <DEDUP_REMOVED lines=45> */
.L_x_9844:
[----:B------:R-:W-:Y:S05]  /*31120*/  BSYNC.RECONVERGENT B0 ;  /* 0x0000000000007941 */ /* 0x000fea0003800200 */
.L_x_9843:
        /* <DEDUP_REMOVED lines=24> */
.L_x_9850:
        /* <DEDUP_REMOVED lines=13> */
.L_x_9852:
[----:B------:R-:W-:Y:S05]  /*31380*/  BSYNC.RECONVERGENT B1 ;  /* 0x0000000000017941 */ /* 0x000fea0003800200 */
.L_x_9851:
        /* <DEDUP_REMOVED lines=43> */
[----:B------:R-:W-:Y:S01]  /*31640*/  IMAD.MOV.U32 R200, RZ, RZ, R18 ;  /* 0x000000ffffc87224 */ /* 0x000fe200078e0012 */
[----:B------:R-:W-:-:S07]  /*31650*/  LOP3.LUT R185, R185, R22, R19, 0x96, !PT ;  /* 0x00000016b9b97212 */ /* 0x000fce00078e9613 */
.L_x_9849:
[----:B------:R-:W-:Y:S05]  /*31660*/  BSYNC.RECONVERGENT B0 ;  /* 0x0000000000007941 */ /* 0x000fea0003800200 */
.L_x_9848:
        /* <DEDUP_REMOVED lines=15> */
.L_x_9812:
        /* <DEDUP_REMOVED lines=90> */
.L_x_9853:
        /* <DEDUP_REMOVED lines=120> */
.L_x_9867:
[C---:B------:R-:W-:Y:S01]  /*32480*/  FMUL.FTZ R18, R23.reuse, R23 ;  /* 0x0000001717127220 */ /* 0x040fe20000410000 */
[----:B------:R-:W-:Y:S01]  /*32490*/  ISETP.NE.AND P2, PT, RZ, UR10, PT ;  /* 0x0000000aff007c0c */ /* 0x000fe2000bf45270 */
[----:B01----:R-:W-:Y:S01]  /*324a0*/  FADD.FTZ R22, R22, R27 ;  /* 0x0000001b16167221 */ /* 0x003fe20000010000 */
[----:B------:R-:W0:Y:S02]  /*324b0*/  @!P1 LDC.64 R20, c[0x0][0x3c0] ;  /* 0x0000f000ff149b82 */ /* 0x000e240000000a00 */
[----:B------:R-:W-:Y:S01]  /*324c0*/  FSEL R18, R18, RZ, P2 ;  /* 0x000000ff12127208 */ /* 0x000fe20001000000 */
[----:B------:R-:W-:Y:S01]  /*324d0*/  FFMA.FTZ R19, R22, R19, UR5 ;  /* 0x0000000516137e23 */ /* 0x000fe20008010013 */
[----:B------:R-:W-:-:S03]  /*324e0*/  FSEL R25, R23, RZ, !P2 ;  /* 0x000000ff17197208 */ /* 0x000fc60005000000 */
[----:B------:R-:W-:Y:S02]  /*324f0*/  FADD.FTZ R31, R19, R18 ;  /* 0x00000012131f7221 */ /* 0x000fe40000010000 */
[----:B------:R-:W1:Y:S01]  /*32500*/  @!P1 LDC.64 R18, c[0x0][0x3c8] ;  /* 0x0000f200ff129b82 */ /* 0x000e620000000a00 */
[C---:B------:R-:W-:Y:S01]  /*32510*/  FADD.FTZ R8, -R25.reuse, R8 ;  /* 0x0000000819087221 */ /* 0x040fe20000010100 */
        /* <DEDUP_REMOVED lines=48> */
[----:B0-----:R-:W-:Y:S01]  /*32820*/  @!P1 IMAD.WIDE R20, R3, 0x4, R20 ;  /* 0x0000000403149825 */ /* 0x001fe200078e0214 */
[----:B------:R-:W0:Y:S03]  /*32830*/  LDC.64 R24, c[0x0][0x428] ;  /* 0x00010a00ff187b82 */ /* 0x000e260000000a00 */
[C---:B--2---:R-:W-:Y:S01]  /*32840*/  FMUL.FTZ R27, R31.reuse, R8 ;  /* 0x000000081f1b7220 */ /* 0x044fe20000410000 */
[C---:B------:R-:W-:Y:S01]  /*32850*/  FMUL.FTZ R141, R31.reuse, R22 ;  /* 0x000000161f8d7220 */ /* 0x040fe20000410000 */
[C---:B------:R-:W-:Y:S01]  /*32860*/  FMUL.FTZ R144, R31.reuse, R144 ;  /* 0x000000901f907220 */ /* 0x040fe20000410000 */
[C---:B------:R-:W-:Y:S01]  /*32870*/  FMUL.FTZ R146, R31.reuse, R146 ;  /* 0x000000921f927220 */ /* 0x040fe20000410000 */
[C---:B------:R-:W-:Y:S01]  /*32880*/  FMUL.FTZ R143, R31.reuse, R28 ;  /* 0x0000001c1f8f7220 */ /* 0x040fe20000410000 */
[C---:B------:R-:W-:Y:S01]  /*32890*/  FMUL.FTZ R148, R31.reuse, R148 ;  /* 0x000000941f947220 */ /* 0x040fe20000410000 */
[C---:B------:R-:W-:Y:S01]  /*328a0*/  FMUL.FTZ R145, R31.reuse, R30 ;  /* 0x0000001e1f917220 */ /* 0x040fe20000410000 */
[----:B------:R-:W-:Y:S01]  /*328b0*/  FMUL.FTZ R26, R31, R150 ;  /* 0x000000961f1a7220 */ /* 0x000fe20000410000 */
[----:B------:R2:W-:Y:S01]  /*328c0*/  @!P1 STG.E desc[UR6][R20.64], R23 ;  /* 0x0000001714009986 */ /* 0x0005e2000c101906 */
[----:B------:R-:W-:Y:S01]  /*328d0*/  FFMA.FTZ R22, R143, R132, R84 ;  /* 0x000000848f167223 */ /* 0x000fe20000010054 */
[----:B------:R-:W-:Y:S01]  /*328e0*/  FFMA.FTZ R146, R146, R139, R91 ;  /* 0x0000008b92927223 */ /* 0x000fe2000001005b */
[----:B------:R-:W-:Y:S01]  /*328f0*/  FFMA.FTZ R26, R26, R135, R87 ;  /* 0x000000871a1a7223 */ /* 0x000fe20000010057 */
[----:B-1----:R-:W-:-:S04]  /*32900*/  @!P1 IMAD.WIDE R18, R3, 0x4, R18 ;  /* 0x0000000403129825 */ /* 0x002fc800078e0212 */
[C---:B------:R-:W-:Y:S01]  /*32910*/  FMUL.FTZ R167, R31.reuse, R164 ;  /* 0x000000a41fa77220 */ /* 0x040fe20000410000 */
[C---:B------:R-:W-:Y:S01]  /*32920*/  FMUL.FTZ R165, R31.reuse, R160 ;  /* 0x000000a01fa57220 */ /* 0x040fe20000410000 */
[C---:B------:R-:W-:Y:S01]  /*32930*/  FMUL.FTZ R164, R31.reuse, R212 ;  /* 0x000000d41fa47220 */ /* 0x040fe20000410000 */
[C---:B------:R-:W-:Y:S01]  /*32940*/  FMUL.FTZ R30, R31.reuse, R162 ;  /* 0x000000a21f1e7220 */ /* 0x040fe20000410000 */
[C---:B------:R-:W-:Y:S01]  /*32950*/  FMUL.FTZ R172, R31.reuse, R140 ;  /* 0x0000008c1fac7220 */ /* 0x040fe20000410000 */
[----:B------:R-:W-:Y:S01]  /*32960*/  FMUL.FTZ R174, R31, R142 ;  /* 0x0000008e1fae7220 */ /* 0x000fe20000410000 */
[----:B------:R1:W-:Y:S01]  /*32970*/  @!P1 STG.E desc[UR6][R18.64], R31 ;  /* 0x0000001f12009986 */ /* 0x0003e2000c101906 */
[----:B--2---:R-:W-:Y:S01]  /*32980*/  FFMA.FTZ R20, R27, R136, R88 ;  /* 0x000000881b147223 */ /* 0x004fe20000010058 */
[----:B------:R-:W-:Y:S01]  /*32990*/  FFMA.FTZ R21, R141, R138, R90 ;  /* 0x0000008a8d157223 */ /* 0x000fe2000001005a */
[----:B------:R-:W-:Y:S01]  /*329a0*/  FFMA.FTZ R23, R145, R134, R86 ;  /* 0x0000008691177223 */ /* 0x000fe20000010056 */
[----:B------:R-:W-:Y:S01]  /*329b0*/  FFMA.FTZ R141, R148, R133, R85 ;  /* 0x00000085948d7223 */ /* 0x000fe20000010055 */
[----:B------:R-:W-:Y:S01]  /*329c0*/  FFMA.FTZ R27, R144, R137, R89 ;  /* 0x00000089901b7223 */ /* 0x000fe20000010059 */
[----:B0-----:R-:W-:Y:S01]  /*329d0*/  IMAD.WIDE.U32 R142, R169, 0x10, R24 ;  /* 0x00000010a98e7825 */ /* 0x001fe200078e0018 */
[----:B------:R-:W-:-:S03]  /*329e0*/  F2FP.BF16.F32.PACK_AB R21, R146, R21 ;  /* 0x000000159215723e */ /* 0x000fc600000010ff */
[----:B------:R-:W-:Y:S01]  /*329f0*/  FMUL.FTZ R29, R31, R178 ;  /* 0x000000b21f1d7220 */ /* 0x000fe20000410000 */
[----:B------:R-:W-:Y:S01]  /*32a00*/  F2FP.BF16.F32.PACK_AB R23, R26, R23 ;  /* 0x000000171a17723e */ /* 0x000fe200000010ff */
[----:B------:R-:W-:Y:S01]  /*32a10*/  IMAD.WIDE.U32 R144, R177, 0x10, R24 ;  /* 0x00000010b1907825 */ /* 0x000fe200078e0018 */
[----:B------:R-:W-:-:S03]  /*32a20*/  F2FP.BF16.F32.PACK_AB R22, R141, R22 ;  /* 0x000000168d16723e */ /* 0x000fc600000010ff */
[----:B-1----:R-:W-:Y:S01]  /*32a30*/  FFMA.FTZ R19, R164, R117, R69 ;  /* 0x00000075a4137223 */ /* 0x002fe20000010045 */
[----:B------:R-:W-:Y:S01]  /*32a40*/  F2FP.BF16.F32.PACK_AB R20, R27, R20 ;  /* 0x000000141b14723e */ /* 0x000fe200000010ff */
        /* <DEDUP_REMOVED lines=9> */
[C---:B------:R-:W-:Y:S01]  /*32ae0*/  FMUL.FTZ R187, R31.reuse, R156 ;  /* 0x0000009c1fbb7220 */ /* 0x040fe20000410000 */
[C---:B------:R-:W-:Y:S01]  /*32af0*/  FMUL.FTZ R191, R31.reuse, R166 ;  /* 0x000000a61fbf7220 */ /* 0x040fe20000410000 */
[----:B------:R-:W-:Y:S01]  /*32b00*/  FMUL.FTZ R162, R31, R204 ;  /* 0x000000cc1fa27220 */ /* 0x000fe20000410000 */
[----:B------:R-:W-:-:S04]  /*32b10*/  IMAD.WIDE.U32 R148, R199, 0x10, R24 ;  /* 0x00000010c7947825 */ /* 0x000fc800078e0018 */
[----:B------:R-:W-:Y:S01]  /*32b20*/  FFMA.FTZ R24, R165, R120, R72 ;  /* 0x00000078a5187223 */ /* 0x000fe20000010048 */
[C---:B------:R-:W-:Y:S01]  /*32b30*/  FMUL.FTZ R171, R31.reuse, R210 ;  /* 0x000000d21fab7220 */ /* 0x040fe20000410000 */
[----:B------:R-:W0:Y:S01]  /*32b40*/  LDC.64 R164, c[0x0][0x380] ;  /* 0x0000e000ffa47b82 */ /* 0x000e220000000a00 */
[C---:B------:R-:W-:Y:S01]  /*32b50*/  FMUL.FTZ R193, R31.reuse, R214 ;  /* 0x000000d61fc17220 */ /* 0x040fe20000410000 */
[----:B------:R-:W-:Y:S01]  /*32b60*/  FMUL.FTZ R176, R31, R176 ;  /* 0x000000b01fb07220 */ /* 0x000fe20000410000 */
[----:B------:R-:W-:Y:S01]  /*32b70*/  F2FP.BF16.F32.PACK_AB R24, R7, R24 ;  /* 0x000000180718723e */ /* 0x000fe200000010ff */
[----:B------:R-:W-:Y:S01]  /*32b80*/  FMUL.FTZ R33, R31, R216 ;  /* 0x000000d81f217220 */ /* 0x000fe20000410000 */
        /* <DEDUP_REMOVED lines=23> */
[----:B------:R1:W-:Y:S01]  /*32d00*/  STG.E.128 desc[UR6][R26.64], R20 ;  /* 0x000000141a007986 */ /* 0x0003e2000c101d06 */
        /* <DEDUP_REMOVED lines=17> */
[----:B-1----:R-:W-:Y:S01]  /*32e20*/  FFMA.FTZ R26, R171, R116, R68 ;  /* 0x00000074ab1a7223 */ /* 0x002fe20000010044 */
        /* <DEDUP_REMOVED lines=18> */
[----:B------:R-:W-:-:S02]  /*32f50*/  F2FP.BF16.F32.PACK_AB R23, R174, R191 ;  /* 0x000000bfae17723e */ /* 0x000fc400000010ff */
[----:B------:R-:W-:Y:S02]  /*32f60*/  F2FP.BF16.F32.PACK_AB R22, R172, R187 ;  /* 0x000000bbac16723e */ /* 0x000fe400000010ff */
[----:B------:R-:W-:Y:S02]  /*32f70*/  F2FP.BF16.F32.PACK_AB R21, R170, R181 ;  /* 0x000000b5aa15723e */ /* 0x000fe400000010ff */
[----:B------:R-:W-:Y:S02]  /*32f80*/  F2FP.BF16.F32.PACK_AB R20, R168, R179 ;  /* 0x000000b3a814723e */ /* 0x000fe400000010ff */
[----:B------:R-:W-:Y:S02]  /*32f90*/  F2FP.BF16.F32.PACK_AB R27, R176, R193 ;  /* 0x000000c1b01b723e */ /* 0x000fe400000010ff */
[----:B------:R-:W-:Y:S01]  /*32fa0*/  F2FP.BF16.F32.PACK_AB R26, R19, R26 ;  /* 0x0000001a131a723e */ /* 0x000fe200000010ff */
[----:B------:R1:W-:Y:S01]  /*32fb0*/  STG.E.128 desc[UR6][R140.64], R20 ;  /* 0x000000148c007986 */ /* 0x0003e2000c101d06 */
[----:B------:R-:W-:-:S02]  /*32fc0*/  F2FP.BF16.F32.PACK_AB R25, R162, R25 ;  /* 0x00000019a219723e */ /* 0x000fc400000010ff */
        /* <DEDUP_REMOVED lines=9> */
[----:B------:R-:W-:Y:S02]  /*33060*/  F2FP.BF16.F32.PACK_AB R155, R18, R155 ;  /* 0x0000009b129b723e */ /* 0x000fe400000010ff */
[----:B------:R-:W-:Y:S01]  /*33070*/  F2FP.BF16.F32.PACK_AB R154, R154, R161 ;  /* 0x000000a19a9a723e */ /* 0x000fe200000010ff */
[----:B------:R1:W-:Y:S01]  /*33080*/  STG.E.128 desc[UR6][R146.64], R32 ;  /* 0x0000002092007986 */ /* 0x0003e2000c101d06 */
[----:B------:R-:W-:Y:S02]  /*33090*/  F2FP.BF16.F32.PACK_AB R153, R150, R157 ;  /* 0x0000009d9699723e */ /* 0x000fe400000010ff */
[----:B------:R-:W-:Y:S02]  /*330a0*/  F2FP.BF16.F32.PACK_AB R152, R152, R7 ;  /* 0x000000079898723e */ /* 0x000fe400000010ff */
[----:B0-----:R-:W-:-:S03]  /*330b0*/  LEA R3, R164, R3, 0x2 ;  /* 0x00000003a4037211 */ /* 0x001fc600078e10ff */
[----:B------:R1:W-:Y:S01]  /*330c0*/  STG.E.128 desc[UR6][R148.64], R152 ;  /* 0x0000009894007986 */ /* 0x0003e2000c101d06 */
[----:B------:R-:W-:-:S13]  /*330d0*/  ISETP.GE.AND P1, PT, R3, R165, PT ;  /* 0x000000a50300720c */ /* 0x000fda0003f26270 */
[----:B------:R-:W-:Y:S05]  /*330e0*/  @!P1 BRA `(.L_x_9855) ;  /* 0xfffffcd800c09947 */ /* 0x000fea000383ffff */
[----:B------:R-:W-:Y:S05]  /*330f0*/  EXIT ;  /* 0x000000000000794d */ /* 0x000fea0003800000 */
.L_x_9854:
[----:B------:R-:W-:Y:S01]  /*33100*/  HFMA2 R33, -RZ, RZ, 0, 1.847743988037109375e-06 ;  /* 0x0000001fff217431 */ /* 0x000fe200000001ff */
[----:B------:R-:W-:Y:S01]  /*33110*/  BSSY B0, `(.L_x_9856) ;  /* 0x0000007000007945 */ /* 0x000fe20003800000 */
[----:B------:R-:W-:Y:S02]  /*33120*/  IMAD.MOV.U32 R31, RZ, RZ, R27 ;  /* 0x000000ffff1f7224 */ /* 0x000fe400078e001b */
[----:B------:R-:W-:Y:S02]  /*33130*/  IMAD.MOV.U32 R30, RZ, RZ, 0x1 ;  /* 0x00000001ff1e7424 */ /* 0x000fe400078e00ff */
[----:B------:R-:W-:-:S07]  /*33140*/  IMAD.MOV.U32 R28, RZ, RZ, -0x1 ;  /* 0xffffffffff1c7424 */ /* 0x000fce00078e00ff */
[----:B0-----:R-:W-:Y:S05]  /*33150*/  WARPSYNC.COLLECTIVE R28, `(.L_x_9857) ;  /* 0x000000001c087348 */ /* 0x001fea0003c00000 */
[----:B------:R1:W2:Y:S02]  /*33160*/  SHFL.BFLY P2, R29, R31, R30, R33 ;  /* 0x0c00001e1f1d7389 */ /* 0x0002a40000040021 */
[----:B012---:R-:W-:Y:S05]  /*33170*/  ENDCOLLECTIVE ;  /* 0x000000000000791b */ /* 0x007fea0003800000 */
.L_x_9857:
[----:B------:R-:W-:Y:S05]  /*33180*/  BSYNC B0 ;  /* 0x0000000000007941 */ /* 0x000fea0003800000 */
.L_x_9856:
[----:B------:R-:W-:Y:S01]  /*33190*/  IMAD.MOV.U32 R18, RZ, RZ, R29 ;  /* 0x000000ffff127224 */ /* 0x000fe200078e001d */
[----:B------:R-:W-:Y:S01]  /*331a0*/  MOV R28, 0xffffffff ;  /* 0xffffffff001c7802 */ /* 0x000fe20000000f00 */
[----:B------:R-:W-:Y:S02]  /*331b0*/  IMAD.MOV.U32 R30, RZ, RZ, 0x2 ;  /* 0x00000002ff1e7424 */ /* 0x000fe400078e00ff */
[----:B------:R-:W-:Y:S01]  /*331c0*/  FADD.FTZ R20, R27, R18 ;  /* 0x000000121b147221 */ /* 0x000fe20000010000 */
[----:B------:R-:W-:-:S04]  /*331d0*/  IMAD.MOV.U32 R33, RZ, RZ, 0x1f ;  /* 0x0000001fff217424 */ /* 0x000fc800078e00ff */
[----:B------:R-:W-:-:S07]  /*331e0*/  MOV R31, R20 ;  /* 0x00000014001f7202 */ /* 0x000fce0000000f00 */
[----:B------:R-:W-:Y:S05]  /*331f0*/  WARPSYNC.COLLECTIVE R28, `(.L_x_9858) ;  /* 0x000000001c087348 */ /* 0x000fea0003c00000 */
[----:B------:R0:W1:Y:S02]  /*33200*/  SHFL.BFLY P2, R29, R31, R30, R33 ;  /* 0x0c00001e1f1d7389 */ /* 0x0000640000040021 */
[----:B01----:R-:W-:Y:S05]  /*33210*/  ENDCOLLECTIVE ;  /* 0x000000000000791b */ /* 0x003fea0003800000 */
.L_x_9858:
[----:B------:R-:W-:Y:S02]  /*33220*/  HFMA2 R30, -RZ, RZ, 0, 2.384185791015625e-07 ;  /* 0x00000004ff1e7431 */ /* 0x000fe400000001ff */
[----:B------:R-:W-:-:S04]  /*33230*/  IMAD.MOV.U32 R19, RZ, RZ, R29 ;  /* 0x000000ffff137224 */ /* 0x000fc800078e001d */
[----:B------:R-:W-:-:S04]  /*33240*/  FADD.FTZ R21, R20, R19 ;  /* 0x0000001314157221 */ /* 0x000fc80000010000 */
[----:B------:R-:W-:-:S07]  /*33250*/  IMAD.MOV.U32 R31, RZ, RZ, R21 ;  /* 0x000000ffff1f7224 */ /* 0x000fce00078e0015 */
[----:B------:R-:W-:Y:S05]  /*33260*/  WARPSYNC.COLLECTIVE R28, `(.L_x_9859) ;  /* 0x000000001c087348 */ /* 0x000fea0003c00000 */
[----:B------:R0:W1:Y:S02]  /*33270*/  SHFL.BFLY P2, R29, R31, R30, R33 ;  /* 0x0c00001e1f1d7389 */ /* 0x0000640000040021 */
[----:B01----:R-:W-:Y:S05]  /*33280*/  ENDCOLLECTIVE ;  /* 0x000000000000791b */ /* 0x003fea0003800000 */
.L_x_9859:
[----:B------:R-:W-:Y:S01]  /*33290*/  MOV R30, 0x8 ;  /* 0x00000008001e7802 */ /* 0x000fe20000000f00 */
[----:B------:R-:W-:-:S04]  /*332a0*/  IMAD.MOV.U32 R18, RZ, RZ, R29 ;  /* 0x000000ffff127224 */ /* 0x000fc800078e001d */
[----:B------:R-:W-:-:S04]  /*332b0*/  FADD.FTZ R22, R21, R18 ;  /* 0x0000001215167221 */ /* 0x000fc80000010000 */
[----:B------:R-:W-:-:S07]  /*332c0*/  IMAD.MOV.U32 R31, RZ, RZ, R22 ;  /* 0x000000ffff1f7224 */ /* 0x000fce00078e0016 */
[----:B------:R-:W-:Y:S05]  /*332d0*/  WARPSYNC.COLLECTIVE R28, `(.L_x_9860) ;  /* 0x000000001c087348 */ /* 0x000fea0003c00000 */
[----:B------:R0:W1:Y:S02]  /*332e0*/  SHFL.BFLY P2, R29, R31, R30, R33 ;  /* 0x0c00001e1f1d7389 */ /* 0x0000640000040021 */
[----:B01----:R-:W-:Y:S05]  /*332f0*/  ENDCOLLECTIVE ;  /* 0x000000000000791b */ /* 0x003fea0003800000 */
.L_x_9860:
[----:B------:R-:W-:Y:S02]  /*33300*/  HFMA2 R30, -RZ, RZ, 0, 9.5367431640625e-07 ;  /* 0x00000010ff1e7431 */ /* 0x000fe400000001ff */
[----:B------:R-:W-:-:S04]  /*33310*/  IMAD.MOV.U32 R19, RZ, RZ, R29 ;  /* 0x000000ffff137224 */ /* 0x000fc800078e001d */
[----:B------:R-:W-:Y:S02]  /*33320*/  FADD.FTZ R24, R22, R19 ;  /* 0x0000001316187221 */ /* 0x000fe40000010000 */
[----:B------:R-:W0:Y:S02]  /*33330*/  LDC R19, c[0x0][0x400] ;  /* 0x00010000ff137b82 */ /* 0x000e240000000800 */
[----:B------:R-:W-:-:S07]  /*33340*/  IMAD.MOV.U32 R31, RZ, RZ, R24 ;  /* 0x000000ffff1f7224 */ /* 0x000fce00078e0018 */
[----:B0-----:R-:W-:Y:S05]  /*33350*/  WARPSYNC.COLLECTIVE R28, `(.L_x_9861) ;  /* 0x000000001c087348 */ /* 0x001fea0003c00000 */
[----:B------:R1:W2:Y:S02]  /*33360*/  SHFL.BFLY P2, R29, R31, R30, R33 ;  /* 0x0c00001e1f1d7389 */ /* 0x0002a40000040021 */
[----:B012---:R-:W-:Y:S05]  /*33370*/  ENDCOLLECTIVE ;  /* 0x000000000000791b */ /* 0x007fea0003800000 */
.L_x_9861:
[----:B------:R-:W-:Y:S01]  /*33380*/  MOV R30, 0x1 ;  /* 0x00000001001e7802 */ /* 0x000fe20000000f00 */
        /* <DEDUP_REMOVED lines=103> */
.L_x_9862:
[----:B------:R-:W-:Y:S02]  /*33a00*/  HFMA2 R30, -RZ, RZ, 0, 1.1920928955078125e-07 ;  /* 0x00000002ff1e7431 */ /* 0x000fe400000001ff */
[----:B------:R-:W-:-:S04]  /*33a10*/  IMAD.MOV.U32 R21, RZ, RZ, R29 ;  /* 0x000000ffff157224 */ /* 0x000fc800078e001d */
[----:B------:R-:W-:-:S04]  /*33a20*/  FADD.FTZ R21, R18, R21 ;  /* 0x0000001512157221 */ /* 0x000fc80000010000 */
[----:B------:R-:W-:-:S07]  /*33a30*/  IMAD.MOV.U32 R31, RZ, RZ, R21 ;  /* 0x000000ffff1f7224 */ /* 0x000fce00078e0015 */
[----:B------:R-:W-:Y:S05]  /*33a40*/  WARPSYNC.COLLECTIVE R28, `(.L_x_9863) ;  /* 0x000000001c087348 */ /* 0x000fea0003c00000 */
[----:B------:R0:W1:Y:S02]  /*33a50*/  SHFL.BFLY P2, R29, R31, R30, R33 ;  /* 0x0c00001e1f1d7389 */ /* 0x0000640000040021 */
[----:B01----:R-:W-:Y:S05]  /*33a60*/  ENDCOLLECTIVE ;  /* 0x000000000000791b */ /* 0x003fea0003800000 */
.L_x_9863:
[----:B------:R-:W-:Y:S01]  /*33a70*/  MOV R30, 0x4 ;  /* 0x00000004001e7802 */ /* 0x000fe20000000f00 */
[----:B------:R-:W-:-:S04]  /*33a80*/  IMAD.MOV.U32 R20, RZ, RZ, R29 ;  /* 0x000000ffff147224 */ /* 0x000fc800078e001d */
[----:B------:R-:W-:-:S04]  /*33a90*/  FADD.FTZ R20, R21, R20 ;  /* 0x0000001415147221 */ /* 0x000fc80000010000 */
[----:B------:R-:W-:-:S07]  /*33aa0*/  IMAD.MOV.U32 R31, RZ, RZ, R20 ;  /* 0x000000ffff1f7224 */ /* 0x000fce00078e0014 */
[----:B------:R-:W-:Y:S05]  /*33ab0*/  WARPSYNC.COLLECTIVE R28, `(.L_x_9864) ;  /* 0x000000001c087348 */ /* 0x000fea0003c00000 */
[----:B------:R0:W1:Y:S02]  /*33ac0*/  SHFL.BFLY P2, R29, R31, R30, R33 ;  /* 0x0c00001e1f1d7389 */ /* 0x0000640000040021 */
[----:B01----:R-:W-:Y:S05]  /*33ad0*/  ENDCOLLECTIVE ;  /* 0x000000000000791b */ /* 0x003fea0003800000 */
.L_x_9864:
[----:B------:R-:W-:Y:S02]  /*33ae0*/  HFMA2 R30, -RZ, RZ, 0, 4.76837158203125e-07 ;  /* 0x00000008ff1e7431 */ /* 0x000fe400000001ff */
[----:B------:R-:W-:-:S04]  /*33af0*/  IMAD.MOV.U32 R25, RZ, RZ, R29 ;  /* 0x000000ffff197224 */ /* 0x000fc800078e001d */
[----:B------:R-:W-:-:S04]  /*33b00*/  FADD.FTZ R25, R20, R25 ;  /* 0x0000001914197221 */ /* 0x000fc80000010000 */
[----:B------:R-:W-:-:S07]  /*33b10*/  IMAD.MOV.U32 R31, RZ, RZ, R25 ;  /* 0x000000ffff1f7224 */ /* 0x000fce00078e0019 */
[----:B------:R-:W-:Y:S05]  /*33b20*/  WARPSYNC.COLLECTIVE R28, `(.L_x_9865) ;  /* 0x000000001c087348 */ /* 0x000fea0003c00000 */
[----:B------:R0:W1:Y:S02]  /*33b30*/  SHFL.BFLY P2, R29, R31, R30, R33 ;  /* 0x0c00001e1f1d7389 */ /* 0x0000640000040021 */
[----:B01----:R-:W-:Y:S05]  /*33b40*/  ENDCOLLECTIVE ;  /* 0x000000000000791b */ /* 0x003fea0003800000 */
.L_x_9865:
[----:B------:R-:W-:Y:S01]  /*33b50*/  MOV R30, 0x10 ;  /* 0x00000010001e7802 */ /* 0x000fe20000000f00 */
[----:B------:R-:W-:-:S04]  /*33b60*/  IMAD.MOV.U32 R22, RZ, RZ, R29 ;  /* 0x000000ffff167224 */ /* 0x000fc800078e001d */
[----:B------:R-:W-:-:S04]  /*33b70*/  FADD.FTZ R22, R25, R22 ;  /* 0x0000001619167221 */ /* 0x000fc80000010000 */
[----:B------:R-:W-:-:S07]  /*33b80*/  IMAD.MOV.U32 R31, RZ, RZ, R22 ;  /* 0x000000ffff1f7224 */ /* 0x000fce00078e0016 */
[----:B------:R-:W-:Y:S05]  /*33b90*/  WARPSYNC.COLLECTIVE R28, `(.L_x_9866) ;  /* 0x000000001c087348 */ /* 0x000fea0003c00000 */
[----:B------:R0:W1:Y:S02]  /*33ba0*/  SHFL.BFLY P2, R29, R31, R30, R33 ;  /* 0x0c00001e1f1d7389 */ /* 0x0000640000040021 */
[----:B01----:R-:W-:Y:S05]  /*33bb0*/  ENDCOLLECTIVE ;  /* 0x000000000000791b */ /* 0x003fea0003800000 */
.L_x_9866:
[----:B------:R-:W-:Y:S01]  /*33bc0*/  IMAD.MOV.U32 R27, RZ, RZ, R29 ;  /* 0x000000ffff1b7224 */ /* 0x000fe200078e001d */
[----:B------:R-:W-:Y:S06]  /*33bd0*/  BRA `(.L_x_9867) ;  /* 0xffffffe800287947 */ /* 0x000fec000383ffff */
.L_x_9868:
        /* <DEDUP_REMOVED lines=10> */
.L_x_33267:


//--------------------- .text._ZN10layer_norm31ln_parallel_residual_fwd_kernelINS_13Kernel_traitsI13__nv_bfloat16S2_fS2_fjLj1536ELj1ELj4ELj1ELj16ENS_18Kernel_traits_baseILj1536ES2_S2_fS2_fjLj128EEEEELb0ELb0ELb0EEEvNS_9FwdParamsE --------------------------
	.section	.text._ZN10layer_norm31ln_parallel_residual_fwd_kernelINS_13Kernel_traitsI13__nv_bfloat16S2_fS2_fjLj1536ELj1ELj4ELj1ELj16ENS_18Kernel_traits_baseILj1536ES2_S2_fS2_fjLj128EEEEELb0ELb0ELb0EEEvNS_9FwdParamsE,"ax",@progbits
	.align	128
        .global         _ZN10layer_norm31ln_parallel_residual_fwd_kernelINS_13Kernel_traitsI13__nv_bfloat16S2_fS2_fjLj1536ELj1ELj4ELj1ELj16ENS_18Kernel_traits_baseILj1536ES2_S2_fS2_fjLj128EEEEELb0ELb0ELb0EEEvNS_9FwdParamsE
        .type           _ZN10layer_norm31ln_parallel_residual_fwd_kernelINS_13Kernel_traitsI13__nv_bfloat16S2_fS2_fjLj1536ELj1ELj4ELj1ELj16ENS_18Kernel_traits_baseILj1536ES2_S2_fS2_fjLj128EEEEELb0ELb0ELb0EEEvNS_9FwdParamsE,@function
        .size           _ZN10layer_norm31ln_parallel_residual_fwd_kernelINS_13Kernel_traitsI13__nv_bfloat16S2_fS2_fjLj1536ELj1ELj4ELj1ELj16ENS_18Kernel_traits_baseILj1536ES2_S2_fS2_fjLj128EEEEELb0ELb0ELb0EEEvNS_9FwdParamsE,(.L_x_33268 - _ZN10layer_norm31ln_parallel_residual_fwd_kernelINS_13Kernel_traitsI13__nv_bfloat16S2_fS2_fjLj1536ELj1ELj4ELj1ELj16ENS_18Kernel_traits_baseILj1536ES2_S2_fS2_fjLj128EEEEELb0ELb0ELb0EEEvNS_9FwdParamsE)
        .other          _ZN10layer_norm31ln_parallel_residual_fwd_kernelINS_13Kernel_traitsI13__nv_bfloat16S2_fS2_fjLj1536ELj1ELj4ELj1ELj16ENS_18Kernel_traits_baseILj1536ES2_S2_fS2_fjLj128EEEEELb0ELb0ELb0EEEvNS_9FwdParamsE,@"STO_CUDA_ENTRY STV_DEFAULT"
_ZN10layer_norm31ln_parallel_residual_fwd_kernelINS_13Kernel_traitsI13__nv_bfloat16S2_fS2_fjLj1536ELj1ELj4ELj1ELj16ENS_18Kernel_traits_baseILj1536ES2_S2_fS2_fjLj128EEEEELb0ELb0ELb0EEEvNS_9FwdParamsE:
.text._ZN10layer_norm31ln_parallel_residual_fwd_kernelINS_13Kernel_traitsI13__nv_bfloat16S2_fS2_fjLj1536ELj1ELj4ELj1ELj16ENS_18Kernel_traits_baseILj1536ES2_S2_fS2_fjLj128EEEEELb0ELb0ELb0EEEvNS_9FwdParamsE:
        /* <DEDUP_REMOVED lines=87> */
[----:B------:R-:W-:Y:S01]  /*0570*/  @P4 VIADD R3, R3, 0x20 ;  /* 0x0000002003034836 */ /* 0x000fe20000000000 */
[----:B------:R-:W-:Y:S02]  /*0580*/  @P3 MOV R71, RZ ;  /* 0x000000ff00473202 */ /* 0x000fe40000000f00 */
[----:B------:R-:W-:Y:S01]  /*0590*/  @P4 MOV R67, RZ ;  /* 0x000000ff00434202 */ /* 0x000fe20000000f00 */
        /* <DEDUP_REMOVED lines=14> */
[----:B------:R-:W-:Y:S01]  /*0680*/  CS2R R72, SRZ ;  /* 0x0000000000487805 */ /* 0x000fe2000001ff00 */
[----:B------:R-:W-:Y:S01]  /*0690*/  IMAD.MOV.U32 R78, RZ, RZ, RZ ;  /* 0x000000ffff4e7224 */ /* 0x000fe200078e00ff */
[----:B------:R-:W-:Y:S02]  /*06a0*/  CS2R R76, SRZ ;  /* 0x00000000004c7805 */ /* 0x000fe4000001ff00 */
[----:B------:R-:W-:Y:S02]  /*06b0*/  MOV R82, RZ ;  /* 0x000000ff00527202 */ /* 0x000fe40000000f00 */
        /* <DEDUP_REMOVED lines=13> */
[----:B------:R-:W-:Y:S06]  /*0790*/  BRA `(.L_x_9872) ;  /* 0x0000001000247947 */ /* 0x000fec0003800000 */
.L_x_9871:
        /* <DEDUP_REMOVED lines=14> */
[----:B------:R-:W0:Y:S01]  /*0880*/  @P1 LDC.64 R14, c[0x0][0x440] ;  /* 0x00011000ff0e1b82 */ /* 0x000e220000000a00 */
[C---:B--2---:R-:W-:Y:S01]  /*0890*/  @P0 IMAD.WIDE.U32 R4, R3.reuse, 0x10, R4 ;  /* 0x0000001003040825 */ /* 0x044fe200078e0004 */
[----:B------:R-:W-:-:S04]  /*08a0*/  @P0 LOP3.LUT R3, R3, 0x20, RZ, 0xfc, !PT ;  /* 0x0000002003030812 */ /* 0x000fc800078efcff */
[----:B------:R-:W5:Y:S02]  /*08b0*/  @P0 LD.E.128 R100, desc[UR6][R4.64] ;  /* 0x0000000604640980 */ /* 0x000f64000c101d00 */
[----:B------:R-:W2:Y:S01]  /*08c0*/  LDC.64 R16, c[0x0][0x3d0] ;  /* 0x0000f400ff107b82 */ /* 0x000ea20000000a00 */
[----:B---3--:R-:W-:-:S05]  /*08d0*/  @P1 IMAD.WIDE.U32 R10, R3, 0x10, R10 ;  /* 0x00000010030a1825 */ /* 0x008fca00078e000a */
[----:B------:R-:W5:Y:S02]  /*08e0*/  @P1 LDG.E.128 R32, desc[UR6][R10.64] ;  /* 0x000000060a201981 */ /* 0x000f64000c1e1d00 */
[----:B------:R-:W3:Y:S01]  /*08f0*/  LDC.64 R18, c[0x0][0x3d8] ;  /* 0x0000f600ff127b82 */ /* 0x000ee20000000a00 */
[----:B----4-:R-:W-:-:S05]  /*0900*/  @P1 IMAD.WIDE.U32 R12, R3, 0x10, R12 ;  /* 0x00000010030c1825 */ /* 0x010fca00078e000c */
[----:B------:R-:W5:Y:S02]  /*0910*/  @P1 LDG.E.128 R36, desc[UR6][R12.64] ;  /* 0x000000060c241981 */ /* 0x000f64000c1e1d00 */
[----:B------:R-:W4:Y:S01]  /*0920*/  @P2 LDC.64 R20, c[0x0][0x440] ;  /* 0x00011000ff142b82 */ /* 0x000f220000000a00 */
[C---:B0-----:R-:W-:Y:S01]  /*0930*/  @P1 IMAD.WIDE.U32 R14, R3.reuse, 0x10, R14 ;  /* 0x00000010030e1825 */ /* 0x041fe200078e000e */
[----:B------:R-:W-:-:S04]  /*0940*/  @P1 IADD3 R3, PT, PT, R3, 0x20, RZ ;  /* 0x0000002003031810 */ /* 0x000fc80007ffe0ff */
[----:B------:R-:W5:Y:S02]  /*0950*/  @P1 LD.E.128 R96, desc[UR6][R14.64] ;  /* 0x000000060e601980 */ /* 0x000f64000c101d00 */
[----:B------:R-:W0:Y:S08]  /*0960*/  LDC.64 R22, c[0x0][0x3d0] ;  /* 0x0000f400ff167b82 */ /* 0x000e300000000a00 */
[----:B------:R-:W1:Y:S08]  /*0970*/  LDC.64 R64, c[0x0][0x3d8] ;  /* 0x0000f600ff407b82 */ /* 0x000e700000000a00 */
[----:B------:R-:W1:Y:S01]  /*0980*/  @P3 LDC.64 R68, c[0x0][0x440] ;  /* 0x00011000ff443b82 */ /* 0x000e620000000a00 */
[----:B--2---:R-:W-:-:S04]  /*0990*/  @P2 IMAD.WIDE.U32 R16, R3, 0x10, R16 ;  /* 0x0000001003102825 */ /* 0x004fc800078e0010 */
[C---:B---3--:R-:W-:Y:S01]  /*09a0*/  @P2 IMAD.WIDE.U32 R18, R3.reuse, 0x10, R18 ;  /* 0x0000001003122825 */ /* 0x048fe200078e0012 */
[----:B------:R-:W5:Y:S02]  /*09b0*/  @P2 LDG.E.128 R40, desc[UR6][R16.64] ;  /* 0x0000000610282981 */ /* 0x000f64000c1e1d00 */
[----:B------:R-:W2:Y:S01]  /*09c0*/  LDC.64 R72, c[0x0][0x3d0] ;  /* 0x0000f400ff487b82 */ /* 0x000ea20000000a00 */
[C---:B----4-:R-:W-:Y:S01]  /*09d0*/  @P2 IMAD.WIDE.U32 R20, R3.reuse, 0x10, R20 ;  /* 0x0000001003142825 */ /* 0x050fe200078e0014 */
[----:B------:R-:W-:Y:S01]  /*09e0*/  @P2 IADD3 R3, PT, PT, R3, 0x20, RZ ;  /* 0x0000002003032810 */ /* 0x000fe20007ffe0ff */
[----:B------:R-:W5:Y:S04]  /*09f0*/  @P2 LDG.E.128 R44, desc[UR6][R18.64] ;  /* 0x00000006122c2981 */ /* 0x000f68000c1e1d00 */
[C---:B0-----:R-:W-:Y:S01]  /*0a00*/  @P3 IMAD.WIDE.U32 R22, R3.reuse, 0x10, R22 ;  /* 0x0000001003163825 */ /* 0x041fe200078e0016 */
[----:B------:R-:W5:Y:S01]  /*0a10*/  @P2 LD.E.128 R92, desc[UR6][R20.64] ;  /* 0x00000006145c2980 */ /* 0x000f62000c101d00 */
[----:B------:R-:W0:Y:S02]  /*0a20*/  LDC.64 R76, c[0x0][0x3d8] ;  /* 0x0000f600ff4c7b82 */ /* 0x000e240000000a00 */
[C---:B-1----:R-:W-:Y:S01]  /*0a30*/  @P3 IMAD.WIDE.U32 R6, R3.reuse, 0x10, R64 ;  /* 0x0000001003063825 */ /* 0x042fe200078e0040 */
[----:B------:R-:W5:Y:S03]  /*0a40*/  @P3 LDG.E.128 R48, desc[UR6][R22.64] ;  /* 0x0000000616303981 */ /* 0x000f66000c1e1d00 */
[C---:B------:R-:W-:Y:S01]  /*0a50*/  @P3 IMAD.WIDE.U32 R8, R3.reuse, 0x10, R68 ;  /* 0x0000001003083825 */ /* 0x040fe200078e0044 */
[----:B------:R-:W5:Y:S01]  /*0a60*/  @P3 LDG.E.128 R52, desc[UR6][R6.64] ;  /* 0x0000000606343981 */ /* 0x000f62000c1e1d00 */
[----:B------:R-:W1:Y:S03]  /*0a70*/  @P4 LDC.64 R80, c[0x0][0x440] ;  /* 0x00011000ff504b82 */ /* 0x000e660000000a00 */
[----:B------:R-:W5:Y:S01]  /*0a80*/  @P3 LD.E.128 R88, desc[UR6][R8.64] ;  /* 0x0000000608583980 */ /* 0x000f62000c101d00 */
[----:B------:R-:W-:Y:S01]  /*0a90*/  ISETP.GE.U32.AND P5, PT, R0, 0xc0, PT ;  /* 0x000000c00000780c */ /* 0x000fe20003fa6070 */
[----:B------:R-:W-:-:S04]  /*0aa0*/  @P3 VIADD R3, R3, 0x20 ;  /* 0x0000002003033836 */ /* 0x000fc80000000000 */
[----:B--2---:R-:W-:-:S04]  /*0ab0*/  @P4 IMAD.WIDE.U32 R72, R3, 0x10, R72 ;  /* 0x0000001003484825 */ /* 0x004fc800078e0048 */
[----:B------:R-:W-:Y:S02]  /*0ac0*/  HFMA2 R66, -RZ, RZ, 0, 0 ;  /* 0x00000000ff427431 */ /* 0x000fe400000001ff */
[----:B------:R-:W-:Y:S01]  /*0ad0*/  HFMA2 R74, -RZ, RZ, 0, 0 ;  /* 0x00000000ff4a7431 */ /* 0x000fe200000001ff */
[----:B------:R-:W-:Y:S01]  /*0ae0*/  CS2R R64, SRZ ;  /* 0x0000000000407805 */ /* 0x000fe2000001ff00 */
[----:B------:R2:W5:Y:S01]  /*0af0*/  @P4 LDG.E.128 R56, desc[UR6][R72.64] ;  /* 0x0000000648384981 */ /* 0x000562000c1e1d00 */
[C---:B0-----:R-:W-:Y:S01]  /*0b00*/  @P4 IMAD.WIDE.U32 R76, R3.reuse, 0x10, R76 ;  /* 0x00000010034c4825 */ /* 0x041fe200078e004c */
[----:B------:R-:W-:Y:S02]  /*0b10*/  MOV R70, RZ ;  /* 0x000000ff00467202 */ /* 0x000fe40000000f00 */
[----:B------:R-:W-:Y:S02]  /*0b20*/  CS2R R68, SRZ ;  /* 0x0000000000447805 */ /* 0x000fe4000001ff00 */
[----:B------:R-:W-:Y:S01]  /*0b30*/  MOV R82, RZ ;  /* 0x000000ff00527202 */ /* 0x000fe20000000f00 */
[----:B------:R-:W-:Y:S01]  /*0b40*/  IMAD.MOV.U32 R78, RZ, RZ, RZ ;  /* 0x000000ffff4e7224 */ /* 0x000fe200078e00ff */
[----:B------:R0:W5:Y:S01]  /*0b50*/  @P4 LDG.E.128 R60, desc[UR6][R76.64] ;  /* 0x000000064c3c4981 */ /* 0x000162000c1e1d00 */
[----:B-1----:R-:W-:Y:S01]  /*0b60*/  @P4 IMAD.WIDE.U32 R80, R3, 0x10, R80 ;  /* 0x0000001003504825 */ /* 0x002fe200078e0050 */
[----:B--2---:R-:W-:-:S02]  /*0b70*/  CS2R R72, SRZ ;  /* 0x0000000000487805 */ /* 0x004fc4000001ff00 */
[----:B------:R-:W-:Y:S02]  /*0b80*/  @P0 MOV R83, RZ ;  /* 0x000000ff00530202 */ /* 0x000fe40000000f00 */
[----:B------:R-:W-:Y:S01]  /*0b90*/  @P1 MOV R79, RZ ;  /* 0x000000ff004f1202 */ /* 0x000fe20000000f00 */
[----:B------:R1:W5:Y:S01]  /*0ba0*/  @P4 LD.E.128 R84, desc[UR6][R80.64] ;  /* 0x0000000650544980 */ /* 0x000362000c101d00 */
[----:B0-----:R-:W-:Y:S01]  /*0bb0*/  CS2R R76, SRZ ;  /* 0x00000000004c7805 */ /* 0x001fe2000001ff00 */
[----:B------:R-:W-:Y:S01]  /*0bc0*/  @P2 IMAD.MOV.U32 R75, RZ, RZ, RZ ;  /* 0x000000ffff4b2224 */ /* 0x000fe200078e00ff */
[----:B------:R-:W-:Y:S02]  /*0bd0*/  @P3 MOV R71, RZ ;  /* 0x000000ff00473202 */ /* 0x000fe40000000f00 */
[----:B------:R-:W-:Y:S02]  /*0be0*/  @P4 MOV R67, RZ ;  /* 0x000000ff00434202 */ /* 0x000fe40000000f00 */
[----:B------:R-:W-:-:S02]  /*0bf0*/  @P4 IADD3 R3, PT, PT, R3, 0x20, RZ ;  /* 0x0000002003034810 */ /* 0x000fc40007ffe0ff */
[----:B-1----:R-:W-:Y:S01]  /*0c00*/  CS2R R80, SRZ ;  /* 0x0000000000507805 */ /* 0x002fe2000001ff00 */
        /* <DEDUP_REMOVED lines=15> */
[----:B------:R-:W-:Y:S02]  /*0d00*/  CS2R R68, SRZ ;  /* 0x0000000000447805 */ /* 0x000fe4000001ff00 */
[----:B------:R-:W-:-:S02]  /*0d10*/  MOV R74, RZ ;  /* 0x000000ff004a7202 */ /* 0x000fc40000000f00 */
[----:B------:R-:W-:Y:S02]  /*0d20*/  CS2R R72, SRZ ;  /* 0x0000000000487805 */ /* 0x000fe4000001ff00 */
[----:B------:R-:W-:Y:S02]  /*0d30*/  MOV R78, RZ ;  /* 0x000000ff004e7202 */ /* 0x000fe40000000f00 */
[----:B------:R-:W-:Y:S01]  /*0d40*/  CS2R R76, SRZ ;  /* 0x00000000004c7805 */ /* 0x000fe2000001ff00 */
[----:B------:R-:W-:Y:S01]  /*0d50*/  IMAD.MOV.U32 R82, RZ, RZ, RZ ;  /* 0x000000ffff527224 */ /* 0x000fe200078e00ff */
[----:B------:R-:W-:Y:S01]  /*0d60*/  CS2R R80, SRZ ;  /* 0x0000000000507805 */ /* 0x000fe2000001ff00 */
[----:B------:R-:W-:Y:S06]  /*0d70*/  BRA `(.L_x_9872) ;  /* 0x0000000800ac7947 */ /* 0x000fec0003800000 */
.L_x_9870:
        /* <DEDUP_REMOVED lines=89> */
.L_x_9873:
        /* <DEDUP_REMOVED lines=20> */
[----:B---3--:R-:W-:-:S05]  /*1450*/  @P1 IMAD.WIDE.U32 R16, R3, 0x10, R16 ;  /* 0x0000001003101825 */ /* 0x008fca00078e0010 */
[----:B------:R-:W5:Y:S02]  /*1460*/  @P1 LDG.E.128 R32, desc[UR6][R16.64] ;  /* 0x0000000610201981 */ /* 0x000f64000c1e1d00 */
[----:B------:R-:W3:Y:S01]  /*1470*/  @P2 LDC.64 R84, c[0x0][0x438] ;  /* 0x00010e00ff542b82 */ /* 0x000ee20000000a00 */
[----:B0-----:R-:W-:-:S05]  /*1480*/  @P1 IMAD.WIDE.U32 R18, R3, 0x10, R18 ;  /* 0x0000001003121825 */ /* 0x001fca00078e0012 */
[----:B------:R-:W5:Y:S02]  /*1490*/  @P1 LD.E.128 R76, desc[UR6][R18.64] ;  /* 0x00000006124c1980 */ /* 0x000f64000c101d00 */
[----:B------:R-:W0:Y:S01]  /*14a0*/  LDC.64 R88, c[0x0][0x3d8] ;  /* 0x0000f600ff587b82 */ /* 0x000e220000000a00 */
[C---:B-1----:R-:W-:Y:S01]  /*14b0*/  @P1 IMAD.WIDE.U32 R20, R3.reuse, 0x10, R20 ;  /* 0x0000001003141825 */ /* 0x042fe200078e0014 */
[----:B------:R-:W-:-:S04]  /*14c0*/  @P1 IADD3 R3, PT, PT, R3, 0x20, RZ ;  /* 0x0000002003031810 */ /* 0x000fc80007ffe0ff */
[----:B------:R-:W5:Y:S02]  /*14d0*/  @P1 LDG.E.128 R36, desc[UR6][R20.64] ;  /* 0x0000000614241981 */ /* 0x000f64000c1e1d00 */
[----:B------:R-:W1:Y:S01]  /*14e0*/  LDC.64 R92, c[0x0][0x3d0] ;  /* 0x0000f400ff5c7b82 */ /* 0x000e620000000a00 */
[----:B--2---:R-:W-:-:S05]  /*14f0*/  @P2 IMAD.WIDE.U32 R22, R3, 0x10, R22 ;  /* 0x0000001003162825 */ /* 0x004fca00078e0016 */
[----:B------:R-:W5:Y:S02]  /*1500*/  @P2 LDG.E.128 R40, desc[UR6][R22.64] ;  /* 0x0000000616282981 */ /* 0x000f64000c1e1d00 */
[----:B------:R-:W2:Y:S01]  /*1510*/  LDC.64 R100, c[0x0][0x3d8] ;  /* 0x0000f600ff647b82 */ /* 0x000ea20000000a00 */
[----:B---3--:R-:W-:-:S07]  /*1520*/  @P2 IMAD.WIDE.U32 R84, R3, 0x10, R84 ;  /* 0x0000001003542825 */ /* 0x008fce00078e0054 */
[----:B------:R-:W3:Y:S01]  /*1530*/  @P3 LDC.64 R96, c[0x0][0x438] ;  /* 0x00010e00ff603b82 */ /* 0x000ee20000000a00 */
[C---:B0-----:R-:W-:Y:S01]  /*1540*/  @P2 IMAD.WIDE.U32 R88, R3.reuse, 0x10, R88 ;  /* 0x0000001003582825 */ /* 0x041fe200078e0058 */
[----:B------:R-:W-:-:S06]  /*1550*/  @P2 IADD3 R3, PT, PT, R3, 0x20, RZ ;  /* 0x0000002003032810 */ /* 0x000fcc0007ffe0ff */
[----:B------:R-:W0:Y:S01]  /*1560*/  LDC.64 R130, c[0x0][0x3d8] ;  /* 0x0000f600ff827b82 */ /* 0x000e220000000a00 */
[----:B-1----:R-:W-:-:S07]  /*1570*/  @P3 IMAD.WIDE.U32 R92, R3, 0x10, R92 ;  /* 0x00000010035c3825 */ /* 0x002fce00078e005c */
[----:B------:R-:W1:Y:S01]  /*1580*/  LDC.64 R126, c[0x0][0x3d0] ;  /* 0x0000f400ff7e7b82 */ /* 0x000e620000000a00 */
[----:B--2---:R-:W-:-:S04]  /*1590*/  @P3 IMAD.WIDE.U32 R100, R3, 0x10, R100 ;  /* 0x0000001003643825 */ /* 0x004fc800078e0064 */
[----:B------:R-:W-:Y:S01]  /*15a0*/  HFMA2 R86, -RZ, RZ, 0, 0 ;  /* 0x00000000ff567431 */ /* 0x000fe200000001ff */
[----:B------:R2:W5:Y:S01]  /*15b0*/  @P2 LD.E.128 R72, desc[UR6][R84.64] ;  /* 0x0000000654482980 */ /* 0x000562000c101d00 */
[----:B------:R-:W-:Y:S01]  /*15c0*/  HFMA2 R94, -RZ, RZ, 0, 0 ;  /* 0x00000000ff5e7431 */ /* 0x000fe200000001ff */
[----:B------:R-:W-:Y:S01]  /*15d0*/  MOV R90, RZ ;  /* 0x000000ff005a7202 */ /* 0x000fe20000000f00 */
[----:B------:R-:W-:Y:S01]  /*15e0*/  IMAD.MOV.U32 R98, RZ, RZ, RZ ;  /* 0x000000ffff627224 */ /* 0x000fe200078e00ff */
[----:B------:R4:W5:Y:S01]  /*15f0*/  @P2 LDG.E.128 R44, desc[UR6][R88.64] ;  /* 0x00000006582c2981 */ /* 0x000962000c1e1d00 */
[----:B------:R-:W2:Y:S01]  /*1600*/  LDC.64 R4, c[0x0][0x3d0] ;  /* 0x0000f400ff047b82 */ /* 0x000ea20000000a00 */
[C---:B---3--:R-:W-:Y:S01]  /*1610*/  @P3 IMAD.WIDE.U32 R96, R3.reuse, 0x10, R96 ;  /* 0x0000001003603825 */ /* 0x048fe200078e0060 */
[----:B------:R-:W-:Y:S01]  /*1620*/  @P3 IADD3 R3, PT, PT, R3, 0x20, RZ ;  /* 0x0000002003033810 */ /* 0x000fe20007ffe0ff */
[----:B------:R3:W5:Y:S05]  /*1630*/  @P3 LDG.E.128 R48, desc[UR6][R92.64] ;  /* 0x000000065c303981 */ /* 0x00076a000c1e1d00 */
[----:B------:R-:W4:Y:S01]  /*1640*/  LDC.64 R8, c[0x0][0x3d8] ;  /* 0x0000f600ff087b82 */ /* 0x000f220000000a00 */
[----:B------:R3:W5:Y:S01]  /*1650*/  @P3 LD.E.128 R68, desc[UR6][R96.64] ;  /* 0x0000000660443980 */ /* 0x000762000c101d00 */
[----:B------:R-:W-:Y:S01]  /*1660*/  MOV R102, RZ ;  /* 0x000000ff00667202 */ /* 0x000fe20000000f00 */
[----:B------:R-:W-:Y:S01]  /*1670*/  @P2 IMAD.MOV.U32 R95, RZ, RZ, RZ ;  /* 0x000000ffff5f2224 */ /* 0x000fe200078e00ff */
[----:B------:R-:W-:Y:S01]  /*1680*/  @P0 MOV R103, RZ ;  /* 0x000000ff00670202 */ /* 0x000fe20000000f00 */
[----:B------:R3:W5:Y:S03]  /*1690*/  @P3 LDG.E.128 R52, desc[UR6][R100.64] ;  /* 0x0000000664343981 */ /* 0x000766000c1e1d00 */
[----:B------:R-:W3:Y:S08]  /*16a0*/  @P4 LDC.64 R6, c[0x0][0x438] ;  /* 0x00010e00ff064b82 */ /* 0x000ef00000000a00 */
[----:B------:R-:W1:Y:S01]  /*16b0*/  @P5 LDC.64 R128, c[0x0][0x438] ;  /* 0x00010e00ff805b82 */ /* 0x000e620000000a00 */
[----:B--2---:R-:W-:-:S05]  /*16c0*/  @P4 IMAD.WIDE.U32 R120, R3, 0x10, R4 ;  /* 0x0000001003784825 */ /* 0x004fca00078e0004 */
[----:B------:R2:W5:Y:S01]  /*16d0*/  @P4 LDG.E.128 R56, desc[UR6][R120.64] ;  /* 0x0000000678384981 */ /* 0x000562000c1e1d00 */
[----:B----4-:R-:W-:-:S05]  /*16e0*/  @P4 IMAD.WIDE.U32 R124, R3, 0x10, R8 ;  /* 0x00000010037c4825 */ /* 0x010fca00078e0008 */
[----:B------:R2:W5:Y:S01]  /*16f0*/  @P4 LDG.E.128 R60, desc[UR6][R124.64] ;  /* 0x000000067c3c4981 */ /* 0x000562000c1e1d00 */
[----:B---3--:R-:W-:-:S04]  /*1700*/  @P4 IMAD.WIDE.U32 R122, R3, 0x10, R6 ;  /* 0x00000010037a4825 */ /* 0x008fc800078e0006 */
[----:B------:R-:W-:Y:S01]  /*1710*/  @P4 VIADD R3, R3, 0x20 ;  /* 0x0000002003034836 */ /* 0x000fe20000000000 */
[----:B------:R2:W5:Y:S03]  /*1720*/  @P4 LD.E.128 R64, desc[UR6][R122.64] ;  /* 0x000000067a404980 */ /* 0x000566000c101d00 */
[----:B0-----:R-:W-:-:S04]  /*1730*/  @P5 IMAD.WIDE.U32 R8, R3, 0x10, R130 ;  /* 0x0000001003085825 */ /* 0x001fc800078e0082 */
[C---:B-1----:R-:W-:Y:S01]  /*1740*/  @P5 IMAD.WIDE.U32 R4, R3.reuse, 0x10, R126 ;  /* 0x0000001003045825 */ /* 0x042fe200078e007e */
[----:B------:R2:W5:Y:S03]  /*1750*/  @P5 LDG.E.128 R104, desc[UR6][R8.64] ;  /* 0x0000000608685981 */ /* 0x000566000c1e1d00 */
[----:B------:R-:W-:Y:S01]  /*1760*/  @P5 IMAD.WIDE.U32 R6, R3, 0x10, R128 ;  /* 0x0000001003065825 */ /* 0x000fe200078e0080 */
        /* <DEDUP_REMOVED lines=10> */
[----:B------:R-:W-:Y:S02]  /*1810*/  @P5 CS2R R116, SRZ ;  /* 0x0000000000745805 */ /* 0x000fe4000001ff00 */
[----:B--2---:R-:W-:-:S07]  /*1820*/  @P4 MOV R87, RZ ;  /* 0x000000ff00574202 */ /* 0x004fce0000000f00 */
.L_x_9872:
[----:B------:R-:W-:Y:S05]  /*1830*/  BSYNC.RECONVERGENT B0 ;  /* 0x0000000000007941 */ /* 0x000fea0003800200 */
.L_x_9869:
[----:B------:R-:W0:Y:S02]  /*1840*/  LDCU UR4, c[0x0][0x384] ;  /* 0x00007080ff0477ac */ /* 0x000e240008000800 */
[----:B0-----:R-:W-:-:S13]  /*1850*/  ISETP.GE.AND P1, PT, R2, UR4, PT ;  /* 0x0000000402007c0c */ /* 0x001fda000bf26270 */
[----:B------:R-:W-:Y:S05]  /*1860*/  @P1 EXIT ;  /* 0x000000000000194d */ /* 0x000fea0003800000 */
[----:B-----5:R-:W-:Y:S01]  /*1870*/  PRMT R140, R119, 0x7632, R140 ;  /* 0x00007632778c7816 */ /* 0x020fe2000000008c */
[----:B------:R-:W0:Y:S01]  /*1880*/  LDCU UR12, c[0x0][0x388] ;  /* 0x00007100ff0c77ac */ /* 0x000e220008000800 */
[----:B------:R-:W-:Y:S02]  /*1890*/  PRMT R139, R107, 0x7632, R139 ;  /* 0x000076326b8b7816 */ /* 0x000fe4000000008b */
[----:B------:R-:W-:Y:S01]  /*18a0*/  PRMT R138, R115, 0x7632, R138 ;  /* 0x00007632738a7816 */ /* 0x000fe2000000008a */
[----:B------:R1:W-:Y:S01]  /*18b0*/  STL.S16 [R1+0x54], R140 ;  /* 0x0000548c01007387 */ /* 0x0003e20000100600 */
[----:B------:R-:W-:Y:S01]  /*18c0*/  PRMT R137, R111, 0x7632, R137 ;  /* 0x000076326f897816 */ /* 0x000fe20000000089 */
[----:B------:R-:W2:Y:S01]  /*18d0*/  LDCU.U8 UR10, c[0x0][0x410] ;  /* 0x00008200ff0a77ac */ /* 0x000ea20008000000 */
[----:B------:R-:W-:Y:S01]  /*18e0*/  PRMT R136, R118, 0x7632, R136 ;  /* 0x0000763276887816 */ /* 0x000fe20000000088 */
[----:B------:R1:W-:Y:S01]  /*18f0*/  STL.S16 [R1+0x50], R139 ;  /* 0x0000508b01007387 */ /* 0x0003e20000100600 */
[----:B------:R-:W-:Y:S01]  /*1900*/  PRMT R135, R106, 0x7632, R135 ;  /* 0x000076326a877816 */ /* 0x000fe20000000087 */
[----:B------:R-:W3:Y:S01]  /*1910*/  LDCU UR11, c[0x0][0x448] ;  /* 0x00008900ff0b77ac */ /* 0x000ee20008000800 */
[----:B------:R-:W-:Y:S01]  /*1920*/  PRMT R134, R114, 0x7632, R134 ;  /* 0x0000763272867816 */ /* 0x000fe20000000086 */
[----:B------:R1:W-:Y:S01]  /*1930*/  STL.S16 [R1+0x4c], R138 ;  /* 0x00004c8a01007387 */ /* 0x0003e20000100600 */
[----:B------:R-:W-:Y:S01]  /*1940*/  PRMT R133, R110, 0x7632, R133 ;  /* 0x000076326e857816 */ /* 0x000fe20000000085 */
[----:B------:R-:W4:Y:S01]  /*1950*/  LDCU.64 UR4, c[0x0][0x398] ;  /* 0x00007300ff0477ac */ /* 0x000f220008000a00 */
[----:B------:R-:W-:Y:S01]  /*1960*/  PRMT R132, R117, 0x7632, R132 ;  /* 0x0000763275847816 */ /* 0x000fe20000000084 */
[----:B------:R1:W-:Y:S01]  /*1970*/  STL.S16 [R1+0x48], R137 ;  /* 0x0000488901007387 */ /* 0x0003e20000100600 */
[----:B------:R-:W-:Y:S01]  /*1980*/  PRMT R131, R105, 0x7632, R131 ;  /* 0x0000763269837816 */ /* 0x000fe20000000083 */
[----:B------:R-:W0:Y:S01]  /*1990*/  LDCU.64 UR8, c[0x0][0x3a0] ;  /* 0x00007400ff0877ac */ /* 0x000e220008000a00 */
        /* <DEDUP_REMOVED lines=52> */
[----:B------:R1:W-:Y:S01]  /*1ce0*/  STL.S16 [R1], R23 ;  /* 0x0000001701007387 */ /* 0x0003e20000100600 */
        /* <DEDUP_REMOVED lines=51> */
.L_x_9923:
        /* <DEDUP_REMOVED lines=21> */
[----:B------:R0:W5:Y:S04]  /*2170*/  @P1 LDG.E.128 R124, desc[UR6][R132.64] ;  /* 0x00000006847c1981 */ /* 0x000168000c1e1d00 */
        /* <DEDUP_REMOVED lines=9> */
[C---:B------:R-:W-:Y:S02]  /*2210*/  PRMT R135, R137.reuse, 0x7632, R135 ;  /* 0x0000763289877816 */ /* 0x040fe40000000087 */
[----:B------:R-:W-:Y:S01]  /*2220*/  SHF.L.U32 R134, R137, 0x10, RZ ;  /* 0x0000001089867819 */ /* 0x000fe200000006ff */
[----:B------:R-:W-:Y:S01]  /*2230*/  IMAD.U32 R133, R133, 0x10000, RZ ;  /* 0x0001000085857824 */ /* 0x000fe200078e00ff */
[C---:B------:R-:W-:Y:S02]  /*2240*/  PRMT R137, R138.reuse, 0x7632, R137 ;  /* 0x000076328a897816 */ /* 0x040fe40000000089 */
[----:B------:R-:W-:Y:S02]  /*2250*/  PRMT R180, R139, 0x7632, R180 ;  /* 0x000076328bb47816 */ /* 0x000fe400000000b4 */
[----:B------:R-:W-:-:S02]  /*2260*/  SHF.L.U32 R136, R138, 0x10, RZ ;  /* 0x000000108a887819 */ /* 0x000fc400000006ff */
[----:B------:R-:W-:Y:S02]  /*2270*/  SHF.L.U32 R138, R139, 0x10, RZ ;  /* 0x000000108b8a7819 */ /* 0x000fe400000006ff */
[----:B------:R-:W-:Y:S02]  /*2280*/  SHF.L.U32 R135, R135, 0x10, RZ ;  /* 0x0000001087877819 */ /* 0x000fe400000006ff */
[----:B------:R-:W-:Y:S02]  /*2290*/  SHF.L.U32 R137, R137, 0x10, RZ ;  /* 0x0000001089897819 */ /* 0x000fe400000006ff */
[----:B------:R-:W-:Y:S01]  /*22a0*/  SHF.L.U32 R139, R180, 0x10, RZ ;  /* 0x00000010b48b7819 */ /* 0x000fe200000006ff */
[----:B------:R-:W-:Y:S06]  /*22b0*/  BRA `(.L_x_9878) ;  /* 0x0000000400847947 */ /* 0x000fec0003800000 */
.L_x_9877:
[C---:B-----5:R-:W-:Y:S01]  /*22c0*/  PRMT R135, R137.reuse, 0x7632, R135 ;  /* 0x0000763289877816 */ /* 0x060fe20000000087 */
[C---:B------:R-:W-:Y:S01]  /*22d0*/  IMAD.U32 R132, R136.reuse, 0x10000, RZ ;  /* 0x0001000088847824 */ /* 0x040fe200078e00ff */
        /* <DEDUP_REMOVED lines=15> */
[----:B------:R-:W-:Y:S02]  /*23d0*/  FADD.FTZ R135, R127, R135 ;  /* 0x000000877f877221 */ /* 0x000fe40000010000 */
[----:B------:R-:W-:Y:S02]  /*23e0*/  FADD.FTZ R137, R129, R137 ;  /* 0x0000008981897221 */ /* 0x000fe40000010000 */
[----:B------:R-:W-:Y:S01]  /*23f0*/  FADD.FTZ R139, R131, R139 ;  /* 0x0000008b838b7221 */ /* 0x000fe20000010000 */
[----:B------:R-:W-:Y:S06]  /*2400*/  BRA `(.L_x_9878) ;  /* 0x0000000400307947 */ /* 0x000fec0003800000 */
.L_x_9876:
[----:B------:R-:W-:-:S04]  /*2410*/  UISETP.NE.U32.AND UP0, UPT, UR8, URZ, UPT ;  /* 0x000000ff0800728c */ /* 0x000fc8000bf05070 */
[----:B------:R-:W-:-:S09]  /*2420*/  UISETP.NE.AND.EX UP0, UPT, UR9, URZ, UPT, UP0 ;  /* 0x000000ff0900728c */ /* 0x000fd2000bf05300 */
[----:B------:R-:W-:Y:S05]  /*2430*/  BRA.U UP0, `(.L_x_9879) ;  /* 0x0000000100847547 */ /* 0x000fea000b800000 */
[----:B-----5:R-:W-:Y:S01]  /*2440*/  SHF.L.U32 R133, R120, 0x10, RZ ;  /* 0x0000001078857819 */ /* 0x020fe200000006ff */
[C---:B------:R-:W-:Y:S01]  /*2450*/  IMAD.U32 R132, R136.reuse, 0x10000, RZ ;  /* 0x0001000088847824 */ /* 0x040fe200078e00ff */
[----:B------:R-:W-:Y:S02]  /*2460*/  PRMT R134, R136, 0x7632, R134 ;  /* 0x0000763288867816 */ /* 0x000fe40000000086 */
[----:B------:R-:W-:Y:S01]  /*2470*/  SHF.L.U32 R135, R121, 0x10, RZ ;  /* 0x0000001079877819 */ /* 0x000fe200000006ff */
[--C-:B------:R-:W-:Y:S01]  /*2480*/  FADD.FTZ R132, R132, R133.reuse ;  /* 0x0000008584847221 */ /* 0x100fe20000010000 */
[----:B------:R-:W-:Y:S02]  /*2490*/  PRMT R133, R120, 0x7632, R133 ;  /* 0x0000763278857816 */ /* 0x000fe40000000085 */
[----:B------:R-:W-:Y:S02]  /*24a0*/  SHF.L.U32 R134, R134, 0x10, RZ ;  /* 0x0000001086867819 */ /* 0x000fe400000006ff */
[----:B------:R-:W-:-:S02]  /*24b0*/  SHF.L.U32 R133, R133, 0x10, RZ ;  /* 0x0000001085857819 */ /* 0x000fc400000006ff */
[----:B------:R-:W-:Y:S02]  /*24c0*/  PRMT R136, R137, 0x7632, R136 ;  /* 0x0000763289887816 */ /* 0x000fe40000000088 */
[----:B------:R-:W-:Y:S01]  /*24d0*/  SHF.L.U32 R180, R123, 0x10, RZ ;  /* 0x000000107bb47819 */ /* 0x000fe200000006ff */
[----:B------:R-:W-:Y:S01]  /*24e0*/  FADD.FTZ R133, R134, R133 ;  /* 0x0000008586857221 */ /* 0x000fe20000010000 */
[----:B------:R-:W-:Y:S01]  /*24f0*/  IMAD.U32 R134, R137, 0x10000, RZ ;  /* 0x0001000089867824 */ /* 0x000fe200078e00ff */
[----:B------:R-:W-:Y:S02]  /*2500*/  SHF.L.U32 R136, R136, 0x10, RZ ;  /* 0x0000001088887819 */ /* 0x000fe400000006ff */
[----:B------:R-:W-:Y:S01]  /*2510*/  SHF.L.U32 R137, R122, 0x10, RZ ;  /* 0x000000107a897819 */ /* 0x000fe200000006ff */
[--C-:B------:R-:W-:Y:S01]  /*2520*/  FADD.FTZ R134, R134, R135.reuse ;  /* 0x0000008786867221 */ /* 0x100fe20000010000 */
[----:B------:R-:W-:-:S04]  /*2530*/  PRMT R135, R121, 0x7632, R135 ;  /* 0x0000763279877816 */ /* 0x000fc80000000087 */
[----:B------:R-:W-:-:S05]  /*2540*/  SHF.L.U32 R135, R135, 0x10, RZ ;  /* 0x0000001087877819 */ /* 0x000fca00000006ff */
[----:B------:R-:W-:Y:S01]  /*2550*/  FADD.FTZ R135, R136, R135 ;  /* 0x0000008788877221 */ /* 0x000fe20000010000 */
[C---:B------:R-:W-:Y:S01]  /*2560*/  IMAD.U32 R136, R138.reuse, 0x10000, RZ ;  /* 0x000100008a887824 */ /* 0x040fe200078e00ff */
[----:B------:R-:W-:-:S03]  /*2570*/  PRMT R138, R138, 0x7632, R138 ;  /* 0x000076328a8a7816 */ /* 0x000fc6000000008a */
[--C-:B------:R-:W-:Y:S01]  /*2580*/  FADD.FTZ R136, R136, R137.reuse ;  /* 0x0000008988887221 */ /* 0x100fe20000010000 */
[----:B------:R-:W-:Y:S02]  /*2590*/  PRMT R137, R122, 0x7632, R137 ;  /* 0x000076327a897816 */ /* 0x000fe40000000089 */
[----:B------:R-:W-:Y:S02]  /*25a0*/  SHF.L.U32 R138, R138, 0x10, RZ ;  /* 0x000000108a8a7819 */ /* 0x000fe400000006ff */
[----:B------:R-:W-:-:S05]  /*25b0*/  SHF.L.U32 R137, R137, 0x10, RZ ;  /* 0x0000001089897819 */ /* 0x000fca00000006ff */
        /* <DEDUP_REMOVED lines=8> */
[----:B------:R-:W-:Y:S06]  /*2640*/  BRA `(.L_x_9878) ;  /* 0x0000000000a07947 */ /* 0x000fec0003800000 */
.L_x_9879:
[----:B-----5:R-:W-:Y:S01]  /*2650*/  SHF.L.U32 R133, R120, 0x10, RZ ;  /* 0x0000001078857819 */ /* 0x020fe200000006ff */
[C---:B------:R-:W-:Y:S01]  /*2660*/  IMAD.U32 R132, R136.reuse, 0x10000, RZ ;  /* 0x0001000088847824 */ /* 0x040fe200078e00ff */
[----:B------:R-:W-:Y:S02]  /*2670*/  PRMT R134, R136, 0x7632, R134 ;  /* 0x0000763288867816 */ /* 0x000fe40000000086 */
[----:B------:R-:W-:Y:S01]  /*2680*/  SHF.L.U32 R135, R121, 0x10, RZ ;  /* 0x0000001079877819 */ /* 0x000fe200000006ff */
[--C-:B------:R-:W-:Y:S01]  /*2690*/  FADD.FTZ R132, R132, R133.reuse ;  /* 0x0000008584847221 */ /* 0x100fe20000010000 */
[----:B------:R-:W-:Y:S02]  /*26a0*/  PRMT R133, R120, 0x7632, R133 ;  /* 0x0000763278857816 */ /* 0x000fe40000000085 */
[----:B------:R-:W-:Y:S01]  /*26b0*/  SHF.L.U32 R134, R134, 0x10, RZ ;  /* 0x0000001086867819 */ /* 0x000fe200000006ff */
[----:B------:R-:W-:Y:S01]  /*26c0*/  FADD.FTZ R132, R124, R132 ;  /* 0x000000847c847221 */ /* 0x000fe20000010000 */
        /* <DEDUP_REMOVED lines=8> */
[----:B------:R-:W-:Y:S01]  /*2750*/  PRMT R135, R121, 0x7632, R135 ;  /* 0x0000763279877816 */ /* 0x000fe20000000087 */
[----:B------:R-:W-:-:S02]  /*2760*/  FADD.FTZ R133, R125, R133 ;  /* 0x000000857d857221 */ /* 0x000fc40000010000 */
[----:B------:R-:W-:Y:S01]  /*2770*/  FADD.FTZ R134, R126, R134 ;  /* 0x000000867e867221 */ /* 0x000fe20000010000 */
[----:B------:R-:W-:-:S05]  /*2780*/  SHF.L.U32 R135, R135, 0x10, RZ ;  /* 0x0000001087877819 */ /* 0x000fca00000006ff */
[----:B------:R-:W-:Y:S01]  /*2790*/  FADD.FTZ R135, R136, R135 ;  /* 0x0000008788877221 */ /* 0x000fe20000010000 */
[C---:B------:R-:W-:Y:S01]  /*27a0*/  IMAD.U32 R136, R138.reuse, 0x10000, RZ ;  /* 0x000100008a887824 */ /* 0x040fe200078e00ff */
[----:B------:R-:W-:Y:S02]  /*27b0*/  PRMT R138, R138, 0x7632, R138 ;  /* 0x000076328a8a7816 */ /* 0x000fe4000000008a */
[----:B------:R-:W-:Y:S01]  /*27c0*/  FADD.FTZ R135, R127, R135 ;  /* 0x000000877f877221 */ /* 0x000fe20000010000 */
[--C-:B------:R-:W-:Y:S01]  /*27d0*/  FADD.FTZ R136, R136, R137.reuse ;  /* 0x0000008988887221 */ /* 0x100fe20000010000 */
[----:B------:R-:W-:Y:S02]  /*27e0*/  PRMT R137, R122, 0x7632, R137 ;  /* 0x000076327a897816 */ /* 0x000fe40000000089 */
[----:B------:R-:W-:Y:S01]  /*27f0*/  SHF.L.U32 R138, R138, 0x10, RZ ;  /* 0x000000108a8a7819 */ /* 0x000fe200000006ff */
[----:B------:R-:W-:Y:S01]  /*2800*/  FADD.FTZ R136, R128, R136 ;  /* 0x0000008880887221 */ /* 0x000fe20000010000 */
[----:B------:R-:W-:-:S05]  /*2810*/  SHF.L.U32 R137, R137, 0x10, RZ ;  /* 0x0000001089897819 */ /* 0x000fca00000006ff */
[----:B------:R-:W-:Y:S01]  /*2820*/  FADD.FTZ R137, R138, R137 ;  /* 0x000000898a897221 */ /* 0x000fe20000010000 */
[----:B------:R-:W-:-:S03]  /*2830*/  IMAD.U32 R138, R139, 0x10000, RZ ;  /* 0x000100008b8a7824 */ /* 0x000fc600078e00ff */
[----:B------:R-:W-:Y:S01]  /*2840*/  FADD.FTZ R137, R129, R137 ;  /* 0x0000008981897221 */ /* 0x000fe20000010000 */
[--C-:B------:R-:W-:Y:S01]  /*2850*/  FADD.FTZ R138, R138, R180.reuse ;  /* 0x000000b48a8a7221 */ /* 0x100fe20000010000 */
[----:B------:R-:W-:Y:S02]  /*2860*/  PRMT R180, R139, 0x7632, R180 ;  /* 0x000076328bb47816 */ /* 0x000fe400000000b4 */
[----:B------:R-:W-:Y:S01]  /*2870*/  PRMT R139, R123, 0x7632, R139 ;  /* 0x000076327b8b7816 */ /* 0x000fe2000000008b */
[----:B------:R-:W-:Y:S01]  /*2880*/  FADD.FTZ R138, R130, R138 ;  /* 0x0000008a828a7221 */ /* 0x000fe20000010000 */
[----:B------:R-:W-:Y:S02]  /*2890*/  SHF.L.U32 R180, R180, 0x10, RZ ;  /* 0x00000010b4b47819 */ /* 0x000fe400000006ff */
[----:B------:R-:W-:-:S05]  /*28a0*/  SHF.L.U32 R139, R139, 0x10, RZ ;  /* 0x000000108b8b7819 */ /* 0x000fca00000006ff */
[----:B------:R-:W-:-:S04]  /*28b0*/  FADD.FTZ R139, R180, R139 ;  /* 0x0000008bb48b7221 */ /* 0x000fc80000010000 */
[----:B------:R-:W-:-:S07]  /*28c0*/  FADD.FTZ R139, R131, R139 ;  /* 0x0000008b838b7221 */ /* 0x000fce0000010000 */
.L_x_9878:
[----:B------:R-:W0:Y:S01]  /*28d0*/  LDC.64 R180, c[0x0][0x3a8] ;  /* 0x0000ea00ffb47b82 */ /* 0x000e220000000a00 */
[C---:B------:R-:W-:Y:S02]  /*28e0*/  VIADD R182, R23.reuse, 0x20 ;  /* 0x0000002017b67836 */ /* 0x040fe40000000000 */
[----:B0-----:R-:W-:-:S05]  /*28f0*/  IMAD.WIDE.U32 R180, R23, 0x20, R180 ;  /* 0x0000002017b47825 */ /* 0x001fca00078e00b4 */
[----:B------:R0:W-:Y:S04]  /*2900*/  STG.E.128 desc[UR6][R180.64], R132 ;  /* 0x00000084b4007986 */ /* 0x0001e8000c101d06 */
[----:B------:R0:W-:Y:S02]  /*2910*/  STG.E.128 desc[UR6][R180.64+0x10], R136 ;  /* 0x00001088b4007986 */ /* 0x0001e4000c101d06 */
.L_x_9875:
[----:B------:R-:W-:Y:S05]  /*2920*/  BSYNC.RECONVERGENT B0 ;  /* 0x0000000000007941 */ /* 0x000fea0003800200 */
.L_x_9874:
[----:B------:R-:W-:Y:S01]  /*2930*/  ISETP.GE.U32.AND P0, PT, R0, 0x40, PT ;  /* 0x000000400000780c */ /* 0x000fe20003f06070 */
[----:B------:R-:W-:Y:S01]  /*2940*/  BSSY.RECONVERGENT B0, `(.L_x_9880) ;  /* 0x0000085000007945 */ /* 0x000fe20003800200 */
[----:B------:R-:W-:-:S11]  /*2950*/  LOP3.LUT R188, R188, 0xffffffef, RZ, 0xc0, !PT ;  /* 0xffffffefbcbc7812 */ /* 0x000fd600078ec0ff */
[----:B------:R-:W-:Y:S01]  /*2960*/  @P0 LOP3.LUT R188, R188, 0x10, RZ, 0xfc, !PT ;  /* 0x00000010bcbc0812 */ /* 0x000fe200078efcff */
[----:B------:R-:W-:Y:S06]  /*2970*/  @!P0 BRA `(.L_x_9881) ;  /* 0x0000000800048947 */ /* 0x000fec0003800000 */
[----:B------:R-:W-:Y:S01]  /*2980*/  ISETP.NE.U32.AND P0, PT, RZ, UR4, PT ;  /* 0x00000004ff007c0c */ /* 0x000fe2000bf05070 */
[----:B------:R-:W1:Y:S01]  /*2990*/  LDC.64 R144, c[0x0][0x390] ;  /* 0x0000e400ff907b82 */ /* 0x000e620000000a00 */
[----:B------:R-:W-:Y:S02]  /*29a0*/  ISETP.NE.U32.AND P1, PT, RZ, UR8, PT ;  /* 0x00000008ff007c0c */ /* 0x000fe4000bf25070 */
[----:B------:R-:W-:Y:S02]  /*29b0*/  ISETP.NE.AND.EX P0, PT, RZ, UR5, PT, P0 ;  /* 0x00000005ff007c0c */ /* 0x000fe4000bf05300 */
[----:B------:R-:W-:-:S11]  /*29c0*/  ISETP.NE.AND.EX P1, PT, RZ, UR9, PT, P1 ;  /* 0x00000009ff007c0c */ /* 0x000fd6000bf25310 */
[----:B------:R-:W2:Y:S02]  /*29d0*/  @P0 LDC.64 R140, c[0x0][0x398] ;  /* 0x0000e600ff8c0b82 */ /* 0x000ea40000000a00 */
[----:B--2---:R-:W-:-:S05]  /*29e0*/  @P0 IMAD.WIDE.U32 R140, R182, 0x10, R140 ;  /* 0x00000010b68c0825 */ /* 0x004fca00078e008c */
[----:B------:R2:W5:Y:S02]  /*29f0*/  @P0 LDG.E.128 R120, desc[UR6][R140.64] ;  /* 0x000000068c780981 */ /* 0x000564000c1e1d00 */
[----:B--2---:R-:W2:Y:S01]  /*2a00*/  @P1 LDC.64 R140, c[0x0][0x3a0] ;  /* 0x0000e800ff8c1b82 */ /* 0x004ea20000000a00 */
[----:B-1----:R-:W-:-:S06]  /*2a10*/  IMAD.WIDE.U32 R144, R182, 0x10, R144 ;  /* 0x00000010b6907825 */ /* 0x002fcc00078e0090 */
[----:B------:R-:W5:Y:S01]  /*2a20*/  LDG.E.128 R144, desc[UR6][R144.64] ;  /* 0x0000000690907981 */ /* 0x000f62000c1e1d00 */
[----:B--2---:R-:W-:-:S05]  /*2a30*/  @P1 IMAD.WIDE.U32 R140, R182, 0x20, R140 ;  /* 0x00000020b68c1825 */ /* 0x004fca00078e008c */
[----:B------:R1:W5:Y:S04]  /*2a40*/  @P1 LDG.E.128 R124, desc[UR6][R140.64] ;  /* 0x000000068c7c1981 */ /* 0x000368000c1e1d00 */
[----:B------:R1:W5:Y:S01]  /*2a50*/  @P1 LDG.E.128 R128, desc[UR6][R140.64+0x10] ;  /* 0x000010068c801981 */ /* 0x000362000c1e1d00 */
[----:B------:R-:W-:Y:S05]  /*2a60*/  @!P0 BRA `(.L_x_9882) ;  /* 0x00000004002c8947 */ /* 0x000fea0003800000 */
[----:B------:R-:W-:Y:S05]  /*2a70*/  @!P1 BRA `(.L_x_9883) ;  /* 0x0000000000a49947 */ /* 0x000fea0003800000 */
[----:B-1---5:R-:W-:Y:S02]  /*2a80*/  SHF.L.U32 R140, R144, 0x10, RZ ;  /* 0x00000010908c7819 */ /* 0x022fe400000006ff */
[----:B------:R-:W-:Y:S02]  /*2a90*/  SHF.L.U32 R141, R120, 0x10, RZ ;  /* 0x00000010788d7819 */ /* 0x000fe400000006ff */
[----:B------:R-:W-:Y:S02]  /*2aa0*/  PRMT R142, R144, 0x7632, R142 ;  /* 0x00007632908e7816 */ /* 0x000fe4000000008e */
[----:B------:R-:W-:Y:S01]  /*2ab0*/  SHF.L.U32 R143, R121, 0x10, RZ ;  /* 0x00000010798f7819 */ /* 0x000fe200000006ff */
[----:B------:R-:W-:Y:S01]  /*2ac0*/  FADD.FTZ R140, R141, R140 ;  /* 0x0000008c8d8c7221 */ /* 0x000fe20000010000 */
[----:B------:R-:W-:Y:S02]  /*2ad0*/  PRMT R141, R120, 0x7632, R141 ;  /* 0x00007632788d7816 */ /* 0x000fe4000000008d */
[----:B------:R-:W-:Y:S01]  /*2ae0*/  SHF.L.U32 R142, R142, 0x10, RZ ;  /* 0x000000108e8e7819 */ /* 0x000fe200000006ff */
[----:B------:R-:W-:Y:S01]  /*2af0*/  FADD.FTZ R140, R124, R140 ;  /* 0x0000008c7c8c7221 */ /* 0x000fe20000010000 */
[----:B------:R-:W-:Y:S01]  /*2b00*/  PRMT R144, R145, 0x7632, R144 ;  /* 0x0000763291907816 */ /* 0x000fe20000000090 */
[----:B------:R-:W-:Y:S01]  /*2b10*/  IMAD.U32 R141, R141, 0x10000, RZ ;  /* 0x000100008d8d7824 */ /* 0x000fe200078e00ff */
[----:B0-----:R-:W-:-:S02]  /*2b20*/  SHF.L.U32 R180, R123, 0x10, RZ ;  /* 0x000000107bb47819 */ /* 0x001fc400000006ff */
[----:B------:R-:W-:Y:S01]  /*2b30*/  SHF.L.U32 R144, R144, 0x10, RZ ;  /* 0x0000001090907819 */ /* 0x000fe200000006ff */
[----:B------:R-:W-:Y:S01]  /*2b40*/  FADD.FTZ R141, R142, R141 ;  /* 0x0000008d8e8d7221 */ /* 0x000fe20000010000 */
[----:B------:R-:W-:Y:S02]  /*2b50*/  SHF.L.U32 R142, R145, 0x10, RZ ;  /* 0x00000010918e7819 */ /* 0x000fe400000006ff */
[----:B------:R-:W-:Y:S01]  /*2b60*/  SHF.L.U32 R145, R122, 0x10, RZ ;  /* 0x000000107a917819 */ /* 0x000fe200000006ff */
[----:B------:R-:W-:Y:S02]  /*2b70*/  FADD.FTZ R141, R125, R141 ;  /* 0x0000008d7d8d7221 */ /* 0x000fe40000010000 */
[----:B------:R-:W-:Y:S01]  /*2b80*/  FADD.FTZ R142, R143, R142 ;  /* 0x0000008e8f8e7221 */ /* 0x000fe20000010000 */
[----:B------:R-:W-:-:S03]  /*2b90*/  PRMT R143, R121, 0x7632, R143 ;  /* 0x00007632798f7816 */ /* 0x000fc6000000008f */
[----:B------:R-:W-:Y:S02]  /*2ba0*/  FADD.FTZ R142, R126, R142 ;  /* 0x0000008e7e8e7221 */ /* 0x000fe40000010000 */
[----:B------:R-:W-:-:S04]  /*2bb0*/  IMAD.U32 R143, R143, 0x10000, RZ ;  /* 0x000100008f8f7824 */ /* 0x000fc800078e00ff */
[----:B------:R-:W-:Y:S01]  /*2bc0*/  FADD.FTZ R143, R144, R143 ;  /* 0x0000008f908f7221 */ /* 0x000fe20000010000 */
[C---:B------:R-:W-:Y:S02]  /*2bd0*/  SHF.L.U32 R144, R146.reuse, 0x10, RZ ;  /* 0x0000001092907819 */ /* 0x040fe400000006ff */
[----:B------:R-:W-:Y:S01]  /*2be0*/  PRMT R146, R146, 0x7632, R146 ;  /* 0x0000763292927816 */ /* 0x000fe20000000092 */
[----:B------:R-:W-:Y:S02]  /*2bf0*/  FADD.FTZ R143, R127, R143 ;  /* 0x0000008f7f8f7221 */ /* 0x000fe40000010000 */
[----:B------:R-:W-:Y:S01]  /*2c00*/  FADD.FTZ R144, R145, R144 ;  /* 0x0000009091907221 */ /* 0x000fe20000010000 */
[----:B------:R-:W-:Y:S02]  /*2c10*/  PRMT R145, R122, 0x7632, R145 ;  /* 0x000076327a917816 */ /* 0x000fe40000000091 */
[----:B------:R-:W-:Y:S01]  /*2c20*/  SHF.L.U32 R146, R146, 0x10, RZ ;  /* 0x0000001092927819 */ /* 0x000fe200000006ff */
[----:B------:R-:W-:-:S02]  /*2c30*/  FADD.FTZ R144, R128, R144 ;  /* 0x0000009080907221 */ /* 0x000fc40000010000 */
[----:B------:R-:W-:-:S04]  /*2c40*/  IMAD.U32 R145, R145, 0x10000, RZ ;  /* 0x0001000091917824 */ /* 0x000fc800078e00ff */
[----:B------:R-:W-:Y:S01]  /*2c50*/  FADD.FTZ R145, R146, R145 ;  /* 0x0000009192917221 */ /* 0x000fe20000010000 */
[----:B------:R-:W-:-:S03]  /*2c60*/  SHF.L.U32 R146, R147, 0x10, RZ ;  /* 0x0000001093927819 */ /* 0x000fc600000006ff */
[----:B------:R-:W-:Y:S02]  /*2c70*/  FADD.FTZ R145, R129, R145 ;  /* 0x0000009181917221 */ /* 0x000fe40000010000 */
[----:B------:R-:W-:Y:S01]  /*2c80*/  FADD.FTZ R146, R180, R146 ;  /* 0x00000092b4927221 */ /* 0x000fe20000010000 */
[----:B------:R-:W-:Y:S02]  /*2c90*/  PRMT R180, R147, 0x7632, R180 ;  /* 0x0000763293b47816 */ /* 0x000fe400000000b4 */
[----:B------:R-:W-:Y:S01]  /*2ca0*/  PRMT R147, R123, 0x7632, R147 ;  /* 0x000076327b937816 */ /* 0x000fe20000000093 */
[----:B------:R-:W-:Y:S01]  /*2cb0*/  FADD.FTZ R146, R130, R146 ;  /* 0x0000009282927221 */ /* 0x000fe20000010000 */
[----:B------:R-:W-:-:S03]  /*2cc0*/  SHF.L.U32 R180, R180, 0x10, RZ ;  /* 0x00000010b4b47819 */ /* 0x000fc600000006ff */
[----:B------:R-:W-:-:S04]  /*2cd0*/  IMAD.U32 R147, R147, 0x10000, RZ ;  /* 0x0001000093937824 */ /* 0x000fc800078e00ff */
[----:B------:R-:W-:-:S04]  /*2ce0*/  FADD.FTZ R147, R180, R147 ;  /* 0x00000093b4937221 */ /* 0x000fc80000010000 */
[----:B------:R-:W-:Y:S01]  /*2cf0*/  FADD.FTZ R147, R131, R147 ;  /* 0x0000009383937221 */ /* 0x000fe20000010000 */
[----:B------:R-:W-:Y:S06]  /*2d00*/  BRA `(.L_x_9884) ;  /* 0x00000004000c7947 */ /* 0x000fec0003800000 */
.L_x_9883:
[----:B-1---5:R-:W-:Y:S02]  /*2d10*/  SHF.L.U32 R140, R144, 0x10, RZ ;  /* 0x00000010908c7819 */ /* 0x022fe400000006ff */
[----:B------:R-:W-:Y:S02]  /*2d20*/  SHF.L.U32 R141, R120, 0x10, RZ ;  /* 0x00000010788d7819 */ /* 0x000fe400000006ff */
[----:B------:R-:W-:Y:S02]  /*2d30*/  PRMT R142, R144, 0x7632, R142 ;  /* 0x00007632908e7816 */ /* 0x000fe4000000008e */
[----:B------:R-:W-:Y:S01]  /*2d40*/  SHF.L.U32 R143, R121, 0x10, RZ ;  /* 0x00000010798f7819 */ /* 0x000fe200000006ff */
[----:B------:R-:W-:Y:S01]  /*2d50*/  FADD.FTZ R140, R141, R140 ;  /* 0x0000008c8d8c7221 */ /* 0x000fe20000010000 */
[----:B------:R-:W-:Y:S02]  /*2d60*/  PRMT R141, R120, 0x7632, R141 ;  /* 0x00007632788d7816 */ /* 0x000fe4000000008d */
[----:B------:R-:W-:-:S02]  /*2d70*/  SHF.L.U32 R142, R142, 0x10, RZ ;  /* 0x000000108e8e7819 */ /* 0x000fc400000006ff */
[----:B------:R-:W-:Y:S01]  /*2d80*/  PRMT R144, R145, 0x7632, R144 ;  /* 0x0000763291907816 */ /* 0x000fe20000000090 */
[----:B------:R-:W-:Y:S01]  /*2d90*/  IMAD.U32 R141, R141, 0x10000, RZ ;  /* 0x000100008d8d7824 */ /* 0x000fe200078e00ff */
[----:B0-----:R-:W-:Y:S02]  /*2da0*/  SHF.L.U32 R180, R123, 0x10, RZ ;  /* 0x000000107bb47819 */ /* 0x001fe400000006ff */
[----:B------:R-:W-:Y:S01]  /*2db0*/  SHF.L.U32 R144, R144, 0x10, RZ ;  /* 0x0000001090907819 */ /* 0x000fe200000006ff */
[----:B------:R-:W-:Y:S01]  /*2dc0*/  FADD.FTZ R141, R142, R141 ;  /* 0x0000008d8e8d7221 */ /* 0x000fe20000010000 */
[----:B------:R-:W-:Y:S02]  /*2dd0*/  SHF.L.U32 R142, R145, 0x10, RZ ;  /* 0x00000010918e7819 */ /* 0x000fe400000006ff */
[----:B------:R-:W-:-:S03]  /*2de0*/  SHF.L.U32 R145, R122, 0x10, RZ ;  /* 0x000000107a917819 */ /* 0x000fc600000006ff */
[----:B------:R-:W-:Y:S01]  /*2df0*/  FADD.FTZ R142, R143, R142 ;  /* 0x0000008e8f8e7221 */ /* 0x000fe20000010000 */
[----:B------:R-:W-:-:S05]  /*2e00*/  PRMT R143, R121, 0x7632, R143 ;  /* 0x00007632798f7816 */ /* 0x000fca000000008f */
[----:B------:R-:W-:-:S04]  /*2e10*/  IMAD.U32 R143, R143, 0x10000, RZ ;  /* 0x000100008f8f7824 */ /* 0x000fc800078e00ff */
[----:B------:R-:W-:Y:S01]  /*2e20*/  FADD.FTZ R143, R144, R143 ;  /* 0x0000008f908f7221 */ /* 0x000fe20000010000 */
[C---:B------:R-:W-:Y:S02]  /*2e30*/  SHF.L.U32 R144, R146.reuse, 0x10, RZ ;  /* 0x0000001092907819 */ /* 0x040fe400000006ff */
[----:B------:R-:W-:-:S03]  /*2e40*/  PRMT R146, R146, 0x7632, R146 ;  /* 0x0000763292927816 */ /* 0x000fc60000000092 */
[----:B------:R-:W-:Y:S01]  /*2e50*/  FADD.FTZ R144, R145, R144 ;  /* 0x0000009091907221 */ /* 0x000fe20000010000 */
[----:B------:R-:W-:Y:S02]  /*2e60*/  PRMT R145, R122, 0x7632, R145 ;  /* 0x000076327a917816 */ /* 0x000fe40000000091 */
[----:B------:R-:W-:-:S03]  /*2e70*/  SHF.L.U32 R146, R146, 0x10, RZ ;  /* 0x0000001092927819 */ /* 0x000fc600000006ff */
[----:B------:R-:W-:-:S04]  /*2e80*/  IMAD.U32 R145, R145, 0x10000, RZ ;  /* 0x0001000091917824 */ /* 0x000fc800078e00ff */
[----:B------:R-:W-:Y:S01]  /*2e90*/  FADD.FTZ R145, R146, R145 ;  /* 0x0000009192917221 */ /* 0x000fe20000010000 */
[----:B------:R-:W-:-:S05]  /*2ea0*/  SHF.L.U32 R146, R147, 0x10, RZ ;  /* 0x0000001093927819 */ /* 0x000fca00000006ff */
[----:B------:R-:W-:Y:S01]  /*2eb0*/  FADD.FTZ R146, R180, R146 ;  /* 0x00000092b4927221 */ /* 0x000fe20000010000 */
[----:B------:R-:W-:Y:S02]  /*2ec0*/  PRMT R180, R147, 0x7632, R180 ;  /* 0x0000763293b47816 */ /* 0x000fe400000000b4 */
[----:B------:R-:W-:Y:S02]  /*2ed0*/  PRMT R147, R123, 0x7632, R147 ;  /* 0x000076327b937816 */ /* 0x000fe40000000093 */
[----:B------:R-:W-:-:S03]  /*2ee0*/  SHF.L.U32 R180, R180, 0x10, RZ ;  /* 0x00000010b4b47819 */ /* 0x000fc600000006ff */
[----:B------:R-:W-:-:S04]  /*2ef0*/  IMAD.U32 R147, R147, 0x10000, RZ ;  /* 0x0001000093937824 */ /* 0x000fc800078e00ff */
[----:B------:R-:W-:Y:S01]  /*2f00*/  FADD.FTZ R147, R180, R147 ;  /* 0x00000093b4937221 */ /* 0x000fe20000010000 */
[----:B------:R-:W-:Y:S06]  /*2f10*/  BRA `(.L_x_9884) ;  /* 0x0000000000887947 */ /* 0x000fec0003800000 */
.L_x_9882:
[----:B------:R-:W-:Y:S05]  /*2f20*/  @!P1 BRA `(.L_x_9885) ;  /* 0x0000000000549947 */ /* 0x000fea0003800000 */
[C---:B-----5:R-:W-:Y:S02]  /*2f30*/  PRMT R143, R145.reuse, 0x7632, R143 ;  /* 0x00007632918f7816 */ /* 0x060fe4000000008f */
[----:B------:R-:W-:Y:S02]  /*2f40*/  SHF.L.U32 R142, R145, 0x10, RZ ;  /* 0x00000010918e7819 */ /* 0x000fe400000006ff */
[----:B-1----:R-:W-:Y:S02]  /*2f50*/  PRMT R141, R144, 0x7632, R141 ;  /* 0x00007632908d7816 */ /* 0x002fe4000000008d */
        /* <DEDUP_REMOVED lines=15> */
[----:B------:R-:W-:Y:S01]  /*3050*/  FADD.FTZ R145, R129, R145 ;  /* 0x0000009181917221 */ /* 0x000fe20000010000 */
[----:B------:R-:W-:Y:S01]  /*3060*/  FADD.FTZ R147, R131, R147 ;  /* 0x0000009383937221 */ /* 0x000fe20000010000 */
[----:B------:R-:W-:Y:S06]  /*3070*/  BRA `(.L_x_9884) ;  /* 0x0000000000307947 */ /* 0x000fec0003800000 */
.L_x_9885:
[C---:B-----5:R-:W-:Y:S02]  /*3080*/  PRMT R143, R145.reuse, 0x7632, R143 ;  /* 0x00007632918f7816 */ /* 0x060fe4000000008f */
[----:B------:R-:W-:Y:S02]  /*3090*/  SHF.L.U32 R142, R145, 0x10, RZ ;  /* 0x00000010918e7819 */ /* 0x000fe400000006ff */
[----:B0-----:R-:W-:Y:S02]  /*30a0*/  PRMT R180, R147, 0x7632, R180 ;  /* 0x0000763293b47816 */ /* 0x001fe400000000b4 */
[----:B-1----:R-:W-:Y:S02]  /*30b0*/  PRMT R141, R144, 0x7632, R141 ;  /* 0x00007632908d7816 */ /* 0x002fe4000000008d */
[----:B------:R-:W-:Y:S02]  /*30c0*/  PRMT R145, R146, 0x7632, R145 ;  /* 0x0000763292917816 */ /* 0x000fe40000000091 */
[----:B------:R-:W-:-:S02]  /*30d0*/  SHF.L.U32 R140, R144, 0x10, RZ ;  /* 0x00000010908c7819 */ /* 0x000fc400000006ff */
[----:B------:R-:W-:Y:S01]  /*30e0*/  SHF.L.U32 R144, R146, 0x10, RZ ;  /* 0x0000001092907819 */ /* 0x000fe200000006ff */
[----:B------:R-:W-:Y:S01]  /*30f0*/  IMAD.U32 R146, R147, 0x10000, RZ ;  /* 0x0001000093927824 */ /* 0x000fe200078e00ff */
[----:B------:R-:W-:Y:S01]  /*3100*/  SHF.L.U32 R141, R141, 0x10, RZ ;  /* 0x000000108d8d7819 */ /* 0x000fe200000006ff */
[----:B------:R-:W-:Y:S01]  /*3110*/  IMAD.U32 R147, R180, 0x10000, RZ ;  /* 0x00010000b4937824 */ /* 0x000fe200078e00ff */
[----:B------:R-:W-:Y:S02]  /*3120*/  SHF.L.U32 R143, R143, 0x10, RZ ;  /* 0x000000108f8f7819 */ /* 0x000fe400000006ff */
[----:B------:R-:W-:-:S07]  /*3130*/  SHF.L.U32 R145, R145, 0x10, RZ ;  /* 0x0000001091917819 */ /* 0x000fce00000006ff */
.L_x_9884:
[----:B------:R-:W0:Y:S02]  /*3140*/  LDC.64 R180, c[0x0][0x3a8] ;  /* 0x0000ea00ffb47b82 */ /* 0x000e240000000a00 */
[C---:B0-----:R-:W-:Y:S01]  /*3150*/  IMAD.WIDE.U32 R180, R182.reuse, 0x20, R180 ;  /* 0x00000020b6b47825 */ /* 0x041fe200078e00b4 */
[----:B------:R-:W-:-:S04]  /*3160*/  IADD3 R182, PT, PT, R182, 0x20, RZ ;  /* 0x00000020b6b67810 */ /* 0x000fc80007ffe0ff */
[----:B------:R1:W-:Y:S04]  /*3170*/  STG.E.128 desc[UR6][R180.64], R140 ;  /* 0x0000008cb4007986 */ /* 0x0003e8000c101d06 */
[----:B------:R1:W-:Y:S02]  /*3180*/  STG.E.128 desc[UR6][R180.64+0x10], R144 ;  /* 0x00001090b4007986 */ /* 0x0003e4000c101d06 */
.L_x_9881:
[----:B------:R-:W-:Y:S05]  /*3190*/  BSYNC.RECONVERGENT B0 ;  /* 0x0000000000007941 */ /* 0x000fea0003800200 */
.L_x_9880:
        /* <DEDUP_REMOVED lines=10> */
[----:B------:R-:W3:Y:S02]  /*3240*/  @P0 LDC.64 R148, c[0x0][0x398] ;  /* 0x0000e600ff940b82 */ /* 0x000ee40000000a00 */
[----:B---3--:R-:W-:-:S05]  /*3250*/  @P0 IMAD.WIDE.U32 R148, R182, 0x10, R148 ;  /* 0x00000010b6940825 */ /* 0x008fca00078e0094 */
[----:B------:R3:W5:Y:S02]  /*3260*/  @P0 LDG.E.128 R120, desc[UR6][R148.64] ;  /* 0x0000000694780981 */ /* 0x000764000c1e1d00 */
[----:B---3--:R-:W3:Y:S01]  /*3270*/  @P1 LDC.64 R148, c[0x0][0x3a0] ;  /* 0x0000e800ff941b82 */ /* 0x008ee20000000a00 */
[----:B--2---:R-:W-:-:S06]  /*3280*/  IMAD.WIDE.U32 R152, R182, 0x10, R152 ;  /* 0x00000010b6987825 */ /* 0x004fcc00078e0098 */
[----:B------:R-:W5:Y:S01]  /*3290*/  LDG.E.128 R152, desc[UR6][R152.64] ;  /* 0x0000000698987981 */ /* 0x000f62000c1e1d00 */
[----:B---3--:R-:W-:-:S05]  /*32a0*/  @P1 IMAD.WIDE.U32 R148, R182, 0x20, R148 ;  /* 0x00000020b6941825 */ /* 0x008fca00078e0094 */
[----:B------:R2:W5:Y:S04]  /*32b0*/  @P1 LDG.E.128 R124, desc[UR6][R148.64] ;  /* 0x00000006947c1981 */ /* 0x000568000c1e1d00 */
[----:B------:R2:W5:Y:S01]  /*32c0*/  @P1 LDG.E.128 R128, desc[UR6][R148.64+0x10] ;  /* 0x0000100694801981 */ /* 0x000562000c1e1d00 */
[----:B------:R-:W-:Y:S05]  /*32d0*/  @!P0 BRA `(.L_x_9888) ;  /* 0x00000004002c8947 */ /* 0x000fea0003800000 */
[----:B------:R-:W-:Y:S05]  /*32e0*/  @!P1 BRA `(.L_x_9889) ;  /* 0x0000000000a49947 */ /* 0x000fea0003800000 */
[----:B--2--5:R-:W-:Y:S02]  /*32f0*/  SHF.L.U32 R148, R152, 0x10, RZ ;  /* 0x0000001098947819 */ /* 0x024fe400000006ff */
[----:B------:R-:W-:Y:S02]  /*3300*/  SHF.L.U32 R149, R120, 0x10, RZ ;  /* 0x0000001078957819 */ /* 0x000fe400000006ff */
[----:B------:R-:W-:Y:S02]  /*3310*/  PRMT R150, R152, 0x7632, R150 ;  /* 0x0000763298967816 */ /* 0x000fe40000000096 */
[----:B------:R-:W-:Y:S01]  /*3320*/  SHF.L.U32 R151, R121, 0x10, RZ ;  /* 0x0000001079977819 */ /* 0x000fe200000006ff */
[----:B------:R-:W-:Y:S01]  /*3330*/  FADD.FTZ R148, R149, R148 ;  /* 0x0000009495947221 */ /* 0x000fe20000010000 */
[----:B------:R-:W-:Y:S01]  /*3340*/  PRMT R149, R120, 0x7632, R149 ;  /* 0x0000763278957816 */ /* 0x000fe20000000095 */
[----:B------:R-:W-:Y:S01]  /*3350*/  IMAD.U32 R150, R150, 0x10000, RZ ;  /* 0x0001000096967824 */ /* 0x000fe200078e00ff */
[----:B------:R-:W-:Y:S01]  /*3360*/  PRMT R152, R153, 0x7632, R152 ;  /* 0x0000763299987816 */ /* 0x000fe20000000098 */
[----:B------:R-:W-:Y:S01]  /*3370*/  FADD.FTZ R148, R124, R148 ;  /* 0x000000947c947221 */ /* 0x000fe20000010000 */
[----:B------:R-:W-:-:S02]  /*3380*/  SHF.L.U32 R149, R149, 0x10, RZ ;  /* 0x0000001095957819 */ /* 0x000fc400000006ff */
[----:B01----:R-:W-:Y:S01]  /*3390*/  SHF.L.U32 R180, R123, 0x10, RZ ;  /* 0x000000107bb47819 */ /* 0x003fe200000006ff */
[----:B------:R-:W-:Y:S02]  /*33a0*/  IMAD.U32 R152, R152, 0x10000, RZ ;  /* 0x0001000098987824 */ /* 0x000fe400078e00ff */
[----:B------:R-:W-:Y:S01]  /*33b0*/  FADD.FTZ R149, R150, R149 ;  /* 0x0000009596957221 */ /* 0x000fe20000010000 */
[----:B------:R-:W-:Y:S02]  /*33c0*/  SHF.L.U32 R150, R153, 0x10, RZ ;  /* 0x0000001099967819 */ /* 0x000fe400000006ff */
[----:B------:R-:W-:Y:S01]  /*33d0*/  SHF.L.U32 R153, R122, 0x10, RZ ;  /* 0x000000107a997819 */ /* 0x000fe200000006ff */
[----:B------:R-:W-:Y:S02]  /*33e0*/  FADD.FTZ R149, R125, R149 ;  /* 0x000000957d957221 */ /* 0x000fe40000010000 */
[----:B------:R-:W-:Y:S01]  /*33f0*/  FADD.FTZ R150, R151, R150 ;  /* 0x0000009697967221 */ /* 0x000fe20000010000 */
[----:B------:R-:W-:-:S03]  /*3400*/  PRMT R151, R121, 0x7632, R151 ;  /* 0x0000763279977816 */ /* 0x000fc60000000097 */
[----:B------:R-:W-:Y:S01]  /*3410*/  FADD.FTZ R150, R126, R150 ;  /* 0x000000967e967221 */ /* 0x000fe20000010000 */
[----:B------:R-:W-:-:S05]  /*3420*/  SHF.L.U32 R151, R151, 0x10, RZ ;  /* 0x0000001097977819 */ /* 0x000fca00000006ff */
[----:B------:R-:W-:Y:S01]  /*3430*/  FADD.FTZ R151, R152, R151 ;  /* 0x0000009798977221 */ /* 0x000fe20000010000 */
[C---:B------:R-:W-:Y:S02]  /*3440*/  SHF.L.U32 R152, R154.reuse, 0x10, RZ ;  /* 0x000000109a987819 */ /* 0x040fe400000006ff */
[----:B------:R-:W-:Y:S01]  /*3450*/  PRMT R154, R154, 0x7632, R154 ;  /* 0x000076329a9a7816 */ /* 0x000fe2000000009a */
[----:B------:R-:W-:Y:S02]  /*3460*/  FADD.FTZ R151, R127, R151 ;  /* 0x000000977f977221 */ /* 0x000fe40000010000 */
[----:B------:R-:W-:Y:S01]  /*3470*/  FADD.FTZ R152, R153, R152 ;  /* 0x0000009899987221 */ /* 0x000fe20000010000 */
[----:B------:R-:W-:Y:S01]  /*3480*/  PRMT R153, R122, 0x7632, R153 ;  /* 0x000076327a997816 */ /* 0x000fe20000000099 */
[----:B------:R-:W-:Y:S02]  /*3490*/  IMAD.U32 R154, R154, 0x10000, RZ ;  /* 0x000100009a9a7824 */ /* 0x000fe400078e00ff */
[----:B------:R-:W-:Y:S01]  /*34a0*/  FADD.FTZ R152, R128, R152 ;  /* 0x0000009880987221 */ /* 0x000fe20000010000 */
[----:B------:R-:W-:-:S05]  /*34b0*/  SHF.L.U32 R153, R153, 0x10, RZ ;  /* 0x0000001099997819 */ /* 0x000fca00000006ff */
[----:B------:R-:W-:Y:S01]  /*34c0*/  FADD.FTZ R153, R154, R153 ;  /* 0x000000999a997221 */ /* 0x000fe20000010000 */
[----:B------:R-:W-:-:S03]  /*34d0*/  SHF.L.U32 R154, R155, 0x10, RZ ;  /* 0x000000109b9a7819 */ /* 0x000fc600000006ff */
[----:B------:R-:W-:Y:S02]  /*34e0*/  FADD.FTZ R153, R129, R153 ;  /* 0x0000009981997221 */ /* 0x000fe40000010000 */
[----:B------:R-:W-:Y:S01]  /*34f0*/  FADD.FTZ R154, R180, R154 ;  /* 0x0000009ab49a7221 */ /* 0x000fe20000010000 */
[----:B------:R-:W-:Y:S02]  /*3500*/  PRMT R180, R155, 0x7632, R180 ;  /* 0x000076329bb47816 */ /* 0x000fe400000000b4 */
[----:B------:R-:W-:Y:S01]  /*3510*/  PRMT R155, R123, 0x7632, R155 ;  /* 0x000076327b9b7816 */ /* 0x000fe2000000009b */
[----:B------:R-:W-:Y:S02]  /*3520*/  FADD.FTZ R154, R130, R154 ;  /* 0x0000009a829a7221 */ /* 0x000fe40000010000 */
[----:B------:R-:W-:Y:S01]  /*3530*/  IMAD.U32 R180, R180, 0x10000, RZ ;  /* 0x00010000b4b47824 */ /* 0x000fe200078e00ff */
[----:B------:R-:W-:-:S05]  /*3540*/  SHF.L.U32 R155, R155, 0x10, RZ ;  /* 0x000000109b9b7819 */ /* 0x000fca00000006ff */
[----:B------:R-:W-:-:S04]  /*3550*/  FADD.FTZ R155, R180, R155 ;  /* 0x0000009bb49b7221 */ /* 0x000fc80000010000 */
[----:B------:R-:W-:Y:S01]  /*3560*/  FADD.FTZ R155, R131, R155 ;  /* 0x0000009b839b7221 */ /* 0x000fe20000010000 */
[----:B------:R-:W-:Y:S06]  /*3570*/  BRA `(.L_x_9890) ;  /* 0x00000004000c7947 */ /* 0x000fec0003800000 */
.L_x_9889:
[----:B--2--5:R-:W-:Y:S02]  /*3580*/  SHF.L.U32 R148, R152, 0x10, RZ ;  /* 0x0000001098947819 */ /* 0x024fe400000006ff */
[----:B------:R-:W-:Y:S02]  /*3590*/  SHF.L.U32 R149, R120, 0x10, RZ ;  /* 0x0000001078957819 */ /* 0x000fe400000006ff */
[----:B------:R-:W-:Y:S02]  /*35a0*/  PRMT R150, R152, 0x7632, R150 ;  /* 0x0000763298967816 */ /* 0x000fe40000000096 */
[----:B------:R-:W-:Y:S01]  /*35b0*/  SHF.L.U32 R151, R121, 0x10, RZ ;  /* 0x0000001079977819 */ /* 0x000fe200000006ff */
[----:B------:R-:W-:Y:S01]  /*35c0*/  FADD.FTZ R148, R149, R148 ;  /* 0x0000009495947221 */ /* 0x000fe20000010000 */
[----:B------:R-:W-:Y:S01]  /*35d0*/  PRMT R149, R120, 0x7632, R149 ;  /* 0x0000763278957816 */ /* 0x000fe20000000095 */
[----:B------:R-:W-:Y:S01]  /*35e0*/  IMAD.U32 R150, R150, 0x10000, RZ ;  /* 0x0001000096967824 */ /* 0x000fe200078e00ff */
[----:B------:R-:W-:-:S02]  /*35f0*/  PRMT R152, R153, 0x7632, R152 ;  /* 0x0000763299987816 */ /* 0x000fc40000000098 */
[----:B------:R-:W-:Y:S02]  /*3600*/  SHF.L.U32 R149, R149, 0x10, RZ ;  /* 0x0000001095957819 */ /* 0x000fe400000006ff */
[----:B01----:R-:W-:Y:S01]  /*3610*/  SHF.L.U32 R180, R123, 0x10, RZ ;  /* 0x000000107bb47819 */ /* 0x003fe200000006ff */
[----:B------:R-:W-:Y:S02]  /*3620*/  IMAD.U32 R152, R152, 0x10000, RZ ;  /* 0x0001000098987824 */ /* 0x000fe400078e00ff */
[----:B------:R-:W-:Y:S01]  /*3630*/  FADD.FTZ R149, R150, R149 ;  /* 0x0000009596957221 */ /* 0x000fe20000010000 */
[----:B------:R-:W-:Y:S02]  /*3640*/  SHF.L.U32 R150, R153, 0x10, RZ ;  /* 0x0000001099967819 */ /* 0x000fe400000006ff */
[----:B------:R-:W-:-:S03]  /*3650*/  SHF.L.U32 R153, R122, 0x10, RZ ;  /* 0x000000107a997819 */ /* 0x000fc600000006ff */
[----:B------:R-:W-:Y:S01]  /*3660*/  FADD.FTZ R150, R151, R150 ;  /* 0x0000009697967221 */ /* 0x000fe20000010000 */
[----:B------:R-:W-:-:S04]  /*3670*/  PRMT R151, R121, 0x7632, R151 ;  /* 0x0000763279977816 */ /* 0x000fc80000000097 */
[----:B------:R-:W-:-:S05]  /*3680*/  SHF.L.U32 R151, R151, 0x10, RZ ;  /* 0x0000001097977819 */ /* 0x000fca00000006ff */
[----:B------:R-:W-:Y:S01]  /*3690*/  FADD.FTZ R151, R152, R151 ;  /* 0x0000009798977221 */ /* 0x000fe20000010000 */
[C---:B------:R-:W-:Y:S02]  /*36a0*/  SHF.L.U32 R152, R154.reuse, 0x10, RZ ;  /* 0x000000109a987819 */ /* 0x040fe400000006ff */
[----:B------:R-:W-:-:S03]  /*36b0*/  PRMT R154, R154, 0x7632, R154 ;  /* 0x000076329a9a7816 */ /* 0x000fc6000000009a */
[----:B------:R-:W-:Y:S01]  /*36c0*/  FADD.FTZ R152, R153, R152 ;  /* 0x0000009899987221 */ /* 0x000fe20000010000 */
[----:B------:R-:W-:Y:S01]  /*36d0*/  PRMT R153, R122, 0x7632, R153 ;  /* 0x000076327a997816 */ /* 0x000fe20000000099 */
[----:B------:R-:W-:-:S03]  /*36e0*/  IMAD.U32 R154, R154, 0x10000, RZ ;  /* 0x000100009a9a7824 */ /* 0x000fc600078e00ff */
[----:B------:R-:W-:-:S05]  /*36f0*/  SHF.L.U32 R153, R153, 0x10, RZ ;  /* 0x0000001099997819 */ /* 0x000fca00000006ff */
[----:B------:R-:W-:Y:S01]  /*3700*/  FADD.FTZ R153, R154, R153 ;  /* 0x000000999a997221 */ /* 0x000fe20000010000 */
[----:B------:R-:W-:-:S05]  /*3710*/  SHF.L.U32 R154, R155, 0x10, RZ ;  /* 0x000000109b9a7819 */ /* 0x000fca00000006ff */
[----:B------:R-:W-:Y:S01]  /*3720*/  FADD.FTZ R154, R180, R154 ;  /* 0x0000009ab49a7221 */ /* 0x000fe20000010000 */
[----:B------:R-:W-:Y:S02]  /*3730*/  PRMT R180, R155, 0x7632, R180 ;  /* 0x000076329bb47816 */ /* 0x000fe400000000b4 */
[----:B------:R-:W-:-:S03]  /*3740*/  PRMT R155, R123, 0x7632, R155 ;  /* 0x000076327b9b7816 */ /* 0x000fc6000000009b */
[----:B------:R-:W-:Y:S01]  /*3750*/  IMAD.U32 R180, R180, 0x10000, RZ ;  /* 0x00010000b4b47824 */ /* 0x000fe200078e00ff */
[----:B------:R-:W-:-:S05]  /*3760*/  SHF.L.U32 R155, R155, 0x10, RZ ;  /* 0x000000109b9b7819 */ /* 0x000fca00000006ff */
[----:B------:R-:W-:Y:S01]  /*3770*/  FADD.FTZ R155, R180, R155 ;  /* 0x0000009bb49b7221 */ /* 0x000fe20000010000 */
[----:B------:R-:W-:Y:S06]  /*3780*/  BRA `(.L_x_9890) ;  /* 0x0000000000887947 */ /* 0x000fec0003800000 */
.L_x_9888:
[----:B------:R-:W-:Y:S05]  /*3790*/  @!P1 BRA `(.L_x_9891) ;  /* 0x0000000000549947 */ /* 0x000fea0003800000 */
[C---:B-----5:R-:W-:Y:S02]  /*37a0*/  PRMT R151, R153.reuse, 0x7632, R151 ;  /* 0x0000763299977816 */ /* 0x060fe40000000097 */
[----:B------:R-:W-:Y:S02]  /*37b0*/  SHF.L.U32 R150, R153, 0x10, RZ ;  /* 0x0000001099967819 */ /* 0x000fe400000006ff */
[----:B--2---:R-:W-:Y:S02]  /*37c0*/  PRMT R149, R152, 0x7632, R149 ;  /* 0x0000763298957816 */ /* 0x004fe40000000095 */
[----:B------:R-:W-:Y:S01]  /*37d0*/  PRMT R153, R154, 0x7632, R153 ;  /* 0x000076329a997816 */ /* 0x000fe20000000099 */
[----:B------:R-:W-:Y:S01]  /*37e0*/  FADD.FTZ R150, R126, R150 ;  /* 0x000000967e967221 */ /* 0x000fe20000010000 */
[C---:B01----:R-:W-:Y:S02]  /*37f0*/  PRMT R180, R155.reuse, 0x7632, R180 ;  /* 0x000076329bb47816 */ /* 0x043fe400000000b4 */
        /* <DEDUP_REMOVED lines=14> */
[----:B------:R-:W-:Y:S06]  /*38e0*/  BRA `(.L_x_9890) ;  /* 0x0000000000307947 */ /* 0x000fec0003800000 */
.L_x_9891:
[C---:B-----5:R-:W-:Y:S02]  /*38f0*/  PRMT R151, R153.reuse, 0x7632, R151 ;  /* 0x0000763299977816 */ /* 0x060fe40000000097 */
[----:B------:R-:W-:Y:S02]  /*3900*/  SHF.L.U32 R150, R153, 0x10, RZ ;  /* 0x0000001099967819 */ /* 0x000fe400000006ff */
[----:B------:R-:W-:Y:S02]  /*3910*/  PRMT R153, R154, 0x7632, R153 ;  /* 0x000076329a997816 */ /* 0x000fe40000000099 */
[C---:B--2---:R-:W-:Y:S02]  /*3920*/  PRMT R149, R152.reuse, 0x7632, R149 ;  /* 0x0000763298957816 */ /* 0x044fe40000000095 */
[----:B01----:R-:W-:Y:S01]  /*3930*/  PRMT R180, R155, 0x7632, R180 ;  /* 0x000076329bb47816 */ /* 0x003fe200000000b4 */
[----:B------:R-:W-:Y:S01]  /*3940*/  IMAD.U32 R153, R153, 0x10000, RZ ;  /* 0x0001000099997824 */ /* 0x000fe200078e00ff */
[----:B------:R-:W-:Y:S01]  /*3950*/  SHF.L.U32 R148, R152, 0x10, RZ ;  /* 0x0000001098947819 */ /* 0x000fe200000006ff */
[----:B------:R-:W-:Y:S01]  /*3960*/  IMAD.U32 R152, R154, 0x10000, RZ ;  /* 0x000100009a987824 */ /* 0x000fe200078e00ff */
[----:B------:R-:W-:-:S02]  /*3970*/  SHF.L.U32 R154, R155, 0x10, RZ ;  /* 0x000000109b9a7819 */ /* 0x000fc400000006ff */
[----:B------:R-:W-:Y:S02]  /*3980*/  SHF.L.U32 R149, R149, 0x10, RZ ;  /* 0x0000001095957819 */ /* 0x000fe400000006ff */
[----:B------:R-:W-:Y:S02]  /*3990*/  SHF.L.U32 R151, R151, 0x10, RZ ;  /* 0x0000001097977819 */ /* 0x000fe400000006ff */
[----:B------:R-:W-:-:S07]  /*39a0*/  SHF.L.U32 R155, R180, 0x10, RZ ;  /* 0x00000010b49b7819 */ /* 0x000fce00000006ff */
.L_x_9890:
[----:B------:R-:W0:Y:S02]  /*39b0*/  LDC.64 R180, c[0x0][0x3a8] ;  /* 0x0000ea00ffb47b82 */ /* 0x000e240000000a00 */
[C---:B0-----:R-:W-:Y:S01]  /*39c0*/  IMAD.WIDE.U32 R180, R182.reuse, 0x20, R180 ;  /* 0x00000020b6b47825 */ /* 0x041fe200078e00b4 */
[----:B------:R-:W-:-:S04]  /*39d0*/  IADD3 R182, PT, PT, R182, 0x20, RZ ;  /* 0x00000020b6b67810 */ /* 0x000fc80007ffe0ff */
[----:B------:R2:W-:Y:S04]  /*39e0*/  STG.E.128 desc[UR6][R180.64], R148 ;  /* 0x00000094b4007986 */ /* 0x0005e8000c101d06 */
[----:B------:R2:W-:Y:S02]  /*39f0*/  STG.E.128 desc[UR6][R180.64+0x10], R152 ;  /* 0x00001098b4007986 */ /* 0x0005e4000c101d06 */
.L_x_9887:
[----:B------:R-:W-:Y:S05]  /*3a00*/  BSYNC.RECONVERGENT B0 ;  /* 0x0000000000007941 */ /* 0x000fea0003800200 */
.L_x_9886:
[----:B------:R-:W-:Y:S01]  /*3a10*/  ISETP.GE.U32.AND P0, PT, R0, 0x80, PT ;  /* 0x000000800000780c */ /* 0x000fe20003f06070 */
[----:B------:R-:W-:Y:S01]  /*3a20*/  BSSY.RECONVERGENT B0, `(.L_x_9892) ;  /* 0x0000085000007945 */ /* 0x000fe20003800200 */
[----:B------:R-:W-:-:S11]  /*3a30*/  LOP3.LUT R188, R188, 0xfffffffb, RZ, 0xc0, !PT ;  /* 0xfffffffbbcbc7812 */ /* 0x000fd600078ec0ff */
[----:B------:R-:W-:Y:S01]  /*3a40*/  @P0 LOP3.LUT R188, R188, 0x4, RZ, 0xfc, !PT ;  /* 0x00000004bcbc0812 */ /* 0x000fe200078efcff */
[----:B------:R-:W-:Y:S06]  /*3a50*/  @!P0 BRA `(.L_x_9893) ;  /* 0x0000000800048947 */ /* 0x000fec0003800000 */
[----:B------:R-:W-:Y:S01]  /*3a60*/  ISETP.NE.U32.AND P0, PT, RZ, UR4, PT ;  /* 0x00000004ff007c0c */ /* 0x000fe2000bf05070 */
[----:B------:R-:W3:Y:S01]  /*3a70*/  LDC.64 R160, c[0x0][0x390] ;  /* 0x0000e400ffa07b82 */ /* 0x000ee20000000a00 */
[----:B------:R-:W-:Y:S02]  /*3a80*/  ISETP.NE.U32.AND P1, PT, RZ, UR8, PT ;  /* 0x00000008ff007c0c */ /* 0x000fe4000bf25070 */
[----:B------:R-:W-:Y:S02]  /*3a90*/  ISETP.NE.AND.EX P0, PT, RZ, UR5, PT, P0 ;  /* 0x00000005ff007c0c */ /* 0x000fe4000bf05300 */
[----:B------:R-:W-:-:S11]  /*3aa0*/  ISETP.NE.AND.EX P1, PT, RZ, UR9, PT, P1 ;  /* 0x00000009ff007c0c */ /* 0x000fd6000bf25310 */
[----:B------:R-:W4:Y:S02]  /*3ab0*/  @P0 LDC.64 R156, c[0x0][0x398] ;  /* 0x0000e600ff9c0b82 */ /* 0x000f240000000a00 */
[----:B----4-:R-:W-:-:S05]  /*3ac0*/  @P0 IMAD.WIDE.U32 R156, R182, 0x10, R156 ;  /* 0x00000010b69c0825 */ /* 0x010fca00078e009c */
[----:B------:R4:W5:Y:S02]  /*3ad0*/  @P0 LDG.E.128 R120, desc[UR6][R156.64] ;  /* 0x000000069c780981 */ /* 0x000964000c1e1d00 */
[----:B----4-:R-:W4:Y:S01]  /*3ae0*/  @P1 LDC.64 R156, c[0x0][0x3a0] ;  /* 0x0000e800ff9c1b82 */ /* 0x010f220000000a00 */
[----:B---3--:R-:W-:-:S06]  /*3af0*/  IMAD.WIDE.U32 R160, R182, 0x10, R160 ;  /* 0x00000010b6a07825 */ /* 0x008fcc00078e00a0 */
[----:B------:R-:W5:Y:S01]  /*3b00*/  LDG.E.128 R160, desc[UR6][R160.64] ;  /* 0x00000006a0a07981 */ /* 0x000f62000c1e1d00 */
[----:B----4-:R-:W-:-:S05]  /*3b10*/  @P1 IMAD.WIDE.U32 R156, R182, 0x20, R156 ;  /* 0x00000020b69c1825 */ /* 0x010fca00078e009c */
[----:B------:R3:W5:Y:S04]  /*3b20*/  @P1 LDG.E.128 R124, desc[UR6][R156.64] ;  /* 0x000000069c7c1981 */ /* 0x000768000c1e1d00 */
[----:B------:R3:W5:Y:S01]  /*3b30*/  @P1 LDG.E.128 R128, desc[UR6][R156.64+0x10] ;  /* 0x000010069c801981 */ /* 0x000762000c1e1d00 */
[----:B------:R-:W-:Y:S05]  /*3b40*/  @!P0 BRA `(.L_x_9894) ;  /* 0x00000004002c8947 */ /* 0x000fea0003800000 */
[----:B------:R-:W-:Y:S05]  /*3b50*/  @!P1 BRA `(.L_x_9895) ;  /* 0x0000000000a49947 */ /* 0x000fea0003800000 */
[----:B---3-5:R-:W-:Y:S01]  /*3b60*/  SHF.L.U32 R156, R160, 0x10, RZ ;  /* 0x00000010a09c7819 */ /* 0x028fe200000006ff */
[----:B------:R-:W-:Y:S01]  /*3b70*/  IMAD.U32 R157, R120, 0x10000, RZ ;  /* 0x00010000789d7824 */ /* 0x000fe200078e00ff */
[----:B------:R-:W-:Y:S01]  /*3b80*/  PRMT R158, R160, 0x7632, R158 ;  /* 0x00007632a09e7816 */ /* 0x000fe2000000009e */
[----:B------:R-:W-:Y:S01]  /*3b90*/  IMAD.U32 R159, R121, 0x10000, RZ ;  /* 0x00010000799f7824 */ /* 0x000fe200078e00ff */
[----:B------:R-:W-:Y:S01]  /*3ba0*/  PRMT R160, R161, 0x7632, R160 ;  /* 0x00007632a1a07816 */ /* 0x000fe200000000a0 */
[----:B------:R-:W-:Y:S01]  /*3bb0*/  FADD.FTZ R156, R157, R156 ;  /* 0x0000009c9d9c7221 */ /* 0x000fe20000010000 */
[----:B------:R-:W-:Y:S01]  /*3bc0*/  PRMT R157, R120, 0x7632, R157 ;  /* 0x00007632789d7816 */ /* 0x000fe2000000009d */
[----:B012---:R-:W-:Y:S01]  /*3bd0*/  IMAD.U32 R180, R123, 0x10000, RZ ;  /* 0x000100007bb47824 */ /* 0x007fe200078e00ff */
[----:B------:R-:W-:Y:S01]  /*3be0*/  SHF.L.U32 R158, R158, 0x10, RZ ;  /* 0x000000109e9e7819 */ /* 0x000fe200000006ff */
[----:B------:R-:W-:Y:S01]  /*3bf0*/  FADD.FTZ R156, R124, R156 ;  /* 0x0000009c7c9c7221 */ /* 0x000fe20000010000 */
[----:B------:R-:W-:-:S02]  /*3c00*/  SHF.L.U32 R157, R157, 0x10, RZ ;  /* 0x000000109d9d7819 */ /* 0x000fc400000006ff */
[----:B------:R-:W-:-:S03]  /*3c10*/  SHF.L.U32 R160, R160, 0x10, RZ ;  /* 0x00000010a0a07819 */ /* 0x000fc600000006ff */
[----:B------:R-:W-:Y:S01]  /*3c20*/  FADD.FTZ R157, R158, R157 ;  /* 0x0000009d9e9d7221 */ /* 0x000fe20000010000 */
[----:B------:R-:W-:Y:S01]  /*3c30*/  SHF.L.U32 R158, R161, 0x10, RZ ;  /* 0x00000010a19e7819 */ /* 0x000fe200000006ff */
[----:B------:R-:W-:Y:S02]  /*3c40*/  IMAD.U32 R161, R122, 0x10000, RZ ;  /* 0x000100007aa17824 */ /* 0x000fe400078e00ff */
        /* <DEDUP_REMOVED lines=10> */
[----:B------:R-:W-:Y:S02]  /*3cf0*/  PRMT R161, R122, 0x7632, R161 ;  /* 0x000076327aa17816 */ /* 0x000fe400000000a1 */
[----:B------:R-:W-:Y:S01]  /*3d00*/  SHF.L.U32 R162, R162, 0x10, RZ ;  /* 0x00000010a2a27819 */ /* 0x000fe200000006ff */
        /* <DEDUP_REMOVED lines=8> */
[----:B------:R-:W-:Y:S01]  /*3d90*/  FADD.FTZ R162, R130, R162 ;  /* 0x000000a282a27221 */ /* 0x000fe20000010000 */
[----:B------:R-:W-:Y:S02]  /*3da0*/  SHF.L.U32 R180, R180, 0x10, RZ ;  /* 0x00000010b4b47819 */ /* 0x000fe400000006ff */
[----:B------:R-:W-:-:S05]  /*3db0*/  SHF.L.U32 R163, R163, 0x10, RZ ;  /* 0x00000010a3a37819 */ /* 0x000fca00000006ff */
[----:B------:R-:W-:-:S04]  /*3dc0*/  FADD.FTZ R163, R180, R163 ;  /* 0x000000a3b4a37221 */ /* 0x000fc80000010000 */
[----:B------:R-:W-:Y:S01]  /*3dd0*/  FADD.FTZ R163, R131, R163 ;  /* 0x000000a383a37221 */ /* 0x000fe20000010000 */
[----:B------:R-:W-:Y:S06]  /*3de0*/  BRA `(.L_x_9896) ;  /* 0x00000004000c7947 */ /* 0x000fec0003800000 */
.L_x_9895:
        /* <DEDUP_REMOVED lines=8> */
[----:B------:R-:W-:Y:S02]  /*3e70*/  SHF.L.U32 R158, R158, 0x10, RZ ;  /* 0x000000109e9e7819 */ /* 0x000fe400000006ff */
[----:B------:R-:W-:-:S02]  /*3e80*/  SHF.L.U32 R157, R157, 0x10, RZ ;  /* 0x000000109d9d7819 */ /* 0x000fc400000006ff */
[----:B------:R-:W-:-:S03]  /*3e90*/  SHF.L.U32 R160, R160, 0x10, RZ ;  /* 0x00000010a0a07819 */ /* 0x000fc600000006ff */
[----:B------:R-:W-:Y:S01]  /*3ea0*/  FADD.FTZ R157, R158, R157 ;  /* 0x0000009d9e9d7221 */ /* 0x000fe20000010000 */
[----:B------:R-:W-:Y:S01]  /*3eb0*/  SHF.L.U32 R158, R161, 0x10, RZ ;  /* 0x00000010a19e7819 */ /* 0x000fe200000006ff */
[----:B------:R-:W-:-:S04]  /*3ec0*/  IMAD.U32 R161, R122, 0x10000, RZ ;  /* 0x000100007aa17824 */ /* 0x000fc800078e00ff */
[----:B------:R-:W-:Y:S01]  /*3ed0*/  FADD.FTZ R158, R159, R158 ;  /* 0x0000009e9f9e7221 */ /* 0x000fe20000010000 */
[----:B------:R-:W-:-:S04]  /*3ee0*/  PRMT R159, R121, 0x7632, R159 ;  /* 0x00007632799f7816 */ /* 0x000fc8000000009f */
[----:B------:R-:W-:-:S05]  /*3ef0*/  SHF.L.U32 R159, R159, 0x10, RZ ;  /* 0x000000109f9f7819 */ /* 0x000fca00000006ff */
[----:B------:R-:W-:Y:S01]  /*3f00*/  FADD.FTZ R159, R160, R159 ;  /* 0x0000009fa09f7221 */ /* 0x000fe20000010000 */
[C---:B------:R-:W-:Y:S02]  /*3f10*/  SHF.L.U32 R160, R162.reuse, 0x10, RZ ;  /* 0x00000010a2a07819 */ /* 0x040fe400000006ff */
[----:B------:R-:W-:-:S03]  /*3f20*/  PRMT R162, R162, 0x7632, R162 ;  /* 0x00007632a2a27816 */ /* 0x000fc600000000a2 */
[----:B------:R-:W-:Y:S01]  /*3f30*/  FADD.FTZ R160, R161, R160 ;  /* 0x000000a0a1a07221 */ /* 0x000fe20000010000 */
[----:B------:R-:W-:Y:S02]  /*3f40*/  PRMT R161, R122, 0x7632, R161 ;  /* 0x000076327aa17816 */ /* 0x000fe400000000a1 */
[----:B------:R-:W-:Y:S02]  /*3f50*/  SHF.L.U32 R162, R162, 0x10, RZ ;  /* 0x00000010a2a27819 */ /* 0x000fe400000006ff */
[----:B------:R-:W-:-:S05]  /*3f60*/  SHF.L.U32 R161, R161, 0x10, RZ ;  /* 0x00000010a1a17819 */ /* 0x000fca00000006ff */
[----:B------:R-:W-:Y:S01]  /*3f70*/  FADD.FTZ R161, R162, R161 ;  /* 0x000000a1a2a17221 */ /* 0x000fe20000010000 */
[----:B------:R-:W-:-:S05]  /*3f80*/  SHF.L.U32 R162, R163, 0x10, RZ ;  /* 0x00000010a3a27819 */ /* 0x000fca00000006ff */
[----:B------:R-:W-:Y:S01]  /*3f90*/  FADD.FTZ R162, R180, R162 ;  /* 0x000000a2b4a27221 */ /* 0x000fe20000010000 */
[----:B------:R-:W-:Y:S02]  /*3fa0*/  PRMT R180, R163, 0x7632, R180 ;  /* 0x00007632a3b47816 */ /* 0x000fe400000000b4 */
[----:B------:R-:W-:Y:S02]  /*3fb0*/  PRMT R163, R123, 0x7632, R163 ;  /* 0x000076327ba37816 */ /* 0x000fe400000000a3 */
[----:B------:R-:W-:Y:S02]  /*3fc0*/  SHF.L.U32 R180, R180, 0x10, RZ ;  /* 0x00000010b4b47819 */ /* 0x000fe400000006ff */
[----:B------:R-:W-:-:S05]  /*3fd0*/  SHF.L.U32 R163, R163, 0x10, RZ ;  /* 0x00000010a3a37819 */ /* 0x000fca00000006ff */
[----:B------:R-:W-:Y:S01]  /*3fe0*/  FADD.FTZ R163, R180, R163 ;  /* 0x000000a3b4a37221 */ /* 0x000fe20000010000 */
[----:B------:R-:W-:Y:S06]  /*3ff0*/  BRA `(.L_x_9896) ;  /* 0x0000000000887947 */ /* 0x000fec0003800000 */
.L_x_9894:
[----:B------:R-:W-:Y:S05]  /*4000*/  @!P1 BRA `(.L_x_9897) ;  /* 0x0000000000549947 */ /* 0x000fea0003800000 */
[C---:B-----5:R-:W-:Y:S01]  /*4010*/  PRMT R159, R161.reuse, 0x7632, R159 ;  /* 0x00007632a19f7816 */ /* 0x060fe2000000009f */
[----:B------:R-:W-:Y:S01]  /*4020*/  IMAD.U32 R158, R161, 0x10000, RZ ;  /* 0x00010000a19e7824 */ /* 0x000fe200078e00ff */
[----:B---3--:R-:W-:Y:S02]  /*4030*/  PRMT R157, R160, 0x7632, R157 ;  /* 0x00007632a09d7816 */ /* 0x008fe4000000009d */
[----:B------:R-:W-:Y:S01]  /*4040*/  PRMT R161, R162, 0x7632, R161 ;  /* 0x00007632a2a17816 */ /* 0x000fe200000000a1 */
[----:B------:R-:W-:Y:S01]  /*4050*/  IMAD.U32 R159, R159, 0x10000, RZ ;  /* 0x000100009f9f7824 */ /* 0x000fe200078e00ff */
[----:B012---:R-:W-:Y:S01]  /*4060*/  PRMT R180, R163, 0x7632, R180 ;  /* 0x00007632a3b47816 */ /* 0x007fe200000000b4 */
        /* <DEDUP_REMOVED lines=15> */
.L_x_9897:
[C---:B-----5:R-:W-:Y:S01]  /*4160*/  PRMT R159, R161.reuse, 0x7632, R159 ;  /* 0x00007632a19f7816 */ /* 0x060fe2000000009f */
[----:B------:R-:W-:Y:S01]  /*4170*/  IMAD.U32 R158, R161, 0x10000, RZ ;  /* 0x00010000a19e7824 */ /* 0x000fe200078e00ff */
[----:B---3--:R-:W-:Y:S02]  /*4180*/  PRMT R157, R160, 0x7632, R157 ;  /* 0x00007632a09d7816 */ /* 0x008fe4000000009d */
[----:B------:R-:W-:Y:S01]  /*4190*/  PRMT R161, R162, 0x7632, R161 ;  /* 0x00007632a2a17816 */ /* 0x000fe200000000a1 */
[----:B------:R-:W-:Y:S01]  /*41a0*/  IMAD.U32 R159, R159, 0x10000, RZ ;  /* 0x000100009f9f7824 */ /* 0x000fe200078e00ff */
[----:B012---:R-:W-:Y:S02]  /*41b0*/  PRMT R180, R163, 0x7632, R180 ;  /* 0x00007632a3b47816 */ /* 0x007fe400000000b4 */
[----:B------:R-:W-:Y:S02]  /*41c0*/  SHF.L.U32 R156, R160, 0x10, RZ ;  /* 0x00000010a09c7819 */ /* 0x000fe400000006ff */
[----:B------:R-:W-:-:S02]  /*41d0*/  SHF.L.U32 R160, R162, 0x10, RZ ;  /* 0x00000010a2a07819 */ /* 0x000fc400000006ff */
[----:B------:R-:W-:Y:S02]  /*41e0*/  SHF.L.U32 R162, R163, 0x10, RZ ;  /* 0x00000010a3a27819 */ /* 0x000fe400000006ff */
[----:B------:R-:W-:Y:S02]  /*41f0*/  SHF.L.U32 R157, R157, 0x10, RZ ;  /* 0x000000109d9d7819 */ /* 0x000fe400000006ff */
[----:B------:R-:W-:Y:S02]  /*4200*/  SHF.L.U32 R161, R161, 0x10, RZ ;  /* 0x00000010a1a17819 */ /* 0x000fe400000006ff */
[----:B------:R-:W-:-:S07]  /*4210*/  SHF.L.U32 R163, R180, 0x10, RZ ;  /* 0x00000010b4a37819 */ /* 0x000fce00000006ff */
.L_x_9896:
[----:B------:R-:W0:Y:S02]  /*4220*/  LDC.64 R180, c[0x0][0x3a8] ;  /* 0x0000ea00ffb47b82 */ /* 0x000e240000000a00 */
[C---:B0-----:R-:W-:Y:S01]  /*4230*/  IMAD.WIDE.U32 R180, R182.reuse, 0x20, R180 ;  /* 0x00000020b6b47825 */ /* 0x041fe200078e00b4 */
[----:B------:R-:W-:-:S04]  /*4240*/  IADD3 R182, PT, PT, R182, 0x20, RZ ;  /* 0x00000020b6b67810 */ /* 0x000fc80007ffe0ff */
[----:B------:R3:W-:Y:S04]  /*4250*/  STG.E.128 desc[UR6][R180.64], R156 ;  /* 0x0000009cb4007986 */ /* 0x0007e8000c101d06 */
[----:B------:R3:W-:Y:S02]  /*4260*/  STG.E.128 desc[UR6][R180.64+0x10], R160 ;  /* 0x000010a0b4007986 */ /* 0x0007e4000c101d06 */
.L_x_9893:
[----:B------:R-:W-:Y:S05]  /*4270*/  BSYNC.RECONVERGENT B0 ;  /* 0x0000000000007941 */ /* 0x000fea0003800200 */
.L_x_9892:
[----:B------:R-:W-:Y:S01]  /*4280*/  ISETP.GE.U32.AND P0, PT, R0, 0xa0, PT ;  /* 0x000000a00000780c */ /* 0x000fe20003f06070 */
[----:B------:R-:W-:Y:S01]  /*4290*/  BSSY.RECONVERGENT B0, `(.L_x_9898) ;  /* 0x0000085000007945 */ /* 0x000fe20003800200 */
[----:B------:R-:W-:-:S11]  /*42a0*/  LOP3.LUT R188, R188, 0xfffffffd, RZ, 0xc0, !PT ;  /* 0xfffffffdbcbc7812 */ /* 0x000fd600078ec0ff */
[----:B------:R-:W-:Y:S01]  /*42b0*/  @P0 LOP3.LUT R188, R188, 0x2, RZ, 0xfc, !PT ;  /* 0x00000002bcbc0812 */ /* 0x000fe200078efcff */
[----:B------:R-:W-:Y:S06]  /*42c0*/  @!P0 BRA `(.L_x_9899) ;  /* 0x0000000800048947 */ /* 0x000fec0003800000 */
[----:B------:R-:W-:Y:S01]  /*42d0*/  ISETP.NE.U32.AND P0, PT, RZ, UR4, PT ;  /* 0x00000004ff007c0c */ /* 0x000fe2000bf05070 */
[----:B------:R-:W4:Y:S01]  /*42e0*/  LDC.64 R168, c[0x0][0x390] ;  /* 0x0000e400ffa87b82 */ /* 0x000f220000000a00 */
[----:B------:R-:W-:Y:S02]  /*42f0*/  ISETP.NE.U32.AND P1, PT, RZ, UR8, PT ;  /* 0x00000008ff007c0c */ /* 0x000fe4000bf25070 */
[----:B------:R-:W-:Y:S02]  /*4300*/  ISETP.NE.AND.EX P0, PT, RZ, UR5, PT, P0 ;  /* 0x00000005ff007c0c */ /* 0x000fe4000bf05300 */
[----:B------:R-:W-:-:S11]  /*4310*/  ISETP.NE.AND.EX P1, PT, RZ, UR9, PT, P1 ;  /* 0x00000009ff007c0c */ /* 0x000fd6000bf25310 */
[----:B------:R-:W0:Y:S02]  /*4320*/  @P0 LDC.64 R164, c[0x0][0x398] ;  /* 0x0000e600ffa40b82 */ /* 0x000e240000000a00 */
[----:B0-----:R-:W-:-:S05]  /*4330*/  @P0 IMAD.WIDE.U32 R164, R182, 0x10, R164 ;  /* 0x00000010b6a40825 */ /* 0x001fca00078e00a4 */
[----:B------:R0:W5:Y:S02]  /*4340*/  @P0 LDG.E.128 R120, desc[UR6][R164.64] ;  /* 0x00000006a4780981 */ /* 0x000164000c1e1d00 */
[----:B0-----:R-:W0:Y:S01]  /*4350*/  @P1 LDC.64 R164, c[0x0][0x3a0] ;  /* 0x0000e800ffa41b82 */ /* 0x001e220000000a00 */
[----:B----4-:R-:W-:-:S06]  /*4360*/  IMAD.WIDE.U32 R168, R182, 0x10, R168 ;  /* 0x00000010b6a87825 */ /* 0x010fcc00078e00a8 */
[----:B------:R-:W5:Y:S01]  /*4370*/  LDG.E.128 R168, desc[UR6][R168.64] ;  /* 0x00000006a8a87981 */ /* 0x000f62000c1e1d00 */
[----:B0-----:R-:W-:-:S05]  /*4380*/  @P1 IMAD.WIDE.U32 R164, R182, 0x20, R164 ;  /* 0x00000020b6a41825 */ /* 0x001fca00078e00a4 */
[----:B------:R0:W5:Y:S04]  /*4390*/  @P1 LDG.E.128 R124, desc[UR6][R164.64] ;  /* 0x00000006a47c1981 */ /* 0x000168000c1e1d00 */
[----:B------:R0:W5:Y:S01]  /*43a0*/  @P1 LDG.E.128 R128, desc[UR6][R164.64+0x10] ;  /* 0x00001006a4801981 */ /* 0x000162000c1e1d00 */
[----:B------:R-:W-:Y:S05]  /*43b0*/  @!P0 BRA `(.L_x_9900) ;  /* 0x00000004002c8947 */ /* 0x000fea0003800000 */
[----:B------:R-:W-:Y:S05]  /*43c0*/  @!P1 BRA `(.L_x_9901) ;  /* 0x0000000000a49947 */ /* 0x000fea0003800000 */
[----:B0----5:R-:W-:Y:S01]  /*43d0*/  SHF.L.U32 R165, R120, 0x10, RZ ;  /* 0x0000001078a57819 */ /* 0x021fe200000006ff */
[C---:B------:R-:W-:Y:S01]  /*43e0*/  IMAD.U32 R164, R168.reuse, 0x10000, RZ ;  /* 0x00010000a8a47824 */ /* 0x040fe200078e00ff */
[----:B------:R-:W-:Y:S02]  /*43f0*/  PRMT R166, R168, 0x7632, R166 ;  /* 0x00007632a8a67816 */ /* 0x000fe400000000a6 */
[----:B------:R-:W-:Y:S01]  /*4400*/  SHF.L.U32 R167, R121, 0x10, RZ ;  /* 0x0000001079a77819 */ /* 0x000fe200000006ff */
[----:B------:R-:W-:Y:S01]  /*4410*/  FADD.FTZ R164, R165, R164 ;  /* 0x000000a4a5a47221 */ /* 0x000fe20000010000 */
[----:B------:R-:W-:Y:S02]  /*4420*/  PRMT R165, R120, 0x7632, R165 ;  /* 0x0000763278a57816 */ /* 0x000fe400000000a5 */
[----:B------:R-:W-:Y:S01]  /*4430*/  SHF.L.U32 R166, R166, 0x10, RZ ;  /* 0x00000010a6a67819 */ /* 0x000fe200000006ff */
[----:B------:R-:W-:Y:S01]  /*4440*/  FADD.FTZ R164, R124, R164 ;  /* 0x000000a47ca47221 */ /* 0x000fe20000010000 */
[----:B------:R-:W-:-:S02]  /*4450*/  SHF.L.U32 R165, R165, 0x10, RZ ;  /* 0x00000010a5a57819 */ /* 0x000fc400000006ff */
[----:B------:R-:W-:Y:S02]  /*4460*/  PRMT R168, R169, 0x7632, R168 ;  /* 0x00007632a9a87816 */ /* 0x000fe400000000a8 */
[----:B-123--:R-:W-:Y:S01]  /*4470*/  SHF.L.U32 R180, R123, 0x10, RZ ;  /* 0x000000107bb47819 */ /* 0x00efe200000006ff */
[----:B------:R-:W-:Y:S01]  /*4480*/  FADD.FTZ R165, R166, R165 ;  /* 0x000000a5a6a57221 */ /* 0x000fe20000010000 */
[----:B------:R-:W-:Y:S01]  /*4490*/  IMAD.U32 R166, R169, 0x10000, RZ ;  /* 0x00010000a9a67824 */ /* 0x000fe200078e00ff */
[----:B------:R-:W-:Y:S02]  /*44a0*/  SHF.L.U32 R168, R168, 0x10, RZ ;  /* 0x00000010a8a87819 */ /* 0x000fe400000006ff */
[----:B------:R-:W-:Y:S01]  /*44b0*/  SHF.L.U32 R169, R122, 0x10, RZ ;  /* 0x000000107aa97819 */ /* 0x000fe200000006ff */
[----:B------:R-:W-:Y:S01]  /*44c0*/  FADD.FTZ R166, R167, R166 ;  /* 0x000000a6a7a67221 */ /* 0x000fe20000010000 */
        /* <DEDUP_REMOVED lines=8> */
[----:B------:R-:W-:Y:S01]  /*4550*/  FADD.FTZ R168, R169, R168 ;  /* 0x000000a8a9a87221 */ /* 0x000fe20000010000 */
[----:B------:R-:W-:Y:S02]  /*4560*/  PRMT R169, R122, 0x7632, R169 ;  /* 0x000076327aa97816 */ /* 0x000fe400000000a9 */
[----:B------:R-:W-:Y:S01]  /*4570*/  SHF.L.U32 R170, R170, 0x10, RZ ;  /* 0x00000010aaaa7819 */ /* 0x000fe200000006ff */
[----:B------:R-:W-:Y:S01]  /*4580*/  FADD.FTZ R168, R128, R168 ;  /* 0x000000a880a87221 */ /* 0x000fe20000010000 */
[----:B------:R-:W-:-:S05]  /*4590*/  SHF.L.U32 R169, R169, 0x10, RZ ;  /* 0x00000010a9a97819 */ /* 0x000fca00000006ff */
[----:B------:R-:W-:Y:S01]  /*45a0*/  FADD.FTZ R169, R170, R169 ;  /* 0x000000a9aaa97221 */ /* 0x000fe20000010000 */
[----:B------:R-:W-:-:S03]  /*45b0*/  IMAD.U32 R170, R171, 0x10000, RZ ;  /* 0x00010000abaa7824 */ /* 0x000fc600078e00ff */
[----:B------:R-:W-:Y:S01]  /*45c0*/  FADD.FTZ R169, R129, R169 ;  /* 0x000000a981a97221 */ /* 0x000fe20000010000 */
        /* <DEDUP_REMOVED lines=9> */
.L_x_9901:
[----:B0----5:R-:W-:Y:S01]  /*4660*/  SHF.L.U32 R165, R120, 0x10, RZ ;  /* 0x0000001078a57819 */ /* 0x021fe200000006ff */
[C---:B------:R-:W-:Y:S01]  /*4670*/  IMAD.U32 R164, R168.reuse, 0x10000, RZ ;  /* 0x00010000a8a47824 */ /* 0x040fe200078e00ff */
[----:B------:R-:W-:Y:S02]  /*4680*/  PRMT R166, R168, 0x7632, R166 ;  /* 0x00007632a8a67816 */ /* 0x000fe400000000a6 */
[----:B------:R-:W-:Y:S01]  /*4690*/  SHF.L.U32 R167, R121, 0x10, RZ ;  /* 0x0000001079a77819 */ /* 0x000fe200000006ff */
[----:B------:R-:W-:Y:S01]  /*46a0*/  FADD.FTZ R164, R165, R164 ;  /* 0x000000a4a5a47221 */ /* 0x000fe20000010000 */
[----:B------:R-:W-:Y:S02]  /*46b0*/  PRMT R165, R120, 0x7632, R165 ;  /* 0x0000763278a57816 */ /* 0x000fe400000000a5 */
[----:B------:R-:W-:Y:S02]  /*46c0*/  SHF.L.U32 R166, R166, 0x10, RZ ;  /* 0x00000010a6a67819 */ /* 0x000fe400000006ff */
        /* <DEDUP_REMOVED lines=8> */
[----:B------:R-:W-:-:S04]  /*4750*/  PRMT R167, R121, 0x7632, R167 ;  /* 0x0000763279a77816 */ /* 0x000fc800000000a7 */
[----:B------:R-:W-:-:S05]  /*4760*/  SHF.L.U32 R167, R167, 0x10, RZ ;  /* 0x00000010a7a77819 */ /* 0x000fca00000006ff */
[----:B------:R-:W-:Y:S01]  /*4770*/  FADD.FTZ R167, R168, R167 ;  /* 0x000000a7a8a77221 */ /* 0x000fe20000010000 */
[C---:B------:R-:W-:Y:S01]  /*4780*/  IMAD.U32 R168, R170.reuse, 0x10000, RZ ;  /* 0x00010000aaa87824 */ /* 0x040fe200078e00ff */
[----:B------:R-:W-:-:S03]  /*4790*/  PRMT R170, R170, 0x7632, R170 ;  /* 0x00007632aaaa7816 */ /* 0x000fc600000000aa */
[----:B------:R-:W-:Y:S01]  /*47a0*/  FADD.FTZ R168, R169, R168 ;  /* 0x000000a8a9a87221 */ /* 0x000fe20000010000 */
[----:B------:R-:W-:Y:S02]  /*47b0*/  PRMT R169, R122, 0x7632, R169 ;  /* 0x000076327aa97816 */ /* 0x000fe400000000a9 */
[----:B------:R-:W-:Y:S02]  /*47c0*/  SHF.L.U32 R170, R170, 0x10, RZ ;  /* 0x00000010aaaa7819 */ /* 0x000fe400000006ff */
[----:B------:R-:W-:-:S05]  /*47d0*/  SHF.L.U32 R169, R169, 0x10, RZ ;  /* 0x00000010a9a97819 */ /* 0x000fca00000006ff */
        /* <DEDUP_REMOVED lines=8> */
[----:B------:R-:W-:Y:S06]  /*4860*/  BRA `(.L_x_9902) ;  /* 0x0000000000887947 */ /* 0x000fec0003800000 */
.L_x_9900:
[----:B------:R-:W-:Y:S05]  /*4870*/  @!P1 BRA `(.L_x_9903) ;  /* 0x0000000000549947 */ /* 0x000fea0003800000 */
[C---:B-----5:R-:W-:Y:S01]  /*4880*/  PRMT R167, R169.reuse, 0x7632, R167 ;  /* 0x00007632a9a77816 */ /* 0x060fe200000000a7 */
[C---:B0-----:R-:W-:Y:S01]  /*4890*/  IMAD.U32 R164, R168.reuse, 0x10000, RZ ;  /* 0x00010000a8a47824 */ /* 0x041fe200078e00ff */
[----:B------:R-:W-:Y:S02]  /*48a0*/  SHF.L.U32 R166, R169, 0x10, RZ ;  /* 0x00000010a9a67819 */ /* 0x000fe400000006ff */
[----:B------:R-:W-:Y:S01]  /*48b0*/  PRMT R165, R168, 0x7632, R165 ;  /* 0x00007632a8a57816 */ /* 0x000fe200000000a5 */
[----:B------:R-:W-:Y:S01]  /*48c0*/  FADD.FTZ R164, R124, R164 ;  /* 0x000000a47ca47221 */ /* 0x000fe20000010000 */
[----:B------:R-:W-:Y:S01]  /*48d0*/  PRMT R169, R170, 0x7632, R169 ;  /* 0x00007632aaa97816 */ /* 0x000fe200000000a9 */
[----:B------:R-:W-:Y:S01]  /*48e0*/  FADD.FTZ R166, R126, R166 ;  /* 0x000000a67ea67221 */ /* 0x000fe20000010000 */
[----:B-123--:R-:W-:Y:S01]  /*48f0*/  PRMT R180, R171, 0x7632, R180 ;  /* 0x00007632abb47816 */ /* 0x00efe200000000b4 */
        /* <DEDUP_REMOVED lines=13> */
.L_x_9903:
[C---:B0----5:R-:W-:Y:S01]  /*49d0*/  PRMT R165, R168.reuse, 0x7632, R165 ;  /* 0x00007632a8a57816 */ /* 0x061fe200000000a5 */
[----:B------:R-:W-:Y:S01]  /*49e0*/  IMAD.U32 R164, R168, 0x10000, RZ ;  /* 0x00010000a8a47824 */ /* 0x000fe200078e00ff */
[C---:B------:R-:W-:Y:S02]  /*49f0*/  PRMT R167, R169.reuse, 0x7632, R167 ;  /* 0x00007632a9a77816 */ /* 0x040fe400000000a7 */
[----:B------:R-:W-:Y:S01]  /*4a00*/  SHF.L.U32 R166, R169, 0x10, RZ ;  /* 0x00000010a9a67819 */ /* 0x000fe200000006ff */
[----:B------:R-:W-:Y:S01]  /*4a10*/  IMAD.U32 R165, R165, 0x10000, RZ ;  /* 0x00010000a5a57824 */ /* 0x000fe200078e00ff */
[C---:B------:R-:W-:Y:S02]  /*4a20*/  PRMT R169, R170.reuse, 0x7632, R169 ;  /* 0x00007632aaa97816 */ /* 0x040fe400000000a9 */
[----:B-123--:R-:W-:Y:S02]  /*4a30*/  PRMT R180, R171, 0x7632, R180 ;  /* 0x00007632abb47816 */ /* 0x00efe400000000b4 */
[----:B------:R-:W-:-:S02]  /*4a40*/  SHF.L.U32 R168, R170, 0x10, RZ ;  /* 0x00000010aaa87819 */ /* 0x000fc400000006ff */
[----:B------:R-:W-:Y:S02]  /*4a50*/  SHF.L.U32 R170, R171, 0x10, RZ ;  /* 0x00000010abaa7819 */ /* 0x000fe400000006ff */
[----:B------:R-:W-:Y:S02]  /*4a60*/  SHF.L.U32 R167, R167, 0x10, RZ ;  /* 0x00000010a7a77819 */ /* 0x000fe400000006ff */
[----:B------:R-:W-:Y:S02]  /*4a70*/  SHF.L.U32 R169, R169, 0x10, RZ ;  /* 0x00000010a9a97819 */ /* 0x000fe400000006ff */
[----:B------:R-:W-:-:S07]  /*4a80*/  SHF.L.U32 R171, R180, 0x10, RZ ;  /* 0x00000010b4ab7819 */ /* 0x000fce00000006ff */
.L_x_9902:
[----:B------:R-:W0:Y:S02]  /*4a90*/  LDC.64 R180, c[0x0][0x3a8] ;  /* 0x0000ea00ffb47b82 */ /* 0x000e240000000a00 */
[----:B0-----:R-:W-:-:S04]  /*4aa0*/  IMAD.WIDE.U32 R180, R182, 0x20, R180 ;  /* 0x00000020b6b47825 */ /* 0x001fc800078e00b4 */
[----:B------:R-:W-:Y:S01]  /*4ab0*/  VIADD R182, R182, 0x20 ;  /* 0x00000020b6b67836 */ /* 0x000fe20000000000 */
[----:B------:R4:W-:Y:S04]  /*4ac0*/  STG.E.128 desc[UR6][R180.64], R164 ;  /* 0x000000a4b4007986 */ /* 0x0009e8000c101d06 */
[----:B------:R4:W-:Y:S02]  /*4ad0*/  STG.E.128 desc[UR6][R180.64+0x10], R168 ;  /* 0x000010a8b4007986 */ /* 0x0009e4000c101d06 */
.L_x_9899:
[----:B------:R-:W-:Y:S05]  /*4ae0*/  BSYNC.RECONVERGENT B0 ;  /* 0x0000000000007941 */ /* 0x000fea0003800200 */
.L_x_9898:
        /* <DEDUP_REMOVED lines=19> */
[----:B------:R-:W-:Y:S05]  /*4c20*/  @!P0 BRA `(.L_x_9906) ;  /* 0x00000004002c8947 */ /* 0x000fea0003800000 */
[----:B------:R-:W-:Y:S05]  /*4c30*/  @!P1 BRA `(.L_x_9907) ;  /* 0x0000000000a49947 */ /* 0x000fea0003800000 */
[----:B0----5:R-:W-:Y:S02]  /*4c40*/  SHF.L.U32 R172, R176, 0x10, RZ ;  /* 0x00000010b0ac7819 */ /* 0x021fe400000006ff */
        /* <DEDUP_REMOVED lines=9> */
[----:B--234-:R-:W-:-:S02]  /*4ce0*/  SHF.L.U32 R180, R123, 0x10, RZ ;  /* 0x000000107bb47819 */ /* 0x01cfc400000006ff */
        /* <DEDUP_REMOVED lines=30> */
.L_x_9907:
[----:B0----5:R-:W-:Y:S02]  /*4ed0*/  SHF.L.U32 R172, R176, 0x10, RZ ;  /* 0x00000010b0ac7819 */ /* 0x021fe400000006ff */
        /* <DEDUP_REMOVED lines=8> */
[----:B--234-:R-:W-:Y:S02]  /*4f60*/  SHF.L.U32 R180, R123, 0x10, RZ ;  /* 0x000000107bb47819 */ /* 0x01cfe400000006ff */
        /* <DEDUP_REMOVED lines=23> */
.L_x_9906:
[----:B------:R-:W-:Y:S05]  /*50e0*/  @!P1 BRA `(.L_x_9909) ;  /* 0x0000000000549947 */ /* 0x000fea0003800000 */
[C---:B-----5:R-:W-:Y:S02]  /*50f0*/  PRMT R175, R177.reuse, 0x7632, R175 ;  /* 0x00007632b1af7816 */ /* 0x060fe400000000af */
[----:B------:R-:W-:Y:S02]  /*5100*/  SHF.L.U32 R174, R177, 0x10, RZ ;  /* 0x00000010b1ae7819 */ /* 0x000fe400000006ff */
[----:B0-----:R-:W-:Y:S02]  /*5110*/  PRMT R173, R176, 0x7632, R173 ;  /* 0x00007632b0ad7816 */ /* 0x001fe400000000ad */
[----:B------:R-:W-:Y:S01]  /*5120*/  PRMT R177, R178, 0x7632, R177 ;  /* 0x00007632b2b17816 */ /* 0x000fe200000000b1 */
[----:B------:R-:W-:Y:S01]  /*5130*/  FADD.FTZ R174, R126, R174 ;  /* 0x000000ae7eae7221 */ /* 0x000fe20000010000 */
[----:B--234-:R-:W-:Y:S02]  /*5140*/  PRMT R180, R179, 0x7632, R180 ;  /* 0x00007632b3b47816 */ /* 0x01cfe400000000b4 */
        /* <DEDUP_REMOVED lines=15> */
.L_x_9909:
[----:B0----5:R-:W-:Y:S02]  /*5240*/  PRMT R173, R176, 0x7632, R173 ;  /* 0x00007632b0ad7816 */ /* 0x021fe400000000ad */
[C---:B------:R-:W-:Y:S02]  /*5250*/  PRMT R175, R177.reuse, 0x7632, R175 ;  /* 0x00007632b1af7816 */ /* 0x040fe400000000af */
[----:B------:R-:W-:Y:S01]  /*5260*/  SHF.L.U32 R174, R177, 0x10, RZ ;  /* 0x00000010b1ae7819 */ /* 0x000fe200000006ff */
[----:B------:R-:W-:Y:S01]  /*5270*/  IMAD.U32 R173, R173, 0x10000, RZ ;  /* 0x00010000adad7824 */ /* 0x000fe200078e00ff */
[----:B------:R-:W-:Y:S02]  /*5280*/  PRMT R177, R178, 0x7632, R177 ;  /* 0x00007632b2b17816 */ /* 0x000fe400000000b1 */
[----:B--234-:R-:W-:Y:S02]  /*5290*/  PRMT R180, R179, 0x7632, R180 ;  /* 0x00007632b3b47816 */ /* 0x01cfe400000000b4 */
[----:B------:R-:W-:-:S02]  /*52a0*/  SHF.L.U32 R172, R176, 0x10, RZ ;  /* 0x00000010b0ac7819 */ /* 0x000fc400000006ff */
[----:B------:R-:W-:Y:S02]  /*52b0*/  SHF.L.U32 R176, R178, 0x10, RZ ;  /* 0x00000010b2b07819 */ /* 0x000fe400000006ff */
[----:B------:R-:W-:Y:S02]  /*52c0*/  SHF.L.U32 R178, R179, 0x10, RZ ;  /* 0x00000010b3b27819 */ /* 0x000fe400000006ff */
[----:B------:R-:W-:Y:S02]  /*52d0*/  SHF.L.U32 R175, R175, 0x10, RZ ;  /* 0x00000010afaf7819 */ /* 0x000fe400000006ff */
[----:B------:R-:W-:Y:S02]  /*52e0*/  SHF.L.U32 R177, R177, 0x10, RZ ;  /* 0x00000010b1b17819 */ /* 0x000fe400000006ff */
[----:B------:R-:W-:-:S07]  /*52f0*/  SHF.L.U32 R179, R180, 0x10, RZ ;  /* 0x00000010b4b37819 */ /* 0x000fce00000006ff */
.L_x_9908:
[----:B------:R-:W0:Y:S02]  /*5300*/  LDC.64 R180, c[0x0][0x3a8] ;  /* 0x0000ea00ffb47b82 */ /* 0x000e240000000a00 */
[----:B0-----:R-:W-:-:S05]  /*5310*/  IMAD.WIDE.U32 R180, R182, 0x20, R180 ;  /* 0x00000020b6b47825 */ /* 0x001fca00078e00b4 */
[----:B------:R0:W-:Y:S04]  /*5320*/  STG.E.128 desc[UR6][R180.64], R172 ;  /* 0x000000acb4007986 */ /* 0x0001e8000c101d06 */
[----:B------:R0:W-:Y:S02]  /*5330*/  STG.E.128 desc[UR6][R180.64+0x10], R176 ;  /* 0x000010b0b4007986 */ /* 0x0001e4000c101d06 */
.L_x_9905:
[----:B------:R-:W-:Y:S05]  /*5340*/  BSYNC.RECONVERGENT B0 ;  /* 0x0000000000007941 */ /* 0x000fea0003800200 */
.L_x_9904:
[----:B------:R-:W5:Y:S01]  /*5350*/  S2R R187, SR_TID.X ;  /* 0x0000000000bb7919 */ /* 0x000f620000002100 */
[----:B01234-:R-:W-:Y:S01]  /*5360*/  FADD.FTZ R180, RZ, R132 ;  /* 0x00000084ffb47221 */ /* 0x01ffe20000010000 */
        /* <DEDUP_REMOVED lines=177> */
.L_x_9935:
        /* <DEDUP_REMOVED lines=22> */
[----:B------:R-:W-:Y:S01]  /*5fe0*/  SHF.L.U32 R181, R103, 0x10, RZ ;  /* 0x0000001067b57819 */ /* 0x000fe200000006ff */
[----:B------:R-:W-:Y:S01]  /*5ff0*/  FADD.FTZ R187, R139, -R208 ;  /* 0x800000d08bbb7221 */ /* 0x000fe20000010000 */
[----:B------:R-:W-:Y:S01]  /*6000*/  SHF.L.U32 R183, R10, 0x10, RZ ;  /* 0x000000100ab77819 */ /* 0x000fe200000006ff */
[C---:B------:R-:W-:Y:S01]  /*6010*/  FFMA.FTZ R185, R250.reuse, R185, R182 ;  /* 0x000000b9fab97223 */ /* 0x040fe200000100b6 */
[----:B------:R-:W-:Y:S01]  /*6020*/  SHF.L.U32 R182, R9, 0x10, RZ ;  /* 0x0000001009b67819 */ /* 0x000fe200000006ff */
[----:B------:R-:W-:Y:S01]  /*6030*/  FFMA.FTZ R250, R250, R180, R181 ;  /* 0x000000b4fafa7223 */ /* 0x000fe200000100b5 */
[----:B------:R-:W-:Y:S01]  /*6040*/  FMUL.FTZ R187, R207, R187 ;  /* 0x000000bbcfbb7220 */ /* 0x000fe20000410000 */
[----:B------:R-:W-:Y:S01]  /*6050*/  SHF.L.U32 R181, R7, 0x10, RZ ;  /* 0x0000001007b57819 */ /* 0x000fe200000006ff */
[----:B------:R-:W-:-:S02]  /*6060*/  IMAD.U32 R180, R8, 0x10000, RZ ;  /* 0x0001000008b47824 */ /* 0x000fc400078e00ff */
[----:B------:R-:W-:Y:S01]  /*6070*/  FADD.FTZ R249, R136, -R208 ;  /* 0x800000d088f97221 */ /* 0x000fe20000010000 */
[C---:B------:R-:W-:Y:S01]  /*6080*/  FFMA.FTZ R183, R187.reuse, R183, R182 ;  /* 0x000000b7bbb77223 */ /* 0x040fe200000100b6 */
[----:B0-----:R-:W-:Y:S01]  /*6090*/  SHF.L.U32 R184, R26, 0x10, RZ ;  /* 0x000000101ab87819 */ /* 0x001fe200000006ff */
[----:B------:R-:W-:Y:S01]  /*60a0*/  FFMA.FTZ R187, R187, R180, R181 ;  /* 0x000000b4bbbb7223 */ /* 0x000fe200000100b5 */
[----:B------:R-:W-:Y:S01]  /*60b0*/  SHF.L.U32 R182, R82, 0x10, RZ ;  /* 0x0000001052b67819 */ /* 0x000fe200000006ff */
[----:B------:R-:W-:Y:S01]  /*60c0*/  FMUL.FTZ R249, R207, R249 ;  /* 0x000000f9cff97220 */ /* 0x000fe20000410000 */
        /* <DEDUP_REMOVED lines=9> */
[--C-:B------:R-:W-:Y:S01]  /*6160*/  FADD.FTZ R247, R134, -R208.reuse ;  /* 0x800000d086f77221 */ /* 0x100fe20000010000 */
[----:B------:R-:W-:Y:S01]  /*6170*/  SHF.L.U32 R181, R11, 0x10, RZ ;  /* 0x000000100bb57819 */ /* 0x000fe200000006ff */
[C---:B------:R-:W-:Y:S01]  /*6180*/  FFMA.FTZ R182, R186.reuse, R182, R245 ;  /* 0x000000b6bab67223 */ /* 0x040fe200000100f5 */
[----:B------:R-:W-:Y:S01]  /*6190*/  SHF.L.U32 R245, R101, 0x10, RZ ;  /* 0x0000001065f57819 */ /* 0x000fe200000006ff */
[----:B------:R-:W-:Y:S01]  /*61a0*/  FMUL.FTZ R247, R207, R247 ;  /* 0x000000f7cff77220 */ /* 0x000fe20000410000 */
[----:B------:R-:W-:Y:S01]  /*61b0*/  FADD.FTZ R248, R135, -R208 ;  /* 0x800000d087f87221 */ /* 0x000fe20000010000 */
[----:B------:R-:W-:Y:S01]  /*61c0*/  FFMA.FTZ R186, R186, R180, R181 ;  /* 0x000000b4baba7223 */ /* 0x000fe200000100b5 */
[----:B------:R-:W-:Y:S01]  /*61d0*/  SHF.L.U32 R180, R81, 0x10, RZ ;  /* 0x0000001051b47819 */ /* 0x000fe200000006ff */
[----:B------:R-:W-:-:S02]  /*61e0*/  IMAD.U32 R181, R25, 0x10000, RZ ;  /* 0x0001000019b57824 */ /* 0x000fc400078e00ff */
[----:B------:R-:W-:Y:S01]  /*61f0*/  FMUL.FTZ R248, R207, R248 ;  /* 0x000000f8cff87220 */ /* 0x000fe20000410000 */
[----:B------:R-:W-:Y:S01]  /*6200*/  SHF.L.U32 R246, R15, 0x10, RZ ;  /* 0x000000100ff67819 */ /* 0x000fe200000006ff */
[----:B------:R-:W-:Y:S02]  /*6210*/  IMAD.U32 R251, R19, 0x10000, RZ ;  /* 0x0001000013fb7824 */ /* 0x000fe400078e00ff */
[----:B------:R-:W-:Y:S01]  /*6220*/  FFMA.FTZ R181, R247, R181, R180 ;  /* 0x000000b5f7b57223 */ /* 0x000fe200000100b4 */
[----:B------:R-:W-:Y:S02]  /*6230*/  SHF.L.U32 R180, R29, 0x10, RZ ;  /* 0x000000101db47819 */ /* 0x000fe400000006ff */
[----:B------:R-:W-:Y:S02]  /*6240*/  F2FP.BF16.F32.PACK_AB R182, R182, R184 ;  /* 0x000000b8b6b6723e */ /* 0x000fe400000010ff */
[----:B------:R-:W-:Y:S01]  /*6250*/  SHF.L.U32 R184, R24, 0x10, RZ ;  /* 0x0000001018b87819 */ /* 0x000fe200000006ff */
[----:B------:R-:W-:Y:S01]  /*6260*/  FFMA.FTZ R247, R247, R180, R245 ;  /* 0x000000b4f7f77223 */ /* 0x000fe200000100f5 */
[----:B------:R-:W-:Y:S01]  /*6270*/  SHF.L.U32 R180, R18, 0x10, RZ ;  /* 0x0000001012b47819 */ /* 0x000fe200000006ff */
[----:B------:R-:W-:Y:S01]  /*6280*/  IMAD.U32 R245, R17, 0x10000, RZ ;  /* 0x0001000011f57824 */ /* 0x000fe200078e00ff */
[----:B------:R-:W-:-:S02]  /*6290*/  F2FP.BF16.F32.PACK_AB R183, R183, R185 ;  /* 0x000000b9b7b7723e */ /* 0x000fc400000010ff */
[----:B------:R-:W-:Y:S01]  /*62a0*/  SHF.L.U32 R185, R100, 0x10, RZ ;  /* 0x0000001064b97819 */ /* 0x000fe200000006ff */
[----:B------:R-:W-:Y:S01]  /*62b0*/  FFMA.FTZ R180, R248, R180, R245 ;  /* 0x000000b4f8b47223 */ /* 0x000fe200000100f5 */
[----:B------:R-:W-:Y:S02]  /*62c0*/  SHF.L.U32 R245, R16, 0x10, RZ ;  /* 0x0000001010f57819 */ /* 0x000fe400000006ff */
[----:B------:R-:W-:Y:S02]  /*62d0*/  F2FP.BF16.F32.PACK_AB R187, R187, R250 ;  /* 0x000000fabbbb723e */ /* 0x000fe400000010ff */
[----:B------:R-:W-:Y:S01]  /*62e0*/  F2FP.BF16.F32.PACK_AB R181, R180, R181 ;  /* 0x000000b5b4b5723e */ /* 0x000fe200000010ff */
[----:B------:R-:W-:Y:S01]  /*62f0*/  FFMA.FTZ R248, R248, R245, R246 ;  /* 0x000000f5f8f87223 */ /* 0x000fe200000100f6 */
[--C-:B------:R-:W-:Y:S01]  /*6300*/  FADD.FTZ R245, R132, -R208.reuse ;  /* 0x800000d084f57221 */ /* 0x100fe20000010000 */
[----:B------:R-:W-:Y:S01]  /*6310*/  SHF.L.U32 R180, R80, 0x10, RZ ;  /* 0x0000001050b47819 */ /* 0x000fe200000006ff */
[----:B------:R-:W-:Y:S01]  /*6320*/  FADD.FTZ R246, R133, -R208 ;  /* 0x800000d085f67221 */ /* 0x000fe20000010000 */
[----:B------:R-:W-:Y:S01]  /*6330*/  F2FP.BF16.F32.PACK_AB R186, R186, R249 ;  /* 0x000000f9baba723e */ /* 0x000fe200000010ff */
[----:B------:R-:W-:-:S02]  /*6340*/  FMUL.FTZ R245, R207, R245 ;  /* 0x000000f5cff57220 */ /* 0x000fc40000410000 */
[----:B------:R-:W-:Y:S02]  /*6350*/  FMUL.FTZ R246, R207, R246 ;  /* 0x000000f6cff67220 */ /* 0x000fe40000410000 */
[----:B------:R-:W-:Y:S01]  /*6360*/  FFMA.FTZ R184, R245, R184, R180 ;  /* 0x000000b8f5b87223 */ /* 0x000fe200000100b4 */
[----:B------:R-:W-:-:S04]  /*6370*/  IMAD.U32 R180, R28, 0x10000, RZ ;  /* 0x000100001cb47824 */ /* 0x000fc800078e00ff */
[----:B------:R-:W-:Y:S01]  /*6380*/  FFMA.FTZ R245, R245, R180, R185 ;  /* 0x000000b4f5f57223 */ /* 0x000fe200000100b9 */
[----:B------:R-:W-:Y:S02]  /*6390*/  SHF.L.U32 R180, R22, 0x10, RZ ;  /* 0x0000001016b47819 */ /* 0x000fe400000006ff */
[----:B------:R-:W-:-:S05]  /*63a0*/  SHF.L.U32 R185, R21, 0x10, RZ ;  /* 0x0000001015b97819 */ /* 0x000fca00000006ff */
[----:B------:R-:W-:Y:S01]  /*63b0*/  FFMA.FTZ R180, R246, R180, R185 ;  /* 0x000000b4f6b47223 */ /* 0x000fe200000100b9 */
[----:B------:R-:W-:-:S04]  /*63c0*/  SHF.L.U32 R185, R20, 0x10, RZ ;  /* 0x0000001014b97819 */ /* 0x000fc800000006ff */
[----:B------:R-:W-:Y:S01]  /*63d0*/  F2FP.BF16.F32.PACK_AB R180, R180, R184 ;  /* 0x000000b8b4b4723e */ /* 0x000fe200000010ff */
[----:B------:R-:W-:Y:S02]  /*63e0*/  FFMA.FTZ R246, R246, R185, R251 ;  /* 0x000000b9f6f67223 */ /* 0x000fe400000100fb */
        /* <DEDUP_REMOVED lines=9> */
.L_x_9912:
[----:B------:R-:W-:Y:S05]  /*6480*/  BSYNC.RECONVERGENT B0 ;  /* 0x0000000000007941 */ /* 0x000fea0003800200 */
.L_x_9911:
[----:B------:R-:W-:Y:S01]  /*6490*/  ISETP.GE.U32.AND P1, PT, R0, 0x40, PT ;  /* 0x000000400000780c */ /* 0x000fe20003f26070 */
[----:B------:R-:W-:-:S12]  /*64a0*/  BSSY.RECONVERGENT B0, `(.L_x_9913) ;  /* 0x0000051000007945 */ /* 0x000fd80003800200 */
[----:B------:R-:W-:Y:S05]  /*64b0*/  @!P1 BRA `(.L_x_9914) ;  /* 0x00000004003c9947 */ /* 0x000fea0003800000 */
[--C-:B------:R-:W-:Y:S01]  /*64c0*/  FADD.FTZ R250, R146, -R208.reuse ;  /* 0x800000d092fa7221 */ /* 0x100fe20000010000 */
[----:B--2---:R-:W-:Y:S01]  /*64d0*/  SHF.L.U32 R185, R35, 0x10, RZ ;  /* 0x0000001023b97819 */ /* 0x004fe200000006ff */
[----:B-1----:R-:W-:Y:S01]  /*64e0*/  IMAD.U32 R181, R99, 0x10000, RZ ;  /* 0x0001000063b57824 */ /* 0x002fe200078e00ff */
[----:B------:R-:W-:Y:S01]  /*64f0*/  SHF.L.U32 R182, R79, 0x10, RZ ;  /* 0x000000104fb67819 */ /* 0x000fe200000006ff */
[----:B------:R-:W-:Y:S01]  /*6500*/  FMUL.FTZ R250, R207, R250 ;  /* 0x000000facffa7220 */ /* 0x000fe20000410000 */
[----:B------:R-:W-:Y:S01]  /*6510*/  SHF.L.U32 R180, R39, 0x10, RZ ;  /* 0x0000001027b47819 */ /* 0x000fe200000006ff */
[----:B------:R-:W-:Y:S01]  /*6520*/  FADD.FTZ R187, R147, -R208 ;  /* 0x800000d093bb7221 */ /* 0x000fe20000010000 */
[----:B------:R-:W-:Y:S01]  /*6530*/  SHF.L.U32 R183, R197, 0x10, RZ ;  /* 0x00000010c5b77819 */ /* 0x000fe200000006ff */
[----:B------:R-:W-:Y:S01]  /*6540*/  FFMA.FTZ R185, R250, R185, R182 ;  /* 0x000000b9fab97223 */ /* 0x000fe200000100b6 */
[----:B------:R-:W-:Y:S01]  /*6550*/  SHF.L.U32 R182, R198, 0x10, RZ ;  /* 0x00000010c6b67819 */ /* 0x000fe200000006ff */
[----:B------:R-:W-:Y:S01]  /*6560*/  FFMA.FTZ R250, R250, R180, R181 ;  /* 0x000000b4fafa7223 */ /* 0x000fe200000100b5 */
[----:B------:R-:W-:Y:S01]  /*6570*/  FMUL.FTZ R187, R207, R187 ;  /* 0x000000bbcfbb7220 */ /* 0x000fe20000410000 */
[----:B------:R-:W-:Y:S01]  /*6580*/  SHF.L.U32 R180, R199, 0x10, RZ ;  /* 0x00000010c7b47819 */ /* 0x000fe200000006ff */
[----:B------:R-:W-:Y:S01]  /*6590*/  FADD.FTZ R249, R144, -R208 ;  /* 0x800000d090f97221 */ /* 0x000fe20000010000 */
[----:B------:R-:W-:Y:S01]  /*65a0*/  SHF.L.U32 R181, R200, 0x10, RZ ;  /* 0x00000010c8b57819 */ /* 0x000fe200000006ff */
[----:B------:R-:W-:Y:S01]  /*65b0*/  FFMA.FTZ R183, R187, R183, R182 ;  /* 0x000000b7bbb77223 */ /* 0x000fe200000100b6 */
[----:B------:R-:W-:Y:S01]  /*65c0*/  SHF.L.U32 R182, R78, 0x10, RZ ;  /* 0x000000104eb67819 */ /* 0x000fe200000006ff */
[----:B------:R-:W-:Y:S01]  /*65d0*/  FMUL.FTZ R249, R207, R249 ;  /* 0x000000f9cff97220 */ /* 0x000fe20000410000 */
[----:B0-----:R-:W-:-:S02]  /*65e0*/  IMAD.U32 R184, R34, 0x10000, RZ ;  /* 0x0001000022b87824 */ /* 0x001fc400078e00ff */
[----:B------:R-:W-:Y:S01]  /*65f0*/  FFMA.FTZ R187, R187, R180, R181 ;  /* 0x000000b4bbbb7223 */ /* 0x000fe200000100b5 */
[----:B------:R-:W-:Y:S01]  /*6600*/  SHF.L.U32 R180, R38, 0x10, RZ ;  /* 0x0000001026b47819 */ /* 0x000fe200000006ff */
[----:B------:R-:W-:Y:S01]  /*6610*/  FADD.FTZ R186, R145, -R208 ;  /* 0x800000d091ba7221 */ /* 0x000fe20000010000 */
[----:B------:R-:W-:Y:S01]  /*6620*/  SHF.L.U32 R181, R98, 0x10, RZ ;  /* 0x0000001062b57819 */ /* 0x000fe200000006ff */
[----:B------:R-:W-:Y:S01]  /*6630*/  FFMA.FTZ R184, R249, R184, R182 ;  /* 0x000000b8f9b87223 */ /* 0x000fe200000100b6 */
[----:B------:R-:W-:Y:S01]  /*6640*/  SHF.L.U32 R182, R193, 0x10, RZ ;  /* 0x00000010c1b67819 */ /* 0x000fe200000006ff */
[----:B------:R-:W-:Y:S01]  /*6650*/  FMUL.FTZ R186, R207, R186 ;  /* 0x000000bacfba7220 */ /* 0x000fe20000410000 */
[----:B------:R-:W-:Y:S02]  /*6660*/  IMAD.U32 R245, R194, 0x10000, RZ ;  /* 0x00010000c2f57824 */ /* 0x000fe400078e00ff */
[----:B------:R-:W-:Y:S01]  /*6670*/  FFMA.FTZ R249, R249, R180, R181 ;  /* 0x000000b4f9f97223 */ /* 0x000fe200000100b5 */
        /* <DEDUP_REMOVED lines=9> */
[----:B------:R-:W-:Y:S01]  /*6710*/  IMAD.U32 R246, R192, 0x10000, RZ ;  /* 0x00010000c0f67824 */ /* 0x000fe200078e00ff */
[----:B------:R-:W-:Y:S01]  /*6720*/  SHF.L.U32 R180, R77, 0x10, RZ ;  /* 0x000000104db47819 */ /* 0x000fe200000006ff */
[----:B------:R-:W-:Y:S01]  /*6730*/  FMUL.FTZ R248, R207, R248 ;  /* 0x000000f8cff87220 */ /* 0x000fe20000410000 */
[----:B------:R-:W-:-:S02]  /*6740*/  F2FP.BF16.F32.PACK_AB R182, R182, R184 ;  /* 0x000000b8b6b6723e */ /* 0x000fc400000010ff */
[----:B------:R-:W-:Y:S01]  /*6750*/  SHF.L.U32 R184, R32, 0x10, RZ ;  /* 0x0000001020b87819 */ /* 0x000fe200000006ff */
[----:B------:R-:W-:Y:S01]  /*6760*/  FFMA.FTZ R181, R247, R181, R180 ;  /* 0x000000b5f7b57223 */ /* 0x000fe200000100b4 */
[----:B------:R-:W-:Y:S01]  /*6770*/  IMAD.U32 R180, R37, 0x10000, RZ ;  /* 0x0001000025b47824 */ /* 0x000fe200078e00ff */
[----:B------:R-:W-:Y:S02]  /*6780*/  F2FP.BF16.F32.PACK_AB R183, R183, R185 ;  /* 0x000000b9b7b7723e */ /* 0x000fe400000010ff */
[----:B------:R-:W-:Y:S01]  /*6790*/  SHF.L.U32 R185, R96, 0x10, RZ ;  /* 0x0000001060b97819 */ /* 0x000fe200000006ff */
[----:B------:R-:W-:Y:S01]  /*67a0*/  FFMA.FTZ R247, R247, R180, R245 ;  /* 0x000000b4f7f77223 */ /* 0x000fe200000100f5 */
[----:B------:R-:W-:Y:S02]  /*67b0*/  SHF.L.U32 R180, R189, 0x10, RZ ;  /* 0x00000010bdb47819 */ /* 0x000fe400000006ff */
[----:B------:R-:W-:Y:S02]  /*67c0*/  SHF.L.U32 R245, R190, 0x10, RZ ;  /* 0x00000010bef57819 */ /* 0x000fe400000006ff */
[----:B------:R-:W-:-:S02]  /*67d0*/  SHF.L.U32 R251, R3, 0x10, RZ ;  /* 0x0000001003fb7819 */ /* 0x000fc400000006ff */
[----:B------:R-:W-:Y:S01]  /*67e0*/  F2FP.BF16.F32.PACK_AB R187, R187, R250 ;  /* 0x000000fabbbb723e */ /* 0x000fe200000010ff */
[----:B------:R-:W-:Y:S01]  /*67f0*/  FFMA.FTZ R180, R248, R180, R245 ;  /* 0x000000b4f8b47223 */ /* 0x000fe200000100f5 */
[----:B------:R-:W-:Y:S02]  /*6800*/  SHF.L.U32 R245, R191, 0x10, RZ ;  /* 0x00000010bff57819 */ /* 0x000fe400000006ff */
[----:B------:R-:W-:Y:S02]  /*6810*/  F2FP.BF16.F32.PACK_AB R186, R186, R249 ;  /* 0x000000f9baba723e */ /* 0x000fe400000010ff */
[----:B------:R-:W-:Y:S01]  /*6820*/  F2FP.BF16.F32.PACK_AB R181, R180, R181 ;  /* 0x000000b5b4b5723e */ /* 0x000fe200000010ff */
[----:B------:R-:W-:Y:S01]  /*6830*/  FFMA.FTZ R248, R248, R245, R246 ;  /* 0x000000f5f8f87223 */ /* 0x000fe200000100f6 */
[--C-:B------:R-:W-:Y:S01]  /*6840*/  FADD.FTZ R245, R140, -R208.reuse ;  /* 0x800000d08cf57221 */ /* 0x100fe20000010000 */
[----:B------:R-:W-:Y:S01]  /*6850*/  SHF.L.U32 R180, R76, 0x10, RZ ;  /* 0x000000104cb47819 */ /* 0x000fe200000006ff */
[----:B------:R-:W-:-:S02]  /*6860*/  FADD.FTZ R246, R141, -R208 ;  /* 0x800000d08df67221 */ /* 0x000fc40000010000 */
[C---:B------:R-:W-:Y:S02]  /*6870*/  FMUL.FTZ R245, R207.reuse, R245 ;  /* 0x000000f5cff57220 */ /* 0x040fe40000410000 */
[----:B------:R-:W-:Y:S02]  /*6880*/  FMUL.FTZ R246, R207, R246 ;  /* 0x000000f6cff67220 */ /* 0x000fe40000410000 */
[----:B------:R-:W-:Y:S01]  /*6890*/  FFMA.FTZ R184, R245, R184, R180 ;  /* 0x000000b8f5b87223 */ /* 0x000fe200000100b4 */
[----:B------:R-:W-:-:S05]  /*68a0*/  SHF.L.U32 R180, R36, 0x10, RZ ;  /* 0x0000001024b47819 */ /* 0x000fca00000006ff */
[----:B------:R-:W-:Y:S01]  /*68b0*/  FFMA.FTZ R245, R245, R180, R185 ;  /* 0x000000b4f5f57223 */ /* 0x000fe200000100b9 */
[----:B------:R-:W-:Y:S01]  /*68c0*/  SHF.L.U32 R185, R5, 0x10, RZ ;  /* 0x0000001005b97819 */ /* 0x000fe200000006ff */
[----:B------:R-:W-:-:S04]  /*68d0*/  IMAD.U32 R180, R6, 0x10000, RZ ;  /* 0x0001000006b47824 */ /* 0x000fc800078e00ff */
        /* <DEDUP_REMOVED lines=13> */
.L_x_9914:
[----:B------:R-:W-:Y:S05]  /*69b0*/  BSYNC.RECONVERGENT B0 ;  /* 0x0000000000007941 */ /* 0x000fea0003800200 */
.L_x_9913:
        /* <DEDUP_REMOVED lines=8> */
[----:B------:R-:W-:Y:S01]  /*6a40*/  SHF.L.U32 R181, R95, 0x10, RZ ;  /* 0x000000105fb57819 */ /* 0x000fe200000006ff */
[----:B------:R-:W-:Y:S01]  /*6a50*/  FADD.FTZ R187, R155, -R208 ;  /* 0x800000d09bbb7221 */ /* 0x000fe20000010000 */
[----:B------:R-:W-:Y:S01]  /*6a60*/  SHF.L.U32 R183, R215, 0x10, RZ ;  /* 0x00000010d7b77819 */ /* 0x000fe200000006ff */
[----:B------:R-:W-:Y:S01]  /*6a70*/  FFMA.FTZ R185, R250, R185, R182 ;  /* 0x000000b9fab97223 */ /* 0x000fe200000100b6 */
[----:B------:R-:W-:Y:S02]  /*6a80*/  IMAD.U32 R182, R216, 0x10000, RZ ;  /* 0x00010000d8b67824 */ /* 0x000fe400078e00ff */
[----:B------:R-:W-:Y:S01]  /*6a90*/  FFMA.FTZ R250, R250, R180, R181 ;  /* 0x000000b4fafa7223 */ /* 0x000fe200000100b5 */
[----:B------:R-:W-:Y:S01]  /*6aa0*/  FMUL.FTZ R187, R207, R187 ;  /* 0x000000bbcfbb7220 */ /* 0x000fe20000410000 */
[----:B------:R-:W-:Y:S01]  /*6ab0*/  SHF.L.U32 R180, R217, 0x10, RZ ;  /* 0x00000010d9b47819 */ /* 0x000fe200000006ff */
[----:B------:R-:W-:Y:S01]  /*6ac0*/  FADD.FTZ R249, R152, -R208 ;  /* 0x800000d098f97221 */ /* 0x000fe20000010000 */
[----:B------:R-:W-:Y:S01]  /*6ad0*/  SHF.L.U32 R181, R218, 0x10, RZ ;  /* 0x00000010dab57819 */ /* 0x000fe200000006ff */
[----:B------:R-:W-:Y:S01]  /*6ae0*/  FFMA.FTZ R183, R187, R183, R182 ;  /* 0x000000b7bbb77223 */ /* 0x000fe200000100b6 */
[----:B0-----:R-:W-:Y:S01]  /*6af0*/  SHF.L.U32 R184, R42, 0x10, RZ ;  /* 0x000000102ab87819 */ /* 0x001fe200000006ff */
[----:B------:R-:W-:Y:S01]  /*6b00*/  FMUL.FTZ R249, R207, R249 ;  /* 0x000000f9cff97220 */ /* 0x000fe20000410000 */
[----:B------:R-:W-:Y:S01]  /*6b10*/  SHF.L.U32 R182, R74, 0x10, RZ ;  /* 0x000000104ab67819 */ /* 0x000fe200000006ff */
[----:B------:R-:W-:Y:S01]  /*6b20*/  FFMA.FTZ R187, R187, R180, R181 ;  /* 0x000000b4bbbb7223 */ /* 0x000fe200000100b5 */
[----:B------:R-:W-:Y:S01]  /*6b30*/  SHF.L.U32 R181, R94, 0x10, RZ ;  /* 0x000000105eb57819 */ /* 0x000fe200000006ff */
[----:B------:R-:W-:-:S02]  /*6b40*/  IMAD.U32 R180, R46, 0x10000, RZ ;  /* 0x000100002eb47824 */ /* 0x000fc400078e00ff */
[----:B------:R-:W-:Y:S01]  /*6b50*/  FADD.FTZ R186, R153, -R208 ;  /* 0x800000d099ba7221 */ /* 0x000fe20000010000 */
[----:B------:R-:W-:Y:S01]  /*6b60*/  FFMA.FTZ R184, R249, R184, R182 ;  /* 0x000000b8f9b87223 */ /* 0x000fe200000100b6 */
[----:B------:R-:W-:Y:S01]  /*6b70*/  SHF.L.U32 R182, R211, 0x10, RZ ;  /* 0x00000010d3b67819 */ /* 0x000fe200000006ff */
[----:B------:R-:W-:Y:S01]  /*6b80*/  FFMA.FTZ R249, R249, R180, R181 ;  /* 0x000000b4f9f97223 */ /* 0x000fe200000100b5 */
[----:B------:R-:W-:Y:S01]  /*6b90*/  SHF.L.U32 R245, R212, 0x10, RZ ;  /* 0x00000010d4f57819 */ /* 0x000fe200000006ff */
[----:B------:R-:W-:Y:S01]  /*6ba0*/  FMUL.FTZ R186, R207, R186 ;  /* 0x000000bacfba7220 */ /* 0x000fe20000410000 */
[----:B------:R-:W-:Y:S01]  /*6bb0*/  SHF.L.U32 R180, R213, 0x10, RZ ;  /* 0x00000010d5b47819 */ /* 0x000fe200000006ff */
[----:B------:R-:W-:Y:S02]  /*6bc0*/  IMAD.U32 R181, R214, 0x10000, RZ ;  /* 0x00010000d6b57824 */ /* 0x000fe400078e00ff */
[--C-:B------:R-:W-:Y:S01]  /*6bd0*/  FADD.FTZ R247, R150, -R208.reuse ;  /* 0x800000d096f77221 */ /* 0x100fe20000010000 */
        /* <DEDUP_REMOVED lines=10> */
[----:B------:R-:W-:Y:S01]  /*6c80*/  SHF.L.U32 R180, R45, 0x10, RZ ;  /* 0x000000102db47819 */ /* 0x000fe200000006ff */
[----:B------:R-:W-:Y:S01]  /*6c90*/  FMUL.FTZ R248, R207, R248 ;  /* 0x000000f8cff87220 */ /* 0x000fe20000410000 */
[----:B------:R-:W-:Y:S02]  /*6ca0*/  SHF.L.U32 R184, R40, 0x10, RZ ;  /* 0x0000001028b87819 */ /* 0x000fe400000006ff */
[----:B------:R-:W-:Y:S01]  /*6cb0*/  F2FP.BF16.F32.PACK_AB R183, R183, R185 ;  /* 0x000000b9b7b7723e */ /* 0x000fe200000010ff */
[----:B------:R-:W-:Y:S01]  /*6cc0*/  FFMA.FTZ R247, R247, R180, R245 ;  /* 0x000000b4f7f77223 */ /* 0x000fe200000100f5 */
[----:B------:R-:W-:Y:S01]  /*6cd0*/  SHF.L.U32 R245, R206, 0x10, RZ ;  /* 0x00000010cef57819 */ /* 0x000fe200000006ff */
[----:B------:R-:W-:Y:S01]  /*6ce0*/  IMAD.U32 R180, R205, 0x10000, RZ ;  /* 0x00010000cdb47824 */ /* 0x000fe200078e00ff */
[----:B------:R-:W-:-:S02]  /*6cf0*/  SHF.L.U32 R185, R92, 0x10, RZ ;  /* 0x000000105cb97819 */ /* 0x000fc400000006ff */
[----:B------:R-:W-:Y:S01]  /*6d00*/  SHF.L.U32 R251, R204, 0x10, RZ ;  /* 0x00000010ccfb7819 */ /* 0x000fe200000006ff */
[----:B------:R-:W-:Y:S01]  /*6d10*/  FFMA.FTZ R180, R248, R180, R245 ;  /* 0x000000b4f8b47223 */ /* 0x000fe200000100f5 */
[----:B------:R-:W-:Y:S02]  /*6d20*/  SHF.L.U32 R245, R209, 0x10, RZ ;  /* 0x00000010d1f57819 */ /* 0x000fe400000006ff */
[----:B------:R-:W-:Y:S02]  /*6d30*/  F2FP.BF16.F32.PACK_AB R187, R187, R250 ;  /* 0x000000fabbbb723e */ /* 0x000fe400000010ff */
[----:B------:R-:W-:Y:S01]  /*6d40*/  F2FP.BF16.F32.PACK_AB R181, R180, R181 ;  /* 0x000000b5b4b5723e */ /* 0x000fe200000010ff */
[----:B------:R-:W-:Y:S01]  /*6d50*/  FFMA.FTZ R248, R248, R245, R246 ;  /* 0x000000f5f8f87223 */ /* 0x000fe200000100f6 */
[--C-:B------:R-:W-:Y:S01]  /*6d60*/  FADD.FTZ R245, R148, -R208.reuse ;  /* 0x800000d094f57221 */ /* 0x100fe20000010000 */
[----:B------:R-:W-:Y:S02]  /*6d70*/  IMAD.U32 R180, R72, 0x10000, RZ ;  /* 0x0001000048b47824 */ /* 0x000fe400078e00ff */
[----:B------:R-:W-:Y:S01]  /*6d80*/  FADD.FTZ R246, R149, -R208 ;  /* 0x800000d095f67221 */ /* 0x000fe20000010000 */
[----:B------:R-:W-:Y:S01]  /*6d90*/  F2FP.BF16.F32.PACK_AB R186, R186, R249 ;  /* 0x000000f9baba723e */ /* 0x000fe200000010ff */
[----:B------:R-:W-:-:S02]  /*6da0*/  FMUL.FTZ R245, R207, R245 ;  /* 0x000000f5cff57220 */ /* 0x000fc40000410000 */
[----:B------:R-:W-:Y:S02]  /*6db0*/  FMUL.FTZ R246, R207, R246 ;  /* 0x000000f6cff67220 */ /* 0x000fe40000410000 */
        /* <DEDUP_REMOVED lines=18> */
.L_x_9916:
[----:B------:R-:W-:Y:S05]  /*6ee0*/  BSYNC.RECONVERGENT B0 ;  /* 0x0000000000007941 */ /* 0x000fea0003800200 */
.L_x_9915:
[----:B------:R-:W-:Y:S01]  /*6ef0*/  ISETP.GE.U32.AND P1, PT, R0, 0x80, PT ;  /* 0x000000800000780c */ /* 0x000fe20003f26070 */
[----:B------:R-:W-:-:S12]  /*6f00*/  BSSY.RECONVERGENT B0, `(.L_x_9917) ;  /* 0x0000051000007945 */ /* 0x000fd80003800200 */
[----:B------:R-:W-:Y:S05]  /*6f10*/  @!P1 BRA `(.L_x_9918) ;  /* 0x00000004003c9947 */ /* 0x000fea0003800000 */
[--C-:B------:R-:W-:Y:S01]  /*6f20*/  FADD.FTZ R250, R162, -R208.reuse ;  /* 0x800000d0a2fa7221 */ /* 0x100fe20000010000 */
[----:B--234-:R-:W-:Y:S01]  /*6f30*/  SHF.L.U32 R185, R51, 0x10, RZ ;  /* 0x0000001033b97819 */ /* 0x01cfe200000006ff */
        /* <DEDUP_REMOVED lines=38> */
[----:B------:R-:W-:Y:S01]  /*71a0*/  FFMA.FTZ R181, R247, R181, R180 ;  /* 0x000000b5f7b57223 */ /* 0x000fe200000100b4 */
[----:B------:R-:W-:Y:S02]  /*71b0*/  SHF.L.U32 R180, R53, 0x10, RZ ;  /* 0x0000001035b47819 */ /* 0x000fe400000006ff */
[----:B------:R-:W-:Y:S02]  /*71c0*/  F2FP.BF16.F32.PACK_AB R182, R182, R184 ;  /* 0x000000b8b6b6723e */ /* 0x000fe400000010ff */
[----:B------:R-:W-:Y:S01]  /*71d0*/  SHF.L.U32 R184, R48, 0x10, RZ ;  /* 0x0000001030b87819 */ /* 0x000fe200000006ff */
[----:B------:R-:W-:Y:S01]  /*71e0*/  FFMA.FTZ R247, R247, R180, R245 ;  /* 0x000000b4f7f77223 */ /* 0x000fe200000100f5 */
[----:B------:R-:W-:Y:S02]  /*71f0*/  SHF.L.U32 R180, R223, 0x10, RZ ;  /* 0x00000010dfb47819 */ /* 0x000fe400000006ff */
[----:B------:R-:W-:-:S02]  /*7200*/  SHF.L.U32 R245, R224, 0x10, RZ ;  /* 0x00000010e0f57819 */ /* 0x000fc400000006ff */
[----:B------:R-:W-:Y:S01]  /*7210*/  F2FP.BF16.F32.PACK_AB R183, R183, R185 ;  /* 0x000000b9b7b7723e */ /* 0x000fe200000010ff */
[----:B------:R-:W-:Y:S01]  /*7220*/  IMAD.U32 R185, R88, 0x10000, RZ ;  /* 0x0001000058b97824 */ /* 0x000fe200078e00ff */
[----:B------:R-:W-:Y:S01]  /*7230*/  SHF.L.U32 R251, R222, 0x10, RZ ;  /* 0x00000010defb7819 */ /* 0x000fe200000006ff */
[----:B------:R-:W-:Y:S01]  /*7240*/  FFMA.FTZ R180, R248, R180, R245 ;  /* 0x000000b4f8b47223 */ /* 0x000fe200000100f5 */
[----:B------:R-:W-:Y:S01]  /*7250*/  IMAD.U32 R245, R225, 0x10000, RZ ;  /* 0x00010000e1f57824 */ /* 0x000fe200078e00ff */
[----:B------:R-:W-:Y:S02]  /*7260*/  F2FP.BF16.F32.PACK_AB R187, R187, R250 ;  /* 0x000000fabbbb723e */ /* 0x000fe400000010ff */
[----:B------:R-:W-:Y:S01]  /*7270*/  F2FP.BF16.F32.PACK_AB R186, R186, R249 ;  /* 0x000000f9baba723e */ /* 0x000fe200000010ff */
[----:B------:R-:W-:Y:S01]  /*7280*/  FFMA.FTZ R248, R248, R245, R246 ;  /* 0x000000f5f8f87223 */ /* 0x000fe200000100f6 */
[--C-:B------:R-:W-:Y:S01]  /*7290*/  FADD.FTZ R245, R156, -R208.reuse ;  /* 0x800000d09cf57221 */ /* 0x100fe20000010000 */
[----:B------:R-:W-:Y:S01]  /*72a0*/  F2FP.BF16.F32.PACK_AB R181, R180, R181 ;  /* 0x000000b5b4b5723e */ /* 0x000fe200000010ff */
[----:B------:R-:W-:Y:S01]  /*72b0*/  FADD.FTZ R246, R157, -R208 ;  /* 0x800000d09df67221 */ /* 0x000fe20000010000 */
[----:B------:R-:W-:Y:S01]  /*72c0*/  SHF.L.U32 R180, R68, 0x10, RZ ;  /* 0x0000001044b47819 */ /* 0x000fe200000006ff */
        /* <DEDUP_REMOVED lines=20> */
.L_x_9918:
[----:B------:R-:W-:Y:S05]  /*7410*/  BSYNC.RECONVERGENT B0 ;  /* 0x0000000000007941 */ /* 0x000fea0003800200 */
.L_x_9917:
[----:B------:R-:W-:Y:S01]  /*7420*/  ISETP.GE.U32.AND P1, PT, R0, 0xa0, PT ;  /* 0x000000a00000780c */ /* 0x000fe20003f26070 */
[----:B------:R-:W-:-:S12]  /*7430*/  BSSY.RECONVERGENT B0, `(.L_x_9919) ;  /* 0x0000057000007945 */ /* 0x000fd80003800200 */
[----:B------:R-:W-:Y:S05]  /*7440*/  @!P1 BRA `(.L_x_9920) ;  /* 0x0000000400549947 */ /* 0x000fea0003800000 */
[----:B------:R-:W5:Y:S04]  /*7450*/  LDL R245, [R1+0xc] ;  /* 0x00000c0001f57983 */ /* 0x000f680000100800 */
[----:B------:R-:W5:Y:S04]  /*7460*/  LDL R183, [R1+0x8] ;  /* 0x0000080001b77983 */ /* 0x000f680000100800 */
[----:B0-234-:R-:W2:Y:S04]  /*7470*/  LDL R186, [R1+0x10] ;  /* 0x0000100001ba7983 */ /* 0x01dea80000100800 */
[----:B------:R-:W3:Y:S04]  /*7480*/  LDL R184, [R1+0x14] ;  /* 0x0000140001b87983 */ /* 0x000ee80000100800 */
[----:B------:R-:W4:Y:S04]  /*7490*/  LDL R246, [R1+0x4] ;  /* 0x0000040001f67983 */ /* 0x000f280000100800 */
[----:B------:R-:W4:Y:S01]  /*74a0*/  LDL R247, [R1] ;  /* 0x0000000001f77983 */ /* 0x000f220000100800 */
[----:B------:R-:W-:Y:S01]  /*74b0*/  FADD.FTZ R250, R170, -R208 ;  /* 0x800000d0aafa7221 */ /* 0x000fe20000010000 */
[----:B------:R-:W-:-:S02]  /*74c0*/  SHF.L.U32 R185, R59, 0x10, RZ ;  /* 0x000000103bb97819 */ /* 0x000fc400000006ff */
[----:B------:R-:W-:Y:S01]  /*74d0*/  SHF.L.U32 R182, R67, 0x10, RZ ;  /* 0x0000001043b67819 */ /* 0x000fe200000006ff */
[----:B------:R-:W-:Y:S01]  /*74e0*/  FMUL.FTZ R250, R207, R250 ;  /* 0x000000facffa7220 */ /* 0x000fe20000410000 */
[----:B-1----:R-:W-:Y:S02]  /*74f0*/  SHF.L.U32 R180, R63, 0x10, RZ ;  /* 0x000000103fb47819 */ /* 0x002fe400000006ff */
[----:B------:R-:W-:Y:S01]  /*7500*/  SHF.L.U32 R181, R87, 0x10, RZ ;  /* 0x0000001057b57819 */ /* 0x000fe200000006ff */
[----:B------:R-:W-:Y:S01]  /*7510*/  FADD.FTZ R187, R171, -R208 ;  /* 0x800000d0abbb7221 */ /* 0x000fe20000010000 */
[----:B------:R-:W-:-:S03]  /*7520*/  FFMA.FTZ R185, R250, R185, R182 ;  /* 0x000000b9fab97223 */ /* 0x000fc600000100b6 */
[----:B------:R-:W-:Y:S01]  /*7530*/  FFMA.FTZ R250, R250, R180, R181 ;  /* 0x000000b4fafa7223 */ /* 0x000fe200000100b5 */
[----:B------:R-:W-:Y:S01]  /*7540*/  FMUL.FTZ R187, R207, R187 ;  /* 0x000000bbcfbb7220 */ /* 0x000fe20000410000 */
[----:B------:R-:W-:-:S04]  /*7550*/  FADD.FTZ R249, R168, -R208 ;  /* 0x800000d0a8f97221 */ /* 0x000fc80000010000 */
[----:B------:R-:W-:Y:S01]  /*7560*/  FMUL.FTZ R249, R207, R249 ;  /* 0x000000f9cff97220 */ /* 0x000fe20000410000 */
[----:B------:R-:W-:-:S04]  /*7570*/  FADD.FTZ R248, R167, -R208 ;  /* 0x800000d0a7f87221 */ /* 0x000fc80000010000 */
[----:B------:R-:W-:Y:S01]  /*7580*/  FMUL.FTZ R248, R207, R248 ;  /* 0x000000f8cff87220 */ /* 0x000fe20000410000 */
[----:B------:R-:W-:Y:S02]  /*7590*/  SHF.L.U32 R251, R238, 0x10, RZ ;  /* 0x00000010eefb7819 */ /* 0x000fe400000006ff */
[----:B-----5:R-:W-:Y:S01]  /*75a0*/  SHF.L.U32 R182, R245, 0x10, RZ ;  /* 0x00000010f5b67819 */ /* 0x020fe200000006ff */
[----:B------:R-:W-:Y:S01]  /*75b0*/  IMAD.U32 R183, R183, 0x10000, RZ ;  /* 0x00010000b7b77824 */ /* 0x000fe200078e00ff */
[----:B--2---:R-:W-:Y:S02]  /*75c0*/  SHF.L.U32 R180, R186, 0x10, RZ ;  /* 0x00000010bab47819 */ /* 0x004fe400000006ff */
[----:B---3--:R-:W-:Y:S01]  /*75d0*/  SHF.L.U32 R181, R184, 0x10, RZ ;  /* 0x00000010b8b57819 */ /* 0x008fe200000006ff */
[----:B------:R-:W-:Y:S01]  /*75e0*/  FFMA.FTZ R183, R187, R183, R182 ;  /* 0x000000b7bbb77223 */ /* 0x000fe200000100b6 */
[----:B------:R-:W-:Y:S01]  /*75f0*/  SHF.L.U32 R184, R58, 0x10, RZ ;  /* 0x000000103ab87819 */ /* 0x000fe200000006ff */
[----:B------:R-:W-:-:S02]  /*7600*/  IMAD.U32 R182, R66, 0x10000, RZ ;  /* 0x0001000042b67824 */ /* 0x000fc400078e00ff */
[----:B------:R-:W-:Y:S01]  /*7610*/  FFMA.FTZ R187, R187, R180, R181 ;  /* 0x000000b4bbbb7223 */ /* 0x000fe200000100b5 */
[----:B------:R-:W-:Y:S02]  /*7620*/  SHF.L.U32 R180, R62, 0x10, RZ ;  /* 0x000000103eb47819 */ /* 0x000fe400000006ff */
[----:B------:R-:W-:Y:S01]  /*7630*/  SHF.L.U32 R181, R86, 0x10, RZ ;  /* 0x0000001056b57819 */ /* 0x000fe200000006ff */
[----:B------:R-:W-:Y:S01]  /*7640*/  FADD.FTZ R186, R169, -R208 ;  /* 0x800000d0a9ba7221 */ /* 0x000fe20000010000 */
[----:B------:R-:W-:Y:S01]  /*7650*/  FFMA.FTZ R184, R249, R184, R182 ;  /* 0x000000b8f9b87223 */ /* 0x000fe200000100b6 */
[----:B------:R-:W-:Y:S02]  /*7660*/  SHF.L.U32 R182, R243, 0x10, RZ ;  /* 0x00000010f3b67819 */ /* 0x000fe400000006ff */
[----:B------:R-:W-:Y:S01]  /*7670*/  FFMA.FTZ R249, R249, R180, R181 ;  /* 0x000000b4f9f97223 */ /* 0x000fe200000100b5 */
[----:B------:R-:W-:Y:S01]  /*7680*/  SHF.L.U32 R245, R244, 0x10, RZ ;  /* 0x00000010f4f57819 */ /* 0x000fe200000006ff */
[----:B------:R-:W-:Y:S01]  /*7690*/  FMUL.FTZ R186, R207, R186 ;  /* 0x000000bacfba7220 */ /* 0x000fe20000410000 */
[----:B----4-:R-:W-:Y:S01]  /*76a0*/  SHF.L.U32 R181, R246, 0x10, RZ ;  /* 0x00000010f6b57819 */ /* 0x010fe200000006ff */
[----:B------:R-:W-:-:S02]  /*76b0*/  IMAD.U32 R180, R247, 0x10000, RZ ;  /* 0x00010000f7b47824 */ /* 0x000fc400078e00ff */
[----:B------:R-:W-:Y:S01]  /*76c0*/  FADD.FTZ R247, R166, -R208 ;  /* 0x800000d0a6f77221 */ /* 0x000fe20000010000 */
[C---:B------:R-:W-:Y:S01]  /*76d0*/  FFMA.FTZ R182, R186.reuse, R182, R245 ;  /* 0x000000b6bab67223 */ /* 0x040fe200000100f5 */
[----:B------:R-:W-:Y:S01]  /*76e0*/  FFMA.FTZ R186, R186, R180, R181 ;  /* 0x000000b4baba7223 */ /* 0x000fe200000100b5 */
[----:B------:R-:W-:Y:S01]  /*76f0*/  SHF.L.U32 R181, R57, 0x10, RZ ;  /* 0x0000001039b57819 */ /* 0x000fe200000006ff */
[----:B------:R-:W-:Y:S01]  /*7700*/  FMUL.FTZ R247, R207, R247 ;  /* 0x000000f7cff77220 */ /* 0x000fe20000410000 */
[----:B------:R-:W-:Y:S01]  /*7710*/  SHF.L.U32 R180, R65, 0x10, RZ ;  /* 0x0000001041b47819 */ /* 0x000fe200000006ff */
[----:B------:R-:W-:-:S04]  /*7720*/  IMAD.U32 R245, R85, 0x10000, RZ ;  /* 0x0001000055f57824 */ /* 0x000fc800078e00ff */
[----:B------:R-:W-:Y:S01]  /*7730*/  FFMA.FTZ R181, R247, R181, R180 ;  /* 0x000000b5f7b57223 */ /* 0x000fe200000100b4 */
[----:B------:R-:W-:-:S05]  /*7740*/  SHF.L.U32 R180, R61, 0x10, RZ ;  /* 0x000000103db47819 */ /* 0x000fca00000006ff */
[----:B------:R-:W-:Y:S01]  /*7750*/  FFMA.FTZ R247, R247, R180, R245 ;  /* 0x000000b4f7f77223 */ /* 0x000fe200000100f5 */
[----:B------:R-:W-:Y:S02]  /*7760*/  SHF.L.U32 R180, R239, 0x10, RZ ;  /* 0x00000010efb47819 */ /* 0x000fe400000006ff */
[----:B------:R-:W-:Y:S02]  /*7770*/  SHF.L.U32 R245, R240, 0x10, RZ ;  /* 0x00000010f0f57819 */ /* 0x000fe400000006ff */
[----:B------:R-:W-:-:S03]  /*7780*/  SHF.L.U32 R246, R242, 0x10, RZ ;  /* 0x00000010f2f67819 */ /* 0x000fc600000006ff */
        /* <DEDUP_REMOVED lines=9> */
[----:B------:R-:W-:Y:S02]  /*7820*/  F2FP.BF16.F32.PACK_AB R183, R183, R185 ;  /* 0x000000b9b7b7723e */ /* 0x000fe400000010ff */
[----:B------:R-:W-:Y:S01]  /*7830*/  SHF.L.U32 R185, R84, 0x10, RZ ;  /* 0x0000001054b97819 */ /* 0x000fe200000006ff */
[----:B------:R-:W-:Y:S01]  /*7840*/  FFMA.FTZ R184, R245, R184, R180 ;  /* 0x000000b8f5b87223 */ /* 0x000fe200000100b4 */
[----:B------:R-:W-:Y:S01]  /*7850*/  SHF.L.U32 R180, R60, 0x10, RZ ;  /* 0x000000103cb47819 */ /* 0x000fe200000006ff */
[----:B------:R-:W-:-:S04]  /*7860*/  FADD.FTZ R246, R165, -R208 ;  /* 0x800000d0a5f67221 */ /* 0x000fc80000010000 */
[----:B------:R-:W-:Y:S01]  /*7870*/  FFMA.FTZ R245, R245, R180, R185 ;  /* 0x000000b4f5f57223 */ /* 0x000fe200000100b9 */
[----:B------:R-:W-:Y:S01]  /*7880*/  SHF.L.U32 R180, R235, 0x10, RZ ;  /* 0x00000010ebb47819 */ /* 0x000fe200000006ff */
[----:B------:R-:W-:Y:S01]  /*7890*/  FMUL.FTZ R246, R207, R246 ;  /* 0x000000f6cff67220 */ /* 0x000fe20000410000 */
        /* <DEDUP_REMOVED lines=16> */
.L_x_9920:
[----:B------:R-:W-:Y:S05]  /*79a0*/  BSYNC.RECONVERGENT B0 ;  /* 0x0000000000007941 */ /* 0x000fea0003800200 */
.L_x_9919:
        /* <DEDUP_REMOVED lines=8> */
[----:B-1----:R-:W-:Y:S01]  /*7a30*/  SHF.L.U32 R180, R108, 0x10, RZ ;  /* 0x000000106cb47819 */ /* 0x002fe200000006ff */
[----:B------:R-:W-:Y:S01]  /*7a40*/  FMUL.FTZ R246, R207, R246 ;  /* 0x000000f6cff67220 */ /* 0x000fe20000410000 */
[----:B------:R-:W-:Y:S01]  /*7a50*/  IMAD.U32 R183, R112, 0x10000, RZ ;  /* 0x0001000070b77824 */ /* 0x000fe200078e00ff */
[----:B------:R-:W-:Y:S01]  /*7a60*/  SHF.L.U32 R181, R104, 0x10, RZ ;  /* 0x0000001068b57819 */ /* 0x000fe200000006ff */
[----:B------:R-:W5:Y:S01]  /*7a70*/  LDL R250, [R1+0x28] ;  /* 0x0000280001fa7983 */ /* 0x000f620000100800 */
[----:B------:R-:W-:Y:S01]  /*7a80*/  SHF.L.U32 R182, R116, 0x10, RZ ;  /* 0x0000001074b67819 */ /* 0x000fe200000006ff */
[----:B------:R-:W-:-:S02]  /*7a90*/  FFMA.FTZ R180, R246, R180, R183 ;  /* 0x000000b4f6b47223 */ /* 0x000fc400000100b7 */
[----:B------:R-:W5:Y:S02]  /*7aa0*/  LDL R249, [R1+0x30] ;  /* 0x0000300001f97983 */ /* 0x000f640000100800 */
        /* <DEDUP_REMOVED lines=16> */
[----:B------:R-:W-:Y:S01]  /*7bb0*/  SHF.L.U32 R183, R113, 0x10, RZ ;  /* 0x0000001071b77819 */ /* 0x000fe200000006ff */
[----:B------:R-:W-:Y:S01]  /*7bc0*/  FFMA.FTZ R245, R245, R181, R182 ;  /* 0x000000b5f5f57223 */ /* 0x000fe200000100b6 */
[----:B------:R-:W-:Y:S01]  /*7bd0*/  SHF.L.U32 R181, R105, 0x10, RZ ;  /* 0x0000001069b57819 */ /* 0x000fe200000006ff */
[----:B------:R-:W-:Y:S02]  /*7be0*/  IMAD.U32 R182, R117, 0x10000, RZ ;  /* 0x0001000075b67824 */ /* 0x000fe400078e00ff */
[C---:B------:R-:W-:Y:S02]  /*7bf0*/  FFMA.FTZ R185, R248.reuse, R185, R183 ;  /* 0x000000b9f8b97223 */ /* 0x040fe400000100b7 */
[----:B------:R-:W-:Y:S01]  /*7c00*/  FFMA.FTZ R248, R248, R181, R182 ;  /* 0x000000b5f8f87223 */ /* 0x000fe200000100b6 */
[----:B------:R-:W-:Y:S01]  /*7c10*/  SHF.L.U32 R181, R250, 0x10, RZ ;  /* 0x00000010fab57819 */ /* 0x000fe200000006ff */
[----:B------:R-:W-:Y:S01]  /*7c20*/  FMUL.FTZ R247, R207, R247 ;  /* 0x000000f7cff77220 */ /* 0x000fe20000410000 */
[----:B------:R-:W-:Y:S01]  /*7c30*/  SHF.L.U32 R182, R249, 0x10, RZ ;  /* 0x00000010f9b67819 */ /* 0x000fe200000006ff */
[----:B------:R-:W-:Y:S01]  /*7c40*/  IMAD.U32 R250, R110, 0x10000, RZ ;  /* 0x000100006efa7824 */ /* 0x000fe200078e00ff */
[----:B--2---:R-:W-:-:S02]  /*7c50*/  SHF.L.U32 R186, R186, 0x10, RZ ;  /* 0x00000010baba7819 */ /* 0x004fc400000006ff */
[----:B---3--:R-:W-:-:S03]  /*7c60*/  SHF.L.U32 R183, R187, 0x10, RZ ;  /* 0x00000010bbb77819 */ /* 0x008fc600000006ff */
[C---:B------:R-:W-:Y:S01]  /*7c70*/  FFMA.FTZ R181, R247.reuse, R181, R186 ;  /* 0x000000b5f7b57223 */ /* 0x040fe200000100ba */
[----:B------:R-:W-:Y:S01]  /*7c80*/  FADD.FTZ R186, R176, -R208 ;  /* 0x800000d0b0ba7221 */ /* 0x000fe20000010000 */
[----:B------:R-:W-:Y:S01]  /*7c90*/  SHF.L.U32 R187, R114, 0x10, RZ ;  /* 0x0000001072bb7819 */ /* 0x000fe200000006ff */
[----:B------:R-:W-:Y:S02]  /*7ca0*/  FFMA.FTZ R247, R247, R182, R183 ;  /* 0x000000b6f7f77223 */ /* 0x000fe400000100b7 */
[----:B------:R-:W-:Y:S01]  /*7cb0*/  FMUL.FTZ R186, R207, R186 ;  /* 0x000000bacfba7220 */ /* 0x000fe20000410000 */
[----:B------:R-:W-:Y:S02]  /*7cc0*/  SHF.L.U32 R182, R106, 0x10, RZ ;  /* 0x000000106ab67819 */ /* 0x000fe400000006ff */
[----:B------:R-:W-:Y:S01]  /*7cd0*/  SHF.L.U32 R183, R118, 0x10, RZ ;  /* 0x0000001076b77819 */ /* 0x000fe200000006ff */
[C---:B------:R-:W-:Y:S02]  /*7ce0*/  FFMA.FTZ R250, R186.reuse, R250, R187 ;  /* 0x000000fabafa7223 */ /* 0x040fe400000100bb */
[----:B------:R-:W2:Y:S02]  /*7cf0*/  LDL R187, [R1+0x3c] ;  /* 0x00003c0001bb7983 */ /* 0x000ea40000100800 */
[----:B------:R-:W-:-:S02]  /*7d00*/  FFMA.FTZ R186, R186, R182, R183 ;  /* 0x000000b6baba7223 */ /* 0x000fc400000100b7 */
        /* <DEDUP_REMOVED lines=16> */
[----:B------:R-:W-:-:S02]  /*7e10*/  SHF.L.U32 R183, R111, 0x10, RZ ;  /* 0x000000106fb77819 */ /* 0x000fc400000006ff */
[----:B------:R-:W-:Y:S02]  /*7e20*/  SHF.L.U32 R251, R115, 0x10, RZ ;  /* 0x0000001073fb7819 */ /* 0x000fe400000006ff */
[----:B------:R-:W-:-:S03]  /*7e30*/  SHF.L.U32 R252, R119, 0x10, RZ ;  /* 0x0000001077fc7819 */ /* 0x000fc600000006ff */
        /* <DEDUP_REMOVED lines=15> */
[----:B----4-:R-:W-:Y:S01]  /*7f30*/  SHF.L.U32 R250, R251, 0x10, RZ ;  /* 0x00000010fbfa7819 */ /* 0x010fe200000006ff */
[----:B0-----:R-:W0:Y:S01]  /*7f40*/  LDC.64 R180, c[0x0][0x430] ;  /* 0x00010c00ffb47b82 */ /* 0x001e220000000a00 */
[----:B-----5:R-:W-:-:S04]  /*7f50*/  IMAD.U32 R251, R252, 0x10000, RZ ;  /* 0x00010000fcfb7824 */ /* 0x020fc800078e00ff */
[----:B------:R-:W-:Y:S01]  /*7f60*/  FFMA.FTZ R207, R207, R250, R251 ;  /* 0x000000facfcf7223 */ /* 0x000fe200000100fb */
[----:B------:R-:W-:Y:S02]  /*7f70*/  F2FP.BF16.F32.PACK_AB R185, R247, R248 ;  /* 0x000000f8f7b9723e */ /* 0x000fe400000010ff */
[----:B------:R-:W-:Y:S02]  /*7f80*/  F2FP.BF16.F32.PACK_AB R184, R245, R246 ;  /* 0x000000f6f5b8723e */ /* 0x000fe400000010ff */
[----:B------:R-:W-:Y:S01]  /*7f90*/  F2FP.BF16.F32.PACK_AB R187, R207, R187 ;  /* 0x000000bbcfbb723e */ /* 0x000fe200000010ff */
[----:B0-----:R-:W-:-:S05]  /*7fa0*/  IMAD.WIDE.U32 R180, R23, 0x10, R180 ;  /* 0x0000001017b47825 */ /* 0x001fca00078e00b4 */
[----:B------:R0:W-:Y:S02]  /*7fb0*/  STG.E.128 desc[UR6][R180.64], R184 ;  /* 0x000000b8b4007986 */ /* 0x0001e4000c101d06 */
.L_x_9922:
[----:B------:R-:W-:Y:S05]  /*7fc0*/  BSYNC.RECONVERGENT B0 ;  /* 0x0000000000007941 */ /* 0x000fea0003800200 */
.L_x_9921:
[----:B01234-:R-:W0:Y:S02]  /*7fd0*/  LDC.64 R180, c[0x0][0x380] ;  /* 0x0000e000ffb47b82 */ /* 0x01fe240000000a00 */
[----:B0-----:R-:W-:-:S04]  /*7fe0*/  LEA R2, R180, R2, 0x2 ;  /* 0x00000002b4027211 */ /* 0x001fc800078e10ff */
[----:B------:R-:W-:-:S13]  /*7ff0*/  ISETP.GE.AND P1, PT, R2, R181, PT ;  /* 0x000000b50200720c */ /* 0x000fda0003f26270 */
[----:B------:R-:W-:Y:S05]  /*8000*/  @!P1 BRA `(.L_x_9923) ;  /* 0xffffffa000049947 */ /* 0x000fea000383ffff */
[----:B------:R-:W-:Y:S05]  /*8010*/  EXIT ;  /* 0x000000000000794d */ /* 0x000fea0003800000 */
.L_x_9910:
[----:B------:R-:W-:Y:S01]  /*8020*/  HFMA2 R182, -RZ, RZ, 0, 5.9604644775390625e-08 ;  /* 0x00000001ffb67431 */ /* 0x000fe200000001ff */
[----:B------:R-:W-:Y:S01]  /*8030*/  BSSY B0, `(.L_x_9924) ;  /* 0x0000007000007945 */ /* 0x000fe20003800000 */
[----:B------:R-:W-:Y:S01]  /*8040*/  MOV R185, R183 ;  /* 0x000000b700b97202 */ /* 0x000fe20000000f00 */
[----:B------:R-:W-:Y:S01]  /*8050*/  IMAD.MOV.U32 R180, RZ, RZ, -0x1 ;  /* 0xffffffffffb47424 */ /* 0x000fe200078e00ff */
[----:B------:R-:W-:-:S07]  /*8060*/  MOV R181, 0x1f ;  /* 0x0000001f00b57802 */ /* 0x000fce0000000f00 */
[----:B------:R-:W-:Y:S05]  /*8070*/  WARPSYNC.COLLECTIVE R180, `(.L_x_9925) ;  /* 0x00000000b4087348 */ /* 0x000fea0003c00000 */
[----:B------:R0:W1:Y:S02]  /*8080*/  SHFL.BFLY P6, R180, R185, R182, R181 ;  /* 0x0c0000b6b9b47389 */ /* 0x00006400000c00b5 */
[----:B01----:R-:W-:Y:S05]  /*8090*/  ENDCOLLECTIVE ;  /* 0x000000000000791b */ /* 0x003fea0003800000 */
.L_x_9925:
[----:B------:R-:W-:Y:S05]  /*80a0*/  BSYNC B0 ;  /* 0x0000000000007941 */ /* 0x000fea0003800000 */
.L_x_9924:
        /* <DEDUP_REMOVED lines=9> */
.L_x_9926:
[----:B------:R-:W-:Y:S02]  /*8140*/  HFMA2 R182, -RZ, RZ, 0, 2.384185791015625e-07 ;  /* 0x00000004ffb67431 */ /* 0x000fe400000001ff */
[----:B------:R-:W-:Y:S01]  /*8150*/  FADD.FTZ R183, R183, R180 ;  /* 0x000000b4b7b77221 */ /* 0x000fe20000010000 */
[----:B------:R-:W-:-:S03]  /*8160*/  MOV R180, 0xffffffff ;  /* 0xffffffff00b47802 */ /* 0x000fc60000000f00 */
[----:B------:R-:W-:-:S07]  /*8170*/  IMAD.MOV.U32 R185, RZ, RZ, R183 ;  /* 0x000000ffffb97224 */ /* 0x000fce00078e00b7 */
[----:B------:R-:W-:Y:S05]  /*8180*/  WARPSYNC.COLLECTIVE R180, `(.L_x_9927) ;  /* 0x00000000b4087348 */ /* 0x000fea0003c00000 */
[----:B------:R0:W1:Y:S02]  /*8190*/  SHFL.BFLY P6, R180, R185, R182, R181 ;  /* 0x0c0000b6b9b47389 */ /* 0x00006400000c00b5 */
[----:B01----:R-:W-:Y:S05]  /*81a0*/  ENDCOLLECTIVE ;  /* 0x000000000000791b */ /* 0x003fea0003800000 */
.L_x_9927:
[----:B------:R-:W-:Y:S02]  /*81b0*/  HFMA2 R182, -RZ, RZ, 0, 4.76837158203125e-07 ;  /* 0x00000008ffb67431 */ /* 0x000fe400000001ff */
[----:B------:R-:W-:Y:S01]  /*81c0*/  FADD.FTZ R183, R183, R180 ;  /* 0x000000b4b7b77221 */ /* 0x000fe20000010000 */
[----:B------:R-:W-:-:S04]  /*81d0*/  IMAD.MOV.U32 R180, RZ, RZ, -0x1 ;  /* 0xffffffffffb47424 */ /* 0x000fc800078e00ff */
[----:B------:R-:W-:-:S07]  /*81e0*/  MOV R185, R183 ;  /* 0x000000b700b97202 */ /* 0x000fce0000000f00 */
[----:B------:R-:W-:Y:S05]  /*81f0*/  WARPSYNC.COLLECTIVE R180, `(.L_x_9928) ;  /* 0x00000000b4087348 */ /* 0x000fea0003c00000 */
[----:B------:R0:W1:Y:S02]  /*8200*/  SHFL.BFLY P6, R180, R185, R182, R181 ;  /* 0x0c0000b6b9b47389 */ /* 0x00006400000c00b5 */
[----:B01----:R-:W-:Y:S05]  /*8210*/  ENDCOLLECTIVE ;  /* 0x000000000000791b */ /* 0x003fea0003800000 */
.L_x_9928:
[----:B------:R-:W-:Y:S02]  /*8220*/  HFMA2 R182, -RZ, RZ, 0, 9.5367431640625e-07 ;  /* 0x00000010ffb67431 */ /* 0x000fe400000001ff */
[----:B------:R-:W-:Y:S01]  /*8230*/  FADD.FTZ R183, R183, R180 ;  /* 0x000000b4b7b77221 */ /* 0x000fe20000010000 */
[----:B------:R-:W-:-:S04]  /*8240*/  MOV R180, 0xffffffff ;  /* 0xffffffff00b47802 */ /* 0x000fc80000000f00 */
[----:B------:R-:W-:-:S07]  /*8250*/  MOV R185, R183 ;  /* 0x000000b700b97202 */ /* 0x000fce0000000f00 */
[----:B------:R-:W-:Y:S05]  /*8260*/  WARPSYNC.COLLECTIVE R180, `(.L_x_9929) ;  /* 0x00000000b4087348 */ /* 0x000fea0003c00000 */
[----:B------:R0:W1:Y:S02]  /*8270*/  SHFL.BFLY P6, R180, R185, R182, R181 ;  /* 0x0c0000b6b9b47389 */ /* 0x00006400000c00b5 */
[----:B01----:R-:W-:Y:S05]  /*8280*/  ENDCOLLECTIVE ;  /* 0x000000000000791b */ /* 0x003fea0003800000 */
.L_x_9929:
        /* <DEDUP_REMOVED lines=106> */
.L_x_9930:
[----:B------:R-:W-:Y:S02]  /*8930*/  HFMA2 R182, -RZ, RZ, 0, 1.1920928955078125e-07 ;  /* 0x00000002ffb67431 */ /* 0x000fe400000001ff */
[----:B------:R-:W-:Y:S01]  /*8940*/  FADD.FTZ R184, R184, R180 ;  /* 0x000000b4b8b87221 */ /* 0x000fe20000010000 */
[----:B------:R-:W-:-:S04]  /*8950*/  IMAD.MOV.U32 R180, RZ, RZ, -0x1 ;  /* 0xffffffffffb47424 */ /* 0x000fc800078e00ff */
[----:B------:R-:W-:-:S07]  /*8960*/  MOV R185, R184 ;  /* 0x000000b800b97202 */ /* 0x000fce0000000f00 */
[----:B------:R-:W-:Y:S05]  /*8970*/  WARPSYNC.COLLECTIVE R180, `(.L_x_9931) ;  /* 0x00000000b4087348 */ /* 0x000fea0003c00000 */
[----:B------:R0:W1:Y:S02]  /*8980*/  SHFL.BFLY P6, R180, R185, R182, R181 ;  /* 0x0c0000b6b9b47389 */ /* 0x00006400000c00b5 */
[----:B01----:R-:W-:Y:S05]  /*8990*/  ENDCOLLECTIVE ;  /* 0x000000000000791b */ /* 0x003fea0003800000 */
.L_x_9931:
[----:B------:R-:W-:Y:S02]  /*89a0*/  HFMA2 R182, -RZ, RZ, 0, 2.384185791015625e-07 ;  /* 0x00000004ffb67431 */ /* 0x000fe400000001ff */
[----:B------:R-:W-:Y:S01]  /*89b0*/  FADD.FTZ R184, R184, R180 ;  /* 0x000000b4b8b87221 */ /* 0x000fe20000010000 */
[----:B------:R-:W-:-:S04]  /*89c0*/  MOV R180, 0xffffffff ;  /* 0xffffffff00b47802 */ /* 0x000fc80000000f00 */
[----:B------:R-:W-:-:S07]  /*89d0*/  MOV R185, R184 ;  /* 0x000000b800b97202 */ /* 0x000fce0000000f00 */
[----:B------:R-:W-:Y:S05]  /*89e0*/  WARPSYNC.COLLECTIVE R180, `(.L_x_9932) ;  /* 0x00000000b4087348 */ /* 0x000fea0003c00000 */
[----:B------:R0:W1:Y:S02]  /*89f0*/  SHFL.BFLY P6, R180, R185, R182, R181 ;  /* 0x0c0000b6b9b47389 */ /* 0x00006400000c00b5 */
[----:B01----:R-:W-:Y:S05]  /*8a00*/  ENDCOLLECTIVE ;  /* 0x000000000000791b */ /* 0x003fea0003800000 */
.L_x_9932:
[----:B------:R-:W-:Y:S02]  /*8a10*/  IMAD.MOV.U32 R182, RZ, RZ, 0x8 ;  /* 0x00000008ffb67424 */ /* 0x000fe400078e00ff */
[----:B------:R-:W-:Y:S01]  /*8a20*/  FADD.FTZ R184, R184, R180 ;  /* 0x000000b4b8b87221 */ /* 0x000fe20000010000 */
[----:B------:R-:W-:-:S04]  /*8a30*/  MOV R180, 0xffffffff ;  /* 0xffffffff00b47802 */ /* 0x000fc80000000f00 */
[----:B------:R-:W-:-:S07]  /*8a40*/  MOV R185, R184 ;  /* 0x000000b800b97202 */ /* 0x000fce0000000f00 */
[----:B------:R-:W-:Y:S05]  /*8a50*/  WARPSYNC.COLLECTIVE R180, `(.L_x_9933) ;  /* 0x00000000b4087348 */ /* 0x000fea0003c00000 */
[----:B------:R0:W1:Y:S02]  /*8a60*/  SHFL.BFLY P6, R180, R185, R182, R181 ;  /* 0x0c0000b6b9b47389 */ /* 0x00006400000c00b5 */
[----:B01----:R-:W-:Y:S05]  /*8a70*/  ENDCOLLECTIVE ;  /* 0x000000000000791b */ /* 0x003fea0003800000 */
.L_x_9933:
[----:B------:R-:W-:Y:S02]  /*8a80*/  HFMA2 R182, -RZ, RZ, 0, 9.5367431640625e-07 ;  /* 0x00000010ffb67431 */ /* 0x000fe400000001ff */
[----:B------:R-:W-:Y:S01]  /*8a90*/  FADD.FTZ R184, R184, R180 ;  /* 0x000000b4b8b87221 */ /* 0x000fe20000010000 */
[----:B------:R-:W-:-:S04]  /*8aa0*/  MOV R180, 0xffffffff ;  /* 0xffffffff00b47802 */ /* 0x000fc80000000f00 */
[----:B------:R-:W-:-:S07]  /*8ab0*/  MOV R185, R184 ;  /* 0x000000b800b97202 */ /* 0x000fce0000000f00 */
[----:B------:R-:W-:Y:S05]  /*8ac0*/  WARPSYNC.COLLECTIVE R180, `(.L_x_9934) ;  /* 0x00000000b4087348 */ /* 0x000fea0003c00000 */
[----:B------:R0:W1:Y:S02]  /*8ad0*/  SHFL.BFLY P6, R180, R185, R182, R181 ;  /* 0x0c0000b6b9b47389 */ /* 0x00006400000c00b5 */
[----:B01----:R-:W-:Y:S05]  /*8ae0*/  ENDCOLLECTIVE ;  /* 0x000000000000791b */ /* 0x003fea0003800000 */
.L_x_9934:
[----:B------:R-:W-:Y:S05]  /*8af0*/  BRA `(.L_x_9935) ;  /* 0xffffffd000e07947 */ /* 0x000fea000383ffff */
.L_x_9936:
        /* <DEDUP_REMOVED lines=16> */
.L_x_33268:


//--------------------- .text._ZN10layer_norm31ln_parallel_residual_fwd_kernelINS_13Kernel_traitsI13__nv_bfloat16S2_fS2_fjLj1536ELj1ELj4ELj1ELj16ENS_18Kernel_traits_baseILj1536ES2_S2_fS2_fjLj128EEEEELb0ELb0ELb1EEEvNS_9FwdParamsE --------------------------
	.section	.text._ZN10layer_norm31ln_parallel_residual_fwd_kernelINS_13Kernel_traitsI13__nv_bfloat16S2_fS2_fjLj1536ELj1ELj4ELj1ELj16ENS_18Kernel_traits_baseILj1536ES2_S2_fS2_fjLj128EEEEELb0ELb0ELb1EEEvNS_9FwdParamsE,"ax",@progbits
	.align	128
        .global         _ZN10layer_norm31ln_parallel_residual_fwd_kernelINS_13Kernel_traitsI13__nv_bfloat16S2_fS2_fjLj1536ELj1ELj4ELj1ELj16ENS_18Kernel_traits_baseILj1536ES2_S2_fS2_fjLj128EEEEELb0ELb0ELb1EEEvNS_9FwdParamsE
        .type           _ZN10layer_norm31ln_parallel_residual_fwd_kernelINS_13Kernel_traitsI13__nv_bfloat16S2_fS2_fjLj1536ELj1ELj4ELj1ELj16ENS_18Kernel_traits_baseILj1536ES2_S2_fS2_fjLj128EEEEELb0ELb0ELb1EEEvNS_9FwdParamsE,@function
        .size           _ZN10layer_norm31ln_parallel_residual_fwd_kernelINS_13Kernel_traitsI13__nv_bfloat16S2_fS2_fjLj1536ELj1ELj4ELj1ELj16ENS_18Kernel_traits_baseILj1536ES2_S2_fS2_fjLj128EEEEELb0ELb0ELb1EEEvNS_9FwdParamsE,(.L_x_33269 - _ZN10layer_norm31ln_parallel_residual_fwd_kernelINS_13Kernel_traitsI13__nv_bfloat16S2_fS2_fjLj1536ELj1ELj4ELj1ELj16ENS_18Kernel_traits_baseILj1536ES2_S2_fS2_fjLj128EEEEELb0ELb0ELb1EEEvNS_9FwdParamsE)
        .other          _ZN10layer_norm31ln_parallel_residual_fwd_kernelINS_13Kernel_traitsI13__nv_bfloat16S2_fS2_fjLj1536ELj1ELj4ELj1ELj16ENS_18Kernel_traits_baseILj1536ES2_S2_fS2_fjLj128EEEEELb0ELb0ELb1EEEvNS_9FwdParamsE,@"STO_CUDA_ENTRY STV_DEFAULT"
_ZN10layer_norm31ln_parallel_residual_fwd_kernelINS_13Kernel_traitsI13__nv_bfloat16S2_fS2_fjLj1536ELj1ELj4ELj1ELj16ENS_18Kernel_traits_baseILj1536ES2_S2_fS2_fjLj128EEEEELb0ELb0ELb1EEEvNS_9FwdParamsE:
.text._ZN10layer_norm31ln_parallel_residual_fwd_kernelINS_13Kernel_traitsI13__nv_bfloat16S2_fS2_fjLj1536ELj1ELj4ELj1ELj16ENS_18Kernel_traits_baseILj1536ES2_S2_fS2_fjLj128EEEEELb0ELb0ELb1EEEvNS_9FwdParamsE:
[----:B------:R-:W-:Y:S01]  /*0000*/  LDC R1, c[0x0][0x37c] ;  /* 0x0000df00ff017b82 */ /* 0x000fe20000000800 */
[----:B------:R-:W0:Y:S01]  /*0010*/  S2R R236, SR_TID.X ;  /* 0x0000000000ec7919 */ /* 0x000e220000002100 */
[----:B------:R-:W1:Y:S06]  /*0020*/  LDCU.64 UR8, c[0x0][0x438] ;  /* 0x00008700ff0877ac */ /* 0x000e6c0008000a00 */
[----:B------:R-:W2:Y:S01]  /*0030*/  S2UR UR4, SR_CTAID.X ;  /* 0x00000000000479c3 */ /* 0x000ea20000002500 */
[----:B------:R-:W3:Y:S01]  /*0040*/  LDCU.64 UR6, c[0x0][0x358] ;  /* 0x00006b00ff0677ac */ /* 0x000ee20008000a00 */
[----:B-1----:R-:W-:-:S04]  /*0050*/  UISETP.NE.U32.AND UP0, UPT, UR8, URZ, UPT ;  /* 0x000000ff0800728c */ /* 0x002fc8000bf05070 */
[----:B------:R-:W-:Y:S02]  /*0060*/  UISETP.NE.AND.EX UP0, UPT, UR9, URZ, UPT, UP0 ;  /* 0x000000ff0900728c */ /* 0x000fe4000bf05300 */
[----:B--2---:R-:W-:Y:S01]  /*0070*/  USHF.L.U32 UR4, UR4, 0x2, URZ ;  /* 0x0000000204047899 */ /* 0x004fe200080006ff */
[----:B0-----:R-:W-:Y:S02]  /*0080*/  SHF.R.U32.HI R235, RZ, 0x5, R236 ;  /* 0x00000005ffeb7819 */ /* 0x001fe400000116ec */
[----:B------:R-:W-:-:S03]  /*0090*/  LOP3.LUT R236, R236, 0x1f, RZ, 0xc0, !PT ;  /* 0x0000001fecec7812 */ /* 0x000fc600078ec0ff */
[----:B------:R-:W-:Y:S01]  /*00a0*/  LOP3.LUT R235, R235, UR4, RZ, 0xfc, !PT ;  /* 0x00000004ebeb7c12 */ /* 0x000fe2000f8efcff */
[----:B---3--:R-:W-:Y:S06]  /*00b0*/  BRA.U UP0, `(.L_x_9937) ;  /* 0x0000000500487547 */ /* 0x008fec000b800000 */
        /* <DEDUP_REMOVED lines=45> */
.L_x_9938:
        /* <DEDUP_REMOVED lines=37> */
.L_x_9937:
        /* <DEDUP_REMOVED lines=37> */
.L_x_9940:
        /* <DEDUP_REMOVED lines=36> */
.L_x_9939:
[----:B------:R-:W1:Y:S02]  /*0a70*/  LDCU UR4, c[0x0][0x384] ;  /* 0x00007080ff0477ac */ /* 0x000e640008000800 */
[----:B-1----:R-:W-:-:S13]  /*0a80*/  ISETP.GE.AND P0, PT, R235, UR4, PT ;  /* 0x00000004eb007c0c */ /* 0x002fda000bf06270 */
[----:B------:R-:W-:Y:S05]  /*0a90*/  @P0 EXIT ;  /* 0x000000000000094d */ /* 0x000fea0003800000 */
[----:B------:R-:W1:Y:S01]  /*0aa0*/  LDCU.64 UR4, c[0x0][0x398] ;  /* 0x00007300ff0477ac */ /* 0x000e620008000a00 */
[----:B-----5:R-:W-:Y:S02]  /*0ab0*/  PRMT R234, R78, 0x7632, R234 ;  /* 0x000076324eea7816 */ /* 0x020fe400000000ea */
[----:B------:R-:W-:Y:S01]  /*0ac0*/  PRMT R233, R42, 0x7632, R233 ;  /* 0x000076322ae97816 */ /* 0x000fe200000000e9 */
[----:B------:R-:W2:Y:S01]  /*0ad0*/  LDCU UR8, c[0x0][0x388] ;  /* 0x00007100ff0877ac */ /* 0x000ea20008000800 */
[----:B------:R-:W-:Y:S02]  /*0ae0*/  PRMT R232, R101, 0x7632, R232 ;  /* 0x0000763265e87816 */ /* 0x000fe400000000e8 */
[----:B------:R-:W-:Y:S01]  /*0af0*/  PRMT R231, R65, 0x7632, R231 ;  /* 0x0000763241e77816 */ /* 0x000fe200000000e7 */
[----:B------:R-:W3:Y:S01]  /*0b00*/  LDCU.U8 UR9, c[0x0][0x410] ;  /* 0x00008200ff0977ac */ /* 0x000ee20008000000 */
[----:B------:R-:W-:Y:S02]  /*0b10*/  PRMT R230, R77, 0x7632, R230 ;  /* 0x000076324de67816 */ /* 0x000fe400000000e6 */
[----:B------:R-:W-:Y:S01]  /*0b20*/  PRMT R229, R41, 0x7632, R229 ;  /* 0x0000763229e57816 */ /* 0x000fe200000000e5 */
[----:B------:R-:W4:Y:S01]  /*0b30*/  LDCU UR10, c[0x0][0x448] ;  /* 0x00008900ff0a77ac */ /* 0x000f220008000800 */
[----:B------:R-:W-:-:S02]  /*0b40*/  PRMT R228, R100, 0x7632, R228 ;  /* 0x0000763264e47816 */ /* 0x000fc400000000e4 */
[----:B------:R-:W-:Y:S01]  /*0b50*/  PRMT R227, R64, 0x7632, R227 ;  /* 0x0000763240e37816 */ /* 0x000fe200000000e3 */
[----:B------:R-:W0:Y:S01]  /*0b60*/  LDCU.64 UR12, c[0x0][0x398] ;  /* 0x00007300ff0c77ac */ /* 0x000e220008000a00 */
[----:B------:R-:W-:Y:S02]  /*0b70*/  PRMT R226, R76, 0x7632, R226 ;  /* 0x000076324ce27816 */ /* 0x000fe400000000e2 */
[----:B------:R-:W-:Y:S01]  /*0b80*/  PRMT R225, R40, 0x7632, R225 ;  /* 0x0000763228e17816 */ /* 0x000fe200000000e1 */
[----:B-1----:R-:W-:Y:S01]  /*0b90*/  UISETP.NE.U32.AND UP0, UPT, UR4, URZ, UPT ;  /* 0x000000ff0400728c */ /* 0x002fe2000bf05070 */
[----:B------:R-:W-:Y:S02]  /*0ba0*/  PRMT R224, R107, 0x7632, R224 ;  /* 0x000076326be07816 */ /* 0x000fe400000000e0 */
[----:B------:R-:W-:Y:S01]  /*0bb0*/  PRMT R223, R63, 0x7632, R223 ;  /* 0x000076323fdf7816 */ /* 0x000fe200000000df */
[----:B------:R-:W-:Y:S01]  /*0bc0*/  UISETP.NE.AND.EX UP0, UPT, UR5, URZ, UPT, UP0 ;  /* 0x000000ff0500728c */ /* 0x000fe2000bf05300 */
[----:B------:R-:W-:Y:S01]  /*0bd0*/  PRMT R222, R83, 0x7632, R222 ;  /* 0x0000763253de7816 */ /* 0x000fe200000000de */
[----:B------:R-:W1:Y:S01]  /*0be0*/  LDCU.64 UR4, c[0x0][0x3a0] ;  /* 0x00007400ff0477ac */ /* 0x000e620008000a00 */
        /* <DEDUP_REMOVED lines=30> */
[----:B0-----:R-:W-:-:S02]  /*0dd0*/  PRMT R2, R55, 0x7632, R2 ;  /* 0x0000763237027816 */ /* 0x001fc40000000002 */
        /* <DEDUP_REMOVED lines=24> */
[----:B------:R-:W-:Y:S02]  /*0f60*/  PLOP3.LUT P1, PT, PT, PT, UP0, 0x80, 0x8 ;  /* 0x000000000008781c */ /* 0x000fe40003f2f008 */
[----:B------:R-:W-:Y:S02]  /*0f70*/  PRMT R187, R93, 0x7632, R187 ;  /* 0x000076325dbb7816 */ /* 0x000fe400000000bb */
[----:B------:R-:W-:Y:S02]  /*0f80*/  PRMT R188, R25, 0x7632, R188 ;  /* 0x0000763219bc7816 */ /* 0x000fe400000000bc */
[----:B------:R-:W-:Y:S02]  /*0f90*/  PRMT R189, R116, 0x7632, R189 ;  /* 0x0000763274bd7816 */ /* 0x000fe400000000bd */
[----:B------:R-:W-:Y:S02]  /*0fa0*/  PRMT R190, R48, 0x7632, R190 ;  /* 0x0000763230be7816 */ /* 0x000fe400000000be */
[----:B------:R-:W-:-:S02]  /*0fb0*/  PRMT R191, R92, 0x7632, R191 ;  /* 0x000076325cbf7816 */ /* 0x000fc400000000bf */
[----:B-1234-:R-:W-:-:S07]  /*0fc0*/  PRMT R192, R24, 0x7632, R192 ;  /* 0x0000763218c07816 */ /* 0x01efce00000000c0 */
.L_x_9966:
[----:B------:R-:W-:Y:S01]  /*0fd0*/  ISETP.NE.U32.AND P0, PT, RZ, UR4, PT ;  /* 0x00000004ff007c0c */ /* 0x000fe2000bf05070 */
[----:B-1----:R-:W0:Y:S01]  /*0fe0*/  @P1 LDC.64 R134, c[0x0][0x398] ;  /* 0x0000e600ff861b82 */ /* 0x002e220000000a00 */
[----:B------:R-:W-:Y:S02]  /*0ff0*/  IMAD R136, R235, UR8, RZ ;  /* 0x00000008eb887c24 */ /* 0x000fe4000f8e02ff */
[----:B------:R-:W-:-:S03]  /*1000*/  ISETP.NE.AND.EX P0, PT, RZ, UR5, PT, P0 ;  /* 0x00000005ff007c0c */ /* 0x000fc6000bf05300 */
[----:B------:R-:W-:Y:S02]  /*1010*/  SHF.R.S32.HI R137, RZ, 0x1f, R136 ;  /* 0x0000001fff897819 */ /* 0x000fe40000011488 */
[----:B------:R-:W1:Y:S02]  /*1020*/  LDC.64 R176, c[0x0][0x390] ;  /* 0x0000e400ffb07b82 */ /* 0x000e640000000a00 */
[----:B------:R-:W-:-:S04]  /*1030*/  LEA.HI R137, R137, R136, RZ, 0x3 ;  /* 0x0000008889897211 */ /* 0x000fc800078f18ff */
[----:B------:R-:W-:Y:S02]  /*1040*/  LEA.HI.SX32 R242, R137, R236, 0x1d ;  /* 0x000000ec89f27211 */ /* 0x000fe400078feaff */
[----:B------:R-:W2:Y:S03]  /*1050*/  @P0 LDC.64 R132, c[0x0][0x3a0] ;  /* 0x0000e800ff840b82 */ /* 0x000ea60000000a00 */
[----:B0-----:R-:W-:-:S05]  /*1060*/  @P1 IMAD.WIDE.U32 R134, R242, 0x10, R134 ;  /* 0x00000010f2861825 */ /* 0x001fca00078e0086 */
[----:B------:R-:W3:Y:S01]  /*1070*/  @P1 LDG.E.128 R120, desc[UR6][R134.64] ;  /* 0x0000000686781981 */ /* 0x000ee2000c1e1d00 */
[----:B-1----:R-:W-:-:S06]  /*1080*/  IMAD.WIDE.U32 R136, R242, 0x10, R176 ;  /* 0x00000010f2887825 */ /* 0x002fcc00078e00b0 */
[----:B------:R-:W5:Y:S01]  /*1090*/  LDG.E.128 R136, desc[UR6][R136.64] ;  /* 0x0000000688887981 */ /* 0x000f62000c1e1d00 */
[----:B--2---:R-:W-:-:S05]  /*10a0*/  @P0 IMAD.WIDE.U32 R132, R242, 0x20, R132 ;  /* 0x00000020f2840825 */ /* 0x004fca00078e0084 */
[----:B------:R0:W5:Y:S04]  /*10b0*/  @P0 LDG.E.128 R124, desc[UR6][R132.64] ;  /* 0x00000006847c0981 */ /* 0x000168000c1e1d00 */
        /* <DEDUP_REMOVED lines=24> */
.L_x_9942:
[C---:B-----5:R-:W-:Y:S02]  /*1240*/  PRMT R132, R136.reuse, 0x7632, R132 ;  /* 0x0000763288847816 */ /* 0x060fe40000000084 */
[----:B------:R-:W-:Y:S02]  /*1250*/  SHF.L.U32 R133, R136, 0x10, RZ ;  /* 0x0000001088857819 */ /* 0x000fe400000006ff */
[----:B------:R-:W-:Y:S02]  /*1260*/  PRMT R134, R137, 0x7632, R134 ;  /* 0x0000763289867816 */ /* 0x000fe40000000086 */
[----:B------:R-:W-:Y:S02]  /*1270*/  PRMT R135, R138, 0x7632, R135 ;  /* 0x000076328a877816 */ /* 0x000fe40000000087 */
[C---:B------:R-:W-:Y:S01]  /*1280*/  PRMT R136, R139.reuse, 0x7632, R136 ;  /* 0x000076328b887816 */ /* 0x040fe20000000088 */
        /* <DEDUP_REMOVED lines=15> */
[----:B------:R-:W-:Y:S06]  /*1380*/  BRA `(.L_x_9943) ;  /* 0x0000000400107947 */ /* 0x000fec0003800000 */
.L_x_9941:
[----:B------:R-:W-:-:S04]  /*1390*/  UISETP.NE.U32.AND UP0, UPT, UR4, URZ, UPT ;  /* 0x000000ff0400728c */ /* 0x000fc8000bf05070 */
[----:B------:R-:W-:-:S09]  /*13a0*/  UISETP.NE.AND.EX UP0, UPT, UR5, URZ, UPT, UP0 ;  /* 0x000000ff0500728c */ /* 0x000fd2000bf05300 */
[----:B------:R-:W-:Y:S05]  /*13b0*/  BRA.U UP0, `(.L_x_9944) ;  /* 0x0000000100747547 */ /* 0x000fea000b800000 */
[----:B-----5:R-:W-:Y:S02]  /*13c0*/  SHF.L.U32 R133, R136, 0x10, RZ ;  /* 0x0000001088857819 */ /* 0x020fe400000006ff */
[----:B------:R-:W-:Y:S02]  /*13d0*/  SHF.L.U32 R132, R120, 0x10, RZ ;  /* 0x0000001078847819 */ /* 0x000fe400000006ff */
[C---:B------:R-:W-:Y:S01]  /*13e0*/  PRMT R144, R137.reuse, 0x7632, R144 ;  /* 0x0000763289907816 */ /* 0x040fe20000000090 */
[----:B------:R-:W-:Y:S01]  /*13f0*/  IMAD.U32 R137, R137, 0x10000, RZ ;  /* 0x0001000089897824 */ /* 0x000fe200078e00ff */
[----:B------:R-:W-:Y:S01]  /*1400*/  SHF.L.U32 R134, R121, 0x10, RZ ;  /* 0x0000001079867819 */ /* 0x000fe200000006ff */
[----:B------:R-:W-:Y:S01]  /*1410*/  FADD.FTZ R132, R133, R132 ;  /* 0x0000008485847221 */ /* 0x000fe20000010000 */
[----:B------:R-:W-:Y:S01]  /*1420*/  PRMT R143, R136, 0x7632, R143 ;  /* 0x00007632888f7816 */ /* 0x000fe2000000008f */
[----:B------:R-:W-:Y:S01]  /*1430*/  IMAD.U32 R133, R135, 0x10000, RZ ;  /* 0x0001000087857824 */ /* 0x000fe200078e00ff */
[----:B------:R-:W-:Y:S01]  /*1440*/  PRMT R145, R138, 0x7632, R145 ;  /* 0x000076328a917816 */ /* 0x000fe20000000091 */
[----:B------:R-:W-:Y:S01]  /*1450*/  FADD.FTZ R134, R137, R134 ;  /* 0x0000008689867221 */ /* 0x000fe20000010000 */
[C---:B------:R-:W-:Y:S01]  /*1460*/  PRMT R146, R139.reuse, 0x7632, R146 ;  /* 0x000076328b927816 */ /* 0x040fe20000000092 */
[----:B------:R-:W-:Y:S01]  /*1470*/  IMAD.U32 R144, R144, 0x10000, RZ ;  /* 0x0001000090907824 */ /* 0x000fe200078e00ff */
[----:B------:R-:W-:-:S02]  /*1480*/  SHF.L.U32 R149, R139, 0x10, RZ ;  /* 0x000000108b957819 */ /* 0x000fc400000006ff */
        /* <DEDUP_REMOVED lines=12> */
[----:B------:R-:W-:Y:S02]  /*1550*/  FADD.FTZ R133, R140, R133 ;  /* 0x000000858c857221 */ /* 0x000fe40000010000 */
[----:B------:R-:W-:Y:S02]  /*1560*/  FADD.FTZ R137, R142, R137 ;  /* 0x000000898e897221 */ /* 0x000fe40000010000 */
[----:B------:R-:W-:Y:S01]  /*1570*/  FADD.FTZ R139, R146, R139 ;  /* 0x0000008b928b7221 */ /* 0x000fe20000010000 */
[----:B------:R-:W-:Y:S06]  /*1580*/  BRA `(.L_x_9943) ;  /* 0x0000000000907947 */ /* 0x000fec0003800000 */
.L_x_9944:
[----:B-----5:R-:W-:Y:S01]  /*1590*/  PRMT R132, R136, 0x7632, R132 ;  /* 0x0000763288847816 */ /* 0x020fe20000000084 */
[----:B------:R-:W-:Y:S01]  /*15a0*/  IMAD.U32 R133, R120, 0x10000, RZ ;  /* 0x0001000078857824 */ /* 0x000fe200078e00ff */
[----:B------:R-:W-:Y:S02]  /*15b0*/  SHF.L.U32 R136, R136, 0x10, RZ ;  /* 0x0000001088887819 */ /* 0x000fe400000006ff */
[----:B------:R-:W-:Y:S02]  /*15c0*/  PRMT R134, R137, 0x7632, R134 ;  /* 0x0000763289867816 */ /* 0x000fe40000000086 */
[----:B------:R-:W-:Y:S01]  /*15d0*/  PRMT R143, R138, 0x7632, R143 ;  /* 0x000076328a8f7816 */ /* 0x000fe2000000008f */
[----:B------:R-:W-:Y:S01]  /*15e0*/  FADD.FTZ R133, R136, R133 ;  /* 0x0000008588857221 */ /* 0x000fe20000010000 */
[----:B------:R-:W-:Y:S01]  /*15f0*/  SHF.L.U32 R144, R138, 0x10, RZ ;  /* 0x000000108a907819 */ /* 0x000fe200000006ff */
[----:B------:R-:W-:Y:S01]  /*1600*/  IMAD.U32 R136, R141, 0x10000, RZ ;  /* 0x000100008d887824 */ /* 0x000fe200078e00ff */
[----:B------:R-:W-:-:S02]  /*1610*/  SHF.L.U32 R137, R137, 0x10, RZ ;  /* 0x0000001089897819 */ /* 0x000fc400000006ff */
[----:B------:R-:W-:Y:S02]  /*1620*/  SHF.L.U32 R138, R121, 0x10, RZ ;  /* 0x00000010798a7819 */ /* 0x000fe400000006ff */
[----:B------:R-:W-:Y:S02]  /*1630*/  PRMT R146, R139, 0x7632, R146 ;  /* 0x000076328b927816 */ /* 0x000fe40000000092 */
[----:B------:R-:W-:Y:S01]  /*1640*/  SHF.L.U32 R145, R122, 0x10, RZ ;  /* 0x000000107a917819 */ /* 0x000fe200000006ff */
[----:B------:R-:W-:Y:S01]  /*1650*/  FADD.FTZ R137, R137, R138 ;  /* 0x0000008a89897221 */ /* 0x000fe20000010000 */
[----:B------:R-:W-:Y:S01]  /*1660*/  SHF.L.U32 R147, R139, 0x10, RZ ;  /* 0x000000108b937819 */ /* 0x000fe200000006ff */
[----:B------:R-:W-:Y:S01]  /*1670*/  IMAD.U32 R146, R146, 0x10000, RZ ;  /* 0x0001000092927824 */ /* 0x000fe200078e00ff */
        /* <DEDUP_REMOVED lines=20> */
[----:B------:R-:W-:-:S07]  /*17c0*/  FADD.FTZ R139, R131, R146 ;  /* 0x00000092838b7221 */ /* 0x000fce0000010000 */
.L_x_9943:
[----:B------:R-:W0:Y:S01]  /*17d0*/  LDC.64 R244, c[0x0][0x3a8] ;  /* 0x0000ea00fff47b82 */ /* 0x000e220000000a00 */
[----:B------:R-:W-:-:S05]  /*17e0*/  IADD3 R240, PT, PT, R242, 0x20, RZ ;  /* 0x00000020f2f07810 */ /* 0x000fca0007ffe0ff */
[----:B------:R-:W-:Y:S02]  /*17f0*/  IMAD.WIDE.U32 R144, R240, 0x10, R176 ;  /* 0x00000010f0907825 */ /* 0x000fe400078e00b0 */
[----:B------:R-:W1:Y:S08]  /*1800*/  @P0 LDC.64 R140, c[0x0][0x3a0] ;  /* 0x0000e800ff8c0b82 */ /* 0x000e700000000a00 */
[----:B------:R-:W2:Y:S01]  /*1810*/  @P1 LDC.64 R142, c[0x0][0x398] ;  /* 0x0000e600ff8e1b82 */ /* 0x000ea20000000a00 */
[----:B0-----:R-:W-:-:S05]  /*1820*/  IMAD.WIDE.U32 R148, R242, 0x20, R244 ;  /* 0x00000020f2947825 */ /* 0x001fca00078e00f4 */
[----:B------:R0:W-:Y:S01]  /*1830*/  STG.E.128 desc[UR6][R148.64], R132 ;  /* 0x0000008494007986 */ /* 0x0001e2000c101d06 */
[----:B-1----:R-:W-:-:S03]  /*1840*/  @P0 IMAD.WIDE.U32 R140, R240, 0x20, R140 ;  /* 0x00000020f08c0825 */ /* 0x002fc600078e008c */
[----:B------:R0:W-:Y:S04]  /*1850*/  STG.E.128 desc[UR6][R148.64+0x10], R136 ;  /* 0x0000108894007986 */ /* 0x0001e8000c101d06 */
[----:B------:R0:W5:Y:S01]  /*1860*/  @P0 LDG.E.128 R124, desc[UR6][R140.64] ;  /* 0x000000068c7c0981 */ /* 0x000162000c1e1d00 */
[----:B------:R-:W-:Y:S01]  /*1870*/  UISETP.NE.U32.AND UP0, UPT, UR12, URZ, UPT ;  /* 0x000000ff0c00728c */ /* 0x000fe2000bf05070 */
[----:B--2---:R-:W-:Y:S02]  /*1880*/  @P1 IMAD.WIDE.U32 R142, R240, 0x10, R142 ;  /* 0x00000010f08e1825 */ /* 0x004fe400078e008e */
[----:B------:R0:W5:Y:S04]  /*1890*/  @P0 LDG.E.128 R128, desc[UR6][R140.64+0x10] ;  /* 0x000010068c800981 */ /* 0x000168000c1e1d00 */
[----:B------:R-:W5:Y:S01]  /*18a0*/  LDG.E.128 R144, desc[UR6][R144.64] ;  /* 0x0000000690907981 */ /* 0x000f62000c1e1d00 */
[----:B------:R-:W-:-:S03]  /*18b0*/  UISETP.NE.AND.EX UP0, UPT, UR13, URZ, UPT, UP0 ;  /* 0x000000ff0d00728c */ /* 0x000fc6000bf05300 */
[----:B------:R0:W5:Y:S03]  /*18c0*/  @P1 LDG.E.128 R120, desc[UR6][R142.64] ;  /* 0x000000068e781981 */ /* 0x000166000c1e1d00 */
[----:B------:R-:W-:-:S13]  /*18d0*/  PLOP3.LUT P1, PT, PT, PT, UP0, 0x80, 0x8 ;  /* 0x000000000008781c */ /* 0x000fda0003f2f008 */
[----:B0-----:R-:W-:Y:S05]  /*18e0*/  @!P1 BRA `(.L_x_9945) ;  /* 0x00000004002c9947 */ /* 0x001fea0003800000 */
[----:B------:R-:W-:Y:S05]  /*18f0*/  @!P0 BRA `(.L_x_9946) ;  /* 0x0000000000a48947 */ /* 0x000fea0003800000 */
[----:B-----5:R-:W-:Y:S01]  /*1900*/  PRMT R140, R144, 0x7632, R140 ;  /* 0x00007632908c7816 */ /* 0x020fe2000000008c */
[----:B------:R-:W-:Y:S01]  /*1910*/  IMAD.U32 R154, R121, 0x10000, RZ ;  /* 0x00010000799a7824 */ /* 0x000fe200078e00ff */
[----:B------:R-:W-:Y:S02]  /*1920*/  PRMT R148, R146, 0x7632, R148 ;  /* 0x0000763292947816 */ /* 0x000fe40000000094 */
[----:B------:R-:W-:Y:S02]  /*1930*/  SHF.L.U32 R144, R144, 0x10, RZ ;  /* 0x0000001090907819 */ /* 0x000fe400000006ff */
[----:B------:R-:W-:Y:S02]  /*1940*/  SHF.L.U32 R146, R146, 0x10, RZ ;  /* 0x0000001092927819 */ /* 0x000fe400000006ff */
        /* <DEDUP_REMOVED lines=35> */
[----:B------:R-:W-:Y:S06]  /*1b80*/  BRA `(.L_x_9947) ;  /* 0x00000004000c7947 */ /* 0x000fec0003800000 */
.L_x_9946:
[C---:B-----5:R-:W-:Y:S01]  /*1b90*/  PRMT R148, R144.reuse, 0x7632, R148 ;  /* 0x0000763290947816 */ /* 0x060fe20000000094 */
[----:B------:R-:W-:Y:S01]  /*1ba0*/  IMAD.U32 R140, R144, 0x10000, RZ ;  /* 0x00010000908c7824 */ /* 0x000fe200078e00ff */
[----:B------:R-:W-:Y:S01]  /*1bb0*/  PRMT R149, R145, 0x7632, R149 ;  /* 0x0000763291957816 */ /* 0x000fe20000000095 */
[----:B------:R-:W-:Y:S01]  /*1bc0*/  IMAD.U32 R154, R147, 0x10000, RZ ;  /* 0x00010000939a7824 */ /* 0x000fe200078e00ff */
[----:B------:R-:W-:Y:S02]  /*1bd0*/  SHF.L.U32 R142, R145, 0x10, RZ ;  /* 0x00000010918e7819 */ /* 0x000fe400000006ff */
        /* <DEDUP_REMOVED lines=13> */
[C---:B------:R-:W-:Y:S02]  /*1cb0*/  PRMT R146, R123.reuse, 0x7632, R146 ;  /* 0x000076327b927816 */ /* 0x040fe40000000092 */
        /* <DEDUP_REMOVED lines=11> */
[----:B------:R-:W-:-:S03]  /*1d70*/  FADD.FTZ R145, R152, R145 ;  /* 0x0000009198917221 */ /* 0x000fc60000010000 */
[----:B------:R-:W-:Y:S01]  /*1d80*/  FADD.FTZ R147, R156, R147 ;  /* 0x000000939c937221 */ /* 0x000fe20000010000 */
[----:B------:R-:W-:Y:S06]  /*1d90*/  BRA `(.L_x_9947) ;  /* 0x0000000000887947 */ /* 0x000fec0003800000 */
.L_x_9945:
[----:B------:R-:W-:Y:S05]  /*1da0*/  @!P0 BRA `(.L_x_9948) ;  /* 0x0000000000548947 */ /* 0x000fea0003800000 */
[----:B-----5:R-:W-:Y:S01]  /*1db0*/  PRMT R140, R144, 0x7632, R140 ;  /* 0x00007632908c7816 */ /* 0x020fe2000000008c */
[----:B------:R-:W-:Y:S01]  /*1dc0*/  IMAD.U32 R149, R146, 0x10000, RZ ;  /* 0x0001000092957824 */ /* 0x000fe200078e00ff */
[----:B------:R-:W-:Y:S02]  /*1dd0*/  SHF.L.U32 R141, R144, 0x10, RZ ;  /* 0x00000010908d7819 */ /* 0x000fe400000006ff */
[----:B------:R-:W-:Y:S02]  /*1de0*/  PRMT R142, R145, 0x7632, R142 ;  /* 0x00007632918e7816 */ /* 0x000fe4000000008e */
        /* <DEDUP_REMOVED lines=17> */
.L_x_9948:
[----:B-----5:R-:W-:Y:S01]  /*1f00*/  PRMT R148, R146, 0x7632, R148 ;  /* 0x0000763292947816 */ /* 0x020fe20000000094 */
[C---:B------:R-:W-:Y:S01]  /*1f10*/  IMAD.U32 R140, R144.reuse, 0x10000, RZ ;  /* 0x00010000908c7824 */ /* 0x040fe200078e00ff */
[----:B------:R-:W-:Y:S02]  /*1f20*/  PRMT R141, R144, 0x7632, R141 ;  /* 0x00007632908d7816 */ /* 0x000fe4000000008d */
[----:B------:R-:W-:Y:S02]  /*1f30*/  PRMT R143, R145, 0x7632, R143 ;  /* 0x00007632918f7816 */ /* 0x000fe4000000008f */
[----:B------:R-:W-:Y:S02]  /*1f40*/  PRMT R149, R147, 0x7632, R149 ;  /* 0x0000763293957816 */ /* 0x000fe40000000095 */
[----:B------:R-:W-:Y:S02]  /*1f50*/  SHF.L.U32 R144, R146, 0x10, RZ ;  /* 0x0000001092907819 */ /* 0x000fe400000006ff */
[----:B------:R-:W-:Y:S01]  /*1f60*/  SHF.L.U32 R142, R145, 0x10, RZ ;  /* 0x00000010918e7819 */ /* 0x000fe200000006ff */
[----:B------:R-:W-:Y:S01]  /*1f70*/  IMAD.U32 R145, R148, 0x10000, RZ ;  /* 0x0001000094917824 */ /* 0x000fe200078e00ff */
[----:B------:R-:W-:-:S02]  /*1f80*/  SHF.L.U32 R146, R147, 0x10, RZ ;  /* 0x0000001093927819 */ /* 0x000fc400000006ff */
[----:B------:R-:W-:Y:S02]  /*1f90*/  SHF.L.U32 R141, R141, 0x10, RZ ;  /* 0x000000108d8d7819 */ /* 0x000fe400000006ff */
[----:B------:R-:W-:Y:S02]  /*1fa0*/  SHF.L.U32 R143, R143, 0x10, RZ ;  /* 0x000000108f8f7819 */ /* 0x000fe400000006ff */
[----:B------:R-:W-:-:S07]  /*1fb0*/  SHF.L.U32 R147, R149, 0x10, RZ ;  /* 0x0000001095937819 */ /* 0x000fce00000006ff */
.L_x_9947:
[----:B------:R-:W0:Y:S01]  /*1fc0*/  @P1 LDC.64 R150, c[0x0][0x398] ;  /* 0x0000e600ff961b82 */ /* 0x000e220000000a00 */
[----:B------:R-:W-:Y:S01]  /*1fd0*/  IADD3 R238, PT, PT, R242, 0x40, RZ ;  /* 0x00000040f2ee7810 */ /* 0x000fe20007ffe0ff */
[----:B------:R-:W-:-:S04]  /*1fe0*/  IMAD.WIDE.U32 R156, R240, 0x20, R244 ;  /* 0x00000020f09c7825 */ /* 0x000fc800078e00f4 */
[C---:B------:R-:W-:Y:S01]  /*1ff0*/  IMAD.WIDE.U32 R152, R238.reuse, 0x10, R176 ;  /* 0x00000010ee987825 */ /* 0x040fe200078e00b0 */
[----:B------:R1:W-:Y:S01]  /*2000*/  STG.E.128 desc[UR6][R156.64], R140 ;  /* 0x0000008c9c007986 */ /* 0x0003e2000c101d06 */
[----:B------:R-:W2:Y:S03]  /*2010*/  @P0 LDC.64 R148, c[0x0][0x3a0] ;  /* 0x0000e800ff940b82 */ /* 0x000ea60000000a00 */
[----:B------:R1:W-:Y:S04]  /*2020*/  STG.E.128 desc[UR6][R156.64+0x10], R144 ;  /* 0x000010909c007986 */ /* 0x0003e8000c101d06 */
[----:B------:R-:W5:Y:S01]  /*2030*/  LDG.E.128 R152, desc[UR6][R152.64] ;  /* 0x0000000698987981 */ /* 0x000f62000c1e1d00 */
[----:B0-----:R-:W-:-:S05]  /*2040*/  @P1 IMAD.WIDE.U32 R150, R238, 0x10, R150 ;  /* 0x00000010ee961825 */ /* 0x001fca00078e0096 */
[----:B------:R1:W5:Y:S01]  /*2050*/  @P1 LDG.E.128 R120, desc[UR6][R150.64] ;  /* 0x0000000696781981 */ /* 0x000362000c1e1d00 */
[----:B--2---:R-:W-:-:S05]  /*2060*/  @P0 IMAD.WIDE.U32 R148, R238, 0x20, R148 ;  /* 0x00000020ee940825 */ /* 0x004fca00078e0094 */
[----:B------:R1:W5:Y:S04]  /*2070*/  @P0 LDG.E.128 R124, desc[UR6][R148.64] ;  /* 0x00000006947c0981 */ /* 0x000368000c1e1d00 */
[----:B------:R1:W5:Y:S01]  /*2080*/  @P0 LDG.E.128 R128, desc[UR6][R148.64+0x10] ;  /* 0x0000100694800981 */ /* 0x000362000c1e1d00 */
[----:B------:R-:W-:Y:S05]  /*2090*/  @!P1 BRA `(.L_x_9949) ;  /* 0x00000004002c9947 */ /* 0x000fea0003800000 */
[----:B------:R-:W-:Y:S05]  /*20a0*/  @!P0 BRA `(.L_x_9950) ;  /* 0x0000000000a48947 */ /* 0x000fea0003800000 */
[----:B-1---5:R-:W-:Y:S01]  /*20b0*/  PRMT R148, R152, 0x7632, R148 ;  /* 0x0000763298947816 */ /* 0x022fe20000000094 */
[----:B------:R-:W-:Y:S01]  /*20c0*/  IMAD.U32 R151, R120, 0x10000, RZ ;  /* 0x0001000078977824 */ /* 0x000fe200078e00ff */
[----:B------:R-:W-:Y:S02]  /*20d0*/  PRMT R156, R154, 0x7632, R156 ;  /* 0x000076329a9c7816 */ /* 0x000fe4000000009c */
[----:B------:R-:W-:Y:S02]  /*20e0*/  SHF.L.U32 R152, R152, 0x10, RZ ;  /* 0x0000001098987819 */ /* 0x000fe400000006ff */
[----:B------:R-:W-:Y:S02]  /*20f0*/  SHF.L.U32 R154, R154, 0x10, RZ ;  /* 0x000000109a9a7819 */ /* 0x000fe400000006ff */
[----:B------:R-:W-:Y:S01]  /*2100*/  SHF.L.U32 R157, R122, 0x10, RZ ;  /* 0x000000107a9d7819 */ /* 0x000fe200000006ff */
[--C-:B------:R-:W-:Y:S01]  /*2110*/  FADD.FTZ R151, R151, R152.reuse ;  /* 0x0000009897977221 */ /* 0x100fe20000010000 */
[----:B------:R-:W-:-:S02]  /*2120*/  PRMT R152, R121, 0x7632, R152 ;  /* 0x0000763279987816 */ /* 0x000fc40000000098 */
[----:B------:R-:W-:Y:S01]  /*2130*/  PRMT R150, R153, 0x7632, R150 ;  /* 0x0000763299967816 */ /* 0x000fe20000000096 */
[--C-:B------:R-:W-:Y:S01]  /*2140*/  FADD.FTZ R157, R157, R154.reuse ;  /* 0x0000009a9d9d7221 */ /* 0x100fe20000010000 */
[----:B------:R-:W-:Y:S02]  /*2150*/  PRMT R154, R122, 0x7632, R154 ;  /* 0x000076327a9a7816 */ /* 0x000fe4000000009a */
[----:B------:R-:W-:Y:S02]  /*2160*/  PRMT R158, R155, 0x7632, R158 ;  /* 0x000076329b9e7816 */ /* 0x000fe4000000009e */
[----:B------:R-:W-:Y:S02]  /*2170*/  PRMT R149, R120, 0x7632, R149 ;  /* 0x0000763278957816 */ /* 0x000fe40000000095 */
[----:B------:R-:W-:Y:S02]  /*2180*/  PRMT R161, R123, 0x7632, R161 ;  /* 0x000076327ba17816 */ /* 0x000fe400000000a1 */
[----:B------:R-:W-:Y:S01]  /*2190*/  SHF.L.U32 R160, R155, 0x10, RZ ;  /* 0x000000109ba07819 */ /* 0x000fe200000006ff */
[----:B------:R-:W-:Y:S01]  /*21a0*/  IMAD.U32 R149, R149, 0x10000, RZ ;  /* 0x0001000095957824 */ /* 0x000fe200078e00ff */
        /* <DEDUP_REMOVED lines=25> */
.L_x_9950:
[C---:B-1---5:R-:W-:Y:S02]  /*2340*/  PRMT R156, R152.reuse, 0x7632, R156 ;  /* 0x00007632989c7816 */ /* 0x062fe4000000009c */
[----:B------:R-:W-:Y:S02]  /*2350*/  SHF.L.U32 R148, R152, 0x10, RZ ;  /* 0x0000001098947819 */ /* 0x000fe400000006ff */
[C---:B------:R-:W-:Y:S02]  /*2360*/  PRMT R157, R153.reuse, 0x7632, R157 ;  /* 0x00007632999d7816 */ /* 0x040fe4000000009d */
[----:B------:R-:W-:Y:S01]  /*2370*/  SHF.L.U32 R150, R153, 0x10, RZ ;  /* 0x0000001099967819 */ /* 0x000fe200000006ff */
[----:B------:R-:W-:Y:S01]  /*2380*/  IMAD.U32 R153, R122, 0x10000, RZ ;  /* 0x000100007a997824 */ /* 0x000fe200078e00ff */
        /* <DEDUP_REMOVED lines=10> */
[----:B------:R-:W-:-:S02]  /*2430*/  PRMT R153, R122, 0x7632, R153 ;  /* 0x000076327a997816 */ /* 0x000fc40000000099 */
[----:B------:R-:W-:Y:S01]  /*2440*/  PRMT R154, R123, 0x7632, R154 ;  /* 0x000076327b9a7816 */ /* 0x000fe2000000009a */
[----:B------:R-:W-:Y:S01]  /*2450*/  IMAD.U32 R151, R151, 0x10000, RZ ;  /* 0x0001000097977824 */ /* 0x000fe200078e00ff */
[----:B------:R-:W-:Y:S02]  /*2460*/  SHF.L.U32 R162, R155, 0x10, RZ ;  /* 0x000000109ba27819 */ /* 0x000fe400000006ff */
[----:B------:R-:W-:Y:S02]  /*2470*/  SHF.L.U32 R163, R123, 0x10, RZ ;  /* 0x000000107ba37819 */ /* 0x000fe400000006ff */
[----:B------:R-:W-:Y:S02]  /*2480*/  SHF.L.U32 R156, R156, 0x10, RZ ;  /* 0x000000109c9c7819 */ /* 0x000fe400000006ff */
        /* <DEDUP_REMOVED lines=9> */
[----:B------:R-:W-:-:S03]  /*2520*/  FADD.FTZ R153, R160, R153 ;  /* 0x00000099a0997221 */ /* 0x000fc60000010000 */
[----:B------:R-:W-:Y:S01]  /*2530*/  FADD.FTZ R155, R164, R155 ;  /* 0x0000009ba49b7221 */ /* 0x000fe20000010000 */
[----:B------:R-:W-:Y:S06]  /*2540*/  BRA `(.L_x_9951) ;  /* 0x0000000000887947 */ /* 0x000fec0003800000 */
.L_x_9949:
[----:B------:R-:W-:Y:S05]  /*2550*/  @!P0 BRA `(.L_x_9952) ;  /* 0x0000000000548947 */ /* 0x000fea0003800000 */
[C---:B-1---5:R-:W-:Y:S02]  /*2560*/  PRMT R148, R152.reuse, 0x7632, R148 ;  /* 0x0000763298947816 */ /* 0x062fe40000000094 */
[----:B------:R-:W-:Y:S02]  /*2570*/  SHF.L.U32 R149, R152, 0x10, RZ ;  /* 0x0000001098957819 */ /* 0x000fe400000006ff */
[C---:B------:R-:W-:Y:S01]  /*2580*/  PRMT R150, R153.reuse, 0x7632, R150 ;  /* 0x0000763299967816 */ /* 0x040fe20000000096 */
[----:B------:R-:W-:Y:S01]  /*2590*/  IMAD.U32 R153, R153, 0x10000, RZ ;  /* 0x0001000099997824 */ /* 0x000fe200078e00ff */
[----:B------:R-:W-:Y:S02]  /*25a0*/  PRMT R151, R154, 0x7632, R151 ;  /* 0x000076329a977816 */ /* 0x000fe40000000097 */
[C---:B------:R-:W-:Y:S02]  /*25b0*/  PRMT R152, R155.reuse, 0x7632, R152 ;  /* 0x000076329b987816 */ /* 0x040fe40000000098 */
[----:B------:R-:W-:-:S02]  /*25c0*/  SHF.L.U32 R155, R155, 0x10, RZ ;  /* 0x000000109b9b7819 */ /* 0x000fc400000006ff */
        /* <DEDUP_REMOVED lines=14> */
.L_x_9952:
[----:B-1---5:R-:W-:Y:S02]  /*26b0*/  PRMT R151, R153, 0x7632, R151 ;  /* 0x0000763299977816 */ /* 0x022fe40000000097 */
        /* <DEDUP_REMOVED lines=11> */
.L_x_9951:
        /* <DEDUP_REMOVED lines=15> */
[C---:B-1---5:R-:W-:Y:S02]  /*2860*/  PRMT R156, R160.reuse, 0x7632, R156 ;  /* 0x00007632a09c7816 */ /* 0x062fe4000000009c */
[----:B------:R-:W-:Y:S02]  /*2870*/  SHF.L.U32 R160, R160, 0x10, RZ ;  /* 0x00000010a0a07819 */ /* 0x000fe400000006ff */
[----:B------:R-:W-:Y:S01]  /*2880*/  SHF.L.U32 R159, R120, 0x10, RZ ;  /* 0x00000010789f7819 */ /* 0x000fe200000006ff */
[----:B------:R-:W-:Y:S01]  /*2890*/  IMAD.U32 R156, R156, 0x10000, RZ ;  /* 0x000100009c9c7824 */ /* 0x000fe200078e00ff */
[C---:B------:R-:W-:Y:S01]  /*28a0*/  PRMT R164, R162.reuse, 0x7632, R164 ;  /* 0x00007632a2a47816 */ /* 0x040fe200000000a4 */
[----:B------:R-:W-:Y:S01]  /*28b0*/  IMAD.U32 R162, R162, 0x10000, RZ ;  /* 0x00010000a2a27824 */ /* 0x000fe200078e00ff */
[----:B------:R-:W-:Y:S01]  /*28c0*/  SHF.L.U32 R165, R122, 0x10, RZ ;  /* 0x000000107aa57819 */ /* 0x000fe200000006ff */
[--C-:B------:R-:W-:Y:S01]  /*28d0*/  FADD.FTZ R159, R159, R160.reuse ;  /* 0x000000a09f9f7221 */ /* 0x100fe20000010000 */
[----:B------:R-:W-:-:S02]  /*28e0*/  PRMT R160, R121, 0x7632, R160 ;  /* 0x0000763279a07816 */ /* 0x000fc400000000a0 */
[----:B------:R-:W-:Y:S01]  /*28f0*/  PRMT R158, R161, 0x7632, R158 ;  /* 0x00007632a19e7816 */ /* 0x000fe2000000009e */
[----:B------:R-:W-:Y:S01]  /*2900*/  FADD.FTZ R165, R165, R162 ;  /* 0x000000a2a5a57221 */ /* 0x000fe20000010000 */
[----:B------:R-:W-:Y:S02]  /*2910*/  PRMT R166, R163, 0x7632, R166 ;  /* 0x00007632a3a67816 */ /* 0x000fe400000000a6 */
[----:B------:R-:W-:Y:S02]  /*2920*/  PRMT R157, R120, 0x7632, R157 ;  /* 0x00007632789d7816 */ /* 0x000fe4000000009d */
[----:B------:R-:W-:Y:S02]  /*2930*/  PRMT R162, R122, 0x7632, R162 ;  /* 0x000076327aa27816 */ /* 0x000fe400000000a2 */
[----:B------:R-:W-:Y:S02]  /*2940*/  PRMT R169, R123, 0x7632, R169 ;  /* 0x000076327ba97816 */ /* 0x000fe400000000a9 */
[----:B------:R-:W-:-:S02]  /*2950*/  SHF.L.U32 R168, R163, 0x10, RZ ;  /* 0x00000010a3a87819 */ /* 0x000fc400000006ff */
[----:B------:R-:W-:Y:S02]  /*2960*/  SHF.L.U32 R161, R161, 0x10, RZ ;  /* 0x00000010a1a17819 */ /* 0x000fe400000006ff */
[----:B------:R-:W-:Y:S02]  /*2970*/  SHF.L.U32 R170, R121, 0x10, RZ ;  /* 0x0000001079aa7819 */ /* 0x000fe400000006ff */
        /* <DEDUP_REMOVED lines=23> */
.L_x_9954:
[C---:B-1---5:R-:W-:Y:S01]  /*2af0*/  PRMT R164, R160.reuse, 0x7632, R164 ;  /* 0x00007632a0a47816 */ /* 0x062fe200000000a4 */
[----:B------:R-:W-:Y:S01]  /*2b00*/  IMAD.U32 R159, R121, 0x10000, RZ ;  /* 0x00010000799f7824 */ /* 0x000fe200078e00ff */
[----:B------:R-:W-:Y:S02]  /*2b10*/  SHF.L.U32 R156, R160, 0x10, RZ ;  /* 0x00000010a09c7819 */ /* 0x000fe400000006ff */
[C---:B------:R-:W-:Y:S02]  /*2b20*/  PRMT R165, R161.reuse, 0x7632, R165 ;  /* 0x00007632a1a57816 */ /* 0x040fe400000000a5 */
[----:B------:R-:W-:Y:S02]  /*2b30*/  SHF.L.U32 R158, R161, 0x10, RZ ;  /* 0x00000010a19e7819 */ /* 0x000fe400000006ff */
[----:B------:R-:W-:Y:S01]  /*2b40*/  SHF.L.U32 R160, R162, 0x10, RZ ;  /* 0x00000010a2a07819 */ /* 0x000fe200000006ff */
[----:B------:R-:W-:Y:S01]  /*2b50*/  IMAD.U32 R166, R165, 0x10000, RZ ;  /* 0x00010000a5a67824 */ /* 0x000fe200078e00ff */
        /* <DEDUP_REMOVED lines=10> */
[----:B------:R-:W-:-:S02]  /*2c00*/  PRMT R162, R123, 0x7632, R162 ;  /* 0x000076327ba27816 */ /* 0x000fc400000000a2 */
[----:B------:R-:W-:Y:S02]  /*2c10*/  SHF.L.U32 R170, R163, 0x10, RZ ;  /* 0x00000010a3aa7819 */ /* 0x000fe400000006ff */
        /* <DEDUP_REMOVED lines=11> */
[----:B------:R-:W-:-:S03]  /*2cd0*/  FADD.FTZ R161, R168, R161 ;  /* 0x000000a1a8a17221 */ /* 0x000fc60000010000 */
[----:B------:R-:W-:Y:S01]  /*2ce0*/  FADD.FTZ R163, R172, R163 ;  /* 0x000000a3aca37221 */ /* 0x000fe20000010000 */
[----:B------:R-:W-:Y:S06]  /*2cf0*/  BRA `(.L_x_9955) ;  /* 0x0000000000887947 */ /* 0x000fec0003800000 */
.L_x_9953:
[----:B------:R-:W-:Y:S05]  /*2d00*/  @!P0 BRA `(.L_x_9956) ;  /* 0x0000000000548947 */ /* 0x000fea0003800000 */
[C---:B-1---5:R-:W-:Y:S01]  /*2d10*/  PRMT R156, R160.reuse, 0x7632, R156 ;  /* 0x00007632a09c7816 */ /* 0x062fe2000000009c */
        /* <DEDUP_REMOVED lines=20> */
.L_x_9956:
        /* <DEDUP_REMOVED lines=12> */
.L_x_9955:
        /* <DEDUP_REMOVED lines=15> */
[----:B-1---5:R-:W-:Y:S02]  /*3010*/  PRMT R164, R172, 0x7632, R164 ;  /* 0x00007632aca47816 */ /* 0x022fe400000000a4 */
[----:B------:R-:W-:Y:S02]  /*3020*/  PRMT R165, R120, 0x7632, R165 ;  /* 0x0000763278a57816 */ /* 0x000fe400000000a5 */
[----:B------:R-:W-:Y:S02]  /*3030*/  SHF.L.U32 R164, R164, 0x10, RZ ;  /* 0x00000010a4a47819 */ /* 0x000fe400000006ff */
[----:B------:R-:W-:Y:S01]  /*3040*/  PRMT R166, R173, 0x7632, R166 ;  /* 0x00007632ada67816 */ /* 0x000fe200000000a6 */
[----:B------:R-:W-:Y:S01]  /*3050*/  IMAD.U32 R165, R165, 0x10000, RZ ;  /* 0x00010000a5a57824 */ /* 0x000fe200078e00ff */
[----:B------:R-:W-:Y:S02]  /*3060*/  PRMT R167, R121, 0x7632, R167 ;  /* 0x0000763279a77816 */ /* 0x000fe400000000a7 */
[----:B------:R-:W-:Y:S01]  /*3070*/  SHF.L.U32 R166, R166, 0x10, RZ ;  /* 0x00000010a6a67819 */ /* 0x000fe200000006ff */
[----:B------:R-:W-:Y:S01]  /*3080*/  FADD.FTZ R178, R164, R165 ;  /* 0x000000a5a4b27221 */ /* 0x000fe20000010000 */
[----:B------:R-:W-:-:S02]  /*3090*/  PRMT R164, R174, 0x7632, R164 ;  /* 0x00007632aea47816 */ /* 0x000fc400000000a4 */
[----:B------:R-:W-:Y:S02]  /*30a0*/  SHF.L.U32 R167, R167, 0x10, RZ ;  /* 0x00000010a7a77819 */ /* 0x000fe400000006ff */
[----:B------:R-:W-:Y:S02]  /*30b0*/  SHF.L.U32 R182, R164, 0x10, RZ ;  /* 0x00000010a4b67819 */ /* 0x000fe400000006ff */
[----:B------:R-:W-:Y:S01]  /*30c0*/  PRMT R164, R122, 0x7632, R164 ;  /* 0x000076327aa47816 */ /* 0x000fe200000000a4 */
[----:B------:R-:W-:Y:S01]  /*30d0*/  FADD.FTZ R180, R166, R167 ;  /* 0x000000a7a6b47221 */ /* 0x000fe20000010000 */
        /* <DEDUP_REMOVED lines=17> */
[----:B------:R-:W-:Y:S02]  /*31f0*/  FADD.FTZ R167, R167, R174 ;  /* 0x000000aea7a77221 */ /* 0x000fe40000010000 */
        /* <DEDUP_REMOVED lines=10> */
.L_x_9958:
[----:B-1---5:R-:W-:Y:S02]  /*32a0*/  PRMT R165, R172, 0x7632, R165 ;  /* 0x00007632aca57816 */ /* 0x022fe400000000a5 */
[----:B------:R-:W-:Y:S02]  /*32b0*/  PRMT R164, R120, 0x7632, R164 ;  /* 0x0000763278a47816 */ /* 0x000fe400000000a4 */
[----:B------:R-:W-:Y:S02]  /*32c0*/  SHF.L.U32 R165, R165, 0x10, RZ ;  /* 0x00000010a5a57819 */ /* 0x000fe400000006ff */
[----:B------:R-:W-:Y:S02]  /*32d0*/  SHF.L.U32 R164, R164, 0x10, RZ ;  /* 0x00000010a4a47819 */ /* 0x000fe400000006ff */
[----:B------:R-:W-:Y:S02]  /*32e0*/  PRMT R167, R173, 0x7632, R167 ;  /* 0x00007632ada77816 */ /* 0x000fe400000000a7 */
[----:B------:R-:W-:Y:S01]  /*32f0*/  PRMT R166, R121, 0x7632, R166 ;  /* 0x0000763279a67816 */ /* 0x000fe200000000a6 */
[--C-:B------:R-:W-:Y:S01]  /*3300*/  FADD.FTZ R165, R165, R164.reuse ;  /* 0x000000a4a5a57221 */ /* 0x100fe20000010000 */
[----:B------:R-:W-:-:S02]  /*3310*/  PRMT R164, R174, 0x7632, R164 ;  /* 0x00007632aea47816 */ /* 0x000fc400000000a4 */
[----:B------:R-:W-:Y:S01]  /*3320*/  SHF.L.U32 R169, R167, 0x10, RZ ;  /* 0x00000010a7a97819 */ /* 0x000fe200000006ff */
[----:B------:R-:W-:Y:S01]  /*3330*/  IMAD.U32 R166, R166, 0x10000, RZ ;  /* 0x00010000a6a67824 */ /* 0x000fe200078e00ff */
[----:B------:R-:W-:Y:S02]  /*3340*/  SHF.L.U32 R179, R164, 0x10, RZ ;  /* 0x00000010a4b37819 */ /* 0x000fe400000006ff */
[----:B------:R-:W-:Y:S02]  /*3350*/  PRMT R164, R122, 0x7632, R164 ;  /* 0x000076327aa47816 */ /* 0x000fe400000000a4 */
[----:B------:R-:W-:Y:S02]  /*3360*/  PRMT R167, R123, 0x7632, R167 ;  /* 0x000076327ba77816 */ /* 0x000fe400000000a7 */
[----:B------:R-:W-:Y:S02]  /*3370*/  SHF.L.U32 R164, R164, 0x10, RZ ;  /* 0x00000010a4a47819 */ /* 0x000fe400000006ff */
[----:B------:R-:W-:-:S02]  /*3380*/  PRMT R168, R175, 0x7632, R168 ;  /* 0x00007632afa87816 */ /* 0x000fc400000000a8 */
[----:B------:R-:W-:Y:S01]  /*3390*/  SHF.L.U32 R171, R167, 0x10, RZ ;  /* 0x00000010a7ab7819 */ /* 0x000fe200000006ff */
[----:B------:R-:W-:Y:S01]  /*33a0*/  FADD.FTZ R167, R169, R166 ;  /* 0x000000a6a9a77221 */ /* 0x000fe20000010000 */
[----:B------:R-:W-:Y:S01]  /*33b0*/  FADD.FTZ R169, R179, R164 ;  /* 0x000000a4b3a97221 */ /* 0x000fe20000010000 */
        /* <DEDUP_REMOVED lines=9> */
[----:B------:R-:W-:Y:S01]  /*3450*/  IMAD.U32 R175, R123, 0x10000, RZ ;  /* 0x000100007baf7824 */ /* 0x000fe200078e00ff */
[----:B------:R-:W-:Y:S01]  /*3460*/  SHF.L.U32 R173, R122, 0x10, RZ ;  /* 0x000000107aad7819 */ /* 0x000fe200000006ff */
[----:B------:R-:W-:Y:S02]  /*3470*/  FADD.FTZ R166, R179, R166 ;  /* 0x000000a6b3a67221 */ /* 0x000fe40000010000 */
[----:B------:R-:W-:Y:S02]  /*3480*/  FADD.FTZ R170, R175, R170 ;  /* 0x000000aaafaa7221 */ /* 0x000fe40000010000 */
[----:B------:R-:W-:Y:S01]  /*3490*/  FADD.FTZ R168, R173, R168 ;  /* 0x000000a8ada87221 */ /* 0x000fe20000010000 */
[----:B------:R-:W-:Y:S06]  /*34a0*/  BRA `(.L_x_9959) ;  /* 0x0000000000887947 */ /* 0x000fec0003800000 */
.L_x_9957:
[----:B------:R-:W-:Y:S05]  /*34b0*/  @!P0 BRA `(.L_x_9960) ;  /* 0x0000000000548947 */ /* 0x000fea0003800000 */
[----:B-1---5:R-:W-:Y:S02]  /*34c0*/  PRMT R164, R172, 0x7632, R164 ;  /* 0x00007632aca47816 */ /* 0x022fe400000000a4 */
        /* <DEDUP_REMOVED lines=20> */
.L_x_9960:
[----:B-1---5:R-:W-:Y:S01]  /*3610*/  PRMT R165, R172, 0x7632, R165 ;  /* 0x00007632aca57816 */ /* 0x022fe200000000a5 */
        /* <DEDUP_REMOVED lines=11> */
.L_x_9959:
[----:B------:R-:W0:Y:S01]  /*36d0*/  @P0 LDC.64 R172, c[0x0][0x3a0] ;  /* 0x0000e800ffac0b82 */ /* 0x000e220000000a00 */
[----:B------:R-:W-:Y:S01]  /*36e0*/  IADD3 R241, PT, PT, R242, 0xa0, RZ ;  /* 0x000000a0f2f17810 */ /* 0x000fe20007ffe0ff */
[----:B------:R-:W-:-:S05]  /*36f0*/  IMAD.WIDE.U32 R180, R239, 0x20, R244 ;  /* 0x00000020efb47825 */ /* 0x000fca00078e00f4 */
[----:B------:R1:W-:Y:S01]  /*3700*/  STG.E.128 desc[UR6][R180.64], R164 ;  /* 0x000000a4b4007986 */ /* 0x0003e2000c101d06 */
[----:B------:R-:W2:Y:S03]  /*3710*/  @P1 LDC.64 R174, c[0x0][0x398] ;  /* 0x0000e600ffae1b82 */ /* 0x000ea60000000a00 */
[----:B------:R1:W-:Y:S01]  /*3720*/  STG.E.128 desc[UR6][R180.64+0x10], R168 ;  /* 0x000010a8b4007986 */ /* 0x0003e2000c101d06 */
[----:B0-----:R-:W-:-:S04]  /*3730*/  @P0 IMAD.WIDE.U32 R182, R241, 0x20, R172 ;  /* 0x00000020f1b60825 */ /* 0x001fc800078e00ac */
[C---:B------:R-:W-:Y:S01]  /*3740*/  IMAD.WIDE.U32 R172, R241.reuse, 0x10, R176 ;  /* 0x00000010f1ac7825 */ /* 0x040fe200078e00b0 */
[----:B------:R1:W5:Y:S03]  /*3750*/  @P0 LDG.E.128 R124, desc[UR6][R182.64] ;  /* 0x00000006b67c0981 */ /* 0x000366000c1e1d00 */
[----:B--2---:R-:W-:Y:S01]  /*3760*/  @P1 IMAD.WIDE.U32 R178, R241, 0x10, R174 ;  /* 0x00000010f1b21825 */ /* 0x004fe200078e00ae */
[----:B------:R1:W5:Y:S04]  /*3770*/  @P0 LDG.E.128 R128, desc[UR6][R182.64+0x10] ;  /* 0x00001006b6800981 */ /* 0x000368000c1e1d00 */
[----:B------:R1:W5:Y:S04]  /*3780*/  @P1 LDG.E.128 R120, desc[UR6][R178.64] ;  /* 0x00000006b2781981 */ /* 0x000368000c1e1d00 */
[----:B------:R-:W5:Y:S01]  /*3790*/  LDG.E.128 R172, desc[UR6][R172.64] ;  /* 0x00000006acac7981 */ /* 0x000f62000c1e1d00 */
[----:B------:R-:W-:Y:S05]  /*37a0*/  @!P1 BRA `(.L_x_9961) ;  /* 0x00000004002c9947 */ /* 0x000fea0003800000 */
[----:B------:R-:W-:Y:S05]  /*37b0*/  @!P0 BRA `(.L_x_9962) ;  /* 0x0000000000a48947 */ /* 0x000fea0003800000 */
[----:B-----5:R-:W-:Y:S02]  /*37c0*/  PRMT R176, R172, 0x7632, R176 ;  /* 0x00007632acb07816 */ /* 0x020fe400000000b0 */
[----:B------:R-:W-:Y:S02]  /*37d0*/  PRMT R177, R120, 0x7632, R177 ;  /* 0x0000763278b17816 */ /* 0x000fe400000000b1 */
[----:B-1----:R-:W-:Y:S01]  /*37e0*/  PRMT R178, R174, 0x7632, R178 ;  /* 0x00007632aeb27816 */ /* 0x002fe200000000b2 */
[----:B------:R-:W-:Y:S01]  /*37f0*/  IMAD.U32 R176, R176, 0x10000, RZ ;  /* 0x00010000b0b07824 */ /* 0x000fe200078e00ff */
[----:B------:R-:W-:Y:S01]  /*3800*/  SHF.L.U32 R177, R177, 0x10, RZ ;  /* 0x00000010b1b17819 */ /* 0x000fe200000006ff */
[----:B------:R-:W-:Y:S01]  /*3810*/  IMAD.U32 R174, R174, 0x10000, RZ ;  /* 0x00010000aeae7824 */ /* 0x000fe200078e00ff */
[----:B------:R-:W-:Y:S02]  /*3820*/  SHF.L.U32 R252, R178, 0x10, RZ ;  /* 0x00000010b2fc7819 */ /* 0x000fe400000006ff */
[----:B------:R-:W-:Y:S01]  /*3830*/  PRMT R178, R122, 0x7632, R178 ;  /* 0x000076327ab27816 */ /* 0x000fe200000000b2 */
[----:B------:R-:W-:Y:S01]  /*3840*/  FADD.FTZ R246, R176, R177 ;  /* 0x000000b1b0f67221 */ /* 0x000fe20000010000 */
[----:B------:R-:W-:-:S02]  /*3850*/  PRMT R176, R173, 0x7632, R176 ;  /* 0x00007632adb07816 */ /* 0x000fc400000000b0 */
[----:B------:R-:W-:Y:S02]  /*3860*/  PRMT R177, R121, 0x7632, R177 ;  /* 0x0000763279b17816 */ /* 0x000fe400000000b1 */
        /* <DEDUP_REMOVED lines=8> */
[----:B------:R-:W-:Y:S02]  /*38f0*/  PRMT R180, R175, 0x7632, R180 ;  /* 0x00007632afb47816 */ /* 0x000fe400000000b4 */
[----:B------:R-:W-:Y:S01]  /*3900*/  PRMT R181, R123, 0x7632, R181 ;  /* 0x000076327bb57816 */ /* 0x000fe200000000b5 */
        /* <DEDUP_REMOVED lines=20> */
.L_x_9962:
[C---:B-----5:R-:W-:Y:S01]  /*3a50*/  PRMT R177, R172.reuse, 0x7632, R177 ;  /* 0x00007632acb17816 */ /* 0x060fe200000000b1 */
[----:B------:R-:W-:Y:S01]  /*3a60*/  IMAD.U32 R172, R172, 0x10000, RZ ;  /* 0x00010000acac7824 */ /* 0x000fe200078e00ff */
[----:B------:R-:W-:Y:S02]  /*3a70*/  PRMT R176, R120, 0x7632, R176 ;  /* 0x0000763278b07816 */ /* 0x000fe400000000b0 */
[----:B------:R-:W-:Y:S02]  /*3a80*/  SHF.L.U32 R177, R177, 0x10, RZ ;  /* 0x00000010b1b17819 */ /* 0x000fe400000006ff */
[----:B------:R-:W-:Y:S02]  /*3a90*/  SHF.L.U32 R176, R176, 0x10, RZ ;  /* 0x00000010b0b07819 */ /* 0x000fe400000006ff */
[----:B-1----:R-:W-:Y:S02]  /*3aa0*/  PRMT R178, R173, 0x7632, R178 ;  /* 0x00007632adb27816 */ /* 0x002fe400000000b2 */
[----:B------:R-:W-:Y:S01]  /*3ab0*/  PRMT R179, R174, 0x7632, R179 ;  /* 0x00007632aeb37816 */ /* 0x000fe200000000b3 */
[--C-:B------:R-:W-:Y:S01]  /*3ac0*/  FADD.FTZ R177, R177, R176.reuse ;  /* 0x000000b0b1b17221 */ /* 0x100fe20000010000 */
[----:B------:R-:W-:Y:S01]  /*3ad0*/  PRMT R176, R121, 0x7632, R176 ;  /* 0x0000763279b07816 */ /* 0x000fe200000000b0 */
[----:B------:R-:W-:Y:S01]  /*3ae0*/  IMAD.U32 R181, R178, 0x10000, RZ ;  /* 0x00010000b2b57824 */ /* 0x000fe200078e00ff */
[----:B------:R-:W-:-:S02]  /*3af0*/  PRMT R178, R122, 0x7632, R178 ;  /* 0x000076327ab27816 */ /* 0x000fc400000000b2 */
[----:B------:R-:W-:Y:S02]  /*3b00*/  SHF.L.U32 R243, R179, 0x10, RZ ;  /* 0x00000010b3f37819 */ /* 0x000fe400000006ff */
[----:B------:R-:W-:Y:S02]  /*3b10*/  SHF.L.U32 R176, R176, 0x10, RZ ;  /* 0x00000010b0b07819 */ /* 0x000fe400000006ff */
[----:B------:R-:W-:Y:S02]  /*3b20*/  PRMT R179, R123, 0x7632, R179 ;  /* 0x000076327bb37816 */ /* 0x000fe400000000b3 */
[----:B------:R-:W-:Y:S02]  /*3b30*/  SHF.L.U32 R178, R178, 0x10, RZ ;  /* 0x00000010b2b27819 */ /* 0x000fe400000006ff */
[----:B------:R-:W-:Y:S01]  /*3b40*/  SHF.L.U32 R183, R179, 0x10, RZ ;  /* 0x00000010b3b77819 */ /* 0x000fe200000006ff */
        /* <DEDUP_REMOVED lines=14> */
[----:B------:R-:W-:-:S03]  /*3c30*/  FADD.FTZ R180, R173, R174 ;  /* 0x000000aeadb47221 */ /* 0x000fc60000010000 */
[----:B------:R-:W-:Y:S01]  /*3c40*/  FADD.FTZ R182, R182, R175 ;  /* 0x000000afb6b67221 */ /* 0x000fe20000010000 */
[----:B------:R-:W-:Y:S06]  /*3c50*/  BRA `(.L_x_9963) ;  /* 0x0000000000887947 */ /* 0x000fec0003800000 */
.L_x_9961:
[----:B------:R-:W-:Y:S05]  /*3c60*/  @!P0 BRA `(.L_x_9964) ;  /* 0x0000000000548947 */ /* 0x000fea0003800000 */
[----:B-----5:R-:W-:Y:S02]  /*3c70*/  PRMT R176, R172, 0x7632, R176 ;  /* 0x00007632acb07816 */ /* 0x020fe400000000b0 */
[----:B-1----:R-:W-:Y:S02]  /*3c80*/  PRMT R178, R173, 0x7632, R178 ;  /* 0x00007632adb27816 */ /* 0x002fe400000000b2 */
        /* <DEDUP_REMOVED lines=19> */
.L_x_9964:
[----:B-----5:R-:W-:Y:S01]  /*3dc0*/  PRMT R177, R172, 0x7632, R177 ;  /* 0x00007632acb17816 */ /* 0x020fe200000000b1 */
[C---:B-1----:R-:W-:Y:S01]  /*3dd0*/  IMAD.U32 R180, R174.reuse, 0x10000, RZ ;  /* 0x00010000aeb47824 */ /* 0x042fe200078e00ff */
        /* <DEDUP_REMOVED lines=10> */
.L_x_9963:
[----:B------:R-:W-:Y:S01]  /*3e80*/  FADD.FTZ R172, RZ, R132 ;  /* 0x00000084ffac7221 */ /* 0x000fe20000010000 */
[----:B------:R-:W0:Y:S01]  /*3e90*/  S2R R174, SR_TID.X ;  /* 0x0000000000ae7919 */ /* 0x000e220000002100 */
[----:B------:R-:W-:Y:S01]  /*3ea0*/  IMAD.WIDE.U32 R244, R241, 0x20, R244 ;  /* 0x00000020f1f47825 */ /* 0x000fe200078e00f4 */
[----:B------:R-:W-:-:S03]  /*3eb0*/  UMOV UR11, 0xffffffff ;  /* 0xffffffff000b7882 */ /* 0x000fc60000000000 */
[----:B------:R-:W-:Y:S01]  /*3ec0*/  FADD.FTZ R173, R172, R133 ;  /* 0x00000085acad7221 */ /* 0x000fe20000010000 */
[----:B------:R1:W-:Y:S03]  /*3ed0*/  STG.E.128 desc[UR6][R244.64], R176 ;  /* 0x000000b0f4007986 */ /* 0x0003e6000c101d06 */
[----:B------:R-:W-:Y:S01]  /*3ee0*/  FADD.FTZ R172, R173, R134 ;  /* 0x00000086adac7221 */ /* 0x000fe20000010000 */
[----:B------:R1:W-:Y:S03]  /*3ef0*/  STG.E.128 desc[UR6][R244.64+0x10], R180 ;  /* 0x000010b4f4007986 */ /* 0x0003e6000c101d06 */
        /* <DEDUP_REMOVED lines=46> */
[----:B-1----:R-:W-:Y:S06]  /*41e0*/  BRA.DIV UR11, `(.L_x_9965) ;  /* 0x000000260ba07947 */ /* 0x002fec000b800000 */
        /* <DEDUP_REMOVED lines=117> */
.L_x_9978:
[----:B------:R-:W-:Y:S01]  /*4940*/  FMUL.FTZ R172, R249, R249 ;  /* 0x000000f9f9ac7220 */ /* 0x000fe20000410000 */
[----:B------:R-:W-:Y:S01]  /*4950*/  ISETP.NE.AND P2, PT, RZ, UR9, PT ;  /* 0x00000009ff007c0c */ /* 0x000fe2000bf45270 */
[----:B01----:R-:W-:Y:S01]  /*4960*/  FADD.FTZ R246, R246, R251 ;  /* 0x000000fbf6f67221 */ /* 0x003fe20000010000 */
[----:B------:R-:W-:Y:S01]  /*4970*/  SHF.L.U32 R174, R92, 0x10, RZ ;  /* 0x000000105cae7819 */ /* 0x000fe200000006ff */
[----:B------:R-:W-:Y:S01]  /*4980*/  IMAD.U32 R248, R188, 0x10000, RZ ;  /* 0x00010000bcf87824 */ /* 0x000fe200078e00ff */
[----:B------:R-:W-:Y:S01]  /*4990*/  FSEL R172, R172, RZ, P2 ;  /* 0x000000ffacac7208 */ /* 0x000fe20001000000 */
[----:B------:R-:W-:Y:S01]  /*49a0*/  FFMA.FTZ R173, R246, R173, UR10 ;  /* 0x0000000af6ad7e23 */ /* 0x000fe200080100ad */
[----:B------:R-:W-:Y:S01]  /*49b0*/  SHF.L.U32 R244, R48, 0x10, RZ ;  /* 0x0000001030f47819 */ /* 0x000fe200000006ff */
[----:B------:R-:W-:Y:S01]  /*49c0*/  IMAD.U32 R246, R190, 0x10000, RZ ;  /* 0x00010000bef67824 */ /* 0x000fe200078e00ff */
[----:B------:R-:W-:Y:S01]  /*49d0*/  SHF.L.U32 R243, R116, 0x10, RZ ;  /* 0x0000001074f37819 */ /* 0x000fe200000006ff */
[----:B------:R-:W-:Y:S01]  /*49e0*/  FADD.FTZ R172, R173, R172 ;  /* 0x000000acadac7221 */ /* 0x000fe20000010000 */
[----:B------:R-:W-:-:S02]  /*49f0*/  FSEL R173, R249, RZ, !P2 ;  /* 0x000000fff9ad7208 */ /* 0x000fc40005000000 */
[----:B------:R-:W-:-:S03]  /*4a00*/  SHF.L.U32 R250, R23, 0x10, RZ ;  /* 0x0000001017fa7819 */ /* 0x000fc600000006ff */
[----:B------:R-:W0:Y:S01]  /*4a10*/  MUFU.RSQ R172, R172 ;  /* 0x000000ac00ac7308 */ /* 0x000e220000001400 */
[C---:B------:R-:W-:Y:S01]  /*4a20*/  FADD.FTZ R175, -R173.reuse, R132 ;  /* 0x00000084adaf7221 */ /* 0x040fe20000010100 */
[----:B------:R-:W-:Y:S02]  /*4a30*/  IMAD.U32 R132, R24, 0x10000, RZ ;  /* 0x0001000018847824 */ /* 0x000fe400078e00ff */
        /* <DEDUP_REMOVED lines=16> */
[C---:B------:R-:W-:Y:S01]  /*4b40*/  FMUL.FTZ R135, R172.reuse, R135 ;  /* 0x00000087ac877220 */ /* 0x040fe20000410000 */
[----:B------:R-:W-:Y:S01]  /*4b50*/  FMUL.FTZ R137, R172, R137 ;  /* 0x00000089ac897220 */ /* 0x000fe20000410000 */
[C---:B------:R-:W-:Y:S01]  /*4b60*/  FFMA.FTZ R132, R175.reuse, R132, R174 ;  /* 0x00000084af847223 */ /* 0x040fe200000100ae */
[----:B------:R-:W-:Y:S01]  /*4b70*/  FFMA.FTZ R243, R175, R244, R243 ;  /* 0x000000f4aff37223 */ /* 0x000fe200000100f3 */
[----:B------:R-:W-:Y:S01]  /*4b80*/  SHF.L.U32 R174, R192, 0x10, RZ ;  /* 0x00000010c0ae7819 */ /* 0x000fe200000006ff */
[C---:B------:R-:W-:Y:S01]  /*4b90*/  FMUL.FTZ R139, R172.reuse, R139 ;  /* 0x0000008bac8b7220 */ /* 0x040fe20000410000 */
[----:B------:R-:W-:Y:S01]  /*4ba0*/  SHF.L.U32 R244, R191, 0x10, RZ ;  /* 0x00000010bff47819 */ /* 0x000fe200000006ff */
[C---:B------:R-:W-:Y:S01]  /*4bb0*/  FMUL.FTZ R149, R172.reuse, R149 ;  /* 0x00000095ac957220 */ /* 0x040fe20000410000 */
[----:B------:R-:W-:Y:S01]  /*4bc0*/  SHF.L.U32 R175, R189, 0x10, RZ ;  /* 0x00000010bdaf7819 */ /* 0x000fe200000006ff */
[C---:B------:R-:W-:Y:S01]  /*4bd0*/  FMUL.FTZ R151, R172.reuse, R151 ;  /* 0x00000097ac977220 */ /* 0x040fe20000410000 */
[C---:B------:R-:W-:Y:S01]  /*4be0*/  FMUL.FTZ R153, R172.reuse, R153 ;  /* 0x00000099ac997220 */ /* 0x040fe20000410000 */
[----:B------:R-:W-:Y:S01]  /*4bf0*/  FFMA.FTZ R247, R133, R174, R244 ;  /* 0x000000ae85f77223 */ /* 0x000fe200000100f4 */
[----:B------:R-:W-:Y:S01]  /*4c00*/  SHF.L.U32 R174, R93, 0x10, RZ ;  /* 0x000000105dae7819 */ /* 0x000fe200000006ff */
[----:B------:R-:W-:Y:S01]  /*4c10*/  FFMA.FTZ R244, R133, R246, R175 ;  /* 0x000000f685f47223 */ /* 0x000fe200000100af */
[----:B------:R-:W-:Y:S01]  /*4c20*/  FADD.FTZ R133, -R173, R134 ;  /* 0x00000086ad857221 */ /* 0x000fe20000010100 */
[----:B------:R-:W-:Y:S01]  /*4c30*/  SHF.L.U32 R134, R25, 0x10, RZ ;  /* 0x0000001019867819 */ /* 0x000fe200000006ff */
[C---:B------:R-:W-:Y:S01]  /*4c40*/  FMUL.FTZ R155, R172.reuse, R155 ;  /* 0x0000009bac9b7220 */ /* 0x040fe20000410000 */
[----:B------:R-:W-:Y:S01]  /*4c50*/  SHF.L.U32 R246, R49, 0x10, RZ ;  /* 0x0000001031f67819 */ /* 0x000fe200000006ff */
[C---:B------:R-:W-:Y:S01]  /*4c60*/  FMUL.FTZ R245, R172.reuse, R133 ;  /* 0x00000085acf57220 */ /* 0x040fe20000410000 */
[----:B------:R-:W-:Y:S01]  /*4c70*/  SHF.L.U32 R175, R117, 0x10, RZ ;  /* 0x0000001075af7819 */ /* 0x000fe200000006ff */
[----:B------:R-:W-:Y:S01]  /*4c80*/  FMUL.FTZ R157, R172, R157 ;  /* 0x0000009dac9d7220 */ /* 0x000fe20000410000 */
[----:B------:R-:W-:Y:S01]  /*4c90*/  F2FP.BF16.F32.PACK_AB R132, R247, R132 ;  /* 0x00000084f784723e */ /* 0x000fe200000010ff */
[----:B------:R-:W-:Y:S01]  /*4ca0*/  FFMA.FTZ R133, R245, R134, R174 ;  /* 0x00000086f5857223 */ /* 0x000fe200000100ae */
[----:B------:R-:W-:Y:S01]  /*4cb0*/  SHF.L.U32 R134, R187, 0x10, RZ ;  /* 0x00000010bb867819 */ /* 0x000fe200000006ff */
[----:B------:R-:W-:Y:S01]  /*4cc0*/  FFMA.FTZ R245, R245, R246, R175 ;  /* 0x000000f6f5f57223 */ /* 0x000fe200000100af */
[----:B------:R-:W-:Y:S01]  /*4cd0*/  SHF.L.U32 R246, R186, 0x10, RZ ;  /* 0x00000010baf67819 */ /* 0x000fe200000006ff */
[----:B------:R-:W-:Y:S01]  /*4ce0*/  IMAD.U32 R174, R50, 0x10000, RZ ;  /* 0x0001000032ae7824 */ /* 0x000fe200078e00ff */
[----:B------:R-:W-:Y:S01]  /*4cf0*/  SHF.L.U32 R175, R185, 0x10, RZ ;  /* 0x00000010b9af7819 */ /* 0x000fe200000006ff */
[----:B------:R-:W-:Y:S01]  /*4d00*/  FFMA.FTZ R248, R135, R248, R134 ;  /* 0x000000f887f87223 */ /* 0x000fe20000010086 */
[----:B------:R-:W-:Y:S01]  /*4d10*/  SHF.L.U32 R134, R26, 0x10, RZ ;  /* 0x000000101a867819 */ /* 0x000fe200000006ff */
[----:B------:R-:W-:Y:S01]  /*4d20*/  FADD.FTZ R247, -R173, R142 ;  /* 0x0000008eadf77221 */ /* 0x000fe20000010100 */
[----:B------:R-:W-:Y:S01]  /*4d30*/  FMUL.FTZ R159, R172, R159 ;  /* 0x0000009fac9f7220 */ /* 0x000fe20000410000 */
[----:B------:R-:W-:Y:S01]  /*4d40*/  FFMA.FTZ R246, R135, R246, R175 ;  /* 0x000000f687f67223 */ /* 0x000fe200000100af */
[C---:B------:R-:W-:Y:S01]  /*4d50*/  FADD.FTZ R135, -R173.reuse, R136 ;  /* 0x00000088ad877221 */ /* 0x040fe20000010100 */
[----:B------:R-:W-:Y:S01]  /*4d60*/  SHF.L.U32 R136, R94, 0x10, RZ ;  /* 0x000000105e887819 */ /* 0x000fe200000006ff */
[----:B------:R-:W-:Y:S01]  /*4d70*/  FMUL.FTZ R161, R172, R161 ;  /* 0x000000a1aca17220 */ /* 0x000fe20000410000 */
[----:B------:R-:W-:Y:S01]  /*4d80*/  SHF.L.U32 R175, R118, 0x10, RZ ;  /* 0x0000001076af7819 */ /* 0x000fe200000006ff */
[----:B------:R-:W-:Y:S01]  /*4d90*/  FMUL.FTZ R135, R172, R135 ;  /* 0x00000087ac877220 */ /* 0x000fe20000410000 */
[----:B------:R-:W-:Y:S01]  /*4da0*/  F2FP.BF16.F32.PACK_AB R133, R248, R133 ;  /* 0x00000085f885723e */ /* 0x000fe200000010ff */
[----:B------:R-:W-:Y:S01]  /*4db0*/  FMUL.FTZ R165, R172, R165 ;  /* 0x000000a5aca57220 */ /* 0x000fe20000410000 */
[----:B------:R-:W-:Y:S01]  /*4dc0*/  FADD.FTZ R171, -R173, R171 ;  /* 0x000000abadab7221 */ /* 0x000fe20000010100 */
[C---:B------:R-:W-:Y:S01]  /*4dd0*/  FFMA.FTZ R134, R135.reuse, R134, R136 ;  /* 0x0000008687867223 */ /* 0x040fe20000010088 */
[----:B------:R-:W-:Y:S01]  /*4de0*/  FFMA.FTZ R136, R135, R174, R175 ;  /* 0x000000ae87887223 */ /* 0x000fe200000100af */
[----:B------:R-:W-:Y:S01]  /*4df0*/  SHF.L.U32 R174, R184, 0x10, RZ ;  /* 0x00000010b8ae7819 */ /* 0x000fe200000006ff */
[----:B------:R-:W-:Y:S01]  /*4e00*/  FADD.FTZ R167, -R173, R167 ;  /* 0x000000a7ada77221 */ /* 0x000fe20000010100 */
[----:B------:R-:W-:Y:S01]  /*4e10*/  SHF.L.U32 R135, R21, 0x10, RZ ;  /* 0x0000001015877819 */ /* 0x000fe200000006ff */
[----:B------:R-:W-:Y:S01]  /*4e20*/  FADD.FTZ R177, -R173, R177 ;  /* 0x000000b1adb17221 */ /* 0x000fe20000010100 */
[----:B------:R-:W-:Y:S01]  /*4e30*/  SHF.L.U32 R175, R95, 0x10, RZ ;  /* 0x000000105faf7819 */ /* 0x000fe200000006ff */
[----:B------:R-:W-:Y:S01]  /*4e40*/  FFMA.FTZ R251, R137, R174, R250 ;  /* 0x000000ae89fb7223 */ /* 0x000fe200000100fa */
[----:B------:R-:W-:Y:S01]  /*4e50*/  SHF.L.U32 R174, R22, 0x10, RZ ;  /* 0x0000001016ae7819 */ /* 0x000fe200000006ff */
[----:B------:R-:W-:Y:S01]  /*4e60*/  FMUL.FTZ R167, R172, R167 ;  /* 0x000000a7aca77220 */ /* 0x000fe20000410000 */
[----:B------:R-:W-:Y:S01]  /*4e70*/  SHF.L.U32 R250, R20, 0x10, RZ ;  /* 0x0000001014fa7819 */ /* 0x000fe200000006ff */
[C---:B------:R-:W-:Y:S01]  /*4e80*/  FMUL.FTZ R177, R172.reuse, R177 ;  /* 0x000000b1acb17220 */ /* 0x040fe20000410000 */
[----:B------:R-:W-:Y:S01]  /*4e90*/  F2FP.BF16.F32.PACK_AB R134, R251, R134 ;  /* 0x00000086fb86723e */ /* 0x000fe200000010ff */
[----:B------:R-:W-:Y:S01]  /*4ea0*/  FFMA.FTZ R137, R137, R174, R135 ;  /* 0x000000ae89897223 */ /* 0x000fe20000010087 */
[----:B------:R-:W-:Y:S01]  /*4eb0*/  FADD.FTZ R135, -R173, R138 ;  /* 0x0000008aad877221 */ /* 0x000fe20000010100 */
[----:B------:R-:W-:Y:S01]  /*4ec0*/  SHF.L.U32 R174, R119, 0x10, RZ ;  /* 0x0000001077ae7819 */ /* 0x000fe200000006ff */
[C---:B------:R-:W-:Y:S01]  /*4ed0*/  FADD.FTZ R169, -R173.reuse, R169 ;  /* 0x000000a9ada97221 */ /* 0x040fe20000010100 */
[----:B------:R-:W-:Y:S01]  /*4ee0*/  FADD.FTZ R179, -R173, R179 ;  /* 0x000000b3adb37221 */ /* 0x000fe20000010100 */
[----:B------:R-:W-:Y:S01]  /*4ef0*/  FMUL.FTZ R138, R172, R135 ;  /* 0x00000087ac8a7220 */ /* 0x000fe20000410000 */
[----:B------:R-:W-:-:S02]  /*4f00*/  IMAD.U32 R135, R27, 0x10000, RZ ;  /* 0x000100001b877824 */ /* 0x000fc400078e00ff */
[C---:B------:R-:W-:Y:S01]  /*4f10*/  FMUL.FTZ R169, R172.reuse, R169 ;  /* 0x000000a9aca97220 */ /* 0x040fe20000410000 */
[----:B------:R-:W-:Y:S01]  /*4f20*/  FMUL.FTZ R179, R172, R179 ;  /* 0x000000b3acb37220 */ /* 0x000fe20000410000 */
[----:B------:R-:W-:Y:S01]  /*4f30*/  FADD.FTZ R181, -R173, R181 ;  /* 0x000000b5adb57221 */ /* 0x000fe20000010100 */
[----:B------:R-:W-:Y:S01]  /*4f40*/  FFMA.FTZ R135, R138, R135, R175 ;  /* 0x000000878a877223 */ /* 0x000fe200000100af */
[----:B------:R-:W-:Y:S02]  /*4f50*/  SHF.L.U32 R175, R51, 0x10, RZ ;  /* 0x0000001033af7819 */ /* 0x000fe400000006ff */
[----:B------:R-:W-:-:S03]  /*4f60*/  FMUL.FTZ R181, R172, R181 ;  /* 0x000000b5acb57220 */ /* 0x000fc60000410000 */
[----:B------:R-:W-:Y:S01]  /*4f70*/  FFMA.FTZ R138, R138, R175, R174 ;  /* 0x000000af8a8a7223 */ /* 0x000fe200000100ae */
[----:B------:R-:W-:Y:S02]  /*4f80*/  SHF.L.U32 R174, R19, 0x10, RZ ;  /* 0x0000001013ae7819 */ /* 0x000fe400000006ff */
[----:B------:R-:W-:-:S03]  /*4f90*/  SHF.L.U32 R175, R17, 0x10, RZ ;  /* 0x0000001011af7819 */ /* 0x000fc600000006ff */
[----:B------:R-:W-:Y:S01]  /*4fa0*/  FFMA.FTZ R250, R139, R250, R174 ;  /* 0x000000fa8bfa7223 */ /* 0x000fe200000100ae */
[----:B------:R-:W-:-:S04]  /*4fb0*/  IMAD.U32 R174, R18, 0x10000, RZ ;  /* 0x0001000012ae7824 */ /* 0x000fc800078e00ff */
[----:B------:R-:W-:Y:S01]  /*4fc0*/  FFMA.FTZ R139, R139, R174, R175 ;  /* 0x000000ae8b8b7223 */ /* 0x000fe200000100af */
[----:B------:R-:W-:Y:S01]  /*4fd0*/  F2FP.BF16.F32.PACK_AB R135, R250, R135 ;  /* 0x00000087fa87723e */ /* 0x000fe200000010ff */
[----:B------:R-:W0:Y:S03]  /*4fe0*/  @!P0 LDC.64 R174, c[0x0][0x3c0] ;  /* 0x0000f000ffae8b82 */ /* 0x000e260000000a00 */
[----:B------:R-:W-:Y:S02]  /*4ff0*/  F2FP.BF16.F32.PACK_AB R139, R139, R138 ;  /* 0x0000008a8b8b723e */ /* 0x000fe400000010ff */
[----:B------:R-:W-:Y:S02]  /*5000*/  F2FP.BF16.F32.PACK_AB R138, R137, R136 ;  /* 0x00000088898a723e */ /* 0x000fe400000010ff */
[----:B------:R-:W-:Y:S01]  /*5010*/  F2FP.BF16.F32.PACK_AB R137, R246, R245 ;  /* 0x000000f5f689723e */ /* 0x000fe200000010ff */
[----:B------:R-:W-:Y:S01]  /*5020*/  FADD.FTZ R245, -R173, R140 ;  /* 0x0000008cadf57221 */ /* 0x000fe20000010100 */
[----:B------:R-:W-:Y:S01]  /*5030*/  F2FP.BF16.F32.PACK_AB R136, R244, R243 ;  /* 0x000000f3f488723e */ /* 0x000fe200000010ff */
[C---:B------:R-:W-:Y:S01]  /*5040*/  FMUL.FTZ R140, R172.reuse, R247 ;  /* 0x000000f7ac8c7220 */ /* 0x040fe20000410000 */
[----:B------:R-:W-:Y:S01]  /*5050*/  SHF.L.U32 R247, R89, 0x10, RZ ;  /* 0x0000001059f77819 */ /* 0x000fe200000006ff */
[----:B------:R-:W-:Y:S01]  /*5060*/  FMUL.FTZ R142, R172, R245 ;  /* 0x000000f5ac8e7220 */ /* 0x000fe20000410000 */
[----:B------:R-:W-:-:S02]  /*5070*/  SHF.L.U32 R245, R29, 0x10, RZ ;  /* 0x000000101df57819 */ /* 0x000fc400000006ff */
[----:B------:R-:W-:Y:S01]  /*5080*/  SHF.L.U32 R244, R11, 0x10, RZ ;  /* 0x000000100bf47819 */ /* 0x000fe200000006ff */
[----:B0-----:R-:W-:-:S05]  /*5090*/  @!P0 IMAD.WIDE R174, R235, 0x4, R174 ;  /* 0x00000004ebae8825 */ /* 0x001fca00078e02ae */
[----:B------:R0:W-:Y:S02]  /*50a0*/  @!P0 STG.E desc[UR6][R174.64], R249 ;  /* 0x000000f9ae008986 */ /* 0x0001e4000c101906 */
[----:B0-----:R-:W0:Y:S08]  /*50b0*/  @!P0 LDC.64 R174, c[0x0][0x3c8] ;  /* 0x0000f200ffae8b82 */ /* 0x001e300000000a00 */
[----:B------:R-:W1:Y:S01]  /*50c0*/  LDC.64 R248, c[0x0][0x430] ;  /* 0x00010c00fff87b82 */ /* 0x000e620000000a00 */
[----:B0-----:R-:W-:-:S05]  /*50d0*/  @!P0 IMAD.WIDE R174, R235, 0x4, R174 ;  /* 0x00000004ebae8825 */ /* 0x001fca00078e02ae */
[----:B------:R0:W-:Y:S02]  /*50e0*/  @!P0 STG.E desc[UR6][R174.64], R172 ;  /* 0x000000acae008986 */ /* 0x0001e4000c101906 */
[----:B0-----:R-:W0:Y:S02]  /*50f0*/  LDC.64 R174, c[0x0][0x428] ;  /* 0x00010a00ffae7b82 */ /* 0x001e240000000a00 */
[----:B0-----:R-:W-:-:S04]  /*5100*/  IMAD.WIDE.U32 R250, R242, 0x10, R174 ;  /* 0x00000010f2fa7825 */ /* 0x001fc800078e00ae */
[----:B-1----:R-:W-:Y:S01]  /*5110*/  IMAD.WIDE.U32 R242, R242, 0x10, R248 ;  /* 0x00000010f2f27825 */ /* 0x002fe200078e00f8 */
[----:B------:R0:W-:Y:S04]  /*5120*/  STG.E.128 desc[UR6][R250.64], R132 ;  /* 0x00000084fa007986 */ /* 0x0001e8000c101d06 */
[----:B------:R1:W-:Y:S01]  /*5130*/  STG.E.128 desc[UR6][R242.64], R136 ;  /* 0x00000088f2007986 */ /* 0x0003e2000c101d06 */
[----:B0-----:R-:W-:Y:S01]  /*5140*/  SHF.L.U32 R133, R28, 0x10, RZ ;  /* 0x000000101c857819 */ /* 0x001fe200000006ff */
[C---:B------:R-:W-:Y:S01]  /*5150*/  FADD.FTZ R251, -R173.reuse, R144 ;  /* 0x00000090adfb7221 */ /* 0x040fe20000010100 */
[----:B------:R-:W-:Y:S01]  /*5160*/  SHF.L.U32 R135, R88, 0x10, RZ ;  /* 0x0000001058877819 */ /* 0x000fe200000006ff */
[----:B------:R-:W-:Y:S01]  /*5170*/  FMUL.FTZ R144, R172, R145 ;  /* 0x00000091ac907220 */ /* 0x000fe20000410000 */
[----:B-1----:R-:W-:Y:S01]  /*5180*/  SHF.L.U32 R137, R90, 0x10, RZ ;  /* 0x000000105a897819 */ /* 0x002fe200000006ff */
[----:B------:R-:W-:Y:S01]  /*5190*/  FMUL.FTZ R138, R172, R251 ;  /* 0x000000fbac8a7220 */ /* 0x000fe20000410000 */
[----:B------:R-:W-:Y:S01]  /*51a0*/  FADD.FTZ R139, -R173, R146 ;  /* 0x00000092ad8b7221 */ /* 0x000fe20000010100 */
[----:B------:R-:W-:Y:S01]  /*51b0*/  FFMA.FTZ R132, R142, R133, R135 ;  /* 0x000000858e847223 */ /* 0x000fe20000010087 */
[----:B------:R-:W-:Y:S01]  /*51c0*/  IMAD.U32 R135, R30, 0x10000, RZ ;  /* 0x000100001e877824 */ /* 0x000fe200078e00ff */
[----:B------:R-:W-:Y:S01]  /*51d0*/  SHF.L.U32 R136, R31, 0x10, RZ ;  /* 0x000000101f887819 */ /* 0x000fe200000006ff */
[----:B------:R-:W-:Y:S01]  /*51e0*/  FMUL.FTZ R139, R172, R139 ;  /* 0x0000008bac8b7220 */ /* 0x000fe20000410000 */
[----:B------:R-:W-:Y:S01]  /*51f0*/  SHF.L.U32 R146, R91, 0x10, RZ ;  /* 0x000000105b927819 */ /* 0x000fe200000006ff */
[----:B------:R-:W-:Y:S01]  /*5200*/  FFMA.FTZ R134, R138, R135, R137 ;  /* 0x000000878a867223 */ /* 0x000fe20000010089 */
[----:B------:R-:W-:Y:S01]  /*5210*/  SHF.L.U32 R137, R8, 0x10, RZ ;  /* 0x0000001008897819 */ /* 0x000fe200000006ff */
[----:B------:R-:W-:Y:S01]  /*5220*/  FADD.FTZ R145, -R173, R147 ;  /* 0x00000093ad917221 */ /* 0x000fe20000010100 */
[----:B------:R-:W-:Y:S01]  /*5230*/  SHF.L.U32 R135, R7, 0x10, RZ ;  /* 0x0000001007877819 */ /* 0x000fe200000006ff */
[----:B------:R-:W-:Y:S01]  /*5240*/  FADD.FTZ R147, -R173, R143 ;  /* 0x0000008fad937221 */ /* 0x000fe20000010100 */
[C---:B------:R-:W-:Y:S01]  /*5250*/  FMUL.FTZ R143, R172.reuse, R141 ;  /* 0x0000008dac8f7220 */ /* 0x040fe20000410000 */
[----:B------:R-:W-:Y:S01]  /*5260*/  FMUL.FTZ R145, R172, R145 ;  /* 0x00000091ac917220 */ /* 0x000fe20000410000 */
[----:B------:R-:W-:Y:S01]  /*5270*/  SHF.L.U32 R242, R12, 0x10, RZ ;  /* 0x000000100cf27819 */ /* 0x000fe200000006ff */
[----:B------:R-:W-:Y:S01]  /*5280*/  FFMA.FTZ R137, R144, R137, R135 ;  /* 0x0000008990897223 */ /* 0x000fe20000010087 */
[----:B------:R-:W-:Y:S01]  /*5290*/  FFMA.FTZ R135, R139, R136, R146 ;  /* 0x000000888b877223 */ /* 0x000fe20000010092 */
[----:B------:R-:W-:Y:S01]  /*52a0*/  SHF.L.U32 R146, R3, 0x10, RZ ;  /* 0x0000001003927819 */ /* 0x000fe200000006ff */
[----:B------:R-:W-:-:S02]  /*52b0*/  IMAD.U32 R136, R4, 0x10000, RZ ;  /* 0x0001000004887824 */ /* 0x000fc400078e00ff */
[----:B------:R-:W-:Y:S01]  /*52c0*/  FMUL.FTZ R141, R172, R147 ;  /* 0x00000093ac8d7220 */ /* 0x000fe20000410000 */
[----:B------:R-:W-:Y:S01]  /*52d0*/  FFMA.FTZ R133, R140, R245, R247 ;  /* 0x000000f58c857223 */ /* 0x000fe200000100f7 */
[----:B------:R-:W-:Y:S01]  /*52e0*/  F2FP.BF16.F32.PACK_AB R134, R137, R134 ;  /* 0x000000868986723e */ /* 0x000fe200000010ff */
[----:B------:R-:W-:Y:S01]  /*52f0*/  FFMA.FTZ R246, R145, R136, R146 ;  /* 0x0000008891f67223 */ /* 0x000fe20000010092 */
[----:B------:R-:W-:Y:S01]  /*5300*/  SHF.L.U32 R136, R16, 0x10, RZ ;  /* 0x0000001010887819 */ /* 0x000fe200000006ff */
[----:B------:R-:W-:Y:S01]  /*5310*/  FFMA.FTZ R242, R141, R242, R244 ;  /* 0x000000f28df27223 */ /* 0x000fe200000100f4 */
[----:B------:R-:W-:Y:S02]  /*5320*/  SHF.L.U32 R146, R15, 0x10, RZ ;  /* 0x000000100f927819 */ /* 0x000fe400000006ff */
[----:B------:R-:W-:Y:S02]  /*5330*/  F2FP.BF16.F32.PACK_AB R135, R246, R135 ;  /* 0x00000087f687723e */ /* 0x000fe400000010ff */
[----:B------:R-:W-:Y:S01]  /*5340*/  F2FP.BF16.F32.PACK_AB R133, R242, R133 ;  /* 0x00000085f285723e */ /* 0x000fe200000010ff */
[----:B------:R-:W-:Y:S01]  /*5350*/  FFMA.FTZ R147, R143, R136, R146 ;  /* 0x000000888f937223 */ /* 0x000fe20000010092 */
[----:B------:R-:W-:Y:S01]  /*5360*/  IMAD.WIDE.U32 R136, R240, 0x10, R174 ;  /* 0x00000010f0887825 */ /* 0x000fe200078e00ae */
[----:B------:R-:W-:-:S02]  /*5370*/  SHF.L.U32 R243, R112, 0x10, RZ ;  /* 0x0000001070f37819 */ /* 0x000fc400000006ff */
[----:B------:R-:W-:Y:S02]  /*5380*/  SHF.L.U32 R146, R14, 0x10, RZ ;  /* 0x000000100e927819 */ /* 0x000fe400000006ff */
[----:B------:R-:W-:Y:S01]  /*5390*/  F2FP.BF16.F32.PACK_AB R132, R147, R132 ;  /* 0x000000849384723e */ /* 0x000fe200000010ff */
[----:B------:R-:W-:Y:S01]  /*53a0*/  IMAD.U32 R147, R52, 0x10000, RZ ;  /* 0x0001000034937824 */ /* 0x000fe200078e00ff */
[----:B------:R-:W-:-:S03]  /*53b0*/  SHF.L.U32 R242, R13, 0x10, RZ ;  /* 0x000000100df27819 */ /* 0x000fc600000006ff */
[----:B------:R0:W-:Y:S01]  /*53c0*/  STG.E.128 desc[UR6][R136.64], R132 ;  /* 0x0000008488007986 */ /* 0x0001e2000c101d06 */
[----:B------:R-:W-:Y:S01]  /*53d0*/  FFMA.FTZ R142, R142, R147, R243 ;  /* 0x000000938e8e7223 */ /* 0x000fe200000100f3 */
[----:B------:R-:W-:Y:S01]  /*53e0*/  SHF.L.U32 R147, R53, 0x10, RZ ;  /* 0x0000001035937819 */ /* 0x000fe200000006ff */
[----:B------:R-:W-:Y:S01]  /*53f0*/  FFMA.FTZ R143, R143, R146, R242 ;  /* 0x000000928f8f7223 */ /* 0x000fe200000100f2 */
[----:B------:R-:W-:Y:S02]  /*5400*/  SHF.L.U32 R243, R113, 0x10, RZ ;  /* 0x0000001071f37819 */ /* 0x000fe400000006ff */
[----:B------:R-:W-:Y:S02]  /*5410*/  SHF.L.U32 R146, R194, 0x10, RZ ;  /* 0x00000010c2927819 */ /* 0x000fe400000006ff */
[----:B------:R-:W-:Y:S01]  /*5420*/  SHF.L.U32 R242, R221, 0x10, RZ ;  /* 0x00000010ddf27819 */ /* 0x000fe200000006ff */
[----:B------:R-:W-:Y:S01]  /*5430*/  FFMA.FTZ R147, R140, R147, R243 ;  /* 0x000000938c937223 */ /* 0x000fe200000100f3 */
[----:B------:R-:W-:Y:S01]  /*5440*/  IMAD.U32 R140, R10, 0x10000, RZ ;  /* 0x000100000a8c7824 */ /* 0x000fe200078e00ff */
[----:B0-----:R-:W-:Y:S01]  /*5450*/  SHF.L.U32 R133, R54, 0x10, RZ ;  /* 0x0000001036857819 */ /* 0x001fe200000006ff */
[----:B------:R-:W-:Y:S01]  /*5460*/  IMAD.U32 R136, R55, 0x10000, RZ ;  /* 0x0001000037887824 */ /* 0x000fe200078e00ff */
[----:B------:R-:W-:-:S02]  /*5470*/  SHF.L.U32 R135, R114, 0x10, RZ ;  /* 0x0000001072877819 */ /* 0x000fc400000006ff */
[----:B------:R-:W-:Y:S02]  /*5480*/  SHF.L.U32 R137, R5, 0x10, RZ ;  /* 0x0000001005897819 */ /* 0x000fe400000006ff */
[----:B------:R-:W-:Y:S01]  /*5490*/  SHF.L.U32 R132, R9, 0x10, RZ ;  /* 0x0000001009847819 */ /* 0x000fe200000006ff */
[----:B------:R-:W-:Y:S01]  /*54a0*/  FFMA.FTZ R133, R138, R133, R135 ;  /* 0x000000858a857223 */ /* 0x000fe20000010087 */
[----:B------:R-:W-:Y:S02]  /*54b0*/  SHF.L.U32 R135, R6, 0x10, RZ ;  /* 0x0000001006877819 */ /* 0x000fe400000006ff */
[----:B------:R-:W-:Y:S01]  /*54c0*/  SHF.L.U32 R138, R115, 0x10, RZ ;  /* 0x00000010738a7819 */ /* 0x000fe200000006ff */
[----:B------:R-:W-:Y:S01]  /*54d0*/  FFMA.FTZ R132, R141, R140, R132 ;  /* 0x0000008c8d847223 */ /* 0x000fe20000010084 */
[----:B------:R-:W-:Y:S01]  /*54e0*/  SHF.L.U32 R140, R84, 0x10, RZ ;  /* 0x00000010548c7819 */ /* 0x000fe200000006ff */
[----:B------:R-:W-:Y:S01]  /*54f0*/  FFMA.FTZ R134, R144, R135, R137 ;  /* 0x0000008790867223 */ /* 0x000fe20000010089 */
[----:B------:R-:W-:Y:S01]  /*5500*/  SHF.L.U32 R144, R193, 0x10, RZ ;  /* 0x00000010c1907819 */ /* 0x000fe200000006ff */
[----:B------:R-:W-:Y:S01]  /*5510*/  FFMA.FTZ R135, R139, R136, R138 ;  /* 0x000000888b877223 */ /* 0x000fe2000001008a */
[----:B------:R-:W-:Y:S01]  /*5520*/  SHF.L.U32 R136, R2, 0x10, RZ ;  /* 0x0000001002887819 */ /* 0x000fe200000006ff */
[----:B------:R-:W-:Y:S01]  /*5530*/  FADD.FTZ R139, -R173, R148 ;  /* 0x00000094ad8b7221 */ /* 0x000fe20000010100 */
[----:B------:R-:W-:-:S02]  /*5540*/  SHF.L.U32 R138, R0, 0x10, RZ ;  /* 0x00000010008a7819 */ /* 0x000fc400000006ff */
[----:B------:R-:W-:Y:S01]  /*5550*/  F2FP.BF16.F32.PACK_AB R134, R134, R133 ;  /* 0x000000858686723e */ /* 0x000fe200000010ff */
[----:B------:R-:W-:Y:S01]  /*5560*/  FMUL.FTZ R139, R172, R139 ;  /* 0x0000008bac8b7220 */ /* 0x000fe20000410000 */
[----:B------:R-:W-:Y:S01]  /*5570*/  F2FP.BF16.F32.PACK_AB R133, R132, R147 ;  /* 0x000000938485723e */ /* 0x000fe200000010ff */
[----:B------:R-:W-:Y:S01]  /*5580*/  FFMA.FTZ R136, R145, R136, R138 ;  /* 0x0000008891887223 */ /* 0x000fe2000001008a */
[----:B------:R-:W-:Y:S02]  /*5590*/  SHF.L.U32 R138, R32, 0x10, RZ ;  /* 0x00000010208a7819 */ /* 0x000fe400000006ff */
[----:B------:R-:W-:Y:S01]  /*55a0*/  F2FP.BF16.F32.PACK_AB R132, R143, R142 ;  /* 0x0000008e8f84723e */ /* 0x000fe200000010ff */
[----:B------:R-:W-:Y:S01]  /*55b0*/  IMAD.U32 R142, R56, 0x10000, RZ ;  /* 0x00010000388e7824 */ /* 0x000fe200078e00ff */
[----:B------:R-:W-:Y:S01]  /*55c0*/  F2FP.BF16.F32.PACK_AB R135, R136, R135 ;  /* 0x000000878887723e */ /* 0x000fe200000010ff */
[----:B------:R-:W-:-:S04]  /*55d0*/  IMAD.WIDE.U32 R136, R240, 0x10, R248 ;  /* 0x00000010f0887825 */ /* 0x000fc800078e00f8 */
[----:B------:R-:W-:Y:S01]  /*55e0*/  FFMA.FTZ R138, R139, R138, R140 ;  /* 0x0000008a8b8a7223 */ /* 0x000fe2000001008c */
[----:B------:R-:W-:Y:S01]  /*55f0*/  SHF.L.U32 R140, R108, 0x10, RZ ;  /* 0x000000106c8c7819 */ /* 0x000fe200000006ff */
[----:B------:R-:W-:Y:S01]  /*5600*/  FADD.FTZ R143, -R173, R150 ;  /* 0x00000096ad8f7221 */ /* 0x000fe20000010100 */
[----:B------:R-:W-:Y:S01]  /*5610*/  SHF.L.U32 R148, R195, 0x10, RZ ;  /* 0x00000010c3947819 */ /* 0x000fe200000006ff */
[----:B------:R0:W-:Y:S01]  /*5620*/  STG.E.128 desc[UR6][R136.64], R132 ;  /* 0x0000008488007986 */ /* 0x0001e2000c101d06 */
[----:B------:R-:W-:Y:S01]  /*5630*/  SHF.L.U32 R141, R196, 0x10, RZ ;  /* 0x00000010c48d7819 */ /* 0x000fe200000006ff */
[----:B------:R-:W-:Y:S01]  /*5640*/  FFMA.FTZ R140, R139, R142, R140 ;  /* 0x0000008e8b8c7223 */ /* 0x000fe2000001008c */
[----:B------:R-:W-:Y:S01]  /*5650*/  FMUL.FTZ R143, R172, R143 ;  /* 0x0000008fac8f7220 */ /* 0x000fe20000410000 */
[----:B------:R-:W-:Y:S02]  /*5660*/  SHF.L.U32 R142, R198, 0x10, RZ ;  /* 0x00000010c68e7819 */ /* 0x000fe400000006ff */
[----:B------:R-:W-:Y:S01]  /*5670*/  FFMA.FTZ R141, R149, R148, R141 ;  /* 0x00000094958d7223 */ /* 0x000fe2000001008d */
[----:B------:R-:W-:-:S02]  /*5680*/  SHF.L.U32 R148, R202, 0x10, RZ ;  /* 0x00000010ca947819 */ /* 0x000fc400000006ff */
[----:B------:R-:W-:Y:S02]  /*5690*/  SHF.L.U32 R150, R206, 0x10, RZ ;  /* 0x00000010ce967819 */ /* 0x000fe400000006ff */
[----:B------:R-:W-:Y:S01]  /*56a0*/  SHF.L.U32 R240, R43, 0x10, RZ ;  /* 0x000000102bf07819 */ /* 0x000fe200000006ff */
[----:B0-----:R-:W-:Y:S01]  /*56b0*/  FFMA.FTZ R137, R149, R144, R146 ;  /* 0x0000009095897223 */ /* 0x001fe20000010092 */
[----:B------:R-:W-:Y:S01]  /*56c0*/  SHF.L.U32 R144, R57, 0x10, RZ ;  /* 0x0000001039907819 */ /* 0x000fe200000006ff */
[----:B------:R-:W-:Y:S01]  /*56d0*/  IMAD.U32 R132, R33, 0x10000, RZ ;  /* 0x0001000021847824 */ /* 0x000fe200078e00ff */
[----:B------:R-:W-:Y:S02]  /*56e0*/  SHF.L.U32 R135, R109, 0x10, RZ ;  /* 0x000000106d877819 */ /* 0x000fe400000006ff */
[----:B------:R-:W-:Y:S02]  /*56f0*/  SHF.L.U32 R134, R85, 0x10, RZ ;  /* 0x0000001055867819 */ /* 0x000fe400000006ff */
[----:B------:R-:W-:Y:S01]  /*5700*/  SHF.L.U32 R136, R197, 0x10, RZ ;  /* 0x00000010c5887819 */ /* 0x000fe200000006ff */
[----:B------:R-:W-:Y:S01]  /*5710*/  FFMA.FTZ R144, R143, R144, R135 ;  /* 0x000000908f907223 */ /* 0x000fe20000010087 */
[----:B------:R-:W-:Y:S01]  /*5720*/  FADD.FTZ R135, -R173, R152 ;  /* 0x00000098ad877221 */ /* 0x000fe20000010100 */
[----:B------:R-:W-:Y:S01]  /*5730*/  FFMA.FTZ R133, R143, R132, R134 ;  /* 0x000000848f857223 */ /* 0x000fe20000010086 */
[----:B------:R-:W-:-:S02]  /*5740*/  IMAD.U32 R134, R199, 0x10000, RZ ;  /* 0x00010000c7867824 */ /* 0x000fc400078e00ff */
[C---:B------:R-:W-:Y:S01]  /*5750*/  FFMA.FTZ R132, R151.reuse, R136, R142 ;  /* 0x0000008897847223 */ /* 0x040fe2000001008e */
[----:B------:R-:W-:Y:S01]  /*5760*/  SHF.L.U32 R136, R200, 0x10, RZ ;  /* 0x00000010c8887819 */ /* 0x000fe200000006ff */
[----:B------:R-:W-:Y:S01]  /*5770*/  FMUL.FTZ R135, R172, R135 ;  /* 0x00000087ac877220 */ /* 0x000fe20000410000 */
[----:B------:R-:W-:Y:S02]  /*5780*/  SHF.L.U32 R142, R34, 0x10, RZ ;  /* 0x00000010228e7819 */ /* 0x000fe400000006ff */
[----:B------:R-:W-:Y:S01]  /*5790*/  SHF.L.U32 R146, R86, 0x10, RZ ;  /* 0x0000001056927819 */ /* 0x000fe200000006ff */
[----:B------:R-:W-:Y:S01]  /*57a0*/  FFMA.FTZ R145, R151, R134, R136 ;  /* 0x0000008697917223 */ /* 0x000fe20000010088 */
[----:B------:R-:W-:Y:S01]  /*57b0*/  SHF.L.U32 R136, R110, 0x10, RZ ;  /* 0x000000106e887819 */ /* 0x000fe200000006ff */
[----:B------:R-:W-:Y:S01]  /*57c0*/  FADD.FTZ R151, -R173, R158 ;  /* 0x0000009ead977221 */ /* 0x000fe20000010100 */
[----:B------:R-:W-:Y:S01]  /*57d0*/  SHF.L.U32 R143, R111, 0x10, RZ ;  /* 0x000000106f8f7819 */ /* 0x000fe200000006ff */
[----:B------:R-:W-:Y:S01]  /*57e0*/  FFMA.FTZ R134, R135, R142, R146 ;  /* 0x0000008e87867223 */ /* 0x000fe20000010092 */
[----:B------:R-:W-:Y:S01]  /*57f0*/  SHF.L.U32 R146, R58, 0x10, RZ ;  /* 0x000000103a927819 */ /* 0x000fe200000006ff */
[----:B------:R-:W-:Y:S01]  /*5800*/  IMAD.U32 R142, R201, 0x10000, RZ ;  /* 0x00010000c98e7824 */ /* 0x000fe200078e00ff */
[----:B------:R-:W-:Y:S01]  /*5810*/  SHF.L.U32 R149, R208, 0x10, RZ ;  /* 0x00000010d0957819 */ /* 0x000fe200000006ff */
[----:B------:R-:W-:Y:S01]  /*5820*/  FMUL.FTZ R151, R172, R151 ;  /* 0x00000097ac977220 */ /* 0x000fe20000410000 */
[----:B------:R-:W-:Y:S01]  /*5830*/  F2FP.BF16.F32.PACK_AB R133, R132, R133 ;  /* 0x000000858485723e */ /* 0x000fe200000010ff */
[----:B------:R-:W-:Y:S01]  /*5840*/  FFMA.FTZ R146, R135, R146, R136 ;  /* 0x0000009287927223 */ /* 0x000fe20000010088 */
[----:B------:R-:W-:Y:S01]  /*5850*/  FFMA.FTZ R139, R153, R142, R148 ;  /* 0x0000008e998b7223 */ /* 0x000fe20000010094 */
[----:B------:R-:W-:Y:S01]  /*5860*/  SHF.L.U32 R136, R203, 0x10, RZ ;  /* 0x00000010cb887819 */ /* 0x000fe200000006ff */
[----:B------:R-:W-:Y:S01]  /*5870*/  FADD.FTZ R135, -R173, R154 ;  /* 0x0000009aad877221 */ /* 0x000fe20000010100 */
[----:B------:R-:W-:Y:S01]  /*5880*/  SHF.L.U32 R142, R204, 0x10, RZ ;  /* 0x00000010cc8e7819 */ /* 0x000fe200000006ff */
[----:B------:R-:W-:Y:S01]  /*5890*/  IMAD.U32 R148, R59, 0x10000, RZ ;  /* 0x000100003b947824 */ /* 0x000fe200078e00ff */
[----:B------:R-:W-:Y:S01]  /*58a0*/  F2FP.BF16.F32.PACK_AB R134, R139, R134 ;  /* 0x000000868b86723e */ /* 0x000fe200000010ff */
[C---:B------:R-:W-:Y:S01]  /*58b0*/  FMUL.FTZ R135, R172.reuse, R135 ;  /* 0x00000087ac877220 */ /* 0x040fe20000410000 */
[----:B------:R-:W-:Y:S01]  /*58c0*/  FADD.FTZ R139, -R173, R156 ;  /* 0x0000009cad8b7221 */ /* 0x000fe20000010100 */
[----:B------:R-:W-:Y:S01]  /*58d0*/  FFMA.FTZ R147, R153, R136, R142 ;  /* 0x0000008899937223 */ /* 0x000fe2000001008e */
[----:B------:R-:W-:Y:S01]  /*58e0*/  SHF.L.U32 R136, R35, 0x10, RZ ;  /* 0x0000001023887819 */ /* 0x000fe200000006ff */
[----:B------:R-:W-:Y:S01]  /*58f0*/  FFMA.FTZ R148, R135, R148, R143 ;  /* 0x0000009487947223 */ /* 0x000fe2000001008f */
[----:B------:R-:W-:Y:S01]  /*5900*/  SHF.L.U32 R142, R87, 0x10, RZ ;  /* 0x00000010578e7819 */ /* 0x000fe200000006ff */
[----:B------:R-:W-:Y:S01]  /*5910*/  FMUL.FTZ R139, R172, R139 ;  /* 0x0000008bac8b7220 */ /* 0x000fe20000410000 */
[----:B------:R-:W-:Y:S01]  /*5920*/  F2FP.BF16.F32.PACK_AB R132, R137, R138 ;  /* 0x0000008a8984723e */ /* 0x000fe200000010ff */
[----:B------:R-:W-:Y:S01]  /*5930*/  IMAD.U32 R156, R211, 0x10000, RZ ;  /* 0x00010000d39c7824 */ /* 0x000fe200078e00ff */
[----:B------:R-:W-:Y:S01]  /*5940*/  SHF.L.U32 R138, R80, 0x10, RZ ;  /* 0x00000010508a7819 */ /* 0x000fe200000006ff */
[----:B------:R-:W-:Y:S01]  /*5950*/  FFMA.FTZ R136, R135, R136, R142 ;  /* 0x0000008887887223 */ /* 0x000fe2000001008e */
[----:B------:R-:W-:-:S02]  /*5960*/  SHF.L.U32 R142, R205, 0x10, RZ ;  /* 0x00000010cd8e7819 */ /* 0x000fc400000006ff */
[----:B------:R-:W-:Y:S02]  /*5970*/  SHF.L.U32 R152, R209, 0x10, RZ ;  /* 0x00000010d1987819 */ /* 0x000fe400000006ff */
[----:B------:R-:W-:Y:S01]  /*5980*/  SHF.L.U32 R154, R210, 0x10, RZ ;  /* 0x00000010d29a7819 */ /* 0x000fe200000006ff */
[----:B------:R-:W-:Y:S01]  /*5990*/  FFMA.FTZ R135, R155, R142, R150 ;  /* 0x0000008e9b877223 */ /* 0x000fe20000010096 */
[----:B------:R-:W-:Y:S02]  /*59a0*/  SHF.L.U32 R142, R207, 0x10, RZ ;  /* 0x00000010cf8e7819 */ /* 0x000fe400000006ff */
[----:B------:R-:W-:Y:S02]  /*59b0*/  SHF.L.U32 R150, R104, 0x10, RZ ;  /* 0x0000001068967819 */ /* 0x000fe400000006ff */
[----:B------:R-:W-:Y:S01]  /*59c0*/  F2FP.BF16.F32.PACK_AB R135, R135, R136 ;  /* 0x000000888787723e */ /* 0x000fe200000010ff */
[----:B------:R-:W-:Y:S01]  /*59d0*/  FFMA.FTZ R149, R155, R142, R149 ;  /* 0x0000008e9b957223 */ /* 0x000fe20000010095 */
[----:B------:R-:W-:Y:S01]  /*59e0*/  IMAD.U32 R142, R36, 0x10000, RZ ;  /* 0x00010000248e7824 */ /* 0x000fe200078e00ff */
[----:B------:R-:W-:Y:S01]  /*59f0*/  SHF.L.U32 R143, R212, 0x10, RZ ;  /* 0x00000010d48f7819 */ /* 0x000fe200000006ff */
[----:B------:R-:W-:-:S04]  /*5a00*/  IMAD.WIDE.U32 R136, R238, 0x10, R174 ;  /* 0x00000010ee887825 */ /* 0x000fc800078e00ae */
[----:B------:R-:W-:Y:S01]  /*5a10*/  FFMA.FTZ R155, R157, R152, R154 ;  /* 0x000000989d9b7223 */ /* 0x000fe2000001009a */
[----:B------:R-:W-:Y:S01]  /*5a20*/  FFMA.FTZ R142, R139, R142, R138 ;  /* 0x0000008e8b8e7223 */ /* 0x000fe2000001008a */
[----:B------:R-:W-:Y:S01]  /*5a30*/  SHF.L.U32 R138, R60, 0x10, RZ ;  /* 0x000000103c8a7819 */ /* 0x000fe200000006ff */
[----:B------:R0:W-:Y:S01]  /*5a40*/  STG.E.128 desc[UR6][R136.64], R132 ;  /* 0x0000008488007986 */ /* 0x0001e2000c101d06 */
[----:B------:R-:W-:Y:S02]  /*5a50*/  SHF.L.U32 R154, R37, 0x10, RZ ;  /* 0x00000010259a7819 */ /* 0x000fe400000006ff */
[----:B------:R-:W-:Y:S02]  /*5a60*/  SHF.L.U32 R152, R82, 0x10, RZ ;  /* 0x0000001052987819 */ /* 0x000fe400000006ff */
[----:B------:R-:W-:Y:S02]  /*5a70*/  SHF.L.U32 R153, R64, 0x10, RZ ;  /* 0x0000001040997819 */ /* 0x000fe400000006ff */
[----:B------:R-:W-:Y:S01]  /*5a80*/  SHF.L.U32 R158, R77, 0x10, RZ ;  /* 0x000000104d9e7819 */ /* 0x000fe200000006ff */
[----:B0-----:R-:W-:Y:S01]  /*5a90*/  FFMA.FTZ R137, R139, R138, R150 ;  /* 0x0000008a8b897223 */ /* 0x001fe20000010096 */
[----:B------:R-:W-:Y:S01]  /*5aa0*/  SHF.L.U32 R138, R61, 0x10, RZ ;  /* 0x000000103d8a7819 */ /* 0x000fe200000006ff */
[----:B------:R-:W-:Y:S01]  /*5ab0*/  IMAD.U32 R134, R213, 0x10000, RZ ;  /* 0x00010000d5867824 */ /* 0x000fe200078e00ff */
[----:B------:R-:W-:Y:S01]  /*5ac0*/  SHF.L.U32 R133, R105, 0x10, RZ ;  /* 0x0000001069857819 */ /* 0x000fe200000006ff */
[----:B------:R-:W-:Y:S01]  /*5ad0*/  FFMA.FTZ R136, R157, R156, R143 ;  /* 0x0000009c9d887223 */ /* 0x000fe2000001008f */
[----:B------:R-:W-:-:S02]  /*5ae0*/  SHF.L.U32 R132, R81, 0x10, RZ ;  /* 0x0000001051847819 */ /* 0x000fc400000006ff */
[----:B------:R-:W-:Y:S01]  /*5af0*/  SHF.L.U32 R150, R214, 0x10, RZ ;  /* 0x00000010d6967819 */ /* 0x000fe200000006ff */
[----:B------:R-:W-:Y:S01]  /*5b00*/  FFMA.FTZ R138, R151, R138, R133 ;  /* 0x0000008a978a7223 */ /* 0x000fe20000010085 */
[----:B------:R-:W-:Y:S01]  /*5b10*/  FADD.FTZ R133, -R173, R160 ;  /* 0x000000a0ad857221 */ /* 0x000fe20000010100 */
[----:B------:R-:W-:Y:S01]  /*5b20*/  FFMA.FTZ R154, R151, R154, R132 ;  /* 0x0000009a979a7223 */ /* 0x000fe20000010084 */
[----:B------:R-:W-:Y:S01]  /*5b30*/  SHF.L.U32 R132, R215, 0x10, RZ ;  /* 0x00000010d7847819 */ /* 0x000fe200000006ff */
[----:B------:R-:W-:Y:S01]  /*5b40*/  FFMA.FTZ R157, R159, R134, R150 ;  /* 0x000000869f9d7223 */ /* 0x000fe20000010096 */
        /* <DEDUP_REMOVED lines=8> */
[----:B------:R-:W-:Y:S01]  /*5bd0*/  SHF.L.U32 R150, R218, 0x10, RZ ;  /* 0x00000010da967819 */ /* 0x000fe200000006ff */
[----:B------:R-:W-:Y:S01]  /*5be0*/  IMAD.U32 R132, R62, 0x10000, RZ ;  /* 0x000100003e847824 */ /* 0x000fe200078e00ff */
[----:B------:R-:W-:Y:S01]  /*5bf0*/  SHF.L.U32 R152, R63, 0x10, RZ ;  /* 0x000000103f987819 */ /* 0x000fe200000006ff */
[----:B------:R-:W-:Y:S01]  /*5c00*/  FMUL.FTZ R151, R172, R151 ;  /* 0x00000097ac977220 */ /* 0x000fe20000410000 */
[----:B------:R-:W-:Y:S01]  /*5c10*/  SHF.L.U32 R135, R107, 0x10, RZ ;  /* 0x000000106b877819 */ /* 0x000fe200000006ff */
[----:B------:R-:W-:Y:S01]  /*5c20*/  FFMA.FTZ R143, R133, R132, R134 ;  /* 0x00000084858f7223 */ /* 0x000fe20000010086 */
[----:B------:R-:W-:Y:S01]  /*5c30*/  FFMA.FTZ R156, R161, R156, R150 ;  /* 0x0000009ca19c7223 */ /* 0x000fe20000010096 */
[----:B------:R-:W-:Y:S01]  /*5c40*/  SHF.L.U32 R150, R219, 0x10, RZ ;  /* 0x00000010db967819 */ /* 0x000fe200000006ff */
[----:B------:R-:W-:Y:S01]  /*5c50*/  FADD.FTZ R133, -R173, R162 ;  /* 0x000000a2ad857221 */ /* 0x000fe20000010100 */
[----:B------:R-:W-:Y:S01]  /*5c60*/  SHF.L.U32 R132, R220, 0x10, RZ ;  /* 0x00000010dc847819 */ /* 0x000fe200000006ff */
[----:B------:R-:W-:Y:S01]  /*5c70*/  IMAD.U32 R162, R225, 0x10000, RZ ;  /* 0x00010000e1a27824 */ /* 0x000fe200078e00ff */
[----:B------:R-:W-:Y:S01]  /*5c80*/  SHF.L.U32 R134, R83, 0x10, RZ ;  /* 0x0000001053867819 */ /* 0x000fe200000006ff */
[----:B------:R-:W-:Y:S01]  /*5c90*/  FMUL.FTZ R133, R172, R133 ;  /* 0x00000085ac857220 */ /* 0x000fe20000410000 */
[----:B------:R-:W-:Y:S01]  /*5ca0*/  SHF.L.U32 R160, R66, 0x10, RZ ;  /* 0x0000001042a07819 */ /* 0x000fe200000006ff */
[----:B------:R-:W-:Y:S01]  /*5cb0*/  FFMA.FTZ R150, R161, R150, R132 ;  /* 0x00000096a1967223 */ /* 0x000fe20000010084 */
[----:B------:R-:W-:-:S02]  /*5cc0*/  IMAD.U32 R132, R39, 0x10000, RZ ;  /* 0x0001000027847824 */ /* 0x000fc400078e00ff */
[----:B------:R-:W-:Y:S01]  /*5cd0*/  FFMA.FTZ R152, R133, R152, R135 ;  /* 0x0000009885987223 */ /* 0x000fe20000010087 */
[----:B------:R-:W-:Y:S01]  /*5ce0*/  F2FP.BF16.F32.PACK_AB R135, R149, R148 ;  /* 0x000000949587723e */ /* 0x000fe200000010ff */
[----:B------:R-:W-:Y:S01]  /*5cf0*/  FFMA.FTZ R163, R133, R132, R134 ;  /* 0x0000008485a37223 */ /* 0x000fe20000010086 */
[----:B------:R-:W-:Y:S01]  /*5d00*/  SHF.L.U32 R132, R222, 0x10, RZ ;  /* 0x00000010de847819 */ /* 0x000fe200000006ff */
[----:B------:R-:W-:Y:S01]  /*5d10*/  IMAD.U32 R134, R223, 0x10000, RZ ;  /* 0x00010000df867824 */ /* 0x000fe200078e00ff */
[----:B------:R-:W-:Y:S02]  /*5d20*/  SHF.L.U32 R133, R224, 0x10, RZ ;  /* 0x00000010e0857819 */ /* 0x000fe400000006ff */
[----:B------:R-:W-:Y:S01]  /*5d30*/  SHF.L.U32 R149, R76, 0x10, RZ ;  /* 0x000000104c957819 */ /* 0x000fe200000006ff */
[----:B------:R-:W-:Y:S01]  /*5d40*/  FFMA.FTZ R242, R151, R242, R132 ;  /* 0x000000f297f27223 */ /* 0x000fe20000010084 */
[----:B------:R-:W-:Y:S01]  /*5d50*/  F2FP.BF16.F32.PACK_AB R132, R141, R140 ;  /* 0x0000008c8d84723e */ /* 0x000fe200000010ff */
[----:B------:R-:W-:Y:S01]  /*5d60*/  FADD.FTZ R141, -R173, R164 ;  /* 0x000000a4ad8d7221 */ /* 0x000fe20000010100 */
[----:B------:R-:W-:Y:S01]  /*5d70*/  FFMA.FTZ R151, R151, R134, R133 ;  /* 0x0000008697977223 */ /* 0x000fe20000010085 */
[----:B------:R-:W-:-:S02]  /*5d80*/  F2FP.BF16.F32.PACK_AB R134, R147, R146 ;  /* 0x000000929386723e */ /* 0x000fc400000010ff */
[----:B------:R-:W-:Y:S01]  /*5d90*/  SHF.L.U32 R147, R40, 0x10, RZ ;  /* 0x0000001028937819 */ /* 0x000fe200000006ff */
[----:B------:R-:W-:Y:S01]  /*5da0*/  FMUL.FTZ R140, R172, R141 ;  /* 0x0000008dac8c7220 */ /* 0x000fe20000410000 */
[----:B------:R-:W-:Y:S02]  /*5db0*/  SHF.L.U32 R146, R100, 0x10, RZ ;  /* 0x0000001064927819 */ /* 0x000fe400000006ff */
[----:B------:R-:W-:Y:S01]  /*5dc0*/  F2FP.BF16.F32.PACK_AB R133, R145, R144 ;  /* 0x000000909185723e */ /* 0x000fe200000010ff */
[----:B------:R-:W-:Y:S01]  /*5dd0*/  FFMA.FTZ R141, R140, R147, R149 ;  /* 0x000000938c8d7223 */ /* 0x000fe20000010095 */
        /* <DEDUP_REMOVED lines=9> */
[----:B------:R-:W-:Y:S01]  /*5e70*/  IMAD.U32 R146, R65, 0x10000, RZ ;  /* 0x0001000041927824 */ /* 0x000fe200078e00ff */
[----:B------:R-:W-:Y:S02]  /*5e80*/  SHF.L.U32 R147, R228, 0x10, RZ ;  /* 0x00000010e4937819 */ /* 0x000fe400000006ff */
[----:B------:R-:W-:Y:S01]  /*5e90*/  FFMA.FTZ R166, R149, R166, R158 ;  /* 0x000000a695a67223 */ /* 0x000fe2000001009e */
[----:B------:R-:W-:Y:S01]  /*5ea0*/  FMUL.FTZ R158, R172, R171 ;  /* 0x000000abac9e7220 */ /* 0x000fe20000410000 */
[----:B------:R-:W-:-:S02]  /*5eb0*/  SHF.L.U32 R238, R233, 0x10, RZ ;  /* 0x00000010e9ee7819 */ /* 0x000fc400000006ff */
[----:B------:R-:W-:Y:S02]  /*5ec0*/  SHF.L.U32 R164, R68, 0x10, RZ ;  /* 0x0000001044a47819 */ /* 0x000fe400000006ff */
[----:B------:R-:W-:Y:S02]  /*5ed0*/  SHF.L.U32 R159, R96, 0x10, RZ ;  /* 0x00000010609f7819 */ /* 0x000fe400000006ff */
[----:B0-----:R-:W-:Y:S01]  /*5ee0*/  SHF.L.U32 R132, R101, 0x10, RZ ;  /* 0x0000001065847819 */ /* 0x001fe200000006ff */
[----:B------:R-:W-:Y:S01]  /*5ef0*/  FFMA.FTZ R145, R165, R148, R147 ;  /* 0x00000094a5917223 */ /* 0x000fe20000010093 */
[----:B------:R-:W-:Y:S02]  /*5f00*/  PRMT R133, R43, 0x7632, R133 ;  /* 0x000076322b857816 */ /* 0x000fe40000000085 */
[----:B------:R-:W-:Y:S01]  /*5f10*/  PRMT R135, R79, 0x7632, R135 ;  /* 0x000076324f877816 */ /* 0x000fe20000000087 */
[--C-:B------:R-:W-:Y:S01]  /*5f20*/  FFMA.FTZ R146, R149, R146, R132.reuse ;  /* 0x0000009295927223 */ /* 0x100fe20000010084 */
[----:B------:R-:W-:Y:S01]  /*5f30*/  PRMT R149, R67, 0x7632, R149 ;  /* 0x0000763243957816 */ /* 0x000fe20000000095 */
[----:B------:R-:W-:Y:S01]  /*5f40*/  IMAD.U32 R133, R133, 0x10000, RZ ;  /* 0x0001000085857824 */ /* 0x000fe200078e00ff */
[----:B------:R-:W-:-:S02]  /*5f50*/  PRMT R132, R103, 0x7632, R132 ;  /* 0x0000763267847816 */ /* 0x000fc40000000084 */
[----:B------:R-:W-:Y:S02]  /*5f60*/  SHF.L.U32 R135, R135, 0x10, RZ ;  /* 0x0000001087877819 */ /* 0x000fe400000006ff */
        /* <DEDUP_REMOVED lines=8> */
[----:B------:R-:W-:Y:S01]  /*5ff0*/  FMUL.FTZ R133, R172, R133 ;  /* 0x00000085ac857220 */ /* 0x000fe20000410000 */
[----:B------:R-:W-:Y:S01]  /*6000*/  SHF.L.U32 R147, R232, 0x10, RZ ;  /* 0x00000010e8937819 */ /* 0x000fe200000006ff */
[----:B------:R-:W-:Y:S01]  /*6010*/  FFMA.FTZ R158, R158, R149, R132 ;  /* 0x000000959e9e7223 */ /* 0x000fe20000010084 */
[----:B------:R-:W-:-:S02]  /*6020*/  PRMT R144, R44, 0x7632, R144 ;  /* 0x000076322c907816 */ /* 0x000fc40000000090 */
[----:B------:R-:W-:Y:S01]  /*6030*/  PRMT R132, R72, 0x7632, R132 ;  /* 0x0000763248847816 */ /* 0x000fe20000000084 */
[----:B------:R-:W-:Y:S01]  /*6040*/  FFMA.FTZ R147, R167, R148, R147 ;  /* 0x00000094a7937223 */ /* 0x000fe20000010093 */
[----:B------:R-:W-:Y:S02]  /*6050*/  SHF.L.U32 R144, R144, 0x10, RZ ;  /* 0x0000001090907819 */ /* 0x000fe400000006ff */
[----:B------:R-:W-:Y:S02]  /*6060*/  SHF.L.U32 R132, R132, 0x10, RZ ;  /* 0x0000001084847819 */ /* 0x000fe400000006ff */
[----:B------:R-:W-:Y:S02]  /*6070*/  PRMT R148, R68, 0x7632, R148 ;  /* 0x0000763244947816 */ /* 0x000fe40000000094 */
[----:B------:R-:W-:Y:S01]  /*6080*/  PRMT R135, R96, 0x7632, R135 ;  /* 0x0000763260877816 */ /* 0x000fe20000000087 */
[----:B------:R-:W-:Y:S01]  /*6090*/  FFMA.FTZ R144, R177, R144, R132 ;  /* 0x00000090b1907223 */ /* 0x000fe20000010084 */
[----:B------:R-:W-:Y:S01]  /*60a0*/  SHF.L.U32 R132, R42, 0x10, RZ ;  /* 0x000000102a847819 */ /* 0x000fe200000006ff */
[----:B------:R-:W-:Y:S01]  /*60b0*/  IMAD.U32 R148, R148, 0x10000, RZ ;  /* 0x0001000094947824 */ /* 0x000fe200078e00ff */
[----:B------:R-:W-:-:S02]  /*60c0*/  SHF.L.U32 R135, R135, 0x10, RZ ;  /* 0x0000001087877819 */ /* 0x000fc400000006ff */
[----:B------:R-:W-:Y:S02]  /*60d0*/  SHF.L.U32 R134, R78, 0x10, RZ ;  /* 0x000000104e867819 */ /* 0x000fe400000006ff */
[----:B------:R-:W-:Y:S01]  /*60e0*/  SHF.L.U32 R165, R103, 0x10, RZ ;  /* 0x0000001067a57819 */ /* 0x000fe200000006ff */
[----:B------:R-:W-:Y:S01]  /*60f0*/  FFMA.FTZ R148, R177, R148, R135 ;  /* 0x00000094b1947223 */ /* 0x000fe20000010087 */
[----:B------:R-:W-:Y:S01]  /*6100*/  SHF.L.U32 R135, R102, 0x10, RZ ;  /* 0x0000001066877819 */ /* 0x000fe200000006ff */
[C---:B------:R-:W-:Y:S01]  /*6110*/  FFMA.FTZ R177, R133.reuse, R132, R134 ;  /* 0x0000008485b17223 */ /* 0x040fe20000010086 */
[----:B------:R-:W-:Y:S02]  /*6120*/  PRMT R132, R66, 0x7632, R132 ;  /* 0x0000763242847816 */ /* 0x000fe40000000084 */
[----:B------:R-:W-:Y:S01]  /*6130*/  PRMT R134, R102, 0x7632, R134 ;  /* 0x0000763266867816 */ /* 0x000fe20000000086 */
[----:B------:R-:W-:Y:S01]  /*6140*/  FFMA.FTZ R160, R133, R160, R135 ;  /* 0x000000a085a07223 */ /* 0x000fe20000010087 */
[----:B------:R-:W-:Y:S01]  /*6150*/  SHF.L.U32 R132, R132, 0x10, RZ ;  /* 0x0000001084847819 */ /* 0x000fe200000006ff */
[--C-:B------:R-:W-:Y:S01]  /*6160*/  FADD.FTZ R133, -R173, R170.reuse ;  /* 0x000000aaad857221 */ /* 0x100fe20000010100 */
[----:B------:R-:W-:Y:S01]  /*6170*/  F2FP.BF16.F32.PACK_AB R135, R242, R163 ;  /* 0x000000a3f287723e */ /* 0x000fe200000010ff */
[----:B------:R-:W-:Y:S01]  /*6180*/  IMAD.U32 R134, R134, 0x10000, RZ ;  /* 0x0001000086867824 */ /* 0x000fe200078e00ff */
[----:B------:R-:W-:Y:S01]  /*6190*/  PRMT R170, R69, 0x7632, R170 ;  /* 0x0000763245aa7816 */ /* 0x000fe200000000aa */
[----:B------:R-:W-:Y:S01]  /*61a0*/  FMUL.FTZ R133, R172, R133 ;  /* 0x00000085ac857220 */ /* 0x000fe20000410000 */
[----:B------:R-:W-:Y:S01]  /*61b0*/  PRMT R167, R97, 0x7632, R167 ;  /* 0x0000763261a77816 */ /* 0x000fe200000000a7 */
[----:B------:R-:W-:Y:S01]  /*61c0*/  FFMA.FTZ R161, R169, R132, R134 ;  /* 0x00000084a9a17223 */ /* 0x000fe20000010086 */
[----:B------:R-:W-:-:S02]  /*61d0*/  SHF.L.U32 R132, R234, 0x10, RZ ;  /* 0x00000010ea847819 */ /* 0x000fc400000006ff */
[----:B------:R-:W-:Y:S02]  /*61e0*/  SHF.L.U32 R134, R67, 0x10, RZ ;  /* 0x0000001043867819 */ /* 0x000fe400000006ff */
[----:B------:R-:W-:Y:S01]  /*61f0*/  SHF.L.U32 R170, R170, 0x10, RZ ;  /* 0x00000010aaaa7819 */ /* 0x000fe200000006ff */
[----:B------:R-:W-:Y:S01]  /*6200*/  FFMA.FTZ R238, R169, R238, R132 ;  /* 0x000000eea9ee7223 */ /* 0x000fe20000010084 */
[----:B------:R-:W-:Y:S01]  /*6210*/  SHF.L.U32 R132, R79, 0x10, RZ ;  /* 0x000000104f847819 */ /* 0x000fe200000006ff */
[----:B------:R-:W-:Y:S01]  /*6220*/  FFMA.FTZ R165, R133, R134, R165 ;  /* 0x0000008685a57223 */ /* 0x000fe200000100a5 */
[----:B------:R-:W-:Y:S02]  /*6230*/  SHF.L.U32 R134, R72, 0x10, RZ ;  /* 0x0000001048867819 */ /* 0x000fe400000006ff */
[----:B------:R-:W-:Y:S01]  /*6240*/  SHF.L.U32 R167, R167, 0x10, RZ ;  /* 0x00000010a7a77819 */ /* 0x000fe200000006ff */
[----:B------:R-:W-:Y:S01]  /*6250*/  FFMA.FTZ R240, R133, R240, R132 ;  /* 0x000000f085f07223 */ /* 0x000fe20000010084 */
[----:B------:R-:W-:Y:S01]  /*6260*/  FADD.FTZ R133, -R173, R176 ;  /* 0x000000b0ad857221 */ /* 0x000fe20000010100 */
[----:B------:R-:W-:Y:S01]  /*6270*/  IMAD.U32 R132, R44, 0x10000, RZ ;  /* 0x000100002c847824 */ /* 0x000fe200078e00ff */
[----:B------:R-:W-:-:S02]  /*6280*/  SHF.L.U32 R163, R97, 0x10, RZ ;  /* 0x0000001061a37819 */ /* 0x000fc400000006ff */
[----:B------:R-:W-:Y:S01]  /*6290*/  FMUL.FTZ R133, R172, R133 ;  /* 0x00000085ac857220 */ /* 0x000fe20000410000 */
[----:B------:R-:W-:Y:S02]  /*62a0*/  SHF.L.U32 R176, R46, 0x10, RZ ;  /* 0x000000102eb07819 */ /* 0x000fe400000006ff */
[----:B------:R-:W-:Y:S01]  /*62b0*/  SHF.L.U32 R168, R45, 0x10, RZ ;  /* 0x000000102da87819 */ /* 0x000fe200000006ff */
[C---:B------:R-:W-:Y:S01]  /*62c0*/  FFMA.FTZ R149, R133.reuse, R132, R134 ;  /* 0x0000008485957223 */ /* 0x040fe20000010086 */
[----:B------:R-:W-:Y:S01]  /*62d0*/  FFMA.FTZ R159, R133, R164, R159 ;  /* 0x000000a4859f7223 */ /* 0x000fe2000001009f */
[----:B------:R-:W-:Y:S01]  /*62e0*/  F2FP.BF16.F32.PACK_AB R133, R157, R154 ;  /* 0x0000009a9d85723e */ /* 0x000fe200000010ff */
[----:B------:R-:W-:Y:S01]  /*62f0*/  FADD.FTZ R157, -R173, R178 ;  /* 0x000000b2ad9d7221 */ /* 0x000fe20000010100 */
[----:B------:R-:W-:Y:S01]  /*6300*/  F2FP.BF16.F32.PACK_AB R132, R155, R142 ;  /* 0x0000008e9b84723e */ /* 0x000fe200000010ff */
[----:B------:R-:W-:Y:S01]  /*6310*/  IMAD.WIDE.U32 R154, R237, 0x10, R174 ;  /* 0x00000010ed9a7825 */ /* 0x000fe200078e00ae */
[----:B------:R-:W-:-:S03]  /*6320*/  F2FP.BF16.F32.PACK_AB R134, R156, R243 ;  /* 0x000000f39c86723e */ /* 0x000fc600000010ff */
[----:B------:R-:W-:Y:S01]  /*6330*/  FMUL.FTZ R157, R172, R157 ;  /* 0x0000009dac9d7220 */ /* 0x000fe20000410000 */
[----:B------:R-:W-:Y:S02]  /*6340*/  PRMT R156, R45, 0x7632, R156 ;  /* 0x000076322d9c7816 */ /* 0x000fe4000000009c */
[C---:B------:R-:W-:Y:S01]  /*6350*/  PRMT R164, R73.reuse, 0x7632, R164 ;  /* 0x0000763249a47816 */ /* 0x040fe200000000a4 */
[----:B------:R0:W-:Y:S01]  /*6360*/  STG.E.128 desc[UR6][R154.64], R132 ;  /* 0x000000849a007986 */ /* 0x0001e2000c101d06 */
[----:B------:R-:W-:Y:S02]  /*6370*/  SHF.L.U32 R156, R156, 0x10, RZ ;  /* 0x000000109c9c7819 */ /* 0x000fe400000006ff */
[----:B------:R-:W-:Y:S01]  /*6380*/  SHF.L.U32 R142, R73, 0x10, RZ ;  /* 0x00000010498e7819 */ /* 0x000fe200000006ff */
[----:B------:R-:W-:Y:S01]  /*6390*/  IMAD.U32 R164, R164, 0x10000, RZ ;  /* 0x00010000a4a47824 */ /* 0x000fe200078e00ff */
[----:B------:R-:W-:Y:S02]  /*63a0*/  PRMT R178, R47, 0x7632, R178 ;  /* 0x000076322fb27816 */ /* 0x000fe400000000b2 */
[----:B------:R-:W-:Y:S01]  /*63b0*/  F2FP.BF16.F32.PACK_AB R140, R145, R140 ;  /* 0x0000008c918c723e */ /* 0x000fe200000010ff */
[C---:B------:R-:W-:Y:S01]  /*63c0*/  FFMA.FTZ R169, R179.reuse, R156, R164 ;  /* 0x0000009cb3a97223 */ /* 0x040fe200000100a4 */
[----:B------:R-:W-:Y:S01]  /*63d0*/  FFMA.FTZ R164, R179, R170, R167 ;  /* 0x000000aab3a47223 */ /* 0x000fe200000100a7 */
[----:B------:R-:W-:Y:S01]  /*63e0*/  SHF.L.U32 R167, R98, 0x10, RZ ;  /* 0x0000001062a77819 */ /* 0x000fe200000006ff */
[----:B------:R-:W-:Y:S01]  /*63f0*/  FFMA.FTZ R168, R157, R168, R142 ;  /* 0x000000a89da87223 */ /* 0x000fe2000001008e */
[----:B------:R-:W-:-:S02]  /*6400*/  PRMT R170, R70, 0x7632, R170 ;  /* 0x0000763246aa7816 */ /* 0x000fc400000000aa */
[----:B------:R-:W-:Y:S02]  /*6410*/  SHF.L.U32 R178, R178, 0x10, RZ ;  /* 0x00000010b2b27819 */ /* 0x000fe400000006ff */
[----:B------:R-:W-:Y:S02]  /*6420*/  SHF.L.U32 R170, R170, 0x10, RZ ;  /* 0x00000010aaaa7819 */ /* 0x000fe400000006ff */
[----:B0-----:R-:W-:Y:S01]  /*6430*/  SHF.L.U32 R132, R69, 0x10, RZ ;  /* 0x0000001045847819 */ /* 0x001fe200000006ff */
[C---:B------:R-:W-:Y:S01]  /*6440*/  FADD.FTZ R133, -R173.reuse, R180 ;  /* 0x000000b4ad857221 */ /* 0x040fe20000010100 */
[----:B------:R-:W-:Y:S02]  /*6450*/  IMAD.U32 R134, R70, 0x10000, RZ ;  /* 0x0001000046867824 */ /* 0x000fe400078e00ff */
[C---:B------:R-:W-:Y:S01]  /*6460*/  FADD.FTZ R135, -R173.reuse, R182 ;  /* 0x000000b6ad877221 */ /* 0x040fe20000010100 */
[----:B------:R-:W-:Y:S01]  /*6470*/  FADD.FTZ R173, -R173, R183 ;  /* 0x000000b7adad7221 */ /* 0x000fe20000010100 */
[----:B------:R-:W-:Y:S01]  /*6480*/  FFMA.FTZ R163, R157, R132, R163 ;  /* 0x000000849da37223 */ /* 0x000fe200000100a3 */
[----:B------:R-:W-:Y:S01]  /*6490*/  SHF.L.U32 R132, R74, 0x10, RZ ;  /* 0x000000104a847819 */ /* 0x000fe200000006ff */
[C---:B------:R-:W-:Y:S01]  /*64a0*/  FMUL.FTZ R133, R172.reuse, R133 ;  /* 0x00000085ac857220 */ /* 0x040fe20000410000 */
[C---:B------:R-:W-:Y:S01]  /*64b0*/  FMUL.FTZ R135, R172.reuse, R135 ;  /* 0x00000087ac877220 */ /* 0x040fe20000410000 */
[----:B------:R-:W-:Y:S01]  /*64c0*/  SHF.L.U32 R142, R71, 0x10, RZ ;  /* 0x00000010478e7819 */ /* 0x000fe200000006ff */
[----:B------:R-:W-:Y:S01]  /*64d0*/  FMUL.FTZ R173, R172, R173 ;  /* 0x000000adacad7220 */ /* 0x000fe20000410000 */
[C-C-:B------:R-:W-:Y:S01]  /*64e0*/  FFMA.FTZ R176, R133.reuse, R176, R132.reuse ;  /* 0x000000b085b07223 */ /* 0x140fe20000010084 */
[----:B------:R-:W-:Y:S01]  /*64f0*/  FFMA.FTZ R167, R133, R134, R167 ;  /* 0x0000008685a77223 */ /* 0x000fe200000100a7 */
[----:B------:R-:W-:Y:S01]  /*6500*/  PRMT R132, R46, 0x7632, R132 ;  /* 0x000076322e847816 */ /* 0x000fe20000000084 */
[----:B------:R-:W-:Y:S01]  /*6510*/  IMAD.WIDE.U32 R156, R237, 0x10, R248 ;  /* 0x00000010ed9c7825 */ /* 0x000fe200078e00f8 */
[----:B------:R-:W-:-:S02]  /*6520*/  PRMT R134, R74, 0x7632, R134 ;  /* 0x000076324a867816 */ /* 0x000fc40000000086 */
[----:B------:R-:W-:Y:S01]  /*6530*/  SHF.L.U32 R132, R132, 0x10, RZ ;  /* 0x0000001084847819 */ /* 0x000fe200000006ff */
[C---:B------:R-:W-:Y:S01]  /*6540*/  IMAD.WIDE.U32 R154, R239.reuse, 0x10, R174 ;  /* 0x00000010ef9a7825 */ /* 0x040fe200078e00ae */
[----:B------:R-:W-:Y:S02]  /*6550*/  SHF.L.U32 R134, R134, 0x10, RZ ;  /* 0x0000001086867819 */ /* 0x000fe400000006ff */
[----:B------:R-:W-:Y:S01]  /*6560*/  PRMT R133, R98, 0x7632, R133 ;  /* 0x0000763262857816 */ /* 0x000fe20000000085 */
[----:B------:R-:W-:Y:S01]  /*6570*/  IMAD.WIDE.U32 R182, R239, 0x10, R248 ;  /* 0x00000010efb67825 */ /* 0x000fe200078e00f8 */
[----:B------:R-:W-:-:S03]  /*6580*/  F2FP.BF16.F32.PACK_AB R145, R169, R168 ;  /* 0x000000a8a991723e */ /* 0x000fc600000010ff */
[----:B------:R-:W-:Y:S01]  /*6590*/  FFMA.FTZ R179, R181, R132, R134 ;  /* 0x00000084b5b37223 */ /* 0x000fe20000010086 */
[----:B------:R-:W-:Y:S01]  /*65a0*/  SHF.L.U32 R133, R133, 0x10, RZ ;  /* 0x0000001085857819 */ /* 0x000fe200000006ff */
[----:B------:R-:W-:Y:S01]  /*65b0*/  IMAD.U32 R134, R75, 0x10000, RZ ;  /* 0x000100004b867824 */ /* 0x000fe200078e00ff */
[----:B------:R-:W-:Y:S01]  /*65c0*/  SHF.L.U32 R132, R47, 0x10, RZ ;  /* 0x000000102f847819 */ /* 0x000fe200000006ff */
[----:B------:R-:W-:Y:S01]  /*65d0*/  IMAD.WIDE.U32 R174, R241, 0x10, R174 ;  /* 0x00000010f1ae7825 */ /* 0x000fe200078e00ae */
[----:B------:R-:W-:-:S03]  /*65e0*/  F2FP.BF16.F32.PACK_AB R144, R144, R149 ;  /* 0x000000959090723e */ /* 0x000fc600000010ff */
[----:B------:R-:W-:Y:S01]  /*65f0*/  FFMA.FTZ R170, R181, R170, R133 ;  /* 0x000000aab5aa7223 */ /* 0x000fe20000010085 */
[----:B------:R-:W-:Y:S01]  /*6600*/  SHF.L.U32 R133, R99, 0x10, RZ ;  /* 0x0000001063857819 */ /* 0x000fe200000006ff */
[----:B------:R-:W-:Y:S01]  /*6610*/  FFMA.FTZ R181, R135, R132, R134 ;  /* 0x0000008487b57223 */ /* 0x000fe20000010086 */
[----:B------:R-:W-:Y:S01]  /*6620*/  PRMT R132, R75, 0x7632, R132 ;  /* 0x000076324b847816 */ /* 0x000fe20000000084 */
[----:B------:R-:W-:Y:S01]  /*6630*/  IMAD.WIDE.U32 R248, R241, 0x10, R248 ;  /* 0x00000010f1f87825 */ /* 0x000fe200078e00f8 */
[----:B------:R-:W-:-:S03]  /*6640*/  PRMT R134, R71, 0x7632, R134 ;  /* 0x0000763247867816 */ /* 0x000fc60000000086 */
[--C-:B------:R-:W-:Y:S01]  /*6650*/  FFMA.FTZ R172, R135, R142, R133.reuse ;  /* 0x0000008e87ac7223 */ /* 0x100fe20000010085 */
[----:B------:R-:W-:Y:S02]  /*6660*/  SHF.L.U32 R132, R132, 0x10, RZ ;  /* 0x0000001084847819 */ /* 0x000fe400000006ff */
[----:B------:R-:W-:Y:S02]  /*6670*/  F2FP.BF16.F32.PACK_AB R135, R151, R152 ;  /* 0x000000989787723e */ /* 0x000fe400000010ff */
[----:B------:R-:W-:Y:S01]  /*6680*/  PRMT R133, R99, 0x7632, R133 ;  /* 0x0000763263857816 */ /* 0x000fe20000000085 */
[----:B------:R-:W-:Y:S01]  /*6690*/  FFMA.FTZ R178, R173, R178, R132 ;  /* 0x000000b2adb27223 */ /* 0x000fe20000010084 */
[----:B------:R-:W-:Y:S02]  /*66a0*/  F2FP.BF16.F32.PACK_AB R132, R136, R137 ;  /* 0x000000898884723e */ /* 0x000fe400000010ff */
[----:B------:R-:W-:Y:S02]  /*66b0*/  F2FP.BF16.F32.PACK_AB R137, R153, R166 ;  /* 0x000000a69989723e */ /* 0x000fe400000010ff */
[----:B------:R-:W0:Y:S01]  /*66c0*/  LDC.64 R152, c[0x0][0x380] ;  /* 0x0000e000ff987b82 */ /* 0x000e220000000a00 */
[----:B------:R-:W-:-:S02]  /*66d0*/  SHF.L.U32 R134, R134, 0x10, RZ ;  /* 0x0000001086867819 */ /* 0x000fc400000006ff */
[----:B------:R-:W-:Y:S02]  /*66e0*/  SHF.L.U32 R133, R133, 0x10, RZ ;  /* 0x0000001085857819 */ /* 0x000fe400000006ff */
[----:B------:R-:W-:Y:S02]  /*66f0*/  F2FP.BF16.F32.PACK_AB R136, R162, R141 ;  /* 0x0000008da288723e */ /* 0x000fe400000010ff */
[----:B------:R-:W-:Y:S01]  /*6700*/  F2FP.BF16.F32.PACK_AB R142, R161, R160 ;  /* 0x000000a0a18e723e */ /* 0x000fe200000010ff */
[----:B------:R-:W-:Y:S01]  /*6710*/  FFMA.FTZ R173, R173, R134, R133 ;  /* 0x00000086adad7223 */ /* 0x000fe20000010085 */
[----:B------:R-:W-:Y:S02]  /*6720*/  F2FP.BF16.F32.PACK_AB R134, R150, R143 ;  /* 0x0000008f9686723e */ /* 0x000fe400000010ff */
[----:B------:R-:W-:Y:S02]  /*6730*/  F2FP.BF16.F32.PACK_AB R133, R139, R138 ;  /* 0x0000008a8b85723e */ /* 0x000fe400000010ff */
[----:B------:R-:W-:-:S02]  /*6740*/  F2FP.BF16.F32.PACK_AB R139, R171, R240 ;  /* 0x000000f0ab8b723e */ /* 0x000fc400000010ff */
[----:B------:R-:W-:Y:S01]  /*6750*/  F2FP.BF16.F32.PACK_AB R138, R238, R177 ;  /* 0x000000b1ee8a723e */ /* 0x000fe200000010ff */
[----:B------:R1:W-:Y:S01]  /*6760*/  STG.E.128 desc[UR6][R156.64], R132 ;  /* 0x000000849c007986 */ /* 0x0003e2000c101d06 */
[----:B------:R-:W-:Y:S02]  /*6770*/  F2FP.BF16.F32.PACK_AB R143, R158, R165 ;  /* 0x000000a59e8f723e */ /* 0x000fe400000010ff */
[----:B------:R-:W-:Y:S01]  /*6780*/  F2FP.BF16.F32.PACK_AB R141, R147, R146 ;  /* 0x00000092938d723e */ /* 0x000fe200000010ff */
[----:B------:R1:W-:Y:S01]  /*6790*/  STG.E.128 desc[UR6][R154.64], R136 ;  /* 0x000000889a007986 */ /* 0x0003e2000c101d06 */
[----:B------:R-:W-:Y:S02]  /*67a0*/  F2FP.BF16.F32.PACK_AB R147, R178, R181 ;  /* 0x000000b5b293723e */ /* 0x000fe400000010ff */
[----:B------:R-:W-:Y:S01]  /*67b0*/  F2FP.BF16.F32.PACK_AB R146, R179, R176 ;  /* 0x000000b0b392723e */ /* 0x000fe200000010ff */
[----:B------:R1:W-:Y:S01]  /*67c0*/  STG.E.128 desc[UR6][R182.64], R140 ;  /* 0x0000008cb6007986 */ /* 0x0003e2000c101d06 */
[----:B------:R-:W-:Y:S01]  /*67d0*/  F2FP.BF16.F32.PACK_AB R151, R173, R172 ;  /* 0x000000acad97723e */ /* 0x000fe200000010ff */
[----:B0-----:R-:W-:Y:S01]  /*67e0*/  IMAD R235, R152, 0x4, R235 ;  /* 0x0000000498eb7824 */ /* 0x001fe200078e02eb */
[----:B------:R-:W-:Y:S01]  /*67f0*/  F2FP.BF16.F32.PACK_AB R150, R170, R167 ;  /* 0x000000a7aa96723e */ /* 0x000fe200000010ff */
[----:B------:R1:W-:Y:S01]  /*6800*/  STG.E.128 desc[UR6][R174.64], R144 ;  /* 0x00000090ae007986 */ /* 0x0003e2000c101d06 */
[----:B------:R-:W-:-:S02]  /*6810*/  F2FP.BF16.F32.PACK_AB R149, R164, R163 ;  /* 0x000000a3a495723e */ /* 0x000fc400000010ff */
[----:B------:R-:W-:Y:S02]  /*6820*/  F2FP.BF16.F32.PACK_AB R148, R148, R159 ;  /* 0x0000009f9494723e */ /* 0x000fe400000010ff */
[----:B------:R-:W-:-:S03]  /*6830*/  ISETP.GE.AND P0, PT, R235, R153, PT ;  /* 0x00000099eb00720c */ /* 0x000fc60003f06270 */
[----:B------:R1:W-:Y:S10]  /*6840*/  STG.E.128 desc[UR6][R248.64], R148 ;  /* 0x00000094f8007986 */ /* 0x0003f4000c101d06 */
[----:B------:R-:W-:Y:S05]  /*6850*/  @!P0 BRA `(.L_x_9966) ;  /* 0xffffffa400dc8947 */ /* 0x000fea000383ffff */
[----:B------:R-:W-:Y:S05]  /*6860*/  EXIT ;  /* 0x000000000000794d */ /* 0x000fea0003800000 */
.L_x_9965:
        /* <DEDUP_REMOVED lines=8> */
.L_x_9968:
[----:B------:R-:W-:Y:S05]  /*68f0*/  BSYNC B0 ;  /* 0x0000000000007941 */ /* 0x000fea0003800000 */
.L_x_9967:
        /* <DEDUP_REMOVED lines=9> */
.L_x_9969:
[----:B------:R-:W-:Y:S01]  /*6990*/  HFMA2 R243, -RZ, RZ, 0, 2.384185791015625e-07 ;  /* 0x00000004fff37431 */ /* 0x000fe200000001ff */
[----:B------:R-:W-:-:S05]  /*69a0*/  MOV R173, R248 ;  /* 0x000000f800ad7202 */ /* 0x000fca0000000f00 */
[----:B------:R-:W-:-:S05]  /*69b0*/  FADD.FTZ R245, R244, R173 ;  /* 0x000000adf4f57221 */ /* 0x000fca0000010000 */
[----:B------:R-:W-:-:S07]  /*69c0*/  MOV R250, R245 ;  /* 0x000000f500fa7202 */ /* 0x000fce0000000f00 */
[----:B------:R-:W-:Y:S05]  /*69d0*/  WARPSYNC.COLLECTIVE R174, `(.L_x_9970) ;  /* 0x00000000ae087348 */ /* 0x000fea0003c00000 */
[----:B------:R0:W1:Y:S02]  /*69e0*/  SHFL.BFLY P2, R248, R250, R243, R175 ;  /* 0x0c0000f3faf87389 */ /* 0x00006400000400af */
[----:B01----:R-:W-:Y:S05]  /*69f0*/  ENDCOLLECTIVE ;  /* 0x000000000000791b */ /* 0x003fea0003800000 */
.L_x_9970:
[----:B------:R-:W-:Y:S01]  /*6a00*/  HFMA2 R243, -RZ, RZ, 0, 4.76837158203125e-07 ;  /* 0x00000008fff37431 */ /* 0x000fe200000001ff */
[----:B------:R-:W-:-:S05]  /*6a10*/  MOV R246, R248 ;  /* 0x000000f800f67202 */ /* 0x000fca0000000f00 */
[----:B------:R-:W-:-:S04]  /*6a20*/  FADD.FTZ R246, R245, R246 ;  /* 0x000000f6f5f67221 */ /* 0x000fc80000010000 */
[----:B------:R-:W-:-:S07]  /*6a30*/  IMAD.MOV.U32 R250, RZ, RZ, R246 ;  /* 0x000000fffffa7224 */ /* 0x000fce00078e00f6 */
[----:B------:R-:W-:Y:S05]  /*6a40*/  WARPSYNC.COLLECTIVE R174, `(.L_x_9971) ;  /* 0x00000000ae087348 */ /* 0x000fea0003c00000 */
[----:B------:R0:W1:Y:S02]  /*6a50*/  SHFL.BFLY P2, R248, R250, R243, R175 ;  /* 0x0c0000f3faf87389 */ /* 0x00006400000400af */
[----:B01----:R-:W-:Y:S05]  /*6a60*/  ENDCOLLECTIVE ;  /* 0x000000000000791b */ /* 0x003fea0003800000 */
.L_x_9971:
        /* <DEDUP_REMOVED lines=8> */
.L_x_9972:
        /* <DEDUP_REMOVED lines=99> */
[----:B------:R-:W-:-:S04]  /*7120*/  IMAD.MOV.U32 R175, RZ, RZ, 0x1f ;  /* 0x0000001fffaf7424 */ /* 0x000fc800078e00ff */
[----:B------:R-:W-:-:S07]  /*7130*/  MOV R250, R172 ;  /* 0x000000ac00fa7202 */ /* 0x000fce0000000f00 */
[----:B------:R-:W-:Y:S05]  /*7140*/  WARPSYNC.COLLECTIVE R174, `(.L_x_9973) ;  /* 0x00000000ae087348 */ /* 0x000fea0003c00000 */
[----:B------:R0:W1:Y:S02]  /*7150*/  SHFL.BFLY P2, R248, R250, R243, R175 ;  /* 0x0c0000f3faf87389 */ /* 0x00006400000400af */
[----:B01----:R-:W-:Y:S05]  /*7160*/  ENDCOLLECTIVE ;  /* 0x000000000000791b */ /* 0x003fea0003800000 */
.L_x_9973:
[----:B------:R-:W-:Y:S01]  /*7170*/  HFMA2 R243, -RZ, RZ, 0, 1.1920928955078125e-07 ;  /* 0x00000002fff37431 */ /* 0x000fe200000001ff */
[----:B------:R-:W-:-:S05]  /*7180*/  MOV R245, R248 ;  /* 0x000000f800f57202 */ /* 0x000fca0000000f00 */
[----:B------:R-:W-:-:S05]  /*7190*/  FADD.FTZ R245, R172, R245 ;  /* 0x000000f5acf57221 */ /* 0x000fca0000010000 */
[----:B------:R-:W-:-:S07]  /*71a0*/  MOV R250, R245 ;  /* 0x000000f500fa7202 */ /* 0x000fce0000000f00 */
[----:B------:R-:W-:Y:S05]  /*71b0*/  WARPSYNC.COLLECTIVE R174, `(.L_x_9974) ;  /* 0x00000000ae087348 */ /* 0x000fea0003c00000 */
[----:B------:R0:W1:Y:S02]  /*71c0*/  SHFL.BFLY P2, R248, R250, R243, R175 ;  /* 0x0c0000f3faf87389 */ /* 0x00006400000400af */
[----:B01----:R-:W-:Y:S05]  /*71d0*/  ENDCOLLECTIVE ;  /* 0x000000000000791b */ /* 0x003fea0003800000 */
.L_x_9974:
[----:B------:R-:W-:Y:S01]  /*71e0*/  HFMA2 R243, -RZ, RZ, 0, 2.384185791015625e-07 ;  /* 0x00000004fff37431 */ /* 0x000fe200000001ff */
[----:B------:R-:W-:-:S05]  /*71f0*/  MOV R244, R248 ;  /* 0x000000f800f47202 */ /* 0x000fca0000000f00 */
[----:B------:R-:W-:-:S05]  /*7200*/  FADD.FTZ R244, R245, R244 ;  /* 0x000000f4f5f47221 */ /* 0x000fca0000010000 */
[----:B------:R-:W-:-:S07]  /*7210*/  MOV R250, R244 ;  /* 0x000000f400fa7202 */ /* 0x000fce0000000f00 */
[----:B------:R-:W-:Y:S05]  /*7220*/  WARPSYNC.COLLECTIVE R174, `(.L_x_9975) ;  /* 0x00000000ae087348 */ /* 0x000fea0003c00000 */
[----:B------:R0:W1:Y:S02]  /*7230*/  SHFL.BFLY P2, R248, R250, R243, R175 ;  /* 0x0c0000f3faf87389 */ /* 0x00006400000400af */
[----:B01----:R-:W-:Y:S05]  /*7240*/  ENDCOLLECTIVE ;  /* 0x000000000000791b */ /* 0x003fea0003800000 */
.L_x_9975:
[----:B------:R-:W-:Y:S02]  /*7250*/  HFMA2 R243, -RZ, RZ, 0, 4.76837158203125e-07 ;  /* 0x00000008fff37431 */ /* 0x000fe400000001ff */
[----:B------:R-:W-:-:S04]  /*7260*/  IMAD.MOV.U32 R247, RZ, RZ, R248 ;  /* 0x000000fffff77224 */ /* 0x000fc800078e00f8 */
[----:B------:R-:W-:-:S05]  /*7270*/  FADD.FTZ R247, R244, R247 ;  /* 0x000000f7f4f77221 */ /* 0x000fca0000010000 */
[----:B------:R-:W-:-:S07]  /*7280*/  MOV R250, R247 ;  /* 0x000000f700fa7202 */ /* 0x000fce0000000f00 */
[----:B------:R-:W-:Y:S05]  /*7290*/  WARPSYNC.COLLECTIVE R174, `(.L_x_9976) ;  /* 0x00000000ae087348 */ /* 0x000fea0003c00000 */
[----:B------:R0:W1:Y:S02]  /*72a0*/  SHFL.BFLY P2, R248, R250, R243, R175 ;  /* 0x0c0000f3faf87389 */ /* 0x00006400000400af */
[----:B01----:R-:W-:Y:S05]  /*72b0*/  ENDCOLLECTIVE ;  /* 0x000000000000791b */ /* 0x003fea0003800000 */
.L_x_9976:
[----:B------:R-:W-:Y:S01]  /*72c0*/  HFMA2 R243, -RZ, RZ, 0, 9.5367431640625e-07 ;  /* 0x00000010fff37431 */ /* 0x000fe200000001ff */
[----:B------:R-:W-:-:S05]  /*72d0*/  MOV R246, R248 ;  /* 0x000000f800f67202 */ /* 0x000fca0000000f00 */
[----:B------:R-:W-:-:S05]  /*72e0*/  FADD.FTZ R246, R247, R246 ;  /* 0x000000f6f7f67221 */ /* 0x000fca0000010000 */
[----:B------:R-:W-:-:S07]  /*72f0*/  MOV R250, R246 ;  /* 0x000000f600fa7202 */ /* 0x000fce0000000f00 */
[----:B------:R-:W-:Y:S05]  /*7300*/  WARPSYNC.COLLECTIVE R174, `(.L_x_9977) ;  /* 0x00000000ae087348 */ /* 0x000fea0003c00000 */
[----:B------:R0:W1:Y:S02]  /*7310*/  SHFL.BFLY P2, R248, R250, R243, R175 ;  /* 0x0c0000f3faf87389 */ /* 0x00006400000400af */
[----:B01----:R-:W-:Y:S05]  /*7320*/  ENDCOLLECTIVE ;  /* 0x000000000000791b */ /* 0x003fea0003800000 */
.L_x_9977:
[----:B------:R-:W-:Y:S01]  /*7330*/  MOV R251, R248 ;  /* 0x000000f800fb7202 */ /* 0x000fe20000000f00 */
[----:B------:R-:W-:Y:S06]  /*7340*/  BRA `(.L_x_9978) ;  /* 0xffffffd4007c7947 */ /* 0x000fec000383ffff */
.L_x_9979:
        /* <DEDUP_REMOVED lines=11> */
.L_x_33269:


//--------------------- .text._ZN10layer_norm31ln_parallel_residual_fwd_kernelINS_13Kernel_traitsI13__nv_bfloat16S2_fS2_fjLj1536ELj1ELj4ELj1ELj16ENS_18Kernel_traits_baseILj1536ES2_S2_fS2_fjLj128EEEEELb0ELb1ELb0EEEvNS_9FwdParamsE --------------------------
	.section	.text._ZN10layer_norm31ln_parallel_residual_fwd_kernelINS_13Kernel_traitsI13__nv_bfloat16S2_fS2_fjLj1536ELj1ELj4ELj1ELj16ENS_18Kernel_traits_baseILj1536ES2_S2_fS2_fjLj128EEEEELb0ELb1ELb0EEEvNS_9FwdParamsE,"ax",@progbits
	.align	128
        .global         _ZN10layer_norm31ln_parallel_residual_fwd_kernelINS_13Kernel_traitsI13__nv_bfloat16S2_fS2_fjLj1536ELj1ELj4ELj1ELj16ENS_18Kernel_traits_baseILj1536ES2_S2_fS2_fjLj128EEEEELb0ELb1ELb0EEEvNS_9FwdParamsE
        .type           _ZN10layer_norm31ln_parallel_residual_fwd_kernelINS_13Kernel_traitsI13__nv_bfloat16S2_fS2_fjLj1536ELj1ELj4ELj1ELj16ENS_18Kernel_traits_baseILj1536ES2_S2_fS2_fjLj128EEEEELb0ELb1ELb0EEEvNS_9FwdParamsE,@function
        .size           _ZN10layer_norm31ln_parallel_residual_fwd_kernelINS_13Kernel_traitsI13__nv_bfloat16S2_fS2_fjLj1536ELj1ELj4ELj1ELj16ENS_18Kernel_traits_baseILj1536ES2_S2_fS2_fjLj128EEEEELb0ELb1ELb0EEEvNS_9FwdParamsE,(.L_x_33270 - _ZN10layer_norm31ln_parallel_residual_fwd_kernelINS_13Kernel_traitsI13__nv_bfloat16S2_fS2_fjLj1536ELj1ELj4ELj1ELj16ENS_18Kernel_traits_baseILj1536ES2_S2_fS2_fjLj128EEEEELb0ELb1ELb0EEEvNS_9FwdParamsE)
        .other          _ZN10layer_norm31ln_parallel_residual_fwd_kernelINS_13Kernel_traitsI13__nv_bfloat16S2_fS2_fjLj1536ELj1ELj4ELj1ELj16ENS_18Kernel_traits_baseILj1536ES2_S2_fS2_fjLj128EEEEELb0ELb1ELb0EEEvNS_9FwdParamsE,@"STO_CUDA_ENTRY STV_DEFAULT"
_ZN10layer_norm31ln_parallel_residual_fwd_kernelINS_13Kernel_traitsI13__nv_bfloat16S2_fS2_fjLj1536ELj1ELj4ELj1ELj16ENS_18Kernel_traits_baseILj1536ES2_S2_fS2_fjLj128EEEEELb0ELb1ELb0EEEvNS_9FwdParamsE:
.text._ZN10layer_norm31ln_parallel_residual_fwd_kernelINS_13Kernel_traitsI13__nv_bfloat16S2_fS2_fjLj1536ELj1ELj4ELj1ELj16ENS_18Kernel_traits_baseILj1536ES2_S2_fS2_fjLj128EEEEELb0ELb1ELb0EEEvNS_9FwdParamsE:
        /* <DEDUP_REMOVED lines=68> */
.L_x_9981:
        /* <DEDUP_REMOVED lines=11> */
[----:B------:R-:W-:-:S06]  /*04f0*/  @P0 LOP3.LUT R61, R61, 0x20, RZ, 0xfc, !PT ;  /* 0x000000203d3d0812 */ /* 0x000fcc00078efcff */
[----:B------:R-:W0:Y:S01]  /*0500*/  @P4 LDC.64 R52, c[0x0][0x3d0] ;  /* 0x0000f400ff344b82 */ /* 0x000e220000000a00 */
[C---:B-1----:R-:W-:Y:S01]  /*0510*/  @P1 IMAD.WIDE.U32 R20, R61.reuse, 0x10, R20 ;  /* 0x000000103d141825 */ /* 0x042fe200078e0014 */
[----:B------:R-:W-:-:S03]  /*0520*/  @P1 IADD3 R61, PT, PT, R61, 0x20, RZ ;  /* 0x000000203d3d1810 */ /* 0x000fc60007ffe0ff */
[----:B------:R-:W-:Y:S01]  /*0530*/  HFMA2 R38, -RZ, RZ, 0, 0 ;  /* 0x00000000ff267431 */ /* 0x000fe200000001ff */
[----:B------:R-:W5:Y:S01]  /*0540*/  @P0 LDG.E.128 R116, desc[UR6][R12.64] ;  /* 0x000000060c740981 */ /* 0x000f62000c1e1d00 */
[C---:B--2---:R-:W-:Y:S01]  /*0550*/  @P2 IMAD.WIDE.U32 R48, R61.reuse, 0x10, R28 ;  /* 0x000000103d302825 */ /* 0x044fe200078e001c */
[----:B------:R-:W-:Y:S01]  /*0560*/  @P2 IADD3 R61, PT, PT, R61, 0x20, RZ ;  /* 0x000000203d3d2810 */ /* 0x000fe20007ffe0ff */
[----:B------:R-:W1:Y:S02]  /*0570*/  @P5 LDC.64 R4, c[0x0][0x3d0] ;  /* 0x0000f400ff045b82 */ /* 0x000e640000000a00 */
[----:B------:R-:W-:Y:S01]  /*0580*/  HFMA2 R22, -RZ, RZ, 0, 0 ;  /* 0x00000000ff167431 */ /* 0x000fe200000001ff */
[----:B------:R2:W5:Y:S01]  /*0590*/  @P1 LDG.E.128 R8, desc[UR6][R20.64] ;  /* 0x0000000614081981 */ /* 0x000562000c1e1d00 */
[C---:B---3--:R-:W-:Y:S01]  /*05a0*/  @P3 IMAD.WIDE.U32 R50, R61.reuse, 0x10, R36 ;  /* 0x000000103d323825 */ /* 0x048fe200078e0024 */
[----:B------:R-:W-:Y:S02]  /*05b0*/  @P3 IADD3 R61, PT, PT, R61, 0x20, RZ ;  /* 0x000000203d3d3810 */ /* 0x000fe40007ffe0ff */
[----:B------:R-:W5:Y:S04]  /*05c0*/  @P2 LDG.E.128 R16, desc[UR6][R48.64] ;  /* 0x0000000630102981 */ /* 0x000f68000c1e1d00 */
[----:B------:R-:W5:Y:S01]  /*05d0*/  @P3 LDG.E.128 R24, desc[UR6][R50.64] ;  /* 0x0000000632183981 */ /* 0x000f62000c1e1d00 */
[----:B0-----:R-:W-:-:S04]  /*05e0*/  @P4 IMAD.WIDE.U32 R52, R61, 0x10, R52 ;  /* 0x000000103d344825 */ /* 0x001fc800078e0034 */
[----:B------:R-:W-:Y:S01]  /*05f0*/  @P4 VIADD R61, R61, 0x20 ;  /* 0x000000203d3d4836 */ /* 0x000fe20000000000 */
[----:B------:R-:W5:Y:S01]  /*0600*/  @P4 LDG.E.128 R32, desc[UR6][R52.64] ;  /* 0x0000000634204981 */ /* 0x000f62000c1e1d00 */
[----:B------:R-:W-:Y:S02]  /*0610*/  HFMA2 R6, -RZ, RZ, 0, 0 ;  /* 0x00000000ff067431 */ /* 0x000fe400000001ff */
[----:B-1----:R-:W-:Y:S01]  /*0620*/  @P5 IMAD.WIDE.U32 R4, R61, 0x10, R4 ;  /* 0x000000103d045825 */ /* 0x002fe200078e0004 */
[----:B------:R-:W-:Y:S02]  /*0630*/  CS2R R36, SRZ ;  /* 0x0000000000247805 */ /* 0x000fe4000001ff00 */
[----:B------:R-:W-:Y:S02]  /*0640*/  MOV R30, RZ ;  /* 0x000000ff001e7202 */ /* 0x000fe40000000f00 */
[----:B------:R-:W-:Y:S02]  /*0650*/  CS2R R28, SRZ ;  /* 0x00000000001c7805 */ /* 0x000fe4000001ff00 */
[----:B--2---:R-:W-:Y:S01]  /*0660*/  CS2R R20, SRZ ;  /* 0x0000000000147805 */ /* 0x004fe2000001ff00 */
[----:B------:R0:W5:Y:S01]  /*0670*/  @P5 LDG.E.128 R40, desc[UR6][R4.64] ;  /* 0x0000000604285981 */ /* 0x000162000c1e1d00 */
[----:B------:R-:W-:-:S02]  /*0680*/  MOV R14, RZ ;  /* 0x000000ff000e7202 */ /* 0x000fc40000000f00 */
[----:B------:R-:W-:Y:S02]  /*0690*/  CS2R R12, SRZ ;  /* 0x00000000000c7805 */ /* 0x000fe4000001ff00 */
[----:B------:R-:W-:Y:S02]  /*06a0*/  @P0 MOV R7, RZ ;  /* 0x000000ff00070202 */ /* 0x000fe40000000f00 */
[----:B------:R-:W-:Y:S02]  /*06b0*/  @P5 CS2R R46, SRZ ;  /* 0x00000000002e5805 */ /* 0x000fe4000001ff00 */
[----:B------:R-:W-:Y:S02]  /*06c0*/  @P5 CS2R R44, SRZ ;  /* 0x00000000002c5805 */ /* 0x000fe4000001ff00 */
[----:B------:R-:W-:Y:S01]  /*06d0*/  @P1 MOV R15, RZ ;  /* 0x000000ff000f1202 */ /* 0x000fe20000000f00 */
[----:B------:R-:W-:Y:S01]  /*06e0*/  @P2 IMAD.MOV.U32 R23, RZ, RZ, RZ ;  /* 0x000000ffff172224 */ /* 0x000fe200078e00ff */
[----:B------:R-:W-:-:S02]  /*06f0*/  @P3 MOV R31, RZ ;  /* 0x000000ff001f3202 */ /* 0x000fc40000000f00 */
[----:B0-----:R-:W-:Y:S02]  /*0700*/  CS2R R4, SRZ ;  /* 0x0000000000047805 */ /* 0x001fe4000001ff00 */
[----:B------:R-:W-:-:S07]  /*0710*/  @P4 MOV R39, RZ ;  /* 0x000000ff00274202 */ /* 0x000fce0000000f00 */
.L_x_9982:
[----:B------:R-:W-:Y:S05]  /*0720*/  BSYNC.RECONVERGENT B0 ;  /* 0x0000000000007941 */ /* 0x000fea0003800200 */
.L_x_9980:
[----:B------:R-:W0:Y:S02]  /*0730*/  LDCU UR4, c[0x0][0x384] ;  /* 0x00007080ff0477ac */ /* 0x000e240008000800 */
[----:B0-----:R-:W-:-:S13]  /*0740*/  ISETP.GE.AND P1, PT, R108, UR4, PT ;  /* 0x000000046c007c0c */ /* 0x001fda000bf26270 */
[----:B------:R-:W-:Y:S05]  /*0750*/  @P1 EXIT ;  /* 0x000000000000194d */ /* 0x000fea0003800000 */
[----:B-----5:R-:W-:Y:S01]  /*0760*/  PRMT R113, R47, 0x7632, R113 ;  /* 0x000076322f717816 */ /* 0x020fe20000000071 */
[----:B------:R-:W0:Y:S01]  /*0770*/  LDCU UR12, c[0x0][0x388] ;  /* 0x00007100ff0c77ac */ /* 0x000e220008000800 */
[----:B------:R-:W-:Y:S02]  /*0780*/  PRMT R114, R43, 0x7632, R114 ;  /* 0x000076322b727816 */ /* 0x000fe40000000072 */
[----:B------:R-:W-:Y:S01]  /*0790*/  PRMT R115, R46, 0x7632, R115 ;  /* 0x000076322e737816 */ /* 0x000fe20000000073 */
        /* <DEDUP_REMOVED lines=49> */
.L_x_10032:
        /* <DEDUP_REMOVED lines=40> */
.L_x_9986:
[C---:B-----5:R-:W-:Y:S02]  /*0d30*/  PRMT R0, R96.reuse, 0x7632, R0 ;  /* 0x0000763260007816 */ /* 0x060fe40000000000 */
[----:B------:R-:W-:Y:S02]  /*0d40*/  SHF.L.U32 R89, R96, 0x10, RZ ;  /* 0x0000001060597819 */ /* 0x000fe400000006ff */
[----:B------:R-:W-:Y:S02]  /*0d50*/  PRMT R88, R97, 0x7632, R88 ;  /* 0x0000763261587816 */ /* 0x000fe40000000058 */
[----:B------:R-:W-:Y:S02]  /*0d60*/  PRMT R90, R98, 0x7632, R90 ;  /* 0x00007632625a7816 */ /* 0x000fe4000000005a */
[----:B------:R-:W-:Y:S01]  /*0d70*/  PRMT R96, R99, 0x7632, R96 ;  /* 0x0000763263607816 */ /* 0x000fe20000000060 */
        /* <DEDUP_REMOVED lines=16> */
.L_x_9985:
[----:B------:R-:W-:-:S04]  /*0e80*/  UISETP.NE.U32.AND UP0, UPT, UR8, URZ, UPT ;  /* 0x000000ff0800728c */ /* 0x000fc8000bf05070 */
[----:B------:R-:W-:-:S09]  /*0e90*/  UISETP.NE.AND.EX UP0, UPT, UR9, URZ, UPT, UP0 ;  /* 0x000000ff0900728c */ /* 0x000fd2000bf05300 */
[----:B------:R-:W-:Y:S05]  /*0ea0*/  BRA.U UP0, `(.L_x_9988) ;  /* 0x0000000100847547 */ /* 0x000fea000b800000 */
[----:B-----5:R-:W-:Y:S01]  /*0eb0*/  PRMT R104, R97, 0x7632, R104 ;  /* 0x0000763261687816 */ /* 0x020fe20000000068 */
[----:B------:R-:W-:Y:S01]  /*0ec0*/  IMAD.U32 R112, R99, 0x10000, RZ ;  /* 0x0001000063707824 */ /* 0x000fe200078e00ff */
[----:B------:R-:W-:Y:S02]  /*0ed0*/  SHF.L.U32 R89, R96, 0x10, RZ ;  /* 0x0000001060597819 */ /* 0x000fe400000006ff */
[----:B------:R-:W-:Y:S02]  /*0ee0*/  SHF.L.U32 R97, R97, 0x10, RZ ;  /* 0x0000001061617819 */ /* 0x000fe400000006ff */
[----:B------:R-:W-:Y:S02]  /*0ef0*/  SHF.L.U32 R88, R120, 0x10, RZ ;  /* 0x0000001078587819 */ /* 0x000fe400000006ff */
[----:B------:R-:W-:Y:S02]  /*0f00*/  SHF.L.U32 R90, R121, 0x10, RZ ;  /* 0x00000010795a7819 */ /* 0x000fe400000006ff */
        /* <DEDUP_REMOVED lines=24> */
[----:B------:R-:W-:Y:S02]  /*1090*/  FADD.FTZ R97, R110, R97 ;  /* 0x000000616e617221 */ /* 0x000fe40000010000 */
[----:B------:R-:W-:Y:S01]  /*10a0*/  FADD.FTZ R99, R111, R104 ;  /* 0x000000686f637221 */ /* 0x000fe20000010000 */
[----:B------:R-:W-:Y:S06]  /*10b0*/  BRA `(.L_x_9987) ;  /* 0x0000000000a07947 */ /* 0x000fec0003800000 */
.L_x_9988:
[C---:B-----5:R-:W-:Y:S02]  /*10c0*/  PRMT R91, R96.reuse, 0x7632, R91 ;  /* 0x00007632605b7816 */ /* 0x060fe4000000005b */
[----:B------:R-:W-:Y:S02]  /*10d0*/  SHF.L.U32 R96, R96, 0x10, RZ ;  /* 0x0000001060607819 */ /* 0x000fe400000006ff */
[----:B------:R-:W-:Y:S01]  /*10e0*/  SHF.L.U32 R0, R97, 0x10, RZ ;  /* 0x0000001061007819 */ /* 0x000fe200000006ff */
[----:B------:R-:W-:Y:S01]  /*10f0*/  IMAD.U32 R91, R91, 0x10000, RZ ;  /* 0x000100005b5b7824 */ /* 0x000fe200078e00ff */
[----:B------:R-:W-:Y:S02]  /*1100*/  SHF.L.U32 R89, R120, 0x10, RZ ;  /* 0x0000001078597819 */ /* 0x000fe400000006ff */
[----:B------:R-:W-:Y:S02]  /*1110*/  SHF.L.U32 R105, R121, 0x10, RZ ;  /* 0x0000001079697819 */ /* 0x000fe400000006ff */
[----:B------:R-:W-:Y:S01]  /*1120*/  PRMT R104, R97, 0x7632, R104 ;  /* 0x0000763261687816 */ /* 0x000fe20000000068 */
[----:B------:R-:W-:Y:S01]  /*1130*/  FADD.FTZ R97, R96, R89 ;  /* 0x0000005960617221 */ /* 0x000fe20000010000 */
        /* <DEDUP_REMOVED lines=30> */
[----:B------:R-:W-:-:S02]  /*1320*/  FADD.FTZ R97, R53, R106 ;  /* 0x0000006a35617221 */ /* 0x000fc40000010000 */
[----:B------:R-:W-:-:S07]  /*1330*/  FADD.FTZ R99, R55, R110 ;  /* 0x0000006e37637221 */ /* 0x000fce0000010000 */
.L_x_9987:
[----:B------:R-:W0:Y:S01]  /*1340*/  LDC.64 R104, c[0x0][0x3a8] ;  /* 0x0000ea00ff687b82 */ /* 0x000e220000000a00 */
[C---:B------:R-:W-:Y:S01]  /*1350*/  IADD3 R0, PT, PT, R109.reuse, 0x20, RZ ;  /* 0x000000206d007810 */ /* 0x040fe20007ffe0ff */
[----:B0-----:R-:W-:-:S05]  /*1360*/  IMAD.WIDE.U32 R104, R109, 0x20, R104 ;  /* 0x000000206d687825 */ /* 0x001fca00078e0068 */
[----:B------:R0:W-:Y:S04]  /*1370*/  STG.E.128 desc[UR6][R104.64], R88 ;  /* 0x0000005868007986 */ /* 0x0001e8000c101d06 */
[----:B------:R0:W-:Y:S02]  /*1380*/  STG.E.128 desc[UR6][R104.64+0x10], R96 ;  /* 0x0000106068007986 */ /* 0x0001e4000c101d06 */
.L_x_9984:
[----:B------:R-:W-:Y:S05]  /*1390*/  BSYNC.RECONVERGENT B0 ;  /* 0x0000000000007941 */ /* 0x000fea0003800200 */
.L_x_9983:
        /* <DEDUP_REMOVED lines=18> */
[----:B------:R-:W-:Y:S05]  /*14c0*/  @!P0 BRA `(.L_x_9991) ;  /* 0x00000004002c8947 */ /* 0x000fea0003800000 */
[----:B------:R-:W-:Y:S05]  /*14d0*/  @!P1 BRA `(.L_x_9992) ;  /* 0x0000000000a49947 */ /* 0x000fea0003800000 */
[----:B-----5:R-:W-:Y:S02]  /*14e0*/  PRMT R104, R102, 0x7632, R104 ;  /* 0x0000763266687816 */ /* 0x020fe40000000068 */
[C---:B0-----:R-:W-:Y:S01]  /*14f0*/  PRMT R92, R100.reuse, 0x7632, R92 ;  /* 0x00007632645c7816 */ /* 0x041fe2000000005c */
[----:B------:R-:W-:Y:S01]  /*1500*/  IMAD.U32 R100, R100, 0x10000, RZ ;  /* 0x0001000064647824 */ /* 0x000fe200078e00ff */
[----:B------:R-:W-:Y:S02]  /*1510*/  SHF.L.U32 R102, R102, 0x10, RZ ;  /* 0x0000001066667819 */ /* 0x000fe400000006ff */
[----:B------:R-:W-:Y:S02]  /*1520*/  SHF.L.U32 R95, R120, 0x10, RZ ;  /* 0x00000010785f7819 */ /* 0x000fe400000006ff */
[C---:B------:R-:W-:Y:S02]  /*1530*/  SHF.L.U32 R105, R122.reuse, 0x10, RZ ;  /* 0x000000107a697819 */ /* 0x040fe400000006ff */
[----:B------:R-:W-:Y:S01]  /*1540*/  PRMT R94, R101, 0x7632, R94 ;  /* 0x00007632655e7816 */ /* 0x000fe2000000005e */
[--C-:B------:R-:W-:Y:S01]  /*1550*/  FADD.FTZ R95, R95, R100.reuse ;  /* 0x000000645f5f7221 */ /* 0x100fe20000010000 */
[----:B------:R-:W-:Y:S01]  /*1560*/  PRMT R100, R121, 0x7632, R100 ;  /* 0x0000763279647816 */ /* 0x000fe20000000064 */
[--C-:B------:R-:W-:Y:S01]  /*1570*/  FADD.FTZ R105, R105, R102.reuse ;  /* 0x0000006669697221 */ /* 0x100fe20000010000 */
[----:B------:R-:W-:-:S02]  /*1580*/  PRMT R102, R122, 0x7632, R102 ;  /* 0x000076327a667816 */ /* 0x000fc40000000066 */
[----:B------:R-:W-:Y:S02]  /*1590*/  PRMT R106, R103, 0x7632, R106 ;  /* 0x00007632676a7816 */ /* 0x000fe4000000006a */
[----:B------:R-:W-:Y:S02]  /*15a0*/  PRMT R93, R120, 0x7632, R93 ;  /* 0x00007632785d7816 */ /* 0x000fe4000000005d */
[----:B------:R-:W-:Y:S02]  /*15b0*/  PRMT R111, R123, 0x7632, R111 ;  /* 0x000076327b6f7816 */ /* 0x000fe4000000006f */
[----:B------:R-:W-:Y:S01]  /*15c0*/  SHF.L.U32 R110, R103, 0x10, RZ ;  /* 0x00000010676e7819 */ /* 0x000fe200000006ff */
[----:B------:R-:W-:Y:S01]  /*15d0*/  IMAD.U32 R93, R93, 0x10000, RZ ;  /* 0x000100005d5d7824 */ /* 0x000fe200078e00ff */
[----:B------:R-:W-:Y:S02]  /*15e0*/  SHF.L.U32 R101, R101, 0x10, RZ ;  /* 0x0000001065657819 */ /* 0x000fe400000006ff */
        /* <DEDUP_REMOVED lines=24> */
.L_x_9992:
[C---:B-----5:R-:W-:Y:S02]  /*1770*/  PRMT R105, R101.reuse, 0x7632, R105 ;  /* 0x0000763265697816 */ /* 0x060fe40000000069 */
[----:B0-----:R-:W-:Y:S02]  /*1780*/  SHF.L.U32 R94, R101, 0x10, RZ ;  /* 0x00000010655e7819 */ /* 0x001fe400000006ff */
        /* <DEDUP_REMOVED lines=31> */
.L_x_9991:
[----:B------:R-:W-:Y:S05]  /*1980*/  @!P1 BRA `(.L_x_9994) ;  /* 0x0000000000549947 */ /* 0x000fea0003800000 */
[C---:B0----5:R-:W-:Y:S02]  /*1990*/  PRMT R92, R100.reuse, 0x7632, R92 ;  /* 0x00007632645c7816 */ /* 0x061fe4000000005c */
[----:B------:R-:W-:Y:S02]  /*19a0*/  SHF.L.U32 R93, R100, 0x10, RZ ;  /* 0x00000010645d7819 */ /* 0x000fe400000006ff */
[----:B------:R-:W-:Y:S01]  /*19b0*/  PRMT R94, R101, 0x7632, R94 ;  /* 0x00007632655e7816 */ /* 0x000fe2000000005e */
[----:B------:R-:W-:Y:S01]  /*19c0*/  IMAD.U32 R104, R92, 0x10000, RZ ;  /* 0x000100005c687824 */ /* 0x000fe200078e00ff */
        /* <DEDUP_REMOVED lines=17> */
.L_x_9994:
        /* <DEDUP_REMOVED lines=12> */
.L_x_9993:
[----:B------:R-:W0:Y:S02]  /*1ba0*/  LDC.64 R104, c[0x0][0x3a8] ;  /* 0x0000ea00ff687b82 */ /* 0x000e240000000a00 */
[C---:B0-----:R-:W-:Y:S01]  /*1bb0*/  IMAD.WIDE.U32 R104, R0.reuse, 0x20, R104 ;  /* 0x0000002000687825 */ /* 0x041fe200078e0068 */
[----:B------:R-:W-:-:S04]  /*1bc0*/  IADD3 R0, PT, PT, R0, 0x20, RZ ;  /* 0x0000002000007810 */ /* 0x000fc80007ffe0ff */
[----:B------:R0:W-:Y:S04]  /*1bd0*/  STG.E.128 desc[UR6][R104.64], R92 ;  /* 0x0000005c68007986 */ /* 0x0001e8000c101d06 */
[----:B------:R0:W-:Y:S02]  /*1be0*/  STG.E.128 desc[UR6][R104.64+0x10], R100 ;  /* 0x0000106468007986 */ /* 0x0001e4000c101d06 */
.L_x_9990:
[----:B------:R-:W-:Y:S05]  /*1bf0*/  BSYNC.RECONVERGENT B0 ;  /* 0x0000000000007941 */ /* 0x000fea0003800200 */
.L_x_9989:
        /* <DEDUP_REMOVED lines=11> */
[----:B0-----:R-:W-:-:S04]  /*1cb0*/  IMAD.WIDE.U32 R58, R0, 0x10, R58 ;  /* 0x00000010003a7825 */ /* 0x001fc800078e003a */
[----:B-1----:R-:W-:-:S05]  /*1cc0*/  @P0 IMAD.WIDE.U32 R56, R0, 0x10, R56 ;  /* 0x0000001000380825 */ /* 0x002fca00078e0038 */
[----:B------:R0:W5:Y:S01]  /*1cd0*/  @P0 LDG.E.128 R120, desc[UR6][R56.64] ;  /* 0x0000000638780981 */ /* 0x000162000c1e1d00 */
[----:B--2---:R-:W-:-:S03]  /*1ce0*/  @P1 IMAD.WIDE.U32 R104, R0, 0x20, R72 ;  /* 0x0000002000681825 */ /* 0x004fc600078e0048 */
[----:B------:R0:W5:Y:S04]  /*1cf0*/  LDG.E.128 R72, desc[UR6][R58.64] ;  /* 0x000000063a487981 */ /* 0x000168000c1e1d00 */
[----:B------:R0:W5:Y:S04]  /*1d00*/  @P1 LDG.E.128 R48, desc[UR6][R104.64] ;  /* 0x0000000668301981 */ /* 0x000168000c1e1d00 */
[----:B------:R0:W5:Y:S01]  /*1d10*/  @P1 LDG.E.128 R52, desc[UR6][R104.64+0x10] ;  /* 0x0000100668341981 */ /* 0x000162000c1e1d00 */
[----:B------:R-:W-:Y:S05]  /*1d20*/  @!P0 BRA `(.L_x_9997) ;  /* 0x00000004002c8947 */ /* 0x000fea0003800000 */
[----:B------:R-:W-:Y:S05]  /*1d30*/  @!P1 BRA `(.L_x_9998) ;  /* 0x0000000000a49947 */ /* 0x000fea0003800000 */
[----:B0----5:R-:W-:Y:S01]  /*1d40*/  PRMT R56, R72, 0x7632, R56 ;  /* 0x0000763248387816 */ /* 0x021fe20000000038 */
[----:B------:R-:W-:Y:S01]  /*1d50*/  IMAD.U32 R105, R122, 0x10000, RZ ;  /* 0x000100007a697824 */ /* 0x000fe200078e00ff */
[----:B------:R-:W-:Y:S02]  /*1d60*/  SHF.L.U32 R72, R72, 0x10, RZ ;  /* 0x0000001048487819 */ /* 0x000fe400000006ff */
[----:B------:R-:W-:Y:S02]  /*1d70*/  PRMT R104, R74, 0x7632, R104 ;  /* 0x000076324a687816 */ /* 0x000fe40000000068 */
[----:B------:R-:W-:Y:S02]  /*1d80*/  SHF.L.U32 R59, R120, 0x10, RZ ;  /* 0x00000010783b7819 */ /* 0x000fe400000006ff */
[----:B------:R-:W-:Y:S02]  /*1d90*/  SHF.L.U32 R74, R74, 0x10, RZ ;  /* 0x000000104a4a7819 */ /* 0x000fe400000006ff */
[----:B------:R-:W-:Y:S01]  /*1da0*/  PRMT R58, R73, 0x7632, R58 ;  /* 0x00007632493a7816 */ /* 0x000fe2000000003a */
[--C-:B------:R-:W-:Y:S01]  /*1db0*/  FADD.FTZ R59, R59, R72.reuse ;  /* 0x000000483b3b7221 */ /* 0x100fe20000010000 */
[----:B------:R-:W-:Y:S01]  /*1dc0*/  PRMT R72, R121, 0x7632, R72 ;  /* 0x0000763279487816 */ /* 0x000fe20000000048 */
[----:B------:R-:W-:Y:S01]  /*1dd0*/  FADD.FTZ R105, R105, R74 ;  /* 0x0000004a69697221 */ /* 0x000fe20000010000 */
[----:B------:R-:W-:-:S02]  /*1de0*/  PRMT R106, R75, 0x7632, R106 ;  /* 0x000076324b6a7816 */ /* 0x000fc4000000006a */
[----:B------:R-:W-:Y:S02]  /*1df0*/  PRMT R57, R120, 0x7632, R57 ;  /* 0x0000763278397816 */ /* 0x000fe40000000039 */
[----:B------:R-:W-:Y:S02]  /*1e00*/  PRMT R74, R122, 0x7632, R74 ;  /* 0x000076327a4a7816 */ /* 0x000fe4000000004a */
[----:B------:R-:W-:Y:S02]  /*1e10*/  PRMT R111, R123, 0x7632, R111 ;  /* 0x000076327b6f7816 */ /* 0x000fe4000000006f */
[----:B------:R-:W-:Y:S02]  /*1e20*/  SHF.L.U32 R110, R75, 0x10, RZ ;  /* 0x000000104b6e7819 */ /* 0x000fe400000006ff */
        /* <DEDUP_REMOVED lines=26> */
.L_x_9998:
[C---:B0----5:R-:W-:Y:S01]  /*1fd0*/  PRMT R104, R72.reuse, 0x7632, R104 ;  /* 0x0000763248687816 */ /* 0x061fe20000000068 */
[----:B------:R-:W-:Y:S01]  /*1fe0*/  IMAD.U32 R169, R123, 0x10000, RZ ;  /* 0x000100007ba97824 */ /* 0x000fe200078e00ff */
[----:B------:R-:W-:Y:S02]  /*1ff0*/  SHF.L.U32 R56, R72, 0x10, RZ ;  /* 0x0000001048387819 */ /* 0x000fe400000006ff */
[C---:B------:R-:W-:Y:S02]  /*2000*/  PRMT R105, R73.reuse, 0x7632, R105 ;  /* 0x0000763249697816 */ /* 0x040fe40000000069 */
        /* <DEDUP_REMOVED lines=12> */
[----:B------:R-:W-:Y:S02]  /*20d0*/  PRMT R73, R122, 0x7632, R73 ;  /* 0x000076327a497816 */ /* 0x000fe40000000049 */
[----:B------:R-:W-:Y:S02]  /*20e0*/  PRMT R74, R123, 0x7632, R74 ;  /* 0x000076327b4a7816 */ /* 0x000fe4000000004a */
[----:B------:R-:W-:Y:S02]  /*20f0*/  SHF.L.U32 R112, R75, 0x10, RZ ;  /* 0x000000104b707819 */ /* 0x000fe400000006ff */
        /* <DEDUP_REMOVED lines=14> */
.L_x_9997:
[----:B------:R-:W-:Y:S05]  /*21e0*/  @!P1 BRA `(.L_x_10000) ;  /* 0x0000000000549947 */ /* 0x000fea0003800000 */
[C---:B0----5:R-:W-:Y:S01]  /*21f0*/  PRMT R56, R72.reuse, 0x7632, R56 ;  /* 0x0000763248387816 */ /* 0x061fe20000000038 */
[----:B------:R-:W-:Y:S01]  /*2200*/  IMAD.U32 R57, R72, 0x10000, RZ ;  /* 0x0001000048397824 */ /* 0x000fe200078e00ff */
[----:B------:R-:W-:Y:S02]  /*2210*/  PRMT R58, R73, 0x7632, R58 ;  /* 0x00007632493a7816 */ /* 0x000fe4000000003a */
        /* <DEDUP_REMOVED lines=18> */
.L_x_10000:
[----:B0----5:R-:W-:Y:S01]  /*2340*/  PRMT R57, R72, 0x7632, R57 ;  /* 0x0000763248397816 */ /* 0x021fe20000000039 */
        /* <DEDUP_REMOVED lines=11> */
.L_x_9999:
[----:B------:R-:W0:Y:S02]  /*2400*/  LDC.64 R104, c[0x0][0x3a8] ;  /* 0x0000ea00ff687b82 */ /* 0x000e240000000a00 */
[C---:B0-----:R-:W-:Y:S01]  /*2410*/  IMAD.WIDE.U32 R104, R0.reuse, 0x20, R104 ;  /* 0x0000002000687825 */ /* 0x041fe200078e0068 */
[----:B------:R-:W-:-:S04]  /*2420*/  IADD3 R0, PT, PT, R0, 0x20, RZ ;  /* 0x0000002000007810 */ /* 0x000fc80007ffe0ff */
[----:B------:R0:W-:Y:S04]  /*2430*/  STG.E.128 desc[UR6][R104.64], R56 ;  /* 0x0000003868007986 */ /* 0x0001e8000c101d06 */
[----:B------:R0:W-:Y:S02]  /*2440*/  STG.E.128 desc[UR6][R104.64+0x10], R72 ;  /* 0x0000104868007986 */ /* 0x0001e4000c101d06 */
.L_x_9996:
[----:B------:R-:W-:Y:S05]  /*2450*/  BSYNC.RECONVERGENT B0 ;  /* 0x0000000000007941 */ /* 0x000fea0003800200 */
.L_x_9995:
        /* <DEDUP_REMOVED lines=20> */
[----:B0----5:R-:W-:Y:S02]  /*25a0*/  PRMT R60, R76, 0x7632, R60 ;  /* 0x000076324c3c7816 */ /* 0x021fe4000000003c */
        /* <DEDUP_REMOVED lines=11> */
[----:B------:R-:W-:Y:S01]  /*2660*/  PRMT R106, R79, 0x7632, R106 ;  /* 0x000076324f6a7816 */ /* 0x000fe2000000006a */
[----:B------:R-:W-:Y:S01]  /*2670*/  IMAD.U32 R62, R62, 0x10000, RZ ;  /* 0x000100003e3e7824 */ /* 0x000fe200078e00ff */
        /* <DEDUP_REMOVED lines=27> */
.L_x_10004:
[----:B0----5:R-:W-:Y:S01]  /*2830*/  PRMT R104, R76, 0x7632, R104 ;  /* 0x000076324c687816 */ /* 0x021fe20000000068 */
[----:B------:R-:W-:Y:S01]  /*2840*/  IMAD.U32 R61, R120, 0x10000, RZ ;  /* 0x00010000783d7824 */ /* 0x000fe200078e00ff */
[----:B------:R-:W-:Y:S02]  /*2850*/  SHF.L.U32 R60, R76, 0x10, RZ ;  /* 0x000000104c3c7819 */ /* 0x000fe400000006ff */
[C---:B------:R-:W-:Y:S02]  /*2860*/  PRMT R105, R77.reuse, 0x7632, R105 ;  /* 0x000076324d697816 */ /* 0x040fe40000000069 */
[----:B------:R-:W-:Y:S01]  /*2870*/  SHF.L.U32 R62, R77, 0x10, RZ ;  /* 0x000000104d3e7819 */ /* 0x000fe200000006ff */
[----:B------:R-:W-:Y:S01]  /*2880*/  FADD.FTZ R60, R61, R60 ;  /* 0x0000003c3d3c7221 */ /* 0x000fe20000010000 */
[----:B------:R-:W-:Y:S02]  /*2890*/  SHF.L.U32 R76, R78, 0x10, RZ ;  /* 0x000000104e4c7819 */ /* 0x000fe400000006ff */
        /* <DEDUP_REMOVED lines=23> */
[----:B------:R-:W-:-:S03]  /*2a10*/  FADD.FTZ R77, R110, R77 ;  /* 0x0000004d6e4d7221 */ /* 0x000fc60000010000 */
[----:B------:R-:W-:Y:S01]  /*2a20*/  FADD.FTZ R79, R170, R79 ;  /* 0x0000004faa4f7221 */ /* 0x000fe20000010000 */
[----:B------:R-:W-:Y:S06]  /*2a30*/  BRA `(.L_x_10005) ;  /* 0x0000000000887947 */ /* 0x000fec0003800000 */
.L_x_10003:
[----:B------:R-:W-:Y:S05]  /*2a40*/  @!P1 BRA `(.L_x_10006) ;  /* 0x0000000000549947 */ /* 0x000fea0003800000 */
[C---:B0----5:R-:W-:Y:S02]  /*2a50*/  PRMT R60, R76.reuse, 0x7632, R60 ;  /* 0x000076324c3c7816 */ /* 0x061fe4000000003c */
[----:B------:R-:W-:Y:S02]  /*2a60*/  SHF.L.U32 R61, R76, 0x10, RZ ;  /* 0x000000104c3d7819 */ /* 0x000fe400000006ff */
        /* <DEDUP_REMOVED lines=19> */
.L_x_10006:
[----:B0----5:R-:W-:Y:S02]  /*2ba0*/  PRMT R104, R78, 0x7632, R104 ;  /* 0x000076324e687816 */ /* 0x021fe40000000068 */
[C---:B------:R-:W-:Y:S02]  /*2bb0*/  PRMT R61, R76.reuse, 0x7632, R61 ;  /* 0x000076324c3d7816 */ /* 0x040fe4000000003d */
[----:B------:R-:W-:Y:S02]  /*2bc0*/  PRMT R63, R77, 0x7632, R63 ;  /* 0x000076324d3f7816 */ /* 0x000fe4000000003f */
[----:B------:R-:W-:Y:S02]  /*2bd0*/  PRMT R105, R79, 0x7632, R105 ;  /* 0x000076324f697816 */ /* 0x000fe40000000069 */
[----:B------:R-:W-:Y:S02]  /*2be0*/  SHF.L.U32 R60, R76, 0x10, RZ ;  /* 0x000000104c3c7819 */ /* 0x000fe400000006ff */
[----:B------:R-:W-:-:S02]  /*2bf0*/  SHF.L.U32 R76, R78, 0x10, RZ ;  /* 0x000000104e4c7819 */ /* 0x000fc400000006ff */
[----:B------:R-:W-:Y:S01]  /*2c00*/  SHF.L.U32 R62, R77, 0x10, RZ ;  /* 0x000000104d3e7819 */ /* 0x000fe200000006ff */
[----:B------:R-:W-:Y:S01]  /*2c10*/  IMAD.U32 R77, R104, 0x10000, RZ ;  /* 0x00010000684d7824 */ /* 0x000fe200078e00ff */
[----:B------:R-:W-:Y:S02]  /*2c20*/  SHF.L.U32 R78, R79, 0x10, RZ ;  /* 0x000000104f4e7819 */ /* 0x000fe400000006ff */
[----:B------:R-:W-:Y:S02]  /*2c30*/  SHF.L.U32 R61, R61, 0x10, RZ ;  /* 0x000000103d3d7819 */ /* 0x000fe400000006ff */
[----:B------:R-:W-:Y:S02]  /*2c40*/  SHF.L.U32 R63, R63, 0x10, RZ ;  /* 0x000000103f3f7819 */ /* 0x000fe400000006ff */
[----:B------:R-:W-:-:S07]  /*2c50*/  SHF.L.U32 R79, R105, 0x10, RZ ;  /* 0x00000010694f7819 */ /* 0x000fce00000006ff */
.L_x_10005:
[----:B------:R-:W0:Y:S02]  /*2c60*/  LDC.64 R104, c[0x0][0x3a8] ;  /* 0x0000ea00ff687b82 */ /* 0x000e240000000a00 */
[C---:B0-----:R-:W-:Y:S01]  /*2c70*/  IMAD.WIDE.U32 R104, R0.reuse, 0x20, R104 ;  /* 0x0000002000687825 */ /* 0x041fe200078e0068 */
[----:B------:R-:W-:-:S04]  /*2c80*/  IADD3 R0, PT, PT, R0, 0x20, RZ ;  /* 0x0000002000007810 */ /* 0x000fc80007ffe0ff */
[----:B------:R0:W-:Y:S04]  /*2c90*/  STG.E.128 desc[UR6][R104.64], R60 ;  /* 0x0000003c68007986 */ /* 0x0001e8000c101d06 */
[----:B------:R0:W-:Y:S02]  /*2ca0*/  STG.E.128 desc[UR6][R104.64+0x10], R76 ;  /* 0x0000104c68007986 */ /* 0x0001e4000c101d06 */
.L_x_10002:
[----:B------:R-:W-:Y:S05]  /*2cb0*/  BSYNC.RECONVERGENT B0 ;  /* 0x0000000000007941 */ /* 0x000fea0003800200 */
.L_x_10001:
        /* <DEDUP_REMOVED lines=31> */
[----:B------:R-:W-:Y:S02]  /*2eb0*/  PRMT R82, R122, 0x7632, R82 ;  /* 0x000076327a527816 */ /* 0x000fe40000000052 */
[----:B------:R-:W-:Y:S02]  /*2ec0*/  PRMT R106, R83, 0x7632, R106 ;  /* 0x00007632536a7816 */ /* 0x000fe4000000006a */
        /* <DEDUP_REMOVED lines=28> */
.L_x_10010:
[C---:B0----5:R-:W-:Y:S02]  /*3090*/  PRMT R104, R80.reuse, 0x7632, R104 ;  /* 0x0000763250687816 */ /* 0x061fe40000000068 */
[----:B------:R-:W-:Y:S02]  /*30a0*/  SHF.L.U32 R64, R80, 0x10, RZ ;  /* 0x0000001050407819 */ /* 0x000fe400000006ff */
        /* <DEDUP_REMOVED lines=31> */
.L_x_10009:
[----:B------:R-:W-:Y:S05]  /*32a0*/  @!P1 BRA `(.L_x_10012) ;  /* 0x0000000000549947 */ /* 0x000fea0003800000 */
[C---:B0----5:R-:W-:Y:S02]  /*32b0*/  PRMT R64, R80.reuse, 0x7632, R64 ;  /* 0x0000763250407816 */ /* 0x061fe40000000040 */
[----:B------:R-:W-:Y:S02]  /*32c0*/  SHF.L.U32 R65, R80, 0x10, RZ ;  /* 0x0000001050417819 */ /* 0x000fe400000006ff */
[C---:B------:R-:W-:Y:S01]  /*32d0*/  PRMT R66, R81.reuse, 0x7632, R66 ;  /* 0x0000763251427816 */ /* 0x040fe20000000042 */
[----:B------:R-:W-:Y:S01]  /*32e0*/  IMAD.U32 R81, R81, 0x10000, RZ ;  /* 0x0001000051517824 */ /* 0x000fe200078e00ff */
[----:B------:R-:W-:Y:S02]  /*32f0*/  PRMT R67, R82, 0x7632, R67 ;  /* 0x0000763252437816 */ /* 0x000fe40000000043 */
[C---:B------:R-:W-:Y:S02]  /*3300*/  PRMT R80, R83.reuse, 0x7632, R80 ;  /* 0x0000763253507816 */ /* 0x040fe40000000050 */
        /* <DEDUP_REMOVED lines=15> */
.L_x_10012:
[----:B0----5:R-:W-:Y:S02]  /*3400*/  PRMT R65, R80, 0x7632, R65 ;  /* 0x0000763250417816 */ /* 0x021fe40000000041 */
[----:B------:R-:W-:Y:S02]  /*3410*/  PRMT R67, R81, 0x7632, R67 ;  /* 0x0000763251437816 */ /* 0x000fe40000000043 */
[----:B------:R-:W-:Y:S02]  /*3420*/  PRMT R104, R82, 0x7632, R104 ;  /* 0x0000763252687816 */ /* 0x000fe40000000068 */
        /* <DEDUP_REMOVED lines=8> */
[----:B------:R-:W-:-:S07]  /*34b0*/  SHF.L.U32 R83, R105, 0x10, RZ ;  /* 0x0000001069537819 */ /* 0x000fce00000006ff */
.L_x_10011:
[----:B------:R-:W0:Y:S02]  /*34c0*/  LDC.64 R104, c[0x0][0x3a8] ;  /* 0x0000ea00ff687b82 */ /* 0x000e240000000a00 */
[C---:B0-----:R-:W-:Y:S01]  /*34d0*/  IMAD.WIDE.U32 R104, R0.reuse, 0x20, R104 ;  /* 0x0000002000687825 */ /* 0x041fe200078e0068 */
[----:B------:R-:W-:-:S04]  /*34e0*/  IADD3 R0, PT, PT, R0, 0x20, RZ ;  /* 0x0000002000007810 */ /* 0x000fc80007ffe0ff */
[----:B------:R0:W-:Y:S04]  /*34f0*/  STG.E.128 desc[UR6][R104.64], R64 ;  /* 0x0000004068007986 */ /* 0x0001e8000c101d06 */
[----:B------:R0:W-:Y:S02]  /*3500*/  STG.E.128 desc[UR6][R104.64+0x10], R80 ;  /* 0x0000105068007986 */ /* 0x0001e4000c101d06 */
.L_x_10008:
[----:B------:R-:W-:Y:S05]  /*3510*/  BSYNC.RECONVERGENT B0 ;  /* 0x0000000000007941 */ /* 0x000fea0003800200 */
.L_x_10007:
        /* <DEDUP_REMOVED lines=20> */
[C---:B0----5:R-:W-:Y:S02]  /*3660*/  PRMT R68, R84.reuse, 0x7632, R68 ;  /* 0x0000763254447816 */ /* 0x061fe40000000044 */
[----:B------:R-:W-:Y:S02]  /*3670*/  SHF.L.U32 R84, R84, 0x10, RZ ;  /* 0x0000001054547819 */ /* 0x000fe400000006ff */
[----:B------:R-:W-:Y:S02]  /*3680*/  SHF.L.U32 R71, R120, 0x10, RZ ;  /* 0x0000001078477819 */ /* 0x000fe400000006ff */
[C---:B------:R-:W-:Y:S01]  /*3690*/  PRMT R104, R86.reuse, 0x7632, R104 ;  /* 0x0000763256687816 */ /* 0x040fe20000000068 */
[----:B------:R-:W-:Y:S01]  /*36a0*/  IMAD.U32 R86, R86, 0x10000, RZ ;  /* 0x0001000056567824 */ /* 0x000fe200078e00ff */
        /* <DEDUP_REMOVED lines=36> */
.L_x_10016:
[C---:B-----5:R-:W-:Y:S01]  /*38f0*/  PRMT R104, R84.reuse, 0x7632, R104 ;  /* 0x0000763254687816 */ /* 0x060fe20000000068 */
[----:B0-----:R-:W-:Y:S01]  /*3900*/  IMAD.U32 R71, R121, 0x10000, RZ ;  /* 0x0001000079477824 */ /* 0x001fe200078e00ff */
[----:B------:R-:W-:Y:S02]  /*3910*/  SHF.L.U32 R68, R84, 0x10, RZ ;  /* 0x0000001054447819 */ /* 0x000fe400000006ff */
[C---:B------:R-:W-:Y:S02]  /*3920*/  PRMT R105, R85.reuse, 0x7632, R105 ;  /* 0x0000763255697816 */ /* 0x040fe40000000069 */
[----:B------:R-:W-:Y:S02]  /*3930*/  SHF.L.U32 R70, R85, 0x10, RZ ;  /* 0x0000001055467819 */ /* 0x000fe400000006ff */
        /* <DEDUP_REMOVED lines=12> */
[----:B------:R-:W-:Y:S01]  /*3a00*/  SHF.L.U32 R112, R87, 0x10, RZ ;  /* 0x0000001057707819 */ /* 0x000fe200000006ff */
[----:B------:R-:W-:Y:S01]  /*3a10*/  IMAD.U32 R85, R85, 0x10000, RZ ;  /* 0x0001000055557824 */ /* 0x000fe200078e00ff */
        /* <DEDUP_REMOVED lines=14> */
.L_x_10015:
[----:B------:R-:W-:Y:S05]  /*3b00*/  @!P0 BRA `(.L_x_10018) ;  /* 0x0000000000548947 */ /* 0x000fea0003800000 */
[C---:B0----5:R-:W-:Y:S02]  /*3b10*/  PRMT R68, R84.reuse, 0x7632, R68 ;  /* 0x0000763254447816 */ /* 0x061fe40000000044 */
[----:B------:R-:W-:Y:S02]  /*3b20*/  SHF.L.U32 R69, R84, 0x10, RZ ;  /* 0x0000001054457819 */ /* 0x000fe400000006ff */
        /* <DEDUP_REMOVED lines=19> */
.L_x_10018:
[----:B-----5:R-:W-:Y:S02]  /*3c60*/  PRMT R105, R87, 0x7632, R105 ;  /* 0x0000763257697816 */ /* 0x020fe40000000069 */
[----:B0-----:R-:W-:Y:S02]  /*3c70*/  PRMT R69, R84, 0x7632, R69 ;  /* 0x0000763254457816 */ /* 0x001fe40000000045 */
[----:B------:R-:W-:Y:S02]  /*3c80*/  PRMT R71, R85, 0x7632, R71 ;  /* 0x0000763255477816 */ /* 0x000fe40000000047 */
[----:B------:R-:W-:Y:S02]  /*3c90*/  PRMT R104, R86, 0x7632, R104 ;  /* 0x0000763256687816 */ /* 0x000fe40000000068 */
[----:B------:R-:W-:Y:S02]  /*3ca0*/  SHF.L.U32 R68, R84, 0x10, RZ ;  /* 0x0000001054447819 */ /* 0x000fe400000006ff */
[----:B------:R-:W-:-:S02]  /*3cb0*/  SHF.L.U32 R84, R86, 0x10, RZ ;  /* 0x0000001056547819 */ /* 0x000fc400000006ff */
[----:B------:R-:W-:Y:S02]  /*3cc0*/  SHF.L.U32 R70, R85, 0x10, RZ ;  /* 0x0000001055467819 */ /* 0x000fe400000006ff */
[----:B------:R-:W-:Y:S01]  /*3cd0*/  SHF.L.U32 R86, R87, 0x10, RZ ;  /* 0x0000001057567819 */ /* 0x000fe200000006ff */
[----:B------:R-:W-:Y:S01]  /*3ce0*/  IMAD.U32 R87, R105, 0x10000, RZ ;  /* 0x0001000069577824 */ /* 0x000fe200078e00ff */
[----:B------:R-:W-:Y:S02]  /*3cf0*/  SHF.L.U32 R69, R69, 0x10, RZ ;  /* 0x0000001045457819 */ /* 0x000fe400000006ff */
[----:B------:R-:W-:Y:S02]  /*3d00*/  SHF.L.U32 R71, R71, 0x10, RZ ;  /* 0x0000001047477819 */ /* 0x000fe400000006ff */
[----:B------:R-:W-:-:S07]  /*3d10*/  SHF.L.U32 R85, R104, 0x10, RZ ;  /* 0x0000001068557819 */ /* 0x000fce00000006ff */
.L_x_10017:
[----:B------:R-:W0:Y:S02]  /*3d20*/  LDC.64 R104, c[0x0][0x3a8] ;  /* 0x0000ea00ff687b82 */ /* 0x000e240000000a00 */
[----:B0-----:R-:W-:-:S05]  /*3d30*/  IMAD.WIDE.U32 R104, R0, 0x20, R104 ;  /* 0x0000002000687825 */ /* 0x001fca00078e0068 */
[----:B------:R0:W-:Y:S04]  /*3d40*/  STG.E.128 desc[UR6][R104.64], R68 ;  /* 0x0000004468007986 */ /* 0x0001e8000c101d06 */
[----:B------:R0:W-:Y:S02]  /*3d50*/  STG.E.128 desc[UR6][R104.64+0x10], R84 ;  /* 0x0000105468007986 */ /* 0x0001e4000c101d06 */
.L_x_10014:
[----:B------:R-:W-:Y:S05]  /*3d60*/  BSYNC.RECONVERGENT B0 ;  /* 0x0000000000007941 */ /* 0x000fea0003800200 */
.L_x_10013:
        /* <DEDUP_REMOVED lines=178> */
.L_x_10044:
        /* <DEDUP_REMOVED lines=11> */
[----:B0-----:R-:W0:Y:S01]  /*4940*/  @!P2 LDC.64 R110, c[0x0][0x3c8] ;  /* 0x0000f200ff6eab82 */ /* 0x001e220000000a00 */
[----:B-1----:R-:W-:-:S05]  /*4950*/  @!P2 IMAD.WIDE R106, R108, 0x4, R106 ;  /* 0x000000046c6aa825 */ /* 0x002fca00078e026a */
[----:B------:R1:W-:Y:S01]  /*4960*/  @!P2 STG.E desc[UR6][R106.64], R104 ;  /* 0x000000686a00a986 */ /* 0x0003e2000c101906 */
[----:B0-----:R-:W-:-:S05]  /*4970*/  @!P2 IMAD.WIDE R110, R108, 0x4, R110 ;  /* 0x000000046c6ea825 */ /* 0x001fca00078e026e */
[----:B--2---:R1:W-:Y:S01]  /*4980*/  @!P2 STG.E desc[UR6][R110.64], R112 ;  /* 0x000000706e00a986 */ /* 0x0043e2000c101906 */
[----:B------:R-:W-:Y:S05]  /*4990*/  @!P0 BRA `(.L_x_10021) ;  /* 0x0000000000c08947 */ /* 0x000fea0003800000 */
[--C-:B-1----:R-:W-:Y:S01]  /*49a0*/  FADD.FTZ R111, R96, -R0.reuse ;  /* 0x80000000606f7221 */ /* 0x102fe20000010000 */
[--C-:B------:R-:W-:Y:S01]  /*49b0*/  FADD.FTZ R107, R90, -R0.reuse ;  /* 0x800000005a6b7221 */ /* 0x100fe20000010000 */
[----:B------:R-:W-:Y:S01]  /*49c0*/  SHF.L.U32 R110, R117, 0x10, RZ ;  /* 0x00000010756e7819 */ /* 0x000fe200000006ff */
[--C-:B------:R-:W-:Y:S01]  /*49d0*/  FADD.FTZ R169, R98, -R0.reuse ;  /* 0x8000000062a97221 */ /* 0x100fe20000010000 */
[----:B------:R-:W-:Y:S01]  /*49e0*/  SHF.L.U32 R170, R5, 0x10, RZ ;  /* 0x0000001005aa7819 */ /* 0x000fe200000006ff */
[----:B------:R-:W-:Y:S01]  /*49f0*/  FMUL.FTZ R111, R112, R111 ;  /* 0x0000006f706f7220 */ /* 0x000fe20000410000 */
        /* <DEDUP_REMOVED lines=8> */
[----:B------:R-:W-:Y:S01]  /*4a80*/  SHF.L.U32 R104, R116, 0x10, RZ ;  /* 0x0000001074687819 */ /* 0x000fe200000006ff */
[----:B------:R-:W0:Y:S01]  /*4a90*/  LDC.64 R110, c[0x0][0x428] ;  /* 0x00010a00ff6e7b82 */ /* 0x000e220000000a00 */
[----:B------:R-:W-:Y:S01]  /*4aa0*/  SHF.L.U32 R106, R4, 0x10, RZ ;  /* 0x00000010046a7819 */ /* 0x000fe200000006ff */
[C---:B------:R-:W-:Y:S01]  /*4ab0*/  FMUL.FTZ R169, R112.reuse, R169 ;  /* 0x000000a970a97220 */ /* 0x040fe20000410000 */
[----:B------:R-:W-:Y:S01]  /*4ac0*/  FMUL.FTZ R105, R112, R105 ;  /* 0x0000006970697220 */ /* 0x000fe20000410000 */
[--C-:B------:R-:W-:Y:S01]  /*4ad0*/  FADD.FTZ R107, R91, -R0.reuse ;  /* 0x800000005b6b7221 */ /* 0x100fe20000010000 */
[----:B------:R-:W-:Y:S01]  /*4ae0*/  FADD.FTZ R177, R99, -R0 ;  /* 0x8000000063b17221 */ /* 0x000fe20000010000 */
[----:B------:R-:W-:Y:S01]  /*4af0*/  FFMA.FTZ R175, R169, R176, R178 ;  /* 0x000000b0a9af7223 */ /* 0x000fe200000100b2 */
[----:B------:R-:W-:Y:S01]  /*4b00*/  FFMA.FTZ R104, R105, R104, R106 ;  /* 0x0000006869687223 */ /* 0x000fe2000001006a */
[--C-:B------:R-:W-:Y:S01]  /*4b10*/  FADD.FTZ R169, R97, -R0.reuse ;  /* 0x8000000061a97221 */ /* 0x100fe20000010000 */
[----:B------:R-:W-:Y:S01]  /*4b20*/  FADD.FTZ R105, R89, -R0 ;  /* 0x8000000059697221 */ /* 0x000fe20000010000 */
[----:B------:R-:W-:Y:S01]  /*4b30*/  SHF.L.U32 R176, R164, 0x10, RZ ;  /* 0x00000010a4b07819 */ /* 0x000fe200000006ff */
[----:B------:R-:W-:Y:S01]  /*4b40*/  IMAD.U32 R106, R168, 0x10000, RZ ;  /* 0x00010000a86a7824 */ /* 0x000fe200078e00ff */
[----:B------:R-:W-:Y:S01]  /*4b50*/  SHF.L.U32 R178, R163, 0x10, RZ ;  /* 0x00000010a3b27819 */ /* 0x000fe200000006ff */
[C---:B------:R-:W-:Y:S01]  /*4b60*/  FMUL.FTZ R169, R112.reuse, R169 ;  /* 0x000000a970a97220 */ /* 0x040fe20000410000 */
[----:B------:R-:W-:Y:S01]  /*4b70*/  SHF.L.U32 R170, R167, 0x10, RZ ;  /* 0x00000010a7aa7819 */ /* 0x000fe200000006ff */
[----:B------:R-:W-:Y:S01]  /*4b80*/  FMUL.FTZ R177, R112, R177 ;  /* 0x000000b170b17220 */ /* 0x000fe20000410000 */
[----:B------:R-:W-:Y:S01]  /*4b90*/  SHF.L.U32 R172, R166, 0x10, RZ ;  /* 0x00000010a6ac7819 */ /* 0x000fe200000006ff */
[C---:B------:R-:W-:Y:S01]  /*4ba0*/  FMUL.FTZ R107, R112.reuse, R107 ;  /* 0x0000006b706b7220 */ /* 0x040fe20000410000 */
[----:B------:R-:W-:Y:S01]  /*4bb0*/  SHF.L.U32 R174, R165, 0x10, RZ ;  /* 0x00000010a5ae7819 */ /* 0x000fe200000006ff */
[----:B------:R-:W-:Y:S01]  /*4bc0*/  FMUL.FTZ R105, R112, R105 ;  /* 0x0000006970697220 */ /* 0x000fe20000410000 */
[----:B------:R-:W-:Y:S01]  /*4bd0*/  SHF.L.U32 R180, R162, 0x10, RZ ;  /* 0x00000010a2b47819 */ /* 0x000fe200000006ff */
[----:B------:R-:W-:Y:S01]  /*4be0*/  FFMA.FTZ R176, R169, R176, R178 ;  /* 0x000000b0a9b07223 */ /* 0x000fe200000100b2 */
[----:B------:R-:W-:Y:S01]  /*4bf0*/  SHF.L.U32 R182, R161, 0x10, RZ ;  /* 0x00000010a1b67819 */ /* 0x000fe200000006ff */
[----:B------:R-:W-:Y:S01]  /*4c00*/  FFMA.FTZ R172, R107, R172, R174 ;  /* 0x000000ac6bac7223 */ /* 0x000fe200000100ae */
[----:B------:R-:W-:Y:S01]  /*4c10*/  FFMA.FTZ R169, R105, R106, R170 ;  /* 0x0000006a69a97223 */ /* 0x000fe200000100aa */
[----:B0-----:R-:W-:Y:S01]  /*4c20*/  IMAD.WIDE.U32 R110, R109, 0x10, R110 ;  /* 0x000000106d6e7825 */ /* 0x001fe200078e006e */
[----:B------:R-:W-:-:S03]  /*4c30*/  F2FP.BF16.F32.PACK_AB R106, R176, R173 ;  /* 0x000000adb06a723e */ /* 0x000fc600000010ff */
[----:B------:R-:W-:Y:S01]  /*4c40*/  FFMA.FTZ R180, R177, R180, R182 ;  /* 0x000000b4b1b47223 */ /* 0x000fe200000100b6 */
[----:B------:R-:W-:Y:S02]  /*4c50*/  F2FP.BF16.F32.PACK_AB R105, R172, R171 ;  /* 0x000000abac69723e */ /* 0x000fe400000010ff */
[----:B------:R-:W-:Y:S02]  /*4c60*/  F2FP.BF16.F32.PACK_AB R104, R169, R104 ;  /* 0x00000068a968723e */ /* 0x000fe400000010ff */
[----:B------:R-:W-:Y:S02]  /*4c70*/  F2FP.BF16.F32.PACK_AB R107, R180, R175 ;  /* 0x000000afb46b723e */ /* 0x000fe400000010ff */
[----:B------:R-:W-:-:S03]  /*4c80*/  IADD3 R109, PT, PT, R109, 0x20, RZ ;  /* 0x000000206d6d7810 */ /* 0x000fc60007ffe0ff */
[----:B------:R0:W-:Y:S04]  /*4c90*/  STG.E.128 desc[UR6][R110.64], R104 ;  /* 0x000000686e007986 */ /* 0x0001e8000c101d06 */
.L_x_10021:
[----:B------:R-:W-:Y:S05]  /*4ca0*/  BSYNC.RECONVERGENT B0 ;  /* 0x0000000000007941 */ /* 0x000fea0003800200 */
.L_x_10020:
[----:B------:R-:W-:Y:S01]  /*4cb0*/  ISETP.GE.U32.AND P1, PT, R3, 0x40, PT ;  /* 0x000000400300780c */ /* 0x000fe20003f26070 */
[----:B------:R-:W-:-:S12]  /*4cc0*/  BSSY.RECONVERGENT B0, `(.L_x_10022) ;  /* 0x0000032000007945 */ /* 0x000fd80003800200 */
[----:B------:R-:W-:Y:S05]  /*4cd0*/  @!P1 BRA `(.L_x_10023) ;  /* 0x0000000000c09947 */ /* 0x000fea0003800000 */
[--C-:B01----:R-:W-:Y:S01]  /*4ce0*/  FADD.FTZ R111, R100, -R0.reuse ;  /* 0x80000000646f7221 */ /* 0x103fe20000010000 */
        /* <DEDUP_REMOVED lines=15> */
[----:B------:R-:W-:Y:S01]  /*4de0*/  FMUL.FTZ R169, R112, R169 ;  /* 0x000000a970a97220 */ /* 0x000fe20000410000 */
[----:B------:R-:W-:-:S02]  /*4df0*/  IMAD.U32 R104, R8, 0x10000, RZ ;  /* 0x0001000008687824 */ /* 0x000fc400078e00ff */
[----:B------:R-:W-:Y:S01]  /*4e00*/  FMUL.FTZ R105, R112, R105 ;  /* 0x0000006970697220 */ /* 0x000fe20000410000 */
[----:B------:R-:W-:Y:S01]  /*4e10*/  FADD.FTZ R107, R95, -R0 ;  /* 0x800000005f6b7221 */ /* 0x000fe20000010000 */
[----:B------:R-:W-:Y:S01]  /*4e20*/  FFMA.FTZ R175, R169, R176, R178 ;  /* 0x000000b0a9af7223 */ /* 0x000fe200000100b2 */
[----:B------:R-:W-:Y:S01]  /*4e30*/  FADD.FTZ R169, R101, -R0 ;  /* 0x8000000065a97221 */ /* 0x000fe20000010000 */
[----:B------:R-:W-:Y:S01]  /*4e40*/  FFMA.FTZ R104, R105, R104, R106 ;  /* 0x0000006869687223 */ /* 0x000fe2000001006a */
[--C-:B------:R-:W-:Y:S01]  /*4e50*/  FADD.FTZ R105, R93, -R0.reuse ;  /* 0x800000005d697221 */ /* 0x100fe20000010000 */
[----:B------:R-:W-:Y:S01]  /*4e60*/  FADD.FTZ R177, R103, -R0 ;  /* 0x8000000067b17221 */ /* 0x000fe20000010000 */
[----:B------:R-:W-:Y:S01]  /*4e70*/  SHF.L.U32 R176, R156, 0x10, RZ ;  /* 0x000000109cb07819 */ /* 0x000fe200000006ff */
[----:B------:R-:W-:Y:S01]  /*4e80*/  FMUL.FTZ R169, R112, R169 ;  /* 0x000000a970a97220 */ /* 0x000fe20000410000 */
        /* <DEDUP_REMOVED lines=21> */
.L_x_10023:
[----:B------:R-:W-:Y:S05]  /*4fe0*/  BSYNC.RECONVERGENT B0 ;  /* 0x0000000000007941 */ /* 0x000fea0003800200 */
.L_x_10022:
[----:B------:R-:W-:Y:S01]  /*4ff0*/  ISETP.GE.U32.AND P1, PT, R3, 0x60, PT ;  /* 0x000000600300780c */ /* 0x000fe20003f26070 */
[----:B------:R-:W-:-:S12]  /*5000*/  BSSY.RECONVERGENT B0, `(.L_x_10024) ;  /* 0x0000032000007945 */ /* 0x000fd80003800200 */
[----:B------:R-:W-:Y:S05]  /*5010*/  @!P1 BRA `(.L_x_10025) ;  /* 0x0000000000c09947 */ /* 0x000fea0003800000 */
[--C-:B012---:R-:W-:Y:S01]  /*5020*/  FADD.FTZ R111, R72, -R0.reuse ;  /* 0x80000000486f7221 */ /* 0x107fe20000010000 */
        /* <DEDUP_REMOVED lines=47> */
.L_x_10025:
[----:B------:R-:W-:Y:S05]  /*5320*/  BSYNC.RECONVERGENT B0 ;  /* 0x0000000000007941 */ /* 0x000fea0003800200 */
.L_x_10024:
[----:B------:R-:W-:Y:S01]  /*5330*/  ISETP.GE.U32.AND P1, PT, R3, 0x80, PT ;  /* 0x000000800300780c */ /* 0x000fe20003f26070 */
[----:B------:R-:W-:-:S12]  /*5340*/  BSSY.RECONVERGENT B0, `(.L_x_10026) ;  /* 0x0000032000007945 */ /* 0x000fd80003800200 */
[----:B------:R-:W-:Y:S05]  /*5350*/  @!P1 BRA `(.L_x_10027) ;  /* 0x0000000000c09947 */ /* 0x000fea0003800000 */
[--C-:B0123--:R-:W-:Y:S01]  /*5360*/  FADD.FTZ R111, R76, -R0.reuse ;  /* 0x800000004c6f7221 */ /* 0x10ffe20000010000 */
[--C-:B------:R-:W-:Y:S01]  /*5370*/  FADD.FTZ R107, R62, -R0.reuse ;  /* 0x800000003e6b7221 */ /* 0x100fe20000010000 */
[----:B------:R-:W-:Y:S01]  /*5380*/  IMAD.U32 R110, R25, 0x10000, RZ ;  /* 0x00010000196e7824 */ /* 0x000fe200078e00ff */
[----:B------:R-:W-:Y:S01]  /*5390*/  SHF.L.U32 R170, R29, 0x10, RZ ;  /* 0x000000101daa7819 */ /* 0x000fe200000006ff */
[----:B------:R-:W-:Y:S01]  /*53a0*/  FMUL.FTZ R111, R112, R111 ;  /* 0x0000006f706f7220 */ /* 0x000fe20000410000 */
[----:B------:R-:W-:Y:S01]  /*53b0*/  SHF.L.U32 R172, R26, 0x10, RZ ;  /* 0x000000101aac7819 */ /* 0x000fe200000006ff */
[----:B------:R-:W-:Y:S01]  /*53c0*/  FMUL.FTZ R107, R112, R107 ;  /* 0x0000006b706b7220 */ /* 0x000fe20000410000 */
[----:B------:R-:W-:Y:S01]  /*53d0*/  SHF.L.U32 R174, R30, 0x10, RZ ;  /* 0x000000101eae7819 */ /* 0x000fe200000006ff */
[--C-:B------:R-:W-:Y:S01]  /*53e0*/  FADD.FTZ R169, R78, -R0.reuse ;  /* 0x800000004ea97221 */ /* 0x100fe20000010000 */
[----:B------:R-:W-:Y:S01]  /*53f0*/  FADD.FTZ R105, R60, -R0 ;  /* 0x800000003c697221 */ /* 0x000fe20000010000 */
[----:B------:R-:W-:Y:S01]  /*5400*/  FFMA.FTZ R171, R107, R110, R170 ;  /* 0x0000006e6bab7223 */ /* 0x000fe200000100aa */
[----:B------:R-:W-:Y:S01]  /*5410*/  SHF.L.U32 R176, R27, 0x10, RZ ;  /* 0x000000101bb07819 */ /* 0x000fe200000006ff */
[----:B------:R-:W-:Y:S01]  /*5420*/  FFMA.FTZ R173, R111, R172, R174 ;  /* 0x000000ac6fad7223 */ /* 0x000fe200000100ae */
[----:B------:R-:W-:Y:S01]  /*5430*/  SHF.L.U32 R178, R31, 0x10, RZ ;  /* 0x000000101fb27819 */ /* 0x000fe200000006ff */
[----:B------:R-:W0:Y:S01]  /*5440*/  LDC.64 R110, c[0x0][0x428] ;  /* 0x00010a00ff6e7b82 */ /* 0x000e220000000a00 */
[----:B------:R-:W-:Y:S01]  /*5450*/  SHF.L.U32 R104, R24, 0x10, RZ ;  /* 0x0000001018687819 */ /* 0x000fe200000006ff */
[----:B------:R-:W-:Y:S01]  /*5460*/  FMUL.FTZ R169, R112, R169 ;  /* 0x000000a970a97220 */ /* 0x000fe20000410000 */
[----:B------:R-:W-:Y:S01]  /*5470*/  SHF.L.U32 R106, R28, 0x10, RZ ;  /* 0x000000101c6a7819 */ /* 0x000fe200000006ff */
        /* <DEDUP_REMOVED lines=30> */
.L_x_10027:
[----:B------:R-:W-:Y:S05]  /*5660*/  BSYNC.RECONVERGENT B0 ;  /* 0x0000000000007941 */ /* 0x000fea0003800200 */
.L_x_10026:
[----:B------:R-:W-:Y:S01]  /*5670*/  ISETP.GE.U32.AND P1, PT, R3, 0xa0, PT ;  /* 0x000000a00300780c */ /* 0x000fe20003f26070 */
[----:B------:R-:W-:-:S12]  /*5680*/  BSSY.RECONVERGENT B0, `(.L_x_10028) ;  /* 0x0000032000007945 */ /* 0x000fd80003800200 */
[----:B------:R-:W-:Y:S05]  /*5690*/  @!P1 BRA `(.L_x_10029) ;  /* 0x0000000000c09947 */ /* 0x000fea0003800000 */
[--C-:B01234-:R-:W-:Y:S01]  /*56a0*/  FADD.FTZ R111, R80, -R0.reuse ;  /* 0x80000000506f7221 */ /* 0x11ffe20000010000 */
[--C-:B------:R-:W-:Y:S01]  /*56b0*/  FADD.FTZ R107, R66, -R0.reuse ;  /* 0x80000000426b7221 */ /* 0x100fe20000010000 */
[----:B------:R-:W-:Y:S01]  /*56c0*/  SHF.L.U32 R110, R33, 0x10, RZ ;  /* 0x00000010216e7819 */ /* 0x000fe200000006ff */
[----:B------:R-:W-:Y:S01]  /*56d0*/  IMAD.U32 R170, R37, 0x10000, RZ ;  /* 0x0001000025aa7824 */ /* 0x000fe200078e00ff */
[----:B------:R-:W-:Y:S01]  /*56e0*/  SHF.L.U32 R172, R34, 0x10, RZ ;  /* 0x0000001022ac7819 */ /* 0x000fe200000006ff */
[----:B------:R-:W-:Y:S01]  /*56f0*/  FMUL.FTZ R111, R112, R111 ;  /* 0x0000006f706f7220 */ /* 0x000fe20000410000 */
[----:B------:R-:W-:Y:S01]  /*5700*/  SHF.L.U32 R174, R38, 0x10, RZ ;  /* 0x0000001026ae7819 */ /* 0x000fe200000006ff */
[----:B------:R-:W-:Y:S01]  /*5710*/  FMUL.FTZ R107, R112, R107 ;  /* 0x0000006b706b7220 */ /* 0x000fe20000410000 */
[--C-:B------:R-:W-:Y:S01]  /*5720*/  FADD.FTZ R169, R82, -R0.reuse ;  /* 0x8000000052a97221 */ /* 0x100fe20000010000 */
[----:B------:R-:W-:Y:S01]  /*5730*/  FADD.FTZ R105, R64, -R0 ;  /* 0x8000000040697221 */ /* 0x000fe20000010000 */
[----:B------:R-:W-:Y:S01]  /*5740*/  SHF.L.U32 R176, R35, 0x10, RZ ;  /* 0x0000001023b07819 */ /* 0x000fe200000006ff */
[----:B------:R-:W-:Y:S01]  /*5750*/  FFMA.FTZ R171, R107, R110, R170 ;  /* 0x0000006e6bab7223 */ /* 0x000fe200000100aa */
        /* <DEDUP_REMOVED lines=36> */
.L_x_10029:
[----:B------:R-:W-:Y:S05]  /*59a0*/  BSYNC.RECONVERGENT B0 ;  /* 0x0000000000007941 */ /* 0x000fea0003800200 */
.L_x_10028:
        /* <DEDUP_REMOVED lines=31> */
[----:B------:R-:W-:-:S02]  /*5ba0*/  SHF.L.U32 R112, R126, 0x10, RZ ;  /* 0x000000107e707819 */ /* 0x000fc400000006ff */
[----:B------:R-:W-:Y:S02]  /*5bb0*/  SHF.L.U32 R174, R124, 0x10, RZ ;  /* 0x000000107cae7819 */ /* 0x000fe400000006ff */
[----:B------:R-:W-:Y:S02]  /*5bc0*/  SHF.L.U32 R178, R43, 0x10, RZ ;  /* 0x000000102bb27819 */ /* 0x000fe400000006ff */
[----:B------:R-:W-:Y:S01]  /*5bd0*/  SHF.L.U32 R180, R47, 0x10, RZ ;  /* 0x000000102fb47819 */ /* 0x000fe200000006ff */
[----:B------:R-:W-:Y:S01]  /*5be0*/  FFMA.FTZ R174, R175, R174, R176 ;  /* 0x000000aeafae7223 */ /* 0x000fe200000100b0 */
[----:B------:R-:W-:Y:S02]  /*5bf0*/  SHF.L.U32 R182, R114, 0x10, RZ ;  /* 0x0000001072b67819 */ /* 0x000fe400000006ff */
[----:B------:R-:W-:Y:S01]  /*5c00*/  SHF.L.U32 R184, R113, 0x10, RZ ;  /* 0x0000001071b87819 */ /* 0x000fe200000006ff */
[----:B------:R-:W-:Y:S01]  /*5c10*/  FFMA.FTZ R107, R177, R178, R180 ;  /* 0x000000b2b16b7223 */ /* 0x000fe200000100b4 */
[----:B------:R-:W-:-:S02]  /*5c20*/  SHF.L.U32 R172, R125, 0x10, RZ ;  /* 0x000000107dac7819 */ /* 0x000fc400000006ff */
[----:B------:R-:W-:Y:S01]  /*5c30*/  SHF.L.U32 R110, R127, 0x10, RZ ;  /* 0x000000107f6e7819 */ /* 0x000fe200000006ff */
[----:B------:R-:W-:Y:S02]  /*5c40*/  FFMA.FTZ R182, R179, R182, R184 ;  /* 0x000000b6b3b67223 */ /* 0x000fe400000100b8 */
[----:B------:R-:W-:Y:S02]  /*5c50*/  FFMA.FTZ R171, R171, R112, R172 ;  /* 0x00000070abab7223 */ /* 0x000fe400000100ac */
[----:B------:R-:W-:Y:S01]  /*5c60*/  FFMA.FTZ R169, R111, R106, R110 ;  /* 0x0000006a6fa97223 */ /* 0x000fe2000001006e */
[----:B0-----:R-:W-:Y:S01]  /*5c70*/  IMAD.WIDE.U32 R110, R109, 0x10, R104 ;  /* 0x000000106d6e7825 */ /* 0x001fe200078e0068 */
[----:B------:R-:W-:Y:S02]  /*5c80*/  F2FP.BF16.F32.PACK_AB R107, R182, R107 ;  /* 0x0000006bb66b723e */ /* 0x000fe400000010ff */
[----:B------:R-:W-:Y:S02]  /*5c90*/  F2FP.BF16.F32.PACK_AB R106, R174, R173 ;  /* 0x000000adae6a723e */ /* 0x000fe400000010ff */
[----:B------:R-:W-:-:S02]  /*5ca0*/  F2FP.BF16.F32.PACK_AB R105, R171, R170 ;  /* 0x000000aaab69723e */ /* 0x000fc400000010ff */
[----:B------:R-:W-:-:S05]  /*5cb0*/  F2FP.BF16.F32.PACK_AB R104, R169, R0 ;  /* 0x00000000a968723e */ /* 0x000fca00000010ff */
[----:B------:R0:W-:Y:S02]  /*5cc0*/  STG.E.128 desc[UR6][R110.64], R104 ;  /* 0x000000686e007986 */ /* 0x0001e4000c101d06 */
.L_x_10031:
[----:B------:R-:W-:Y:S05]  /*5cd0*/  BSYNC.RECONVERGENT B0 ;  /* 0x0000000000007941 */ /* 0x000fea0003800200 */
.L_x_10030:
[----:B01234-:R-:W0:Y:S02]  /*5ce0*/  LDC.64 R104, c[0x0][0x380] ;  /* 0x0000e000ff687b82 */ /* 0x01fe240000000a00 */
[----:B0-----:R-:W-:-:S04]  /*5cf0*/  LEA R108, R104, R108, 0x2 ;  /* 0x0000006c686c7211 */ /* 0x001fc800078e10ff */
[----:B------:R-:W-:-:S13]  /*5d00*/  ISETP.GE.AND P1, PT, R108, R105, PT ;  /* 0x000000696c00720c */ /* 0x000fda0003f26270 */
[----:B------:R-:W-:Y:S05]  /*5d10*/  @!P1 BRA `(.L_x_10032) ;  /* 0xffffffac00649947 */ /* 0x000fea000383ffff */
[----:B------:R-:W-:Y:S05]  /*5d20*/  EXIT ;  /* 0x000000000000794d */ /* 0x000fea0003800000 */
.L_x_10019:
        /* <DEDUP_REMOVED lines=8> */
.L_x_10034:
[----:B------:R-:W-:Y:S05]  /*5db0*/  BSYNC B0 ;  /* 0x0000000000007941 */ /* 0x000fea0003800000 */
.L_x_10033:
[----:B------:R-:W-:Y:S01]  /*5dc0*/  MOV R0, R169 ;  /* 0x000000a900007202 */ /* 0x000fe20000000f00 */
[----:B------:R-:W-:Y:S01]  /*5dd0*/  HFMA2 R173, -RZ, RZ, 0, 1.1920928955078125e-07 ;  /* 0x00000002ffad7431 */ /* 0x000fe200000001ff */
[----:B------:R-:W-:Y:S02]  /*5de0*/  MOV R174, 0x1f ;  /* 0x0000001f00ae7802 */ /* 0x000fe40000000f00 */
[----:B------:R-:W-:Y:S01]  /*5df0*/  MOV R171, 0xffffffff ;  /* 0xffffffff00ab7802 */ /* 0x000fe20000000f00 */
[----:B------:R-:W-:-:S04]  /*5e00*/  FADD.FTZ R106, R107, R0 ;  /* 0x000000006b6a7221 */ /* 0x000fc80000010000 */
[----:B------:R-:W-:-:S07]  /*5e10*/  IMAD.MOV.U32 R172, RZ, RZ, R106 ;  /* 0x000000ffffac7224 */ /* 0x000fce00078e006a */
[----:B------:R-:W-:Y:S05]  /*5e20*/  WARPSYNC.COLLECTIVE R171, `(.L_x_10035) ;  /* 0x00000000ab087348 */ /* 0x000fea0003c00000 */
[----:B------:R0:W1:Y:S02]  /*5e30*/  SHFL.BFLY P6, R169, R172, R173, R174 ;  /* 0x0c0000adaca97389 */ /* 0x00006400000c00ae */
[----:B01----:R-:W-:Y:S05]  /*5e40*/  ENDCOLLECTIVE ;  /* 0x000000000000791b */ /* 0x003fea0003800000 */
.L_x_10035:
[----:B------:R-:W-:Y:S01]  /*5e50*/  HFMA2 R173, -RZ, RZ, 0, 2.384185791015625e-07 ;  /* 0x00000004ffad7431 */ /* 0x000fe200000001ff */
[----:B------:R-:W-:-:S05]  /*5e60*/  MOV R105, R169 ;  /* 0x000000a900697202 */ /* 0x000fca0000000f00 */
[----:B------:R-:W-:-:S05]  /*5e70*/  FADD.FTZ R110, R106, R105 ;  /* 0x000000696a6e7221 */ /* 0x000fca0000010000 */
[----:B------:R-:W-:-:S07]  /*5e80*/  MOV R172, R110 ;  /* 0x0000006e00ac7202 */ /* 0x000fce0000000f00 */
[----:B------:R-:W-:Y:S05]  /*5e90*/  WARPSYNC.COLLECTIVE R171, `(.L_x_10036) ;  /* 0x00000000ab087348 */ /* 0x000fea0003c00000 */
[----:B------:R0:W1:Y:S02]  /*5ea0*/  SHFL.BFLY P6, R169, R172, R173, R174 ;  /* 0x0c0000adaca97389 */ /* 0x00006400000c00ae */
[----:B01----:R-:W-:Y:S05]  /*5eb0*/  ENDCOLLECTIVE ;  /* 0x000000000000791b */ /* 0x003fea0003800000 */
.L_x_10036:
        /* <DEDUP_REMOVED lines=8> */
.L_x_10037:
[----:B------:R-:W-:Y:S01]  /*5f40*/  HFMA2 R173, -RZ, RZ, 0, 9.5367431640625e-07 ;  /* 0x00000010ffad7431 */ /* 0x000fe200000001ff */
[----:B------:R-:W-:-:S05]  /*5f50*/  MOV R0, R169 ;  /* 0x000000a900007202 */ /* 0x000fca0000000f00 */
[----:B------:R-:W-:-:S05]  /*5f60*/  FADD.FTZ R112, R111, R0 ;  /* 0x000000006f707221 */ /* 0x000fca0000010000 */
[----:B------:R-:W-:-:S07]  /*5f70*/  MOV R172, R112 ;  /* 0x0000007000ac7202 */ /* 0x000fce0000000f00 */
[----:B------:R-:W-:Y:S05]  /*5f80*/  WARPSYNC.COLLECTIVE R171, `(.L_x_10038) ;  /* 0x00000000ab087348 */ /* 0x000fea0003c00000 */
[----:B------:R0:W1:Y:S02]  /*5f90*/  SHFL.BFLY P6, R169, R172, R173, R174 ;  /* 0x0c0000adaca97389 */ /* 0x00006400000c00ae */
[----:B01----:R-:W-:Y:S05]  /*5fa0*/  ENDCOLLECTIVE ;  /* 0x000000000000791b */ /* 0x003fea0003800000 */
.L_x_10038:
[----:B------:R-:W-:Y:S02]  /*5fb0*/  HFMA2 R173, -RZ, RZ, 0, 5.9604644775390625e-08 ;  /* 0x00000001ffad7431 */ /* 0x000fe400000001ff */
        /* <DEDUP_REMOVED lines=103> */
.L_x_10039:
[----:B------:R-:W-:Y:S01]  /*6630*/  HFMA2 R173, -RZ, RZ, 0, 1.1920928955078125e-07 ;  /* 0x00000002ffad7431 */ /* 0x000fe200000001ff */
[----:B------:R-:W-:-:S05]  /*6640*/  MOV R107, R169 ;  /* 0x000000a9006b7202 */ /* 0x000fca0000000f00 */
[----:B------:R-:W-:-:S05]  /*6650*/  FADD.FTZ R107, R0, R107 ;  /* 0x0000006b006b7221 */ /* 0x000fca0000010000 */
[----:B------:R-:W-:-:S07]  /*6660*/  MOV R172, R107 ;  /* 0x0000006b00ac7202 */ /* 0x000fce0000000f00 */
[----:B------:R-:W-:Y:S05]  /*6670*/  WARPSYNC.COLLECTIVE R171, `(.L_x_10040) ;  /* 0x00000000ab087348 */ /* 0x000fea0003c00000 */
[----:B------:R0:W1:Y:S02]  /*6680*/  SHFL.BFLY P6, R169, R172, R173, R174 ;  /* 0x0c0000adaca97389 */ /* 0x00006400000c00ae */
[----:B01----:R-:W-:Y:S05]  /*6690*/  ENDCOLLECTIVE ;  /* 0x000000000000791b */ /* 0x003fea0003800000 */
.L_x_10040:
[----:B------:R-:W-:Y:S02]  /*66a0*/  HFMA2 R173, -RZ, RZ, 0, 2.384185791015625e-07 ;  /* 0x00000004ffad7431 */ /* 0x000fe400000001ff */
[----:B------:R-:W-:-:S04]  /*66b0*/  IMAD.MOV.U32 R106, RZ, RZ, R169 ;  /* 0x000000ffff6a7224 */ /* 0x000fc800078e00a9 */
[----:B------:R-:W-:-:S05]  /*66c0*/  FADD.FTZ R106, R107, R106 ;  /* 0x0000006a6b6a7221 */ /* 0x000fca0000010000 */
[----:B------:R-:W-:-:S07]  /*66d0*/  MOV R172, R106 ;  /* 0x0000006a00ac7202 */ /* 0x000fce0000000f00 */
[----:B------:R-:W-:Y:S05]  /*66e0*/  WARPSYNC.COLLECTIVE R171, `(.L_x_10041) ;  /* 0x00000000ab087348 */ /* 0x000fea0003c00000 */
[----:B------:R0:W1:Y:S02]  /*66f0*/  SHFL.BFLY P6, R169, R172, R173, R174 ;  /* 0x0c0000adaca97389 */ /* 0x00006400000c00ae */
[----:B01----:R-:W-:Y:S05]  /*6700*/  ENDCOLLECTIVE ;  /* 0x000000000000791b */ /* 0x003fea0003800000 */
.L_x_10041:
[----:B------:R-:W-:Y:S01]  /*6710*/  HFMA2 R173, -RZ, RZ, 0, 4.76837158203125e-07 ;  /* 0x00000008ffad7431 */ /* 0x000fe200000001ff */
[----:B------:R-:W-:-:S05]  /*6720*/  MOV R111, R169 ;  /* 0x000000a9006f7202 */ /* 0x000fca0000000f00 */
[----:B------:R-:W-:-:S05]  /*6730*/  FADD.FTZ R111, R106, R111 ;  /* 0x0000006f6a6f7221 */ /* 0x000fca0000010000 */
[----:B------:R-:W-:-:S07]  /*6740*/  MOV R172, R111 ;  /* 0x0000006f00ac7202 */ /* 0x000fce0000000f00 */
[----:B------:R-:W-:Y:S05]  /*6750*/  WARPSYNC.COLLECTIVE R171, `(.L_x_10042) ;  /* 0x00000000ab087348 */ /* 0x000fea0003c00000 */
[----:B------:R0:W1:Y:S02]  /*6760*/  SHFL.BFLY P6, R169, R172, R173, R174 ;  /* 0x0c0000adaca97389 */ /* 0x00006400000c00ae */
[----:B01----:R-:W-:Y:S05]  /*6770*/  ENDCOLLECTIVE ;  /* 0x000000000000791b */ /* 0x003fea0003800000 */
.L_x_10042:
[----:B------:R-:W-:Y:S01]  /*6780*/  HFMA2 R173, -RZ, RZ, 0, 9.5367431640625e-07 ;  /* 0x00000010ffad7431 */ /* 0x000fe200000001ff */
[----:B------:R-:W-:-:S05]  /*6790*/  MOV R110, R169 ;  /* 0x000000a9006e7202 */ /* 0x000fca0000000f00 */
[----:B------:R-:W-:-:S05]  /*67a0*/  FADD.FTZ R110, R111, R110 ;  /* 0x0000006e6f6e7221 */ /* 0x000fca0000010000 */
[----:B------:R-:W-:-:S07]  /*67b0*/  MOV R172, R110 ;  /* 0x0000006e00ac7202 */ /* 0x000fce0000000f00 */
[----:B------:R-:W-:Y:S05]  /*67c0*/  WARPSYNC.COLLECTIVE R171, `(.L_x_10043) ;  /* 0x00000000ab087348 */ /* 0x000fea0003c00000 */
[----:B------:R0:W1:Y:S02]  /*67d0*/  SHFL.BFLY P6, R169, R172, R173, R174 ;  /* 0x0c0000adaca97389 */ /* 0x00006400000c00ae */
[----:B01----:R-:W-:Y:S05]  /*67e0*/  ENDCOLLECTIVE ;  /* 0x000000000000791b */ /* 0x003fea0003800000 */
.L_x_10043:
[----:B------:R-:W-:Y:S05]  /*67f0*/  BRA `(.L_x_10044) ;  /* 0xffffffe000247947 */ /* 0x000fea000383ffff */
.L_x_10045:
        /* <DEDUP_REMOVED lines=16> */
.L_x_33270:


//--------------------- .text._ZN10layer_norm31ln_parallel_residual_fwd_kernelINS_13Kernel_traitsI13__nv_bfloat16S2_fS2_fjLj1536ELj1ELj4ELj1ELj16ENS_18Kernel_traits_baseILj1536ES2_S2_fS2_fjLj128EEEEELb0ELb1ELb1EEEvNS_9FwdParamsE --------------------------
	.section	.text._ZN10layer_norm31ln_parallel_residual_fwd_kernelINS_13Kernel_traitsI13__nv_bfloat16S2_fS2_fjLj1536ELj1ELj4ELj1ELj16ENS_18Kernel_traits_baseILj1536ES2_S2_fS2_fjLj128EEEEELb0ELb1ELb1EEEvNS_9FwdParamsE,"ax",@progbits
	.align	128
        .global         _ZN10layer_norm31ln_parallel_residual_fwd_kernelINS_13Kernel_traitsI13__nv_bfloat16S2_fS2_fjLj1536ELj1ELj4ELj1ELj16ENS_18Kernel_traits_baseILj1536ES2_S2_fS2_fjLj128EEEEELb0ELb1ELb1EEEvNS_9FwdParamsE
        .type           _ZN10layer_norm31ln_parallel_residual_fwd_kernelINS_13Kernel_traitsI13__nv_bfloat16S2_fS2_fjLj1536ELj1ELj4ELj1ELj16ENS_18Kernel_traits_baseILj1536ES2_S2_fS2_fjLj128EEEEELb0ELb1ELb1EEEvNS_9FwdParamsE,@function
        .size           _ZN10layer_norm31ln_parallel_residual_fwd_kernelINS_13Kernel_traitsI13__nv_bfloat16S2_fS2_fjLj1536ELj1ELj4ELj1ELj16ENS_18Kernel_traits_baseILj1536ES2_S2_fS2_fjLj128EEEEELb0ELb1ELb1EEEvNS_9FwdParamsE,(.L_x_33271 - _ZN10layer_norm31ln_parallel_residual_fwd_kernelINS_13Kernel_traitsI13__nv_bfloat16S2_fS2_fjLj1536ELj1ELj4ELj1ELj16ENS_18Kernel_traits_baseILj1536ES2_S2_fS2_fjLj128EEEEELb0ELb1ELb1EEEvNS_9FwdParamsE)
        .other          _ZN10layer_norm31ln_parallel_residual_fwd_kernelINS_13Kernel_traitsI13__nv_bfloat16S2_fS2_fjLj1536ELj1ELj4ELj1ELj16ENS_18Kernel_traits_baseILj1536ES2_S2_fS2_fjLj128EEEEELb0ELb1ELb1EEEvNS_9FwdParamsE,@"STO_CUDA_ENTRY STV_DEFAULT"
_ZN10layer_norm31ln_parallel_residual_fwd_kernelINS_13Kernel_traitsI13__nv_bfloat16S2_fS2_fjLj1536ELj1ELj4ELj1ELj16ENS_18Kernel_traits_baseILj1536ES2_S2_fS2_fjLj128EEEEELb0ELb1ELb1EEEvNS_9FwdParamsE:
.text._ZN10layer_norm31ln_parallel_residual_fwd_kernelINS_13Kernel_traitsI13__nv_bfloat16S2_fS2_fjLj1536ELj1ELj4ELj1ELj16ENS_18Kernel_traits_baseILj1536ES2_S2_fS2_fjLj128EEEEELb0ELb1ELb1EEEvNS_9FwdParamsE:
        /* <DEDUP_REMOVED lines=11> */
[----:B---3--:R-:W-:Y:S06]  /*00b0*/  BRA.U !UP0, `(.L_x_10046) ;  /* 0x0000000108447547 */ /* 0x008fec000b800000 */
        /* <DEDUP_REMOVED lines=17> */
.L_x_10046:
[----:B------:R-:W0:Y:S02]  /*01d0*/  LDC.64 R2, c[0x0][0x3d0] ;  /* 0x0000f400ff027b82 */ /* 0x000e240000000a00 */
[----:B0-----:R-:W-:-:S05]  /*01e0*/  IMAD.WIDE.U32 R2, R134, 0x10, R2 ;  /* 0x0000001086027825 */ /* 0x001fca00078e0002 */
        /* <DEDUP_REMOVED lines=18> */
.L_x_10047:
        /* <DEDUP_REMOVED lines=29> */
[----:B------:R-:W-:Y:S02]  /*04e0*/  PLOP3.LUT P1, PT, PT, PT, UP0, 0x80, 0x8 ;  /* 0x000000000008781c */ /* 0x000fe40003f2f008 */
[----:B------:R-:W-:-:S02]  /*04f0*/  PRMT R6, R94, 0x7632, R6 ;  /* 0x000076325e067816 */ /* 0x000fc40000000006 */
[----:B0-----:R-:W-:Y:S02]  /*0500*/  PRMT R5, R118, 0x7632, R5 ;  /* 0x0000763276057816 */ /* 0x001fe40000000005 */
[----:B------:R-:W-:Y:S02]  /*0510*/  PRMT R4, R93, 0x7632, R4 ;  /* 0x000076325d047816 */ /* 0x000fe40000000004 */
[----:B------:R-:W-:Y:S02]  /*0520*/  PRMT R3, R117, 0x7632, R3 ;  /* 0x0000763275037816 */ /* 0x000fe40000000003 */
[----:B------:R-:W-:Y:S02]  /*0530*/  PRMT R2, R92, 0x7632, R2 ;  /* 0x000076325c027816 */ /* 0x000fe40000000002 */
[----:B-1234-:R-:W-:-:S07]  /*0540*/  PRMT R0, R116, 0x7632, R0 ;  /* 0x0000763274007816 */ /* 0x01efce0000000000 */
.L_x_10073:
        /* <DEDUP_REMOVED lines=36> */
[----:B------:R-:W-:Y:S02]  /*0790*/  SHF.L.U32 R53, R53, 0x10, RZ ;  /* 0x0000001035357819 */ /* 0x000fe400000006ff */
[----:B------:R-:W-:Y:S01]  /*07a0*/  SHF.L.U32 R55, R55, 0x10, RZ ;  /* 0x0000001037377819 */ /* 0x000fe200000006ff */
[----:B------:R-:W-:Y:S06]  /*07b0*/  BRA `(.L_x_10050) ;  /* 0x0000000400647947 */ /* 0x000fec0003800000 */
.L_x_10049:
[C---:B-----5:R-:W-:Y:S02]  /*07c0*/  PRMT R20, R16.reuse, 0x7632, R20 ;  /* 0x0000763210147816 */ /* 0x060fe40000000014 */
[----:B------:R-:W-:Y:S02]  /*07d0*/  SHF.L.U32 R21, R16, 0x10, RZ ;  /* 0x0000001010157819 */ /* 0x000fe400000006ff */
[C---:B------:R-:W-:Y:S02]  /*07e0*/  PRMT R22, R18.reuse, 0x7632, R22 ;  /* 0x0000763212167816 */ /* 0x040fe40000000016 */
[----:B------:R-:W-:Y:S01]  /*07f0*/  SHF.L.U32 R23, R18, 0x10, RZ ;  /* 0x0000001012177819 */ /* 0x000fe200000006ff */
[----:B------:R-:W-:Y:S01]  /*0800*/  FADD.FTZ R56, R64, R21 ;  /* 0x0000001540387221 */ /* 0x000fe20000010000 */
[----:B------:R-:W-:Y:S02]  /*0810*/  PRMT R16, R17, 0x7632, R16 ;  /* 0x0000763211107816 */ /* 0x000fe40000000010 */
        /* <DEDUP_REMOVED lines=12> */
[----:B------:R-:W-:-:S02]  /*08e0*/  FADD.FTZ R53, R61, R22 ;  /* 0x000000163d357221 */ /* 0x000fc40000010000 */
[----:B------:R-:W-:Y:S01]  /*08f0*/  FADD.FTZ R55, R63, R18 ;  /* 0x000000123f377221 */ /* 0x000fe20000010000 */
[----:B------:R-:W-:Y:S06]  /*0900*/  BRA `(.L_x_10050) ;  /* 0x0000000400107947 */ /* 0x000fec0003800000 */
.L_x_10048:
[----:B------:R-:W-:-:S04]  /*0910*/  UISETP.NE.U32.AND UP0, UPT, UR4, URZ, UPT ;  /* 0x000000ff0400728c */ /* 0x000fc8000bf05070 */
[----:B------:R-:W-:-:S09]  /*0920*/  UISETP.NE.AND.EX UP0, UPT, UR5, URZ, UPT, UP0 ;  /* 0x000000ff0500728c */ /* 0x000fd2000bf05300 */
[----:B------:R-:W-:Y:S05]  /*0930*/  BRA.U UP0, `(.L_x_10051) ;  /* 0x0000000100747547 */ /* 0x000fea000b800000 */
[C---:B-----5:R-:W-:Y:S02]  /*0940*/  PRMT R21, R16.reuse, 0x7632, R21 ;  /* 0x0000763210157816 */ /* 0x060fe40000000015 */
        /* <DEDUP_REMOVED lines=27> */
[----:B------:R-:W-:Y:S06]  /*0b00*/  BRA `(.L_x_10050) ;  /* 0x0000000000907947 */ /* 0x000fec0003800000 */
.L_x_10051:
[----:B-----5:R-:W-:Y:S01]  /*0b10*/  PRMT R21, R16, 0x7632, R21 ;  /* 0x0000763210157816 */ /* 0x020fe20000000015 */
[----:B------:R-:W-:Y:S01]  /*0b20*/  IMAD.U32 R28, R18, 0x10000, RZ ;  /* 0x00010000121c7824 */ /* 0x000fe200078e00ff */
[C---:B------:R-:W-:Y:S02]  /*0b30*/  PRMT R22, R17.reuse, 0x7632, R22 ;  /* 0x0000763211167816 */ /* 0x040fe40000000016 */
[----:B------:R-:W-:Y:S02]  /*0b40*/  SHF.L.U32 R23, R17, 0x10, RZ ;  /* 0x0000001011177819 */ /* 0x000fe400000006ff */
[----:B------:R-:W-:Y:S02]  /*0b50*/  SHF.L.U32 R16, R16, 0x10, RZ ;  /* 0x0000001010107819 */ /* 0x000fe400000006ff */
[----:B------:R-:W-:Y:S02]  /*0b60*/  PRMT R27, R18, 0x7632, R27 ;  /* 0x00007632121b7816 */ /* 0x000fe4000000001b */
[----:B------:R-:W-:-:S02]  /*0b70*/  SHF.L.U32 R17, R68, 0x10, RZ ;  /* 0x0000001044117819 */ /* 0x000fc400000006ff */
[----:B------:R-:W-:Y:S02]  /*0b80*/  SHF.L.U32 R18, R69, 0x10, RZ ;  /* 0x0000001045127819 */ /* 0x000fe400000006ff */
[C---:B------:R-:W-:Y:S01]  /*0b90*/  PRMT R30, R19.reuse, 0x7632, R30 ;  /* 0x00007632131e7816 */ /* 0x040fe2000000001e */
[----:B------:R-:W-:Y:S01]  /*0ba0*/  FADD.FTZ R17, R16, R17 ;  /* 0x0000001110117221 */ /* 0x000fe20000010000 */
        /* <DEDUP_REMOVED lines=26> */
.L_x_10050:
[----:B------:R-:W-:Y:S01]  /*0d50*/  UISETP.NE.U32.AND UP0, UPT, UR12, URZ, UPT ;  /* 0x000000ff0c00728c */ /* 0x000fe2000bf05070 */
[----:B------:R-:W0:Y:S01]  /*0d60*/  LDC.64 R142, c[0x0][0x3a8] ;  /* 0x0000ea00ff8e7b82 */ /* 0x000e220000000a00 */
[----:B------:R-:W-:Y:S02]  /*0d70*/  IADD3 R136, PT, PT, R135, 0x20, RZ ;  /* 0x0000002087887810 */ /* 0x000fe40007ffe0ff */
[----:B------:R-:W-:-:S03]  /*0d80*/  UISETP.NE.AND.EX UP0, UPT, UR13, URZ, UPT, UP0 ;  /* 0x000000ff0d00728c */ /* 0x000fc6000bf05300 */
[----:B------:R-:W-:Y:S02]  /*0d90*/  IMAD.WIDE.U32 R16, R136, 0x10, R120 ;  /* 0x0000001088107825 */ /* 0x000fe400078e0078 */
[----:B------:R-:W1:Y:S01]  /*0da0*/  @P0 LDC.64 R24, c[0x0][0x3a0] ;  /* 0x0000e800ff180b82 */ /* 0x000e620000000a00 */
[----:B------:R-:W-:-:S13]  /*0db0*/  PLOP3.LUT P1, PT, PT, PT, UP0, 0x80, 0x8 ;  /* 0x000000000008781c */ /* 0x000fda0003f2f008 */
[----:B------:R-:W2:Y:S01]  /*0dc0*/  @P1 LDC.64 R22, c[0x0][0x398] ;  /* 0x0000e600ff161b82 */ /* 0x000ea20000000a00 */
[----:B0-----:R-:W-:-:S05]  /*0dd0*/  IMAD.WIDE.U32 R20, R135, 0x20, R142 ;  /* 0x0000002087147825 */ /* 0x001fca00078e008e */
[----:B------:R0:W-:Y:S01]  /*0de0*/  STG.E.128 desc[UR6][R20.64], R56 ;  /* 0x0000003814007986 */ /* 0x0001e2000c101d06 */
[----:B-1----:R-:W-:-:S03]  /*0df0*/  @P0 IMAD.WIDE.U32 R24, R136, 0x20, R24 ;  /* 0x0000002088180825 */ /* 0x002fc600078e0018 */
[----:B------:R0:W-:Y:S04]  /*0e00*/  STG.E.128 desc[UR6][R20.64+0x10], R52 ;  /* 0x0000103414007986 */ /* 0x0001e8000c101d06 */
[----:B------:R0:W5:Y:S04]  /*0e10*/  @P0 LDG.E.128 R64, desc[UR6][R24.64] ;  /* 0x0000000618400981 */ /* 0x000168000c1e1d00 */
[----:B------:R0:W5:Y:S04]  /*0e20*/  @P0 LDG.E.128 R60, desc[UR6][R24.64+0x10] ;  /* 0x00001006183c0981 */ /* 0x000168000c1e1d00 */
[----:B------:R-:W5:Y:S01]  /*0e30*/  LDG.E.128 R16, desc[UR6][R16.64] ;  /* 0x0000000610107981 */ /* 0x000f62000c1e1d00 */
[----:B--2---:R-:W-:-:S05]  /*0e40*/  @P1 IMAD.WIDE.U32 R22, R136, 0x10, R22 ;  /* 0x0000001088161825 */ /* 0x004fca00078e0016 */
[----:B------:R0:W5:Y:S01]  /*0e50*/  @P1 LDG.E.128 R68, desc[UR6][R22.64] ;  /* 0x0000000616441981 */ /* 0x000162000c1e1d00 */
[----:B------:R-:W-:Y:S05]  /*0e60*/  @!P1 BRA `(.L_x_10052) ;  /* 0x00000004001c9947 */ /* 0x000fea0003800000 */
[----:B0----5:R-:W-:Y:S02]  /*0e70*/  PRMT R20, R71, 0x7632, R20 ;  /* 0x0000763247147816 */ /* 0x021fe40000000014 */
[----:B------:R-:W-:Y:S02]  /*0e80*/  PRMT R21, R70, 0x7632, R21 ;  /* 0x0000763246157816 */ /* 0x000fe40000000015 */
[----:B------:R-:W-:Y:S02]  /*0e90*/  PRMT R22, R69, 0x7632, R22 ;  /* 0x0000763245167816 */ /* 0x000fe40000000016 */
[----:B------:R-:W-:Y:S01]  /*0ea0*/  PRMT R23, R68, 0x7632, R23 ;  /* 0x0000763244177816 */ /* 0x000fe20000000017 */
[----:B------:R-:W-:Y:S06]  /*0eb0*/  @!P0 BRA `(.L_x_10053) ;  /* 0x0000000000948947 */ /* 0x000fec0003800000 */
[C---:B------:R-:W-:Y:S02]  /*0ec0*/  PRMT R24, R16.reuse, 0x7632, R24 ;  /* 0x0000763210187816 */ /* 0x040fe40000000018 */
[C---:B------:R-:W-:Y:S02]  /*0ed0*/  PRMT R25, R17.reuse, 0x7632, R25 ;  /* 0x0000763211197816 */ /* 0x040fe40000000019 */
[----:B------:R-:W-:Y:S02]  /*0ee0*/  SHF.L.U32 R26, R17, 0x10, RZ ;  /* 0x00000010111a7819 */ /* 0x000fe400000006ff */
[----:B------:R-:W-:Y:S02]  /*0ef0*/  SHF.L.U32 R16, R16, 0x10, RZ ;  /* 0x0000001010107819 */ /* 0x000fe400000006ff */
[----:B------:R-:W-:Y:S02]  /*0f00*/  PRMT R27, R18, 0x7632, R27 ;  /* 0x00007632121b7816 */ /* 0x000fe4000000001b */
[----:B------:R-:W-:-:S02]  /*0f10*/  SHF.L.U32 R17, R68, 0x10, RZ ;  /* 0x0000001044117819 */ /* 0x000fc400000006ff */
[----:B------:R-:W-:Y:S02]  /*0f20*/  SHF.L.U32 R29, R69, 0x10, RZ ;  /* 0x00000010451d7819 */ /* 0x000fe400000006ff */
[----:B------:R-:W-:Y:S01]  /*0f30*/  SHF.L.U32 R18, R18, 0x10, RZ ;  /* 0x0000001012127819 */ /* 0x000fe200000006ff */
[----:B------:R-:W-:Y:S01]  /*0f40*/  FADD.FTZ R17, R17, R16 ;  /* 0x0000001011117221 */ /* 0x000fe20000010000 */
[----:B------:R-:W-:Y:S02]  /*0f50*/  SHF.L.U32 R31, R70, 0x10, RZ ;  /* 0x00000010461f7819 */ /* 0x000fe400000006ff */
[C---:B------:R-:W-:Y:S01]  /*0f60*/  PRMT R28, R19.reuse, 0x7632, R28 ;  /* 0x00007632131c7816 */ /* 0x040fe2000000001c */
[----:B------:R-:W-:Y:S01]  /*0f70*/  FADD.FTZ R48, R64, R17 ;  /* 0x0000001140307221 */ /* 0x000fe20000010000 */
[----:B------:R-:W-:Y:S01]  /*0f80*/  SHF.L.U32 R30, R19, 0x10, RZ ;  /* 0x00000010131e7819 */ /* 0x000fe200000006ff */
[----:B------:R-:W-:Y:S01]  /*0f90*/  FADD.FTZ R19, R29, R26 ;  /* 0x0000001a1d137221 */ /* 0x000fe20000010000 */
[----:B------:R-:W-:Y:S01]  /*0fa0*/  FADD.FTZ R29, R31, R18 ;  /* 0x000000121f1d7221 */ /* 0x000fe20000010000 */
[----:B------:R-:W-:-:S02]  /*0fb0*/  SHF.L.U32 R16, R21, 0x10, RZ ;  /* 0x0000001015107819 */ /* 0x000fc400000006ff */
[----:B------:R-:W-:Y:S01]  /*0fc0*/  SHF.L.U32 R23, R23, 0x10, RZ ;  /* 0x0000001017177819 */ /* 0x000fe200000006ff */
[----:B------:R-:W-:Y:S01]  /*0fd0*/  FADD.FTZ R50, R66, R19 ;  /* 0x0000001342327221 */ /* 0x000fe20000010000 */
        /* <DEDUP_REMOVED lines=17> */
[----:B------:R-:W-:Y:S01]  /*10f0*/  FADD.FTZ R47, R63, R28 ;  /* 0x0000001c3f2f7221 */ /* 0x000fe20000010000 */
[----:B------:R-:W-:Y:S06]  /*1100*/  BRA `(.L_x_10054) ;  /* 0x0000000000fc7947 */ /* 0x000fec0003800000 */
.L_x_10053:
[----:B------:R-:W-:Y:S01]  /*1110*/  PRMT R24, R16, 0x7632, R24 ;  /* 0x0000763210187816 */ /* 0x000fe20000000018 */
        /* <DEDUP_REMOVED lines=28> */
.L_x_10052:
[----:B------:R-:W-:Y:S05]  /*12e0*/  @!P0 BRA `(.L_x_10055) ;  /* 0x0000000000548947 */ /* 0x000fea0003800000 */
[C---:B0----5:R-:W-:Y:S02]  /*12f0*/  PRMT R20, R16.reuse, 0x7632, R20 ;  /* 0x0000763210147816 */ /* 0x061fe40000000014 */
        /* <DEDUP_REMOVED lines=20> */
.L_x_10055:
        /* <DEDUP_REMOVED lines=11> */
[----:B------:R-:W-:-:S07]  /*14f0*/  SHF.L.U32 R47, R47, 0x10, RZ ;  /* 0x000000102f2f7819 */ /* 0x000fce00000006ff */
.L_x_10054:
[----:B0-----:R-:W0:Y:S01]  /*1500*/  @P1 LDC.64 R22, c[0x0][0x398] ;  /* 0x0000e600ff161b82 */ /* 0x001e220000000a00 */
        /* <DEDUP_REMOVED lines=16> */
[----:B------:R-:W-:Y:S02]  /*1610*/  PRMT R24, R18, 0x7632, R24 ;  /* 0x0000763212187816 */ /* 0x000fe40000000018 */
[C---:B------:R-:W-:Y:S01]  /*1620*/  PRMT R20, R16.reuse, 0x7632, R20 ;  /* 0x0000763210147816 */ /* 0x040fe20000000014 */
[----:B------:R-:W-:Y:S01]  /*1630*/  IMAD.U32 R16, R16, 0x10000, RZ ;  /* 0x0001000010107824 */ /* 0x000fe200078e00ff */
        /* <DEDUP_REMOVED lines=30> */
[----:B------:R-:W-:Y:S02]  /*1820*/  FADD.FTZ R43, R67, R18 ;  /* 0x00000012432b7221 */ /* 0x000fe40000010000 */
[----:B------:R-:W-:Y:S01]  /*1830*/  FADD.FTZ R26, R26, R31 ;  /* 0x0000001f1a1a7221 */ /* 0x000fe20000010000 */
[----:B------:R-:W-:Y:S01]  /*1840*/  FADD.FTZ R38, R62, R29 ;  /* 0x0000001d3e267221 */ /* 0x000fe20000010000 */
[----:B------:R-:W-:-:S02]  /*1850*/  FADD.FTZ R37, R61, R24 ;  /* 0x000000183d257221 */ /* 0x000fc40000010000 */
[----:B------:R-:W-:Y:S01]  /*1860*/  FADD.FTZ R39, R63, R26 ;  /* 0x0000001a3f277221 */ /* 0x000fe20000010000 */
[----:B------:R-:W-:Y:S06]  /*1870*/  BRA `(.L_x_10058) ;  /* 0x00000004000c7947 */ /* 0x000fec0003800000 */
.L_x_10057:
[----:B-1---5:R-:W-:Y:S02]  /*1880*/  PRMT R20, R16, 0x7632, R20 ;  /* 0x0000763210147816 */ /* 0x022fe40000000014 */
[C---:B------:R-:W-:Y:S02]  /*1890*/  PRMT R21, R17.reuse, 0x7632, R21 ;  /* 0x0000763211157816 */ /* 0x040fe40000000015 */
[----:B------:R-:W-:Y:S02]  /*18a0*/  SHF.L.U32 R42, R17, 0x10, RZ ;  /* 0x00000010112a7819 */ /* 0x000fe400000006ff */
[----:B------:R-:W-:Y:S02]  /*18b0*/  PRMT R22, R18, 0x7632, R22 ;  /* 0x0000763212167816 */ /* 0x000fe40000000016 */
[----:B------:R-:W-:Y:S02]  /*18c0*/  SHF.L.U32 R16, R16, 0x10, RZ ;  /* 0x0000001010107819 */ /* 0x000fe400000006ff */
[----:B------:R-:W-:-:S02]  /*18d0*/  SHF.L.U32 R18, R18, 0x10, RZ ;  /* 0x0000001012127819 */ /* 0x000fc400000006ff */
[----:B------:R-:W-:Y:S02]  /*18e0*/  SHF.L.U32 R17, R68, 0x10, RZ ;  /* 0x0000001044117819 */ /* 0x000fe400000006ff */
[----:B------:R-:W-:Y:S02]  /*18f0*/  SHF.L.U32 R25, R70, 0x10, RZ ;  /* 0x0000001046197819 */ /* 0x000fe400000006ff */
[----:B------:R-:W-:Y:S01]  /*1900*/  SHF.L.U32 R23, R69, 0x10, RZ ;  /* 0x0000001045177819 */ /* 0x000fe200000006ff */
[----:B------:R-:W-:Y:S01]  /*1910*/  FADD.FTZ R40, R17, R16 ;  /* 0x0000001011287221 */ /* 0x000fe20000010000 */
[----:B------:R-:W-:Y:S01]  /*1920*/  PRMT R24, R19, 0x7632, R24 ;  /* 0x0000763213187816 */ /* 0x000fe20000000018 */
[----:B------:R-:W-:Y:S01]  /*1930*/  FADD.FTZ R36, R25, R18 ;  /* 0x0000001219247221 */ /* 0x000fe20000010000 */
[----:B------:R-:W-:Y:S01]  /*1940*/  SHF.L.U32 R38, R19, 0x10, RZ ;  /* 0x0000001013267819 */ /* 0x000fe200000006ff */
[----:B------:R-:W-:Y:S01]  /*1950*/  FADD.FTZ R42, R23, R42 ;  /* 0x0000002a172a7221 */ /* 0x000fe20000010000 */
[----:B------:R-:W-:-:S02]  /*1960*/  PRMT R16, R68, 0x7632, R16 ;  /* 0x0000763244107816 */ /* 0x000fc40000000010 */
[----:B------:R-:W-:Y:S02]  /*1970*/  PRMT R17, R69, 0x7632, R17 ;  /* 0x0000763245117816 */ /* 0x000fe40000000011 */
[----:B------:R-:W-:Y:S02]  /*1980*/  PRMT R18, R70, 0x7632, R18 ;  /* 0x0000763246127816 */ /* 0x000fe40000000012 */
[C---:B------:R-:W-:Y:S02]  /*1990*/  PRMT R19, R71.reuse, 0x7632, R19 ;  /* 0x0000763247137816 */ /* 0x040fe40000000013 */
        /* <DEDUP_REMOVED lines=11> */
[----:B------:R-:W-:Y:S01]  /*1a50*/  SHF.L.U32 R19, R19, 0x10, RZ ;  /* 0x0000001013137819 */ /* 0x000fe200000006ff */
[----:B------:R-:W-:-:S04]  /*1a60*/  FADD.FTZ R37, R37, R18 ;  /* 0x0000001225257221 */ /* 0x000fc80000010000 */
[----:B------:R-:W-:Y:S01]  /*1a70*/  FADD.FTZ R39, R24, R19 ;  /* 0x0000001318277221 */ /* 0x000fe20000010000 */
[----:B------:R-:W-:Y:S06]  /*1a80*/  BRA `(.L_x_10058) ;  /* 0x0000000000887947 */ /* 0x000fec0003800000 */
.L_x_10056:
[----:B------:R-:W-:Y:S05]  /*1a90*/  @!P0 BRA `(.L_x_10059) ;  /* 0x0000000000548947 */ /* 0x000fea0003800000 */
[C---:B-1---5:R-:W-:Y:S01]  /*1aa0*/  PRMT R20, R16.reuse, 0x7632, R20 ;  /* 0x0000763210147816 */ /* 0x062fe20000000014 */
[----:B------:R-:W-:Y:S01]  /*1ab0*/  IMAD.U32 R21, R16, 0x10000, RZ ;  /* 0x0001000010157824 */ /* 0x000fe200078e00ff */
        /* <DEDUP_REMOVED lines=19> */
.L_x_10059:
        /* <DEDUP_REMOVED lines=12> */
.L_x_10058:
[----:B-1----:R-:W0:Y:S01]  /*1cb0*/  @P1 LDC.64 R22, c[0x0][0x398] ;  /* 0x0000e600ff161b82 */ /* 0x002e220000000a00 */
        /* <DEDUP_REMOVED lines=50> */
[----:B------:R-:W-:Y:S01]  /*1fe0*/  FADD.FTZ R35, R67, R18 ;  /* 0x0000001243237221 */ /* 0x000fe20000010000 */
[----:B------:R-:W-:Y:S02]  /*1ff0*/  FADD.FTZ R26, R26, R31 ;  /* 0x0000001f1a1a7221 */ /* 0x000fe40000010000 */
[----:B------:R-:W-:Y:S02]  /*2000*/  FADD.FTZ R29, R61, R24 ;  /* 0x000000183d1d7221 */ /* 0x000fe40000010000 */
[----:B------:R-:W-:Y:S01]  /*2010*/  FADD.FTZ R31, R63, R26 ;  /* 0x0000001a3f1f7221 */ /* 0x000fe20000010000 */
[----:B------:R-:W-:Y:S06]  /*2020*/  BRA `(.L_x_10062) ;  /* 0x00000004000c7947 */ /* 0x000fec0003800000 */
.L_x_10061:
        /* <DEDUP_REMOVED lines=33> */
.L_x_10060:
[----:B------:R-:W-:Y:S05]  /*2240*/  @!P0 BRA `(.L_x_10063) ;  /* 0x0000000000548947 */ /* 0x000fea0003800000 */
[C---:B-1---5:R-:W-:Y:S02]  /*2250*/  PRMT R20, R16.reuse, 0x7632, R20 ;  /* 0x0000763210147816 */ /* 0x062fe40000000014 */
        /* <DEDUP_REMOVED lines=20> */
.L_x_10063:
        /* <DEDUP_REMOVED lines=12> */
.L_x_10062:
        /* <DEDUP_REMOVED lines=29> */
[----:B------:R-:W-:-:S02]  /*2630*/  PRMT R18, R69, 0x7632, R18 ;  /* 0x0000763245127816 */ /* 0x000fc40000000012 */
[----:B------:R-:W-:Y:S02]  /*2640*/  PRMT R22, R70, 0x7632, R22 ;  /* 0x0000763246167816 */ /* 0x000fe40000000016 */
[----:B------:R-:W-:Y:S02]  /*2650*/  PRMT R123, R71, 0x7632, R123 ;  /* 0x00007632477b7816 */ /* 0x000fe4000000007b */
[----:B------:R-:W-:Y:S02]  /*2660*/  SHF.L.U32 R122, R19, 0x10, RZ ;  /* 0x00000010137a7819 */ /* 0x000fe400000006ff */
        /* <DEDUP_REMOVED lines=23> */
.L_x_10065:
[C---:B-1---5:R-:W-:Y:S02]  /*27e0*/  PRMT R21, R16.reuse, 0x7632, R21 ;  /* 0x0000763210157816 */ /* 0x062fe40000000015 */
[C---:B------:R-:W-:Y:S02]  /*27f0*/  PRMT R22, R17.reuse, 0x7632, R22 ;  /* 0x0000763211167816 */ /* 0x040fe40000000016 */
[----:B------:R-:W-:Y:S02]  /*2800*/  SHF.L.U32 R26, R17, 0x10, RZ ;  /* 0x00000010111a7819 */ /* 0x000fe400000006ff */
[----:B------:R-:W-:Y:S02]  /*2810*/  SHF.L.U32 R16, R16, 0x10, RZ ;  /* 0x0000001010107819 */ /* 0x000fe400000006ff */
[----:B------:R-:W-:Y:S02]  /*2820*/  PRMT R25, R18, 0x7632, R25 ;  /* 0x0000763212197816 */ /* 0x000fe40000000019 */
[----:B------:R-:W-:-:S02]  /*2830*/  SHF.L.U32 R17, R68, 0x10, RZ ;  /* 0x0000001044117819 */ /* 0x000fc400000006ff */
[----:B------:R-:W-:Y:S02]  /*2840*/  SHF.L.U32 R18, R18, 0x10, RZ ;  /* 0x0000001012127819 */ /* 0x000fe400000006ff */
[----:B------:R-:W-:Y:S01]  /*2850*/  SHF.L.U32 R27, R70, 0x10, RZ ;  /* 0x00000010461b7819 */ /* 0x000fe200000006ff */
[--C-:B------:R-:W-:Y:S01]  /*2860*/  FADD.FTZ R24, R17, R16.reuse ;  /* 0x0000001011187221 */ /* 0x100fe20000010000 */
[----:B------:R-:W-:Y:S02]  /*2870*/  SHF.L.U32 R23, R69, 0x10, RZ ;  /* 0x0000001045177819 */ /* 0x000fe400000006ff */
[----:B------:R-:W-:Y:S01]  /*2880*/  PRMT R16, R68, 0x7632, R16 ;  /* 0x0000763244107816 */ /* 0x000fe20000000010 */
[----:B------:R-:W-:Y:S01]  /*2890*/  FADD.FTZ R20, R27, R18 ;  /* 0x000000121b147221 */ /* 0x000fe20000010000 */
[----:B------:R-:W-:Y:S01]  /*28a0*/  PRMT R123, R19, 0x7632, R123 ;  /* 0x00007632137b7816 */ /* 0x000fe2000000007b */
[----:B------:R-:W-:Y:S01]  /*28b0*/  FADD.FTZ R26, R23, R26 ;  /* 0x0000001a171a7221 */ /* 0x000fe20000010000 */
[----:B------:R-:W-:-:S02]  /*28c0*/  SHF.L.U32 R140, R19, 0x10, RZ ;  /* 0x00000010138c7819 */ /* 0x000fc400000006ff */
[----:B------:R-:W-:Y:S01]  /*28d0*/  PRMT R18, R70, 0x7632, R18 ;  /* 0x0000763246127816 */ /* 0x000fe20000000012 */
[----:B------:R-:W-:Y:S01]  /*28e0*/  IMAD.U32 R144, R123, 0x10000, RZ ;  /* 0x000100007b907824 */ /* 0x000fe200078e00ff */
[----:B------:R-:W-:Y:S02]  /*28f0*/  PRMT R17, R69, 0x7632, R17 ;  /* 0x0000763245117816 */ /* 0x000fe40000000011 */
[----:B------:R-:W-:Y:S02]  /*2900*/  PRMT R19, R71, 0x7632, R19 ;  /* 0x0000763247137816 */ /* 0x000fe40000000013 */
        /* <DEDUP_REMOVED lines=14> */
.L_x_10064:
[----:B------:R-:W-:Y:S05]  /*29f0*/  @!P0 BRA `(.L_x_10067) ;  /* 0x0000000000548947 */ /* 0x000fea0003800000 */
[----:B-1---5:R-:W-:Y:S02]  /*2a00*/  PRMT R20, R16, 0x7632, R20 ;  /* 0x0000763210147816 */ /* 0x022fe40000000014 */
        /* <DEDUP_REMOVED lines=20> */
.L_x_10067:
        /* <DEDUP_REMOVED lines=12> */
.L_x_10066:
        /* <DEDUP_REMOVED lines=56> */
.L_x_10069:
[C---:B-----5:R-:W-:Y:S02]  /*2f90*/  PRMT R141, R120.reuse, 0x7632, R141 ;  /* 0x00007632788d7816 */ /* 0x060fe4000000008d */
[----:B-1----:R-:W-:Y:S02]  /*2fa0*/  SHF.L.U32 R16, R120, 0x10, RZ ;  /* 0x0000001078107819 */ /* 0x002fe400000006ff */
        /* <DEDUP_REMOVED lines=31> */
.L_x_10068:
[----:B------:R-:W-:Y:S05]  /*31a0*/  @!P0 BRA `(.L_x_10071) ;  /* 0x0000000000548947 */ /* 0x000fea0003800000 */
[C---:B-1---5:R-:W-:Y:S02]  /*31b0*/  PRMT R16, R120.reuse, 0x7632, R16 ;  /* 0x0000763278107816 */ /* 0x062fe40000000010 */
[----:B------:R-:W-:Y:S02]  /*31c0*/  SHF.L.U32 R17, R120, 0x10, RZ ;  /* 0x0000001078117819 */ /* 0x000fe400000006ff */
[----:B------:R-:W-:Y:S02]  /*31d0*/  PRMT R18, R121, 0x7632, R18 ;  /* 0x0000763279127816 */ /* 0x000fe40000000012 */
        /* <DEDUP_REMOVED lines=18> */
.L_x_10071:
        /* <DEDUP_REMOVED lines=12> */
.L_x_10070:
        /* <DEDUP_REMOVED lines=172> */
.L_x_10085:
[----:B------:R-:W-:Y:S01]  /*3e80*/  FMUL.FTZ R141, R142, R142 ;  /* 0x0000008e8e8d7220 */ /* 0x000fe20000410000 */
[----:B------:R-:W-:Y:S01]  /*3e90*/  ISETP.NE.AND P2, PT, RZ, UR9, PT ;  /* 0x00000009ff007c0c */ /* 0x000fe2000bf45270 */
[----:B-1----:R-:W-:Y:S01]  /*3ea0*/  FADD.FTZ R148, R147, R148 ;  /* 0x0000009493947221 */ /* 0x002fe20000010000 */
[----:B------:R-:W-:Y:S02]  /*3eb0*/  SHF.L.U32 R145, R116, 0x10, RZ ;  /* 0x0000001074917819 */ /* 0x000fe400000006ff */
[----:B------:R-:W-:Y:S01]  /*3ec0*/  FSEL R144, R141, RZ, P2 ;  /* 0x000000ff8d907208 */ /* 0x000fe20001000000 */
[----:B------:R-:W-:Y:S01]  /*3ed0*/  FFMA.FTZ R143, R148, R143, UR10 ;  /* 0x0000000a948f7e23 */ /* 0x000fe2000801008f */
[----:B------:R-:W-:Y:S02]  /*3ee0*/  FSEL R141, R142, RZ, !P2 ;  /* 0x000000ff8e8d7208 */ /* 0x000fe40005000000 */
[----:B0-----:R-:W-:Y:S01]  /*3ef0*/  SHF.L.U32 R147, R92, 0x10, RZ ;  /* 0x000000105c937819 */ /* 0x001fe200000006ff */
[----:B------:R-:W-:Y:S01]  /*3f00*/  FADD.FTZ R143, R143, R144 ;  /* 0x000000908f8f7221 */ /* 0x000fe20000010000 */
[----:B------:R-:W-:Y:S01]  /*3f10*/  SHF.L.U32 R149, R0, 0x10, RZ ;  /* 0x0000001000957819 */ /* 0x000fe200000006ff */
[C---:B------:R-:W-:Y:S01]  /*3f20*/  FADD.FTZ R56, -R141.reuse, R56 ;  /* 0x000000388d387221 */ /* 0x040fe20000010100 */
[C---:B------:R-:W-:Y:S01]  /*3f30*/  FADD.FTZ R144, -R141.reuse, R57 ;  /* 0x000000398d907221 */ /* 0x040fe20000010100 */
[----:B------:R-:W-:Y:S01]  /*3f40*/  SHF.L.U32 R151, R2, 0x10, RZ ;  /* 0x0000001002977819 */ /* 0x000fe200000006ff */
[C---:B------:R-:W-:Y:S01]  /*3f50*/  FADD.FTZ R52, -R141.reuse, R52 ;  /* 0x000000348d347221 */ /* 0x040fe20000010100 */
[----:B------:R-:W0:Y:S01]  /*3f60*/  MUFU.RSQ R143, R143 ;  /* 0x0000008f008f7308 */ /* 0x000e220000001400 */
[C---:B------:R-:W-:Y:S01]  /*3f70*/  FADD.FTZ R58, -R141.reuse, R58 ;  /* 0x0000003a8d3a7221 */ /* 0x040fe20000010100 */
[C---:B------:R-:W-:Y:S01]  /*3f80*/  FADD.FTZ R150, -R141.reuse, R53 ;  /* 0x000000358d967221 */ /* 0x040fe20000010100 */
[C---:B------:R-:W-:Y:S01]  /*3f90*/  FADD.FTZ R146, -R141.reuse, R59 ;  /* 0x0000003b8d927221 */ /* 0x040fe20000010100 */
[----:B------:R-:W-:Y:S01]  /*3fa0*/  SHF.L.U32 R59, R118, 0x10, RZ ;  /* 0x00000010763b7819 */ /* 0x000fe200000006ff */
[----:B------:R-:W-:Y:S01]  /*3fb0*/  FADD.FTZ R54, -R141, R54 ;  /* 0x000000368d367221 */ /* 0x000fe20000010100 */
[----:B------:R-:W-:Y:S01]  /*3fc0*/  SHF.L.U32 R153, R117, 0x10, RZ ;  /* 0x0000001075997819 */ /* 0x000fe200000006ff */
[----:B------:R-:W-:Y:S01]  /*3fd0*/  FADD.FTZ R48, -R141, R48 ;  /* 0x000000308d307221 */ /* 0x000fe20000010100 */
[----:B------:R-:W-:Y:S01]  /*3fe0*/  SHF.L.U32 R155, R93, 0x10, RZ ;  /* 0x000000105d9b7819 */ /* 0x000fe200000006ff */
[C---:B------:R-:W-:Y:S01]  /*3ff0*/  FADD.FTZ R50, -R141.reuse, R50 ;  /* 0x000000328d327221 */ /* 0x040fe20000010100 */
[----:B------:R-:W-:Y:S01]  /*4000*/  SHF.L.U32 R148, R4, 0x10, RZ ;  /* 0x0000001004947819 */ /* 0x000fe200000006ff */
[C---:B------:R-:W-:Y:S01]  /*4010*/  FADD.FTZ R44, -R141.reuse, R44 ;  /* 0x0000002c8d2c7221 */ /* 0x040fe20000010100 */
[C---:B------:R-:W-:Y:S01]  /*4020*/  FADD.FTZ R40, -R141.reuse, R40 ;  /* 0x000000288d287221 */ /* 0x040fe20000010100 */
[C---:B------:R-:W-:Y:S01]  /*4030*/  FADD.FTZ R152, -R141.reuse, R43 ;  /* 0x0000002b8d987221 */ /* 0x040fe20000010100 */
[C---:B------:R-:W-:Y:S01]  /*4040*/  FADD.FTZ R46, -R141.reuse, R46 ;  /* 0x0000002e8d2e7221 */ /* 0x040fe20000010100 */
[----:B------:R-:W-:Y:S01]  /*4050*/  FADD.FTZ R42, -R141, R42 ;  /* 0x0000002a8d2a7221 */ /* 0x000fe20000010100 */
[----:B------:R-:W-:Y:S01]  /*4060*/  SHF.L.U32 R43, R127, 0x10, RZ ;  /* 0x000000107f2b7819 */ /* 0x000fe200000006ff */
[C---:B0-----:R-:W-:Y:S01]  /*4070*/  FMUL.FTZ R56, R143.reuse, R56 ;  /* 0x000000388f387220 */ /* 0x041fe20000410000 */
[C---:B------:R-:W-:Y:S01]  /*4080*/  FMUL.FTZ R144, R143.reuse, R144 ;  /* 0x000000908f907220 */ /* 0x040fe20000410000 */
[C---:B------:R-:W-:Y:S01]  /*4090*/  FMUL.FTZ R52, R143.reuse, R52 ;  /* 0x000000348f347220 */ /* 0x040fe20000410000 */
[C---:B------:R-:W-:Y:S01]  /*40a0*/  FMUL.FTZ R58, R143.reuse, R58 ;  /* 0x0000003a8f3a7220 */ /* 0x040fe20000410000 */
[----:B------:R-:W-:Y:S01]  /*40b0*/  FFMA.FTZ R57, R56, R145, R147 ;  /* 0x0000009138397223 */ /* 0x000fe20000010093 */
        /* <DEDUP_REMOVED lines=9> */
[----:B------:R-:W-:Y:S01]  /*4150*/  FFMA.FTZ R58, R58, R153, R155 ;  /* 0x000000993a3a7223 */ /* 0x000fe2000001009b */
[----:B------:R-:W-:Y:S01]  /*4160*/  FFMA.FTZ R52, R150, R147, R149 ;  /* 0x0000009396347223 */ /* 0x000fe20000010095 */
[----:B------:R-:W-:Y:S01]  /*4170*/  SHF.L.U32 R59, R119, 0x10, RZ ;  /* 0x00000010773b7819 */ /* 0x000fe200000006ff */
[----:B------:R-:W-:Y:S01]  /*4180*/  FMUL.FTZ R54, R143, R54 ;  /* 0x000000368f367220 */ /* 0x000fe20000410000 */
[----:B------:R-:W-:Y:S01]  /*4190*/  SHF.L.U32 R145, R95, 0x10, RZ ;  /* 0x000000105f917819 */ /* 0x000fe200000006ff */
[----:B------:R-:W-:Y:S01]  /*41a0*/  FFMA.FTZ R53, R53, R144, R148 ;  /* 0x0000009035357223 */ /* 0x000fe20000010094 */
[----:B------:R-:W-:Y:S01]  /*41b0*/  SHF.L.U32 R147, R7, 0x10, RZ ;  /* 0x0000001007937819 */ /* 0x000fe200000006ff */
[C---:B------:R-:W-:Y:S01]  /*41c0*/  FMUL.FTZ R146, R143.reuse, R146 ;  /* 0x000000928f927220 */ /* 0x040fe20000410000 */
[----:B------:R-:W-:Y:S01]  /*41d0*/  SHF.L.U32 R149, R8, 0x10, RZ ;  /* 0x0000001008957819 */ /* 0x000fe200000006ff */
[----:B------:R-:W-:Y:S01]  /*41e0*/  FMUL.FTZ R48, R143, R48 ;  /* 0x000000308f307220 */ /* 0x000fe20000410000 */
[----:B------:R-:W-:Y:S01]  /*41f0*/  SHF.L.U32 R151, R112, 0x10, RZ ;  /* 0x0000001070977819 */ /* 0x000fe200000006ff */
[C---:B------:R-:W-:Y:S01]  /*4200*/  FADD.FTZ R144, -R141.reuse, R49 ;  /* 0x000000318d907221 */ /* 0x040fe20000010100 */
[----:B------:R-:W-:Y:S01]  /*4210*/  SHF.L.U32 R153, R88, 0x10, RZ ;  /* 0x0000001058997819 */ /* 0x000fe200000006ff */
[----:B------:R-:W-:Y:S01]  /*4220*/  FADD.FTZ R148, -R141, R51 ;  /* 0x000000338d947221 */ /* 0x000fe20000010100 */
[----:B------:R-:W-:Y:S01]  /*4230*/  FFMA.FTZ R54, R54, R59, R145 ;  /* 0x0000003b36367223 */ /* 0x000fe20000010091 */
[----:B------:R-:W-:Y:S01]  /*4240*/  FFMA.FTZ R59, R146, R147, R149 ;  /* 0x00000093923b7223 */ /* 0x000fe20000010095 */
[----:B------:R-:W-:Y:S01]  /*4250*/  SHF.L.U32 R51, R9, 0x10, RZ ;  /* 0x0000001009337819 */ /* 0x000fe200000006ff */
[----:B------:R-:W-:Y:S01]  /*4260*/  FFMA.FTZ R49, R48, R151, R153 ;  /* 0x0000009730317223 */ /* 0x000fe20000010099 */
[----:B------:R-:W-:Y:S01]  /*4270*/  SHF.L.U32 R145, R10, 0x10, RZ ;  /* 0x000000100a917819 */ /* 0x000fe200000006ff */
        /* <DEDUP_REMOVED lines=9> */
[----:B------:R-:W-:Y:S01]  /*4310*/  FFMA.FTZ R51, R50, R147, R149 ;  /* 0x0000009332337223 */ /* 0x000fe20000010095 */
[----:B------:R-:W-:Y:S01]  /*4320*/  SHF.L.U32 R145, R114, 0x10, RZ ;  /* 0x0000001072917819 */ /* 0x000fe200000006ff */
[C---:B------:R-:W-:Y:S01]  /*4330*/  FMUL.FTZ R44, R143.reuse, R44 ;  /* 0x0000002c8f2c7220 */ /* 0x040fe20000410000 */
[----:B------:R-:W-:Y:S01]  /*4340*/  FFMA.FTZ R50, R148, R151, R153 ;  /* 0x0000009794327223 */ /* 0x000fe20000010099 */
[----:B------:R-:W-:Y:S01]  /*4350*/  SHF.L.U32 R147, R90, 0x10, RZ ;  /* 0x000000105a937819 */ /* 0x000fe200000006ff */
[----:B------:R-:W-:Y:S01]  /*4360*/  FMUL.FTZ R144, R143, R144 ;  /* 0x000000908f907220 */ /* 0x000fe20000410000 */
[----:B------:R-:W-:Y:S01]  /*4370*/  SHF.L.U32 R149, R13, 0x10, RZ ;  /* 0x000000100d957819 */ /* 0x000fe200000006ff */
[C---:B------:R-:W-:Y:S01]  /*4380*/  FADD.FTZ R146, -R141.reuse, R47 ;  /* 0x0000002f8d927221 */ /* 0x040fe20000010100 */
[----:B------:R-:W-:Y:S01]  /*4390*/  SHF.L.U32 R151, R14, 0x10, RZ ;  /* 0x000000100e977819 */ /* 0x000fe200000006ff */
[----:B------:R-:W-:Y:S01]  /*43a0*/  FFMA.FTZ R45, R44, R145, R147 ;  /* 0x000000912c2d7223 */ /* 0x000fe20000010093 */
[----:B------:R-:W-:Y:S01]  /*43b0*/  SHF.L.U32 R148, R124, 0x10, RZ ;  /* 0x000000107c947819 */ /* 0x000fe200000006ff */
[----:B------:R-:W-:Y:S01]  /*43c0*/  FADD.FTZ R150, -R141, R41 ;  /* 0x000000298d967221 */ /* 0x000fe20000010100 */
[----:B------:R-:W-:Y:S01]  /*43d0*/  FMUL.FTZ R47, R143, R146 ;  /* 0x000000928f2f7220 */ /* 0x000fe20000410000 */
[----:B------:R-:W-:Y:S01]  /*43e0*/  FFMA.FTZ R44, R144, R149, R151 ;  /* 0x00000095902c7223 */ /* 0x000fe20000010097 */
        /* <DEDUP_REMOVED lines=19> */
[C---:B------:R-:W-:Y:S01]  /*4520*/  FMUL.FTZ R148, R143.reuse, R148 ;  /* 0x000000948f947220 */ /* 0x040fe20000410000 */
[----:B------:R-:W-:Y:S01]  /*4530*/  FMUL.FTZ R37, R143, R42 ;  /* 0x0000002a8f257220 */ /* 0x000fe20000410000 */
[C---:B------:R-:W-:Y:S01]  /*4540*/  FADD.FTZ R154, -R141.reuse, R38 ;  /* 0x000000268d9a7221 */ /* 0x040fe20000010100 */
[----:B------:R-:W-:Y:S01]  /*4550*/  FADD.FTZ R42, -R141, R39 ;  /* 0x000000278d2a7221 */ /* 0x000fe20000010100 */
[----:B------:R-:W-:Y:S01]  /*4560*/  FFMA.FTZ R36, R36, R43, R145 ;  /* 0x0000002b24247223 */ /* 0x000fe20000010091 */
[----:B------:R-:W-:Y:S01]  /*4570*/  FFMA.FTZ R46, R46, R153, R155 ;  /* 0x000000992e2e7223 */ /* 0x000fe2000001009b */
[----:B------:R-:W-:Y:S01]  /*4580*/  FFMA.FTZ R39, R148, R147, R149 ;  /* 0x0000009394277223 */ /* 0x000fe20000010095 */
[----:B------:R-:W-:Y:S01]  /*4590*/  SHF.L.U32 R43, R129, 0x10, RZ ;  /* 0x00000010812b7819 */ /* 0x000fe200000006ff */
[C---:B------:R-:W-:Y:S01]  /*45a0*/  FMUL.FTZ R38, R143.reuse, R150 ;  /* 0x000000968f267220 */ /* 0x040fe20000410000 */
        /* <DEDUP_REMOVED lines=18> */
[----:B------:R-:W-:Y:S01]  /*46d0*/  PRMT R149, R104, 0x7632, R149 ;  /* 0x0000763268957816 */ /* 0x000fe20000000095 */
[----:B------:R-:W-:Y:S01]  /*46e0*/  FADD.FTZ R144, -R141, R33 ;  /* 0x000000218d907221 */ /* 0x000fe20000010100 */
[----:B------:R-:W-:Y:S01]  /*46f0*/  PRMT R151, R80, 0x7632, R151 ;  /* 0x0000763250977816 */ /* 0x000fe20000000097 */
[----:B------:R-:W-:Y:S01]  /*4700*/  FMUL.FTZ R34, R143, R34 ;  /* 0x000000228f227220 */ /* 0x000fe20000410000 */
[----:B------:R-:W-:Y:S01]  /*4710*/  SHF.L.U32 R153, R105, 0x10, RZ ;  /* 0x0000001069997819 */ /* 0x000fe200000006ff */
[----:B------:R-:W-:Y:S01]  /*4720*/  FMUL.FTZ R144, R143, R144 ;  /* 0x000000908f907220 */ /* 0x000fe20000410000 */
[----:B------:R-:W-:Y:S01]  /*4730*/  SHF.L.U32 R155, R81, 0x10, RZ ;  /* 0x00000010519b7819 */ /* 0x000fe200000006ff */
[----:B------:R-:W-:Y:S01]  /*4740*/  FADD.FTZ R146, -R141, R35 ;  /* 0x000000238d927221 */ /* 0x000fe20000010100 */
[----:B------:R-:W-:Y:S01]  /*4750*/  SHF.L.U32 R149, R149, 0x10, RZ ;  /* 0x0000001095957819 */ /* 0x000fe200000006ff */
[--C-:B------:R-:W-:Y:S01]  /*4760*/  FFMA.FTZ R33, R32, R145, R147.reuse ;  /* 0x0000009120217223 */ /* 0x100fe20000010093 */
[----:B------:R-:W-:Y:S01]  /*4770*/  SHF.L.U32 R151, R151, 0x10, RZ ;  /* 0x0000001097977819 */ /* 0x000fe200000006ff */
[----:B------:R-:W-:Y:S01]  /*4780*/  FADD.FTZ R28, -R141, R28 ;  /* 0x0000001c8d1c7221 */ /* 0x000fe20000010100 */
[----:B------:R-:W-:Y:S01]  /*4790*/  PRMT R147, R105, 0x7632, R147 ;  /* 0x0000763269937816 */ /* 0x000fe20000000093 */
[----:B------:R-:W-:Y:S01]  /*47a0*/  FFMA.FTZ R34, R34, R153, R155 ;  /* 0x0000009922227223 */ /* 0x000fe2000001009b */
[----:B------:R-:W-:Y:S01]  /*47b0*/  PRMT R35, R81, 0x7632, R35 ;  /* 0x0000763251237816 */ /* 0x000fe20000000023 */
[----:B------:R-:W-:Y:S01]  /*47c0*/  FFMA.FTZ R32, R144, R149, R151 ;  /* 0x0000009590207223 */ /* 0x000fe20000010097 */
[----:B------:R-:W-:Y:S01]  /*47d0*/  SHF.L.U32 R149, R106, 0x10, RZ ;  /* 0x000000106a957819 */ /* 0x000fe200000006ff */
[----:B------:R-:W-:Y:S01]  /*47e0*/  FADD.FTZ R144, -R141, R29 ;  /* 0x0000001d8d907221 */ /* 0x000fe20000010100 */
[----:B------:R-:W-:Y:S01]  /*47f0*/  SHF.L.U32 R145, R82, 0x10, RZ ;  /* 0x0000001052917819 */ /* 0x000fe200000006ff */
[C---:B------:R-:W-:Y:S01]  /*4800*/  FMUL.FTZ R146, R143.reuse, R146 ;  /* 0x000000928f927220 */ /* 0x040fe20000410000 */
[----:B------:R-:W-:Y:S01]  /*4810*/  PRMT R151, R106, 0x7632, R151 ;  /* 0x000076326a977816 */ /* 0x000fe20000000097 */
[C---:B------:R-:W-:Y:S01]  /*4820*/  FMUL.FTZ R28, R143.reuse, R28 ;  /* 0x0000001c8f1c7220 */ /* 0x040fe20000410000 */
[----:B------:R-:W-:Y:S01]  /*4830*/  PRMT R153, R82, 0x7632, R153 ;  /* 0x0000763252997816 */ /* 0x000fe20000000099 */
[----:B------:R-:W-:Y:S01]  /*4840*/  FMUL.FTZ R144, R143, R144 ;  /* 0x000000908f907220 */ /* 0x000fe20000410000 */
[----:B------:R-:W-:Y:S01]  /*4850*/  SHF.L.U32 R147, R147, 0x10, RZ ;  /* 0x0000001093937819 */ /* 0x000fe200000006ff */
[----:B------:R-:W-:Y:S01]  /*4860*/  FFMA.FTZ R149, R28, R149, R145 ;  /* 0x000000951c957223 */ /* 0x000fe20000010091 */
[----:B------:R-:W-:Y:S01]  /*4870*/  SHF.L.U32 R35, R35, 0x10, RZ ;  /* 0x0000001023237819 */ /* 0x000fe200000006ff */
[----:B------:R-:W-:Y:S01]  /*4880*/  FADD.FTZ R150, -R141, R31 ;  /* 0x0000001f8d967221 */ /* 0x000fe20000010100 */
[----:B------:R-:W-:Y:S01]  /*4890*/  SHF.L.U32 R151, R151, 0x10, RZ ;  /* 0x0000001097977819 */ /* 0x000fe200000006ff */
[----:B------:R-:W-:Y:S01]  /*48a0*/  FADD.FTZ R30, -R141, R30 ;  /* 0x0000001e8d1e7221 */ /* 0x000fe20000010100 */
[----:B------:R-:W-:Y:S01]  /*48b0*/  SHF.L.U32 R153, R153, 0x10, RZ ;  /* 0x0000001099997819 */ /* 0x000fe200000006ff */
[--C-:B------:R-:W-:Y:S01]  /*48c0*/  FFMA.FTZ R147, R146, R147, R35.reuse ;  /* 0x0000009392937223 */ /* 0x100fe20000010023 */
[----:B------:R-:W-:Y:S01]  /*48d0*/  PRMT R35, R107, 0x7632, R35 ;  /* 0x000076326b237816 */ /* 0x000fe20000000023 */
[----:B------:R-:W-:Y:S01]  /*48e0*/  FADD.FTZ R28, -R141, R25 ;  /* 0x000000198d1c7221 */ /* 0x000fe20000010100 */
[----:B------:R-:W-:Y:S01]  /*48f0*/  PRMT R145, R83, 0x7632, R145 ;  /* 0x0000763253917816 */ /* 0x000fe20000000091 */
[----:B------:R-:W-:Y:S01]  /*4900*/  FFMA.FTZ R148, R144, R151, R153 ;  /* 0x0000009790947223 */ /* 0x000fe20000010099 */
[----:B------:R-:W-:Y:S01]  /*4910*/  SHF.L.U32 R35, R35, 0x10, RZ ;  /* 0x0000001023237819 */ /* 0x000fe200000006ff */
[----:B------:R-:W-:Y:S01]  /*4920*/  FADD.FTZ R144, -R141, R24 ;  /* 0x000000188d907221 */ /* 0x000fe20000010100 */
[----:B------:R-:W-:Y:S01]  /*4930*/  FMUL.FTZ R24, R143, R150 ;  /* 0x000000968f187220 */ /* 0x000fe20000410000 */
[----:B------:R-:W-:Y:S01]  /*4940*/  IMAD.U32 R145, R145, 0x10000, RZ ;  /* 0x0001000091917824 */ /* 0x000fe200078e00ff */
[----:B------:R-:W-:Y:S01]  /*4950*/  SHF.L.U32 R29, R107, 0x10, RZ ;  /* 0x000000106b1d7819 */ /* 0x000fe200000006ff */
[----:B------:R-:W-:Y:S01]  /*4960*/  FMUL.FTZ R30, R143, R30 ;  /* 0x0000001e8f1e7220 */ /* 0x000fe20000410000 */
[----:B------:R-:W-:Y:S01]  /*4970*/  SHF.L.U32 R31, R83, 0x10, RZ ;  /* 0x00000010531f7819 */ /* 0x000fe200000006ff */
[----:B------:R-:W-:Y:S01]  /*4980*/  FFMA.FTZ R24, R24, R35, R145 ;  /* 0x0000002318187223 */ /* 0x000fe20000010091 */
[----:B------:R-:W-:Y:S01]  /*4990*/  PRMT R35, R100, 0x7632, R35 ;  /* 0x0000763264237816 */ /* 0x000fe20000000023 */
[C---:B------:R-:W-:Y:S01]  /*49a0*/  FADD.FTZ R26, -R141.reuse, R26 ;  /* 0x0000001a8d1a7221 */ /* 0x040fe20000010100 */
[----:B------:R-:W-:Y:S01]  /*49b0*/  PRMT R25, R76, 0x7632, R25 ;  /* 0x000076324c197816 */ /* 0x000fe20000000019 */
[----:B------:R-:W-:Y:S01]  /*49c0*/  FADD.FTZ R146, -R141, R27 ;  /* 0x0000001b8d927221 */ /* 0x000fe20000010100 */
        /* <DEDUP_REMOVED lines=9> */
[----:B------:R-:W-:Y:S01]  /*4a60*/  PRMT R29, R102, 0x7632, R29 ;  /* 0x00007632661d7816 */ /* 0x000fe2000000001d */
[----:B------:R-:W-:Y:S01]  /*4a70*/  FADD.FTZ R26, -R141, R21 ;  /* 0x000000158d1a7221 */ /* 0x000fe20000010100 */
[----:B------:R-:W-:Y:S01]  /*4a80*/  SHF.L.U32 R151, R100, 0x10, RZ ;  /* 0x0000001064977819 */ /* 0x000fe200000006ff */
[----:B------:R-:W-:Y:S01]  /*4a90*/  FFMA.FTZ R35, R28, R35, R25 ;  /* 0x000000231c237223 */ /* 0x000fe20000010019 */
[----:B------:R-:W-:Y:S01]  /*4aa0*/  PRMT R28, R78, 0x7632, R28 ;  /* 0x000076324e1c7816 */ /* 0x000fe2000000001c */
[----:B------:R-:W-:Y:S01]  /*4ab0*/  FMUL.FTZ R144, R143, R144 ;  /* 0x000000908f907220 */ /* 0x000fe20000410000 */
[----:B------:R-:W-:Y:S01]  /*4ac0*/  SHF.L.U32 R153, R76, 0x10, RZ ;  /* 0x000000104c997819 */ /* 0x000fe200000006ff */
[----:B------:R-:W-:Y:S01]  /*4ad0*/  FADD.FTZ R20, -R141, R20 ;  /* 0x000000148d147221 */ /* 0x000fe20000010100 */
[----:B------:R-:W-:Y:S01]  /*4ae0*/  SHF.L.U32 R29, R29, 0x10, RZ ;  /* 0x000000101d1d7819 */ /* 0x000fe200000006ff */
[C---:B------:R-:W-:Y:S01]  /*4af0*/  FMUL.FTZ R26, R143.reuse, R26 ;  /* 0x0000001a8f1a7220 */ /* 0x040fe20000410000 */
        /* <DEDUP_REMOVED lines=9> */
[----:B------:R-:W-:Y:S01]  /*4b90*/  FADD.FTZ R28, -R141, R23 ;  /* 0x000000178d1c7221 */ /* 0x000fe20000010100 */
[----:B------:R-:W-:Y:S01]  /*4ba0*/  PRMT R157, R103, 0x7632, R157 ;  /* 0x00007632679d7816 */ /* 0x000fe2000000009d */
[----:B------:R-:W-:Y:S01]  /*4bb0*/  FADD.FTZ R16, -R141, R16 ;  /* 0x000000108d107221 */ /* 0x000fe20000010100 */
[----:B------:R-:W-:Y:S01]  /*4bc0*/  PRMT R21, R79, 0x7632, R21 ;  /* 0x000076324f157816 */ /* 0x000fe20000000015 */
        /* <DEDUP_REMOVED lines=11> */
[----:B------:R-:W-:Y:S01]  /*4c80*/  SHF.L.U32 R25, R72, 0x10, RZ ;  /* 0x0000001048197819 */ /* 0x000fe200000006ff */
[----:B------:R-:W-:Y:S01]  /*4c90*/  FFMA.FTZ R156, R22, R31, R151 ;  /* 0x0000001f169c7223 */ /* 0x000fe20000010097 */
[----:B------:R-:W-:Y:S01]  /*4ca0*/  SHF.L.U32 R157, R157, 0x10, RZ ;  /* 0x000000109d9d7819 */ /* 0x000fe200000006ff */
[----:B------:R-:W-:Y:S01]  /*4cb0*/  FADD.FTZ R22, -R141, R19 ;  /* 0x000000138d167221 */ /* 0x000fe20000010100 */
[----:B------:R-:W-:Y:S01]  /*4cc0*/  SHF.L.U32 R21, R21, 0x10, RZ ;  /* 0x0000001015157819 */ /* 0x000fe200000006ff */
[----:B------:R-:W-:Y:S01]  /*4cd0*/  FFMA.FTZ R150, R16, R23, R25 ;  /* 0x0000001710967223 */ /* 0x000fe20000010019 */
[----:B------:R-:W-:Y:S01]  /*4ce0*/  PRMT R151, R96, 0x7632, R151 ;  /* 0x0000763260977816 */ /* 0x000fe20000000097 */
[----:B------:R-:W-:Y:S01]  /*4cf0*/  FMUL.FTZ R20, R143, R20 ;  /* 0x000000148f147220 */ /* 0x000fe20000410000 */
[----:B------:R-:W-:Y:S01]  /*4d00*/  PRMT R29, R72, 0x7632, R29 ;  /* 0x00007632481d7816 */ /* 0x000fe2000000001d */
[--C-:B------:R-:W-:Y:S01]  /*4d10*/  FFMA.FTZ R157, R28, R157, R21.reuse ;  /* 0x0000009d1c9d7223 */ /* 0x100fe20000010015 */
        /* <DEDUP_REMOVED lines=14> */
[----:B------:R-:W-:Y:S01]  /*4e00*/  PRMT R25, R74, 0x7632, R25 ;  /* 0x000076324a197816 */ /* 0x000fe20000000019 */
[----:B------:R-:W-:Y:S01]  /*4e10*/  FFMA.FTZ R154, R22, R21, R23 ;  /* 0x00000015169a7223 */ /* 0x000fe20000010017 */
[----:B------:R-:W-:Y:S01]  /*4e20*/  SHF.L.U32 R17, R97, 0x10, RZ ;  /* 0x0000001061117819 */ /* 0x000fe200000006ff */
[----:B------:R-:W0:Y:S01]  /*4e30*/  @!P0 LDC.64 R20, c[0x0][0x3c0] ;  /* 0x0000f000ff148b82 */ /* 0x000e220000000a00 */
[----:B------:R-:W-:Y:S01]  /*4e40*/  SHF.L.U32 R19, R73, 0x10, RZ ;  /* 0x0000001049137819 */ /* 0x000fe200000006ff */
[----:B------:R-:W-:Y:S01]  /*4e50*/  FMUL.FTZ R120, R143, R120 ;  /* 0x000000788f787220 */ /* 0x000fe20000410000 */
[----:B------:R-:W-:Y:S01]  /*4e60*/  SHF.L.U32 R155, R155, 0x10, RZ ;  /* 0x000000109b9b7819 */ /* 0x000fe200000006ff */
[----:B------:R-:W-:Y:S01]  /*4e70*/  FADD.FTZ R122, -R141, R122 ;  /* 0x0000007a8d7a7221 */ /* 0x000fe20000010100 */
[----:B------:R-:W-:Y:S01]  /*4e80*/  SHF.L.U32 R25, R25, 0x10, RZ ;  /* 0x0000001019197819 */ /* 0x000fe200000006ff */
[----:B------:R-:W-:Y:S01]  /*4e90*/  FFMA.FTZ R121, R18, R17, R19 ;  /* 0x0000001112797223 */ /* 0x000fe20000010013 */
[----:B------:R-:W-:Y:S01]  /*4ea0*/  PRMT R22, R99, 0x7632, R22 ;  /* 0x0000763263167816 */ /* 0x000fe20000000016 */
[----:B------:R-:W1:Y:S01]  /*4eb0*/  @!P0 LDC.64 R18, c[0x0][0x3c8] ;  /* 0x0000f200ff128b82 */ /* 0x000e620000000a00 */
[----:B------:R-:W-:Y:S01]  /*4ec0*/  PRMT R17, R75, 0x7632, R17 ;  /* 0x000076324b117816 */ /* 0x000fe20000000011 */
[----:B------:R-:W-:Y:S01]  /*4ed0*/  FFMA.FTZ R155, R16, R155, R25 ;  /* 0x0000009b109b7223 */ /* 0x000fe20000010019 */
[----:B------:R-:W-:Y:S01]  /*4ee0*/  FADD.FTZ R16, -R141, R123 ;  /* 0x0000007b8d107221 */ /* 0x000fe20000010100 */
[----:B------:R-:W-:Y:S01]  /*4ef0*/  SHF.L.U32 R123, R22, 0x10, RZ ;  /* 0x00000010167b7819 */ /* 0x000fe200000006ff */
[----:B------:R-:W-:Y:S01]  /*4f00*/  FMUL.FTZ R122, R143, R122 ;  /* 0x0000007a8f7a7220 */ /* 0x000fe20000410000 */
[----:B------:R-:W-:Y:S01]  /*4f10*/  SHF.L.U32 R17, R17, 0x10, RZ ;  /* 0x0000001011117819 */ /* 0x000fe200000006ff */
[----:B------:R-:W-:Y:S01]  /*4f20*/  FMUL.FTZ R16, R143, R16 ;  /* 0x000000108f107220 */ /* 0x000fe20000410000 */
[----:B------:R-:W-:-:S02]  /*4f30*/  SHF.L.U32 R23, R98, 0x10, RZ ;  /* 0x0000001062177819 */ /* 0x000fc400000006ff */
[----:B------:R-:W-:Y:S01]  /*4f40*/  SHF.L.U32 R25, R74, 0x10, RZ ;  /* 0x000000104a197819 */ /* 0x000fe200000006ff */
[----:B------:R-:W-:Y:S01]  /*4f50*/  FFMA.FTZ R123, R16, R123, R17 ;  /* 0x0000007b107b7223 */ /* 0x000fe20000010011 */
[----:B------:R-:W-:Y:S01]  /*4f60*/  F2FP.BF16.F32.PACK_AB R31, R59, R54 ;  /* 0x000000363b1f723e */ /* 0x000fe200000010ff */
[----:B------:R-:W2:Y:S01]  /*4f70*/  LDC.64 R16, c[0x0][0x428] ;  /* 0x00010a00ff107b82 */ /* 0x000ea20000000a00 */
[----:B------:R-:W-:Y:S01]  /*4f80*/  F2FP.BF16.F32.PACK_AB R30, R52, R55 ;  /* 0x00000037341e723e */ /* 0x000fe200000010ff */
[----:B------:R-:W-:Y:S01]  /*4f90*/  FFMA.FTZ R120, R120, R23, R25 ;  /* 0x0000001778787223 */ /* 0x000fe20000010019 */
[----:B0-----:R-:W-:Y:S01]  /*4fa0*/  @!P0 IMAD.WIDE R20, R133, 0x4, R20 ;  /* 0x0000000485148825 */ /* 0x001fe200078e0214 */
[----:B------:R-:W-:Y:S02]  /*4fb0*/  SHF.L.U32 R23, R99, 0x10, RZ ;  /* 0x0000001063177819 */ /* 0x000fe400000006ff */
[----:B------:R-:W-:Y:S02]  /*4fc0*/  SHF.L.U32 R25, R75, 0x10, RZ ;  /* 0x000000104b197819 */ /* 0x000fe400000006ff */
[----:B------:R0:W-:Y:S01]  /*4fd0*/  @!P0 STG.E desc[UR6][R20.64], R142 ;  /* 0x0000008e14008986 */ /* 0x0001e2000c101906 */
[----:B------:R-:W-:Y:S01]  /*4fe0*/  F2FP.BF16.F32.PACK_AB R29, R53, R58 ;  /* 0x0000003a351d723e */ /* 0x000fe200000010ff */
[----:B-1----:R-:W-:Y:S01]  /*4ff0*/  @!P0 IMAD.WIDE R18, R133, 0x4, R18 ;  /* 0x0000000485128825 */ /* 0x002fe200078e0212 */
[----:B------:R-:W-:-:S03]  /*5000*/  F2FP.BF16.F32.PACK_AB R28, R56, R57 ;  /* 0x00000039381c723e */ /* 0x000fc600000010ff */
[----:B------:R-:W-:Y:S01]  /*5010*/  FFMA.FTZ R122, R122, R23, R25 ;  /* 0x000000177a7a7223 */ /* 0x000fe20000010019 */
[----:B------:R-:W-:Y:S01]  /*5020*/  F2FP.BF16.F32.PACK_AB R23, R42, R43 ;  /* 0x0000002b2a17723e */ /* 0x000fe200000010ff */
[----:B------:R1:W-:Y:S01]  /*5030*/  @!P0 STG.E desc[UR6][R18.64], R143 ;  /* 0x0000008f12008986 */ /* 0x0003e2000c101906 */
[----:B------:R-:W-:Y:S02]  /*5040*/  F2FP.BF16.F32.PACK_AB R22, R38, R39 ;  /* 0x000000272616723e */ /* 0x000fe400000010ff */
[----:B------:R-:W-:Y:S02]  /*5050*/  F2FP.BF16.F32.PACK_AB R27, R24, R27 ;  /* 0x0000001b181b723e */ /* 0x000fe400000010ff */
[----:B0-----:R-:W-:Y:S02]  /*5060*/  F2FP.BF16.F32.PACK_AB R21, R36, R37 ;  /* 0x000000252415723e */ /* 0x001fe400000010ff */
[----:B------:R-:W0:Y:S01]  /*5070*/  LDC.64 R36, c[0x0][0x380] ;  /* 0x0000e000ff247b82 */ /* 0x000e220000000a00 */
[----:B--2---:R-:W-:Y:S01]  /*5080*/  IMAD.WIDE.U32 R158, R135, 0x10, R16 ;  /* 0x00000010879e7825 */ /* 0x004fe200078e0010 */
[----:B------:R-:W-:-:S02]  /*5090*/  F2FP.BF16.F32.PACK_AB R20, R40, R41 ;  /* 0x000000292814723e */ /* 0x000fc400000010ff */
[----:B------:R-:W-:Y:S01]  /*50a0*/  F2FP.BF16.F32.PACK_AB R26, R148, R149 ;  /* 0x00000095941a723e */ /* 0x000fe200000010ff */
[--C-:B------:R-:W-:Y:S01]  /*50b0*/  IMAD.WIDE.U32 R52, R136, 0x10, R16.reuse ;  /* 0x0000001088347825 */ /* 0x100fe200078e0010 */
[----:B-1----:R-:W-:Y:S01]  /*50c0*/  F2FP.BF16.F32.PACK_AB R19, R47, R46 ;  /* 0x0000002e2f13723e */ /* 0x002fe200000010ff */
[----:B------:R1:W-:Y:S01]  /*50d0*/  STG.E.128 desc[UR6][R158.64], R28 ;  /* 0x0000001c9e007986 */ /* 0x0003e2000c101d06 */
        /* <DEDUP_REMOVED lines=11> */
[----:B------:R-:W-:Y:S02]  /*5190*/  F2FP.BF16.F32.PACK_AB R16, R48, R49 ;  /* 0x000000313010723e */ /* 0x000fe400000010ff */
[----:B-1----:R-:W-:Y:S02]  /*51a0*/  F2FP.BF16.F32.PACK_AB R31, R157, R156 ;  /* 0x0000009c9d1f723e */ /* 0x002fe400000010ff */
[----:B------:R-:W-:Y:S01]  /*51b0*/  F2FP.BF16.F32.PACK_AB R30, R152, R153 ;  /* 0x00000099981e723e */ /* 0x000fe200000010ff */
[----:B------:R1:W-:Y:S01]  /*51c0*/  STG.E.128 desc[UR6][R52.64], R16 ;  /* 0x0000001034007986 */ /* 0x0003e2000c101d06 */
[----:B------:R-:W-:Y:S02]  /*51d0*/  F2FP.BF16.F32.PACK_AB R29, R145, R146 ;  /* 0x00000092911d723e */ /* 0x000fe400000010ff */
[----:B------:R-:W-:Y:S01]  /*51e0*/  F2FP.BF16.F32.PACK_AB R28, R35, R144 ;  /* 0x00000090231c723e */ /* 0x000fe200000010ff */
[----:B------:R1:W-:Y:S01]  /*51f0*/  STG.E.128 desc[UR6][R54.64], R20 ;  /* 0x0000001436007986 */ /* 0x0003e2000c101d06 */
[----:B------:R-:W-:-:S02]  /*5200*/  F2FP.BF16.F32.PACK_AB R35, R123, R122 ;  /* 0x0000007a7b23723e */ /* 0x000fc400000010ff */
[----:B0-----:R-:W-:Y:S01]  /*5210*/  LEA R133, R36, R133, 0x2 ;  /* 0x0000008524857211 */ /* 0x001fe200078e10ff */
[----:B------:R1:W-:Y:S03]  /*5220*/  STG.E.128 desc[UR6][R56.64], R24 ;  /* 0x0000001838007986 */ /* 0x0003e6000c101d06 */
[----:B------:R-:W-:Y:S01]  /*5230*/  ISETP.GE.AND P0, PT, R133, R37, PT ;  /* 0x000000258500720c */ /* 0x000fe20003f06270 */
[----:B------:R1:W-:Y:S04]  /*5240*/  STG.E.128 desc[UR6][R58.64], R28 ;  /* 0x0000001c3a007986 */ /* 0x0003e8000c101d06 */
[----:B------:R1:W-:Y:S08]  /*5250*/  STG.E.128 desc[UR6][R140.64], R32 ;  /* 0x000000208c007986 */ /* 0x0003f0000c101d06 */
[----:B------:R-:W-:Y:S05]  /*5260*/  @!P0 BRA `(.L_x_10073) ;  /* 0xffffffb000b88947 */ /* 0x000fea000383ffff */
[----:B------:R-:W-:Y:S05]  /*5270*/  EXIT ;  /* 0x000000000000794d */ /* 0x000fea0003800000 */
.L_x_10072:
        /* <DEDUP_REMOVED lines=8> */
.L_x_10075:
[----:B------:R-:W-:Y:S05]  /*5300*/  BSYNC B0 ;  /* 0x0000000000007941 */ /* 0x000fea0003800000 */
.L_x_10074:
        /* <DEDUP_REMOVED lines=10> */
.L_x_10076:
[----:B------:R-:W-:Y:S01]  /*53b0*/  HFMA2 R151, -RZ, RZ, 0, 2.384185791015625e-07 ;  /* 0x00000004ff977431 */ /* 0x000fe200000001ff */
[----:B------:R-:W-:-:S05]  /*53c0*/  MOV R142, R150 ;  /* 0x00000096008e7202 */ /* 0x000fca0000000f00 */
[----:B------:R-:W-:-:S05]  /*53d0*/  FADD.FTZ R146, R145, R142 ;  /* 0x0000008e91927221 */ /* 0x000fca0000010000 */
[----:B------:R-:W-:-:S07]  /*53e0*/  MOV R152, R146 ;  /* 0x0000009200987202 */ /* 0x000fce0000000f00 */
[----:B------:R-:W-:Y:S05]  /*53f0*/  WARPSYNC.COLLECTIVE R149, `(.L_x_10077) ;  /* 0x0000000095087348 */ /* 0x000fea0003c00000 */
[----:B------:R0:W1:Y:S02]  /*5400*/  SHFL.BFLY P2, R150, R152, R151, R154 ;  /* 0x0c00009798967389 */ /* 0x000064000004009a */
[----:B01----:R-:W-:Y:S05]  /*5410*/  ENDCOLLECTIVE ;  /* 0x000000000000791b */ /* 0x003fea0003800000 */
.L_x_10077:
[----:B------:R-:W-:Y:S01]  /*5420*/  HFMA2 R151, -RZ, RZ, 0, 4.76837158203125e-07 ;  /* 0x00000008ff977431 */ /* 0x000fe200000001ff */
[----:B------:R-:W-:-:S05]  /*5430*/  MOV R141, R150 ;  /* 0x00000096008d7202 */ /* 0x000fca0000000f00 */
[----:B------:R-:W-:-:S05]  /*5440*/  FADD.FTZ R147, R146, R141 ;  /* 0x0000008d92937221 */ /* 0x000fca0000010000 */
[----:B------:R-:W-:-:S07]  /*5450*/  MOV R152, R147 ;  /* 0x0000009300987202 */ /* 0x000fce0000000f00 */
[----:B------:R-:W-:Y:S05]  /*5460*/  WARPSYNC.COLLECTIVE R149, `(.L_x_10078) ;  /* 0x0000000095087348 */ /* 0x000fea0003c00000 */
[----:B------:R0:W1:Y:S02]  /*5470*/  SHFL.BFLY P2, R150, R152, R151, R154 ;  /* 0x0c00009798967389 */ /* 0x000064000004009a */
[----:B01----:R-:W-:Y:S05]  /*5480*/  ENDCOLLECTIVE ;  /* 0x000000000000791b */ /* 0x003fea0003800000 */
.L_x_10078:
[----:B------:R-:W-:Y:S01]  /*5490*/  HFMA2 R151, -RZ, RZ, 0, 9.5367431640625e-07 ;  /* 0x00000010ff977431 */ /* 0x000fe200000001ff */
[----:B------:R-:W-:-:S05]  /*54a0*/  MOV R142, R150 ;  /* 0x00000096008e7202 */ /* 0x000fca0000000f00 */
[----:B------:R-:W-:-:S05]  /*54b0*/  FADD.FTZ R148, R147, R142 ;  /* 0x0000008e93947221 */ /* 0x000fca0000010000 */
[----:B------:R-:W-:-:S07]  /*54c0*/  MOV R152, R148 ;  /* 0x0000009400987202 */ /* 0x000fce0000000f00 */
[----:B------:R-:W-:Y:S05]  /*54d0*/  WARPSYNC.COLLECTIVE R149, `(.L_x_10079) ;  /* 0x0000000095087348 */ /* 0x000fea0003c00000 */
[----:B------:R0:W1:Y:S02]  /*54e0*/  SHFL.BFLY P2, R150, R152, R151, R154 ;  /* 0x0c00009798967389 */ /* 0x000064000004009a */
[----:B01----:R-:W-:Y:S05]  /*54f0*/  ENDCOLLECTIVE ;  /* 0x000000000000791b */ /* 0x003fea0003800000 */
.L_x_10079:
        /* <DEDUP_REMOVED lines=104> */
.L_x_10080:
[----:B------:R-:W-:Y:S01]  /*5b80*/  HFMA2 R151, -RZ, RZ, 0, 1.1920928955078125e-07 ;  /* 0x00000002ff977431 */ /* 0x000fe200000001ff */
[----:B------:R-:W-:-:S05]  /*5b90*/  MOV R144, R150 ;  /* 0x0000009600907202 */ /* 0x000fca0000000f00 */
[----:B------:R-:W-:-:S05]  /*5ba0*/  FADD.FTZ R144, R141, R144 ;  /* 0x000000908d907221 */ /* 0x000fca0000010000 */
[----:B------:R-:W-:-:S07]  /*5bb0*/  MOV R152, R144 ;  /* 0x0000009000987202 */ /* 0x000fce0000000f00 */
[----:B------:R-:W-:Y:S05]  /*5bc0*/  WARPSYNC.COLLECTIVE R149, `(.L_x_10081) ;  /* 0x0000000095087348 */ /* 0x000fea0003c00000 */
[----:B------:R0:W1:Y:S02]  /*5bd0*/  SHFL.BFLY P2, R150, R152, R151, R154 ;  /* 0x0c00009798967389 */ /* 0x000064000004009a */
[----:B01----:R-:W-:Y:S05]  /*5be0*/  ENDCOLLECTIVE ;  /* 0x000000000000791b */ /* 0x003fea0003800000 */
.L_x_10081:
[----:B------:R-:W-:Y:S01]  /*5bf0*/  HFMA2 R151, -RZ, RZ, 0, 2.384185791015625e-07 ;  /* 0x00000004ff977431 */ /* 0x000fe200000001ff */
[----:B------:R-:W-:-:S05]  /*5c00*/  MOV R145, R150 ;  /* 0x0000009600917202 */ /* 0x000fca0000000f00 */
[----:B------:R-:W-:-:S05]  /*5c10*/  FADD.FTZ R145, R144, R145 ;  /* 0x0000009190917221 */ /* 0x000fca0000010000 */
[----:B------:R-:W-:-:S07]  /*5c20*/  MOV R152, R145 ;  /* 0x0000009100987202 */ /* 0x000fce0000000f00 */
[----:B------:R-:W-:Y:S05]  /*5c30*/  WARPSYNC.COLLECTIVE R149, `(.L_x_10082) ;  /* 0x0000000095087348 */ /* 0x000fea0003c00000 */
[----:B------:R0:W1:Y:S02]  /*5c40*/  SHFL.BFLY P2, R150, R152, R151, R154 ;  /* 0x0c00009798967389 */ /* 0x000064000004009a */
[----:B01----:R-:W-:Y:S05]  /*5c50*/  ENDCOLLECTIVE ;  /* 0x000000000000791b */ /* 0x003fea0003800000 */
.L_x_10082:
[----:B------:R-:W-:Y:S01]  /*5c60*/  HFMA2 R151, -RZ, RZ, 0, 4.76837158203125e-07 ;  /* 0x00000008ff977431 */ /* 0x000fe200000001ff */
[----:B------:R-:W-:-:S05]  /*5c70*/  MOV R146, R150 ;  /* 0x0000009600927202 */ /* 0x000fca0000000f00 */
[----:B------:R-:W-:-:S05]  /*5c80*/  FADD.FTZ R146, R145, R146 ;  /* 0x0000009291927221 */ /* 0x000fca0000010000 */
[----:B------:R-:W-:-:S07]  /*5c90*/  MOV R152, R146 ;  /* 0x0000009200987202 */ /* 0x000fce0000000f00 */
[----:B------:R-:W-:Y:S05]  /*5ca0*/  WARPSYNC.COLLECTIVE R149, `(.L_x_10083) ;  /* 0x0000000095087348 */ /* 0x000fea0003c00000 */
[----:B------:R0:W1:Y:S02]  /*5cb0*/  SHFL.BFLY P2, R150, R152, R151, R154 ;  /* 0x0c00009798967389 */ /* 0x000064000004009a */
[----:B01----:R-:W-:Y:S05]  /*5cc0*/  ENDCOLLECTIVE ;  /* 0x000000000000791b */ /* 0x003fea0003800000 */
.L_x_10083:
[----:B------:R-:W-:Y:S01]  /*5cd0*/  HFMA2 R151, -RZ, RZ, 0, 9.5367431640625e-07 ;  /* 0x00000010ff977431 */ /* 0x000fe200000001ff */
[----:B------:R-:W-:-:S05]  /*5ce0*/  MOV R147, R150 ;  /* 0x0000009600937202 */ /* 0x000fca0000000f00 */
[----:B------:R-:W-:-:S05]  /*5cf0*/  FADD.FTZ R147, R146, R147 ;  /* 0x0000009392937221 */ /* 0x000fca0000010000 */
[----:B------:R-:W-:-:S07]  /*5d00*/  MOV R152, R147 ;  /* 0x0000009300987202 */ /* 0x000fce0000000f00 */
[----:B------:R-:W-:Y:S05]  /*5d10*/  WARPSYNC.COLLECTIVE R149, `(.L_x_10084) ;  /* 0x0000000095087348 */ /* 0x000fea0003c00000 */
[----:B------:R0:W1:Y:S02]  /*5d20*/  SHFL.BFLY P2, R150, R152, R151, R154 ;  /* 0x0c00009798967389 */ /* 0x000064000004009a */
[----:B01----:R-:W-:Y:S05]  /*5d30*/  ENDCOLLECTIVE ;  /* 0x000000000000791b */ /* 0x003fea0003800000 */
.L_x_10084:
[----:B------:R-:W-:Y:S01]  /*5d40*/  MOV R148, R150 ;  /* 0x0000009600947202 */ /* 0x000fe20000000f00 */
[----:B------:R-:W-:Y:S06]  /*5d50*/  BRA `(.L_x_10085) ;  /* 0xffffffe000487947 */ /* 0x000fec000383ffff */
.L_x_10086:
        /* <DEDUP_REMOVED lines=10> */
.L_x_33271:


//--------------------- .text._ZN10layer_norm31ln_parallel_residual_fwd_kernelINS_13Kernel_traitsI13__nv_bfloat16S2_fS2_fjLj1536ELj1ELj4ELj1ELj16ENS_18Kernel_traits_baseILj1536ES2_S2_fS2_fjLj128EEEEELb1ELb0ELb0EEEvNS_9FwdParamsE --------------------------
	.section	.text._ZN10layer_norm31ln_parallel_residual_fwd_kernelINS_13Kernel_traitsI13__nv_bfloat16S2_fS2_fjLj1536ELj1ELj4ELj1ELj16ENS_18Kernel_traits_baseILj1536ES2_S2_fS2_fjLj128EEEEELb1ELb0ELb0EEEvNS_9FwdParamsE,"ax",@progbits
	.align	128
        .global         _ZN10layer_norm31ln_parallel_residual_fwd_kernelINS_13Kernel_traitsI13__nv_bfloat16S2_fS2_fjLj1536ELj1ELj4ELj1ELj16ENS_18Kernel_traits_baseILj1536ES2_S2_fS2_fjLj128EEEEELb1ELb0ELb0EEEvNS_9FwdParamsE
        .type           _ZN10layer_norm31ln_parallel_residual_fwd_kernelINS_13Kernel_traitsI13__nv_bfloat16S2_fS2_fjLj1536ELj1ELj4ELj1ELj16ENS_18Kernel_traits_baseILj1536ES2_S2_fS2_fjLj128EEEEELb1ELb0ELb0EEEvNS_9FwdParamsE,@function
        .size           _ZN10layer_norm31ln_parallel_residual_fwd_kernelINS_13Kernel_traitsI13__nv_bfloat16S2_fS2_fjLj1536ELj1ELj4ELj1ELj16ENS_18Kernel_traits_baseILj1536ES2_S2_fS2_fjLj128EEEEELb1ELb0ELb0EEEvNS_9FwdParamsE,(.L_x_33272 - _ZN10layer_norm31ln_parallel_residual_fwd_kernelINS_13Kernel_traitsI13__nv_bfloat16S2_fS2_fjLj1536ELj1ELj4ELj1ELj16ENS_18Kernel_traits_baseILj1536ES2_S2_fS2_fjLj128EEEEELb1ELb0ELb0EEEvNS_9FwdParamsE)
        .other          _ZN10layer_norm31ln_parallel_residual_fwd_kernelINS_13Kernel_traitsI13__nv_bfloat16S2_fS2_fjLj1536ELj1ELj4ELj1ELj16ENS_18Kernel_traits_baseILj1536ES2_S2_fS2_fjLj128EEEEELb1ELb0ELb0EEEvNS_9FwdParamsE,@"STO_CUDA_ENTRY STV_DEFAULT"
_ZN10layer_norm31ln_parallel_residual_fwd_kernelINS_13Kernel_traitsI13__nv_bfloat16S2_fS2_fjLj1536ELj1ELj4ELj1ELj16ENS_18Kernel_traits_baseILj1536ES2_S2_fS2_fjLj128EEEEELb1ELb0ELb0EEEvNS_9FwdParamsE:
.text._ZN10layer_norm31ln_parallel_residual_fwd_kernelINS_13Kernel_traitsI13__nv_bfloat16S2_fS2_fjLj1536ELj1ELj4ELj1ELj16ENS_18Kernel_traits_baseILj1536ES2_S2_fS2_fjLj128EEEEELb1ELb0ELb0EEEvNS_9FwdParamsE:
        /* <DEDUP_REMOVED lines=15> */
[----:B------:R-:W0:Y:S03]  /*00f0*/  @P0 LDC R11, c[0x0][0x460] ;  /* 0x00011800ff0b0b82 */ /* 0x000e260000000800 */
[----:B----4-:R1:W0:Y:S05]  /*0100*/  @P0 LDG.E.64 R8, desc[UR6][R2.64] ;  /* 0x0000000602080981 */ /* 0x01022a000c1e1b00 */
[----:B------:R-:W3:Y:S01]  /*0110*/  S2UR UR9, SR_CTAID.X ;  /* 0x00000000000979c3 */ /* 0x000ee20000002500 */
[----:B------:R-:W-:Y:S01]  /*0120*/  UISETP.NE.U32.AND UP0, UPT, UR10, URZ, UPT ;  /* 0x000000ff0a00728c */ /* 0x000fe2000bf05070 */
[----:B-----5:R-:W-:-:S03]  /*0130*/  LOP3.LUT R10, R6, 0x1f, RZ, 0xc0, !PT ;  /* 0x0000001f060a7812 */ /* 0x020fc600078ec0ff */
[----:B------:R-:W-:Y:S01]  /*0140*/  UISETP.NE.AND.EX UP0, UPT, UR11, URZ, UPT, UP0 ;  /* 0x000000ff0b00728c */ /* 0x000fe2000bf05300 */
[----:B------:R-:W-:Y:S01]  /*0150*/  SHF.R.S32.HI R0, RZ, 0x1f, R13 ;  /* 0x0000001fff007819 */ /* 0x000fe2000001140d */
[----:B-1----:R-:W-:Y:S01]  /*0160*/  IMAD.MOV.U32 R3, RZ, RZ, R10 ;  /* 0x000000ffff037224 */ /* 0x002fe200078e000a */
[----:B------:R-:W-:Y:S02]  /*0170*/  BSSY.RECONVERGENT B0, `(.L_x_10087) ;  /* 0x0000185000007945 */ /* 0x000fe40003800200 */
[----:B------:R-:W-:Y:S01]  /*0180*/  LEA.HI R0, R0, R13, RZ, 0x3 ;  /* 0x0000000d00007211 */ /* 0x000fe200078f18ff */
[----:B---3--:R-:W-:Y:S01]  /*0190*/  USHF.L.U32 UR8, UR9, 0x2, URZ ;  /* 0x0000000209087899 */ /* 0x008fe200080006ff */
[----:B0-----:R-:W-:Y:S02]  /*01a0*/  @P0 IADD3 R2, P1, PT, R8, R11, RZ ;  /* 0x0000000b08020210 */ /* 0x001fe40007f3e0ff */
[----:B--2---:R-:W-:Y:S02]  /*01b0*/  @P0 R2UR UR4, R4 ;  /* 0x00000000040402ca */ /* 0x004fe400000e0000 */
[----:B------:R-:W-:Y:S01]  /*01c0*/  @P0 R2UR UR5, R5 ;  /* 0x00000000050502ca */ /* 0x000fe200000e0000 */
[----:B------:R-:W-:Y:S01]  /*01d0*/  @P0 IMAD.X R7, RZ, RZ, R9, P1 ;  /* 0x000000ffff070224 */ /* 0x000fe200008e0609 */
[----:B------:R-:W-:-:S02]  /*01e0*/  LOP3.LUT R5, R3, 0x1f, RZ, 0x3c, !PT ;  /* 0x0000001f03057812 */ /* 0x000fc400078e3cff */
[----:B------:R-:W-:Y:S02]  /*01f0*/  SHF.R.U32.HI R4, RZ, 0x5, R6 ;  /* 0x00000005ff047819 */ /* 0x000fe40000011606 */
[----:B------:R-:W-:Y:S02]  /*0200*/  LEA.HI.SX32 R0, R0, R5, 0x1d ;  /* 0x0000000500007211 */ /* 0x000fe400078feaff */
[----:B------:R-:W-:Y:S02]  /*0210*/  LOP3.LUT R9, R4, UR8, RZ, 0xfc, !PT ;  /* 0x0000000804097c12 */ /* 0x000fe4000f8efcff */
        /* <DEDUP_REMOVED lines=21> */
[----:B------:R-:W5:Y:S05]  /*0370*/  @P5 LDG.E.128 R24, desc[UR6][R4.64] ;  /* 0x0000000604185981 */ /* 0x000f6a000c1e1d00 */
[----:B------:R-:W1:Y:S01]  /*0380*/  LDC.64 R20, c[0x0][0x3d8] ;  /* 0x0000f600ff147b82 */ /* 0x000e620000000a00 */
[C---:B--2---:R-:W-:Y:S01]  /*0390*/  @P0 IMAD.WIDE.U32 R14, R3.reuse, 0x10, R14 ;  /* 0x00000010030e0825 */ /* 0x044fe200078e000e */
[----:B------:R-:W5:Y:S06]  /*03a0*/  @P5 LDG.E.128 R28, desc[UR6][R12.64] ;  /* 0x000000060c1c5981 */ /* 0x000f6c000c1e1d00 */
[----:B------:R-:W2:Y:S01]  /*03b0*/  LDC.64 R22, c[0x0][0x3d0] ;  /* 0x0000f400ff167b82 */ /* 0x000ea20000000a00 */
[C---:B---3--:R-:W-:Y:S01]  /*03c0*/  @P0 IMAD.WIDE.U32 R16, R3.reuse, 0x10, R16 ;  /* 0x0000001003100825 */ /* 0x048fe200078e0010 */
[----:B------:R-:W5:Y:S06]  /*03d0*/  @P0 LDG.E.128 R32, desc[UR6][R14.64] ;  /* 0x000000060e200981 */ /* 0x000f6c000c1e1d00 */
[----:B------:R-:W3:Y:S01]  /*03e0*/  LDC.64 R64, c[0x0][0x3d8] ;  /* 0x0000f600ff407b82 */ /* 0x000ee20000000a00 */
[----:B------:R-:W-:Y:S01]  /*03f0*/  @P0 VIADD R3, R3, 0x20 ;  /* 0x0000002003030836 */ /* 0x000fe20000000000 */
[----:B------:R-:W5:Y:S06]  /*0400*/  @P0 LDG.E.128 R36, desc[UR6][R16.64] ;  /* 0x0000000610240981 */ /* 0x000f6c000c1e1d00 */
[----:B------:R-:W4:Y:S01]  /*0410*/  LDC.64 R68, c[0x0][0x3d0] ;  /* 0x0000f400ff447b82 */ /* 0x000f220000000a00 */
[----:B0-----:R-:W-:-:S07]  /*0420*/  @P1 IMAD.WIDE.U32 R18, R3, 0x10, R18 ;  /* 0x0000001003121825 */ /* 0x001fce00078e0012 */
[----:B------:R-:W0:Y:S01]  /*0430*/  LDC.64 R80, c[0x0][0x3d8] ;  /* 0x0000f600ff507b82 */ /* 0x000e220000000a00 */
[C---:B-1----:R-:W-:Y:S01]  /*0440*/  @P1 IMAD.WIDE.U32 R20, R3.reuse, 0x10, R20 ;  /* 0x0000001003141825 */ /* 0x042fe200078e0014 */
[----:B------:R-:W-:Y:S01]  /*0450*/  @P1 IADD3 R3, PT, PT, R3, 0x20, RZ ;  /* 0x0000002003031810 */ /* 0x000fe20007ffe0ff */
[----:B------:R-:W5:Y:S01]  /*0460*/  @P1 LDG.E.128 R40, desc[UR6][R18.64] ;  /* 0x0000000612281981 */ /* 0x000f62000c1e1d00 */
[----:B------:R-:W-:Y:S01]  /*0470*/  ISETP.GE.U32.AND P4, PT, R0, 0xc0, PT ;  /* 0x000000c00000780c */ /* 0x000fe20003f86070 */
[----:B------:R-:W-:Y:S01]  /*0480*/  HFMA2 R74, -RZ, RZ, 0, 0 ;  /* 0x00000000ff4a7431 */ /* 0x000fe200000001ff */
[----:B------:R-:W-:Y:S01]  /*0490*/  @P5 LOP3.LUT R7, R7, 0x200, RZ, 0xfc, !PT ;  /* 0x0000020007075812 */ /* 0x000fe200078efcff */
[C---:B--2---:R-:W-:Y:S01]  /*04a0*/  @P2 IMAD.WIDE.U32 R22, R3.reuse, 0x10, R22 ;  /* 0x0000001003162825 */ /* 0x044fe200078e0016 */
[----:B------:R-:W5:Y:S04]  /*04b0*/  @P1 LDG.E.128 R44, desc[UR6][R20.64] ;  /* 0x00000006142c1981 */ /* 0x000f68000c1e1d00 */
[----:B------:R-:W5:Y:S01]  /*04c0*/  @P2 LDG.E.128 R48, desc[UR6][R22.64] ;  /* 0x0000000616302981 */ /* 0x000f62000c1e1d00 */
[----:B---3--:R-:W-:-:S04]  /*04d0*/  @P2 IMAD.WIDE.U32 R72, R3, 0x10, R64 ;  /* 0x0000001003482825 */ /* 0x008fc800078e0040 */
[----:B------:R-:W-:Y:S01]  /*04e0*/  @P2 VIADD R3, R3, 0x20 ;  /* 0x0000002003032836 */ /* 0x000fe20000000000 */
[----:B------:R1:W5:Y:S03]  /*04f0*/  @P2 LDG.E.128 R52, desc[UR6][R72.64] ;  /* 0x0000000648342981 */ /* 0x000366000c1e1d00 */
[----:B----4-:R-:W-:-:S04]  /*0500*/  @P3 IMAD.WIDE.U32 R76, R3, 0x10, R68 ;  /* 0x00000010034c3825 */ /* 0x010fc800078e0044 */
[----:B0-----:R-:W-:Y:S01]  /*0510*/  @P3 IMAD.WIDE.U32 R80, R3, 0x10, R80 ;  /* 0x0000001003503825 */ /* 0x001fe200078e0050 */
[----:B------:R0:W5:Y:S01]  /*0520*/  @P3 LDG.E.128 R56, desc[UR6][R76.64] ;  /* 0x000000064c383981 */ /* 0x000162000c1e1d00 */
[----:B------:R-:W-:Y:S02]  /*0530*/  CS2R R64, SRZ ;  /* 0x0000000000407805 */ /* 0x000fe4000001ff00 */
[----:B------:R-:W-:Y:S01]  /*0540*/  CS2R R68, SRZ ;  /* 0x0000000000447805 */ /* 0x000fe2000001ff00 */
[----:B------:R-:W-:Y:S01]  /*0550*/  IMAD.MOV.U32 R66, RZ, RZ, RZ ;  /* 0x000000ffff427224 */ /* 0x000fe200078e00ff */
[----:B------:R2:W5:Y:S01]  /*0560*/  @P3 LDG.E.128 R60, desc[UR6][R80.64] ;  /* 0x00000006503c3981 */ /* 0x000562000c1e1d00 */
[----:B------:R-:W-:Y:S01]  /*0570*/  IMAD.MOV.U32 R70, RZ, RZ, RZ ;  /* 0x000000ffff467224 */ /* 0x000fe200078e00ff */
[----:B-1----:R-:W-:Y:S01]  /*0580*/  CS2R R72, SRZ ;  /* 0x0000000000487805 */ /* 0x002fe2000001ff00 */
[----:B------:R-:W-:Y:S01]  /*0590*/  IMAD.MOV.U32 R78, RZ, RZ, RZ ;  /* 0x000000ffff4e7224 */ /* 0x000fe200078e00ff */
[----:B------:R-:W-:Y:S01]  /*05a0*/  CS2R R86, SRZ ;  /* 0x0000000000567805 */ /* 0x000fe2000001ff00 */
[----:B------:R-:W-:Y:S01]  /*05b0*/  IMAD.MOV.U32 R82, RZ, RZ, RZ ;  /* 0x000000ffff527224 */ /* 0x000fe200078e00ff */
[----:B0-----:R-:W-:-:S02]  /*05c0*/  CS2R R76, SRZ ;  /* 0x00000000004c7805 */ /* 0x001fc4000001ff00 */
[----:B------:R-:W-:Y:S02]  /*05d0*/  CS2R R84, SRZ ;  /* 0x0000000000547805 */ /* 0x000fe4000001ff00 */
[----:B------:R-:W-:Y:S02]  /*05e0*/  CS2R R90, SRZ ;  /* 0x00000000005a7805 */ /* 0x000fe4000001ff00 */
[----:B------:R-:W-:Y:S02]  /*05f0*/  CS2R R88, SRZ ;  /* 0x0000000000587805 */ /* 0x000fe4000001ff00 */
[----:B--2---:R-:W-:Y:S02]  /*0600*/  CS2R R80, SRZ ;  /* 0x0000000000507805 */ /* 0x004fe4000001ff00 */
[----:B------:R-:W-:Y:S02]  /*0610*/  CS2R R94, SRZ ;  /* 0x00000000005e7805 */ /* 0x000fe4000001ff00 */
[----:B------:R-:W-:-:S02]  /*0620*/  CS2R R92, SRZ ;  /* 0x00000000005c7805 */ /* 0x000fc4000001ff00 */
[----:B------:R-:W-:Y:S02]  /*0630*/  CS2R R98, SRZ ;  /* 0x0000000000627805 */ /* 0x000fe4000001ff00 */
[----:B------:R-:W-:Y:S02]  /*0640*/  CS2R R96, SRZ ;  /* 0x0000000000607805 */ /* 0x000fe4000001ff00 */
[----:B------:R-:W-:Y:S02]  /*0650*/  CS2R R102, SRZ ;  /* 0x0000000000667805 */ /* 0x000fe4000001ff00 */
[----:B------:R-:W-:Y:S01]  /*0660*/  CS2R R100, SRZ ;  /* 0x0000000000647805 */ /* 0x000fe2000001ff00 */
[----:B------:R-:W-:Y:S01]  /*0670*/  @P5 IMAD.MOV.U32 R83, RZ, RZ, RZ ;  /* 0x000000ffff535224 */ /* 0x000fe200078e00ff */
[----:B------:R-:W-:Y:S01]  /*0680*/  @P0 MOV R79, RZ ;  /* 0x000000ff004f0202 */ /* 0x000fe20000000f00 */
[----:B------:R-:W-:Y:S01]  /*0690*/  @P1 IMAD.MOV.U32 R75, RZ, RZ, RZ ;  /* 0x000000ffff4b1224 */ /* 0x000fe200078e00ff */
[----:B------:R-:W-:Y:S01]  /*06a0*/  @P3 IADD3 R3, PT, PT, R3, 0x20, RZ ;  /* 0x0000002003033810 */ /* 0x000fe20007ffe0ff */
[----:B------:R-:W-:-:S02]  /*06b0*/  @P2 IMAD.MOV.U32 R71, RZ, RZ, RZ ;  /* 0x000000ffff472224 */ /* 0x000fc400078e00ff */
[----:B------:R-:W-:Y:S01]  /*06c0*/  @P3 IMAD.MOV.U32 R67, RZ, RZ, RZ ;  /* 0x000000ffff433224 */ /* 0x000fe200078e00ff */
[----:B------:R-:W-:Y:S06]  /*06d0*/  @!P4 BRA `(.L_x_10090) ;  /* 0x0000001000b8c947 */ /* 0x000fec0003800000 */
        /* <DEDUP_REMOVED lines=30> */
[----:B------:R-:W-:Y:S06]  /*08c0*/  BRA `(.L_x_10090) ;  /* 0x00000010003c7947 */ /* 0x000fec0003800000 */
.L_x_10089:
        /* <DEDUP_REMOVED lines=13> */
[----:B------:R-:W5:Y:S06]  /*09a0*/  @P5 LDG.E.128 R24, desc[UR6][R12.64] ;  /* 0x000000060c185981 */ /* 0x000f6c000c1e1d00 */
[----:B------:R-:W1:Y:S01]  /*09b0*/  LDC.64 R64, c[0x0][0x3d8] ;  /* 0x0000f600ff407b82 */ /* 0x000e620000000a00 */
[----:B------:R-:W5:Y:S07]  /*09c0*/  @P5 LDG.E.128 R28, desc[UR6][R14.64] ;  /* 0x000000060e1c5981 */ /* 0x000f6e000c1e1d00 */
[----:B------:R-:W4:Y:S08]  /*09d0*/  LDC.64 R72, c[0x0][0x3d0] ;  /* 0x0000f400ff487b82 */ /* 0x000f300000000a00 */
[----:B------:R-:W4:Y:S08]  /*09e0*/  LDC.64 R76, c[0x0][0x3d8] ;  /* 0x0000f600ff4c7b82 */ /* 0x000f300000000a00 */
[----:B------:R-:W4:Y:S08]  /*09f0*/  LDC.64 R104, c[0x0][0x3d0] ;  /* 0x0000f400ff687b82 */ /* 0x000f300000000a00 */
[----:B------:R-:W4:Y:S01]  /*0a00*/  LDC.64 R106, c[0x0][0x3d8] ;  /* 0x0000f600ff6a7b82 */ /* 0x000f220000000a00 */
[----:B------:R-:W-:-:S07]  /*0a10*/  ISETP.GE.U32.AND P4, PT, R0, 0xc0, PT ;  /* 0x000000c00000780c */ /* 0x000fce0003f86070 */
[----:B------:R-:W2:Y:S01]  /*0a20*/  @P5 LDC.64 R4, c[0x0][0x440] ;  /* 0x00011000ff045b82 */ /* 0x000ea20000000a00 */
[----:B------:R-:W-:Y:S01]  /*0a30*/  HFMA2 R78, -RZ, RZ, 0, 0 ;  /* 0x00000000ff4e7431 */ /* 0x000fe200000001ff */
[----:B------:R-:W-:-:S06]  /*0a40*/  @P5 LOP3.LUT R7, R7, 0x200, RZ, 0xfc, !PT ;  /* 0x0000020007075812 */ /* 0x000fcc00078efcff */
[----:B------:R-:W0:Y:S08]  /*0a50*/  @P0 LDC.64 R20, c[0x0][0x440] ;  /* 0x00011000ff140b82 */ /* 0x000e300000000a00 */
[----:B------:R-:W4:Y:S08]  /*0a60*/  @P1 LDC.64 R68, c[0x0][0x440] ;  /* 0x00011000ff441b82 */ /* 0x000f300000000a00 */
[----:B------:R-:W4:Y:S01]  /*0a70*/  @P2 LDC.64 R80, c[0x0][0x440] ;  /* 0x00011000ff502b82 */ /* 0x000f220000000a00 */
[C---:B--2---:R-:W-:Y:S01]  /*0a80*/  @P5 IMAD.WIDE.U32 R4, R3.reuse, 0x10, R4 ;  /* 0x0000001003045825 */ /* 0x044fe200078e0004 */
[----:B------:R-:W-:-:S04]  /*0a90*/  @P5 LOP3.LUT R3, R3, 0x20, RZ, 0xfc, !PT ;  /* 0x0000002003035812 */ /* 0x000fc800078efcff */
[----:B------:R-:W5:Y:S01]  /*0aa0*/  @P5 LD.E.128 R100, desc[UR6][R4.64] ;  /* 0x0000000604645980 */ /* 0x000f62000c101d00 */
        /* <DEDUP_REMOVED lines=9> */
[C---:B-1----:R-:W-:Y:S01]  /*0b40*/  @P1 IMAD.WIDE.U32 R64, R3.reuse, 0x10, R64 ;  /* 0x0000001003401825 */ /* 0x042fe200078e0040 */
[----:B------:R-:W5:Y:S03]  /*0b50*/  @P1 LDG.E.128 R40, desc[UR6][R22.64] ;  /* 0x0000000616281981 */ /* 0x000f66000c1e1d00 */
[C---:B----4-:R-:W-:Y:S01]  /*0b60*/  @P1 IMAD.WIDE.U32 R68, R3.reuse, 0x10, R68 ;  /* 0x0000001003441825 */ /* 0x050fe200078e0044 */
[----:B------:R0:W5:Y:S03]  /*0b70*/  @P1 LDG.E.128 R44, desc[UR6][R64.64] ;  /* 0x00000006402c1981 */ /* 0x000166000c1e1d00 */
[----:B------:R-:W-:Y:S01]  /*0b80*/  @P1 VIADD R3, R3, 0x20 ;  /* 0x0000002003031836 */ /* 0x000fe20000000000 */
[----:B------:R1:W5:Y:S03]  /*0b90*/  @P1 LD.E.128 R92, desc[UR6][R68.64] ;  /* 0x00000006445c1980 */ /* 0x000366000c101d00 */
[----:B------:R-:W-:-:S04]  /*0ba0*/  @P2 IMAD.WIDE.U32 R72, R3, 0x10, R72 ;  /* 0x0000001003482825 */ /* 0x000fc800078e0048 */
[C---:B------:R-:W-:Y:S01]  /*0bb0*/  @P2 IMAD.WIDE.U32 R76, R3.reuse, 0x10, R76 ;  /* 0x00000010034c2825 */ /* 0x040fe200078e004c */
[----:B------:R3:W5:Y:S03]  /*0bc0*/  @P2 LDG.E.128 R48, desc[UR6][R72.64] ;  /* 0x0000000648302981 */ /* 0x000766000c1e1d00 */
[C---:B------:R-:W-:Y:S01]  /*0bd0*/  @P2 IMAD.WIDE.U32 R80, R3.reuse, 0x10, R80 ;  /* 0x0000001003502825 */ /* 0x040fe200078e0050 */
[----:B------:R-:W-:Y:S01]  /*0be0*/  @P2 IADD3 R3, PT, PT, R3, 0x20, RZ ;  /* 0x0000002003032810 */ /* 0x000fe20007ffe0ff */
[----:B------:R4:W5:Y:S04]  /*0bf0*/  @P2 LDG.E.128 R52, desc[UR6][R76.64] ;  /* 0x000000064c342981 */ /* 0x000968000c1e1d00 */
[C---:B------:R-:W-:Y:S01]  /*0c00*/  @P3 IMAD.WIDE.U32 R104, R3.reuse, 0x10, R104 ;  /* 0x0000001003683825 */ /* 0x040fe200078e0068 */
[----:B------:R4:W5:Y:S03]  /*0c10*/  @P2 LD.E.128 R88, desc[UR6][R80.64] ;  /* 0x0000000650582980 */ /* 0x000966000c101d00 */
[C---:B------:R-:W-:Y:S01]  /*0c20*/  @P3 IMAD.WIDE.U32 R106, R3.reuse, 0x10, R106 ;  /* 0x00000010036a3825 */ /* 0x040fe200078e006a */
[----:B------:R0:W5:Y:S03]  /*0c30*/  @P3 LDG.E.128 R56, desc[UR6][R104.64] ;  /* 0x0000000668383981 */ /* 0x000166000c1e1d00 */
[----:B--2---:R-:W-:Y:S01]  /*0c40*/  @P3 IMAD.WIDE.U32 R108, R3, 0x10, R108 ;  /* 0x00000010036c3825 */ /* 0x004fe200078e006c */
[----:B------:R2:W5:Y:S04]  /*0c50*/  @P3 LDG.E.128 R60, desc[UR6][R106.64] ;  /* 0x000000066a3c3981 */ /* 0x000568000c1e1d00 */
[----:B------:R2:W5:Y:S01]  /*0c60*/  @P3 LD.E.128 R84, desc[UR6][R108.64] ;  /* 0x000000066c543980 */ /* 0x000562000c101d00 */
[----:B------:R-:W-:Y:S01]  /*0c70*/  IMAD.MOV.U32 R66, RZ, RZ, RZ ;  /* 0x000000ffff427224 */ /* 0x000fe200078e00ff */
[----:B0-----:R-:W-:Y:S01]  /*0c80*/  CS2R R64, SRZ ;  /* 0x0000000000407805 */ /* 0x001fe2000001ff00 */
[----:B------:R-:W-:Y:S01]  /*0c90*/  IMAD.MOV.U32 R70, RZ, RZ, RZ ;  /* 0x000000ffff467224 */ /* 0x000fe200078e00ff */
[----:B-1----:R-:W-:Y:S01]  /*0ca0*/  CS2R R68, SRZ ;  /* 0x0000000000447805 */ /* 0x002fe2000001ff00 */
[----:B------:R-:W-:Y:S01]  /*0cb0*/  IMAD.MOV.U32 R74, RZ, RZ, RZ ;  /* 0x000000ffff4a7224 */ /* 0x000fe200078e00ff */
[----:B---3--:R-:W-:-:S02]  /*0cc0*/  CS2R R72, SRZ ;  /* 0x0000000000487805 */ /* 0x008fc4000001ff00 */
[----:B----4-:R-:W-:Y:S01]  /*0cd0*/  CS2R R76, SRZ ;  /* 0x00000000004c7805 */ /* 0x010fe2000001ff00 */
[----:B------:R-:W-:Y:S01]  /*0ce0*/  IMAD.MOV.U32 R82, RZ, RZ, RZ ;  /* 0x000000ffff527224 */ /* 0x000fe200078e00ff */
[----:B------:R-:W-:Y:S01]  /*0cf0*/  CS2R R80, SRZ ;  /* 0x0000000000507805 */ /* 0x000fe2000001ff00 */
[----:B------:R-:W-:Y:S01]  /*0d00*/  @P5 IMAD.MOV.U32 R83, RZ, RZ, RZ ;  /* 0x000000ffff535224 */ /* 0x000fe200078e00ff */
[----:B------:R-:W-:Y:S01]  /*0d10*/  @P1 MOV R75, RZ ;  /* 0x000000ff004b1202 */ /* 0x000fe20000000f00 */
[----:B------:R-:W-:Y:S02]  /*0d20*/  @P0 IMAD.MOV.U32 R79, RZ, RZ, RZ ;  /* 0x000000ffff4f0224 */ /* 0x000fe400078e00ff */
[----:B------:R-:W-:Y:S02]  /*0d30*/  @P2 IMAD.MOV.U32 R71, RZ, RZ, RZ ;  /* 0x000000ffff472224 */ /* 0x000fe400078e00ff */
[----:B------:R-:W-:Y:S02]  /*0d40*/  @P3 IMAD.MOV.U32 R67, RZ, RZ, RZ ;  /* 0x000000ffff433224 */ /* 0x000fe400078e00ff */
[----:B------:R-:W-:Y:S01]  /*0d50*/  @P3 VIADD R3, R3, 0x20 ;  /* 0x0000002003033836 */ /* 0x000fe20000000000 */
        /* <DEDUP_REMOVED lines=17> */
[----:B------:R-:W-:Y:S01]  /*0e70*/  CS2R R72, SRZ ;  /* 0x0000000000487805 */ /* 0x000fe2000001ff00 */
[----:B------:R-:W-:Y:S01]  /*0e80*/  IMAD.MOV.U32 R78, RZ, RZ, RZ ;  /* 0x000000ffff4e7224 */ /* 0x000fe200078e00ff */
[----:B------:R-:W-:-:S02]  /*0e90*/  CS2R R76, SRZ ;  /* 0x00000000004c7805 */ /* 0x000fc4000001ff00 */
[----:B------:R-:W-:Y:S02]  /*0ea0*/  MOV R82, RZ ;  /* 0x000000ff00527202 */ /* 0x000fe40000000f00 */
[----:B------:R-:W-:Y:S01]  /*0eb0*/  CS2R R80, SRZ ;  /* 0x0000000000507805 */ /* 0x000fe2000001ff00 */
[----:B------:R-:W-:Y:S06]  /*0ec0*/  BRA `(.L_x_10090) ;  /* 0x0000000800bc7947 */ /* 0x000fec0003800000 */
.L_x_10088:
        /* <DEDUP_REMOVED lines=91> */
.L_x_10091:
        /* <DEDUP_REMOVED lines=25> */
[----:B------:R-:W0:Y:S08]  /*1610*/  LDC.64 R124, c[0x0][0x3d8] ;  /* 0x0000f600ff7c7b82 */ /* 0x000e300000000a00 */
[----:B------:R-:W4:Y:S08]  /*1620*/  LDC.64 R136, c[0x0][0x3d8] ;  /* 0x0000f600ff887b82 */ /* 0x000f300000000a00 */
[----:B------:R-:W4:Y:S01]  /*1630*/  LDC.64 R132, c[0x0][0x3d0] ;  /* 0x0000f400ff847b82 */ /* 0x000f220000000a00 */
[----:B------:R-:W-:Y:S01]  /*1640*/  HFMA2 R98, -RZ, RZ, 0, 0 ;  /* 0x00000000ff627431 */ /* 0x000fe200000001ff */
[----:B------:R-:W5:Y:S01]  /*1650*/  @P0 LDG.E.128 R36, desc[UR6][R88.64] ;  /* 0x0000000658240981 */ /* 0x000f62000c1e1d00 */
[----:B------:R-:W-:-:S05]  /*1660*/  @P5 LOP3.LUT R7, R7, 0x200, RZ, 0xfc, !PT ;  /* 0x0000020007075812 */ /* 0x000fca00078efcff */
[----:B------:R-:W1:Y:S08]  /*1670*/  @P0 LDC.64 R84, c[0x0][0x438] ;  /* 0x00010e00ff540b82 */ /* 0x000e700000000a00 */
[----:B------:R-:W2:Y:S08]  /*1680*/  @P1 LDC.64 R96, c[0x0][0x438] ;  /* 0x00010e00ff601b82 */ /* 0x000eb00000000a00 */
[----:B------:R-:W0:Y:S08]  /*1690*/  @P2 LDC.64 R122, c[0x0][0x438] ;  /* 0x00010e00ff7a2b82 */ /* 0x000e300000000a00 */
[----:B------:R-:W4:Y:S01]  /*16a0*/  LDC.64 R4, c[0x0][0x3d0] ;  /* 0x0000f400ff047b82 */ /* 0x000f220000000a00 */
[----:B-1----:R-:W-:-:S04]  /*16b0*/  @P0 IMAD.WIDE.U32 R84, R3, 0x10, R84 ;  /* 0x0000001003540825 */ /* 0x002fc800078e0054 */
[----:B------:R-:W-:Y:S01]  /*16c0*/  @P0 VIADD R3, R3, 0x20 ;  /* 0x0000002003030836 */ /* 0x000fe20000000000 */
[----:B------:R1:W5:Y:S02]  /*16d0*/  @P0 LD.E.128 R76, desc[UR6][R84.64] ;  /* 0x00000006544c0980 */ /* 0x000364000c101d00 */
[----:B------:R-:W1:Y:S01]  /*16e0*/  LDC.64 R14, c[0x0][0x3d8] ;  /* 0x0000f600ff0e7b82 */ /* 0x000e620000000a00 */
[----:B------:R-:W-:-:S04]  /*16f0*/  @P1 IMAD.WIDE.U32 R92, R3, 0x10, R92 ;  /* 0x00000010035c1825 */ /* 0x000fc800078e005c */
[C---:B--2---:R-:W-:Y:S01]  /*1700*/  @P1 IMAD.WIDE.U32 R96, R3.reuse, 0x10, R96 ;  /* 0x0000001003601825 */ /* 0x044fe200078e0060 */
[----:B------:R2:W5:Y:S02]  /*1710*/  @P1 LDG.E.128 R40, desc[UR6][R92.64] ;  /* 0x000000065c281981 */ /* 0x000564000c1e1d00 */
[----:B------:R-:W2:Y:S01]  /*1720*/  @P3 LDC.64 R12, c[0x0][0x438] ;  /* 0x00010e00ff0c3b82 */ /* 0x000ea20000000a00 */
[C---:B------:R-:W-:Y:S01]  /*1730*/  @P1 IMAD.WIDE.U32 R100, R3.reuse, 0x10, R100 ;  /* 0x0000001003641825 */ /* 0x040fe200078e0064 */
[----:B------:R1:W5:Y:S03]  /*1740*/  @P1 LD.E.128 R72, desc[UR6][R96.64] ;  /* 0x0000000660481980 */ /* 0x000366000c101d00 */
[----:B------:R-:W-:Y:S01]  /*1750*/  @P1 VIADD R3, R3, 0x20 ;  /* 0x0000002003031836 */ /* 0x000fe20000000000 */
[----:B------:R1:W5:Y:S02]  /*1760*/  @P1 LDG.E.128 R44, desc[UR6][R100.64] ;  /* 0x00000006642c1981 */ /* 0x000364000c1e1d00 */
[----:B------:R-:W1:Y:S01]  /*1770*/  @P4 LDC.64 R134, c[0x0][0x438] ;  /* 0x00010e00ff864b82 */ /* 0x000e620000000a00 */
[----:B---3--:R-:W-:-:S04]  /*1780*/  @P2 IMAD.WIDE.U32 R120, R3, 0x10, R120 ;  /* 0x0000001003782825 */ /* 0x008fc800078e0078 */
[C---:B0-----:R-:W-:Y:S01]  /*1790*/  @P2 IMAD.WIDE.U32 R122, R3.reuse, 0x10, R122 ;  /* 0x00000010037a2825 */ /* 0x041fe200078e007a */
[----:B------:R0:W5:Y:S03]  /*17a0*/  @P2 LDG.E.128 R48, desc[UR6][R120.64] ;  /* 0x0000000678302981 */ /* 0x000166000c1e1d00 */
[C---:B------:R-:W-:Y:S01]  /*17b0*/  @P2 IMAD.WIDE.U32 R124, R3.reuse, 0x10, R124 ;  /* 0x00000010037c2825 */ /* 0x040fe200078e007c */
[----:B------:R0:W5:Y:S03]  /*17c0*/  @P2 LD.E.128 R68, desc[UR6][R122.64] ;  /* 0x000000067a442980 */ /* 0x000166000c101d00 */
[----:B------:R-:W-:Y:S01]  /*17d0*/  @P2 VIADD R3, R3, 0x20 ;  /* 0x0000002003032836 */ /* 0x000fe20000000000 */
[----:B------:R0:W5:Y:S03]  /*17e0*/  @P2 LDG.E.128 R52, desc[UR6][R124.64] ;  /* 0x000000067c342981 */ /* 0x000166000c1e1d00 */
[----:B----4-:R-:W-:-:S04]  /*17f0*/  @P3 IMAD.WIDE.U32 R126, R3, 0x10, R4 ;  /* 0x00000010037e3825 */ /* 0x010fc800078e0004 */
[C---:B--2---:R-:W-:Y:S01]  /*1800*/  @P3 IMAD.WIDE.U32 R128, R3.reuse, 0x10, R12 ;  /* 0x0000001003803825 */ /* 0x044fe200078e000c */
[----:B------:R0:W5:Y:S03]  /*1810*/  @P3 LDG.E.128 R56, desc[UR6][R126.64] ;  /* 0x000000067e383981 */ /* 0x000166000c1e1d00 */
[C---:B-1----:R-:W-:Y:S01]  /*1820*/  @P3 IMAD.WIDE.U32 R130, R3.reuse, 0x10, R14 ;  /* 0x0000001003823825 */ /* 0x042fe200078e000e */
[----:B------:R-:W-:Y:S01]  /*1830*/  @P3 IADD3 R3, PT, PT, R3, 0x20, RZ ;  /* 0x0000002003033810 */ /* 0x000fe20007ffe0ff */
[----:B------:R0:W5:Y:S04]  /*1840*/  @P3 LD.E.128 R64, desc[UR6][R128.64] ;  /* 0x0000000680403980 */ /* 0x000168000c101d00 */
[C---:B------:R-:W-:Y:S01]  /*1850*/  @P4 IMAD.WIDE.U32 R14, R3.reuse, 0x10, R136 ;  /* 0x00000010030e4825 */ /* 0x040fe200078e0088 */
[----:B------:R0:W5:Y:S03]  /*1860*/  @P3 LDG.E.128 R60, desc[UR6][R130.64] ;  /* 0x00000006823c3981 */ /* 0x000166000c1e1d00 */
[C---:B------:R-:W-:Y:S01]  /*1870*/  @P4 IMAD.WIDE.U32 R4, R3.reuse, 0x10, R132 ;  /* 0x0000001003044825 */ /* 0x040fe200078e0084 */
[----:B------:R0:W5:Y:S03]  /*1880*/  @P4 LDG.E.128 R104, desc[UR6][R14.64] ;  /* 0x000000060e684981 */ /* 0x000166000c1e1d00 */
[----:B------:R-:W-:Y:S01]  /*1890*/  @P4 IMAD.WIDE.U32 R12, R3, 0x10, R134 ;  /* 0x00000010030c4825 */ /* 0x000fe200078e0086 */
[----:B------:R0:W5:Y:S04]  /*18a0*/  @P4 LDG.E.128 R108, desc[UR6][R4.64] ;  /* 0x00000006046c4981 */ /* 0x000168000c1e1d00 */
[----:B------:R0:W5:Y:S01]  /*18b0*/  @P4 LD.E.128 R112, desc[UR6][R12.64] ;  /* 0x000000060c704980 */ /* 0x000162000c101d00 */
[----:B------:R-:W-:Y:S01]  /*18c0*/  IMAD.MOV.U32 R86, RZ, RZ, RZ ;  /* 0x000000ffff567224 */ /* 0x000fe200078e00ff */
[----:B------:R-:W-:Y:S01]  /*18d0*/  CS2R R84, SRZ ;  /* 0x0000000000547805 */ /* 0x000fe2000001ff00 */
[----:B------:R-:W-:Y:S01]  /*18e0*/  IMAD.MOV.U32 R90, RZ, RZ, RZ ;  /* 0x000000ffff5a7224 */ /* 0x000fe200078e00ff */
[----:B------:R-:W-:Y:S01]  /*18f0*/  CS2R R88, SRZ ;  /* 0x0000000000587805 */ /* 0x000fe2000001ff00 */
[----:B------:R-:W-:Y:S01]  /*1900*/  IMAD.MOV.U32 R94, RZ, RZ, RZ ;  /* 0x000000ffff5e7224 */ /* 0x000fe200078e00ff */
[----:B------:R-:W-:-:S02]  /*1910*/  CS2R R92, SRZ ;  /* 0x00000000005c7805 */ /* 0x000fc4000001ff00 */
        /* <DEDUP_REMOVED lines=10> */
.L_x_10090:
[----:B------:R-:W-:Y:S05]  /*19c0*/  BSYNC.RECONVERGENT B0 ;  /* 0x0000000000007941 */ /* 0x000fea0003800200 */
.L_x_10087:
[----:B------:R-:W0:Y:S02]  /*19d0*/  LDCU UR8, c[0x0][0x384] ;  /* 0x00007080ff0877ac */ /* 0x000e240008000800 */
[----:B0-----:R-:W-:-:S13]  /*19e0*/  ISETP.GE.AND P0, PT, R9, UR8, PT ;  /* 0x0000000809007c0c */ /* 0x001fda000bf06270 */
[----:B------:R-:W-:Y:S05]  /*19f0*/  @P0 EXIT ;  /* 0x000000000000094d */ /* 0x000fea0003800000 */
[----:B------:R-:W0:Y:S01]  /*1a00*/  LDC R3, c[0x0][0x360] ;  /* 0x0000d800ff037b82 */ /* 0x000e220000000800 */
[C---:B------:R-:W-:Y:S01]  /*1a10*/  IMAD.HI.U32 R4, R8.reuse, -0x2daee0ad, RZ ;  /* 0xd2511f5308047827 */ /* 0x040fe200078e00ff */
[----:B------:R-:W-:Y:S01]  /*1a20*/  UIADD3 UR8, UPT, UPT, UR4, -0x61c88647, URZ ;  /* 0x9e3779b904087890 */ /* 0x000fe2000fffe0ff */
[----:B-----5:R-:W-:Y:S01]  /*1a30*/  PRMT R149, R119, 0x7632, R149 ;  /* 0x0000763277957816 */ /* 0x020fe20000000095 */
[----:B------:R-:W-:Y:S01]  /*1a40*/  UIADD3 UR10, UPT, UPT, UR4, 0x5384540f, URZ ;  /* 0x5384540f040a7890 */ /* 0x000fe2000fffe0ff */
        /* <DEDUP_REMOVED lines=10> */
[----:B------:R-:W-:Y:S01]  /*1af0*/  IMAD R4, R4, -0x326172a9, RZ ;  /* 0xcd9e8d5704047824 */ /* 0x000fe200078e02ff */
[----:B------:R-:W-:Y:S01]  /*1b00*/  PRMT R144, R106, 0x7632, R144 ;  /* 0x000076326a907816 */ /* 0x000fe20000000090 */
[----:B------:R-:W-:Y:S01]  /*1b10*/  STL.S16 [R1+0x90], R147 ;  /* 0x0000909301007387 */ /* 0x000fe20000100600 */
[----:B------:R-:W-:Y:S01]  /*1b20*/  PRMT R143, R114, 0x7632, R143 ;  /* 0x00007632728f7816 */ /* 0x000fe2000000008f */
[----:B------:R-:W1:Y:S01]  /*1b30*/  LDCU UR12, c[0x0][0x408] ;  /* 0x00008100ff0c77ac */ /* 0x000e620008000800 */
[----:B------:R-:W-:Y:S01]  /*1b40*/  PRMT R142, R110, 0x7632, R142 ;  /* 0x000076326e8e7816 */ /* 0x000fe2000000008e */
[----:B------:R-:W-:Y:S01]  /*1b50*/  STL.S16 [R1+0x8c], R146 ;  /* 0x00008c9201007387 */ /* 0x000fe20000100600 */
[----:B------:R-:W-:Y:S01]  /*1b60*/  PRMT R141, R117, 0x7632, R141 ;  /* 0x00007632758d7816 */ /* 0x000fe2000000008d */
[----:B------:R-:W2:Y:S01]  /*1b70*/  LDCU UR13, c[0x0][0x388] ;  /* 0x00007100ff0d77ac */ /* 0x000ea20008000800 */
[----:B0-----:R-:W-:Y:S01]  /*1b80*/  IMAD R6, R3, UR9, R6 ;  /* 0x0000000903067c24 */ /* 0x001fe2000f8e0206 */
[----:B------:R-:W-:Y:S01]  /*1b90*/  STL.S16 [R1+0x88], R145 ;  /* 0x0000889101007387 */ /* 0x000fe20000100600 */
[----:B------:R-:W-:Y:S01]  /*1ba0*/  PRMT R140, R105, 0x7632, R140 ;  /* 0x00007632698c7816 */ /* 0x000fe2000000008c */
[----:B------:R-:W-:Y:S01]  /*1bb0*/  UIADD3 UR9, UPT, UPT, UR5, -0x4498517b, URZ ;  /* 0xbb67ae8505097890 */ /* 0x000fe2000fffe0ff */
[C---:B------:R-:W-:Y:S01]  /*1bc0*/  IMAD.HI.U32 R3, R6.reuse, -0x326172a9, RZ ;  /* 0xcd9e8d5706037827 */ /* 0x040fe200078e00ff */
[----:B------:R-:W-:Y:S01]  /*1bd0*/  STL.S16 [R1+0x84], R144 ;  /* 0x0000849001007387 */ /* 0x000fe20000100600 */
[----:B------:R-:W-:Y:S01]  /*1be0*/  PRMT R139, R113, 0x7632, R139 ;  /* 0x00007632718b7816 */ /* 0x000fe2000000008b */
[----:B------:R-:W0:Y:S01]  /*1bf0*/  LDCU.U8 UR14, c[0x0][0x410] ;  /* 0x00008200ff0e77ac */ /* 0x000e220008000000 */
[----:B------:R-:W-:Y:S01]  /*1c00*/  IMAD R12, R6, -0x326172a9, RZ ;  /* 0xcd9e8d57060c7824 */ /* 0x000fe200078e02ff */
[----:B------:R-:W-:Y:S01]  /*1c10*/  LOP3.LUT R3, R10, UR4, R3, 0x96, !PT ;  /* 0x000000040a037c12 */ /* 0x000fe2000f8e9603 */
[----:B------:R-:W-:Y:S01]  /*1c20*/  STL.S16 [R1+0x80], R143 ;  /* 0x0000808f01007387 */ /* 0x000fe20000100600 */
[----:B------:R-:W-:Y:S01]  /*1c30*/  PRMT R138, R109, 0x7632, R138 ;  /* 0x000076326d8a7816 */ /* 0x000fe2000000008a */
[----:B------:R-:W3:Y:S01]  /*1c40*/  LDCU UR15, c[0x0][0x448] ;  /* 0x00008900ff0f77ac */ /* 0x000ee20008000800 */
[----:B------:R-:W-:Y:S01]  /*1c50*/  LOP3.LUT R5, R12, UR8, R5, 0x96, !PT ;  /* 0x000000080c057c12 */ /* 0x000fe2000f8e9605 */
[C---:B------:R-:W-:Y:S01]  /*1c60*/  IMAD.HI.U32 R11, R3.reuse, -0x2daee0ad, RZ ;  /* 0xd2511f53030b7827 */ /* 0x040fe200078e00ff */
[----:B------:R-:W-:Y:S01]  /*1c70*/  STL.S16 [R1+0x7c], R142 ;  /* 0x00007c8e01007387 */ /* 0x000fe20000100600 */
[----:B------:R-:W-:Y:S01]  /*1c80*/  UIADD3 UR8, UPT, UPT, UR4, 0x3c6ef372, URZ ;  /* 0x3c6ef37204087890 */ /* 0x000fe2000fffe0ff */
[----:B------:R-:W-:Y:S01]  /*1c90*/  PRMT R137, R116, 0x7632, R137 ;  /* 0x0000763274897816 */ /* 0x000fe20000000089 */
[----:B------:R-:W-:Y:S01]  /*1ca0*/  IMAD R13, R3, -0x2daee0ad, RZ ;  /* 0xd2511f53030d7824 */ /* 0x000fe200078e02ff */
[----:B------:R-:W-:Y:S01]  /*1cb0*/  LOP3.LUT R11, R14, UR9, R11, 0x96, !PT ;  /* 0x000000090e0b7c12 */ /* 0x000fe2000f8e960b */
[----:B------:R-:W-:Y:S01]  /*1cc0*/  UIADD3 UR9, UPT, UPT, UR5, 0x76cf5d0a, URZ ;  /* 0x76cf5d0a05097890 */ /* 0x000fe2000fffe0ff */
        /* <DEDUP_REMOVED lines=15> */
[----:B------:R-:W-:Y:S01]  /*1dc0*/  IMAD.HI.U32 R5, R3, -0x2daee0ad, RZ ;  /* 0xd2511f5303057827 */ /* 0x000fe200078e00ff */
[----:B------:R-:W-:Y:S01]  /*1dd0*/  LOP3.LUT R4, R11, UR9, R4, 0x96, !PT ;  /* 0x000000090b047c12 */ /* 0x000fe2000f8e9604 */
[----:B------:R-:W-:Y:S01]  /*1de0*/  UIADD3 UR9, UPT, UPT, UR4, 0x78dde6e4, URZ ;  /* 0x78dde6e404097890 */ /* 0x000fe2000fffe0ff */
[----:B------:R-:W-:Y:S01]  /*1df0*/  STL.S16 [R1+0x6c], R138 ;  /* 0x00006c8a01007387 */ /* 0x000fe20000100600 */
[----:B------:R-:W-:Y:S01]  /*1e00*/  IMAD R12, R12, -0x326172a9, RZ ;  /* 0xcd9e8d570c0c7824 */ /* 0x000fe200078e02ff */
[----:B------:R-:W-:Y:S01]  /*1e10*/  LOP3.LUT R5, R14, UR8, R5, 0x96, !PT ;  /* 0x000000080e057c12 */ /* 0x000fe2000f8e9605 */
[----:B------:R-:W-:Y:S01]  /*1e20*/  IMAD R14, R3, -0x2daee0ad, RZ ;  /* 0xd2511f53030e7824 */ /* 0x000fe200078e02ff */
[----:B------:R-:W-:Y:S01]  /*1e30*/  UIADD3 UR8, UPT, UPT, UR5, -0x126145ec, URZ ;  /* 0xed9eba1405087890 */ /* 0x000fe2000fffe0ff */
[----:B------:R-:W-:Y:S01]  /*1e40*/  IMAD.HI.U32 R11, R4, -0x2daee0ad, RZ ;  /* 0xd2511f53040b7827 */ /* 0x000fe200078e00ff */
[----:B------:R-:W-:Y:S01]  /*1e50*/  PRMT R133, R87, 0x7632, R133 ;  /* 0x0000763257857816 */ /* 0x000fe20000000085 */
[----:B------:R-:W-:Y:S01]  /*1e60*/  STL.S16 [R1+0x68], R137 ;  /* 0x0000688901007387 */ /* 0x000fe20000100600 */
[----:B------:R-:W-:Y:S01]  /*1e70*/  PRMT R132, R63, 0x7632, R132 ;  /* 0x000076323f847816 */ /* 0x000fe20000000084 */
[C---:B------:R-:W-:Y:S01]  /*1e80*/  IMAD.HI.U32 R3, R5.reuse, -0x326172a9, RZ ;  /* 0xcd9e8d5705037827 */ /* 0x040fe200078e00ff */
[----:B------:R-:W-:Y:S01]  /*1e90*/  LOP3.LUT R11, R14, UR8, R11, 0x96, !PT ;  /* 0x000000080e0b7c12 */ /* 0x000fe2000f8e960b */
[----:B------:R-:W-:Y:S01]  /*1ea0*/  UIADD3 UR8, UPT, UPT, UR4, 0x1715609d, URZ ;  /* 0x1715609d04087890 */ /* 0x000fe2000fffe0ff */
[----:B------:R-:W-:Y:S01]  /*1eb0*/  STL.S16 [R1+0x64], R136 ;  /* 0x0000648801007387 */ /* 0x000fe20000100600 */
[----:B------:R-:W-:Y:S01]  /*1ec0*/  IMAD R13, R4, -0x2daee0ad, RZ ;  /* 0xd2511f53040d7824 */ /* 0x000fe200078e02ff */
[----:B------:R-:W-:Y:S01]  /*1ed0*/  LOP3.LUT R3, R12, UR9, R3, 0x96, !PT ;  /* 0x000000090c037c12 */ /* 0x000fe2000f8e9603 */
[----:B------:R-:W-:Y:S01]  /*1ee0*/  UIADD3 UR9, UPT, UPT, UR5, -0x56f99767, URZ ;  /* 0xa906689905097890 */ /* 0x000fe2000fffe0ff */
[----:B------:R-:W-:Y:S01]  /*1ef0*/  IMAD R12, R5, -0x326172a9, RZ ;  /* 0xcd9e8d57050c7824 */ /* 0x000fe200078e02ff */
[----:B------:R-:W-:Y:S01]  /*1f00*/  PRMT R131, R67, 0x7632, R131 ;  /* 0x0000763243837816 */ /* 0x000fe20000000083 */
[----:B------:R-:W-:Y:S01]  /*1f10*/  IMAD.HI.U32 R5, R11, -0x326172a9, RZ ;  /* 0xcd9e8d570b057827 */ /* 0x000fe200078e00ff */
[----:B------:R-:W-:Y:S01]  /*1f20*/  STL.S16 [R1+0x60], R135 ;  /* 0x0000608701007387 */ /* 0x000fe20000100600 */
[----:B------:R-:W-:-:S02]  /*1f30*/  PRMT R130, R59, 0x7632, R130 ;  /* 0x000076323b827816 */ /* 0x000fc40000000082 */
[C---:B------:R-:W-:Y:S01]  /*1f40*/  IMAD.HI.U32 R4, R3.reuse, -0x2daee0ad, RZ ;  /* 0xd2511f5303047827 */ /* 0x040fe200078e00ff */
[----:B------:R-:W-:Y:S01]  /*1f50*/  LOP3.LUT R5, R12, UR8, R5, 0x96, !PT ;  /* 0x000000080c057c12 */ /* 0x000fe2000f8e9605 */
[----:B------:R-:W-:Y:S01]  /*1f60*/  UIADD3 UR8, UPT, UPT, UR4, -0x4ab325aa, URZ ;  /* 0xb54cda5604087890 */ /* 0x000fe2000fffe0ff */
[----:B------:R-:W-:Y:S01]  /*1f70*/  STL.S16 [R1+0x5c], R134 ;  /* 0x00005c8601007387 */ /* 0x000fe20000100600 */
[----:B------:R-:W-:Y:S01]  /*1f80*/  IMAD R14, R3, -0x2daee0ad, RZ ;  /* 0xd2511f53030e7824 */ /* 0x000fe200078e02ff */
[----:B------:R-:W-:Y:S01]  /*1f90*/  LOP3.LUT R4, R13, UR9, R4, 0x96, !PT ;  /* 0x000000090d047c12 */ /* 0x000fe2000f8e9604 */
[----:B------:R-:W-:Y:S01]  /*1fa0*/  IMAD R12, R11, -0x326172a9, RZ ;  /* 0xcd9e8d570b0c7824 */ /* 0x000fe200078e02ff */
[----:B------:R-:W-:Y:S01]  /*1fb0*/  UIADD3 UR9, UPT, UPT, UR5, 0x646e171e, URZ ;  /* 0x646e171e05097890 */ /* 0x000fe2000fffe0ff */
[C---:B------:R-:W-:Y:S01]  /*1fc0*/  IMAD.HI.U32 R13, R5.reuse, -0x2daee0ad, RZ ;  /* 0xd2511f53050d7827 */ /* 0x040fe200078e00ff */
[----:B------:R-:W-:Y:S01]  /*1fd0*/  PRMT R129, R86, 0x7632, R129 ;  /* 0x0000763256817816 */ /* 0x000fe20000000081 */
[----:B------:R-:W-:Y:S01]  /*1fe0*/  STL.S16 [R1+0x58], R133 ;  /* 0x0000588501007387 */ /* 0x000fe20000100600 */
[----:B------:R-:W-:Y:S01]  /*1ff0*/  PRMT R128, R62, 0x7632, R128 ;  /* 0x000076323e807816 */ /* 0x000fe20000000080 */
[----:B------:R-:W-:Y:S01]  /*2000*/  IMAD.HI.U32 R3, R4, -0x326172a9, RZ ;  /* 0xcd9e8d5704037827 */ /* 0x000fe200078e00ff */
[----:B------:R-:W-:Y:S01]  /*2010*/  LOP3.LUT R13, R14, UR9, R13, 0x96, !PT ;  /* 0x000000090e0d7c12 */ /* 0x000fe2000f8e960d */
[----:B------:R-:W-:Y:S01]  /*2020*/  UIADD3 UR9, UPT, UPT, UR5, 0x1fd5c5a3, URZ ;  /* 0x1fd5c5a305097890 */ /* 0x000fe2000fffe0ff */
[----:B------:R-:W-:Y:S01]  /*2030*/  STL.S16 [R1+0x54], R132 ;  /* 0x0000548401007387 */ /* 0x000fe20000100600 */
[----:B------:R-:W-:Y:S01]  /*2040*/  IMAD R11, R4, -0x326172a9, RZ ;  /* 0xcd9e8d57040b7824 */ /* 0x000fe200078e02ff */
[----:B------:R-:W-:Y:S01]  /*2050*/  LOP3.LUT R3, R12, UR8, R3, 0x96, !PT ;  /* 0x000000080c037c12 */ /* 0x000fe2000f8e9603 */
[----:B------:R-:W-:Y:S01]  /*2060*/  IMAD R12, R5, -0x2daee0ad, RZ ;  /* 0xd2511f53050c7824 */ /* 0x000fe200078e02ff */
[----:B------:R-:W-:Y:S01]  /*2070*/  PRMT R127, R66, 0x7632, R127 ;  /* 0x00007632427f7816 */ /* 0x000fe2000000007f */
[----:B------:R-:W-:Y:S01]  /*2080*/  IMAD.HI.U32 R4, R13, -0x326172a9, RZ ;  /* 0xcd9e8d570d047827 */ /* 0x000fe200078e00ff */
[----:B------:R-:W-:Y:S01]  /*2090*/  STL.S16 [R1+0x50], R131 ;  /* 0x0000508301007387 */ /* 0x000fe20000100600 */
[----:B------:R-:W-:Y:S01]  /*20a0*/  PRMT R126, R58, 0x7632, R126 ;  /* 0x000076323a7e7816 */ /* 0x000fe2000000007e */
[----:B------:R-:W-:Y:S01]  /*20b0*/  UIADD3 UR8, UPT, UPT, UR4, -0xe443238, URZ ;  /* 0xf1bbcdc804087890 */ /* 0x000fe2000fffe0ff */
[----:B------:R-:W-:Y:S01]  /*20c0*/  IMAD.HI.U32 R5, R3, -0x2daee0ad, RZ ;  /* 0xd2511f5303057827 */ /* 0x000fe200078e00ff */
[----:B------:R-:W-:Y:S01]  /*20d0*/  STL.S16 [R1+0x4c], R130 ;  /* 0x00004c8201007387 */ /* 0x000fe20000100600 */
[----:B------:R-:W-:-:S02]  /*20e0*/  PRMT R125, R85, 0x7632, R125 ;  /* 0x00007632557d7816 */ /* 0x000fc4000000007d */
[----:B------:R-:W-:Y:S01]  /*20f0*/  LOP3.LUT R4, R11, UR10, R4, 0x96, !PT ;  /* 0x0000000a0b047c12 */ /* 0x000fe2000f8e9604 */
[----:B------:R-:W-:Y:S01]  /*2100*/  STL.S16 [R1+0x48], R129 ;  /* 0x0000488101007387 */ /* 0x000fe20000100600 */
[----:B------:R-:W-:Y:S01]  /*2110*/  LOP3.LUT R5, R12, UR9, R5, 0x96, !PT ;  /* 0x000000090c057c12 */ /* 0x000fe2000f8e9605 */
[----:B------:R-:W-:Y:S01]  /*2120*/  IMAD R14, R3, -0x2daee0ad, RZ ;  /* 0xd2511f53030e7824 */ /* 0x000fe200078e02ff */
[----:B------:R-:W-:Y:S01]  /*2130*/  PRMT R124, R61, 0x7632, R124 ;  /* 0x000076323d7c7816 */ /* 0x000fe2000000007c */
[----:B------:R-:W-:Y:S01]  /*2140*/  STL.S16 [R1+0x44], R128 ;  /* 0x0000448001007387 */ /* 0x000fe20000100600 */
[----:B------:R-:W-:Y:S01]  /*2150*/  PRMT R123, R65, 0x7632, R123 ;  /* 0x00007632417b7816 */ /* 0x000fe2000000007b */
[----:B------:R-:W-:Y:S01]  /*2160*/  IMAD R12, R13, -0x326172a9, RZ ;  /* 0xcd9e8d570d0c7824 */ /* 0x000fe200078e02ff */
[----:B------:R-:W-:Y:S01]  /*2170*/  PRMT R122, R57, 0x7632, R122 ;  /* 0x00007632397a7816 */ /* 0x000fe2000000007a */
[----:B------:R-:W-:Y:S01]  /*2180*/  STL.S16 [R1+0x40], R127 ;  /* 0x0000407f01007387 */ /* 0x000fe20000100600 */
[----:B------:R-:W-:Y:S01]  /*2190*/  IMAD.HI.U32 R3, R5, -0x326172a9, RZ ;  /* 0xcd9e8d5705037827 */ /* 0x000fe200078e00ff */
[----:B------:R-:W-:Y:S01]  /*21a0*/  PRMT R121, R84, 0x7632, R121 ;  /* 0x0000763254797816 */ /* 0x000fe20000000079 */
[----:B------:R-:W-:Y:S01]  /*21b0*/  UIADD3 UR10, UPT, UPT, UR5, -0x695add53, URZ ;  /* 0x96a522ad050a7890 */ /* 0x000fe2000fffe0ff */
[----:B------:R-:W-:Y:S01]  /*21c0*/  STL.S16 [R1+0x3c], R126 ;  /* 0x00003c7e01007387 */ /* 0x000fe20000100600 */
[----:B------:R-:W-:Y:S01]  /*21d0*/  PRMT R120, R60, 0x7632, R120 ;  /* 0x000076323c787816 */ /* 0x000fe20000000078 */
[----:B------:R-:W-:Y:S01]  /*21e0*/  IMAD.HI.U32 R11, R4, -0x2daee0ad, RZ ;  /* 0xd2511f53040b7827 */ /* 0x000fe200078e00ff */
[----:B------:R-:W-:Y:S01]  /*21f0*/  PRMT R23, R64, 0x7632, R23 ;  /* 0x0000763240177816 */ /* 0x000fe20000000017 */
[----:B------:R-:W-:Y:S01]  /*2200*/  STL.S16 [R1+0x38], R125 ;  /* 0x0000387d01007387 */ /* 0x000fe20000100600 */
[----:B------:R-:W-:Y:S01]  /*2210*/  PRMT R22, R56, 0x7632, R22 ;  /* 0x0000763238167816 */ /* 0x000fe20000000016 */
[----:B------:R-:W-:Y:S01]  /*2220*/  UIADD3 UR9, UPT, UPT, UR4, -0x700cb87f, URZ ;  /* 0x8ff3478104097890 */ /* 0x000fe2000fffe0ff */
[----:B------:R-:W-:Y:S01]  /*2230*/  PRMT R21, R91, 0x7632, R21 ;  /* 0x000076325b157816 */ /* 0x000fe20000000015 */
[----:B------:R-:W-:Y:S01]  /*2240*/  STL.S16 [R1+0x34], R124 ;  /* 0x0000347c01007387 */ /* 0x000fe20000100600 */
[----:B------:R-:W-:Y:S01]  /*2250*/  LOP3.LUT R15, R12, UR8, R3, 0x96, !PT ;  /* 0x000000080c0f7c12 */ /* 0x000fe2000f8e9603 */
[----:B------:R-:W-:Y:S01]  /*2260*/  IMAD R3, R4, -0x2daee0ad, RZ ;  /* 0xd2511f5304037824 */ /* 0x000fe200078e02ff */
[----:B------:R-:W-:Y:S01]  /*2270*/  PRMT R20, R55, 0x7632, R20 ;  /* 0x0000763237147816 */ /* 0x000fe20000000014 */
[----:B------:R-:W-:Y:S01]  /*2280*/  STL.S16 [R1+0x30], R123 ;  /* 0x0000307b01007387 */ /* 0x000fe20000100600 */
[----:B------:R-:W-:Y:S01]  /*2290*/  PRMT R19, R71, 0x7632, R19 ;  /* 0x0000763247137816 */ /* 0x000fe20000000013 */
[----:B------:R-:W-:Y:S01]  /*22a0*/  IMAD.HI.U32 R4, R15, -0x2daee0ad, RZ ;  /* 0xd2511f530f047827 */ /* 0x000fe200078e00ff */
[----:B------:R-:W-:Y:S01]  /*22b0*/  LOP3.LUT R14, R14, UR11, R11, 0x96, !PT ;  /* 0x0000000b0e0e7c12 */ /* 0x000fe2000f8e960b */
[----:B------:R-:W-:Y:S01]  /*22c0*/  STL.S16 [R1+0x2c], R122 ;  /* 0x00002c7a01007387 */ /* 0x000fe20000100600 */
[----:B------:R-:W-:Y:S01]  /*22d0*/  PRMT R18, R51, 0x7632, R18 ;  /* 0x0000763233127816 */ /* 0x000fe20000000012 */
[----:B------:R-:W-:Y:S01]  /*22e0*/  IMAD R12, R5, -0x326172a9, RZ ;  /* 0xcd9e8d57050c7824 */ /* 0x000fe200078e02ff */
[----:B------:R-:W-:Y:S01]  /*22f0*/  PRMT R17, R90, 0x7632, R17 ;  /* 0x000076325a117816 */ /* 0x000fe20000000011 */
[----:B------:R-:W-:Y:S01]  /*2300*/  STL.S16 [R1+0x28], R121 ;  /* 0x0000287901007387 */ /* 0x000fe20000100600 */
[----:B------:R-:W-:Y:S01]  /*2310*/  PRMT R16, R54, 0x7632, R16 ;  /* 0x0000763236107816 */ /* 0x000fe20000000010 */
[----:B------:R-:W-:Y:S01]  /*2320*/  IMAD.HI.U32 R5, R14, -0x326172a9, RZ ;  /* 0xcd9e8d570e057827 */ /* 0x000fe200078e00ff */
[----:B------:R-:W-:Y:S01]  /*2330*/  PRMT R13, R70, 0x7632, R13 ;  /* 0x00007632460d7816 */ /* 0x000fe2000000000d */
[----:B------:R-:W-:Y:S01]  /*2340*/  STL.S16 [R1+0x24], R120 ;  /* 0x0000247801007387 */ /* 0x000fe20000100600 */
[----:B------:R-:W-:Y:S01]  /*2350*/  LOP3.LUT R4, R3, UR10, R4, 0x96, !PT ;  /* 0x0000000a03047c12 */ /* 0x000fe2000f8e9604 */
[----:B------:R-:W-:Y:S01]  /*2360*/  IMAD R14, R14, -0x326172a9, RZ ;  /* 0xcd9e8d570e0e7824 */ /* 0x000fe200078e02ff */
[----:B------:R-:W-:Y:S01]  /*2370*/  LOP3.LUT R3, R2, 0x3, RZ, 0xc0, !PT ;  /* 0x0000000302037812 */ /* 0x000fe200078ec0ff */
[----:B------:R-:W-:Y:S01]  /*2380*/  STL.S16 [R1+0x20], R23 ;  /* 0x0000201701007387 */ /* 0x000fe20000100600 */
[----:B------:R-:W-:Y:S01]  /*2390*/  LOP3.LUT R5, R12, UR9, R5, 0x96, !PT ;  /* 0x000000090c057c12 */ /* 0x000fe2000f8e9605 */
[----:B------:R-:W-:Y:S01]  /*23a0*/  IMAD.MOV.U32 R2, RZ, RZ, R10 ;  /* 0x000000ffff027224 */ /* 0x000fe200078e000a */
[----:B------:R-:W-:Y:S01]  /*23b0*/  PRMT R250, R50, 0x7632, R250 ;  /* 0x0000763232fa7816 */ /* 0x000fe200000000fa */
[----:B------:R-:W-:Y:S01]  /*23c0*/  STL.S16 [R1+0x1c], R22 ;  /* 0x00001c1601007387 */ /* 0x000fe20000100600 */
[----:B------:R-:W-:Y:S01]  /*23d0*/  PRMT R249, R89, 0x7632, R249 ;  /* 0x0000763259f97816 */ /* 0x000fe200000000f9 */
[----:B------:R-:W-:Y:S01]  /*23e0*/  IMAD R15, R15, -0x2daee0ad, RZ ;  /* 0xd2511f530f0f7824 */ /* 0x000fe200078e02ff */
[----:B------:R-:W-:Y:S01]  /*23f0*/  PRMT R244, R53, 0x7632, R244 ;  /* 0x0000763235f47816 */ /* 0x000fe200000000f4 */
[----:B------:R-:W-:Y:S01]  /*2400*/  STL.S16 [R1+0x18], R21 ;  /* 0x0000181501007387 */ /* 0x000fe20000100600 */
[----:B------:R-:W-:Y:S01]  /*2410*/  PRMT R243, R69, 0x7632, R243 ;  /* 0x0000763245f37816 */ /* 0x000fe200000000f3 */
[----:B------:R-:W4:Y:S01]  /*2420*/  LDCU.64 UR8, c[0x0][0x398] ;  /* 0x00007300ff0877ac */ /* 0x000f220008000a00 */
[----:B------:R-:W-:Y:S01]  /*2430*/  PRMT R242, R49, 0x7632, R242 ;  /* 0x0000763231f27816 */ /* 0x000fe200000000f2 */
[----:B------:R-:W-:Y:S01]  /*2440*/  STL.S16 [R1+0x14], R20 ;  /* 0x0000141401007387 */ /* 0x000fe20000100600 */
[----:B------:R-:W-:Y:S01]  /*2450*/  PRMT R241, R88, 0x7632, R241 ;  /* 0x0000763258f17816 */ /* 0x000fe200000000f1 */
[----:B------:R-:W0:Y:S01]  /*2460*/  LDCU.64 UR10, c[0x0][0x3a0] ;  /* 0x00007400ff0a77ac */ /* 0x000e220008000a00 */
[----:B------:R-:W-:Y:S01]  /*2470*/  PRMT R240, R52, 0x7632, R240 ;  /* 0x0000763234f07816 */ /* 0x000fe200000000f0 */
[----:B------:R-:W-:Y:S01]  /*2480*/  STL.S16 [R1+0x10], R19 ;  /* 0x0000101301007387 */ /* 0x000fe20000100600 */
[----:B------:R-:W-:-:S02]  /*2490*/  PRMT R239, R68, 0x7632, R239 ;  /* 0x0000763244ef7816 */ /* 0x000fc400000000ef */
[----:B------:R-:W-:Y:S01]  /*24a0*/  PRMT R238, R48, 0x7632, R238 ;  /* 0x0000763230ee7816 */ /* 0x000fe200000000ee */
[----:B------:R-:W-:Y:S01]  /*24b0*/  STL.S16 [R1+0xc], R18 ;  /* 0x00000c1201007387 */ /* 0x000fe20000100600 */
[----:B------:R-:W-:Y:S02]  /*24c0*/  PRMT R237, R95, 0x7632, R237 ;  /* 0x000076325fed7816 */ /* 0x000fe400000000ed */
[----:B------:R-:W-:Y:S01]  /*24d0*/  PRMT R236, R47, 0x7632, R236 ;  /* 0x000076322fec7816 */ /* 0x000fe200000000ec */
[----:B------:R-:W-:Y:S01]  /*24e0*/  STL.S16 [R1+0x8], R17 ;  /* 0x0000081101007387 */ /* 0x000fe20000100600 */
[----:B------:R-:W-:Y:S02]  /*24f0*/  PRMT R235, R75, 0x7632, R235 ;  /* 0x000076324beb7816 */ /* 0x000fe400000000eb */
[----:B------:R-:W-:Y:S01]  /*2500*/  PRMT R234, R43, 0x7632, R234 ;  /* 0x000076322bea7816 */ /* 0x000fe200000000ea */
[----:B------:R-:W-:Y:S01]  /*2510*/  STL.S16 [R1+0x4], R16 ;  /* 0x0000041001007387 */ /* 0x000fe20000100600 */
[----:B------:R-:W-:-:S02]  /*2520*/  PRMT R233, R94, 0x7632, R233 ;  /* 0x000076325ee97816 */ /* 0x000fc400000000e9 */
[----:B------:R-:W-:Y:S01]  /*2530*/  PRMT R232, R46, 0x7632, R232 ;  /* 0x000076322ee87816 */ /* 0x000fe200000000e8 */
[----:B------:R1:W-:Y:S01]  /*2540*/  STL.S16 [R1], R13 ;  /* 0x0000000d01007387 */ /* 0x0003e20000100600 */
[----:B------:R-:W-:Y:S02]  /*2550*/  PRMT R231, R74, 0x7632, R231 ;  /* 0x000076324ae77816 */ /* 0x000fe400000000e7 */
[----:B------:R-:W-:Y:S02]  /*2560*/  PRMT R230, R42, 0x7632, R230 ;  /* 0x000076322ae67816 */ /* 0x000fe400000000e6 */
[----:B------:R-:W-:Y:S02]  /*2570*/  PRMT R229, R93, 0x7632, R229 ;  /* 0x000076325de57816 */ /* 0x000fe400000000e5 */
[----:B------:R-:W-:Y:S02]  /*2580*/  PRMT R228, R45, 0x7632, R228 ;  /* 0x000076322de47816 */ /* 0x000fe400000000e4 */
[----:B------:R-:W-:Y:S01]  /*2590*/  PRMT R227, R73, 0x7632, R227 ;  /* 0x0000763249e37816 */ /* 0x000fe200000000e3 */
[----:B-1----:R-:W-:Y:S01]  /*25a0*/  HFMA2 R13, -RZ, RZ, 0, 0 ;  /* 0x00000000ff0d7431 */ /* 0x002fe200000001ff */
        /* <DEDUP_REMOVED lines=36> */
[----:B0-234-:R-:W-:-:S07]  /*27f0*/  PRMT R12, R24, 0x7632, R12 ;  /* 0x00007632180c7816 */ /* 0x01dfce000000000c */
.L_x_10854:
        /* <DEDUP_REMOVED lines=20> */
[----:B0-----:R-:W0:Y:S03]  /*2940*/  LDC.64 R132, c[0x0][0x390] ;  /* 0x0000e400ff847b82 */ /* 0x001e260000000a00 */
[----:B------:R1:W5:Y:S01]  /*2950*/  @P1 LDG.E.128 R128, desc[UR6][R134.64+0x10] ;  /* 0x0000100686801981 */ /* 0x000362000c1e1d00 */
        /* <DEDUP_REMOVED lines=21> */
.L_x_10097:
        /* <DEDUP_REMOVED lines=12> */
.L_x_10099:
[----:B------:R-:W-:Y:S05]  /*2b70*/  BSYNC.RECONVERGENT B2 ;  /* 0x0000000000027941 */ /* 0x000fea0003800200 */
.L_x_10098:
        /* <DEDUP_REMOVED lines=60> */
[----:B------:R-:W-:-:S07]  /*2f40*/  HFMA2 R134, -RZ, RZ, 0, 0 ;  /* 0x00000000ff867431 */ /* 0x000fce00000001ff */
.L_x_10096:
[----:B------:R-:W-:Y:S05]  /*2f50*/  BSYNC.RECONVERGENT B1 ;  /* 0x0000000000017941 */ /* 0x000fea0003800200 */
.L_x_10095:
[----:B------:R-:W0:Y:S01]  /*2f60*/  LDC R15, c[0x0][0x404] ;  /* 0x00010100ff0f7b82 */ /* 0x000e220000000800 */
[----:B------:R-:W-:Y:S01]  /*2f70*/  I2FP.F32.U32 R3, R132 ;  /* 0x0000008400037245 */ /* 0x000fe20000201000 */
[----:B------:R-:W-:Y:S01]  /*2f80*/  IMAD.MOV.U32 R184, RZ, RZ, 0x2f800000 ;  /* 0x2f800000ffb87424 */ /* 0x000fe200078e00ff */
[----:B------:R-:W-:Y:S01]  /*2f90*/  ISETP.NE.AND P2, PT, R134, 0x1, PT ;  /* 0x000000018600780c */ /* 0x000fe20003f45270 */
[----:B------:R-:W-:Y:S01]  /*2fa0*/  BSSY.RECONVERGENT B1, `(.L_x_10100) ;  /* 0x000005d000017945 */ /* 0x000fe20003800200 */
[----:B------:R-:W-:Y:S01]  /*2fb0*/  LOP3.LUT R7, R7, 0xffffffef, RZ, 0xc0, !PT ;  /* 0xffffffef07077812 */ /* 0x000fe200078ec0ff */
[----:B------:R-:W-:Y:S01]  /*2fc0*/  FFMA.FTZ R3, R3, R184, 1.1641532182693481445e-10 ;  /* 0x2f00000003037423 */ /* 0x000fe200000100b8 */
[C---:B-----5:R-:W-:Y:S01]  /*2fd0*/  IMAD.U32 R132, R136.reuse, 0x10000, RZ ;  /* 0x0001000088847824 */ /* 0x060fe200078e00ff */
[----:B------:R-:W-:Y:S01]  /*2fe0*/  PRMT R133, R136, 0x7632, R133 ;  /* 0x0000763288857816 */ /* 0x000fe20000000085 */
[----:B------:R-:W-:Y:S02]  /*2ff0*/  IMAD.MOV.U32 R135, RZ, RZ, 0x2 ;  /* 0x00000002ff877424 */ /* 0x000fe400078e00ff */
[----:B0-----:R-:W-:-:S02]  /*3000*/  FSETP.LE.FTZ.AND P3, PT, R3, R15, PT ;  /* 0x0000000f0300720b */ /* 0x001fc40003f73000 */
[----:B------:R-:W-:-:S11]  /*3010*/  MOV R3, R14 ;  /* 0x0000000e00037202 */ /* 0x000fd60000000f00 */
        /* <DEDUP_REMOVED lines=10> */
.L_x_10102:
        /* <DEDUP_REMOVED lines=12> */
.L_x_10104:
[----:B------:R-:W-:Y:S05]  /*3180*/  BSYNC.RECONVERGENT B2 ;  /* 0x0000000000027941 */ /* 0x000fea0003800200 */
.L_x_10103:
        /* <DEDUP_REMOVED lines=62> */
.L_x_10101:
[----:B------:R-:W-:Y:S05]  /*3570*/  BSYNC.RECONVERGENT B1 ;  /* 0x0000000000017941 */ /* 0x000fea0003800200 */
.L_x_10100:
[----:B------:R-:W-:Y:S01]  /*3580*/  I2FP.F32.U32 R3, R3 ;  /* 0x0000000300037245 */ /* 0x000fe20000201000 */
[----:B------:R-:W-:Y:S01]  /*3590*/  BSSY.RECONVERGENT B1, `(.L_x_10105) ;  /* 0x000005d000017945 */ /* 0x000fe20003800200 */
[----:B------:R-:W-:Y:S01]  /*35a0*/  ISETP.NE.AND P2, PT, R135, 0x1, PT ;  /* 0x000000018700780c */ /* 0x000fe20003f45270 */
[----:B------:R-:W-:Y:S01]  /*35b0*/  IMAD.MOV.U32 R180, RZ, RZ, 0x2 ;  /* 0x00000002ffb47424 */ /* 0x000fe200078e00ff */
[----:B------:R-:W-:Y:S01]  /*35c0*/  LOP3.LUT R7, R7, 0xfffffff7, RZ, 0xc0, !PT ;  /* 0xfffffff707077812 */ /* 0x000fe200078ec0ff */
[----:B------:R-:W-:Y:S01]  /*35d0*/  FFMA.FTZ R3, R3, R184, 1.1641532182693481445e-10 ;  /* 0x2f00000003037423 */ /* 0x000fe200000100b8 */
[----:B------:R-:W-:-:S04]  /*35e0*/  SHF.L.U32 R133, R133, 0x10, RZ ;  /* 0x0000001085857819 */ /* 0x000fc800000006ff */
[----:B------:R-:W-:Y:S01]  /*35f0*/  FSETP.LE.FTZ.AND P3, PT, R3, R15, PT ;  /* 0x0000000f0300720b */ /* 0x000fe20003f73000 */
[----:B------:R-:W-:-:S12]  /*3600*/  IMAD.MOV.U32 R3, RZ, RZ, R14 ;  /* 0x000000ffff037224 */ /* 0x000fd800078e000e */
        /* <DEDUP_REMOVED lines=10> */
.L_x_10107:
        /* <DEDUP_REMOVED lines=12> */
.L_x_10109:
[----:B------:R-:W-:Y:S05]  /*3770*/  BSYNC.RECONVERGENT B2 ;  /* 0x0000000000027941 */ /* 0x000fea0003800200 */
.L_x_10108:
        /* <DEDUP_REMOVED lines=62> */
.L_x_10106:
[----:B------:R-:W-:Y:S05]  /*3b60*/  BSYNC.RECONVERGENT B1 ;  /* 0x0000000000017941 */ /* 0x000fea0003800200 */
.L_x_10105:
[----:B------:R-:W-:Y:S01]  /*3b70*/  I2FP.F32.U32 R3, R3 ;  /* 0x0000000300037245 */ /* 0x000fe20000201000 */
[----:B------:R-:W-:Y:S01]  /*3b80*/  BSSY.RECONVERGENT B1, `(.L_x_10110) ;  /* 0x000005e000017945 */ /* 0x000fe20003800200 */
[----:B------:R-:W-:Y:S01]  /*3b90*/  ISETP.NE.AND P2, PT, R180, 0x1, PT ;  /* 0x00000001b400780c */ /* 0x000fe20003f45270 */
[----:B------:R-:W-:Y:S01]  /*3ba0*/  IMAD.U32 R134, R137, 0x10000, RZ ;  /* 0x0001000089867824 */ /* 0x000fe200078e00ff */
[----:B------:R-:W-:Y:S01]  /*3bb0*/  LOP3.LUT R7, R7, 0xfffffffb, RZ, 0xc0, !PT ;  /* 0xfffffffb07077812 */ /* 0x000fe200078ec0ff */
[----:B------:R-:W-:Y:S01]  /*3bc0*/  FFMA.FTZ R3, R3, R184, 1.1641532182693481445e-10 ;  /* 0x2f00000003037423 */ /* 0x000fe200000100b8 */
[----:B------:R-:W-:Y:S01]  /*3bd0*/  PRMT R135, R137, 0x7632, R135 ;  /* 0x0000763289877816 */ /* 0x000fe20000000087 */
[----:B------:R-:W-:-:S03]  /*3be0*/  IMAD.MOV.U32 R136, RZ, RZ, 0x2 ;  /* 0x00000002ff887424 */ /* 0x000fc600078e00ff */
[----:B------:R-:W-:Y:S02]  /*3bf0*/  FSETP.LE.FTZ.AND P3, PT, R3, R15, PT ;  /* 0x0000000f0300720b */ /* 0x000fe40003f73000 */
        /* <DEDUP_REMOVED lines=11> */
.L_x_10112:
        /* <DEDUP_REMOVED lines=12> */
.L_x_10114:
[----:B------:R-:W-:Y:S05]  /*3d70*/  BSYNC.RECONVERGENT B2 ;  /* 0x0000000000027941 */ /* 0x000fea0003800200 */
.L_x_10113:
        /* <DEDUP_REMOVED lines=62> */
.L_x_10111:
[----:B------:R-:W-:Y:S05]  /*4160*/  BSYNC.RECONVERGENT B1 ;  /* 0x0000000000017941 */ /* 0x000fea0003800200 */
.L_x_10110:
[----:B------:R-:W-:Y:S01]  /*4170*/  I2FP.F32.U32 R3, R3 ;  /* 0x0000000300037245 */ /* 0x000fe20000201000 */
[----:B------:R-:W-:Y:S01]  /*4180*/  BSSY.RECONVERGENT B1, `(.L_x_10115) ;  /* 0x000005d000017945 */ /* 0x000fe20003800200 */
[----:B------:R-:W-:Y:S01]  /*4190*/  LOP3.LUT R7, R7, 0xfffffffd, RZ, 0xc0, !PT ;  /* 0xfffffffd07077812 */ /* 0x000fe200078ec0ff */
[----:B------:R-:W-:Y:S01]  /*41a0*/  IMAD.MOV.U32 R181, RZ, RZ, 0x2 ;  /* 0x00000002ffb57424 */ /* 0x000fe200078e00ff */
[----:B------:R-:W-:Y:S01]  /*41b0*/  SHF.L.U32 R135, R135, 0x10, RZ ;  /* 0x0000001087877819 */ /* 0x000fe200000006ff */
[----:B------:R-:W-:-:S05]  /*41c0*/  FFMA.FTZ R3, R3, R184, 1.1641532182693481445e-10 ;  /* 0x2f00000003037423 */ /* 0x000fca00000100b8 */
[----:B------:R-:W-:Y:S01]  /*41d0*/  FSETP.LE.FTZ.AND P2, PT, R3, R15, PT ;  /* 0x0000000f0300720b */ /* 0x000fe20003f53000 */
[----:B------:R-:W-:-:S12]  /*41e0*/  IMAD.MOV.U32 R3, RZ, RZ, R14 ;  /* 0x000000ffff037224 */ /* 0x000fd800078e000e */
        /* <DEDUP_REMOVED lines=11> */
.L_x_10117:
        /* <DEDUP_REMOVED lines=12> */
.L_x_10119:
[----:B------:R-:W-:Y:S05]  /*4360*/  BSYNC.RECONVERGENT B2 ;  /* 0x0000000000027941 */ /* 0x000fea0003800200 */
.L_x_10118:
        /* <DEDUP_REMOVED lines=60> */
[----:B------:R-:W-:Y:S02]  /*4730*/  LOP3.LUT R5, R180, UR16, R137, 0x96, !PT ;  /* 0x00000010b4057c12 */ /* 0x000fe4000f8e9689 */
[----:B------:R-:W-:-:S07]  /*4740*/  MOV R14, R136 ;  /* 0x00000088000e7202 */ /* 0x000fce0000000f00 */
.L_x_10116:
[----:B------:R-:W-:Y:S05]  /*4750*/  BSYNC.RECONVERGENT B1 ;  /* 0x0000000000017941 */ /* 0x000fea0003800200 */
.L_x_10115:
[----:B------:R-:W-:Y:S01]  /*4760*/  ISETP.NE.AND P3, PT, R181, 0x1, PT ;  /* 0x00000001b500780c */ /* 0x000fe20003f65270 */
[----:B------:R-:W-:Y:S01]  /*4770*/  BSSY.RECONVERGENT B1, `(.L_x_10120) ;  /* 0x000005c000017945 */ /* 0x000fe20003800200 */
[----:B------:R-:W-:Y:S01]  /*4780*/  I2FP.F32.U32 R3, R3 ;  /* 0x0000000300037245 */ /* 0x000fe20000201000 */
[C---:B------:R-:W-:Y:S01]  /*4790*/  IMAD.U32 R136, R138.reuse, 0x10000, RZ ;  /* 0x000100008a887824 */ /* 0x040fe200078e00ff */
[----:B------:R-:W-:Y:S01]  /*47a0*/  PRMT R137, R138, 0x7632, R137 ;  /* 0x000076328a897816 */ /* 0x000fe20000000089 */
[----:B------:R-:W-:Y:S02]  /*47b0*/  IMAD.MOV.U32 R180, RZ, RZ, 0x2 ;  /* 0x00000002ffb47424 */ /* 0x000fe400078e00ff */
[----:B------:R-:W-:-:S05]  /*47c0*/  FFMA.FTZ R3, R3, R184, 1.1641532182693481445e-10 ;  /* 0x2f00000003037423 */ /* 0x000fca00000100b8 */
[----:B------:R-:W-:Y:S02]  /*47d0*/  FSETP.LE.FTZ.AND P2, PT, R3, R15, PT ;  /* 0x0000000f0300720b */ /* 0x000fe40003f53000 */
[----:B------:R-:W-:Y:S01]  /*47e0*/  MOV R3, R14 ;  /* 0x0000000e00037202 */ /* 0x000fe20000000f00 */
        /* <DEDUP_REMOVED lines=9> */
.L_x_10122:
        /* <DEDUP_REMOVED lines=12> */
.L_x_10124:
[----:B------:R-:W-:Y:S05]  /*4940*/  BSYNC.RECONVERGENT B2 ;  /* 0x0000000000027941 */ /* 0x000fea0003800200 */
.L_x_10123:
        /* <DEDUP_REMOVED lines=62> */
.L_x_10121:
[----:B------:R-:W-:Y:S05]  /*4d30*/  BSYNC.RECONVERGENT B1 ;  /* 0x0000000000017941 */ /* 0x000fea0003800200 */
.L_x_10120:
[----:B------:R-:W-:Y:S01]  /*4d40*/  ISETP.NE.AND P4, PT, R180, 0x1, PT ;  /* 0x00000001b400780c */ /* 0x000fe20003f85270 */
[----:B------:R-:W-:Y:S01]  /*4d50*/  BSSY.RECONVERGENT B1, `(.L_x_10125) ;  /* 0x000005b000017945 */ /* 0x000fe20003800200 */
[----:B------:R-:W-:Y:S01]  /*4d60*/  I2FP.F32.U32 R3, R3 ;  /* 0x0000000300037245 */ /* 0x000fe20000201000 */
[----:B------:R-:W-:Y:S01]  /*4d70*/  IMAD.MOV.U32 R138, RZ, RZ, 0x2 ;  /* 0x00000002ff8a7424 */ /* 0x000fe200078e00ff */
[----:B------:R-:W-:-:S03]  /*4d80*/  SHF.L.U32 R137, R137, 0x10, RZ ;  /* 0x0000001089897819 */ /* 0x000fc600000006ff */
[----:B------:R-:W-:-:S05]  /*4d90*/  FFMA.FTZ R3, R3, R184, 1.1641532182693481445e-10 ;  /* 0x2f00000003037423 */ /* 0x000fca00000100b8 */
[----:B------:R-:W-:Y:S01]  /*4da0*/  FSETP.LE.FTZ.AND P3, PT, R3, R15, PT ;  /* 0x0000000f0300720b */ /* 0x000fe20003f73000 */
[----:B------:R-:W-:Y:S01]  /*4db0*/  IMAD.MOV.U32 R3, RZ, RZ, R14 ;  /* 0x000000ffff037224 */ /* 0x000fe200078e000e */
[----:B------:R-:W-:Y:S11]  /*4dc0*/  @!P4 BRA `(.L_x_10126) ;  /* 0x00000004004cc947 */ /* 0x000ff60003800000 */
        /* <DEDUP_REMOVED lines=8> */
.L_x_10127:
        /* <DEDUP_REMOVED lines=12> */
.L_x_10129:
[----:B------:R-:W-:Y:S05]  /*4f10*/  BSYNC.RECONVERGENT B2 ;  /* 0x0000000000027941 */ /* 0x000fea0003800200 */
.L_x_10128:
        /* <DEDUP_REMOVED lines=62> */
.L_x_10126:
[----:B------:R-:W-:Y:S05]  /*5300*/  BSYNC.RECONVERGENT B1 ;  /* 0x0000000000017941 */ /* 0x000fea0003800200 */
.L_x_10125:
[----:B------:R-:W-:Y:S01]  /*5310*/  ISETP.NE.AND P5, PT, R138, 0x1, PT ;  /* 0x000000018a00780c */ /* 0x000fe20003fa5270 */
[----:B------:R-:W-:Y:S01]  /*5320*/  BSSY.RECONVERGENT B1, `(.L_x_10130) ;  /* 0x000005c000017945 */ /* 0x000fe20003800200 */
[----:B------:R-:W-:Y:S01]  /*5330*/  I2FP.F32.U32 R3, R3 ;  /* 0x0000000300037245 */ /* 0x000fe20000201000 */
[C---:B------:R-:W-:Y:S01]  /*5340*/  IMAD.U32 R182, R139.reuse, 0x10000, RZ ;  /* 0x000100008bb67824 */ /* 0x040fe200078e00ff */
[----:B------:R-:W-:Y:S02]  /*5350*/  PRMT R183, R139, 0x7632, R183 ;  /* 0x000076328bb77816 */ /* 0x000fe400000000b7 */
[----:B------:R-:W-:Y:S01]  /*5360*/  MOV R181, R14 ;  /* 0x0000000e00b57202 */ /* 0x000fe20000000f00 */
[----:B------:R-:W-:-:S05]  /*5370*/  FFMA.FTZ R3, R3, R184, 1.1641532182693481445e-10 ;  /* 0x2f00000003037423 */ /* 0x000fca00000100b8 */
[----:B------:R-:W-:Y:S01]  /*5380*/  FSETP.LE.FTZ.AND P4, PT, R3, R15, PT ;  /* 0x0000000f0300720b */ /* 0x000fe20003f93000 */
[----:B------:R-:W-:Y:S01]  /*5390*/  IMAD.MOV.U32 R3, RZ, RZ, 0x2 ;  /* 0x00000002ff037424 */ /* 0x000fe200078e00ff */
[----:B------:R-:W-:Y:S11]  /*53a0*/  @!P5 BRA `(.L_x_10131) ;  /* 0x00000004004cd947 */ /* 0x000ff60003800000 */
        /* <DEDUP_REMOVED lines=8> */
.L_x_10132:
        /* <DEDUP_REMOVED lines=12> */
.L_x_10134:
[----:B------:R-:W-:Y:S05]  /*54f0*/  BSYNC.RECONVERGENT B2 ;  /* 0x0000000000027941 */ /* 0x000fea0003800200 */
.L_x_10133:
        /* <DEDUP_REMOVED lines=62> */
.L_x_10131:
[----:B------:R-:W-:Y:S05]  /*58e0*/  BSYNC.RECONVERGENT B1 ;  /* 0x0000000000017941 */ /* 0x000fea0003800200 */
.L_x_10130:
[----:B------:R-:W-:Y:S01]  /*58f0*/  LOP3.LUT R7, R7, 0xffffdfff, RZ, 0xc0, !PT ;  /* 0xffffdfff07077812 */ /* 0x000fe200078ec0ff */
[----:B------:R-:W-:Y:S01]  /*5900*/  FMUL.FTZ R133, R133, UR12 ;  /* 0x0000000c85857c20 */ /* 0x000fe20008410000 */
[----:B------:R-:W-:Y:S01]  /*5910*/  I2FP.F32.U32 R138, R181 ;  /* 0x000000b5008a7245 */ /* 0x000fe20000201000 */
[----:B------:R-:W-:Y:S01]  /*5920*/  FMUL.FTZ R132, R132, UR12 ;  /* 0x0000000c84847c20 */ /* 0x000fe20008410000 */
[----:B------:R-:W-:Y:S01]  /*5930*/  @P2 LOP3.LUT R7, R7, 0x2000, RZ, 0xfc, !PT ;  /* 0x0000200007072812 */ /* 0x000fe200078efcff */
[----:B------:R-:W-:Y:S01]  /*5940*/  FMUL.FTZ R182, R182, UR12 ;  /* 0x0000000cb6b67c20 */ /* 0x000fe20008410000 */
[----:B------:R-:W-:Y:S01]  /*5950*/  SHF.L.U32 R139, R183, 0x10, RZ ;  /* 0x00000010b78b7819 */ /* 0x000fe200000006ff */
[----:B------:R-:W-:Y:S01]  /*5960*/  FFMA.FTZ R184, R138, R184, 1.1641532182693481445e-10 ;  /* 0x2f0000008ab87423 */ /* 0x000fe200000100b8 */
[----:B------:R-:W-:Y:S01]  /*5970*/  LOP3.LUT P2, RZ, R7, 0x10, RZ, 0xc0, !PT ;  /* 0x0000001007ff7812 */ /* 0x000fe2000784c0ff */
[----:B------:R-:W-:Y:S01]  /*5980*/  FMUL.FTZ R137, R137, UR12 ;  /* 0x0000000c89897c20 */ /* 0x000fe20008410000 */
[----:B------:R-:W-:Y:S01]  /*5990*/  LOP3.LUT R7, R7, 0xffffefff, RZ, 0xc0, !PT ;  /* 0xffffefff07077812 */ /* 0x000fe200078ec0ff */
[----:B------:R-:W-:Y:S01]  /*59a0*/  FMUL.FTZ R136, R136, UR12 ;  /* 0x0000000c88887c20 */ /* 0x000fe20008410000 */
[----:B------:R-:W-:Y:S01]  /*59b0*/  FMUL.FTZ R135, R135, UR12 ;  /* 0x0000000c87877c20 */ /* 0x000fe20008410000 */
[----:B------:R-:W-:Y:S01]  /*59c0*/  FMUL.FTZ R134, R134, UR12 ;  /* 0x0000000c86867c20 */ /* 0x000fe20008410000 */
[----:B------:R-:W-:Y:S01]  /*59d0*/  @P1 LOP3.LUT R7, R7, 0x1000, RZ, 0xfc, !PT ;  /* 0x0000100007071812 */ /* 0x000fe200078efcff */
[----:B------:R-:W-:Y:S01]  /*59e0*/  FMUL.FTZ R139, R139, UR12 ;  /* 0x0000000c8b8b7c20 */ /* 0x000fe20008410000 */
[----:B------:R-:W-:-:S02]  /*59f0*/  FSEL R132, R132, RZ, P2 ;  /* 0x000000ff84847208 */ /* 0x000fc40001000000 */
[C---:B------:R-:W-:Y:S02]  /*5a00*/  LOP3.LUT P1, RZ, R7.reuse, 0x8, RZ, 0xc0, !PT ;  /* 0x0000000807ff7812 */ /* 0x040fe4000782c0ff */
[----:B------:R-:W-:Y:S02]  /*5a10*/  LOP3.LUT R7, R7, 0xfffff7ff, RZ, 0xc0, !PT ;  /* 0xfffff7ff07077812 */ /* 0x000fe400078ec0ff */
[----:B------:R-:W-:Y:S02]  /*5a20*/  FSEL R133, R133, RZ, P1 ;  /* 0x000000ff85857208 */ /* 0x000fe40000800000 */
[----:B------:R-:W-:Y:S02]  /*5a30*/  @P0 LOP3.LUT R7, R7, 0x800, RZ, 0xfc, !PT ;  /* 0x0000080007070812 */ /* 0x000fe400078efcff */
[----:B------:R-:W-:Y:S02]  /*5a40*/  FSETP.GTU.FTZ.AND P5, PT, R184, R15, PT ;  /* 0x0000000fb800720b */ /* 0x000fe40003fbc000 */
[----:B------:R-:W-:-:S02]  /*5a50*/  LOP3.LUT P1, RZ, R7, 0x1000, RZ, 0xc0, !PT ;  /* 0x0000100007ff7812 */ /* 0x000fc4000782c0ff */
[C---:B------:R-:W-:Y:S02]  /*5a60*/  LOP3.LUT P0, RZ, R7.reuse, 0x4, RZ, 0xc0, !PT ;  /* 0x0000000407ff7812 */ /* 0x040fe4000780c0ff */
[C---:B------:R-:W-:Y:S02]  /*5a70*/  LOP3.LUT P6, RZ, R7.reuse, 0x2, RZ, 0xc0, !PT ;  /* 0x0000000207ff7812 */ /* 0x040fe400078cc0ff */
[----:B------:R-:W-:Y:S02]  /*5a80*/  LOP3.LUT P2, RZ, R7, 0x2000, RZ, 0xc0, !PT ;  /* 0x0000200007ff7812 */ /* 0x000fe4000784c0ff */
[----:B------:R-:W-:Y:S02]  /*5a90*/  FSEL R138, R182, RZ, P4 ;  /* 0x000000ffb68a7208 */ /* 0x000fe40002000000 */
[----:B------:R-:W-:Y:S02]  /*5aa0*/  FSEL R137, R137, RZ, P3 ;  /* 0x000000ff89897208 */ /* 0x000fe40001800000 */
[----:B------:R-:W-:Y:S01]  /*5ab0*/  FSEL R134, R134, RZ, P0 ;  /* 0x000000ff86867208 */ /* 0x000fe20000000000 */
[----:B------:R-:W-:Y:S01]  /*5ac0*/  @P1 FADD.FTZ R132, R124, R132 ;  /* 0x000000847c841221 */ /* 0x000fe20000010000 */
[----:B------:R-:W-:Y:S01]  /*5ad0*/  FSEL R136, R136, RZ, P2 ;  /* 0x000000ff88887208 */ /* 0x000fe20001000000 */
[----:B------:R-:W-:Y:S01]  /*5ae0*/  @P1 FADD.FTZ R133, R125, R133 ;  /* 0x000000857d851221 */ /* 0x000fe20000010000 */
[----:B------:R-:W-:Y:S01]  /*5af0*/  FSEL R135, R135, RZ, P6 ;  /* 0x000000ff87877208 */ /* 0x000fe20003000000 */
[----:B------:R-:W-:Y:S01]  /*5b00*/  @P1 FADD.FTZ R134, R126, R134 ;  /* 0x000000867e861221 */ /* 0x000fe20000010000 */
[----:B------:R-:W-:Y:S01]  /*5b10*/  FSEL R139, R139, RZ, !P5 ;  /* 0x000000ff8b8b7208 */ /* 0x000fe20006800000 */
[----:B------:R-:W-:Y:S01]  /*5b20*/  @P1 FADD.FTZ R136, R128, R136 ;  /* 0x0000008880881221 */ /* 0x000fe20000010000 */
[----:B------:R-:W-:Y:S01]  /*5b30*/  LOP3.LUT P0, RZ, R7, 0x800, RZ, 0xc0, !PT ;  /* 0x0000080007ff7812 */ /* 0x000fe2000780c0ff */
[----:B------:R-:W-:Y:S01]  /*5b40*/  @P1 FADD.FTZ R135, R127, R135 ;  /* 0x000000877f871221 */ /* 0x000fe20000010000 */
[----:B------:R-:W-:Y:S01]  /*5b50*/  @P1 FADD.FTZ R137, R129, R137 ;  /* 0x0000008981891221 */ /* 0x000fe20000010000 */
[----:B------:R-:W-:Y:S01]  /*5b60*/  @P1 FADD.FTZ R138, R130, R138 ;  /* 0x0000008a828a1221 */ /* 0x000fe20000010000 */
[----:B------:R-:W-:Y:S01]  /*5b70*/  @P1 FADD.FTZ R139, R131, R139 ;  /* 0x0000008b838b1221 */ /* 0x000fe20000010000 */
[----:B------:R-:W-:Y:S01]  /*5b80*/  PLOP3.LUT P5, PT, P5, PT, PT, 0x8, 0x80 ;  /* 0x000000000080781c */ /* 0x000fe20002fae170 */
[----:B------:R-:W-:-:S12]  /*5b90*/  BRA `(.L_x_10135) ;  /* 0x0000006000807947 */ /* 0x000fd80003800000 */
.L_x_10094:
        /* <DEDUP_REMOVED lines=16> */
.L_x_10138:
        /* <DEDUP_REMOVED lines=12> */
.L_x_10140:
[----:B------:R-:W-:Y:S05]  /*5d60*/  BSYNC.RECONVERGENT B2 ;  /* 0x0000000000027941 */ /* 0x000fea0003800200 */
.L_x_10139:
        /* <DEDUP_REMOVED lines=61> */
.L_x_10137:
[----:B------:R-:W-:Y:S05]  /*6140*/  BSYNC.RECONVERGENT B1 ;  /* 0x0000000000017941 */ /* 0x000fea0003800200 */
.L_x_10136:
        /* <DEDUP_REMOVED lines=9> */
[----:B------:R-:W-:-:S05]  /*61e0*/  FFMA.FTZ R3, R3, R180, 1.1641532182693481445e-10 ;  /* 0x2f00000003037423 */ /* 0x000fca00000100b4 */
[----:B0-----:R-:W-:Y:S01]  /*61f0*/  FSETP.LE.FTZ.AND P4, PT, R3, R15, PT ;  /* 0x0000000f0300720b */ /* 0x001fe20003f93000 */
[C---:B-----5:R-:W-:Y:S01]  /*6200*/  IMAD.U32 R3, R136.reuse, 0x10000, RZ ;  /* 0x0001000088037824 */ /* 0x060fe200078e00ff */
[----:B------:R-:W-:-:S03]  /*6210*/  PRMT R136, R136, 0x7632, R136 ;  /* 0x0000763288887816 */ /* 0x000fc60000000088 */
[----:B-1----:R-:W-:-:S08]  /*6220*/  FMUL.FTZ R3, R181, R3 ;  /* 0x00000003b5037220 */ /* 0x002fd00000410000 */
        /* <DEDUP_REMOVED lines=10> */
.L_x_10143:
        /* <DEDUP_REMOVED lines=12> */
.L_x_10145:
[----:B------:R-:W-:Y:S05]  /*6390*/  BSYNC.RECONVERGENT B2 ;  /* 0x0000000000027941 */ /* 0x000fea0003800200 */
.L_x_10144:
        /* <DEDUP_REMOVED lines=62> */
.L_x_10142:
[----:B------:R-:W-:Y:S05]  /*6780*/  BSYNC.RECONVERGENT B1 ;  /* 0x0000000000017941 */ /* 0x000fea0003800200 */
.L_x_10141:
[----:B------:R-:W-:Y:S01]  /*6790*/  I2FP.F32.U32 R17, R17 ;  /* 0x0000001100117245 */ /* 0x000fe20000201000 */
[----:B------:R-:W-:Y:S01]  /*67a0*/  BSSY.RECONVERGENT B1, `(.L_x_10146) ;  /* 0x0000061000017945 */ /* 0x000fe20003800200 */
[----:B------:R-:W-:Y:S01]  /*67b0*/  ISETP.NE.AND P3, PT, R19, 0x1, PT ;  /* 0x000000011300780c */ /* 0x000fe20003f65270 */
[----:B------:R-:W-:Y:S01]  /*67c0*/  HFMA2 R18, -RZ, RZ, 0, 1.1920928955078125e-07 ;  /* 0x00000002ff127431 */ /* 0x000fe200000001ff */
[----:B------:R-:W-:Y:S01]  /*67d0*/  FSEL R3, R3, RZ, P4 ;  /* 0x000000ff03037208 */ /* 0x000fe20002000000 */
[----:B------:R-:W-:-:S05]  /*67e0*/  FFMA.FTZ R17, R17, R180, 1.1641532182693481445e-10 ;  /* 0x2f00000011117423 */ /* 0x000fca00000100b4 */
[----:B------:R-:W-:Y:S01]  /*67f0*/  FSETP.GTU.FTZ.AND P2, PT, R17, R15, PT ;  /* 0x0000000f1100720b */ /* 0x000fe20003f5c000 */
[----:B------:R-:W-:-:S04]  /*6800*/  IMAD.U32 R17, R120, 0x10000, RZ ;  /* 0x0001000078117824 */ /* 0x000fc800078e00ff */
[----:B------:R-:W-:-:S05]  /*6810*/  FMUL.FTZ R17, R17, R181 ;  /* 0x000000b511117220 */ /* 0x000fca0000410000 */
[----:B------:R-:W-:-:S05]  /*6820*/  FSEL R17, R17, RZ, !P2 ;  /* 0x000000ff11117208 */ /* 0x000fca0005000000 */
[----:B------:R-:W-:Y:S01]  /*6830*/  FADD.FTZ R132, R17, R3 ;  /* 0x0000000311847221 */ /* 0x000fe20000010000 */
[----:B------:R-:W-:Y:S01]  /*6840*/  SEL R17, RZ, 0x1, P2 ;  /* 0x00000001ff117807 */ /* 0x000fe20001000000 */
[----:B------:R-:W-:Y:S02]  /*6850*/  IMAD.MOV.U32 R3, RZ, RZ, R14 ;  /* 0x000000ffff037224 */ /* 0x000fe400078e000e */
[----:B------:R-:W-:Y:S01]  /*6860*/  @P1 FADD.FTZ R132, R124, R132 ;  /* 0x000000847c841221 */ /* 0x000fe20000010000 */
        /* <DEDUP_REMOVED lines=9> */
.L_x_10148:
        /* <DEDUP_REMOVED lines=12> */
.L_x_10150:
[----:B------:R-:W-:Y:S05]  /*69c0*/  BSYNC.RECONVERGENT B2 ;  /* 0x0000000000027941 */ /* 0x000fea0003800200 */
.L_x_10149:
        /* <DEDUP_REMOVED lines=62> */
.L_x_10147:
[----:B------:R-:W-:Y:S05]  /*6db0*/  BSYNC.RECONVERGENT B1 ;  /* 0x0000000000017941 */ /* 0x000fea0003800200 */
.L_x_10146:
[----:B------:R-:W-:Y:S01]  /*6dc0*/  I2FP.F32.U32 R3, R3 ;  /* 0x0000000300037245 */ /* 0x000fe20000201000 */
[----:B------:R-:W-:Y:S01]  /*6dd0*/  BSSY.RECONVERGENT B1, `(.L_x_10151) ;  /* 0x000005e000017945 */ /* 0x000fe20003800200 */
[----:B------:R-:W-:Y:S01]  /*6de0*/  ISETP.NE.AND P2, PT, R18, 0x1, PT ;  /* 0x000000011200780c */ /* 0x000fe20003f45270 */
[----:B------:R-:W-:Y:S01]  /*6df0*/  IMAD.MOV.U32 R19, RZ, RZ, 0x2 ;  /* 0x00000002ff137424 */ /* 0x000fe200078e00ff */
[----:B------:R-:W-:Y:S01]  /*6e00*/  LOP3.LUT R7, R7, 0xfffffff7, RZ, 0xc0, !PT ;  /* 0xfffffff707077812 */ /* 0x000fe200078ec0ff */
[----:B------:R-:W-:Y:S01]  /*6e10*/  FFMA.FTZ R3, R3, R180, 1.1641532182693481445e-10 ;  /* 0x2f00000003037423 */ /* 0x000fe200000100b4 */
[----:B------:R-:W-:-:S04]  /*6e20*/  IMAD.MOV.U32 R21, RZ, RZ, R14 ;  /* 0x000000ffff157224 */ /* 0x000fc800078e000e */
[----:B------:R-:W-:Y:S01]  /*6e30*/  FSETP.LE.FTZ.AND P4, PT, R3, R15, PT ;  /* 0x0000000f0300720b */ /* 0x000fe20003f93000 */
[----:B------:R-:W-:-:S04]  /*6e40*/  IMAD.U32 R3, R136, 0x10000, RZ ;  /* 0x0001000088037824 */ /* 0x000fc800078e00ff */
[----:B------:R-:W-:-:S08]  /*6e50*/  FMUL.FTZ R3, R3, R181 ;  /* 0x000000b503037220 */ /* 0x000fd00000410000 */
        /* <DEDUP_REMOVED lines=10> */
.L_x_10153:
        /* <DEDUP_REMOVED lines=12> */
.L_x_10155:
[----:B------:R-:W-:Y:S05]  /*6fc0*/  BSYNC.RECONVERGENT B2 ;  /* 0x0000000000027941 */ /* 0x000fea0003800200 */
.L_x_10154:
        /* <DEDUP_REMOVED lines=62> */
.L_x_10152:
[----:B------:R-:W-:Y:S05]  /*73b0*/  BSYNC.RECONVERGENT B1 ;  /* 0x0000000000017941 */ /* 0x000fea0003800200 */
.L_x_10151:
[----:B------:R-:W-:Y:S01]  /*73c0*/  I2FP.F32.U32 R18, R21 ;  /* 0x0000001500127245 */ /* 0x000fe20000201000 */
[----:B------:R-:W-:Y:S01]  /*73d0*/  BSSY.RECONVERGENT B1, `(.L_x_10156) ;  /* 0x0000062000017945 */ /* 0x000fe20003800200 */
[----:B------:R-:W-:Y:S01]  /*73e0*/  ISETP.NE.AND P3, PT, R19, 0x1, PT ;  /* 0x000000011300780c */ /* 0x000fe20003f65270 */
[----:B------:R-:W-:Y:S01]  /*73f0*/  HFMA2 R20, -RZ, RZ, 0, 1.1920928955078125e-07 ;  /* 0x00000002ff147431 */ /* 0x000fe200000001ff */
[----:B------:R-:W-:Y:S01]  /*7400*/  FSEL R3, R3, RZ, P4 ;  /* 0x000000ff03037208 */ /* 0x000fe20002000000 */
[----:B------:R-:W-:-:S05]  /*7410*/  FFMA.FTZ R18, R18, R180, 1.1641532182693481445e-10 ;  /* 0x2f00000012127423 */ /* 0x000fca00000100b4 */
[----:B------:R-:W-:Y:S02]  /*7420*/  FSETP.GTU.FTZ.AND P2, PT, R18, R15, PT ;  /* 0x0000000f1200720b */ /* 0x000fe40003f5c000 */
[----:B------:R-:W-:-:S05]  /*7430*/  PRMT R18, R120, 0x7632, R18 ;  /* 0x0000763278127816 */ /* 0x000fca0000000012 */
        /* <DEDUP_REMOVED lines=16> */
.L_x_10158:
        /* <DEDUP_REMOVED lines=12> */
.L_x_10160:
[----:B------:R-:W-:Y:S05]  /*7600*/  BSYNC.RECONVERGENT B2 ;  /* 0x0000000000027941 */ /* 0x000fea0003800200 */
.L_x_10159:
        /* <DEDUP_REMOVED lines=62> */
.L_x_10157:
[----:B------:R-:W-:Y:S05]  /*79f0*/  BSYNC.RECONVERGENT B1 ;  /* 0x0000000000017941 */ /* 0x000fea0003800200 */
.L_x_10156:
        /* <DEDUP_REMOVED lines=8> */
[C---:B------:R-:W-:Y:S01]  /*7a80*/  IMAD.U32 R3, R137.reuse, 0x10000, RZ ;  /* 0x0001000089037824 */ /* 0x040fe200078e00ff */
[----:B------:R-:W-:-:S03]  /*7a90*/  PRMT R137, R137, 0x7632, R137 ;  /* 0x0000763289897816 */ /* 0x000fc60000000089 */
        /* <DEDUP_REMOVED lines=11> */
.L_x_10163:
        /* <DEDUP_REMOVED lines=12> */
.L_x_10165:
[----:B------:R-:W-:Y:S05]  /*7c10*/  BSYNC.RECONVERGENT B2 ;  /* 0x0000000000027941 */ /* 0x000fea0003800200 */
.L_x_10164:
        /* <DEDUP_REMOVED lines=62> */
.L_x_10162:
[----:B------:R-:W-:Y:S05]  /*8000*/  BSYNC.RECONVERGENT B1 ;  /* 0x0000000000017941 */ /* 0x000fea0003800200 */
.L_x_10161:
[----:B------:R-:W-:Y:S01]  /*8010*/  I2FP.F32.U32 R19, R19 ;  /* 0x0000001300137245 */ /* 0x000fe20000201000 */
[----:B------:R-:W-:Y:S01]  /*8020*/  BSSY.RECONVERGENT B1, `(.L_x_10166) ;  /* 0x0000061000017945 */ /* 0x000fe20003800200 */
[----:B------:R-:W-:Y:S01]  /*8030*/  FSEL R3, R3, RZ, P4 ;  /* 0x000000ff03037208 */ /* 0x000fe20002000000 */
[----:B------:R-:W-:Y:S02]  /*8040*/  HFMA2 R20, -RZ, RZ, 0, 1.1920928955078125e-07 ;  /* 0x00000002ff147431 */ /* 0x000fe400000001ff */
[----:B------:R-:W-:-:S05]  /*8050*/  FFMA.FTZ R19, R19, R180, 1.1641532182693481445e-10 ;  /* 0x2f00000013137423 */ /* 0x000fca00000100b4 */
[----:B------:R-:W-:Y:S01]  /*8060*/  FSETP.GTU.FTZ.AND P2, PT, R19, R15, PT ;  /* 0x0000000f1300720b */ /* 0x000fe20003f5c000 */
[----:B------:R-:W-:-:S04]  /*8070*/  IMAD.U32 R19, R121, 0x10000, RZ ;  /* 0x0001000079137824 */ /* 0x000fc800078e00ff */
[----:B------:R-:W-:-:S05]  /*8080*/  FMUL.FTZ R19, R19, R181 ;  /* 0x000000b513137220 */ /* 0x000fca0000410000 */
[----:B------:R-:W-:-:S05]  /*8090*/  FSEL R19, R19, RZ, !P2 ;  /* 0x000000ff13137208 */ /* 0x000fca0005000000 */
[----:B------:R-:W-:Y:S01]  /*80a0*/  FADD.FTZ R134, R19, R3 ;  /* 0x0000000313867221 */ /* 0x000fe20000010000 */
[----:B------:R-:W-:Y:S01]  /*80b0*/  SEL R19, RZ, 0x1, P2 ;  /* 0x00000001ff137807 */ /* 0x000fe20001000000 */
[----:B------:R-:W-:Y:S01]  /*80c0*/  IMAD.MOV.U32 R3, RZ, RZ, R14 ;  /* 0x000000ffff037224 */ /* 0x000fe200078e000e */
[----:B------:R-:W-:Y:S01]  /*80d0*/  ISETP.NE.AND P2, PT, R21, 0x1, PT ;  /* 0x000000011500780c */ /* 0x000fe20003f45270 */
[----:B------:R-:W-:-:S12]  /*80e0*/  @P1 FADD.FTZ R134, R126, R134 ;  /* 0x000000867e861221 */ /* 0x000fd80000010000 */
        /* <DEDUP_REMOVED lines=9> */
.L_x_10168:
        /* <DEDUP_REMOVED lines=12> */
.L_x_10170:
[----:B------:R-:W-:Y:S05]  /*8240*/  BSYNC.RECONVERGENT B2 ;  /* 0x0000000000027941 */ /* 0x000fea0003800200 */
.L_x_10169:
        /* <DEDUP_REMOVED lines=62> */
.L_x_10167:
[----:B------:R-:W-:Y:S05]  /*8630*/  BSYNC.RECONVERGENT B1 ;  /* 0x0000000000017941 */ /* 0x000fea0003800200 */
.L_x_10166:
        /* <DEDUP_REMOVED lines=20> */
.L_x_10173:
        /* <DEDUP_REMOVED lines=12> */
.L_x_10175:
[----:B------:R-:W-:Y:S05]  /*8840*/  BSYNC.RECONVERGENT B2 ;  /* 0x0000000000027941 */ /* 0x000fea0003800200 */
.L_x_10174:
        /* <DEDUP_REMOVED lines=62> */
.L_x_10172:
[----:B------:R-:W-:Y:S05]  /*8c30*/  BSYNC.RECONVERGENT B1 ;  /* 0x0000000000017941 */ /* 0x000fea0003800200 */
.L_x_10171:
[----:B------:R-:W-:Y:S01]  /*8c40*/  I2FP.F32.U32 R20, R23 ;  /* 0x0000001700147245 */ /* 0x000fe20000201000 */
[----:B------:R-:W-:Y:S01]  /*8c50*/  BSSY.RECONVERGENT B1, `(.L_x_10176) ;  /* 0x0000062000017945 */ /* 0x000fe20003800200 */
[----:B------:R-:W-:Y:S01]  /*8c60*/  FSEL R3, R3, RZ, P4 ;  /* 0x000000ff03037208 */ /* 0x000fe20002000000 */
[----:B------:R-:W-:Y:S02]  /*8c70*/  HFMA2 R22, -RZ, RZ, 0, 1.1920928955078125e-07 ;  /* 0x00000002ff167431 */ /* 0x000fe400000001ff */
        /* <DEDUP_REMOVED lines=20> */
.L_x_10178:
        /* <DEDUP_REMOVED lines=12> */
.L_x_10180:
[----:B------:R-:W-:Y:S05]  /*8e80*/  BSYNC.RECONVERGENT B2 ;  /* 0x0000000000027941 */ /* 0x000fea0003800200 */
.L_x_10179:
        /* <DEDUP_REMOVED lines=62> */
.L_x_10177:
[----:B------:R-:W-:Y:S05]  /*9270*/  BSYNC.RECONVERGENT B1 ;  /* 0x0000000000017941 */ /* 0x000fea0003800200 */
.L_x_10176:
[----:B------:R-:W-:Y:S01]  /*9280*/  I2FP.F32.U32 R3, R3 ;  /* 0x0000000300037245 */ /* 0x000fe20000201000 */
[----:B------:R-:W-:Y:S01]  /*9290*/  BSSY.RECONVERGENT B1, `(.L_x_10181) ;  /* 0x000005d000017945 */ /* 0x000fe20003800200 */
[----:B------:R-:W-:Y:S01]  /*92a0*/  ISETP.NE.AND P3, PT, R22, 0x1, PT ;  /* 0x000000011600780c */ /* 0x000fe20003f65270 */
[----:B------:R-:W-:Y:S02]  /*92b0*/  IMAD.MOV.U32 R23, RZ, RZ, 0x2 ;  /* 0x00000002ff177424 */ /* 0x000fe400078e00ff */
[----:B------:R-:W-:Y:S01]  /*92c0*/  FFMA.FTZ R3, R3, R180, 1.1641532182693481445e-10 ;  /* 0x2f00000003037423 */ /* 0x000fe200000100b4 */
[----:B------:R-:W-:-:S04]  /*92d0*/  IMAD.MOV.U32 R21, RZ, RZ, R14 ;  /* 0x000000ffff157224 */ /* 0x000fc800078e000e */
[----:B------:R-:W-:Y:S01]  /*92e0*/  FSETP.LE.FTZ.AND P2, PT, R3, R15, PT ;  /* 0x0000000f0300720b */ /* 0x000fe20003f53000 */
[C---:B------:R-:W-:Y:S01]  /*92f0*/  IMAD.U32 R3, R138.reuse, 0x10000, RZ ;  /* 0x000100008a037824 */ /* 0x040fe200078e00ff */
[----:B------:R-:W-:-:S03]  /*9300*/  PRMT R138, R138, 0x7632, R138 ;  /* 0x000076328a8a7816 */ /* 0x000fc6000000008a */
[----:B------:R-:W-:Y:S01]  /*9310*/  FMUL.FTZ R3, R181, R3 ;  /* 0x00000003b5037220 */ /* 0x000fe20000410000 */
[----:B------:R-:W-:Y:S07]  /*9320*/  @!P3 BRA `(.L_x_10182) ;  /* 0x00000004004cb947 */ /* 0x000fee0003800000 */
        /* <DEDUP_REMOVED lines=8> */
.L_x_10183:
        /* <DEDUP_REMOVED lines=12> */
.L_x_10185:
[----:B------:R-:W-:Y:S05]  /*9470*/  BSYNC.RECONVERGENT B2 ;  /* 0x0000000000027941 */ /* 0x000fea0003800200 */
.L_x_10184:
        /* <DEDUP_REMOVED lines=62> */
.L_x_10182:
[----:B------:R-:W-:Y:S05]  /*9860*/  BSYNC.RECONVERGENT B1 ;  /* 0x0000000000017941 */ /* 0x000fea0003800200 */
.L_x_10181:
[----:B------:R-:W-:Y:S01]  /*9870*/  I2FP.F32.U32 R21, R21 ;  /* 0x0000001500157245 */ /* 0x000fe20000201000 */
[----:B------:R-:W-:Y:S01]  /*9880*/  BSSY.RECONVERGENT B1, `(.L_x_10186) ;  /* 0x0000061000017945 */ /* 0x000fe20003800200 */
[----:B------:R-:W-:Y:S01]  /*9890*/  FSEL R3, R3, RZ, P2 ;  /* 0x000000ff03037208 */ /* 0x000fe20001000000 */
[----:B------:R-:W-:Y:S02]  /*98a0*/  IMAD.MOV.U32 R22, RZ, RZ, 0x2 ;  /* 0x00000002ff167424 */ /* 0x000fe400078e00ff */
[----:B------:R-:W-:-:S05]  /*98b0*/  FFMA.FTZ R21, R21, R180, 1.1641532182693481445e-10 ;  /* 0x2f00000015157423 */ /* 0x000fca00000100b4 */
[----:B------:R-:W-:Y:S02]  /*98c0*/  FSETP.GTU.FTZ.AND P3, PT, R21, R15, PT ;  /* 0x0000000f1500720b */ /* 0x000fe40003f7c000 */
[----:B------:R-:W-:-:S05]  /*98d0*/  SHF.L.U32 R21, R122, 0x10, RZ ;  /* 0x000000107a157819 */ /* 0x000fca00000006ff */
        /* <DEDUP_REMOVED lines=16> */
.L_x_10188:
        /* <DEDUP_REMOVED lines=12> */
.L_x_10190:
[----:B------:R-:W-:Y:S05]  /*9aa0*/  BSYNC.RECONVERGENT B2 ;  /* 0x0000000000027941 */ /* 0x000fea0003800200 */
.L_x_10189:
        /* <DEDUP_REMOVED lines=62> */
.L_x_10187:
[----:B------:R-:W-:Y:S05]  /*9e90*/  BSYNC.RECONVERGENT B1 ;  /* 0x0000000000017941 */ /* 0x000fea0003800200 */
.L_x_10186:
[----:B------:R-:W-:Y:S01]  /*9ea0*/  I2FP.F32.U32 R3, R3 ;  /* 0x0000000300037245 */ /* 0x000fe20000201000 */
[----:B------:R-:W-:Y:S01]  /*9eb0*/  BSSY.RECONVERGENT B1, `(.L_x_10191) ;  /* 0x000005c000017945 */ /* 0x000fe20003800200 */
[----:B------:R-:W-:Y:S01]  /*9ec0*/  ISETP.NE.AND P4, PT, R22, 0x1, PT ;  /* 0x000000011600780c */ /* 0x000fe20003f85270 */
[----:B------:R-:W-:Y:S02]  /*9ed0*/  IMAD.MOV.U32 R23, RZ, RZ, 0x2 ;  /* 0x00000002ff177424 */ /* 0x000fe400078e00ff */
[----:B------:R-:W-:Y:S01]  /*9ee0*/  FFMA.FTZ R3, R3, R180, 1.1641532182693481445e-10 ;  /* 0x2f00000003037423 */ /* 0x000fe200000100b4 */
[----:B------:R-:W-:-:S04]  /*9ef0*/  IMAD.MOV.U32 R137, RZ, RZ, R14 ;  /* 0x000000ffff897224 */ /* 0x000fc800078e000e */
[----:B------:R-:W-:Y:S02]  /*9f00*/  FSETP.LE.FTZ.AND P3, PT, R3, R15, PT ;  /* 0x0000000f0300720b */ /* 0x000fe40003f73000 */
[----:B------:R-:W-:-:S05]  /*9f10*/  SHF.L.U32 R3, R138, 0x10, RZ ;  /* 0x000000108a037819 */ /* 0x000fca00000006ff */
[----:B------:R-:W-:Y:S01]  /*9f20*/  FMUL.FTZ R3, R3, R181 ;  /* 0x000000b503037220 */ /* 0x000fe20000410000 */
        /* <DEDUP_REMOVED lines=9> */
.L_x_10193:
        /* <DEDUP_REMOVED lines=12> */
.L_x_10195:
[----:B------:R-:W-:Y:S05]  /*a080*/  BSYNC.RECONVERGENT B2 ;  /* 0x0000000000027941 */ /* 0x000fea0003800200 */
.L_x_10194:
        /* <DEDUP_REMOVED lines=62> */
.L_x_10192:
[----:B------:R-:W-:Y:S05]  /*a470*/  BSYNC.RECONVERGENT B1 ;  /* 0x0000000000017941 */ /* 0x000fea0003800200 */
.L_x_10191:
[----:B------:R-:W-:Y:S01]  /*a480*/  I2FP.F32.U32 R22, R137 ;  /* 0x0000008900167245 */ /* 0x000fe20000201000 */
[----:B------:R-:W-:Y:S01]  /*a490*/  BSSY.RECONVERGENT B1, `(.L_x_10196) ;  /* 0x0000062000017945 */ /* 0x000fe20003800200 */
[----:B------:R-:W-:Y:S01]  /*a4a0*/  FSEL R3, R3, RZ, P3 ;  /* 0x000000ff03037208 */ /* 0x000fe20001800000 */
[----:B------:R-:W-:Y:S02]  /*a4b0*/  IMAD.MOV.U32 R138, RZ, RZ, 0x2 ;  /* 0x00000002ff8a7424 */ /* 0x000fe400078e00ff */
[----:B------:R-:W-:-:S05]  /*a4c0*/  FFMA.FTZ R22, R22, R180, 1.1641532182693481445e-10 ;  /* 0x2f00000016167423 */ /* 0x000fca00000100b4 */
[----:B------:R-:W-:Y:S02]  /*a4d0*/  FSETP.GTU.FTZ.AND P4, PT, R22, R15, PT ;  /* 0x0000000f1600720b */ /* 0x000fe40003f9c000 */
[----:B------:R-:W-:-:S04]  /*a4e0*/  PRMT R22, R122, 0x7632, R22 ;  /* 0x000076327a167816 */ /* 0x000fc80000000016 */
        /* <DEDUP_REMOVED lines=17> */
.L_x_10198:
        /* <DEDUP_REMOVED lines=12> */
.L_x_10200:
[----:B------:R-:W-:Y:S05]  /*a6c0*/  BSYNC.RECONVERGENT B2 ;  /* 0x0000000000027941 */ /* 0x000fea0003800200 */
.L_x_10199:
        /* <DEDUP_REMOVED lines=62> */
.L_x_10197:
[----:B------:R-:W-:Y:S05]  /*aab0*/  BSYNC.RECONVERGENT B1 ;  /* 0x0000000000017941 */ /* 0x000fea0003800200 */
.L_x_10196:
[----:B------:R-:W-:Y:S01]  /*aac0*/  I2FP.F32.U32 R3, R3 ;  /* 0x0000000300037245 */ /* 0x000fe20000201000 */
[----:B------:R-:W-:Y:S01]  /*aad0*/  BSSY.RECONVERGENT B1, `(.L_x_10201) ;  /* 0x000005d000017945 */ /* 0x000fe20003800200 */
[----:B------:R-:W-:Y:S01]  /*aae0*/  ISETP.NE.AND P5, PT, R138, 0x1, PT ;  /* 0x000000018a00780c */ /* 0x000fe20003fa5270 */
[----:B------:R-:W-:Y:S02]  /*aaf0*/  IMAD.MOV.U32 R183, RZ, RZ, 0x2 ;  /* 0x00000002ffb77424 */ /* 0x000fe400078e00ff */
[----:B------:R-:W-:Y:S01]  /*ab00*/  FFMA.FTZ R3, R3, R180, 1.1641532182693481445e-10 ;  /* 0x2f00000003037423 */ /* 0x000fe200000100b4 */
[----:B------:R-:W-:-:S04]  /*ab10*/  IMAD.MOV.U32 R23, RZ, RZ, R14 ;  /* 0x000000ffff177224 */ /* 0x000fc800078e000e */
[----:B------:R-:W-:Y:S02]  /*ab20*/  FSETP.LE.FTZ.AND P4, PT, R3, R15, PT ;  /* 0x0000000f0300720b */ /* 0x000fe40003f93000 */
[C---:B------:R-:W-:Y:S02]  /*ab30*/  SHF.L.U32 R3, R139.reuse, 0x10, RZ ;  /* 0x000000108b037819 */ /* 0x040fe400000006ff */
[----:B------:R-:W-:-:S03]  /*ab40*/  PRMT R139, R139, 0x7632, R139 ;  /* 0x000076328b8b7816 */ /* 0x000fc6000000008b */
        /* <DEDUP_REMOVED lines=10> */
.L_x_10203:
        /* <DEDUP_REMOVED lines=12> */
.L_x_10205:
[----:B------:R-:W-:Y:S05]  /*acb0*/  BSYNC.RECONVERGENT B2 ;  /* 0x0000000000027941 */ /* 0x000fea0003800200 */
.L_x_10204:
        /* <DEDUP_REMOVED lines=62> */
.L_x_10202:
[----:B------:R-:W-:Y:S05]  /*b0a0*/  BSYNC.RECONVERGENT B1 ;  /* 0x0000000000017941 */ /* 0x000fea0003800200 */
.L_x_10201:
        /* <DEDUP_REMOVED lines=23> */
.L_x_10208:
        /* <DEDUP_REMOVED lines=12> */
.L_x_10210:
[----:B------:R-:W-:Y:S05]  /*b2e0*/  BSYNC.RECONVERGENT B2 ;  /* 0x0000000000027941 */ /* 0x000fea0003800200 */
.L_x_10209:
        /* <DEDUP_REMOVED lines=62> */
.L_x_10207:
[----:B------:R-:W-:Y:S05]  /*b6d0*/  BSYNC.RECONVERGENT B1 ;  /* 0x0000000000017941 */ /* 0x000fea0003800200 */
.L_x_10206:
[----:B------:R-:W-:Y:S01]  /*b6e0*/  ISETP.NE.AND P6, PT, R182, 0x1, PT ;  /* 0x00000001b600780c */ /* 0x000fe20003fc5270 */
[----:B------:R-:W-:Y:S01]  /*b6f0*/  BSSY.RECONVERGENT B1, `(.L_x_10211) ;  /* 0x000005f000017945 */ /* 0x000fe20003800200 */
[----:B------:R-:W-:Y:S01]  /*b700*/  I2FP.F32.U32 R3, R3 ;  /* 0x0000000300037245 */ /* 0x000fe20000201000 */
[----:B------:R-:W-:Y:S01]  /*b710*/  IMAD.MOV.U32 R185, RZ, RZ, R14 ;  /* 0x000000ffffb97224 */ /* 0x000fe200078e000e */
[----:B------:R-:W-:-:S03]  /*b720*/  SHF.L.U32 R139, R139, 0x10, RZ ;  /* 0x000000108b8b7819 */ /* 0x000fc600000006ff */
[----:B------:R-:W-:Y:S02]  /*b730*/  FFMA.FTZ R3, R3, R180, 1.1641532182693481445e-10 ;  /* 0x2f00000003037423 */ /* 0x000fe400000100b4 */
[----:B------:R-:W-:-:S03]  /*b740*/  FMUL.FTZ R139, R139, R181 ;  /* 0x000000b58b8b7220 */ /* 0x000fc60000410000 */
[----:B------:R-:W-:Y:S01]  /*b750*/  FSETP.LE.FTZ.AND P5, PT, R3, R15, PT ;  /* 0x0000000f0300720b */ /* 0x000fe20003fb3000 */
[----:B------:R-:W-:Y:S01]  /*b760*/  IMAD.MOV.U32 R3, RZ, RZ, 0x2 ;  /* 0x00000002ff037424 */ /* 0x000fe200078e00ff */
[----:B------:R-:W-:Y:S11]  /*b770*/  @!P6 BRA `(.L_x_10212) ;  /* 0x000000040058e947 */ /* 0x000ff60003800000 */
        /* <DEDUP_REMOVED lines=8> */
.L_x_10213:
        /* <DEDUP_REMOVED lines=15> */
.L_x_10215:
[----:B------:R-:W-:Y:S05]  /*b8f0*/  BSYNC.RECONVERGENT B2 ;  /* 0x0000000000027941 */ /* 0x000fea0003800200 */
.L_x_10214:
        /* <DEDUP_REMOVED lines=62> */
.L_x_10212:
[----:B------:R-:W-:Y:S05]  /*bce0*/  BSYNC.RECONVERGENT B1 ;  /* 0x0000000000017941 */ /* 0x000fea0003800200 */
.L_x_10211:
[----:B------:R-:W-:Y:S02]  /*bcf0*/  I2FP.F32.U32 R182, R185 ;  /* 0x000000b900b67245 */ /* 0x000fe40000201000 */
[----:B------:R-:W-:-:S03]  /*bd00*/  FSEL R139, R139, RZ, P5 ;  /* 0x000000ff8b8b7208 */ /* 0x000fc60002800000 */
[----:B------:R-:W-:-:S05]  /*bd10*/  FFMA.FTZ R182, R182, R180, 1.1641532182693481445e-10 ;  /* 0x2f000000b6b67423 */ /* 0x000fca00000100b4 */
[----:B------:R-:W-:Y:S02]  /*bd20*/  FSETP.GTU.FTZ.AND P6, PT, R182, R15, PT ;  /* 0x0000000fb600720b */ /* 0x000fe40003fdc000 */
[----:B------:R-:W-:Y:S02]  /*bd30*/  PRMT R15, R123, 0x7632, R15 ;  /* 0x000076327b0f7816 */ /* 0x000fe4000000000f */
[----:B------:R-:W-:Y:S02]  /*bd40*/  SEL R188, RZ, 0x1, P6 ;  /* 0x00000001ffbc7807 */ /* 0x000fe40003000000 */
[----:B------:R-:W-:-:S05]  /*bd50*/  SHF.L.U32 R15, R15, 0x10, RZ ;  /* 0x000000100f0f7819 */ /* 0x000fca00000006ff */
[----:B------:R-:W-:-:S05]  /*bd60*/  FMUL.FTZ R15, R15, R181 ;  /* 0x000000b50f0f7220 */ /* 0x000fca0000410000 */
[----:B------:R-:W-:-:S05]  /*bd70*/  FSEL R15, R15, RZ, !P6 ;  /* 0x000000ff0f0f7208 */ /* 0x000fca0007000000 */
[----:B------:R-:W-:-:S04]  /*bd80*/  FADD.FTZ R139, R15, R139 ;  /* 0x0000008b0f8b7221 */ /* 0x000fc80000010000 */
[----:B------:R-:W-:-:S07]  /*bd90*/  @P1 FADD.FTZ R139, R131, R139 ;  /* 0x0000008b838b1221 */ /* 0x000fce0000010000 */
.L_x_10135:
[----:B------:R-:W0:Y:S01]  /*bda0*/  LDC.64 R180, c[0x0][0x3a8] ;  /* 0x0000ea00ffb47b82 */ /* 0x000e220000000a00 */
[----:B------:R-:W-:Y:S02]  /*bdb0*/  SEL R15, RZ, 0x1000000, !P5 ;  /* 0x01000000ff0f7807 */ /* 0x000fe40006800000 */
[C---:B------:R-:W-:Y:S02]  /*bdc0*/  LOP3.LUT P6, RZ, R7.reuse, 0x8, RZ, 0xc0, !PT ;  /* 0x0000000807ff7812 */ /* 0x040fe400078cc0ff */
[C---:B------:R-:W-:Y:S02]  /*bdd0*/  LOP3.LUT P5, RZ, R7.reuse, 0x4, RZ, 0xc0, !PT ;  /* 0x0000000407ff7812 */ /* 0x040fe400078ac0ff */
[----:B------:R-:W-:Y:S02]  /*bde0*/  SEL R182, RZ, 0x100, !P6 ;  /* 0x00000100ffb67807 */ /* 0x000fe40007000000 */
[----:B------:R-:W-:Y:S01]  /*bdf0*/  LOP3.LUT P1, RZ, R7, 0x10, RZ, 0xc0, !PT ;  /* 0x0000001007ff7812 */ /* 0x000fe2000782c0ff */
[----:B0-----:R-:W-:-:S05]  /*be00*/  IMAD.WIDE.U32 R180, R16, 0x20, R180 ;  /* 0x0000002010b47825 */ /* 0x001fca00078e00b4 */
[----:B------:R-:W-:Y:S04]  /*be10*/  STG.E.128 desc[UR6][R180.64], R132 ;  /* 0x00000084b4007986 */ /* 0x000fe8000c101d06 */
[----:B------:R0:W-:Y:S02]  /*be20*/  STG.E.128 desc[UR6][R180.64+0x10], R136 ;  /* 0x00001088b4007986 */ /* 0x0001e4000c101d06 */
[----:B0-----:R-:W-:Y:S02]  /*be30*/  SEL R180, RZ, 0x10000, !P4 ;  /* 0x00010000ffb47807 */ /* 0x001fe40006000000 */
[----:B------:R-:W-:Y:S02]  /*be40*/  SEL R181, RZ, 0x100, !P3 ;  /* 0x00000100ffb57807 */ /* 0x000fe40005800000 */
[----:B------:R-:W-:-:S02]  /*be50*/  LOP3.LUT P4, RZ, R7, 0x2, RZ, 0xc0, !PT ;  /* 0x0000000207ff7812 */ /* 0x000fc4000788c0ff */
[----:B------:R-:W-:Y:S02]  /*be60*/  LOP3.LUT R180, R181, R15, R180, 0xfe, !PT ;  /* 0x0000000fb5b47212 */ /* 0x000fe400078efeb4 */
[----:B------:R-:W-:Y:S02]  /*be70*/  SEL R181, RZ, 0x1, !P2 ;  /* 0x00000001ffb57807 */ /* 0x000fe40005000000 */
[----:B------:R-:W-:Y:S02]  /*be80*/  SEL R15, RZ, 0x1000000, !P4 ;  /* 0x01000000ff0f7807 */ /* 0x000fe40006000000 */
[----:B------:R-:W-:Y:S02]  /*be90*/  LOP3.LUT R181, R180, R181, RZ, 0xfc, !PT ;  /* 0x000000b5b4b57212 */ /* 0x000fe400078efcff */
[----:B------:R-:W-:-:S04]  /*bea0*/  SEL R180, RZ, 0x10000, !P5 ;  /* 0x00010000ffb47807 */ /* 0x000fc80006800000 */
[----:B------:R-:W-:Y:S02]  /*beb0*/  LOP3.LUT R15, R182, R15, R180, 0xfe, !PT ;  /* 0x0000000fb60f7212 */ /* 0x000fe400078efeb4 */
[----:B------:R-:W0:Y:S01]  /*bec0*/  LDC.64 R182, c[0x0][0x3b0] ;  /* 0x0000ec00ffb67b82 */ /* 0x000e220000000a00 */
[----:B------:R-:W-:-:S04]  /*bed0*/  SEL R180, RZ, 0x1, !P1 ;  /* 0x00000001ffb47807 */ /* 0x000fc80004800000 */
[----:B------:R-:W-:Y:S01]  /*bee0*/  LOP3.LUT R180, R15, R180, RZ, 0xfc, !PT ;  /* 0x000000b40fb47212 */ /* 0x000fe200078efcff */
[----:B0-----:R-:W-:-:S05]  /*bef0*/  IMAD.WIDE.U32 R182, R16, 0x8, R182 ;  /* 0x0000000810b67825 */ /* 0x001fca00078e00b6 */
[----:B------:R0:W-:Y:S01]  /*bf00*/  STG.E.64 desc[UR6][R182.64], R180 ;  /* 0x000000b4b6007986 */ /* 0x0001e2000c101b06 */
[----:B------:R-:W-:Y:S05]  /*bf10*/  @!P0 BRA `(.L_x_10216) ;  /* 0x0000000000508947 */ /* 0x000fea0003800000 */
[----:B------:R-:W-:Y:S01]  /*bf20*/  IMAD.U32 R15, R23, 0x10000, RZ ;  /* 0x00010000170f7824 */ /* 0x000fe200078e00ff */
[----:B0-----:R-:W-:Y:S02]  /*bf30*/  LOP3.LUT R180, R188, 0xffff, RZ, 0xc0, !PT ;  /* 0x0000ffffbcb47812 */ /* 0x001fe400078ec0ff */
        /* <DEDUP_REMOVED lines=18> */
.L_x_10216:
[----:B------:R-:W-:Y:S01]  /*c060*/  IMAD.MOV.U32 R15, RZ, RZ, R186 ;  /* 0x000000ffff0f7224 */ /* 0x000fe200078e00ba */
[----:B------:R-:W-:-:S07]  /*c070*/  IADD3 R186, PT, PT, R16, 0x20, RZ ;  /* 0x0000002010ba7810 */ /* 0x000fce0007ffe0ff */
.L_x_10093:
[----:B------:R-:W-:Y:S05]  /*c080*/  BSYNC.RECONVERGENT B0 ;  /* 0x0000000000007941 */ /* 0x000fea0003800200 */
.L_x_10092:
        /* <DEDUP_REMOVED lines=14> */
[----:B--2---:R-:W-:-:S05]  /*c170*/  IMAD.WIDE.U32 R142, R186, 0x10, R142 ;  /* 0x00000010ba8e7825 */ /* 0x004fca00078e008e */
[----:B------:R2:W5:Y:S01]  /*c180*/  LDG.E.128 R144, desc[UR6][R142.64] ;  /* 0x000000068e907981 */ /* 0x000562000c1e1d00 */
[----:B---3--:R-:W-:-:S05]  /*c190*/  @P1 IMAD.WIDE.U32 R140, R186, 0x20, R140 ;  /* 0x00000020ba8c1825 */ /* 0x008fca00078e008c */
[----:B------:R2:W5:Y:S04]  /*c1a0*/  @P1 LDG.E.128 R124, desc[UR6][R140.64] ;  /* 0x000000068c7c1981 */ /* 0x000568000c1e1d00 */
        /* <DEDUP_REMOVED lines=18> */
.L_x_10222:
        /* <DEDUP_REMOVED lines=12> */
.L_x_10224:
[----:B------:R-:W-:Y:S05]  /*c390*/  BSYNC.RECONVERGENT B2 ;  /* 0x0000000000027941 */ /* 0x000fea0003800200 */
.L_x_10223:
        /* <DEDUP_REMOVED lines=62> */
.L_x_10221:
[----:B------:R-:W-:Y:S05]  /*c780*/  BSYNC.RECONVERGENT B1 ;  /* 0x0000000000017941 */ /* 0x000fea0003800200 */
.L_x_10220:
[----:B------:R-:W3:Y:S01]  /*c790*/  LDC R15, c[0x0][0x404] ;  /* 0x00010100ff0f7b82 */ /* 0x000ee20000000800 */
[----:B01----:R-:W-:Y:S01]  /*c7a0*/  HFMA2 R180, -RZ, RZ, 0.1171875, 0 ;  /* 0x2f800000ffb47431 */ /* 0x003fe200000001ff */
[----:B------:R-:W-:Y:S01]  /*c7b0*/  I2FP.F32.U32 R3, R17 ;  /* 0x0000001100037245 */ /* 0x000fe20000201000 */
[----:B------:R-:W-:Y:S01]  /*c7c0*/  BSSY.RECONVERGENT B1, `(.L_x_10225) ;  /* 0x0000060000017945 */ /* 0x000fe20003800200 */
[----:B------:R-:W-:Y:S01]  /*c7d0*/  ISETP.NE.AND P2, PT, R18, 0x1, PT ;  /* 0x000000011200780c */ /* 0x000fe20003f45270 */
[----:B------:R-:W-:Y:S01]  /*c7e0*/  IMAD.MOV.U32 R19, RZ, RZ, 0x2 ;  /* 0x00000002ff137424 */ /* 0x000fe200078e00ff */
[----:B------:R-:W-:Y:S02]  /*c7f0*/  LOP3.LUT R7, R7, 0xffffffef, RZ, 0xc0, !PT ;  /* 0xffffffef07077812 */ /* 0x000fe400078ec0ff */
[----:B------:R-:W0:Y:S01]  /*c800*/  LDC R181, c[0x0][0x408] ;  /* 0x00010200ffb57b82 */ /* 0x000e220000000800 */
[----:B------:R-:W-:Y:S01]  /*c810*/  MOV R17, R14 ;  /* 0x0000000e00117202 */ /* 0x000fe20000000f00 */
[----:B------:R-:W-:-:S05]  /*c820*/  FFMA.FTZ R3, R3, R180, 1.1641532182693481445e-10 ;  /* 0x2f00000003037423 */ /* 0x000fca00000100b4 */
[----:B---3--:R-:W-:Y:S01]  /*c830*/  FSETP.LE.FTZ.AND P4, PT, R3, R15, PT ;  /* 0x0000000f0300720b */ /* 0x008fe20003f93000 */
[C---:B-----5:R-:W-:Y:S01]  /*c840*/  IMAD.U32 R3, R144.reuse, 0x10000, RZ ;  /* 0x0001000090037824 */ /* 0x060fe200078e00ff */
[----:B------:R-:W-:-:S03]  /*c850*/  PRMT R144, R144, 0x7632, R144 ;  /* 0x0000763290907816 */ /* 0x000fc60000000090 */
[----:B0-----:R-:W-:-:S08]  /*c860*/  FMUL.FTZ R3, R3, R181 ;  /* 0x000000b503037220 */ /* 0x001fd00000410000 */
        /* <DEDUP_REMOVED lines=10> */
.L_x_10227:
        /* <DEDUP_REMOVED lines=12> */
.L_x_10229:
[----:B------:R-:W-:Y:S05]  /*c9d0*/  BSYNC.RECONVERGENT B2 ;  /* 0x0000000000027941 */ /* 0x000fea0003800200 */
.L_x_10228:
        /* <DEDUP_REMOVED lines=62> */
.L_x_10226:
[----:B------:R-:W-:Y:S05]  /*cdc0*/  BSYNC.RECONVERGENT B1 ;  /* 0x0000000000017941 */ /* 0x000fea0003800200 */
.L_x_10225:
[----:B------:R-:W-:Y:S01]  /*cdd0*/  I2FP.F32.U32 R17, R17 ;  /* 0x0000001100117245 */ /* 0x000fe20000201000 */
[----:B------:R-:W-:Y:S01]  /*cde0*/  BSSY.RECONVERGENT B1, `(.L_x_10230) ;  /* 0x0000061000017945 */ /* 0x000fe20003800200 */
[----:B------:R-:W-:Y:S01]  /*cdf0*/  ISETP.NE.AND P3, PT, R19, 0x1, PT ;  /* 0x000000011300780c */ /* 0x000fe20003f65270 */
[----:B------:R-:W-:Y:S01]  /*ce00*/  IMAD.MOV.U32 R18, RZ, RZ, 0x2 ;  /* 0x00000002ff127424 */ /* 0x000fe200078e00ff */
[----:B------:R-:W-:Y:S01]  /*ce10*/  FSEL R3, R3, RZ, P4 ;  /* 0x000000ff03037208 */ /* 0x000fe20002000000 */
[----:B------:R-:W-:-:S05]  /*ce20*/  FFMA.FTZ R17, R17, R180, 1.1641532182693481445e-10 ;  /* 0x2f00000011117423 */ /* 0x000fca00000100b4 */
[----:B------:R-:W-:Y:S01]  /*ce30*/  FSETP.GTU.FTZ.AND P2, PT, R17, R15, PT ;  /* 0x0000000f1100720b */ /* 0x000fe20003f5c000 */
[----:B------:R-:W-:-:S04]  /*ce40*/  IMAD.U32 R17, R120, 0x10000, RZ ;  /* 0x0001000078117824 */ /* 0x000fc800078e00ff */
[----:B------:R-:W-:-:S05]  /*ce50*/  FMUL.FTZ R17, R17, R181 ;  /* 0x000000b511117220 */ /* 0x000fca0000410000 */
[----:B------:R-:W-:-:S05]  /*ce60*/  FSEL R17, R17, RZ, !P2 ;  /* 0x000000ff11117208 */ /* 0x000fca0005000000 */
[----:B--2---:R-:W-:Y:S01]  /*ce70*/  FADD.FTZ R140, R17, R3 ;  /* 0x00000003118c7221 */ /* 0x004fe20000010000 */
[----:B------:R-:W-:Y:S02]  /*ce80*/  SEL R17, RZ, 0x1, P2 ;  /* 0x00000001ff117807 */ /* 0x000fe40001000000 */
[----:B------:R-:W-:Y:S01]  /*ce90*/  MOV R3, R14 ;  /* 0x0000000e00037202 */ /* 0x000fe20000000f00 */
        /* <DEDUP_REMOVED lines=10> */
.L_x_10232:
        /* <DEDUP_REMOVED lines=12> */
.L_x_10234:
[----:B------:R-:W-:Y:S05]  /*d000*/  BSYNC.RECONVERGENT B2 ;  /* 0x0000000000027941 */ /* 0x000fea0003800200 */
.L_x_10233:
        /* <DEDUP_REMOVED lines=62> */
.L_x_10231:
[----:B------:R-:W-:Y:S05]  /*d3f0*/  BSYNC.RECONVERGENT B1 ;  /* 0x0000000000017941 */ /* 0x000fea0003800200 */
.L_x_10230:
[----:B------:R-:W-:Y:S01]  /*d400*/  I2FP.F32.U32 R3, R3 ;  /* 0x0000000300037245 */ /* 0x000fe20000201000 */
[----:B------:R-:W-:Y:S01]  /*d410*/  BSSY.RECONVERGENT B1, `(.L_x_10235) ;  /* 0x000005e000017945 */ /* 0x000fe20003800200 */
[----:B------:R-:W-:Y:S01]  /*d420*/  ISETP.NE.AND P2, PT, R18, 0x1, PT ;  /* 0x000000011200780c */ /* 0x000fe20003f45270 */
[----:B------:R-:W-:Y:S01]  /*d430*/  IMAD.MOV.U32 R19, RZ, RZ, 0x2 ;  /* 0x00000002ff137424 */ /* 0x000fe200078e00ff */
[----:B------:R-:W-:Y:S01]  /*d440*/  LOP3.LUT R7, R7, 0xfffffff7, RZ, 0xc0, !PT ;  /* 0xfffffff707077812 */ /* 0x000fe200078ec0ff */
[----:B------:R-:W-:Y:S01]  /*d450*/  FFMA.FTZ R3, R3, R180, 1.1641532182693481445e-10 ;  /* 0x2f00000003037423 */ /* 0x000fe200000100b4 */
[----:B------:R-:W-:-:S04]  /*d460*/  MOV R21, R14 ;  /* 0x0000000e00157202 */ /* 0x000fc80000000f00 */
        /* <DEDUP_REMOVED lines=13> */
.L_x_10237:
        /* <DEDUP_REMOVED lines=12> */
.L_x_10239:
[----:B------:R-:W-:Y:S05]  /*d600*/  BSYNC.RECONVERGENT B2 ;  /* 0x0000000000027941 */ /* 0x000fea0003800200 */
.L_x_10238:
        /* <DEDUP_REMOVED lines=62> */
.L_x_10236:
[----:B------:R-:W-:Y:S05]  /*d9f0*/  BSYNC.RECONVERGENT B1 ;  /* 0x0000000000017941 */ /* 0x000fea0003800200 */
.L_x_10235:
[----:B------:R-:W-:Y:S01]  /*da00*/  I2FP.F32.U32 R18, R21 ;  /* 0x0000001500127245 */ /* 0x000fe20000201000 */
[----:B------:R-:W-:Y:S01]  /*da10*/  BSSY.RECONVERGENT B1, `(.L_x_10240) ;  /* 0x0000062000017945 */ /* 0x000fe20003800200 */
[----:B------:R-:W-:Y:S01]  /*da20*/  FSEL R3, R3, RZ, P4 ;  /* 0x000000ff03037208 */ /* 0x000fe20002000000 */
[----:B------:R-:W-:Y:S02]  /*da30*/  IMAD.MOV.U32 R20, RZ, RZ, 0x2 ;  /* 0x00000002ff147424 */ /* 0x000fe400078e00ff */
[----:B------:R-:W-:-:S05]  /*da40*/  FFMA.FTZ R18, R18, R180, 1.1641532182693481445e-10 ;  /* 0x2f00000012127423 */ /* 0x000fca00000100b4 */
[----:B------:R-:W-:Y:S02]  /*da50*/  FSETP.GTU.FTZ.AND P2, PT, R18, R15, PT ;  /* 0x0000000f1200720b */ /* 0x000fe40003f5c000 */
[----:B------:R-:W-:-:S05]  /*da60*/  PRMT R18, R120, 0x7632, R18 ;  /* 0x0000763278127816 */ /* 0x000fca0000000012 */
[----:B------:R-:W-:-:S04]  /*da70*/  IMAD.U32 R18, R18, 0x10000, RZ ;  /* 0x0001000012127824 */ /* 0x000fc800078e00ff */
[----:B------:R-:W-:-:S05]  /*da80*/  FMUL.FTZ R18, R18, R181 ;  /* 0x000000b512127220 */ /* 0x000fca0000410000 */
[----:B------:R-:W-:-:S05]  /*da90*/  FSEL R18, R18, RZ, !P2 ;  /* 0x000000ff12127208 */ /* 0x000fca0005000000 */
[----:B------:R-:W-:Y:S01]  /*daa0*/  FADD.FTZ R141, R18, R3 ;  /* 0x00000003128d7221 */ /* 0x000fe20000010000 */
[----:B------:R-:W-:Y:S02]  /*dab0*/  SEL R18, RZ, 0x1, P2 ;  /* 0x00000001ff127807 */ /* 0x000fe40001000000 */
[----:B------:R-:W-:Y:S01]  /*dac0*/  ISETP.NE.AND P2, PT, R19, 0x1, PT ;  /* 0x000000011300780c */ /* 0x000fe20003f45270 */
[----:B------:R-:W-:Y:S01]  /*dad0*/  @P1 FADD.FTZ R141, R125, R141 ;  /* 0x0000008d7d8d1221 */ /* 0x000fe20000010000 */
[----:B------:R-:W-:-:S11]  /*dae0*/  MOV R3, R14 ;  /* 0x0000000e00037202 */ /* 0x000fd60000000f00 */
        /* <DEDUP_REMOVED lines=9> */
.L_x_10242:
        /* <DEDUP_REMOVED lines=12> */
.L_x_10244:
[----:B------:R-:W-:Y:S05]  /*dc40*/  BSYNC.RECONVERGENT B2 ;  /* 0x0000000000027941 */ /* 0x000fea0003800200 */
.L_x_10243:
        /* <DEDUP_REMOVED lines=62> */
.L_x_10241:
[----:B------:R-:W-:Y:S05]  /*e030*/  BSYNC.RECONVERGENT B1 ;  /* 0x0000000000017941 */ /* 0x000fea0003800200 */
.L_x_10240:
        /* <DEDUP_REMOVED lines=21> */
.L_x_10247:
        /* <DEDUP_REMOVED lines=12> */
.L_x_10249:
[----:B------:R-:W-:Y:S05]  /*e250*/  BSYNC.RECONVERGENT B2 ;  /* 0x0000000000027941 */ /* 0x000fea0003800200 */
.L_x_10248:
        /* <DEDUP_REMOVED lines=62> */
.L_x_10246:
[----:B------:R-:W-:Y:S05]  /*e640*/  BSYNC.RECONVERGENT B1 ;  /* 0x0000000000017941 */ /* 0x000fea0003800200 */
.L_x_10245:
[----:B------:R-:W-:Y:S01]  /*e650*/  I2FP.F32.U32 R19, R19 ;  /* 0x0000001300137245 */ /* 0x000fe20000201000 */
[----:B------:R-:W-:Y:S01]  /*e660*/  BSSY.RECONVERGENT B1, `(.L_x_10250) ;  /* 0x0000061000017945 */ /* 0x000fe20003800200 */
[----:B------:R-:W-:Y:S01]  /*e670*/  FSEL R3, R3, RZ, P4 ;  /* 0x000000ff03037208 */ /* 0x000fe20002000000 */
[----:B------:R-:W-:Y:S02]  /*e680*/  IMAD.MOV.U32 R20, RZ, RZ, 0x2 ;  /* 0x00000002ff147424 */ /* 0x000fe400078e00ff */
[----:B------:R-:W-:-:S05]  /*e690*/  FFMA.FTZ R19, R19, R180, 1.1641532182693481445e-10 ;  /* 0x2f00000013137423 */ /* 0x000fca00000100b4 */
[----:B------:R-:W-:Y:S01]  /*e6a0*/  FSETP.GTU.FTZ.AND P2, PT, R19, R15, PT ;  /* 0x0000000f1300720b */ /* 0x000fe20003f5c000 */
        /* <DEDUP_REMOVED lines=17> */
.L_x_10252:
        /* <DEDUP_REMOVED lines=12> */
.L_x_10254:
[----:B------:R-:W-:Y:S05]  /*e880*/  BSYNC.RECONVERGENT B2 ;  /* 0x0000000000027941 */ /* 0x000fea0003800200 */
.L_x_10253:
        /* <DEDUP_REMOVED lines=62> */
.L_x_10251:
[----:B------:R-:W-:Y:S05]  /*ec70*/  BSYNC.RECONVERGENT B1 ;  /* 0x0000000000017941 */ /* 0x000fea0003800200 */
.L_x_10250:
        /* <DEDUP_REMOVED lines=20> */
.L_x_10257:
        /* <DEDUP_REMOVED lines=12> */
.L_x_10259:
[----:B------:R-:W-:Y:S05]  /*ee80*/  BSYNC.RECONVERGENT B2 ;  /* 0x0000000000027941 */ /* 0x000fea0003800200 */
.L_x_10258:
        /* <DEDUP_REMOVED lines=62> */
.L_x_10256:
[----:B------:R-:W-:Y:S05]  /*f270*/  BSYNC.RECONVERGENT B1 ;  /* 0x0000000000017941 */ /* 0x000fea0003800200 */
.L_x_10255:
        /* <DEDUP_REMOVED lines=24> */
.L_x_10262:
        /* <DEDUP_REMOVED lines=12> */
.L_x_10264:
[----:B------:R-:W-:Y:S05]  /*f4c0*/  BSYNC.RECONVERGENT B2 ;  /* 0x0000000000027941 */ /* 0x000fea0003800200 */
.L_x_10263:
        /* <DEDUP_REMOVED lines=62> */
.L_x_10261:
[----:B------:R-:W-:Y:S05]  /*f8b0*/  BSYNC.RECONVERGENT B1 ;  /* 0x0000000000017941 */ /* 0x000fea0003800200 */
.L_x_10260:
[----:B------:R-:W-:Y:S01]  /*f8c0*/  I2FP.F32.U32 R3, R3 ;  /* 0x0000000300037245 */ /* 0x000fe20000201000 */
[----:B------:R-:W-:Y:S01]  /*f8d0*/  BSSY.RECONVERGENT B1, `(.L_x_10265) ;  /* 0x000005d000017945 */ /* 0x000fe20003800200 */
[----:B------:R-:W-:Y:S01]  /*f8e0*/  ISETP.NE.AND P3, PT, R22, 0x1, PT ;  /* 0x000000011600780c */ /* 0x000fe20003f65270 */
[----:B------:R-:W-:Y:S01]  /*f8f0*/  IMAD.MOV.U32 R23, RZ, RZ, 0x2 ;  /* 0x00000002ff177424 */ /* 0x000fe200078e00ff */
[----:B------:R-:W-:Y:S01]  /*f900*/  MOV R21, R14 ;  /* 0x0000000e00157202 */ /* 0x000fe20000000f00 */
[----:B------:R-:W-:-:S05]  /*f910*/  FFMA.FTZ R3, R3, R180, 1.1641532182693481445e-10 ;  /* 0x2f00000003037423 */ /* 0x000fca00000100b4 */
        /* <DEDUP_REMOVED lines=13> */
.L_x_10267:
        /* <DEDUP_REMOVED lines=12> */
.L_x_10269:
[----:B------:R-:W-:Y:S05]  /*fab0*/  BSYNC.RECONVERGENT B2 ;  /* 0x0000000000027941 */ /* 0x000fea0003800200 */
.L_x_10268:
        /* <DEDUP_REMOVED lines=62> */
.L_x_10266:
[----:B------:R-:W-:Y:S05]  /*fea0*/  BSYNC.RECONVERGENT B1 ;  /* 0x0000000000017941 */ /* 0x000fea0003800200 */
.L_x_10265:
        /* <DEDUP_REMOVED lines=23> */
.L_x_10272:
        /* <DEDUP_REMOVED lines=12> */
.L_x_10274:
[----:B------:R-:W-:Y:S05]  /*100e0*/  BSYNC.RECONVERGENT B2 ;  /* 0x0000000000027941 */ /* 0x000fea0003800200 */
.L_x_10273:
        /* <DEDUP_REMOVED lines=62> */
.L_x_10271:
[----:B------:R-:W-:Y:S05]  /*104d0*/  BSYNC.RECONVERGENT B1 ;  /* 0x0000000000017941 */ /* 0x000fea0003800200 */
.L_x_10270:
[----:B------:R-:W-:Y:S01]  /*104e0*/  I2FP.F32.U32 R3, R3 ;  /* 0x0000000300037245 */ /* 0x000fe20000201000 */
[----:B------:R-:W-:Y:S01]  /*104f0*/  BSSY.RECONVERGENT B1, `(.L_x_10275) ;  /* 0x000005c000017945 */ /* 0x000fe20003800200 */
[----:B------:R-:W-:Y:S01]  /*10500*/  ISETP.NE.AND P4, PT, R22, 0x1, PT ;  /* 0x000000011600780c */ /* 0x000fe20003f85270 */
[----:B------:R-:W-:Y:S01]  /*10510*/  IMAD.MOV.U32 R23, RZ, RZ, 0x2 ;  /* 0x00000002ff177424 */ /* 0x000fe200078e00ff */
[----:B------:R-:W-:Y:S01]  /*10520*/  MOV R145, R14 ;  /* 0x0000000e00917202 */ /* 0x000fe20000000f00 */
[----:B------:R-:W-:-:S05]  /*10530*/  FFMA.FTZ R3, R3, R180, 1.1641532182693481445e-10 ;  /* 0x2f00000003037423 */ /* 0x000fca00000100b4 */
[----:B------:R-:W-:Y:S01]  /*10540*/  FSETP.LE.FTZ.AND P3, PT, R3, R15, PT ;  /* 0x0000000f0300720b */ /* 0x000fe20003f73000 */
[----:B------:R-:W-:-:S04]  /*10550*/  IMAD.U32 R3, R146, 0x10000, RZ ;  /* 0x0001000092037824 */ /* 0x000fc800078e00ff */
        /* <DEDUP_REMOVED lines=10> */
.L_x_10277:
        /* <DEDUP_REMOVED lines=12> */
.L_x_10279:
[----:B------:R-:W-:Y:S05]  /*106c0*/  BSYNC.RECONVERGENT B2 ;  /* 0x0000000000027941 */ /* 0x000fea0003800200 */
.L_x_10278:
        /* <DEDUP_REMOVED lines=62> */
.L_x_10276:
[----:B------:R-:W-:Y:S05]  /*10ab0*/  BSYNC.RECONVERGENT B1 ;  /* 0x0000000000017941 */ /* 0x000fea0003800200 */
.L_x_10275:
        /* <DEDUP_REMOVED lines=24> */
.L_x_10282:
        /* <DEDUP_REMOVED lines=12> */
.L_x_10284:
[----:B------:R-:W-:Y:S05]  /*10d00*/  BSYNC.RECONVERGENT B2 ;  /* 0x0000000000027941 */ /* 0x000fea0003800200 */
.L_x_10283:
        /* <DEDUP_REMOVED lines=62> */
.L_x_10281:
[----:B------:R-:W-:Y:S05]  /*110f0*/  BSYNC.RECONVERGENT B1 ;  /* 0x0000000000017941 */ /* 0x000fea0003800200 */
.L_x_10280:
        /* <DEDUP_REMOVED lines=19> */
.L_x_10287:
        /* <DEDUP_REMOVED lines=12> */
.L_x_10289:
[----:B------:R-:W-:Y:S05]  /*112f0*/  BSYNC.RECONVERGENT B2 ;  /* 0x0000000000027941 */ /* 0x000fea0003800200 */
.L_x_10288:
        /* <DEDUP_REMOVED lines=62> */
.L_x_10286:
[----:B------:R-:W-:Y:S05]  /*116e0*/  BSYNC.RECONVERGENT B1 ;  /* 0x0000000000017941 */ /* 0x000fea0003800200 */
.L_x_10285:
        /* <DEDUP_REMOVED lines=23> */
.L_x_10292:
        /* <DEDUP_REMOVED lines=12> */
.L_x_10294:
[----:B------:R-:W-:Y:S05]  /*11920*/  BSYNC.RECONVERGENT B2 ;  /* 0x0000000000027941 */ /* 0x000fea0003800200 */
.L_x_10293:
        /* <DEDUP_REMOVED lines=62> */
.L_x_10291:
[----:B------:R-:W-:Y:S05]  /*11d10*/  BSYNC.RECONVERGENT B1 ;  /* 0x0000000000017941 */ /* 0x000fea0003800200 */
.L_x_10290:
[----:B------:R-:W-:Y:S01]  /*11d20*/  ISETP.NE.AND P6, PT, R182, 0x1, PT ;  /* 0x00000001b600780c */ /* 0x000fe20003fc5270 */
[----:B------:R-:W-:Y:S01]  /*11d30*/  IMAD.U32 R147, R147, 0x10000, RZ ;  /* 0x0001000093937824 */ /* 0x000fe200078e00ff */
[----:B------:R-:W-:Y:S01]  /*11d40*/  I2FP.F32.U32 R3, R3 ;  /* 0x0000000300037245 */ /* 0x000fe20000201000 */
[----:B------:R-:W-:Y:S01]  /*11d50*/  BSSY.RECONVERGENT B1, `(.L_x_10295) ;  /* 0x000005d000017945 */ /* 0x000fe20003800200 */
[----:B------:R-:W-:Y:S01]  /*11d60*/  MOV R185, R14 ;  /* 0x0000000e00b97202 */ /* 0x000fe20000000f00 */
[----:B------:R-:W-:Y:S02]  /*11d70*/  FMUL.FTZ R147, R147, R181 ;  /* 0x000000b593937220 */ /* 0x000fe40000410000 */
[----:B------:R-:W-:-:S05]  /*11d80*/  FFMA.FTZ R3, R3, R180, 1.1641532182693481445e-10 ;  /* 0x2f00000003037423 */ /* 0x000fca00000100b4 */
[----:B------:R-:W-:Y:S01]  /*11d90*/  FSETP.LE.FTZ.AND P5, PT, R3, R15, PT ;  /* 0x0000000f0300720b */ /* 0x000fe20003fb3000 */
[----:B------:R-:W-:Y:S01]  /*11da0*/  IMAD.MOV.U32 R3, RZ, RZ, 0x2 ;  /* 0x00000002ff037424 */ /* 0x000fe200078e00ff */
[----:B------:R-:W-:Y:S11]  /*11db0*/  @!P6 BRA `(.L_x_10296) ;  /* 0x000000040058e947 */ /* 0x000ff60003800000 */
        /* <DEDUP_REMOVED lines=8> */
.L_x_10297:
        /* <DEDUP_REMOVED lines=15> */
.L_x_10299:
[----:B------:R-:W-:Y:S05]  /*11f30*/  BSYNC.RECONVERGENT B2 ;  /* 0x0000000000027941 */ /* 0x000fea0003800200 */
.L_x_10298:
        /* <DEDUP_REMOVED lines=62> */
.L_x_10296:
[----:B------:R-:W-:Y:S05]  /*12320*/  BSYNC.RECONVERGENT B1 ;  /* 0x0000000000017941 */ /* 0x000fea0003800200 */
.L_x_10295:
[----:B------:R-:W-:Y:S02]  /*12330*/  I2FP.F32.U32 R182, R185 ;  /* 0x000000b900b67245 */ /* 0x000fe40000201000 */
[----:B------:R-:W-:-:S03]  /*12340*/  FSEL R147, R147, RZ, P5 ;  /* 0x000000ff93937208 */ /* 0x000fc60002800000 */
[----:B------:R-:W-:-:S05]  /*12350*/  FFMA.FTZ R182, R182, R180, 1.1641532182693481445e-10 ;  /* 0x2f000000b6b67423 */ /* 0x000fca00000100b4 */
[----:B------:R-:W-:Y:S02]  /*12360*/  FSETP.GTU.FTZ.AND P6, PT, R182, R15, PT ;  /* 0x0000000fb600720b */ /* 0x000fe40003fdc000 */
[----:B------:R-:W-:Y:S02]  /*12370*/  PRMT R15, R123, 0x7632, R15 ;  /* 0x000076327b0f7816 */ /* 0x000fe4000000000f */
[----:B------:R-:W-:-:S03]  /*12380*/  SEL R188, RZ, 0x1, P6 ;  /* 0x00000001ffbc7807 */ /* 0x000fc60003000000 */
[----:B------:R-:W-:-:S04]  /*12390*/  IMAD.U32 R15, R15, 0x10000, RZ ;  /* 0x000100000f0f7824 */ /* 0x000fc800078e00ff */
[----:B------:R-:W-:-:S05]  /*123a0*/  FMUL.FTZ R15, R15, R181 ;  /* 0x000000b50f0f7220 */ /* 0x000fca0000410000 */
[----:B------:R-:W-:-:S05]  /*123b0*/  FSEL R15, R15, RZ, !P6 ;  /* 0x000000ff0f0f7208 */ /* 0x000fca0007000000 */
[----:B------:R-:W-:-:S04]  /*123c0*/  FADD.FTZ R147, R15, R147 ;  /* 0x000000930f937221 */ /* 0x000fc80000010000 */
[----:B------:R-:W-:Y:S01]  /*123d0*/  @P1 FADD.FTZ R147, R131, R147 ;  /* 0x0000009383931221 */ /* 0x000fe20000010000 */
[----:B------:R-:W-:Y:S06]  /*123e0*/  BRA `(.L_x_10300) ;  /* 0x00000030007c7947 */ /* 0x000fec0003800000 */
.L_x_10219:
        /* <DEDUP_REMOVED lines=16> */
.L_x_10303:
        /* <DEDUP_REMOVED lines=12> */
.L_x_10305:
[----:B------:R-:W-:Y:S05]  /*125b0*/  BSYNC.RECONVERGENT B2 ;  /* 0x0000000000027941 */ /* 0x000fea0003800200 */
.L_x_10304:
        /* <DEDUP_REMOVED lines=62> */
.L_x_10302:
[----:B------:R-:W-:Y:S05]  /*129a0*/  BSYNC.RECONVERGENT B1 ;  /* 0x0000000000017941 */ /* 0x000fea0003800200 */
.L_x_10301:
[----:B0-----:R-:W0:Y:S01]  /*129b0*/  LDC R182, c[0x0][0x404] ;  /* 0x00010100ffb67b82 */ /* 0x001e220000000800 */
[----:B------:R-:W-:Y:S01]  /*129c0*/  I2FP.F32.U32 R3, R141 ;  /* 0x0000008d00037245 */ /* 0x000fe20000201000 */
[----:B------:R-:W-:Y:S01]  /*129d0*/  IMAD.MOV.U32 R183, RZ, RZ, 0x2f800000 ;  /* 0x2f800000ffb77424 */ /* 0x000fe200078e00ff */
[----:B------:R-:W-:Y:S01]  /*129e0*/  ISETP.NE.AND P2, PT, R140, 0x1, PT ;  /* 0x000000018c00780c */ /* 0x000fe20003f45270 */
[----:B------:R-:W-:Y:S01]  /*129f0*/  BSSY.RECONVERGENT B1, `(.L_x_10306) ;  /* 0x000005d000017945 */ /* 0x000fe20003800200 */
[----:B------:R-:W-:Y:S01]  /*12a00*/  LOP3.LUT R7, R7, 0xffffffef, RZ, 0xc0, !PT ;  /* 0xffffffef07077812 */ /* 0x000fe200078ec0ff */
[----:B------:R-:W-:Y:S01]  /*12a10*/  FFMA.FTZ R3, R3, R183, 1.1641532182693481445e-10 ;  /* 0x2f00000003037423 */ /* 0x000fe200000100b7 */
[C---:B-----5:R-:W-:Y:S01]  /*12a20*/  IMAD.U32 R15, R144.reuse, 0x10000, RZ ;  /* 0x00010000900f7824 */ /* 0x060fe200078e00ff */
[----:B------:R-:W-:Y:S02]  /*12a30*/  PRMT R144, R144, 0x7632, R144 ;  /* 0x0000763290907816 */ /* 0x000fe40000000090 */
[----:B------:R-:W-:-:S02]  /*12a40*/  MOV R141, 0x2 ;  /* 0x00000002008d7802 */ /* 0x000fc40000000f00 */
[----:B0-----:R-:W-:Y:S01]  /*12a50*/  FSETP.LE.FTZ.AND P3, PT, R3, R182, PT ;  /* 0x000000b60300720b */ /* 0x001fe20003f73000 */
        /* <DEDUP_REMOVED lines=11> */
.L_x_10308:
        /* <DEDUP_REMOVED lines=12> */
.L_x_10310:
[----:B------:R-:W-:Y:S05]  /*12bd0*/  BSYNC.RECONVERGENT B2 ;  /* 0x0000000000027941 */ /* 0x000fea0003800200 */
.L_x_10309:
        /* <DEDUP_REMOVED lines=62> */
.L_x_10307:
[----:B------:R-:W-:Y:S05]  /*12fc0*/  BSYNC.RECONVERGENT B1 ;  /* 0x0000000000017941 */ /* 0x000fea0003800200 */
.L_x_10306:
[----:B------:R-:W-:Y:S01]  /*12fd0*/  I2FP.F32.U32 R3, R3 ;  /* 0x0000000300037245 */ /* 0x000fe20000201000 */
[----:B------:R-:W-:Y:S01]  /*12fe0*/  BSSY.RECONVERGENT B1, `(.L_x_10311) ;  /* 0x000005d000017945 */ /* 0x000fe20003800200 */
[----:B------:R-:W-:Y:S01]  /*12ff0*/  ISETP.NE.AND P2, PT, R141, 0x1, PT ;  /* 0x000000018d00780c */ /* 0x000fe20003f45270 */
[----:B------:R-:W-:Y:S01]  /*13000*/  HFMA2 R142, -RZ, RZ, 0, 1.1920928955078125e-07 ;  /* 0x00000002ff8e7431 */ /* 0x000fe200000001ff */
[----:B------:R-:W-:Y:S01]  /*13010*/  LOP3.LUT R7, R7, 0xfffffff7, RZ, 0xc0, !PT ;  /* 0xfffffff707077812 */ /* 0x000fe200078ec0ff */
[----:B------:R-:W-:Y:S01]  /*13020*/  FFMA.FTZ R3, R3, R183, 1.1641532182693481445e-10 ;  /* 0x2f00000003037423 */ /* 0x000fe200000100b7 */
[----:B------:R-:W-:-:S04]  /*13030*/  IMAD.U32 R140, R144, 0x10000, RZ ;  /* 0x00010000908c7824 */ /* 0x000fc800078e00ff */
        /* <DEDUP_REMOVED lines=12> */
.L_x_10313:
        /* <DEDUP_REMOVED lines=12> */
.L_x_10315:
[----:B------:R-:W-:Y:S05]  /*131c0*/  BSYNC.RECONVERGENT B2 ;  /* 0x0000000000027941 */ /* 0x000fea0003800200 */
.L_x_10314:
        /* <DEDUP_REMOVED lines=62> */
.L_x_10312:
[----:B------:R-:W-:Y:S05]  /*135b0*/  BSYNC.RECONVERGENT B1 ;  /* 0x0000000000017941 */ /* 0x000fea0003800200 */
.L_x_10311:
[----:B------:R-:W-:Y:S01]  /*135c0*/  I2FP.F32.U32 R3, R3 ;  /* 0x0000000300037245 */ /* 0x000fe20000201000 */
[----:B------:R-:W-:Y:S01]  /*135d0*/  BSSY.RECONVERGENT B1, `(.L_x_10316) ;  /* 0x000005e000017945 */ /* 0x000fe20003800200 */
[----:B------:R-:W-:Y:S01]  /*135e0*/  LOP3.LUT R7, R7, 0xfffffffb, RZ, 0xc0, !PT ;  /* 0xfffffffb07077812 */ /* 0x000fe200078ec0ff */
[----:B------:R-:W-:Y:S02]  /*135f0*/  HFMA2 R143, -RZ, RZ, 0, 1.1920928955078125e-07 ;  /* 0x00000002ff8f7431 */ /* 0x000fe400000001ff */
[----:B------:R-:W-:Y:S02]  /*13600*/  IMAD.U32 R141, R145, 0x10000, RZ ;  /* 0x00010000918d7824 */ /* 0x000fe400078e00ff */
[----:B------:R-:W-:-:S05]  /*13610*/  FFMA.FTZ R3, R3, R183, 1.1641532182693481445e-10 ;  /* 0x2f00000003037423 */ /* 0x000fca00000100b7 */
[----:B------:R-:W-:Y:S02]  /*13620*/  FSETP.LE.FTZ.AND P2, PT, R3, R182, PT ;  /* 0x000000b60300720b */ /* 0x000fe40003f53000 */
[----:B------:R-:W-:Y:S01]  /*13630*/  PRMT R3, R145, 0x7632, R3 ;  /* 0x0000763291037816 */ /* 0x000fe20000000003 */
[----:B------:R-:W-:-:S10]  /*13640*/  IMAD.MOV.U32 R145, RZ, RZ, R14 ;  /* 0x000000ffff917224 */ /* 0x000fd400078e000e */
        /* <DEDUP_REMOVED lines=11> */
.L_x_10318:
        /* <DEDUP_REMOVED lines=12> */
.L_x_10320:
[----:B------:R-:W-:Y:S05]  /*137c0*/  BSYNC.RECONVERGENT B2 ;  /* 0x0000000000027941 */ /* 0x000fea0003800200 */
.L_x_10319:
        /* <DEDUP_REMOVED lines=62> */
.L_x_10317:
[----:B------:R-:W-:Y:S05]  /*13bb0*/  BSYNC.RECONVERGENT B1 ;  /* 0x0000000000017941 */ /* 0x000fea0003800200 */
.L_x_10316:
[----:B------:R-:W-:Y:S01]  /*13bc0*/  I2FP.F32.U32 R142, R145 ;  /* 0x00000091008e7245 */ /* 0x000fe20000201000 */
[----:B------:R-:W-:Y:S01]  /*13bd0*/  BSSY.RECONVERGENT B1, `(.L_x_10321) ;  /* 0x000005d000017945 */ /* 0x000fe20003800200 */
[----:B------:R-:W-:Y:S01]  /*13be0*/  LOP3.LUT R7, R7, 0xfffffffd, RZ, 0xc0, !PT ;  /* 0xfffffffd07077812 */ /* 0x000fe200078ec0ff */
[----:B------:R-:W-:Y:S02]  /*13bf0*/  HFMA2 R144, -RZ, RZ, 0, 1.1920928955078125e-07 ;  /* 0x00000002ff907431 */ /* 0x000fe400000001ff */
[----:B------:R-:W-:-:S05]  /*13c00*/  FFMA.FTZ R142, R142, R183, 1.1641532182693481445e-10 ;  /* 0x2f0000008e8e7423 */ /* 0x000fca00000100b7 */
[----:B------:R-:W-:Y:S01]  /*13c10*/  FSETP.LE.FTZ.AND P2, PT, R142, R182, PT ;  /* 0x000000b68e00720b */ /* 0x000fe20003f53000 */
[----:B------:R-:W-:Y:S02]  /*13c20*/  IMAD.U32 R142, R3, 0x10000, RZ ;  /* 0x00010000038e7824 */ /* 0x000fe400078e00ff */
        /* <DEDUP_REMOVED lines=12> */
.L_x_10323:
        /* <DEDUP_REMOVED lines=12> */
.L_x_10325:
[----:B------:R-:W-:Y:S05]  /*13db0*/  BSYNC.RECONVERGENT B2 ;  /* 0x0000000000027941 */ /* 0x000fea0003800200 */
.L_x_10324:
        /* <DEDUP_REMOVED lines=62> */
.L_x_10322:
[----:B------:R-:W-:Y:S05]  /*141a0*/  BSYNC.RECONVERGENT B1 ;  /* 0x0000000000017941 */ /* 0x000fea0003800200 */
.L_x_10321:
[----:B------:R-:W-:Y:S01]  /*141b0*/  ISETP.NE.AND P3, PT, R144, 0x1, PT ;  /* 0x000000019000780c */ /* 0x000fe20003f65270 */
[----:B------:R-:W-:Y:S01]  /*141c0*/  BSSY.RECONVERGENT B1, `(.L_x_10326) ;  /* 0x000005c000017945 */ /* 0x000fe20003800200 */
[----:B------:R-:W-:Y:S01]  /*141d0*/  I2FP.F32.U32 R3, R3 ;  /* 0x0000000300037245 */ /* 0x000fe20000201000 */
[----:B------:R-:W-:Y:S02]  /*141e0*/  HFMA2 R145, -RZ, RZ, 0, 1.1920928955078125e-07 ;  /* 0x00000002ff917431 */ /* 0x000fe400000001ff */
[C---:B------:R-:W-:Y:S01]  /*141f0*/  IMAD.U32 R143, R146.reuse, 0x10000, RZ ;  /* 0x00010000928f7824 */ /* 0x040fe200078e00ff */
[----:B------:R-:W-:Y:S01]  /*14200*/  PRMT R146, R146, 0x7632, R146 ;  /* 0x0000763292927816 */ /* 0x000fe20000000092 */
        /* <DEDUP_REMOVED lines=12> */
.L_x_10328:
        /* <DEDUP_REMOVED lines=12> */
.L_x_10330:
[----:B------:R-:W-:Y:S05]  /*14390*/  BSYNC.RECONVERGENT B2 ;  /* 0x0000000000027941 */ /* 0x000fea0003800200 */
.L_x_10329:
        /* <DEDUP_REMOVED lines=62> */
.L_x_10327:
[----:B------:R-:W-:Y:S05]  /*14780*/  BSYNC.RECONVERGENT B1 ;  /* 0x0000000000017941 */ /* 0x000fea0003800200 */
.L_x_10326:
[----:B------:R-:W-:Y:S01]  /*14790*/  ISETP.NE.AND P4, PT, R145, 0x1, PT ;  /* 0x000000019100780c */ /* 0x000fe20003f85270 */
[----:B------:R-:W-:Y:S01]  /*147a0*/  BSSY.RECONVERGENT B1, `(.L_x_10331) ;  /* 0x000005b000017945 */ /* 0x000fe20003800200 */
[----:B------:R-:W-:Y:S01]  /*147b0*/  I2FP.F32.U32 R3, R3 ;  /* 0x0000000300037245 */ /* 0x000fe20000201000 */
[----:B------:R-:W-:Y:S02]  /*147c0*/  HFMA2 R144, -RZ, RZ, 0, 1.1920928955078125e-07 ;  /* 0x00000002ff907431 */ /* 0x000fe400000001ff */
[----:B------:R-:W-:Y:S02]  /*147d0*/  IMAD.U32 R146, R146, 0x10000, RZ ;  /* 0x0001000092927824 */ /* 0x000fe400078e00ff */
        /* <DEDUP_REMOVED lines=12> */
.L_x_10333:
        /* <DEDUP_REMOVED lines=12> */
.L_x_10335:
[----:B------:R-:W-:Y:S05]  /*14960*/  BSYNC.RECONVERGENT B2 ;  /* 0x0000000000027941 */ /* 0x000fea0003800200 */
.L_x_10334:
        /* <DEDUP_REMOVED lines=62> */
.L_x_10332:
[----:B------:R-:W-:Y:S05]  /*14d50*/  BSYNC.RECONVERGENT B1 ;  /* 0x0000000000017941 */ /* 0x000fea0003800200 */
.L_x_10331:
[----:B------:R-:W-:Y:S01]  /*14d60*/  ISETP.NE.AND P5, PT, R144, 0x1, PT ;  /* 0x000000019000780c */ /* 0x000fe20003fa5270 */
[----:B------:R-:W-:Y:S01]  /*14d70*/  BSSY.RECONVERGENT B1, `(.L_x_10336) ;  /* 0x000005c000017945 */ /* 0x000fe20003800200 */
[----:B------:R-:W-:Y:S01]  /*14d80*/  I2FP.F32.U32 R3, R3 ;  /* 0x0000000300037245 */ /* 0x000fe20000201000 */
[C---:B-1----:R-:W-:Y:S01]  /*14d90*/  IMAD.U32 R184, R147.reuse, 0x10000, RZ ;  /* 0x0001000093b87824 */ /* 0x042fe200078e00ff */
[----:B------:R-:W-:Y:S01]  /*14da0*/  PRMT R147, R147, 0x7632, R147 ;  /* 0x0000763293937816 */ /* 0x000fe20000000093 */
[----:B------:R-:W-:Y:S02]  /*14db0*/  IMAD.MOV.U32 R181, RZ, RZ, R14 ;  /* 0x000000ffffb57224 */ /* 0x000fe400078e000e */
[----:B------:R-:W-:-:S05]  /*14dc0*/  FFMA.FTZ R3, R3, R183, 1.1641532182693481445e-10 ;  /* 0x2f00000003037423 */ /* 0x000fca00000100b7 */
[----:B------:R-:W-:Y:S01]  /*14dd0*/  FSETP.LE.FTZ.AND P4, PT, R3, R182, PT ;  /* 0x000000b60300720b */ /* 0x000fe20003f93000 */
[----:B------:R-:W-:Y:S01]  /*14de0*/  HFMA2 R3, -RZ, RZ, 0, 1.1920928955078125e-07 ;  /* 0x00000002ff037431 */ /* 0x000fe200000001ff */
        /* <DEDUP_REMOVED lines=9> */
.L_x_10338:
        /* <DEDUP_REMOVED lines=12> */
.L_x_10340:
[----:B------:R-:W-:Y:S05]  /*14f40*/  BSYNC.RECONVERGENT B2 ;  /* 0x0000000000027941 */ /* 0x000fea0003800200 */
.L_x_10339:
        /* <DEDUP_REMOVED lines=62> */
.L_x_10337:
[----:B------:R-:W-:Y:S05]  /*15330*/  BSYNC.RECONVERGENT B1 ;  /* 0x0000000000017941 */ /* 0x000fea0003800200 */
.L_x_10336:
[----:B------:R-:W-:Y:S01]  /*15340*/  LOP3.LUT R7, R7, 0xffffdfff, RZ, 0xc0, !PT ;  /* 0xffffdfff07077812 */ /* 0x000fe200078ec0ff */
[----:B------:R-:W-:Y:S01]  /*15350*/  FMUL.FTZ R180, R140, UR12 ;  /* 0x0000000c8cb47c20 */ /* 0x000fe20008410000 */
[----:B------:R-:W-:Y:S01]  /*15360*/  I2FP.F32.U32 R144, R181 ;  /* 0x000000b500907245 */ /* 0x000fe20000201000 */
[----:B------:R-:W-:Y:S01]  /*15370*/  FMUL.FTZ R143, R143, UR12 ;  /* 0x0000000c8f8f7c20 */ /* 0x000fe20008410000 */
[----:B------:R-:W-:Y:S01]  /*15380*/  @P2 LOP3.LUT R7, R7, 0x2000, RZ, 0xfc, !PT ;  /* 0x0000200007072812 */ /* 0x000fe200078efcff */
[----:B------:R-:W-:Y:S01]  /*15390*/  FMUL.FTZ R184, R184, UR12 ;  /* 0x0000000cb8b87c20 */ /* 0x000fe20008410000 */
[----:B------:R-:W-:Y:S01]  /*153a0*/  FMUL.FTZ R145, R146, UR12 ;  /* 0x0000000c92917c20 */ /* 0x000fe20008410000 */
[----:B------:R-:W-:Y:S01]  /*153b0*/  FFMA.FTZ R183, R144, R183, 1.1641532182693481445e-10 ;  /* 0x2f00000090b77423 */ /* 0x000fe200000100b7 */
[----:B------:R-:W-:Y:S01]  /*153c0*/  LOP3.LUT P2, RZ, R7, 0x10, RZ, 0xc0, !PT ;  /* 0x0000001007ff7812 */ /* 0x000fe2000784c0ff */
[----:B------:R-:W-:Y:S01]  /*153d0*/  IMAD.U32 R144, R147, 0x10000, RZ ;  /* 0x0001000093907824 */ /* 0x000fe200078e00ff */
[----:B------:R-:W-:Y:S01]  /*153e0*/  LOP3.LUT R7, R7, 0xffffefff, RZ, 0xc0, !PT ;  /* 0xffffefff07077812 */ /* 0x000fe200078ec0ff */
[----:B------:R-:W-:Y:S01]  /*153f0*/  FMUL.FTZ R147, R142, UR12 ;  /* 0x0000000c8e937c20 */ /* 0x000fe20008410000 */
[----:B------:R-:W-:Y:S01]  /*15400*/  FMUL.FTZ R142, R141, UR12 ;  /* 0x0000000c8d8e7c20 */ /* 0x000fe20008410000 */
[----:B------:R-:W-:Y:S01]  /*15410*/  FMUL.FTZ R141, R15, UR12 ;  /* 0x0000000c0f8d7c20 */ /* 0x000fe20008410000 */
[----:B------:R-:W-:Y:S01]  /*15420*/  @P1 LOP3.LUT R7, R7, 0x1000, RZ, 0xfc, !PT ;  /* 0x0000100007071812 */ /* 0x000fe200078efcff */
[----:B------:R-:W-:Y:S01]  /*15430*/  FMUL.FTZ R15, R144, UR12 ;  /* 0x0000000c900f7c20 */ /* 0x000fe20008410000 */
[----:B------:R-:W-:-:S02]  /*15440*/  FSETP.GTU.FTZ.AND P5, PT, R183, R182, PT ;  /* 0x000000b6b700720b */ /* 0x000fc40003fbc000 */
[C---:B------:R-:W-:Y:S02]  /*15450*/  LOP3.LUT P1, RZ, R7.reuse, 0x8, RZ, 0xc0, !PT ;  /* 0x0000000807ff7812 */ /* 0x040fe4000782c0ff */
[----:B------:R-:W-:Y:S02]  /*15460*/  LOP3.LUT R7, R7, 0xfffff7ff, RZ, 0xc0, !PT ;  /* 0xfffff7ff07077812 */ /* 0x000fe400078ec0ff */
[----:B------:R-:W-:Y:S02]  /*15470*/  FSEL R140, R141, RZ, P2 ;  /* 0x000000ff8d8c7208 */ /* 0x000fe40001000000 */
[----:B------:R-:W-:Y:S02]  /*15480*/  @P0 LOP3.LUT R7, R7, 0x800, RZ, 0xfc, !PT ;  /* 0x0000080007070812 */ /* 0x000fe400078efcff */
[----:B------:R-:W-:Y:S02]  /*15490*/  FSEL R141, R180, RZ, P1 ;  /* 0x000000ffb48d7208 */ /* 0x000fe40000800000 */
        /* <DEDUP_REMOVED lines=19> */
[----:B------:R-:W-:-:S13]  /*155d0*/  PLOP3.LUT P5, PT, P5, PT, PT, 0x8, 0x80 ;  /* 0x000000000080781c */ /* 0x000fda0002fae170 */
.L_x_10300:
        /* <DEDUP_REMOVED lines=24> */
[----:B------:R-:W-:Y:S02]  /*15760*/  SHF.L.U32 R15, R23, 0x10, RZ ;  /* 0x00000010170f7819 */ /* 0x000fe400000006ff */
[----:B0-----:R-:W-:Y:S02]  /*15770*/  LOP3.LUT R180, R188, 0xffff, RZ, 0xc0, !PT ;  /* 0x0000ffffbcb47812 */ /* 0x001fe400078ec0ff */
        /* <DEDUP_REMOVED lines=18> */
.L_x_10341:
[----:B------:R-:W-:Y:S02]  /*158a0*/  IMAD.MOV.U32 R15, RZ, RZ, R187 ;  /* 0x000000ffff0f7224 */ /* 0x000fe400078e00bb */
[----:B------:R-:W-:-:S07]  /*158b0*/  VIADD R186, R186, 0x20 ;  /* 0x00000020baba7836 */ /* 0x000fce0000000000 */
.L_x_10218:
[----:B------:R-:W-:Y:S05]  /*158c0*/  BSYNC.RECONVERGENT B0 ;  /* 0x0000000000007941 */ /* 0x000fea0003800200 */
.L_x_10217:
        /* <DEDUP_REMOVED lines=36> */
.L_x_10347:
        /* <DEDUP_REMOVED lines=12> */
.L_x_10349:
[----:B------:R-:W-:Y:S05]  /*15bd0*/  BSYNC.RECONVERGENT B2 ;  /* 0x0000000000027941 */ /* 0x000fea0003800200 */
.L_x_10348:
        /* <DEDUP_REMOVED lines=62> */
.L_x_10346:
[----:B------:R-:W-:Y:S05]  /*15fc0*/  BSYNC.RECONVERGENT B1 ;  /* 0x0000000000017941 */ /* 0x000fea0003800200 */
.L_x_10345:
[----:B------:R-:W3:Y:S01]  /*15fd0*/  LDC R15, c[0x0][0x404] ;  /* 0x00010100ff0f7b82 */ /* 0x000ee20000000800 */
[----:B------:R-:W-:Y:S01]  /*15fe0*/  I2FP.F32.U32 R3, R17 ;  /* 0x0000001100037245 */ /* 0x000fe20000201000 */
[----:B01----:R-:W-:Y:S01]  /*15ff0*/  IMAD.MOV.U32 R180, RZ, RZ, 0x2f800000 ;  /* 0x2f800000ffb47424 */ /* 0x003fe200078e00ff */
[----:B------:R-:W-:Y:S01]  /*16000*/  ISETP.NE.AND P2, PT, R18, 0x1, PT ;  /* 0x000000011200780c */ /* 0x000fe20003f45270 */
[----:B------:R-:W-:Y:S01]  /*16010*/  BSSY.RECONVERGENT B1, `(.L_x_10350) ;  /* 0x000005f000017945 */ /* 0x000fe20003800200 */
[----:B------:R-:W-:Y:S01]  /*16020*/  LOP3.LUT R7, R7, 0xffffffef, RZ, 0xc0, !PT ;  /* 0xffffffef07077812 */ /* 0x000fe200078ec0ff */
[----:B------:R-:W-:Y:S01]  /*16030*/  FFMA.FTZ R3, R3, R180, 1.1641532182693481445e-10 ;  /* 0x2f00000003037423 */ /* 0x000fe200000100b4 */
[----:B------:R-:W-:Y:S01]  /*16040*/  IMAD.MOV.U32 R19, RZ, RZ, 0x2 ;  /* 0x00000002ff137424 */ /* 0x000fe200078e00ff */
[----:B------:R-:W0:Y:S01]  /*16050*/  LDC R181, c[0x0][0x408] ;  /* 0x00010200ffb57b82 */ /* 0x000e220000000800 */
[----:B------:R-:W-:Y:S02]  /*16060*/  IMAD.MOV.U32 R17, RZ, RZ, R14 ;  /* 0x000000ffff117224 */ /* 0x000fe400078e000e */
[----:B---3--:R-:W-:-:S02]  /*16070*/  FSETP.LE.FTZ.AND P4, PT, R3, R15, PT ;  /* 0x0000000f0300720b */ /* 0x008fc40003f93000 */
[C---:B-----5:R-:W-:Y:S02]  /*16080*/  SHF.L.U32 R3, R152.reuse, 0x10, RZ ;  /* 0x0000001098037819 */ /* 0x060fe400000006ff */
[----:B------:R-:W-:-:S03]  /*16090*/  PRMT R152, R152, 0x7632, R152 ;  /* 0x0000763298987816 */ /* 0x000fc60000000098 */
[----:B0-----:R-:W-:-:S06]  /*160a0*/  FMUL.FTZ R3, R3, R181 ;  /* 0x000000b503037220 */ /* 0x001fcc0000410000 */
        /* <DEDUP_REMOVED lines=10> */
.L_x_10352:
        /* <DEDUP_REMOVED lines=12> */
.L_x_10354:
[----:B------:R-:W-:Y:S05]  /*16210*/  BSYNC.RECONVERGENT B2 ;  /* 0x0000000000027941 */ /* 0x000fea0003800200 */
.L_x_10353:
        /* <DEDUP_REMOVED lines=62> */
.L_x_10351:
[----:B------:R-:W-:Y:S05]  /*16600*/  BSYNC.RECONVERGENT B1 ;  /* 0x0000000000017941 */ /* 0x000fea0003800200 */
.L_x_10350:
        /* <DEDUP_REMOVED lines=9> */
[----:B--2---:R-:W-:Y:S01]  /*166a0*/  FADD.FTZ R148, R17, R3 ;  /* 0x0000000311947221 */ /* 0x004fe20000010000 */
        /* <DEDUP_REMOVED lines=13> */
.L_x_10357:
        /* <DEDUP_REMOVED lines=12> */
.L_x_10359:
[----:B------:R-:W-:Y:S05]  /*16840*/  BSYNC.RECONVERGENT B2 ;  /* 0x0000000000027941 */ /* 0x000fea0003800200 */
.L_x_10358:
        /* <DEDUP_REMOVED lines=62> */
.L_x_10356:
[----:B------:R-:W-:Y:S05]  /*16c30*/  BSYNC.RECONVERGENT B1 ;  /* 0x0000000000017941 */ /* 0x000fea0003800200 */
.L_x_10355:
[----:B------:R-:W-:Y:S01]  /*16c40*/  I2FP.F32.U32 R3, R3 ;  /* 0x0000000300037245 */ /* 0x000fe20000201000 */
[----:B------:R-:W-:Y:S01]  /*16c50*/  BSSY.RECONVERGENT B1, `(.L_x_10360) ;  /* 0x000005e000017945 */ /* 0x000fe20003800200 */
[----:B------:R-:W-:Y:S01]  /*16c60*/  ISETP.NE.AND P2, PT, R18, 0x1, PT ;  /* 0x000000011200780c */ /* 0x000fe20003f45270 */
[----:B------:R-:W-:Y:S01]  /*16c70*/  IMAD.MOV.U32 R19, RZ, RZ, 0x2 ;  /* 0x00000002ff137424 */ /* 0x000fe200078e00ff */
[----:B------:R-:W-:Y:S01]  /*16c80*/  LOP3.LUT R7, R7, 0xfffffff7, RZ, 0xc0, !PT ;  /* 0xfffffff707077812 */ /* 0x000fe200078ec0ff */
[----:B------:R-:W-:Y:S01]  /*16c90*/  FFMA.FTZ R3, R3, R180, 1.1641532182693481445e-10 ;  /* 0x2f00000003037423 */ /* 0x000fe200000100b4 */
[----:B------:R-:W-:-:S04]  /*16ca0*/  IMAD.MOV.U32 R21, RZ, RZ, R14 ;  /* 0x000000ffff157224 */ /* 0x000fc800078e000e */
[----:B------:R-:W-:Y:S02]  /*16cb0*/  FSETP.LE.FTZ.AND P4, PT, R3, R15, PT ;  /* 0x0000000f0300720b */ /* 0x000fe40003f93000 */
[----:B------:R-:W-:-:S05]  /*16cc0*/  SHF.L.U32 R3, R152, 0x10, RZ ;  /* 0x0000001098037819 */ /* 0x000fca00000006ff */
[----:B------:R-:W-:-:S06]  /*16cd0*/  FMUL.FTZ R3, R3, R181 ;  /* 0x000000b503037220 */ /* 0x000fcc0000410000 */
        /* <DEDUP_REMOVED lines=10> */
.L_x_10362:
        /* <DEDUP_REMOVED lines=12> */
.L_x_10364:
[----:B------:R-:W-:Y:S05]  /*16e40*/  BSYNC.RECONVERGENT B2 ;  /* 0x0000000000027941 */ /* 0x000fea0003800200 */
.L_x_10363:
        /* <DEDUP_REMOVED lines=62> */
.L_x_10361:
[----:B------:R-:W-:Y:S05]  /*17230*/  BSYNC.RECONVERGENT B1 ;  /* 0x0000000000017941 */ /* 0x000fea0003800200 */
.L_x_10360:
        /* <DEDUP_REMOVED lines=24> */
.L_x_10367:
        /* <DEDUP_REMOVED lines=12> */
.L_x_10369:
[----:B------:R-:W-:Y:S05]  /*17480*/  BSYNC.RECONVERGENT B2 ;  /* 0x0000000000027941 */ /* 0x000fea0003800200 */
.L_x_10368:
        /* <DEDUP_REMOVED lines=62> */
.L_x_10366:
[----:B------:R-:W-:Y:S05]  /*17870*/  BSYNC.RECONVERGENT B1 ;  /* 0x0000000000017941 */ /* 0x000fea0003800200 */
.L_x_10365:
        /* <DEDUP_REMOVED lines=8> */
[C---:B------:R-:W-:Y:S02]  /*17900*/  SHF.L.U32 R3, R153.reuse, 0x10, RZ ;  /* 0x0000001099037819 */ /* 0x040fe400000006ff */
[----:B------:R-:W-:-:S03]  /*17910*/  PRMT R153, R153, 0x7632, R153 ;  /* 0x0000763299997816 */ /* 0x000fc60000000099 */
        /* <DEDUP_REMOVED lines=11> */
.L_x_10372:
        /* <DEDUP_REMOVED lines=12> */
.L_x_10374:
[----:B------:R-:W-:Y:S05]  /*17a90*/  BSYNC.RECONVERGENT B2 ;  /* 0x0000000000027941 */ /* 0x000fea0003800200 */
.L_x_10373:
        /* <DEDUP_REMOVED lines=62> */
.L_x_10371:
[----:B------:R-:W-:Y:S05]  /*17e80*/  BSYNC.RECONVERGENT B1 ;  /* 0x0000000000017941 */ /* 0x000fea0003800200 */
.L_x_10370:
        /* <DEDUP_REMOVED lines=23> */
.L_x_10377:
        /* <DEDUP_REMOVED lines=12> */
.L_x_10379:
[----:B------:R-:W-:Y:S05]  /*180c0*/  BSYNC.RECONVERGENT B2 ;  /* 0x0000000000027941 */ /* 0x000fea0003800200 */
.L_x_10378:
        /* <DEDUP_REMOVED lines=62> */
.L_x_10376:
[----:B------:R-:W-:Y:S05]  /*184b0*/  BSYNC.RECONVERGENT B1 ;  /* 0x0000000000017941 */ /* 0x000fea0003800200 */
.L_x_10375:
        /* <DEDUP_REMOVED lines=20> */
.L_x_10382:
        /* <DEDUP_REMOVED lines=12> */
.L_x_10384:
[----:B------:R-:W-:Y:S05]  /*186c0*/  BSYNC.RECONVERGENT B2 ;  /* 0x0000000000027941 */ /* 0x000fea0003800200 */
.L_x_10383:
        /* <DEDUP_REMOVED lines=62> */
.L_x_10381:
[----:B------:R-:W-:Y:S05]  /*18ab0*/  BSYNC.RECONVERGENT B1 ;  /* 0x0000000000017941 */ /* 0x000fea0003800200 */
.L_x_10380:
        /* <DEDUP_REMOVED lines=24> */
.L_x_10387:
        /* <DEDUP_REMOVED lines=12> */
.L_x_10389:
[----:B------:R-:W-:Y:S05]  /*18d00*/  BSYNC.RECONVERGENT B2 ;  /* 0x0000000000027941 */ /* 0x000fea0003800200 */
.L_x_10388:
        /* <DEDUP_REMOVED lines=62> */
.L_x_10386:
[----:B------:R-:W-:Y:S05]  /*190f0*/  BSYNC.RECONVERGENT B1 ;  /* 0x0000000000017941 */ /* 0x000fea0003800200 */
.L_x_10385:
        /* <DEDUP_REMOVED lines=19> */
.L_x_10392:
        /* <DEDUP_REMOVED lines=12> */
.L_x_10394:
[----:B------:R-:W-:Y:S05]  /*192f0*/  BSYNC.RECONVERGENT B2 ;  /* 0x0000000000027941 */ /* 0x000fea0003800200 */
.L_x_10393:
        /* <DEDUP_REMOVED lines=62> */
.L_x_10391:
[----:B------:R-:W-:Y:S05]  /*196e0*/  BSYNC.RECONVERGENT B1 ;  /* 0x0000000000017941 */ /* 0x000fea0003800200 */
.L_x_10390:
        /* <DEDUP_REMOVED lines=23> */
.L_x_10397:
        /* <DEDUP_REMOVED lines=12> */
.L_x_10399:
[----:B------:R-:W-:Y:S05]  /*19920*/  BSYNC.RECONVERGENT B2 ;  /* 0x0000000000027941 */ /* 0x000fea0003800200 */
.L_x_10398:
        /* <DEDUP_REMOVED lines=62> */
.L_x_10396:
[----:B------:R-:W-:Y:S05]  /*19d10*/  BSYNC.RECONVERGENT B1 ;  /* 0x0000000000017941 */ /* 0x000fea0003800200 */
.L_x_10395:
        /* <DEDUP_REMOVED lines=18> */
.L_x_10402:
        /* <DEDUP_REMOVED lines=12> */
.L_x_10404:
[----:B------:R-:W-:Y:S05]  /*19f00*/  BSYNC.RECONVERGENT B2 ;  /* 0x0000000000027941 */ /* 0x000fea0003800200 */
.L_x_10403:
        /* <DEDUP_REMOVED lines=62> */
.L_x_10401:
[----:B------:R-:W-:Y:S05]  /*1a2f0*/  BSYNC.RECONVERGENT B1 ;  /* 0x0000000000017941 */ /* 0x000fea0003800200 */
.L_x_10400:
        /* <DEDUP_REMOVED lines=24> */
.L_x_10407:
        /* <DEDUP_REMOVED lines=12> */
.L_x_10409:
[----:B------:R-:W-:Y:S05]  /*1a540*/  BSYNC.RECONVERGENT B2 ;  /* 0x0000000000027941 */ /* 0x000fea0003800200 */
.L_x_10408:
        /* <DEDUP_REMOVED lines=62> */
.L_x_10406:
[----:B------:R-:W-:Y:S05]  /*1a930*/  BSYNC.RECONVERGENT B1 ;  /* 0x0000000000017941 */ /* 0x000fea0003800200 */
.L_x_10405:
        /* <DEDUP_REMOVED lines=19> */
.L_x_10412:
        /* <DEDUP_REMOVED lines=12> */
.L_x_10414:
[----:B------:R-:W-:Y:S05]  /*1ab30*/  BSYNC.RECONVERGENT B2 ;  /* 0x0000000000027941 */ /* 0x000fea0003800200 */
.L_x_10413:
        /* <DEDUP_REMOVED lines=62> */
.L_x_10411:
[----:B------:R-:W-:Y:S05]  /*1af20*/  BSYNC.RECONVERGENT B1 ;  /* 0x0000000000017941 */ /* 0x000fea0003800200 */
.L_x_10410:
        /* <DEDUP_REMOVED lines=23> */
.L_x_10417:
        /* <DEDUP_REMOVED lines=12> */
.L_x_10419:
[----:B------:R-:W-:Y:S05]  /*1b160*/  BSYNC.RECONVERGENT B2 ;  /* 0x0000000000027941 */ /* 0x000fea0003800200 */
.L_x_10418:
        /* <DEDUP_REMOVED lines=62> */
.L_x_10416:
[----:B------:R-:W-:Y:S05]  /*1b550*/  BSYNC.RECONVERGENT B1 ;  /* 0x0000000000017941 */ /* 0x000fea0003800200 */
.L_x_10415:
        /* <DEDUP_REMOVED lines=18> */
.L_x_10422:
        /* <DEDUP_REMOVED lines=15> */
.L_x_10424:
[----:B------:R-:W-:Y:S05]  /*1b770*/  BSYNC.RECONVERGENT B2 ;  /* 0x0000000000027941 */ /* 0x000fea0003800200 */
.L_x_10423:
        /* <DEDUP_REMOVED lines=62> */
.L_x_10421:
[----:B------:R-:W-:Y:S05]  /*1bb60*/  BSYNC.RECONVERGENT B1 ;  /* 0x0000000000017941 */ /* 0x000fea0003800200 */
.L_x_10420:
        /* <DEDUP_REMOVED lines=10> */
[----:B------:R-:W-:Y:S01]  /*1bc10*/  @P1 FADD.FTZ R155, R131, R155 ;  /* 0x0000009b839b1221 */ /* 0x000fe20000010000 */
[----:B------:R-:W-:Y:S06]  /*1bc20*/  BRA `(.L_x_10425) ;  /* 0x00000030007c7947 */ /* 0x000fec0003800000 */
.L_x_10344:
        /* <DEDUP_REMOVED lines=16> */
.L_x_10428:
        /* <DEDUP_REMOVED lines=12> */
.L_x_10430:
[----:B------:R-:W-:Y:S05]  /*1bdf0*/  BSYNC.RECONVERGENT B2 ;  /* 0x0000000000027941 */ /* 0x000fea0003800200 */
.L_x_10429:
        /* <DEDUP_REMOVED lines=62> */
.L_x_10427:
[----:B------:R-:W-:Y:S05]  /*1c1e0*/  BSYNC.RECONVERGENT B1 ;  /* 0x0000000000017941 */ /* 0x000fea0003800200 */
.L_x_10426:
[----:B0-----:R-:W0:Y:S01]  /*1c1f0*/  LDC R182, c[0x0][0x404] ;  /* 0x00010100ffb67b82 */ /* 0x001e220000000800 */
[----:B------:R-:W-:Y:S01]  /*1c200*/  HFMA2 R183, -RZ, RZ, 0.1171875, 0 ;  /* 0x2f800000ffb77431 */ /* 0x000fe200000001ff */
[----:B------:R-:W-:Y:S01]  /*1c210*/  I2FP.F32.U32 R3, R149 ;  /* 0x0000009500037245 */ /* 0x000fe20000201000 */
[----:B------:R-:W-:Y:S01]  /*1c220*/  BSSY.RECONVERGENT B1, `(.L_x_10431) ;  /* 0x000005e000017945 */ /* 0x000fe20003800200 */
[----:B------:R-:W-:Y:S01]  /*1c230*/  ISETP.NE.AND P2, PT, R148, 0x1, PT ;  /* 0x000000019400780c */ /* 0x000fe20003f45270 */
[C---:B-----5:R-:W-:Y:S01]  /*1c240*/  IMAD.U32 R15, R152.reuse, 0x10000, RZ ;  /* 0x00010000980f7824 */ /* 0x060fe200078e00ff */
[----:B------:R-:W-:Y:S01]  /*1c250*/  LOP3.LUT R7, R7, 0xffffffef, RZ, 0xc0, !PT ;  /* 0xffffffef07077812 */ /* 0x000fe200078ec0ff */
[----:B------:R-:W-:Y:S01]  /*1c260*/  IMAD.MOV.U32 R149, RZ, RZ, 0x2 ;  /* 0x00000002ff957424 */ /* 0x000fe200078e00ff */
[----:B------:R-:W-:Y:S01]  /*1c270*/  PRMT R152, R152, 0x7632, R152 ;  /* 0x0000763298987816 */ /* 0x000fe20000000098 */
[----:B------:R-:W-:-:S05]  /*1c280*/  FFMA.FTZ R3, R3, R183, 1.1641532182693481445e-10 ;  /* 0x2f00000003037423 */ /* 0x000fca00000100b7 */
[----:B0-----:R-:W-:Y:S02]  /*1c290*/  FSETP.LE.FTZ.AND P3, PT, R3, R182, PT ;  /* 0x000000b60300720b */ /* 0x001fe40003f73000 */
[----:B------:R-:W-:-:S11]  /*1c2a0*/  MOV R3, R14 ;  /* 0x0000000e00037202 */ /* 0x000fd60000000f00 */
        /* <DEDUP_REMOVED lines=10> */
.L_x_10433:
        /* <DEDUP_REMOVED lines=12> */
.L_x_10435:
[----:B------:R-:W-:Y:S05]  /*1c410*/  BSYNC.RECONVERGENT B2 ;  /* 0x0000000000027941 */ /* 0x000fea0003800200 */
.L_x_10434:
        /* <DEDUP_REMOVED lines=62> */
.L_x_10432:
[----:B------:R-:W-:Y:S05]  /*1c800*/  BSYNC.RECONVERGENT B1 ;  /* 0x0000000000017941 */ /* 0x000fea0003800200 */
.L_x_10431:
[----:B------:R-:W-:Y:S01]  /*1c810*/  I2FP.F32.U32 R3, R3 ;  /* 0x0000000300037245 */ /* 0x000fe20000201000 */
[----:B------:R-:W-:Y:S01]  /*1c820*/  BSSY.RECONVERGENT B1, `(.L_x_10436) ;  /* 0x000005d000017945 */ /* 0x000fe20003800200 */
[----:B------:R-:W-:Y:S01]  /*1c830*/  LOP3.LUT R7, R7, 0xfffffff7, RZ, 0xc0, !PT ;  /* 0xfffffff707077812 */ /* 0x000fe200078ec0ff */
[----:B------:R-:W-:Y:S02]  /*1c840*/  IMAD.U32 R148, R152, 0x10000, RZ ;  /* 0x0001000098947824 */ /* 0x000fe400078e00ff */
[----:B------:R-:W-:Y:S01]  /*1c850*/  FFMA.FTZ R3, R3, R183, 1.1641532182693481445e-10 ;  /* 0x2f00000003037423 */ /* 0x000fe200000100b7 */
[----:B------:R-:W-:-:S04]  /*1c860*/  IMAD.MOV.U32 R150, RZ, RZ, 0x2 ;  /* 0x00000002ff967424 */ /* 0x000fc800078e00ff */
[----:B------:R-:W-:Y:S02]  /*1c870*/  FSETP.LE.FTZ.AND P2, PT, R3, R182, PT ;  /* 0x000000b60300720b */ /* 0x000fe40003f53000 */
[----:B------:R-:W-:-:S11]  /*1c880*/  MOV R3, R14 ;  /* 0x0000000e00037202 */ /* 0x000fd60000000f00 */
        /* <DEDUP_REMOVED lines=11> */
.L_x_10438:
        /* <DEDUP_REMOVED lines=12> */
.L_x_10440:
[----:B------:R-:W-:Y:S05]  /*1ca00*/  BSYNC.RECONVERGENT B2 ;  /* 0x0000000000027941 */ /* 0x000fea0003800200 */
.L_x_10439:
[----:B------:R-:W-:Y:S01]  /*1ca10*/  IMAD.WIDE.U32 R4, R8, -0x2daee0ad, RZ ;  /* 0xd2511f5308047825 */ /* 0x000fe200078e00ff */
[----:B------:R-:W-:Y:S01]  /*1ca20*/  UIADD3 UR16, UPT, UPT, UR4, -0x61c88647, URZ ;  /* 0x9e3779b904107890 */ /* 0x000fe2000fffe0ff */
[----:B------:R-:W-:Y:S02]  /*1ca30*/  MOV R3, R187 ;  /* 0x000000bb00037202 */ /* 0x000fe40000000f00 */
[----:B-1----:R-:W-:Y:S01]  /*1ca40*/  IMAD.WIDE.U32 R180, R6, -0x326172a9, RZ ;  /* 0xcd9e8d5706b47825 */ /* 0x002fe200078e00ff */
        /* <DEDUP_REMOVED lines=58> */
.L_x_10437:
[----:B------:R-:W-:Y:S05]  /*1cdf0*/  BSYNC.RECONVERGENT B1 ;  /* 0x0000000000017941 */ /* 0x000fea0003800200 */
.L_x_10436:
[----:B------:R-:W-:Y:S01]  /*1ce00*/  I2FP.F32.U32 R3, R3 ;  /* 0x0000000300037245 */ /* 0x000fe20000201000 */
[----:B------:R-:W-:Y:S01]  /*1ce10*/  BSSY.RECONVERGENT B1, `(.L_x_10441) ;  /* 0x000005e000017945 */ /* 0x000fe20003800200 */
[----:B------:R-:W-:Y:S01]  /*1ce20*/  LOP3.LUT R7, R7, 0xfffffffb, RZ, 0xc0, !PT ;  /* 0xfffffffb07077812 */ /* 0x000fe200078ec0ff */
[----:B------:R-:W-:Y:S02]  /*1ce30*/  IMAD.U32 R149, R153, 0x10000, RZ ;  /* 0x0001000099957824 */ /* 0x000fe400078e00ff */
[----:B------:R-:W-:Y:S01]  /*1ce40*/  FFMA.FTZ R3, R3, R183, 1.1641532182693481445e-10 ;  /* 0x2f00000003037423 */ /* 0x000fe200000100b7 */
[----:B------:R-:W-:-:S04]  /*1ce50*/  IMAD.MOV.U32 R151, RZ, RZ, 0x2 ;  /* 0x00000002ff977424 */ /* 0x000fc800078e00ff */
[----:B------:R-:W-:Y:S02]  /*1ce60*/  FSETP.LE.FTZ.AND P2, PT, R3, R182, PT ;  /* 0x000000b60300720b */ /* 0x000fe40003f53000 */
[----:B------:R-:W-:Y:S02]  /*1ce70*/  PRMT R3, R153, 0x7632, R3 ;  /* 0x0000763299037816 */ /* 0x000fe40000000003 */
[----:B------:R-:W-:-:S09]  /*1ce80*/  MOV R153, R14 ;  /* 0x0000000e00997202 */ /* 0x000fd20000000f00 */
        /* <DEDUP_REMOVED lines=11> */
.L_x_10443:
        /* <DEDUP_REMOVED lines=12> */
.L_x_10445:
[----:B------:R-:W-:Y:S05]  /*1d000*/  BSYNC.RECONVERGENT B2 ;  /* 0x0000000000027941 */ /* 0x000fea0003800200 */
.L_x_10444:
        /* <DEDUP_REMOVED lines=62> */
.L_x_10442:
[----:B------:R-:W-:Y:S05]  /*1d3f0*/  BSYNC.RECONVERGENT B1 ;  /* 0x0000000000017941 */ /* 0x000fea0003800200 */
.L_x_10441:
[----:B------:R-:W-:Y:S01]  /*1d400*/  I2FP.F32.U32 R150, R153 ;  /* 0x0000009900967245 */ /* 0x000fe20000201000 */
[----:B------:R-:W-:Y:S01]  /*1d410*/  BSSY.RECONVERGENT B1, `(.L_x_10446) ;  /* 0x000005d000017945 */ /* 0x000fe20003800200 */
[----:B------:R-:W-:Y:S01]  /*1d420*/  LOP3.LUT R7, R7, 0xfffffffd, RZ, 0xc0, !PT ;  /* 0xfffffffd07077812 */ /* 0x000fe200078ec0ff */
[----:B------:R-:W-:Y:S02]  /*1d430*/  IMAD.MOV.U32 R152, RZ, RZ, 0x2 ;  /* 0x00000002ff987424 */ /* 0x000fe400078e00ff */
[----:B------:R-:W-:-:S05]  /*1d440*/  FFMA.FTZ R150, R150, R183, 1.1641532182693481445e-10 ;  /* 0x2f00000096967423 */ /* 0x000fca00000100b7 */
[----:B------:R-:W-:Y:S01]  /*1d450*/  FSETP.LE.FTZ.AND P2, PT, R150, R182, PT ;  /* 0x000000b69600720b */ /* 0x000fe20003f53000 */
[----:B------:R-:W-:Y:S01]  /*1d460*/  IMAD.U32 R150, R3, 0x10000, RZ ;  /* 0x0001000003967824 */ /* 0x000fe200078e00ff */
        /* <DEDUP_REMOVED lines=12> */
.L_x_10448:
        /* <DEDUP_REMOVED lines=12> */
.L_x_10450:
[----:B------:R-:W-:Y:S05]  /*1d5f0*/  BSYNC.RECONVERGENT B2 ;  /* 0x0000000000027941 */ /* 0x000fea0003800200 */
.L_x_10449:
        /* <DEDUP_REMOVED lines=62> */
.L_x_10447:
[----:B------:R-:W-:Y:S05]  /*1d9e0*/  BSYNC.RECONVERGENT B1 ;  /* 0x0000000000017941 */ /* 0x000fea0003800200 */
.L_x_10446:
        /* <DEDUP_REMOVED lines=18> */
.L_x_10453:
        /* <DEDUP_REMOVED lines=12> */
.L_x_10455:
[----:B------:R-:W-:Y:S05]  /*1dbd0*/  BSYNC.RECONVERGENT B2 ;  /* 0x0000000000027941 */ /* 0x000fea0003800200 */
.L_x_10454:
        /* <DEDUP_REMOVED lines=62> */
.L_x_10452:
[----:B------:R-:W-:Y:S05]  /*1dfc0*/  BSYNC.RECONVERGENT B1 ;  /* 0x0000000000017941 */ /* 0x000fea0003800200 */
.L_x_10451:
[----:B------:R-:W-:Y:S01]  /*1dfd0*/  ISETP.NE.AND P4, PT, R153, 0x1, PT ;  /* 0x000000019900780c */ /* 0x000fe20003f85270 */
[----:B------:R-:W-:Y:S01]  /*1dfe0*/  BSSY.RECONVERGENT B1, `(.L_x_10456) ;  /* 0x000005b000017945 */ /* 0x000fe20003800200 */
[----:B------:R-:W-:Y:S01]  /*1dff0*/  I2FP.F32.U32 R3, R3 ;  /* 0x0000000300037245 */ /* 0x000fe20000201000 */
[----:B------:R-:W-:Y:S02]  /*1e000*/  IMAD.U32 R154, R154, 0x10000, RZ ;  /* 0x000100009a9a7824 */ /* 0x000fe400078e00ff */
        /* <DEDUP_REMOVED lines=13> */
.L_x_10458:
        /* <DEDUP_REMOVED lines=12> */
.L_x_10460:
[----:B------:R-:W-:Y:S05]  /*1e1a0*/  BSYNC.RECONVERGENT B2 ;  /* 0x0000000000027941 */ /* 0x000fea0003800200 */
.L_x_10459:
        /* <DEDUP_REMOVED lines=62> */
.L_x_10457:
[----:B------:R-:W-:Y:S05]  /*1e590*/  BSYNC.RECONVERGENT B1 ;  /* 0x0000000000017941 */ /* 0x000fea0003800200 */
.L_x_10456:
[----:B------:R-:W-:Y:S01]  /*1e5a0*/  ISETP.NE.AND P5, PT, R152, 0x1, PT ;  /* 0x000000019800780c */ /* 0x000fe20003fa5270 */
[----:B------:R-:W-:Y:S01]  /*1e5b0*/  BSSY.RECONVERGENT B1, `(.L_x_10461) ;  /* 0x000005c000017945 */ /* 0x000fe20003800200 */
[----:B------:R-:W-:Y:S01]  /*1e5c0*/  I2FP.F32.U32 R3, R3 ;  /* 0x0000000300037245 */ /* 0x000fe20000201000 */
[C---:B-1----:R-:W-:Y:S01]  /*1e5d0*/  IMAD.U32 R184, R155.reuse, 0x10000, RZ ;  /* 0x000100009bb87824 */ /* 0x042fe200078e00ff */
        /* <DEDUP_REMOVED lines=14> */
.L_x_10463:
        /* <DEDUP_REMOVED lines=12> */
.L_x_10465:
[----:B------:R-:W-:Y:S05]  /*1e780*/  BSYNC.RECONVERGENT B2 ;  /* 0x0000000000027941 */ /* 0x000fea0003800200 */
.L_x_10464:
        /* <DEDUP_REMOVED lines=62> */
.L_x_10462:
[----:B------:R-:W-:Y:S05]  /*1eb70*/  BSYNC.RECONVERGENT B1 ;  /* 0x0000000000017941 */ /* 0x000fea0003800200 */
.L_x_10461:
        /* <DEDUP_REMOVED lines=42> */
.L_x_10425:
        /* <DEDUP_REMOVED lines=44> */
.L_x_10466:
[----:B------:R-:W-:Y:S01]  /*1f0e0*/  MOV R15, R187 ;  /* 0x000000bb000f7202 */ /* 0x000fe20000000f00 */
[----:B------:R-:W-:-:S07]  /*1f0f0*/  VIADD R186, R186, 0x20 ;  /* 0x00000020baba7836 */ /* 0x000fce0000000000 */
.L_x_10343:
[----:B------:R-:W-:Y:S05]  /*1f100*/  BSYNC.RECONVERGENT B0 ;  /* 0x0000000000007941 */ /* 0x000fea0003800200 */
.L_x_10342:
        /* <DEDUP_REMOVED lines=33> */
[--C-:B------:R-:W-:Y:S02]  /*1f320*/  @!P2 IMAD.MOV.U32 R187, RZ, RZ, R15.reuse ;  /* 0x000000ffffbba224 */ /* 0x100fe400078e000f */
[----:B------:R-:W-:Y:S01]  /*1f330*/  @P2 IMAD.MOV.U32 R187, RZ, RZ, R15 ;  /* 0x000000ffffbb2224 */ /* 0x000fe200078e000f */
[----:B------:R-:W-:Y:S06]  /*1f340*/  BRA `(.L_x_10471) ;  /* 0x00000004002c7947 */ /* 0x000fec0003800000 */
.L_x_10472:
        /* <DEDUP_REMOVED lines=12> */
.L_x_10474:
[----:B------:R-:W-:Y:S05]  /*1f410*/  BSYNC.RECONVERGENT B2 ;  /* 0x0000000000027941 */ /* 0x000fea0003800200 */
.L_x_10473:
        /* <DEDUP_REMOVED lines=62> */
.L_x_10471:
[----:B------:R-:W-:Y:S05]  /*1f800*/  BSYNC.RECONVERGENT B1 ;  /* 0x0000000000017941 */ /* 0x000fea0003800200 */
.L_x_10470:
[----:B------:R-:W3:Y:S01]  /*1f810*/  LDC R15, c[0x0][0x404] ;  /* 0x00010100ff0f7b82 */ /* 0x000ee20000000800 */
[----:B------:R-:W-:Y:S01]  /*1f820*/  I2FP.F32.U32 R3, R17 ;  /* 0x0000001100037245 */ /* 0x000fe20000201000 */
[----:B01----:R-:W-:Y:S01]  /*1f830*/  IMAD.MOV.U32 R180, RZ, RZ, 0x2f800000 ;  /* 0x2f800000ffb47424 */ /* 0x003fe200078e00ff */
[----:B------:R-:W-:Y:S01]  /*1f840*/  ISETP.NE.AND P2, PT, R18, 0x1, PT ;  /* 0x000000011200780c */ /* 0x000fe20003f45270 */
[----:B------:R-:W-:Y:S01]  /*1f850*/  BSSY.RECONVERGENT B1, `(.L_x_10475) ;  /* 0x000005f000017945 */ /* 0x000fe20003800200 */
[----:B------:R-:W-:Y:S01]  /*1f860*/  LOP3.LUT R7, R7, 0xffffffef, RZ, 0xc0, !PT ;  /* 0xffffffef07077812 */ /* 0x000fe200078ec0ff */
[----:B------:R-:W-:Y:S01]  /*1f870*/  FFMA.FTZ R3, R3, R180, 1.1641532182693481445e-10 ;  /* 0x2f00000003037423 */ /* 0x000fe200000100b4 */
[----:B------:R-:W-:Y:S01]  /*1f880*/  MOV R19, 0x2 ;  /* 0x0000000200137802 */ /* 0x000fe20000000f00 */
[----:B------:R-:W0:Y:S01]  /*1f890*/  LDC R181, c[0x0][0x408] ;  /* 0x00010200ffb57b82 */ /* 0x000e220000000800 */
[----:B------:R-:W-:Y:S02]  /*1f8a0*/  IMAD.MOV.U32 R17, RZ, RZ, R14 ;  /* 0x000000ffff117224 */ /* 0x000fe400078e000e */
        /* <DEDUP_REMOVED lines=14> */
.L_x_10477:
        /* <DEDUP_REMOVED lines=12> */
.L_x_10479:
[----:B------:R-:W-:Y:S05]  /*1fa50*/  BSYNC.RECONVERGENT B2 ;  /* 0x0000000000027941 */ /* 0x000fea0003800200 */
.L_x_10478:
        /* <DEDUP_REMOVED lines=62> */
.L_x_10476:
[----:B------:R-:W-:Y:S05]  /*1fe40*/  BSYNC.RECONVERGENT B1 ;  /* 0x0000000000017941 */ /* 0x000fea0003800200 */
.L_x_10475:
        /* <DEDUP_REMOVED lines=23> */
.L_x_10482:
        /* <DEDUP_REMOVED lines=12> */
.L_x_10484:
[----:B------:R-:W-:Y:S05]  /*20080*/  BSYNC.RECONVERGENT B2 ;  /* 0x0000000000027941 */ /* 0x000fea0003800200 */
.L_x_10483:
        /* <DEDUP_REMOVED lines=62> */
.L_x_10481:
[----:B------:R-:W-:Y:S05]  /*20470*/  BSYNC.RECONVERGENT B1 ;  /* 0x0000000000017941 */ /* 0x000fea0003800200 */
.L_x_10480:
[----:B------:R-:W-:Y:S01]  /*20480*/  I2FP.F32.U32 R3, R3 ;  /* 0x0000000300037245 */ /* 0x000fe20000201000 */
[----:B------:R-:W-:Y:S01]  /*20490*/  BSSY.RECONVERGENT B1, `(.L_x_10485) ;  /* 0x000005e000017945 */ /* 0x000fe20003800200 */
[----:B------:R-:W-:Y:S01]  /*204a0*/  ISETP.NE.AND P2, PT, R18, 0x1, PT ;  /* 0x000000011200780c */ /* 0x000fe20003f45270 */
[----:B------:R-:W-:Y:S01]  /*204b0*/  HFMA2 R19, -RZ, RZ, 0, 1.1920928955078125e-07 ;  /* 0x00000002ff137431 */ /* 0x000fe200000001ff */
        /* <DEDUP_REMOVED lines=16> */
.L_x_10487:
        /* <DEDUP_REMOVED lines=12> */
.L_x_10489:
[----:B------:R-:W-:Y:S05]  /*20680*/  BSYNC.RECONVERGENT B2 ;  /* 0x0000000000027941 */ /* 0x000fea0003800200 */
.L_x_10488:
        /* <DEDUP_REMOVED lines=62> */
.L_x_10486:
[----:B------:R-:W-:Y:S05]  /*20a70*/  BSYNC.RECONVERGENT B1 ;  /* 0x0000000000017941 */ /* 0x000fea0003800200 */
.L_x_10485:
        /* <DEDUP_REMOVED lines=24> */
.L_x_10492:
        /* <DEDUP_REMOVED lines=12> */
.L_x_10494:
[----:B------:R-:W-:Y:S05]  /*20cc0*/  BSYNC.RECONVERGENT B2 ;  /* 0x0000000000027941 */ /* 0x000fea0003800200 */
.L_x_10493:
        /* <DEDUP_REMOVED lines=62> */
.L_x_10491:
[----:B------:R-:W-:Y:S05]  /*210b0*/  BSYNC.RECONVERGENT B1 ;  /* 0x0000000000017941 */ /* 0x000fea0003800200 */
.L_x_10490:
        /* <DEDUP_REMOVED lines=21> */
.L_x_10497:
        /* <DEDUP_REMOVED lines=12> */
.L_x_10499:
[----:B------:R-:W-:Y:S05]  /*212d0*/  BSYNC.RECONVERGENT B2 ;  /* 0x0000000000027941 */ /* 0x000fea0003800200 */
.L_x_10498:
        /* <DEDUP_REMOVED lines=62> */
.L_x_10496:
[----:B------:R-:W-:Y:S05]  /*216c0*/  BSYNC.RECONVERGENT B1 ;  /* 0x0000000000017941 */ /* 0x000fea0003800200 */
.L_x_10495:
        /* <DEDUP_REMOVED lines=23> */
.L_x_10502:
        /* <DEDUP_REMOVED lines=12> */
.L_x_10504:
[----:B------:R-:W-:Y:S05]  /*21900*/  BSYNC.RECONVERGENT B2 ;  /* 0x0000000000027941 */ /* 0x000fea0003800200 */
.L_x_10503:
        /* <DEDUP_REMOVED lines=62> */
.L_x_10501:
[----:B------:R-:W-:Y:S05]  /*21cf0*/  BSYNC.RECONVERGENT B1 ;  /* 0x0000000000017941 */ /* 0x000fea0003800200 */
.L_x_10500:
        /* <DEDUP_REMOVED lines=20> */
.L_x_10507:
        /* <DEDUP_REMOVED lines=12> */
.L_x_10509:
[----:B------:R-:W-:Y:S05]  /*21f00*/  BSYNC.RECONVERGENT B2 ;  /* 0x0000000000027941 */ /* 0x000fea0003800200 */
.L_x_10508:
        /* <DEDUP_REMOVED lines=62> */
.L_x_10506:
[----:B------:R-:W-:Y:S05]  /*222f0*/  BSYNC.RECONVERGENT B1 ;  /* 0x0000000000017941 */ /* 0x000fea0003800200 */
.L_x_10505:
        /* <DEDUP_REMOVED lines=24> */
.L_x_10512:
        /* <DEDUP_REMOVED lines=12> */
.L_x_10514:
[----:B------:R-:W-:Y:S05]  /*22540*/  BSYNC.RECONVERGENT B2 ;  /* 0x0000000000027941 */ /* 0x000fea0003800200 */
.L_x_10513:
        /* <DEDUP_REMOVED lines=62> */
.L_x_10511:
[----:B------:R-:W-:Y:S05]  /*22930*/  BSYNC.RECONVERGENT B1 ;  /* 0x0000000000017941 */ /* 0x000fea0003800200 */
.L_x_10510:
[----:B------:R-:W-:Y:S01]  /*22940*/  I2FP.F32.U32 R3, R3 ;  /* 0x0000000300037245 */ /* 0x000fe20000201000 */
[----:B------:R-:W-:Y:S01]  /*22950*/  BSSY.RECONVERGENT B1, `(.L_x_10515) ;  /* 0x000005d000017945 */ /* 0x000fe20003800200 */
[----:B------:R-:W-:Y:S01]  /*22960*/  ISETP.NE.AND P3, PT, R22, 0x1, PT ;  /* 0x000000011600780c */ /* 0x000fe20003f65270 */
[----:B------:R-:W-:Y:S02]  /*22970*/  HFMA2 R23, -RZ, RZ, 0, 1.1920928955078125e-07 ;  /* 0x00000002ff177431 */ /* 0x000fe400000001ff */
[----:B------:R-:W-:Y:S02]  /*22980*/  IMAD.MOV.U32 R21, RZ, RZ, R14 ;  /* 0x000000ffff157224 */ /* 0x000fe400078e000e */
        /* <DEDUP_REMOVED lines=14> */
.L_x_10517:
        /* <DEDUP_REMOVED lines=12> */
.L_x_10519:
[----:B------:R-:W-:Y:S05]  /*22b30*/  BSYNC.RECONVERGENT B2 ;  /* 0x0000000000027941 */ /* 0x000fea0003800200 */
.L_x_10518:
        /* <DEDUP_REMOVED lines=62> */
.L_x_10516:
[----:B------:R-:W-:Y:S05]  /*22f20*/  BSYNC.RECONVERGENT B1 ;  /* 0x0000000000017941 */ /* 0x000fea0003800200 */
.L_x_10515:
        /* <DEDUP_REMOVED lines=23> */
.L_x_10522:
        /* <DEDUP_REMOVED lines=12> */
.L_x_10524:
[----:B------:R-:W-:Y:S05]  /*23160*/  BSYNC.RECONVERGENT B2 ;  /* 0x0000000000027941 */ /* 0x000fea0003800200 */
.L_x_10523:
        /* <DEDUP_REMOVED lines=62> */
.L_x_10521:
[----:B------:R-:W-:Y:S05]  /*23550*/  BSYNC.RECONVERGENT B1 ;  /* 0x0000000000017941 */ /* 0x000fea0003800200 */
.L_x_10520:
[----:B------:R-:W-:Y:S01]  /*23560*/  I2FP.F32.U32 R3, R3 ;  /* 0x0000000300037245 */ /* 0x000fe20000201000 */
[----:B------:R-:W-:Y:S01]  /*23570*/  BSSY.RECONVERGENT B1, `(.L_x_10525) ;  /* 0x000005c000017945 */ /* 0x000fe20003800200 */
[----:B------:R-:W-:Y:S01]  /*23580*/  ISETP.NE.AND P4, PT, R22, 0x1, PT ;  /* 0x000000011600780c */ /* 0x000fe20003f85270 */
[----:B------:R-:W-:Y:S02]  /*23590*/  HFMA2 R23, -RZ, RZ, 0, 1.1920928955078125e-07 ;  /* 0x00000002ff177431 */ /* 0x000fe400000001ff */
[----:B------:R-:W-:Y:S02]  /*235a0*/  IMAD.MOV.U32 R161, RZ, RZ, R14 ;  /* 0x000000ffffa17224 */ /* 0x000fe400078e000e */
        /* <DEDUP_REMOVED lines=13> */
.L_x_10527:
        /* <DEDUP_REMOVED lines=12> */
.L_x_10529:
[----:B------:R-:W-:Y:S05]  /*23740*/  BSYNC.RECONVERGENT B2 ;  /* 0x0000000000027941 */ /* 0x000fea0003800200 */
.L_x_10528:
        /* <DEDUP_REMOVED lines=62> */
.L_x_10526:
[----:B------:R-:W-:Y:S05]  /*23b30*/  BSYNC.RECONVERGENT B1 ;  /* 0x0000000000017941 */ /* 0x000fea0003800200 */
.L_x_10525:
        /* <DEDUP_REMOVED lines=24> */
.L_x_10532:
        /* <DEDUP_REMOVED lines=12> */
.L_x_10534:
[----:B------:R-:W-:Y:S05]  /*23d80*/  BSYNC.RECONVERGENT B2 ;  /* 0x0000000000027941 */ /* 0x000fea0003800200 */
.L_x_10533:
        /* <DEDUP_REMOVED lines=62> */
.L_x_10531:
[----:B------:R-:W-:Y:S05]  /*24170*/  BSYNC.RECONVERGENT B1 ;  /* 0x0000000000017941 */ /* 0x000fea0003800200 */
.L_x_10530:
        /* <DEDUP_REMOVED lines=19> */
.L_x_10537:
        /* <DEDUP_REMOVED lines=12> */
.L_x_10539:
[----:B------:R-:W-:Y:S05]  /*24370*/  BSYNC.RECONVERGENT B2 ;  /* 0x0000000000027941 */ /* 0x000fea0003800200 */
.L_x_10538:
        /* <DEDUP_REMOVED lines=62> */
.L_x_10536:
[----:B------:R-:W-:Y:S05]  /*24760*/  BSYNC.RECONVERGENT B1 ;  /* 0x0000000000017941 */ /* 0x000fea0003800200 */
.L_x_10535:
        /* <DEDUP_REMOVED lines=23> */
.L_x_10542:
        /* <DEDUP_REMOVED lines=12> */
.L_x_10544:
[----:B------:R-:W-:Y:S05]  /*249a0*/  BSYNC.RECONVERGENT B2 ;  /* 0x0000000000027941 */ /* 0x000fea0003800200 */
.L_x_10543:
        /* <DEDUP_REMOVED lines=62> */
.L_x_10541:
[----:B------:R-:W-:Y:S05]  /*24d90*/  BSYNC.RECONVERGENT B1 ;  /* 0x0000000000017941 */ /* 0x000fea0003800200 */
.L_x_10540:
[----:B------:R-:W-:Y:S01]  /*24da0*/  ISETP.NE.AND P6, PT, R182, 0x1, PT ;  /* 0x00000001b600780c */ /* 0x000fe20003fc5270 */
[----:B------:R-:W-:Y:S01]  /*24db0*/  IMAD.U32 R163, R163, 0x10000, RZ ;  /* 0x00010000a3a37824 */ /* 0x000fe200078e00ff */
[----:B------:R-:W-:Y:S01]  /*24dc0*/  I2FP.F32.U32 R3, R3 ;  /* 0x0000000300037245 */ /* 0x000fe20000201000 */
[----:B------:R-:W-:Y:S01]  /*24dd0*/  BSSY.RECONVERGENT B1, `(.L_x_10545) ;  /* 0x000005d000017945 */ /* 0x000fe20003800200 */
[----:B------:R-:W-:Y:S02]  /*24de0*/  IMAD.MOV.U32 R185, RZ, RZ, R14 ;  /* 0x000000ffffb97224 */ /* 0x000fe400078e000e */
[----:B------:R-:W-:Y:S01]  /*24df0*/  FMUL.FTZ R163, R163, R181 ;  /* 0x000000b5a3a37220 */ /* 0x000fe20000410000 */
        /* <DEDUP_REMOVED lines=12> */
.L_x_10547:
        /* <DEDUP_REMOVED lines=15> */
.L_x_10549:
[----:B------:R-:W-:Y:S05]  /*24fb0*/  BSYNC.RECONVERGENT B2 ;  /* 0x0000000000027941 */ /* 0x000fea0003800200 */
.L_x_10548:
        /* <DEDUP_REMOVED lines=62> */
.L_x_10546:
[----:B------:R-:W-:Y:S05]  /*253a0*/  BSYNC.RECONVERGENT B1 ;  /* 0x0000000000017941 */ /* 0x000fea0003800200 */
.L_x_10545:
        /* <DEDUP_REMOVED lines=12> */
.L_x_10469:
        /* <DEDUP_REMOVED lines=16> */
.L_x_10553:
        /* <DEDUP_REMOVED lines=12> */
.L_x_10555:
[----:B------:R-:W-:Y:S05]  /*25630*/  BSYNC.RECONVERGENT B2 ;  /* 0x0000000000027941 */ /* 0x000fea0003800200 */
.L_x_10554:
        /* <DEDUP_REMOVED lines=62> */
.L_x_10552:
[----:B------:R-:W-:Y:S05]  /*25a20*/  BSYNC.RECONVERGENT B1 ;  /* 0x0000000000017941 */ /* 0x000fea0003800200 */
.L_x_10551:
[----:B0-----:R-:W0:Y:S01]  /*25a30*/  LDC R182, c[0x0][0x404] ;  /* 0x00010100ffb67b82 */ /* 0x001e220000000800 */
[----:B------:R-:W-:Y:S01]  /*25a40*/  I2FP.F32.U32 R3, R157 ;  /* 0x0000009d00037245 */ /* 0x000fe20000201000 */
[----:B------:R-:W-:Y:S01]  /*25a50*/  IMAD.MOV.U32 R183, RZ, RZ, 0x2f800000 ;  /* 0x2f800000ffb77424 */ /* 0x000fe200078e00ff */
[----:B------:R-:W-:Y:S01]  /*25a60*/  LOP3.LUT R7, R7, 0xffffffef, RZ, 0xc0, !PT ;  /* 0xffffffef07077812 */ /* 0x000fe200078ec0ff */
[----:B------:R-:W-:Y:S01]  /*25a70*/  BSSY.RECONVERGENT B1, `(.L_x_10556) ;  /* 0x000005d000017945 */ /* 0x000fe20003800200 */
[C---:B-----5:R-:W-:Y:S01]  /*25a80*/  SHF.L.U32 R15, R160.reuse, 0x10, RZ ;  /* 0x00000010a00f7819 */ /* 0x060fe200000006ff */
[----:B------:R-:W-:Y:S01]  /*25a90*/  FFMA.FTZ R3, R3, R183, 1.1641532182693481445e-10 ;  /* 0x2f00000003037423 */ /* 0x000fe200000100b7 */
[----:B------:R-:W-:Y:S01]  /*25aa0*/  PRMT R160, R160, 0x7632, R160 ;  /* 0x00007632a0a07816 */ /* 0x000fe200000000a0 */
[----:B------:R-:W-:-:S03]  /*25ab0*/  IMAD.MOV.U32 R157, RZ, RZ, 0x2 ;  /* 0x00000002ff9d7424 */ /* 0x000fc600078e00ff */
[----:B0-----:R-:W-:Y:S01]  /*25ac0*/  FSETP.LE.FTZ.AND P2, PT, R3, R182, PT ;  /* 0x000000b60300720b */ /* 0x001fe20003f53000 */
[----:B------:R-:W-:-:S12]  /*25ad0*/  IMAD.MOV.U32 R3, RZ, RZ, R14 ;  /* 0x000000ffff037224 */ /* 0x000fd800078e000e */
        /* <DEDUP_REMOVED lines=11> */
.L_x_10558:
        /* <DEDUP_REMOVED lines=12> */
.L_x_10560:
[----:B------:R-:W-:Y:S05]  /*25c50*/  BSYNC.RECONVERGENT B2 ;  /* 0x0000000000027941 */ /* 0x000fea0003800200 */
.L_x_10559:
        /* <DEDUP_REMOVED lines=62> */
.L_x_10557:
[----:B------:R-:W-:Y:S05]  /*26040*/  BSYNC.RECONVERGENT B1 ;  /* 0x0000000000017941 */ /* 0x000fea0003800200 */
.L_x_10556:
        /* <DEDUP_REMOVED lines=19> */
.L_x_10563:
        /* <DEDUP_REMOVED lines=12> */
.L_x_10565:
[----:B------:R-:W-:Y:S05]  /*26240*/  BSYNC.RECONVERGENT B2 ;  /* 0x0000000000027941 */ /* 0x000fea0003800200 */
.L_x_10564:
        /* <DEDUP_REMOVED lines=62> */
.L_x_10562:
[----:B------:R-:W-:Y:S05]  /*26630*/  BSYNC.RECONVERGENT B1 ;  /* 0x0000000000017941 */ /* 0x000fea0003800200 */
.L_x_10561:
[----:B------:R-:W-:Y:S01]  /*26640*/  I2FP.F32.U32 R3, R3 ;  /* 0x0000000300037245 */ /* 0x000fe20000201000 */
[----:B------:R-:W-:Y:S01]  /*26650*/  BSSY.RECONVERGENT B1, `(.L_x_10566) ;  /* 0x000005e000017945 */ /* 0x000fe20003800200 */
[----:B------:R-:W-:Y:S01]  /*26660*/  LOP3.LUT R7, R7, 0xfffffffb, RZ, 0xc0, !PT ;  /* 0xfffffffb07077812 */ /* 0x000fe200078ec0ff */
[----:B------:R-:W-:Y:S01]  /*26670*/  IMAD.MOV.U32 R159, RZ, RZ, 0x2 ;  /* 0x00000002ff9f7424 */ /* 0x000fe200078e00ff */
[----:B------:R-:W-:Y:S01]  /*26680*/  SHF.L.U32 R157, R161, 0x10, RZ ;  /* 0x00000010a19d7819 */ /* 0x000fe200000006ff */
        /* <DEDUP_REMOVED lines=15> */
.L_x_10568:
        /* <DEDUP_REMOVED lines=12> */
.L_x_10570:
[----:B------:R-:W-:Y:S05]  /*26840*/  BSYNC.RECONVERGENT B2 ;  /* 0x0000000000027941 */ /* 0x000fea0003800200 */
.L_x_10569:
        /* <DEDUP_REMOVED lines=62> */
.L_x_10567:
[----:B------:R-:W-:Y:S05]  /*26c30*/  BSYNC.RECONVERGENT B1 ;  /* 0x0000000000017941 */ /* 0x000fea0003800200 */
.L_x_10566:
[----:B------:R-:W-:Y:S01]  /*26c40*/  I2FP.F32.U32 R158, R161 ;  /* 0x000000a1009e7245 */ /* 0x000fe20000201000 */
[----:B------:R-:W-:Y:S01]  /*26c50*/  BSSY.RECONVERGENT B1, `(.L_x_10571) ;  /* 0x000005d000017945 */ /* 0x000fe20003800200 */
[----:B------:R-:W-:Y:S01]  /*26c60*/  LOP3.LUT R7, R7, 0xfffffffd, RZ, 0xc0, !PT ;  /* 0xfffffffd07077812 */ /* 0x000fe200078ec0ff */
[----:B------:R-:W-:Y:S02]  /*26c70*/  IMAD.MOV.U32 R160, RZ, RZ, 0x2 ;  /* 0x00000002ffa07424 */ /* 0x000fe400078e00ff */
[----:B------:R-:W-:-:S05]  /*26c80*/  FFMA.FTZ R158, R158, R183, 1.1641532182693481445e-10 ;  /* 0x2f0000009e9e7423 */ /* 0x000fca00000100b7 */
[----:B------:R-:W-:Y:S02]  /*26c90*/  FSETP.LE.FTZ.AND P2, PT, R158, R182, PT ;  /* 0x000000b69e00720b */ /* 0x000fe40003f53000 */
[----:B------:R-:W-:Y:S01]  /*26ca0*/  SHF.L.U32 R158, R3, 0x10, RZ ;  /* 0x00000010039e7819 */ /* 0x000fe200000006ff */
        /* <DEDUP_REMOVED lines=12> */
.L_x_10573:
        /* <DEDUP_REMOVED lines=12> */
.L_x_10575:
[----:B------:R-:W-:Y:S05]  /*26e30*/  BSYNC.RECONVERGENT B2 ;  /* 0x0000000000027941 */ /* 0x000fea0003800200 */
.L_x_10574:
        /* <DEDUP_REMOVED lines=62> */
.L_x_10572:
[----:B------:R-:W-:Y:S05]  /*27220*/  BSYNC.RECONVERGENT B1 ;  /* 0x0000000000017941 */ /* 0x000fea0003800200 */
.L_x_10571:
[----:B------:R-:W-:Y:S01]  /*27230*/  ISETP.NE.AND P3, PT, R160, 0x1, PT ;  /* 0x00000001a000780c */ /* 0x000fe20003f65270 */
[----:B------:R-:W-:Y:S01]  /*27240*/  BSSY.RECONVERGENT B1, `(.L_x_10576) ;  /* 0x000005c000017945 */ /* 0x000fe20003800200 */
[----:B------:R-:W-:Y:S01]  /*27250*/  I2FP.F32.U32 R3, R3 ;  /* 0x0000000300037245 */ /* 0x000fe20000201000 */
[----:B------:R-:W-:Y:S01]  /*27260*/  IMAD.MOV.U32 R161, RZ, RZ, 0x2 ;  /* 0x00000002ffa17424 */ /* 0x000fe200078e00ff */
[C---:B------:R-:W-:Y:S02]  /*27270*/  SHF.L.U32 R159, R162.reuse, 0x10, RZ ;  /* 0x00000010a29f7819 */ /* 0x040fe400000006ff */
        /* <DEDUP_REMOVED lines=13> */
.L_x_10578:
        /* <DEDUP_REMOVED lines=12> */
.L_x_10580:
[----:B------:R-:W-:Y:S05]  /*27410*/  BSYNC.RECONVERGENT B2 ;  /* 0x0000000000027941 */ /* 0x000fea0003800200 */
.L_x_10579:
        /* <DEDUP_REMOVED lines=62> */
.L_x_10577:
[----:B------:R-:W-:Y:S05]  /*27800*/  BSYNC.RECONVERGENT B1 ;  /* 0x0000000000017941 */ /* 0x000fea0003800200 */
.L_x_10576:
        /* <DEDUP_REMOVED lines=17> */
.L_x_10583:
        /* <DEDUP_REMOVED lines=12> */
.L_x_10585:
[----:B------:R-:W-:Y:S05]  /*279e0*/  BSYNC.RECONVERGENT B2 ;  /* 0x0000000000027941 */ /* 0x000fea0003800200 */
.L_x_10584:
        /* <DEDUP_REMOVED lines=62> */
.L_x_10582:
[----:B------:R-:W-:Y:S05]  /*27dd0*/  BSYNC.RECONVERGENT B1 ;  /* 0x0000000000017941 */ /* 0x000fea0003800200 */
.L_x_10581:
[----:B------:R-:W-:Y:S01]  /*27de0*/  ISETP.NE.AND P5, PT, R160, 0x1, PT ;  /* 0x00000001a000780c */ /* 0x000fe20003fa5270 */
[----:B------:R-:W-:Y:S01]  /*27df0*/  BSSY.RECONVERGENT B1, `(.L_x_10586) ;  /* 0x000005c000017945 */ /* 0x000fe20003800200 */
[----:B------:R-:W-:Y:S01]  /*27e00*/  I2FP.F32.U32 R3, R3 ;  /* 0x0000000300037245 */ /* 0x000fe20000201000 */
[----:B-1----:R-:W-:Y:S01]  /*27e10*/  IMAD.MOV.U32 R181, RZ, RZ, R14 ;  /* 0x000000ffffb57224 */ /* 0x002fe200078e000e */
[C---:B------:R-:W-:Y:S02]  /*27e20*/  SHF.L.U32 R184, R163.reuse, 0x10, RZ ;  /* 0x00000010a3b87819 */ /* 0x040fe400000006ff */
[----:B------:R-:W-:Y:S01]  /*27e30*/  PRMT R163, R163, 0x7632, R163 ;  /* 0x00007632a3a37816 */ /* 0x000fe200000000a3 */
[----:B------:R-:W-:-:S05]  /*27e40*/  FFMA.FTZ R3, R3, R183, 1.1641532182693481445e-10 ;  /* 0x2f00000003037423 */ /* 0x000fca00000100b7 */
        /* <DEDUP_REMOVED lines=11> */
.L_x_10588:
        /* <DEDUP_REMOVED lines=12> */
.L_x_10590:
[----:B------:R-:W-:Y:S05]  /*27fc0*/  BSYNC.RECONVERGENT B2 ;  /* 0x0000000000027941 */ /* 0x000fea0003800200 */
.L_x_10589:
        /* <DEDUP_REMOVED lines=62> */
.L_x_10587:
[----:B------:R-:W-:Y:S05]  /*283b0*/  BSYNC.RECONVERGENT B1 ;  /* 0x0000000000017941 */ /* 0x000fea0003800200 */
.L_x_10586:
        /* <DEDUP_REMOVED lines=8> */
[C---:B------:R-:W-:Y:S02]  /*28440*/  LOP3.LUT P2, RZ, R7.reuse, 0x10, RZ, 0xc0, !PT ;  /* 0x0000001007ff7812 */ /* 0x040fe4000784c0ff */
[----:B------:R-:W-:-:S02]  /*28450*/  LOP3.LUT R7, R7, 0xffffefff, RZ, 0xc0, !PT ;  /* 0xffffefff07077812 */ /* 0x000fc400078ec0ff */
[----:B------:R-:W-:Y:S01]  /*28460*/  SHF.L.U32 R160, R163, 0x10, RZ ;  /* 0x00000010a3a07819 */ /* 0x000fe200000006ff */
[----:B------:R-:W-:Y:S01]  /*28470*/  FMUL.FTZ R163, R158, UR12 ;  /* 0x0000000c9ea37c20 */ /* 0x000fe20008410000 */
[----:B------:R-:W-:Y:S01]  /*28480*/  @P1 LOP3.LUT R7, R7, 0x1000, RZ, 0xfc, !PT ;  /* 0x0000100007071812 */ /* 0x000fe200078efcff */
[----:B------:R-:W-:Y:S01]  /*28490*/  FMUL.FTZ R158, R157, UR12 ;  /* 0x0000000c9d9e7c20 */ /* 0x000fe20008410000 */
[----:B------:R-:W-:Y:S01]  /*284a0*/  FMUL.FTZ R157, R15, UR12 ;  /* 0x0000000c0f9d7c20 */ /* 0x000fe20008410000 */
[----:B------:R-:W-:Y:S01]  /*284b0*/  FMUL.FTZ R15, R160, UR12 ;  /* 0x0000000ca00f7c20 */ /* 0x000fe20008410000 */
[C---:B------:R-:W-:Y:S02]  /*284c0*/  LOP3.LUT P1, RZ, R7.reuse, 0x8, RZ, 0xc0, !PT ;  /* 0x0000000807ff7812 */ /* 0x040fe4000782c0ff */
[----:B------:R-:W-:Y:S02]  /*284d0*/  LOP3.LUT R7, R7, 0xfffff7ff, RZ, 0xc0, !PT ;  /* 0xfffff7ff07077812 */ /* 0x000fe400078ec0ff */
[----:B------:R-:W-:-:S02]  /*284e0*/  FSEL R156, R157, RZ, P2 ;  /* 0x000000ff9d9c7208 */ /* 0x000fc40001000000 */
[----:B------:R-:W-:Y:S02]  /*284f0*/  @P0 LOP3.LUT R7, R7, 0x800, RZ, 0xfc, !PT ;  /* 0x0000080007070812 */ /* 0x000fe400078efcff */
[----:B------:R-:W-:Y:S02]  /*28500*/  FSEL R157, R180, RZ, P1 ;  /* 0x000000ffb49d7208 */ /* 0x000fe40000800000 */
[C---:B------:R-:W-:Y:S02]  /*28510*/  LOP3.LUT P1, RZ, R7.reuse, 0x1000, RZ, 0xc0, !PT ;  /* 0x0000100007ff7812 */ /* 0x040fe4000782c0ff */
[C---:B------:R-:W-:Y:S02]  /*28520*/  LOP3.LUT P2, RZ, R7.reuse, 0x2000, RZ, 0xc0, !PT ;  /* 0x0000200007ff7812 */ /* 0x040fe4000784c0ff */
[C---:B------:R-:W-:Y:S02]  /*28530*/  LOP3.LUT P6, RZ, R7.reuse, 0x2, RZ, 0xc0, !PT ;  /* 0x0000000207ff7812 */ /* 0x040fe400078cc0ff */
[----:B------:R-:W-:-:S02]  /*28540*/  LOP3.LUT P0, RZ, R7, 0x4, RZ, 0xc0, !PT ;  /* 0x0000000407ff7812 */ /* 0x000fc4000780c0ff */
[----:B------:R-:W-:Y:S02]  /*28550*/  FSETP.GTU.FTZ.AND P5, PT, R183, R182, PT ;  /* 0x000000b6b700720b */ /* 0x000fe40003fbc000 */
[----:B------:R-:W-:Y:S02]  /*28560*/  FSEL R160, R159, RZ, P2 ;  /* 0x000000ff9fa07208 */ /* 0x000fe40001000000 */
[----:B------:R-:W-:Y:S01]  /*28570*/  FSEL R159, R163, RZ, P6 ;  /* 0x000000ffa39f7208 */ /* 0x000fe20003000000 */
[----:B------:R-:W-:Y:S01]  /*28580*/  @P1 FADD.FTZ R156, R124, R156 ;  /* 0x0000009c7c9c1221 */ /* 0x000fe20000010000 */
        /* <DEDUP_REMOVED lines=12> */
[----:B------:R-:W-:-:S13]  /*28650*/  PLOP3.LUT P5, PT, P5, PT, PT, 0x8, 0x80 ;  /* 0x000000000080781c */ /* 0x000fda0002fae170 */
.L_x_10550:
        /* <DEDUP_REMOVED lines=44> */
.L_x_10591:
[----:B------:R-:W-:Y:S01]  /*28920*/  IMAD.MOV.U32 R15, RZ, RZ, R187 ;  /* 0x000000ffff0f7224 */ /* 0x000fe200078e00bb */
[----:B------:R-:W-:-:S07]  /*28930*/  IADD3 R186, PT, PT, R186, 0x20, RZ ;  /* 0x00000020baba7810 */ /* 0x000fce0007ffe0ff */
.L_x_10468:
[----:B------:R-:W-:Y:S05]  /*28940*/  BSYNC.RECONVERGENT B0 ;  /* 0x0000000000007941 */ /* 0x000fea0003800200 */
.L_x_10467:
        /* <DEDUP_REMOVED lines=36> */
.L_x_10597:
        /* <DEDUP_REMOVED lines=12> */
.L_x_10599:
[----:B------:R-:W-:Y:S05]  /*28c50*/  BSYNC.RECONVERGENT B2 ;  /* 0x0000000000027941 */ /* 0x000fea0003800200 */
.L_x_10598:
        /* <DEDUP_REMOVED lines=62> */
.L_x_10596:
[----:B------:R-:W-:Y:S05]  /*29040*/  BSYNC.RECONVERGENT B1 ;  /* 0x0000000000017941 */ /* 0x000fea0003800200 */
.L_x_10595:
[----:B------:R-:W3:Y:S01]  /*29050*/  LDC R15, c[0x0][0x404] ;  /* 0x00010100ff0f7b82 */ /* 0x000ee20000000800 */
[----:B01----:R-:W-:Y:S01]  /*29060*/  HFMA2 R181, -RZ, RZ, 0.1171875, 0 ;  /* 0x2f800000ffb57431 */ /* 0x003fe200000001ff */
[----:B------:R-:W-:Y:S01]  /*29070*/  I2FP.F32.U32 R3, R17 ;  /* 0x0000001100037245 */ /* 0x000fe20000201000 */
[----:B-----5:R-:W-:Y:S01]  /*29080*/  IMAD.U32 R17, R168, 0x10000, RZ ;  /* 0x00010000a8117824 */ /* 0x020fe200078e00ff */
[----:B------:R-:W-:Y:S01]  /*29090*/  ISETP.NE.AND P2, PT, R18, 0x1, PT ;  /* 0x000000011200780c */ /* 0x000fe20003f45270 */
[----:B------:R-:W-:Y:S01]  /*290a0*/  BSSY.RECONVERGENT B1, `(.L_x_10600) ;  /* 0x000005e000017945 */ /* 0x000fe20003800200 */
[----:B------:R-:W-:Y:S01]  /*290b0*/  LOP3.LUT R7, R7, 0xffffffef, RZ, 0xc0, !PT ;  /* 0xffffffef07077812 */ /* 0x000fe200078ec0ff */
[----:B------:R-:W-:Y:S01]  /*290c0*/  IMAD.MOV.U32 R19, RZ, RZ, 0x2 ;  /* 0x00000002ff137424 */ /* 0x000fe200078e00ff */
[----:B------:R-:W0:Y:S01]  /*290d0*/  LDC R180, c[0x0][0x408] ;  /* 0x00010200ffb47b82 */ /* 0x000e220000000800 */
[----:B------:R-:W-:Y:S01]  /*290e0*/  PRMT R168, R168, 0x7632, R168 ;  /* 0x00007632a8a87816 */ /* 0x000fe200000000a8 */
[----:B------:R-:W-:-:S05]  /*290f0*/  FFMA.FTZ R3, R3, R181, 1.1641532182693481445e-10 ;  /* 0x2f00000003037423 */ /* 0x000fca00000100b5 */
[----:B---3--:R-:W-:Y:S01]  /*29100*/  FSETP.LE.FTZ.AND P4, PT, R3, R15, PT ;  /* 0x0000000f0300720b */ /* 0x008fe20003f93000 */
[----:B0-----:R-:W-:Y:S01]  /*29110*/  FMUL.FTZ R3, R17, R180 ;  /* 0x000000b411037220 */ /* 0x001fe20000410000 */
        /* <DEDUP_REMOVED lines=11> */
.L_x_10602:
        /* <DEDUP_REMOVED lines=12> */
.L_x_10604:
[----:B------:R-:W-:Y:S05]  /*29290*/  BSYNC.RECONVERGENT B2 ;  /* 0x0000000000027941 */ /* 0x000fea0003800200 */
.L_x_10603:
        /* <DEDUP_REMOVED lines=62> */
.L_x_10601:
[----:B------:R-:W-:Y:S05]  /*29680*/  BSYNC.RECONVERGENT B1 ;  /* 0x0000000000017941 */ /* 0x000fea0003800200 */
.L_x_10600:
        /* <DEDUP_REMOVED lines=9> */
[----:B--2---:R-:W-:Y:S01]  /*29720*/  FADD.FTZ R164, R17, R3 ;  /* 0x0000000311a47221 */ /* 0x004fe20000010000 */
        /* <DEDUP_REMOVED lines=13> */
.L_x_10607:
        /* <DEDUP_REMOVED lines=12> */
.L_x_10609:
[----:B------:R-:W-:Y:S05]  /*298c0*/  BSYNC.RECONVERGENT B2 ;  /* 0x0000000000027941 */ /* 0x000fea0003800200 */
.L_x_10608:
        /* <DEDUP_REMOVED lines=62> */
.L_x_10606:
[----:B------:R-:W-:Y:S05]  /*29cb0*/  BSYNC.RECONVERGENT B1 ;  /* 0x0000000000017941 */ /* 0x000fea0003800200 */
.L_x_10605:
        /* <DEDUP_REMOVED lines=20> */
.L_x_10612:
        /* <DEDUP_REMOVED lines=12> */
.L_x_10614:
[----:B------:R-:W-:Y:S05]  /*29ec0*/  BSYNC.RECONVERGENT B2 ;  /* 0x0000000000027941 */ /* 0x000fea0003800200 */
.L_x_10613:
        /* <DEDUP_REMOVED lines=62> */
.L_x_10611:
[----:B------:R-:W-:Y:S05]  /*2a2b0*/  BSYNC.RECONVERGENT B1 ;  /* 0x0000000000017941 */ /* 0x000fea0003800200 */
.L_x_10610:
        /* <DEDUP_REMOVED lines=24> */
.L_x_10617:
        /* <DEDUP_REMOVED lines=12> */
.L_x_10619:
[----:B------:R-:W-:Y:S05]  /*2a500*/  BSYNC.RECONVERGENT B2 ;  /* 0x0000000000027941 */ /* 0x000fea0003800200 */
.L_x_10618:
        /* <DEDUP_REMOVED lines=62> */
.L_x_10616:
[----:B------:R-:W-:Y:S05]  /*2a8f0*/  BSYNC.RECONVERGENT B1 ;  /* 0x0000000000017941 */ /* 0x000fea0003800200 */
.L_x_10615:
        /* <DEDUP_REMOVED lines=21> */
.L_x_10622:
        /* <DEDUP_REMOVED lines=12> */
.L_x_10624:
[----:B------:R-:W-:Y:S05]  /*2ab10*/  BSYNC.RECONVERGENT B2 ;  /* 0x0000000000027941 */ /* 0x000fea0003800200 */
.L_x_10623:
        /* <DEDUP_REMOVED lines=62> */
.L_x_10621:
[----:B------:R-:W-:Y:S05]  /*2af00*/  BSYNC.RECONVERGENT B1 ;  /* 0x0000000000017941 */ /* 0x000fea0003800200 */
.L_x_10620:
        /* <DEDUP_REMOVED lines=23> */
.L_x_10627:
        /* <DEDUP_REMOVED lines=12> */
.L_x_10629:
[----:B------:R-:W-:Y:S05]  /*2b140*/  BSYNC.RECONVERGENT B2 ;  /* 0x0000000000027941 */ /* 0x000fea0003800200 */
.L_x_10628:
        /* <DEDUP_REMOVED lines=62> */
.L_x_10626:
[----:B------:R-:W-:Y:S05]  /*2b530*/  BSYNC.RECONVERGENT B1 ;  /* 0x0000000000017941 */ /* 0x000fea0003800200 */
.L_x_10625:
        /* <DEDUP_REMOVED lines=20> */
.L_x_10632:
        /* <DEDUP_REMOVED lines=12> */
.L_x_10634:
[----:B------:R-:W-:Y:S05]  /*2b740*/  BSYNC.RECONVERGENT B2 ;  /* 0x0000000000027941 */ /* 0x000fea0003800200 */
.L_x_10633:
        /* <DEDUP_REMOVED lines=62> */
.L_x_10631:
[----:B------:R-:W-:Y:S05]  /*2bb30*/  BSYNC.RECONVERGENT B1 ;  /* 0x0000000000017941 */ /* 0x000fea0003800200 */
.L_x_10630:
        /* <DEDUP_REMOVED lines=24> */
.L_x_10637:
        /* <DEDUP_REMOVED lines=12> */
.L_x_10639:
[----:B------:R-:W-:Y:S05]  /*2bd80*/  BSYNC.RECONVERGENT B2 ;  /* 0x0000000000027941 */ /* 0x000fea0003800200 */
.L_x_10638:
        /* <DEDUP_REMOVED lines=62> */
.L_x_10636:
[----:B------:R-:W-:Y:S05]  /*2c170*/  BSYNC.RECONVERGENT B1 ;  /* 0x0000000000017941 */ /* 0x000fea0003800200 */
.L_x_10635:
        /* <DEDUP_REMOVED lines=19> */
.L_x_10642:
        /* <DEDUP_REMOVED lines=12> */
.L_x_10644:
[----:B------:R-:W-:Y:S05]  /*2c370*/  BSYNC.RECONVERGENT B2 ;  /* 0x0000000000027941 */ /* 0x000fea0003800200 */
.L_x_10643:
        /* <DEDUP_REMOVED lines=62> */
.L_x_10641:
[----:B------:R-:W-:Y:S05]  /*2c760*/  BSYNC.RECONVERGENT B1 ;  /* 0x0000000000017941 */ /* 0x000fea0003800200 */
.L_x_10640:
        /* <DEDUP_REMOVED lines=23> */
.L_x_10647:
        /* <DEDUP_REMOVED lines=12> */
.L_x_10649:
[----:B------:R-:W-:Y:S05]  /*2c9a0*/  BSYNC.RECONVERGENT B2 ;  /* 0x0000000000027941 */ /* 0x000fea0003800200 */
.L_x_10648:
        /* <DEDUP_REMOVED lines=62> */
.L_x_10646:
[----:B------:R-:W-:Y:S05]  /*2cd90*/  BSYNC.RECONVERGENT B1 ;  /* 0x0000000000017941 */ /* 0x000fea0003800200 */
.L_x_10645:
        /* <DEDUP_REMOVED lines=18> */
.L_x_10652:
        /* <DEDUP_REMOVED lines=12> */
.L_x_10654:
[----:B------:R-:W-:Y:S05]  /*2cf80*/  BSYNC.RECONVERGENT B2 ;  /* 0x0000000000027941 */ /* 0x000fea0003800200 */
.L_x_10653:
        /* <DEDUP_REMOVED lines=62> */
.L_x_10651:
[----:B------:R-:W-:Y:S05]  /*2d370*/  BSYNC.RECONVERGENT B1 ;  /* 0x0000000000017941 */ /* 0x000fea0003800200 */
.L_x_10650:
        /* <DEDUP_REMOVED lines=24> */
.L_x_10657:
        /* <DEDUP_REMOVED lines=12> */
.L_x_10659:
[----:B------:R-:W-:Y:S05]  /*2d5c0*/  BSYNC.RECONVERGENT B2 ;  /* 0x0000000000027941 */ /* 0x000fea0003800200 */
.L_x_10658:
        /* <DEDUP_REMOVED lines=62> */
.L_x_10656:
[----:B------:R-:W-:Y:S05]  /*2d9b0*/  BSYNC.RECONVERGENT B1 ;  /* 0x0000000000017941 */ /* 0x000fea0003800200 */
.L_x_10655:
        /* <DEDUP_REMOVED lines=19> */
.L_x_10662:
        /* <DEDUP_REMOVED lines=12> */
.L_x_10664:
[----:B------:R-:W-:Y:S05]  /*2dbb0*/  BSYNC.RECONVERGENT B2 ;  /* 0x0000000000027941 */ /* 0x000fea0003800200 */
.L_x_10663:
        /* <DEDUP_REMOVED lines=62> */
.L_x_10661:
[----:B------:R-:W-:Y:S05]  /*2dfa0*/  BSYNC.RECONVERGENT B1 ;  /* 0x0000000000017941 */ /* 0x000fea0003800200 */
.L_x_10660:
        /* <DEDUP_REMOVED lines=23> */
.L_x_10667:
        /* <DEDUP_REMOVED lines=12> */
.L_x_10669:
[----:B------:R-:W-:Y:S05]  /*2e1e0*/  BSYNC.RECONVERGENT B2 ;  /* 0x0000000000027941 */ /* 0x000fea0003800200 */
.L_x_10668:
        /* <DEDUP_REMOVED lines=62> */
.L_x_10666:
[----:B------:R-:W-:Y:S05]  /*2e5d0*/  BSYNC.RECONVERGENT B1 ;  /* 0x0000000000017941 */ /* 0x000fea0003800200 */
.L_x_10665:
        /* <DEDUP_REMOVED lines=18> */
.L_x_10672:
        /* <DEDUP_REMOVED lines=15> */
.L_x_10674:
[----:B------:R-:W-:Y:S05]  /*2e7f0*/  BSYNC.RECONVERGENT B2 ;  /* 0x0000000000027941 */ /* 0x000fea0003800200 */
.L_x_10673:
        /* <DEDUP_REMOVED lines=62> */
.L_x_10671:
[----:B------:R-:W-:Y:S05]  /*2ebe0*/  BSYNC.RECONVERGENT B1 ;  /* 0x0000000000017941 */ /* 0x000fea0003800200 */
.L_x_10670:
        /* <DEDUP_REMOVED lines=12> */
.L_x_10594:
        /* <DEDUP_REMOVED lines=16> */
.L_x_10678:
        /* <DEDUP_REMOVED lines=12> */
.L_x_10680:
[----:B------:R-:W-:Y:S05]  /*2ee70*/  BSYNC.RECONVERGENT B2 ;  /* 0x0000000000027941 */ /* 0x000fea0003800200 */
.L_x_10679:
        /* <DEDUP_REMOVED lines=62> */
.L_x_10677:
[----:B------:R-:W-:Y:S05]  /*2f260*/  BSYNC.RECONVERGENT B1 ;  /* 0x0000000000017941 */ /* 0x000fea0003800200 */
.L_x_10676:
[----:B0-----:R-:W0:Y:S01]  /*2f270*/  LDC R182, c[0x0][0x404] ;  /* 0x00010100ffb67b82 */ /* 0x001e220000000800 */
[----:B------:R-:W-:Y:S01]  /*2f280*/  I2FP.F32.U32 R3, R165 ;  /* 0x000000a500037245 */ /* 0x000fe20000201000 */
[----:B------:R-:W-:Y:S01]  /*2f290*/  IMAD.MOV.U32 R183, RZ, RZ, 0x2f800000 ;  /* 0x2f800000ffb77424 */ /* 0x000fe200078e00ff */
[----:B------:R-:W-:Y:S01]  /*2f2a0*/  LOP3.LUT R7, R7, 0xffffffef, RZ, 0xc0, !PT ;  /* 0xffffffef07077812 */ /* 0x000fe200078ec0ff */
[----:B------:R-:W-:Y:S01]  /*2f2b0*/  BSSY.RECONVERGENT B1, `(.L_x_10681) ;  /* 0x000005d000017945 */ /* 0x000fe20003800200 */
[C---:B-----5:R-:W-:Y:S02]  /*2f2c0*/  IMAD.U32 R15, R168.reuse, 0x10000, RZ ;  /* 0x00010000a80f7824 */ /* 0x060fe400078e00ff */
[----:B------:R-:W-:Y:S01]  /*2f2d0*/  FFMA.FTZ R3, R3, R183, 1.1641532182693481445e-10 ;  /* 0x2f00000003037423 */ /* 0x000fe200000100b7 */
[----:B------:R-:W-:Y:S02]  /*2f2e0*/  PRMT R168, R168, 0x7632, R168 ;  /* 0x00007632a8a87816 */ /* 0x000fe400000000a8 */
[----:B------:R-:W-:-:S02]  /*2f2f0*/  MOV R165, 0x2 ;  /* 0x0000000200a57802 */ /* 0x000fc40000000f00 */
        /* <DEDUP_REMOVED lines=13> */
.L_x_10683:
        /* <DEDUP_REMOVED lines=12> */
.L_x_10685:
[----:B------:R-:W-:Y:S05]  /*2f490*/  BSYNC.RECONVERGENT B2 ;  /* 0x0000000000027941 */ /* 0x000fea0003800200 */
.L_x_10684:
        /* <DEDUP_REMOVED lines=62> */
.L_x_10682:
[----:B------:R-:W-:Y:S05]  /*2f880*/  BSYNC.RECONVERGENT B1 ;  /* 0x0000000000017941 */ /* 0x000fea0003800200 */
.L_x_10681:
[----:B------:R-:W-:Y:S01]  /*2f890*/  I2FP.F32.U32 R3, R3 ;  /* 0x0000000300037245 */ /* 0x000fe20000201000 */
[----:B------:R-:W-:Y:S01]  /*2f8a0*/  BSSY.RECONVERGENT B1, `(.L_x_10686) ;  /* 0x000005d000017945 */ /* 0x000fe20003800200 */
[----:B------:R-:W-:Y:S01]  /*2f8b0*/  LOP3.LUT R7, R7, 0xfffffff7, RZ, 0xc0, !PT ;  /* 0xfffffff707077812 */ /* 0x000fe200078ec0ff */
[----:B------:R-:W-:Y:S02]  /*2f8c0*/  HFMA2 R166, -RZ, RZ, 0, 1.1920928955078125e-07 ;  /* 0x00000002ffa67431 */ /* 0x000fe400000001ff */
[----:B------:R-:W-:Y:S02]  /*2f8d0*/  IMAD.U32 R164, R168, 0x10000, RZ ;  /* 0x00010000a8a47824 */ /* 0x000fe400078e00ff */
        /* <DEDUP_REMOVED lines=14> */
.L_x_10688:
        /* <DEDUP_REMOVED lines=12> */
.L_x_10690:
[----:B------:R-:W-:Y:S05]  /*2fa80*/  BSYNC.RECONVERGENT B2 ;  /* 0x0000000000027941 */ /* 0x000fea0003800200 */
.L_x_10689:
        /* <DEDUP_REMOVED lines=62> */
.L_x_10687:
[----:B------:R-:W-:Y:S05]  /*2fe70*/  BSYNC.RECONVERGENT B1 ;  /* 0x0000000000017941 */ /* 0x000fea0003800200 */
.L_x_10686:
        /* <DEDUP_REMOVED lines=20> */
.L_x_10693:
        /* <DEDUP_REMOVED lines=12> */
.L_x_10695:
[----:B------:R-:W-:Y:S05]  /*30080*/  BSYNC.RECONVERGENT B2 ;  /* 0x0000000000027941 */ /* 0x000fea0003800200 */
.L_x_10694:
        /* <DEDUP_REMOVED lines=62> */
.L_x_10692:
[----:B------:R-:W-:Y:S05]  /*30470*/  BSYNC.RECONVERGENT B1 ;  /* 0x0000000000017941 */ /* 0x000fea0003800200 */
.L_x_10691:
        /* <DEDUP_REMOVED lines=19> */
.L_x_10698:
        /* <DEDUP_REMOVED lines=12> */
.L_x_10700:
[----:B------:R-:W-:Y:S05]  /*30670*/  BSYNC.RECONVERGENT B2 ;  /* 0x0000000000027941 */ /* 0x000fea0003800200 */
.L_x_10699:
        /* <DEDUP_REMOVED lines=62> */
.L_x_10697:
[----:B------:R-:W-:Y:S05]  /*30a60*/  BSYNC.RECONVERGENT B1 ;  /* 0x0000000000017941 */ /* 0x000fea0003800200 */
.L_x_10696:
        /* <DEDUP_REMOVED lines=18> */
.L_x_10703:
        /* <DEDUP_REMOVED lines=12> */
.L_x_10705:
[----:B------:R-:W-:Y:S05]  /*30c50*/  BSYNC.RECONVERGENT B2 ;  /* 0x0000000000027941 */ /* 0x000fea0003800200 */
.L_x_10704:
        /* <DEDUP_REMOVED lines=62> */
.L_x_10702:
[----:B------:R-:W-:Y:S05]  /*31040*/  BSYNC.RECONVERGENT B1 ;  /* 0x0000000000017941 */ /* 0x000fea0003800200 */
.L_x_10701:
        /* <DEDUP_REMOVED lines=17> */
.L_x_10708:
        /* <DEDUP_REMOVED lines=12> */
.L_x_10710:
[----:B------:R-:W-:Y:S05]  /*31220*/  BSYNC.RECONVERGENT B2 ;  /* 0x0000000000027941 */ /* 0x000fea0003800200 */
.L_x_10709:
        /* <DEDUP_REMOVED lines=62> */
.L_x_10707:
[----:B------:R-:W-:Y:S05]  /*31610*/  BSYNC.RECONVERGENT B1 ;  /* 0x0000000000017941 */ /* 0x000fea0003800200 */
.L_x_10706:
        /* <DEDUP_REMOVED lines=18> */
.L_x_10713:
        /* <DEDUP_REMOVED lines=12> */
.L_x_10715:
[----:B------:R-:W-:Y:S05]  /*31800*/  BSYNC.RECONVERGENT B2 ;  /* 0x0000000000027941 */ /* 0x000fea0003800200 */
.L_x_10714:
        /* <DEDUP_REMOVED lines=62> */
.L_x_10712:
[----:B------:R-:W-:Y:S05]  /*31bf0*/  BSYNC.RECONVERGENT B1 ;  /* 0x0000000000017941 */ /* 0x000fea0003800200 */
.L_x_10711:
        /* <DEDUP_REMOVED lines=42> */
.L_x_10675:
        /* <DEDUP_REMOVED lines=44> */
.L_x_10716:
[----:B------:R-:W-:Y:S02]  /*32160*/  IMAD.MOV.U32 R15, RZ, RZ, R187 ;  /* 0x000000ffff0f7224 */ /* 0x000fe400078e00bb */
[----:B------:R-:W-:-:S07]  /*32170*/  VIADD R186, R186, 0x20 ;  /* 0x00000020baba7836 */ /* 0x000fce0000000000 */
.L_x_10593:
[----:B------:R-:W-:Y:S05]  /*32180*/  BSYNC.RECONVERGENT B0 ;  /* 0x0000000000007941 */ /* 0x000fea0003800200 */
.L_x_10592:
        /* <DEDUP_REMOVED lines=36> */
.L_x_10722:
        /* <DEDUP_REMOVED lines=12> */
.L_x_10724:
[----:B------:R-:W-:Y:S05]  /*32490*/  BSYNC.RECONVERGENT B2 ;  /* 0x0000000000027941 */ /* 0x000fea0003800200 */
.L_x_10723:
        /* <DEDUP_REMOVED lines=59> */
[----:B------:R-:W-:-:S05]  /*32850*/  HFMA2 R18, -RZ, RZ, 0, 0 ;  /* 0x00000000ff127431 */ /* 0x000fca00000001ff */
[----:B------:R-:W-:-:S07]  /*32860*/  LOP3.LUT R5, R20, UR16, R19, 0x96, !PT ;  /* 0x0000001014057c12 */ /* 0x000fce000f8e9613 */
.L_x_10721:
[----:B------:R-:W-:Y:S05]  /*32870*/  BSYNC.RECONVERGENT B1 ;  /* 0x0000000000017941 */ /* 0x000fea0003800200 */
.L_x_10720:
[----:B------:R-:W1:Y:S01]  /*32880*/  LDC R15, c[0x0][0x404] ;  /* 0x00010100ff0f7b82 */ /* 0x000e620000000800 */
[----:B------:R-:W-:Y:S01]  /*32890*/  I2FP.F32.U32 R3, R17 ;  /* 0x0000001100037245 */ /* 0x000fe20000201000 */
[----:B0-----:R-:W-:Y:S01]  /*328a0*/  IMAD.MOV.U32 R181, RZ, RZ, 0x2f800000 ;  /* 0x2f800000ffb57424 */ /* 0x001fe200078e00ff */
[----:B------:R-:W-:Y:S01]  /*328b0*/  ISETP.NE.AND P2, PT, R18, 0x1, PT ;  /* 0x000000011200780c */ /* 0x000fe20003f45270 */
[C---:B-----5:R-:W-:Y:S01]  /*328c0*/  IMAD.U32 R17, R176.reuse, 0x10000, RZ ;  /* 0x00010000b0117824 */ /* 0x060fe200078e00ff */
[----:B------:R-:W-:Y:S01]  /*328d0*/  LOP3.LUT R7, R7, 0xffffffef, RZ, 0xc0, !PT ;  /* 0xffffffef07077812 */ /* 0x000fe200078ec0ff */
[----:B------:R-:W-:Y:S01]  /*328e0*/  FFMA.FTZ R3, R3, R181, 1.1641532182693481445e-10 ;  /* 0x2f00000003037423 */ /* 0x000fe200000100b5 */
[----:B------:R-:W-:Y:S01]  /*328f0*/  BSSY.RECONVERGENT B1, `(.L_x_10725) ;  /* 0x000005c000017945 */ /* 0x000fe20003800200 */
[----:B------:R-:W0:Y:S01]  /*32900*/  LDC R180, c[0x0][0x408] ;  /* 0x00010200ffb47b82 */ /* 0x000e220000000800 */
[----:B------:R-:W-:Y:S02]  /*32910*/  PRMT R176, R176, 0x7632, R176 ;  /* 0x00007632b0b07816 */ /* 0x000fe400000000b0 */
[----:B------:R-:W-:-:S02]  /*32920*/  MOV R19, 0x2 ;  /* 0x0000000200137802 */ /* 0x000fc40000000f00 */
[----:B-1----:R-:W-:Y:S01]  /*32930*/  FSETP.LE.FTZ.AND P4, PT, R3, R15, PT ;  /* 0x0000000f0300720b */ /* 0x002fe20003f93000 */
[----:B0-----:R-:W-:Y:S01]  /*32940*/  FMUL.FTZ R3, R17, R180 ;  /* 0x000000b411037220 */ /* 0x001fe20000410000 */
[----:B------:R-:W-:-:S11]  /*32950*/  IMAD.MOV.U32 R17, RZ, RZ, R14 ;  /* 0x000000ffff117224 */ /* 0x000fd600078e000e */
        /* <DEDUP_REMOVED lines=10> */
.L_x_10727:
        /* <DEDUP_REMOVED lines=12> */
.L_x_10729:
[----:B------:R-:W-:Y:S05]  /*32ac0*/  BSYNC.RECONVERGENT B2 ;  /* 0x0000000000027941 */ /* 0x000fea0003800200 */
.L_x_10728:
        /* <DEDUP_REMOVED lines=62> */
.L_x_10726:
[----:B------:R-:W-:Y:S05]  /*32eb0*/  BSYNC.RECONVERGENT B1 ;  /* 0x0000000000017941 */ /* 0x000fea0003800200 */
.L_x_10725:
        /* <DEDUP_REMOVED lines=23> */
.L_x_10732:
        /* <DEDUP_REMOVED lines=12> */
.L_x_10734:
[----:B------:R-:W-:Y:S05]  /*330f0*/  BSYNC.RECONVERGENT B2 ;  /* 0x0000000000027941 */ /* 0x000fea0003800200 */
.L_x_10733:
        /* <DEDUP_REMOVED lines=62> */
.L_x_10731:
[----:B------:R-:W-:Y:S05]  /*334e0*/  BSYNC.RECONVERGENT B1 ;  /* 0x0000000000017941 */ /* 0x000fea0003800200 */
.L_x_10730:
        /* <DEDUP_REMOVED lines=20> */
.L_x_10737:
        /* <DEDUP_REMOVED lines=12> */
.L_x_10739:
[----:B------:R-:W-:Y:S05]  /*336f0*/  BSYNC.RECONVERGENT B2 ;  /* 0x0000000000027941 */ /* 0x000fea0003800200 */
.L_x_10738:
        /* <DEDUP_REMOVED lines=62> */
.L_x_10736:
[----:B------:R-:W-:Y:S05]  /*33ae0*/  BSYNC.RECONVERGENT B1 ;  /* 0x0000000000017941 */ /* 0x000fea0003800200 */
.L_x_10735:
        /* <DEDUP_REMOVED lines=24> */
.L_x_10742:
        /* <DEDUP_REMOVED lines=12> */
.L_x_10744:
[----:B------:R-:W-:Y:S05]  /*33d30*/  BSYNC.RECONVERGENT B2 ;  /* 0x0000000000027941 */ /* 0x000fea0003800200 */
.L_x_10743:
        /* <DEDUP_REMOVED lines=62> */
.L_x_10741:
[----:B------:R-:W-:Y:S05]  /*34120*/  BSYNC.RECONVERGENT B1 ;  /* 0x0000000000017941 */ /* 0x000fea0003800200 */
.L_x_10740:
        /* <DEDUP_REMOVED lines=21> */
.L_x_10747:
        /* <DEDUP_REMOVED lines=12> */
.L_x_10749:
[----:B------:R-:W-:Y:S05]  /*34340*/  BSYNC.RECONVERGENT B2 ;  /* 0x0000000000027941 */ /* 0x000fea0003800200 */
.L_x_10748:
        /* <DEDUP_REMOVED lines=62> */
.L_x_10746:
[----:B------:R-:W-:Y:S05]  /*34730*/  BSYNC.RECONVERGENT B1 ;  /* 0x0000000000017941 */ /* 0x000fea0003800200 */
.L_x_10745:
        /* <DEDUP_REMOVED lines=23> */
.L_x_10752:
        /* <DEDUP_REMOVED lines=12> */
.L_x_10754:
[----:B------:R-:W-:Y:S05]  /*34970*/  BSYNC.RECONVERGENT B2 ;  /* 0x0000000000027941 */ /* 0x000fea0003800200 */
.L_x_10753:
        /* <DEDUP_REMOVED lines=62> */
.L_x_10751:
[----:B------:R-:W-:Y:S05]  /*34d60*/  BSYNC.RECONVERGENT B1 ;  /* 0x0000000000017941 */ /* 0x000fea0003800200 */
.L_x_10750:
        /* <DEDUP_REMOVED lines=20> */
.L_x_10757:
        /* <DEDUP_REMOVED lines=12> */
.L_x_10759:
[----:B------:R-:W-:Y:S05]  /*34f70*/  BSYNC.RECONVERGENT B2 ;  /* 0x0000000000027941 */ /* 0x000fea0003800200 */
.L_x_10758:
        /* <DEDUP_REMOVED lines=62> */
.L_x_10756:
[----:B------:R-:W-:Y:S05]  /*35360*/  BSYNC.RECONVERGENT B1 ;  /* 0x0000000000017941 */ /* 0x000fea0003800200 */
.L_x_10755:
        /* <DEDUP_REMOVED lines=24> */
.L_x_10762:
        /* <DEDUP_REMOVED lines=12> */
.L_x_10764:
[----:B------:R-:W-:Y:S05]  /*355b0*/  BSYNC.RECONVERGENT B2 ;  /* 0x0000000000027941 */ /* 0x000fea0003800200 */
.L_x_10763:
        /* <DEDUP_REMOVED lines=62> */
.L_x_10761:
[----:B------:R-:W-:Y:S05]  /*359a0*/  BSYNC.RECONVERGENT B1 ;  /* 0x0000000000017941 */ /* 0x000fea0003800200 */
.L_x_10760:
        /* <DEDUP_REMOVED lines=19> */
.L_x_10767:
        /* <DEDUP_REMOVED lines=12> */
.L_x_10769:
[----:B------:R-:W-:Y:S05]  /*35ba0*/  BSYNC.RECONVERGENT B2 ;  /* 0x0000000000027941 */ /* 0x000fea0003800200 */
.L_x_10768:
        /* <DEDUP_REMOVED lines=62> */
.L_x_10766:
[----:B------:R-:W-:Y:S05]  /*35f90*/  BSYNC.RECONVERGENT B1 ;  /* 0x0000000000017941 */ /* 0x000fea0003800200 */
.L_x_10765:
        /* <DEDUP_REMOVED lines=23> */
.L_x_10772:
        /* <DEDUP_REMOVED lines=12> */
.L_x_10774:
[----:B------:R-:W-:Y:S05]  /*361d0*/  BSYNC.RECONVERGENT B2 ;  /* 0x0000000000027941 */ /* 0x000fea0003800200 */
.L_x_10773:
        /* <DEDUP_REMOVED lines=62> */
.L_x_10771:
[----:B------:R-:W-:Y:S05]  /*365c0*/  BSYNC.RECONVERGENT B1 ;  /* 0x0000000000017941 */ /* 0x000fea0003800200 */
.L_x_10770:
        /* <DEDUP_REMOVED lines=18> */
.L_x_10777:
        /* <DEDUP_REMOVED lines=12> */
.L_x_10779:
[----:B------:R-:W-:Y:S05]  /*367b0*/  BSYNC.RECONVERGENT B2 ;  /* 0x0000000000027941 */ /* 0x000fea0003800200 */
.L_x_10778:
        /* <DEDUP_REMOVED lines=62> */
.L_x_10776:
[----:B------:R-:W-:Y:S05]  /*36ba0*/  BSYNC.RECONVERGENT B1 ;  /* 0x0000000000017941 */ /* 0x000fea0003800200 */
.L_x_10775:
        /* <DEDUP_REMOVED lines=24> */
.L_x_10782:
        /* <DEDUP_REMOVED lines=12> */
.L_x_10784:
[----:B------:R-:W-:Y:S05]  /*36df0*/  BSYNC.RECONVERGENT B2 ;  /* 0x0000000000027941 */ /* 0x000fea0003800200 */
.L_x_10783:
        /* <DEDUP_REMOVED lines=62> */
.L_x_10781:
[----:B------:R-:W-:Y:S05]  /*371e0*/  BSYNC.RECONVERGENT B1 ;  /* 0x0000000000017941 */ /* 0x000fea0003800200 */
.L_x_10780:
        /* <DEDUP_REMOVED lines=19> */
.L_x_10787:
        /* <DEDUP_REMOVED lines=12> */
.L_x_10789:
[----:B------:R-:W-:Y:S05]  /*373e0*/  BSYNC.RECONVERGENT B2 ;  /* 0x0000000000027941 */ /* 0x000fea0003800200 */
.L_x_10788:
        /* <DEDUP_REMOVED lines=62> */
.L_x_10786:
[----:B------:R-:W-:Y:S05]  /*377d0*/  BSYNC.RECONVERGENT B1 ;  /* 0x0000000000017941 */ /* 0x000fea0003800200 */
.L_x_10785:
        /* <DEDUP_REMOVED lines=23> */
.L_x_10792:
        /* <DEDUP_REMOVED lines=12> */
.L_x_10794:
[----:B------:R-:W-:Y:S05]  /*37a10*/  BSYNC.RECONVERGENT B2 ;  /* 0x0000000000027941 */ /* 0x000fea0003800200 */
.L_x_10793:
        /* <DEDUP_REMOVED lines=62> */
.L_x_10791:
[----:B------:R-:W-:Y:S05]  /*37e00*/  BSYNC.RECONVERGENT B1 ;  /* 0x0000000000017941 */ /* 0x000fea0003800200 */
.L_x_10790:
        /* <DEDUP_REMOVED lines=18> */
.L_x_10797:
        /* <DEDUP_REMOVED lines=15> */
.L_x_10799:
[----:B------:R-:W-:Y:S05]  /*38020*/  BSYNC.RECONVERGENT B2 ;  /* 0x0000000000027941 */ /* 0x000fea0003800200 */
.L_x_10798:
        /* <DEDUP_REMOVED lines=62> */
.L_x_10796:
[----:B------:R-:W-:Y:S05]  /*38410*/  BSYNC.RECONVERGENT B1 ;  /* 0x0000000000017941 */ /* 0x000fea0003800200 */
.L_x_10795:
        /* <DEDUP_REMOVED lines=12> */
.L_x_10719:
[----:B------:R-:W-:Y:S01]  /*384e0*/  ISETP.NE.AND P2, PT, R3, 0x1, PT ;  /* 0x000000010300780c */ /* 0x000fe20003f45270 */
[----:B------:R-:W-:Y:S01]  /*384f0*/  BSSY.RECONVERGENT B1, `(.L_x_10801) ;  /* 0x0000059000017945 */ /* 0x000fe20003800200 */
[----:B--2---:R-:W-:Y:S02]  /*38500*/  HFMA2 R172, -RZ, RZ, 0, 1.1920928955078125e-07 ;  /* 0x00000002ffac7431 */ /* 0x004fe400000001ff */
        /* <DEDUP_REMOVED lines=13> */
.L_x_10803:
        /* <DEDUP_REMOVED lines=12> */
.L_x_10805:
[----:B------:R-:W-:Y:S05]  /*386a0*/  BSYNC.RECONVERGENT B2 ;  /* 0x0000000000027941 */ /* 0x000fea0003800200 */
.L_x_10804:
        /* <DEDUP_REMOVED lines=59> */
[----:B------:R-:W-:Y:S01]  /*38a60*/  LOP3.LUT R5, R174, UR16, R173, 0x96, !PT ;  /* 0x00000010ae057c12 */ /* 0x000fe2000f8e96ad */
[----:B------:R-:W-:-:S07]  /*38a70*/  IMAD.MOV.U32 R173, RZ, RZ, R15 ;  /* 0x000000ffffad7224 */ /* 0x000fce00078e000f */
.L_x_10802:
[----:B------:R-:W-:Y:S05]  /*38a80*/  BSYNC.RECONVERGENT B1 ;  /* 0x0000000000017941 */ /* 0x000fea0003800200 */
.L_x_10801:
        /* <DEDUP_REMOVED lines=22> */
.L_x_10808:
        /* <DEDUP_REMOVED lines=12> */
.L_x_10810:
[----:B------:R-:W-:Y:S05]  /*38cb0*/  BSYNC.RECONVERGENT B2 ;  /* 0x0000000000027941 */ /* 0x000fea0003800200 */
.L_x_10809:
        /* <DEDUP_REMOVED lines=62> */
.L_x_10807:
[----:B------:R-:W-:Y:S05]  /*390a0*/  BSYNC.RECONVERGENT B1 ;  /* 0x0000000000017941 */ /* 0x000fea0003800200 */
.L_x_10806:
        /* <DEDUP_REMOVED lines=19> */
.L_x_10813:
        /* <DEDUP_REMOVED lines=12> */
.L_x_10815:
[----:B------:R-:W-:Y:S05]  /*392a0*/  BSYNC.RECONVERGENT B2 ;  /* 0x0000000000027941 */ /* 0x000fea0003800200 */
.L_x_10814:
        /* <DEDUP_REMOVED lines=62> */
.L_x_10812:
[----:B------:R-:W-:Y:S05]  /*39690*/  BSYNC.RECONVERGENT B1 ;  /* 0x0000000000017941 */ /* 0x000fea0003800200 */
.L_x_10811:
        /* <DEDUP_REMOVED lines=20> */
.L_x_10818:
        /* <DEDUP_REMOVED lines=12> */
.L_x_10820:
[----:B------:R-:W-:Y:S05]  /*398a0*/  BSYNC.RECONVERGENT B2 ;  /* 0x0000000000027941 */ /* 0x000fea0003800200 */
.L_x_10819:
        /* <DEDUP_REMOVED lines=62> */
.L_x_10817:
[----:B------:R-:W-:Y:S05]  /*39c90*/  BSYNC.RECONVERGENT B1 ;  /* 0x0000000000017941 */ /* 0x000fea0003800200 */
.L_x_10816:
        /* <DEDUP_REMOVED lines=19> */
.L_x_10823:
        /* <DEDUP_REMOVED lines=12> */
.L_x_10825:
[----:B------:R-:W-:Y:S05]  /*39e90*/  BSYNC.RECONVERGENT B2 ;  /* 0x0000000000027941 */ /* 0x000fea0003800200 */
.L_x_10824:
        /* <DEDUP_REMOVED lines=62> */
.L_x_10822:
[----:B------:R-:W-:Y:S05]  /*3a280*/  BSYNC.RECONVERGENT B1 ;  /* 0x0000000000017941 */ /* 0x000fea0003800200 */
.L_x_10821:
        /* <DEDUP_REMOVED lines=18> */
.L_x_10828:
        /* <DEDUP_REMOVED lines=12> */
.L_x_10830:
[----:B------:R-:W-:Y:S05]  /*3a470*/  BSYNC.RECONVERGENT B2 ;  /* 0x0000000000027941 */ /* 0x000fea0003800200 */
.L_x_10829:
        /* <DEDUP_REMOVED lines=62> */
.L_x_10827:
[----:B------:R-:W-:Y:S05]  /*3a860*/  BSYNC.RECONVERGENT B1 ;  /* 0x0000000000017941 */ /* 0x000fea0003800200 */
.L_x_10826:
        /* <DEDUP_REMOVED lines=17> */
.L_x_10833:
        /* <DEDUP_REMOVED lines=12> */
.L_x_10835:
[----:B------:R-:W-:Y:S05]  /*3aa40*/  BSYNC.RECONVERGENT B2 ;  /* 0x0000000000027941 */ /* 0x000fea0003800200 */
.L_x_10834:
        /* <DEDUP_REMOVED lines=62> */
.L_x_10832:
[----:B------:R-:W-:Y:S05]  /*3ae30*/  BSYNC.RECONVERGENT B1 ;  /* 0x0000000000017941 */ /* 0x000fea0003800200 */
.L_x_10831:
[----:B------:R-:W-:Y:S01]  /*3ae40*/  ISETP.NE.AND P5, PT, R176, 0x1, PT ;  /* 0x00000001b000780c */ /* 0x000fe20003fa5270 */
[----:B------:R-:W-:Y:S01]  /*3ae50*/  BSSY.RECONVERGENT B1, `(.L_x_10836) ;  /* 0x000005c000017945 */ /* 0x000fe20003800200 */
[----:B------:R-:W-:Y:S01]  /*3ae60*/  I2FP.F32.U32 R3, R3 ;  /* 0x0000000300037245 */ /* 0x000fe20000201000 */
[C---:B------:R-:W-:Y:S01]  /*3ae70*/  IMAD.U32 R185, R179.reuse, 0x10000, RZ ;  /* 0x00010000b3b97824 */ /* 0x040fe200078e00ff */
        /* <DEDUP_REMOVED lines=14> */
.L_x_10838:
        /* <DEDUP_REMOVED lines=12> */
.L_x_10840:
[----:B------:R-:W-:Y:S05]  /*3b020*/  BSYNC.RECONVERGENT B2 ;  /* 0x0000000000027941 */ /* 0x000fea0003800200 */
.L_x_10839:
        /* <DEDUP_REMOVED lines=62> */
.L_x_10837:
[----:B------:R-:W-:Y:S05]  /*3b410*/  BSYNC.RECONVERGENT B1 ;  /* 0x0000000000017941 */ /* 0x000fea0003800200 */
.L_x_10836:
        /* <DEDUP_REMOVED lines=42> */
.L_x_10800:
        /* <DEDUP_REMOVED lines=20> */
[----:B------:R-:W-:Y:S02]  /*3b800*/  LOP3.LUT R180, R15, R180, RZ, 0xfc, !PT ;  /* 0x000000b40fb47212 */ /* 0x000fe400078efcff */
[----:B------:R-:W-:Y:S01]  /*3b810*/  MOV R15, R184 ;  /* 0x000000b8000f7202 */ /* 0x000fe20000000f00 */
        /* <DEDUP_REMOVED lines=23> */
.L_x_10718:
[----:B------:R-:W-:Y:S05]  /*3b990*/  BSYNC.RECONVERGENT B0 ;  /* 0x0000000000007941 */ /* 0x000fea0003800200 */
.L_x_10717:
[----:B-1-3--:R-:W1:Y:S01]  /*3b9a0*/  S2R R185, SR_TID.X ;  /* 0x0000000000b97919 */ /* 0x00ae620000002100 */
[----:B0-2---:R-:W-:Y:S01]  /*3b9b0*/  FADD.FTZ R180, RZ, R132 ;  /* 0x00000084ffb47221 */ /* 0x005fe20000010000 */
        /* <DEDUP_REMOVED lines=14> */
[----:B-1----:R-:W-:-:S13]  /*3baa0*/  LOP3.LUT P0, RZ, R185, 0x1f, RZ, 0xc0, !PT ;  /* 0x0000001fb9ff7812 */ /* 0x002fda000780c0ff */
        /* <DEDUP_REMOVED lines=162> */
.L_x_10866:
        /* <DEDUP_REMOVED lines=21> */
[----:B------:R-:W-:Y:S01]  /*3c620*/  FMUL.FTZ R187, R208, R187 ;  /* 0x000000bbd0bb7220 */ /* 0x000fe20000410000 */
        /* <DEDUP_REMOVED lines=18> */
[C---:B------:R-:W-:Y:S01]  /*3c750*/  FFMA.FTZ R184, R186.reuse, R184, R182 ;  /* 0x000000b8bab87223 */ /* 0x040fe200000100b6 */
        /* <DEDUP_REMOVED lines=9> */
[C---:B------:R-:W-:Y:S01]  /*3c7f0*/  FMUL.FTZ R245, R208.reuse, R245 ;  /* 0x000000f5d0f57220 */ /* 0x040fe20000410000 */
        /* <DEDUP_REMOVED lines=45> */
.L_x_10843:
[----:B------:R-:W-:Y:S05]  /*3cad0*/  BSYNC.RECONVERGENT B0 ;  /* 0x0000000000007941 */ /* 0x000fea0003800200 */
.L_x_10842:
[----:B------:R-:W-:Y:S01]  /*3cae0*/  LOP3.LUT P0, RZ, R7, 0x400, RZ, 0xc0, !PT ;  /* 0x0000040007ff7812 */ /* 0x000fe2000780c0ff */
[----:B------:R-:W-:-:S12]  /*3caf0*/  BSSY.RECONVERGENT B0, `(.L_x_10844) ;  /* 0x0000051000007945 */ /* 0x000fd80003800200 */
[----:B------:R-:W-:Y:S05]  /*3cb00*/  @!P0 BRA `(.L_x_10845) ;  /* 0x00000004003c8947 */ /* 0x000fea0003800000 */
[--C-:B--2---:R-:W-:Y:S01]  /*3cb10*/  FADD.FTZ R187, R146, -R207.reuse ;  /* 0x800000cf92bb7221 */ /* 0x104fe20000010000 */
        /* <DEDUP_REMOVED lines=78> */
.L_x_10845:
[----:B------:R-:W-:Y:S05]  /*3d000*/  BSYNC.RECONVERGENT B0 ;  /* 0x0000000000007941 */ /* 0x000fea0003800200 */
.L_x_10844:
[----:B------:R-:W-:Y:S01]  /*3d010*/  LOP3.LUT P0, RZ, R7, 0x100, RZ, 0xc0, !PT ;  /* 0x0000010007ff7812 */ /* 0x000fe2000780c0ff */
[----:B------:R-:W-:-:S12]  /*3d020*/  BSSY.RECONVERGENT B0, `(.L_x_10846) ;  /* 0x0000051000007945 */ /* 0x000fd80003800200 */
[----:B------:R-:W-:Y:S05]  /*3d030*/  @!P0 BRA `(.L_x_10847) ;  /* 0x00000004003c8947 */ /* 0x000fea0003800000 */
[--C-:B--23--:R-:W-:Y:S01]  /*3d040*/  FADD.FTZ R187, R154, -R207.reuse ;  /* 0x800000cf9abb7221 */ /* 0x10cfe20000010000 */
        /* <DEDUP_REMOVED lines=78> */
.L_x_10847:
[----:B------:R-:W-:Y:S05]  /*3d530*/  BSYNC.RECONVERGENT B0 ;  /* 0x0000000000007941 */ /* 0x000fea0003800200 */
.L_x_10846:
[----:B------:R-:W-:Y:S01]  /*3d540*/  LOP3.LUT P0, RZ, R7, 0x80, RZ, 0xc0, !PT ;  /* 0x0000008007ff7812 */ /* 0x000fe2000780c0ff */
[----:B------:R-:W-:-:S12]  /*3d550*/  BSSY.RECONVERGENT B0, `(.L_x_10848) ;  /* 0x0000058000007945 */ /* 0x000fd80003800200 */
[----:B------:R-:W-:Y:S05]  /*3d560*/  @!P0 BRA `(.L_x_10849) ;  /* 0x0000000400588947 */ /* 0x000fea0003800000 */
[----:B------:R-:W5:Y:S01]  /*3d570*/  LDL R213, [R1+0x10] ;  /* 0x0000100001d57983 */ /* 0x000f620000100800 */
[----:B--234-:R-:W-:-:S03]  /*3d580*/  FADD.FTZ R187, R162, -R207 ;  /* 0x800000cfa2bb7221 */ /* 0x01cfc60000010000 */
[----:B------:R-:W2:Y:S04]  /*3d590*/  LDL R183, [R1+0xc] ;  /* 0x00000c0001b77983 */ /* 0x000ea80000100800 */
[----:B------:R-:W3:Y:S04]  /*3d5a0*/  LDL R184, [R1+0x18] ;  /* 0x0000180001b87983 */ /* 0x000ee80000100800 */
[----:B0-----:R-:W4:Y:S01]  /*3d5b0*/  LDL R186, [R1+0x14] ;  /* 0x0000140001ba7983 */ /* 0x001f220000100800 */
[----:B------:R-:W-:Y:S01]  /*3d5c0*/  SHF.L.U32 R182, R71, 0x10, RZ ;  /* 0x0000001047b67819 */ /* 0x000fe200000006ff */
[----:B------:R-:W-:Y:S01]  /*3d5d0*/  FMUL.FTZ R187, R208, R187 ;  /* 0x000000bbd0bb7220 */ /* 0x000fe20000410000 */
[----:B------:R-:W-:Y:S01]  /*3d5e0*/  IMAD.U32 R185, R51, 0x10000, RZ ;  /* 0x0001000033b97824 */ /* 0x000fe200078e00ff */
[----:B------:R-:W4:Y:S03]  /*3d5f0*/  LDL R212, [R1] ;  /* 0x0000000001d47983 */ /* 0x000f260000100800 */
[----:B------:R-:W-:Y:S01]  /*3d600*/  FFMA.FTZ R185, R187, R185, R182 ;  /* 0x000000b9bbb97223 */ /* 0x000fe200000100b6 */
[----:B------:R-:W4:Y:S01]  /*3d610*/  LDL R245, [R1+0x4] ;  /* 0x0000040001f57983 */ /* 0x000f220000100800 */
[----:B-----5:R-:W-:-:S03]  /*3d620*/  IMAD.U32 R182, R213, 0x10000, RZ ;  /* 0x00010000d5b67824 */ /* 0x020fc600078e00ff */
[----:B------:R-:W5:Y:S01]  /*3d630*/  LDL R213, [R1+0x8] ;  /* 0x0000080001d57983 */ /* 0x000f620000100800 */
[----:B-1----:R-:W-:Y:S02]  /*3d640*/  IMAD.U32 R180, R55, 0x10000, RZ ;  /* 0x0001000037b47824 */ /* 0x002fe400078e00ff */
[----:B------:R-:W-:Y:S01]  /*3d650*/  FADD.FTZ R248, R163, -R207 ;  /* 0x800000cfa3f87221 */ /* 0x000fe20000010000 */
[----:B------:R-:W-:Y:S01]  /*3d660*/  IMAD.U32 R181, R91, 0x10000, RZ ;  /* 0x000100005bb57824 */ /* 0x000fe200078e00ff */
[----:B--2---:R-:W-:Y:S02]  /*3d670*/  SHF.L.U32 R183, R183, 0x10, RZ ;  /* 0x00000010b7b77819 */ /* 0x004fe400000006ff */
[----:B------:R-:W-:Y:S01]  /*3d680*/  FMUL.FTZ R248, R208, R248 ;  /* 0x000000f8d0f87220 */ /* 0x000fe20000410000 */
[----:B------:R-:W-:Y:S01]  /*3d690*/  FFMA.FTZ R187, R187, R180, R181 ;  /* 0x000000b4bbbb7223 */ /* 0x000fe200000100b5 */
[----:B---3--:R-:W-:Y:S01]  /*3d6a0*/  SHF.L.U32 R181, R184, 0x10, RZ ;  /* 0x00000010b8b57819 */ /* 0x008fe200000006ff */
[----:B----4-:R-:W-:-:S02]  /*3d6b0*/  IMAD.U32 R180, R186, 0x10000, RZ ;  /* 0x00010000bab47824 */ /* 0x010fc400078e00ff */
[----:B------:R-:W-:Y:S01]  /*3d6c0*/  FADD.FTZ R186, R160, -R207 ;  /* 0x800000cfa0ba7221 */ /* 0x000fe20000010000 */
[----:B------:R-:W-:Y:S01]  /*3d6d0*/  FFMA.FTZ R183, R248, R183, R182 ;  /* 0x000000b7f8b77223 */ /* 0x000fe200000100b6 */
[----:B------:R-:W-:Y:S02]  /*3d6e0*/  IMAD.U32 R184, R50, 0x10000, RZ ;  /* 0x0001000032b87824 */ /* 0x000fe400078e00ff */
[----:B------:R-:W-:Y:S01]  /*3d6f0*/  FFMA.FTZ R248, R248, R180, R181 ;  /* 0x000000b4f8f87223 */ /* 0x000fe200000100b5 */
[----:B------:R-:W-:Y:S01]  /*3d700*/  FMUL.FTZ R186, R208, R186 ;  /* 0x000000bad0ba7220 */ /* 0x000fe20000410000 */
[----:B------:R-:W-:Y:S01]  /*3d710*/  IMAD.U32 R182, R70, 0x10000, RZ ;  /* 0x0001000046b67824 */ /* 0x000fe200078e00ff */
[----:B------:R-:W-:Y:S01]  /*3d720*/  SHF.L.U32 R180, R54, 0x10, RZ ;  /* 0x0000001036b47819 */ /* 0x000fe200000006ff */
[----:B------:R-:W-:Y:S02]  /*3d730*/  IMAD.U32 R181, R90, 0x10000, RZ ;  /* 0x000100005ab57824 */ /* 0x000fe400078e00ff */
[----:B------:R-:W-:Y:S01]  /*3d740*/  FADD.FTZ R247, R161, -R207 ;  /* 0x800000cfa1f77221 */ /* 0x000fe20000010000 */
[----:B------:R-:W-:Y:S01]  /*3d750*/  FFMA.FTZ R184, R186, R184, R182 ;  /* 0x000000b8bab87223 */ /* 0x000fe200000100b6 */
[----:B------:R-:W-:Y:S01]  /*3d760*/  SHF.L.U32 R212, R212, 0x10, RZ ;  /* 0x00000010d4d47819 */ /* 0x000fe200000006ff */
[----:B------:R-:W-:Y:S01]  /*3d770*/  FFMA.FTZ R186, R186, R180, R181 ;  /* 0x000000b4baba7223 */ /* 0x000fe200000100b5 */
[----:B------:R-:W-:Y:S01]  /*3d780*/  FMUL.FTZ R247, R208, R247 ;  /* 0x000000f7d0f77220 */ /* 0x000fe20000410000 */
[----:B------:R-:W-:-:S02]  /*3d790*/  IMAD.U32 R182, R250, 0x10000, RZ ;  /* 0x00010000fab67824 */ /* 0x000fc400078e00ff */
[----:B------:R-:W-:Y:S02]  /*3d7a0*/  IMAD.U32 R180, R245, 0x10000, RZ ;  /* 0x00010000f5b47824 */ /* 0x000fe400078e00ff */
[----:B------:R-:W-:Y:S01]  /*3d7b0*/  FADD.FTZ R245, R158, -R207 ;  /* 0x800000cf9ef57221 */ /* 0x000fe20000010000 */
[----:B------:R-:W-:-:S03]  /*3d7c0*/  FFMA.FTZ R182, R247, R182, R212 ;  /* 0x000000b6f7b67223 */ /* 0x000fc600000100d4 */
[----:B------:R-:W-:Y:S01]  /*3d7d0*/  FMUL.FTZ R245, R208, R245 ;  /* 0x000000f5d0f57220 */ /* 0x000fe20000410000 */
[----:B------:R-:W-:Y:S01]  /*3d7e0*/  SHF.L.U32 R212, R89, 0x10, RZ ;  /* 0x0000001059d47819 */ /* 0x000fe200000006ff */
[----:B------:R-:W-:-:S04]  /*3d7f0*/  FADD.FTZ R246, R159, -R207 ;  /* 0x800000cf9ff67221 */ /* 0x000fc80000010000 */
[----:B------:R-:W-:Y:S01]  /*3d800*/  FMUL.FTZ R246, R208, R246 ;  /* 0x000000f6d0f67220 */ /* 0x000fe20000410000 */
[----:B------:R-:W-:Y:S01]  /*3d810*/  F2FP.BF16.F32.PACK_AB R182, R182, R184 ;  /* 0x000000b8b6b6723e */ /* 0x000fe200000010ff */
[----:B------:R-:W-:Y:S01]  /*3d820*/  IMAD.U32 R184, R48, 0x10000, RZ ;  /* 0x0001000030b87824 */ /* 0x000fe200078e00ff */
[----:B------:R-:W-:Y:S01]  /*3d830*/  F2FP.BF16.F32.PACK_AB R183, R183, R185 ;  /* 0x000000b9b7b7723e */ /* 0x000fe200000010ff */
[----:B------:R-:W-:Y:S01]  /*3d840*/  IMAD.U32 R185, R88, 0x10000, RZ ;  /* 0x0001000058b97824 */ /* 0x000fe200078e00ff */
[----:B------:R-:W-:Y:S02]  /*3d850*/  SHF.L.U32 R251, R241, 0x10, RZ ;  /* 0x00000010f1fb7819 */ /* 0x000fe400000006ff */
[----:B------:R-:W-:Y:S01]  /*3d860*/  F2FP.BF16.F32.PACK_AB R187, R248, R187 ;  /* 0x000000bbf8bb723e */ /* 0x000fe200000010ff */
[----:B-----5:R-:W-:-:S04]  /*3d870*/  IMAD.U32 R181, R213, 0x10000, RZ ;  /* 0x00010000d5b57824 */ /* 0x020fc800078e00ff */
[----:B------:R-:W-:Y:S01]  /*3d880*/  FFMA.FTZ R247, R247, R180, R181 ;  /* 0x000000b4f7f77223 */ /* 0x000fe200000100b5 */
[----:B------:R-:W-:Y:S01]  /*3d890*/  SHF.L.U32 R181, R49, 0x10, RZ ;  /* 0x0000001031b57819 */ /* 0x000fe200000006ff */
[----:B------:R-:W-:-:S04]  /*3d8a0*/  IMAD.U32 R180, R69, 0x10000, RZ ;  /* 0x0001000045b47824 */ /* 0x000fc800078e00ff */
[----:B------:R-:W-:Y:S01]  /*3d8b0*/  FFMA.FTZ R181, R245, R181, R180 ;  /* 0x000000b5f5b57223 */ /* 0x000fe200000100b4 */
[----:B------:R-:W-:-:S04]  /*3d8c0*/  IMAD.U32 R180, R53, 0x10000, RZ ;  /* 0x0001000035b47824 */ /* 0x000fc800078e00ff */
[----:B------:R-:W-:Y:S01]  /*3d8d0*/  FFMA.FTZ R245, R245, R180, R212 ;  /* 0x000000b4f5f57223 */ /* 0x000fe200000100d4 */
[----:B------:R-:W-:Y:S02]  /*3d8e0*/  IMAD.U32 R180, R242, 0x10000, RZ ;  /* 0x00010000f2b47824 */ /* 0x000fe400078e00ff */
[----:B------:R-:W-:Y:S02]  /*3d8f0*/  IMAD.U32 R212, R243, 0x10000, RZ ;  /* 0x00010000f3d47824 */ /* 0x000fe400078e00ff */
[----:B------:R-:W-:Y:S02]  /*3d900*/  IMAD.U32 R213, R249, 0x10000, RZ ;  /* 0x00010000f9d57824 */ /* 0x000fe400078e00ff */
[----:B------:R-:W-:Y:S01]  /*3d910*/  FFMA.FTZ R180, R246, R180, R212 ;  /* 0x000000b4f6b47223 */ /* 0x000fe200000100d4 */
[----:B------:R-:W-:-:S05]  /*3d920*/  SHF.L.U32 R212, R244, 0x10, RZ ;  /* 0x00000010f4d47819 */ /* 0x000fca00000006ff */
[----:B------:R-:W-:Y:S01]  /*3d930*/  FFMA.FTZ R246, R246, R212, R213 ;  /* 0x000000d4f6f67223 */ /* 0x000fe200000100d5 */
[--C-:B------:R-:W-:Y:S01]  /*3d940*/  FADD.FTZ R212, R156, -R207.reuse ;  /* 0x800000cf9cd47221 */ /* 0x100fe20000010000 */
[----:B------:R-:W-:Y:S02]  /*3d950*/  F2FP.BF16.F32.PACK_AB R181, R180, R181 ;  /* 0x000000b5b4b5723e */ /* 0x000fe400000010ff */
[----:B------:R-:W-:Y:S01]  /*3d960*/  SHF.L.U32 R180, R68, 0x10, RZ ;  /* 0x0000001044b47819 */ /* 0x000fe200000006ff */
[----:B------:R-:W-:Y:S01]  /*3d970*/  FMUL.FTZ R212, R208, R212 ;  /* 0x000000d4d0d47220 */ /* 0x000fe20000410000 */
[----:B------:R-:W-:-:S03]  /*3d980*/  FADD.FTZ R213, R157, -R207 ;  /* 0x800000cf9dd57221 */ /* 0x000fc60000010000 */
[----:B------:R-:W-:Y:S01]  /*3d990*/  FFMA.FTZ R184, R212, R184, R180 ;  /* 0x000000b8d4b87223 */ /* 0x000fe200000100b4 */
[----:B------:R-:W-:Y:S02]  /*3d9a0*/  IMAD.U32 R180, R52, 0x10000, RZ ;  /* 0x0001000034b47824 */ /* 0x000fe400078e00ff */
[----:B------:R-:W-:Y:S02]  /*3d9b0*/  FMUL.FTZ R213, R208, R213 ;  /* 0x000000d5d0d57220 */ /* 0x000fe40000410000 */
        /* <DEDUP_REMOVED lines=13> */
[----:B------:R-:W-:Y:S01]  /*3da90*/  F2FP.BF16.F32.PACK_AB R184, R213, R212 ;  /* 0x000000d4d5b8723e */ /* 0x000fe200000010ff */
[----:B0-----:R-:W-:-:S05]  /*3daa0*/  IMAD.WIDE.U32 R180, R16, 0x10, R180 ;  /* 0x0000001010b47825 */ /* 0x001fca00078e00b4 */
[----:B------:R0:W-:Y:S01]  /*3dab0*/  STG.E.128 desc[UR6][R180.64], R184 ;  /* 0x000000b8b4007986 */ /* 0x0001e2000c101d06 */
[----:B------:R-:W-:-:S07]  /*3dac0*/  VIADD R16, R16, 0x20 ;  /* 0x0000002010107836 */ /* 0x000fce0000000000 */
.L_x_10849:
[----:B------:R-:W-:Y:S05]  /*3dad0*/  BSYNC.RECONVERGENT B0 ;  /* 0x0000000000007941 */ /* 0x000fea0003800200 */
.L_x_10848:
        /* <DEDUP_REMOVED lines=37> */
[----:B------:R-:W-:Y:S01]  /*3dd30*/  FFMA.FTZ R184, R186, R184, R182 ;  /* 0x000000b8bab87223 */ /* 0x000fe200000100b6 */
        /* <DEDUP_REMOVED lines=60> */
.L_x_10851:
[----:B------:R-:W-:Y:S05]  /*3e100*/  BSYNC.RECONVERGENT B0 ;  /* 0x0000000000007941 */ /* 0x000fea0003800200 */
.L_x_10850:
        /* <DEDUP_REMOVED lines=36> */
[----:B------:R-:W-:Y:S01]  /*3e350*/  FFMA.FTZ R185, R246, R185, R183 ;  /* 0x000000b9f6b97223 */ /* 0x000fe200000100b7 */
        /* <DEDUP_REMOVED lines=9> */
[C---:B------:R-:W-:Y:S01]  /*3e3f0*/  FFMA.FTZ R181, R245.reuse, R181, R186 ;  /* 0x000000b5f5b57223 */ /* 0x040fe200000100ba */
        /* <DEDUP_REMOVED lines=50> */
.L_x_10853:
[----:B------:R-:W-:Y:S05]  /*3e720*/  BSYNC.RECONVERGENT B0 ;  /* 0x0000000000007941 */ /* 0x000fea0003800200 */
.L_x_10852:
[----:B01234-:R-:W0:Y:S02]  /*3e730*/  LDC.64 R180, c[0x0][0x380] ;  /* 0x0000e000ffb47b82 */ /* 0x01fe240000000a00 */
[----:B0-----:R-:W-:-:S05]  /*3e740*/  IMAD R9, R180, 0x4, R9 ;  /* 0x00000004b4097824 */ /* 0x001fca00078e0209 */
[----:B------:R-:W-:-:S13]  /*3e750*/  ISETP.GE.AND P0, PT, R9, R181, PT ;  /* 0x000000b50900720c */ /* 0x000fda0003f06270 */
[----:B------:R-:W-:Y:S05]  /*3e760*/  @!P0 BRA `(.L_x_10854) ;  /* 0xfffffc4000248947 */ /* 0x000fea000383ffff */
[----:B------:R-:W-:Y:S05]  /*3e770*/  EXIT ;  /* 0x000000000000794d */ /* 0x000fea0003800000 */
.L_x_10841:
        /* <DEDUP_REMOVED lines=8> */
.L_x_10856:
[----:B------:R-:W-:Y:S05]  /*3e800*/  BSYNC B0 ;  /* 0x0000000000007941 */ /* 0x000fea0003800000 */
.L_x_10855:
        /* <DEDUP_REMOVED lines=8> */
.L_x_10857:
[----:B------:R-:W-:Y:S02]  /*3e890*/  IMAD.MOV.U32 R184, RZ, RZ, 0x4 ;  /* 0x00000004ffb87424 */ /* 0x000fe400078e00ff */
[----:B------:R-:W-:Y:S01]  /*3e8a0*/  FADD.FTZ R180, R180, R181 ;  /* 0x000000b5b4b47221 */ /* 0x000fe20000010000 */
[----:B------:R-:W-:-:S03]  /*3e8b0*/  MOV R181, 0xffffffff ;  /* 0xffffffff00b57802 */ /* 0x000fc60000000f00 */
[----:B------:R-:W-:-:S07]  /*3e8c0*/  IMAD.MOV.U32 R187, RZ, RZ, R180 ;  /* 0x000000ffffbb7224 */ /* 0x000fce00078e00b4 */
[----:B------:R-:W-:Y:S05]  /*3e8d0*/  WARPSYNC.COLLECTIVE R181, `(.L_x_10858) ;  /* 0x00000000b5087348 */ /* 0x000fea0003c00000 */
[----:B------:R0:W1:Y:S02]  /*3e8e0*/  SHFL.BFLY P6, R181, R187, R184, R182 ;  /* 0x0c0000b8bbb57389 */ /* 0x00006400000c00b6 */
[----:B01----:R-:W-:Y:S05]  /*3e8f0*/  ENDCOLLECTIVE ;  /* 0x000000000000791b */ /* 0x003fea0003800000 */
.L_x_10858:
[----:B------:R-:W-:Y:S02]  /*3e900*/  IMAD.MOV.U32 R184, RZ, RZ, 0x8 ;  /* 0x00000008ffb87424 */ /* 0x000fe400078e00ff */
[----:B------:R-:W-:Y:S01]  /*3e910*/  FADD.FTZ R180, R180, R181 ;  /* 0x000000b5b4b47221 */ /* 0x000fe20000010000 */
[----:B------:R-:W-:-:S03]  /*3e920*/  MOV R181, 0xffffffff ;  /* 0xffffffff00b57802 */ /* 0x000fc60000000f00 */
[----:B------:R-:W-:-:S07]  /*3e930*/  IMAD.MOV.U32 R187, RZ, RZ, R180 ;  /* 0x000000ffffbb7224 */ /* 0x000fce00078e00b4 */
[----:B------:R-:W-:Y:S05]  /*3e940*/  WARPSYNC.COLLECTIVE R181, `(.L_x_10859) ;  /* 0x00000000b5087348 */ /* 0x000fea0003c00000 */
[----:B------:R0:W1:Y:S02]  /*3e950*/  SHFL.BFLY P6, R181, R187, R184, R182 ;  /* 0x0c0000b8bbb57389 */ /* 0x00006400000c00b6 */
[----:B01----:R-:W-:Y:S05]  /*3e960*/  ENDCOLLECTIVE ;  /* 0x000000000000791b */ /* 0x003fea0003800000 */
.L_x_10859:
[----:B------:R-:W-:Y:S02]  /*3e970*/  IMAD.MOV.U32 R184, RZ, RZ, 0x10 ;  /* 0x00000010ffb87424 */ /* 0x000fe400078e00ff */
[----:B------:R-:W-:Y:S01]  /*3e980*/  FADD.FTZ R180, R180, R181 ;  /* 0x000000b5b4b47221 */ /* 0x000fe20000010000 */
[----:B------:R-:W-:-:S03]  /*3e990*/  MOV R181, 0xffffffff ;  /* 0xffffffff00b57802 */ /* 0x000fc60000000f00 */
[----:B------:R-:W-:-:S07]  /*3e9a0*/  IMAD.MOV.U32 R187, RZ, RZ, R180 ;  /* 0x000000ffffbb7224 */ /* 0x000fce00078e00b4 */
[----:B------:R-:W-:Y:S05]  /*3e9b0*/  WARPSYNC.COLLECTIVE R181, `(.L_x_10860) ;  /* 0x00000000b5087348 */ /* 0x000fea0003c00000 */
[----:B------:R0:W1:Y:S02]  /*3e9c0*/  SHFL.BFLY P6, R181, R187, R184, R182 ;  /* 0x0c0000b8bbb57389 */ /* 0x00006400000c00b6 */
[----:B01----:R-:W-:Y:S05]  /*3e9d0*/  ENDCOLLECTIVE ;  /* 0x000000000000791b */ /* 0x003fea0003800000 */
.L_x_10860:
        /* <DEDUP_REMOVED lines=107> */
.L_x_10861:
[----:B------:R-:W-:Y:S01]  /*3f090*/  MOV R184, 0x2 ;  /* 0x0000000200b87802 */ /* 0x000fe20000000f00 */
[----:B------:R-:W-:Y:S01]  /*3f0a0*/  FADD.FTZ R186, R186, R181 ;  /* 0x000000b5baba7221 */ /* 0x000fe20000010000 */
[----:B------:R-:W-:-:S03]  /*3f0b0*/  IMAD.MOV.U32 R181, RZ, RZ, -0x1 ;  /* 0xffffffffffb57424 */ /* 0x000fc600078e00ff */
[----:B------:R-:W-:-:S07]  /*3f0c0*/  IMAD.MOV.U32 R187, RZ, RZ, R186 ;  /* 0x000000ffffbb7224 */ /* 0x000fce00078e00ba */
[----:B------:R-:W-:Y:S05]  /*3f0d0*/  WARPSYNC.COLLECTIVE R181, `(.L_x_10862) ;  /* 0x00000000b5087348 */ /* 0x000fea0003c00000 */
[----:B------:R0:W1:Y:S02]  /*3f0e0*/  SHFL.BFLY P6, R181, R187, R184, R182 ;  /* 0x0c0000b8bbb57389 */ /* 0x00006400000c00b6 */
[----:B01----:R-:W-:Y:S05]  /*3f0f0*/  ENDCOLLECTIVE ;  /* 0x000000000000791b */ /* 0x003fea0003800000 */
.L_x_10862:
[----:B------:R-:W-:Y:S02]  /*3f100*/  HFMA2 R184, -RZ, RZ, 0, 2.384185791015625e-07 ;  /* 0x00000004ffb87431 */ /* 0x000fe400000001ff */
[----:B------:R-:W-:Y:S01]  /*3f110*/  FADD.FTZ R186, R186, R181 ;  /* 0x000000b5baba7221 */ /* 0x000fe20000010000 */
[----:B------:R-:W-:-:S03]  /*3f120*/  IMAD.MOV.U32 R181, RZ, RZ, -0x1 ;  /* 0xffffffffffb57424 */ /* 0x000fc600078e00ff */
[----:B------:R-:W-:-:S07]  /*3f130*/  IMAD.MOV.U32 R187, RZ, RZ, R186 ;  /* 0x000000ffffbb7224 */ /* 0x000fce00078e00ba */
[----:B------:R-:W-:Y:S05]  /*3f140*/  WARPSYNC.COLLECTIVE R181, `(.L_x_10863) ;  /* 0x00000000b5087348 */ /* 0x000fea0003c00000 */
[----:B------:R0:W1:Y:S02]  /*3f150*/  SHFL.BFLY P6, R181, R187, R184, R182 ;  /* 0x0c0000b8bbb57389 */ /* 0x00006400000c00b6 */
[----:B01----:R-:W-:Y:S05]  /*3f160*/  ENDCOLLECTIVE ;  /* 0x000000000000791b */ /* 0x003fea0003800000 */
.L_x_10863:
[----:B------:R-:W-:Y:S01]  /*3f170*/  MOV R184, 0x8 ;  /* 0x0000000800b87802 */ /* 0x000fe20000000f00 */
[----:B------:R-:W-:Y:S01]  /*3f180*/  FADD.FTZ R186, R186, R181 ;  /* 0x000000b5baba7221 */ /* 0x000fe20000010000 */
[----:B------:R-:W-:-:S03]  /*3f190*/  IMAD.MOV.U32 R181, RZ, RZ, -0x1 ;  /* 0xffffffffffb57424 */ /* 0x000fc600078e00ff */
[----:B------:R-:W-:-:S07]  /*3f1a0*/  IMAD.MOV.U32 R187, RZ, RZ, R186 ;  /* 0x000000ffffbb7224 */ /* 0x000fce00078e00ba */
[----:B------:R-:W-:Y:S05]  /*3f1b0*/  WARPSYNC.COLLECTIVE R181, `(.L_x_10864) ;  /* 0x00000000b5087348 */ /* 0x000fea0003c00000 */
[----:B------:R0:W1:Y:S02]  /*3f1c0*/  SHFL.BFLY P6, R181, R187, R184, R182 ;  /* 0x0c0000b8bbb57389 */ /* 0x00006400000c00b6 */
[----:B01----:R-:W-:Y:S05]  /*3f1d0*/  ENDCOLLECTIVE ;  /* 0x000000000000791b */ /* 0x003fea0003800000 */
.L_x_10864:
[----:B------:R-:W-:Y:S02]  /*3f1e0*/  HFMA2 R184, -RZ, RZ, 0, 9.5367431640625e-07 ;  /* 0x00000010ffb87431 */ /* 0x000fe400000001ff */
[----:B------:R-:W-:Y:S01]  /*3f1f0*/  FADD.FTZ R186, R186, R181 ;  /* 0x000000b5baba7221 */ /* 0x000fe20000010000 */
[----:B------:R-:W-:-:S03]  /*3f200*/  IMAD.MOV.U32 R181, RZ, RZ, -0x1 ;  /* 0xffffffffffb57424 */ /* 0x000fc600078e00ff */
[----:B------:R-:W-:-:S07]  /*3f210*/  IMAD.MOV.U32 R187, RZ, RZ, R186 ;  /* 0x000000ffffbb7224 */ /* 0x000fce00078e00ba */
[----:B------:R-:W-:Y:S05]  /*3f220*/  WARPSYNC.COLLECTIVE R181, `(.L_x_10865) ;  /* 0x00000000b5087348 */ /* 0x000fea0003c00000 */
[----:B------:R0:W1:Y:S02]  /*3f230*/  SHFL.BFLY P6, R181, R187, R184, R182 ;  /* 0x0c0000b8bbb57389 */ /* 0x00006400000c00b6 */
[----:B01----:R-:W-:Y:S05]  /*3f240*/  ENDCOLLECTIVE ;  /* 0x000000000000791b */ /* 0x003fea0003800000 */
.L_x_10865:
[----:B------:R-:W-:Y:S05]  /*3f250*/  BRA `(.L_x_10866) ;  /* 0xffffffd0009c7947 */ /* 0x000fea000383ffff */
.L_x_10867:
        /* <DEDUP_REMOVED lines=10> */
.L_x_33272:


//--------------------- .text._ZN10layer_norm31ln_parallel_residual_fwd_kernelINS_13Kernel_traitsI13__nv_bfloat16S2_fS2_fjLj1536ELj1ELj4ELj1ELj16ENS_18Kernel_traits_baseILj1536ES2_S2_fS2_fjLj128EEEEELb1ELb0ELb1EEEvNS_9FwdParamsE --------------------------
	.section	.text._ZN10layer_norm31ln_parallel_residual_fwd_kernelINS_13Kernel_traitsI13__nv_bfloat16S2_fS2_fjLj1536ELj1ELj4ELj1ELj16ENS_18Kernel_traits_baseILj1536ES2_S2_fS2_fjLj128EEEEELb1ELb0ELb1EEEvNS_9FwdParamsE,"ax",@progbits
	.align	128
        .global         _ZN10layer_norm31ln_parallel_residual_fwd_kernelINS_13Kernel_traitsI13__nv_bfloat16S2_fS2_fjLj1536ELj1ELj4ELj1ELj16ENS_18Kernel_traits_baseILj1536ES2_S2_fS2_fjLj128EEEEELb1ELb0ELb1EEEvNS_9FwdParamsE
        .type           _ZN10layer_norm31ln_parallel_residual_fwd_kernelINS_13Kernel_traitsI13__nv_bfloat16S2_fS2_fjLj1536ELj1ELj4ELj1ELj16ENS_18Kernel_traits_baseILj1536ES2_S2_fS2_fjLj128EEEEELb1ELb0ELb1EEEvNS_9FwdParamsE,@function
        .size           _ZN10layer_norm31ln_parallel_residual_fwd_kernelINS_13Kernel_traitsI13__nv_bfloat16S2_fS2_fjLj1536ELj1ELj4ELj1ELj16ENS_18Kernel_traits_baseILj1536ES2_S2_fS2_fjLj128EEEEELb1ELb0ELb1EEEvNS_9FwdParamsE,(.L_x_33273 - _ZN10layer_norm31ln_parallel_residual_fwd_kernelINS_13Kernel_traitsI13__nv_bfloat16S2_fS2_fjLj1536ELj1ELj4ELj1ELj16ENS_18Kernel_traits_baseILj1536ES2_S2_fS2_fjLj128EEEEELb1ELb0ELb1EEEvNS_9FwdParamsE)
        .other          _ZN10layer_norm31ln_parallel_residual_fwd_kernelINS_13Kernel_traitsI13__nv_bfloat16S2_fS2_fjLj1536ELj1ELj4ELj1ELj16ENS_18Kernel_traits_baseILj1536ES2_S2_fS2_fjLj128EEEEELb1ELb0ELb1EEEvNS_9FwdParamsE,@"STO_CUDA_ENTRY STV_DEFAULT"
_ZN10layer_norm31ln_parallel_residual_fwd_kernelINS_13Kernel_traitsI13__nv_bfloat16S2_fS2_fjLj1536ELj1ELj4ELj1ELj16ENS_18Kernel_traits_baseILj1536ES2_S2_fS2_fjLj128EEEEELb1ELb0ELb1EEEvNS_9FwdParamsE:
.text._ZN10layer_norm31ln_parallel_residual_fwd_kernelINS_13Kernel_traitsI13__nv_bfloat16S2_fS2_fjLj1536ELj1ELj4ELj1ELj16ENS_18Kernel_traits_baseILj1536ES2_S2_fS2_fjLj128EEEEELb1ELb0ELb1EEEvNS_9FwdParamsE:
        /* <DEDUP_REMOVED lines=21> */
[----:B------:R-:W-:Y:S02]  /*0150*/  SHF.R.U32.HI R187, RZ, 0x5, R6 ;  /* 0x00000005ffbb7819 */ /* 0x000fe40000011606 */
[----:B------:R-:W-:Y:S01]  /*0160*/  LOP3.LUT R13, R6, 0x1f, RZ, 0xc0, !PT ;  /* 0x0000001f060d7812 */ /* 0x000fe200078ec0ff */
[----:B-1----:R-:W-:-:S06]  /*0170*/  USHF.L.U32 UR8, UR9, 0x2, URZ ;  /* 0x0000000209087899 */ /* 0x002fcc00080006ff */
[----:B------:R-:W-:Y:S01]  /*0180*/  LOP3.LUT R187, R187, UR8, RZ, 0xfc, !PT ;  /* 0x00000008bbbb7c12 */ /* 0x000fe2000f8efcff */
[----:B---3--:R-:W-:Y:S01]  /*0190*/  IMAD R0, R7, UR9, R6 ;  /* 0x0000000907007c24 */ /* 0x008fe2000f8e0206 */
[----:B--2---:R-:W-:Y:S02]  /*01a0*/  @P0 R2UR UR5, R3 ;  /* 0x00000000030502ca */ /* 0x004fe400000e0000 */
[----:B0-----:R-:W-:-:S05]  /*01b0*/  @P0 IADD3 R193, P1, PT, R4, R9, RZ ;  /* 0x0000000904c10210 */ /* 0x001fca0007f3e0ff */
[----:B------:R-:W-:Y:S01]  /*01c0*/  @P0 IMAD.X R8, RZ, RZ, R5, P1 ;  /* 0x000000ffff080224 */ /* 0x000fe200008e0605 */
[----:B------:R-:W-:-:S04]  /*01d0*/  @P0 R2UR UR4, R2 ;  /* 0x00000000020402ca */ /* 0x000fc800000e0000 */
        /* <DEDUP_REMOVED lines=48> */
.L_x_10869:
        /* <DEDUP_REMOVED lines=37> */
.L_x_10868:
        /* <DEDUP_REMOVED lines=37> */
.L_x_10871:
        /* <DEDUP_REMOVED lines=36> */
.L_x_10870:
[----:B------:R-:W1:Y:S02]  /*0bc0*/  LDCU UR8, c[0x0][0x384] ;  /* 0x00007080ff0877ac */ /* 0x000e640008000800 */
[----:B-1----:R-:W-:-:S13]  /*0bd0*/  ISETP.GE.AND P0, PT, R187, UR8, PT ;  /* 0x00000008bb007c0c */ /* 0x002fda000bf06270 */
[----:B------:R-:W-:Y:S05]  /*0be0*/  @P0 EXIT ;  /* 0x000000000000094d */ /* 0x000fea0003800000 */
[----:B------:R-:W-:Y:S01]  /*0bf0*/  IMAD.HI.U32 R3, R0, -0x326172a9, RZ ;  /* 0xcd9e8d5700037827 */ /* 0x000fe200078e00ff */
[----:B------:R-:W-:Y:S01]  /*0c00*/  UIADD3 UR9, UPT, UPT, UR5, -0x4498517b, URZ ;  /* 0xbb67ae8505097890 */ /* 0x000fe2000fffe0ff */
[----:B-----5:R-:W-:Y:S01]  /*0c10*/  PRMT R32, R99, 0x7632, R32 ;  /* 0x0000763263207816 */ /* 0x020fe20000000020 */
[----:B------:R-:W-:Y:S01]  /*0c20*/  UIADD3 UR8, UPT, UPT, UR4, -0x61c88647, URZ ;  /* 0x9e3779b904087890 */ /* 0x000fe2000fffe0ff */
[----:B0-----:R-:W-:Y:S01]  /*0c30*/  IMAD.HI.U32 R4, R2, -0x2daee0ad, RZ ;  /* 0xd2511f5302047827 */ /* 0x001fe200078e00ff */
[----:B------:R-:W-:Y:S01]  /*0c40*/  LOP3.LUT R3, R12, UR4, R3, 0x96, !PT ;  /* 0x000000040c037c12 */ /* 0x000fe2000f8e9603 */
[----:B------:R-:W-:Y:S01]  /*0c50*/  UIADD3 UR10, UPT, UPT, UR4, 0x3c6ef372, URZ ;  /* 0x3c6ef372040a7890 */ /* 0x000fe2000fffe0ff */
[----:B------:R-:W-:Y:S01]  /*0c60*/  PRMT R31, R135, 0x7632, R31 ;  /* 0x00007632871f7816 */ /* 0x000fe2000000001f */
[----:B------:R-:W-:Y:S01]  /*0c70*/  IMAD R8, R2, -0x2daee0ad, RZ ;  /* 0xd2511f5302087824 */ /* 0x000fe200078e02ff */
[----:B------:R-:W-:Y:S01]  /*0c80*/  LOP3.LUT R4, R4, UR5, RZ, 0x3c, !PT ;  /* 0x0000000504047c12 */ /* 0x000fe2000f8e3cff */
[----:B------:R-:W-:Y:S01]  /*0c90*/  IMAD.HI.U32 R7, R3, -0x2daee0ad, RZ ;  /* 0xd2511f5303077827 */ /* 0x000fe200078e00ff */
[----:B------:R-:W-:Y:S01]  /*0ca0*/  UIADD3 UR11, UPT, UPT, UR5, 0x76cf5d0a, URZ ;  /* 0x76cf5d0a050b7890 */ /* 0x000fe2000fffe0ff */
[----:B------:R-:W-:Y:S01]  /*0cb0*/  PRMT R30, R123, 0x7632, R30 ;  /* 0x000076327b1e7816 */ /* 0x000fe2000000001e */
[----:B------:R-:W0:Y:S01]  /*0cc0*/  LDCU.64 UR12, c[0x0][0x398] ;  /* 0x00007300ff0c77ac */ /* 0x000e220008000a00 */
[----:B------:R-:W-:Y:S01]  /*0cd0*/  IMAD R6, R0, -0x326172a9, RZ ;  /* 0xcd9e8d5700067824 */ /* 0x000fe200078e02ff */
[----:B------:R-:W-:Y:S01]  /*0ce0*/  LOP3.LUT R7, R8, UR9, R7, 0x96, !PT ;  /* 0x0000000908077c12 */ /* 0x000fe2000f8e9607 */
[C---:B------:R-:W-:Y:S01]  /*0cf0*/  IMAD.HI.U32 R5, R4.reuse, -0x326172a9, RZ ;  /* 0xcd9e8d5704057827 */ /* 0x040fe200078e00ff */
[----:B------:R-:W-:Y:S01]  /*0d00*/  UIADD3 UR9, UPT, UPT, UR5, 0x32370b8f, URZ ;  /* 0x32370b8f05097890 */ /* 0x000fe2000fffe0ff */
[----:B------:R-:W-:Y:S01]  /*0d10*/  PRMT R29, R159, 0x7632, R29 ;  /* 0x000076329f1d7816 */ /* 0x000fe2000000001d */
[----:B------:R-:W-:Y:S01]  /*0d20*/  STL.S16 [R1+0x2c], R32 ;  /* 0x00002c2001007387 */ /* 0x000fe20000100600 */
[----:B------:R-:W-:Y:S01]  /*0d30*/  IMAD R9, R4, -0x326172a9, RZ ;  /* 0xcd9e8d5704097824 */ /* 0x000fe200078e02ff */
[----:B------:R-:W-:Y:S01]  /*0d40*/  LOP3.LUT R5, R6, UR8, R5, 0x96, !PT ;  /* 0x0000000806057c12 */ /* 0x000fe2000f8e9605 */
[----:B------:R-:W-:Y:S01]  /*0d50*/  IMAD.HI.U32 R4, R7, -0x326172a9, RZ ;  /* 0xcd9e8d5707047827 */ /* 0x000fe200078e00ff */
[----:B------:R-:W-:Y:S01]  /*0d60*/  UIADD3 UR8, UPT, UPT, UR4, -0x255992d5, URZ ;  /* 0xdaa66d2b04087890 */ /* 0x000fe2000fffe0ff */
[----:B------:R-:W-:Y:S01]  /*0d70*/  PRMT R28, R95, 0x7632, R28 ;  /* 0x000076325f1c7816 */ /* 0x000fe2000000001c */
[----:B------:R-:W-:Y:S01]  /*0d80*/  STL.S16 [R1+0x28], R31 ;  /* 0x0000281f01007387 */ /* 0x000fe20000100600 */
[----:B------:R-:W-:Y:S01]  /*0d90*/  IMAD R6, R3, -0x2daee0ad, RZ ;  /* 0xd2511f5303067824 */ /* 0x000fe200078e02ff */
[----:B------:R-:W-:Y:S01]  /*0da0*/  LOP3.LUT R4, R9, UR10, R4, 0x96, !PT ;  /* 0x0000000a09047c12 */ /* 0x000fe2000f8e9604 */
[----:B------:R-:W-:Y:S01]  /*0db0*/  IMAD.HI.U32 R3, R5, -0x2daee0ad, RZ ;  /* 0xd2511f5305037827 */ /* 0x000fe200078e00ff */
[----:B------:R-:W-:Y:S01]  /*0dc0*/  UIADD3 UR10, UPT, UPT, UR4, 0x78dde6e4, URZ ;  /* 0x78dde6e4040a7890 */ /* 0x000fe2000fffe0ff */
[----:B------:R-:W-:Y:S01]  /*0dd0*/  PRMT R27, R139, 0x7632, R27 ;  /* 0x000076328b1b7816 */ /* 0x000fe2000000001b */
[----:B0-----:R-:W-:Y:S01]  /*0de0*/  UISETP.NE.U32.AND UP0, UPT, UR12, URZ, UPT ;  /* 0x000000ff0c00728c */ /* 0x001fe2000bf05070 */
[----:B------:R-:W-:Y:S01]  /*0df0*/  IMAD R9, R5, -0x2daee0ad, RZ ;  /* 0xd2511f5305097824 */ /* 0x000fe200078e02ff */
[----:B------:R-:W-:Y:S01]  /*0e00*/  LOP3.LUT R3, R6, UR11, R3, 0x96, !PT ;  /* 0x0000000b06037c12 */ /* 0x000fe2000f8e9603 */
[C---:B------:R-:W-:Y:S01]  /*0e10*/  IMAD.HI.U32 R8, R4.reuse, -0x2daee0ad, RZ ;  /* 0xd2511f5304087827 */ /* 0x040fe200078e00ff */
[----:B------:R-:W-:Y:S01]  /*0e20*/  UIADD3 UR11, UPT, UPT, UR5, 0x1fd5c5a3, URZ ;  /* 0x1fd5c5a3050b7890 */ /* 0x000fe2000fffe0ff */
[----:B------:R-:W-:Y:S01]  /*0e30*/  PRMT R26, R119, 0x7632, R26 ;  /* 0x00007632771a7816 */ /* 0x000fe2000000001a */
[----:B------:R-:W-:Y:S01]  /*0e40*/  UIADD3 UR12, UPT, UPT, UR4, -0xe443238, URZ ;  /* 0xf1bbcdc8040c7890 */ /* 0x000fe2000fffe0ff */
        /* <DEDUP_REMOVED lines=8> */
[----:B------:R-:W-:Y:S01]  /*0ed0*/  IMAD R6, R3, -0x326172a9, RZ ;  /* 0xcd9e8d5703067824 */ /* 0x000fe200078e02ff */
[----:B------:R-:W-:Y:S01]  /*0ee0*/  UIADD3 UR8, UPT, UPT, UR4, 0x1715609d, URZ ;  /* 0x1715609d04087890 */ /* 0x000fe2000fffe0ff */
[----:B------:R-:W-:Y:S01]  /*0ef0*/  IMAD.HI.U32 R3, R8, -0x326172a9, RZ ;  /* 0xcd9e8d5708037827 */ /* 0x000fe200078e00ff */
[----:B------:R-:W-:Y:S01]  /*0f00*/  STL.S16 [R1+0x20], R29 ;  /* 0x0000201d01007387 */ /* 0x000fe20000100600 */
[----:B------:R-:W-:Y:S01]  /*0f10*/  PRMT R24, R94, 0x7632, R24 ;  /* 0x000076325e187816 */ /* 0x000fe20000000018 */
[----:B------:R-:W-:Y:S01]  /*0f20*/  UIADD3 UR14, UPT, UPT, UR5, -0x695add53, URZ ;  /* 0x96a522ad050e7890 */ /* 0x000fe2000fffe0ff */
[----:B------:R-:W-:Y:S01]  /*0f30*/  IMAD.HI.U32 R4, R5, -0x2daee0ad, RZ ;  /* 0xd2511f5305047827 */ /* 0x000fe200078e00ff */
[----:B------:R-:W-:Y:S01]  /*0f40*/  LOP3.LUT R3, R6, UR10, R3, 0x96, !PT ;  /* 0x0000000a06037c12 */ /* 0x000fe2000f8e9603 */
[----:B------:R-:W-:Y:S01]  /*0f50*/  UIADD3 UR10, UPT, UPT, UR4, -0x4ab325aa, URZ ;  /* 0xb54cda56040a7890 */ /* 0x000fe2000fffe0ff */
        /* <DEDUP_REMOVED lines=8> */
[----:B------:R-:W-:Y:S01]  /*0fe0*/  PRMT R21, R118, 0x7632, R21 ;  /* 0x0000763276157816 */ /* 0x000fe20000000015 */
[----:B------:R-:W-:Y:S01]  /*0ff0*/  UIADD3 UR15, UPT, UPT, UR4, -0x700cb87f, URZ ;  /* 0x8ff34781040f7890 */ /* 0x000fe2000fffe0ff */
[C---:B------:R-:W-:Y:S01]  /*1000*/  IMAD.HI.U32 R5, R4.reuse, -0x326172a9, RZ ;  /* 0xcd9e8d5704057827 */ /* 0x040fe200078e00ff */
[----:B------:R-:W-:Y:S01]  /*1010*/  LOP3.LUT R6, R7, UR9, R6, 0x96, !PT ;  /* 0x0000000907067c12 */ /* 0x000fe2000f8e9606 */
[----:B------:R-:W-:Y:S01]  /*1020*/  UIADD3 UR9, UPT, UPT, UR5, 0x646e171e, URZ ;  /* 0x646e171e05097890 */ /* 0x000fe2000fffe0ff */
[----:B------:R-:W-:Y:S01]  /*1030*/  STL.S16 [R1+0x14], R26 ;  /* 0x0000141a01007387 */ /* 0x000fe20000100600 */
[----:B------:R-:W-:Y:S01]  /*1040*/  IMAD R7, R4, -0x326172a9, RZ ;  /* 0xcd9e8d5704077824 */ /* 0x000fe200078e02ff */
[----:B------:R-:W-:Y:S01]  /*1050*/  LOP3.LUT R5, R8, UR8, R5, 0x96, !PT ;  /* 0x0000000808057c12 */ /* 0x000fe2000f8e9605 */
[----:B------:R-:W-:Y:S01]  /*1060*/  IMAD.HI.U32 R4, R6, -0x326172a9, RZ ;  /* 0xcd9e8d5706047827 */ /* 0x000fe200078e00ff */
[----:B------:R-:W-:Y:S01]  /*1070*/  UIADD3 UR8, UPT, UPT, UR4, 0x5384540f, URZ ;  /* 0x5384540f04087890 */ /* 0x000fe2000fffe0ff */
[----:B------:R-:W-:Y:S01]  /*1080*/  PRMT R20, R162, 0x7632, R20 ;  /* 0x00007632a2147816 */ /* 0x000fe20000000014 */
[----:B------:R-:W-:Y:S01]  /*1090*/  STL.S16 [R1+0x10], R25 ;  /* 0x0000101901007387 */ /* 0x000fe20000100600 */
[----:B------:R-:W-:Y:S01]  /*10a0*/  IMAD R8, R3, -0x2daee0ad, RZ ;  /* 0xd2511f5303087824 */ /* 0x000fe200078e02ff */
[----:B------:R-:W-:Y:S01]  /*10b0*/  LOP3.LUT R4, R7, UR10, R4, 0x96, !PT ;  /* 0x0000000a07047c12 */ /* 0x000fe2000f8e9604 */
[----:B------:R-:W-:Y:S01]  /*10c0*/  IMAD.HI.U32 R3, R5, -0x2daee0ad, RZ ;  /* 0xd2511f5305037827 */ /* 0x000fe200078e00ff */
[----:B------:R-:W-:Y:S01]  /*10d0*/  UISETP.NE.AND.EX UP0, UPT, UR13, URZ, UPT, UP0 ;  /* 0x000000ff0d00728c */ /* 0x000fe2000bf05300 */
[----:B------:R-:W-:Y:S01]  /*10e0*/  STL.S16 [R1+0xc], R24 ;  /* 0x00000c1801007387 */ /* 0x000fe20000100600 */
[----:B------:R-:W-:Y:S01]  /*10f0*/  LOP3.LUT R193, R193, 0x3, RZ, 0xc0, !PT ;  /* 0x00000003c1c17812 */ /* 0x000fe200078ec0ff */
        /* <DEDUP_REMOVED lines=10> */
[----:B------:R-:W0:Y:S01]  /*11a0*/  LDCU UR10, c[0x0][0x404] ;  /* 0x00008080ff0a77ac */ /* 0x000e220008000800 */
[----:B------:R1:W-:Y:S01]  /*11b0*/  STL.S16 [R1], R20 ;  /* 0x0000001401007387 */ /* 0x0003e20000100600 */
[----:B------:R-:W-:Y:S01]  /*11c0*/  IMAD R9, R4, -0x2daee0ad, RZ ;  /* 0xd2511f5304097824 */ /* 0x000fe200078e02ff */
[----:B------:R-:W-:Y:S01]  /*11d0*/  LOP3.LUT R5, R6, UR8, R5, 0x96, !PT ;  /* 0x0000000806057c12 */ /* 0x000fe2000f8e9605 */
[----:B------:R-:W-:Y:S01]  /*11e0*/  IMAD R6, R3, -0x326172a9, RZ ;  /* 0xcd9e8d5703067824 */ /* 0x000fe200078e02ff */
[----:B------:R-:W-:Y:S01]  /*11f0*/  PRMT R251, R137, 0x7632, R251 ;  /* 0x0000763289fb7816 */ /* 0x000fe200000000fb */
[----:B------:R-:W-:Y:S01]  /*1200*/  IMAD.HI.U32 R3, R7, -0x326172a9, RZ ;  /* 0xcd9e8d5707037827 */ /* 0x000fe200078e00ff */
[----:B------:R-:W-:Y:S01]  /*1210*/  PRMT R250, R117, 0x7632, R250 ;  /* 0x0000763275fa7816 */ /* 0x000fe200000000fa */
[----:B------:R-:W2:Y:S01]  /*1220*/  LDCU UR11, c[0x0][0x408] ;  /* 0x00008100ff0b77ac */ /* 0x000ea20008000800 */
[----:B------:R-:W-:Y:S01]  /*1230*/  PRMT R249, R161, 0x7632, R249 ;  /* 0x00007632a1f97816 */ /* 0x000fe200000000f9 */
[----:B------:R-:W-:Y:S01]  /*1240*/  IMAD.HI.U32 R4, R5, -0x2daee0ad, RZ ;  /* 0xd2511f5305047827 */ /* 0x000fe200078e00ff */
[----:B------:R-:W-:-:S03]  /*1250*/  LOP3.LUT R192, R6, UR12, R3, 0x96, !PT ;  /* 0x0000000c06c07c12 */ /* 0x000fc6000f8e9603 */
[----:B-1----:R-:W-:Y:S01]  /*1260*/  HFMA2 R20, -RZ, RZ, 0, 0 ;  /* 0x00000000ff147431 */ /* 0x002fe200000001ff */
[----:B------:R-:W-:Y:S01]  /*1270*/  PRMT R248, R92, 0x7632, R248 ;  /* 0x000076325cf87816 */ /* 0x000fe200000000f8 */
        /* <DEDUP_REMOVED lines=9> */
[----:B------:R-:W-:Y:S01]  /*1310*/  LOP3.LUT R3, R4, UR14, R3, 0x96, !PT ;  /* 0x0000000e04037c12 */ /* 0x000fe2000f8e9603 */
[----:B------:R-:W3:Y:S01]  /*1320*/  LDCU.U8 UR13, c[0x0][0x410] ;  /* 0x00008200ff0d77ac */ /* 0x000ee20008000000 */
[----:B------:R-:W-:Y:S01]  /*1330*/  PRMT R238, R91, 0x7632, R238 ;  /* 0x000076325bee7816 */ /* 0x000fe200000000ee */
[----:B------:R-:W-:Y:S01]  /*1340*/  IMAD R192, R192, -0x2daee0ad, RZ ;  /* 0xd2511f53c0c07824 */ /* 0x000fe200078e02ff */
[----:B------:R-:W-:Y:S01]  /*1350*/  LOP3.LUT R4, R6, UR15, R5, 0x96, !PT ;  /* 0x0000000f06047c12 */ /* 0x000fe2000f8e9605 */
[----:B------:R-:W-:Y:S01]  /*1360*/  IMAD.MOV.U32 R5, RZ, RZ, R12 ;  /* 0x000000ffff057224 */ /* 0x000fe200078e000c */
[----:B------:R-:W-:Y:S01]  /*1370*/  PRMT R237, R143, 0x7632, R237 ;  /* 0x000076328fed7816 */ /* 0x000fe200000000ed */
[----:B------:R-:W-:Y:S01]  /*1380*/  IMAD R22, R22, -0x326172a9, RZ ;  /* 0xcd9e8d5716167824 */ /* 0x000fe200078e02ff */
[----:B------:R-:W-:Y:S01]  /*1390*/  PRMT R236, R115, 0x7632, R236 ;  /* 0x0000763273ec7816 */ /* 0x000fe200000000ec */
[----:B------:R-:W4:Y:S01]  /*13a0*/  LDCU UR14, c[0x0][0x448] ;  /* 0x00008900ff0e77ac */ /* 0x000f220008000800 */
[----:B------:R-:W-:-:S02]  /*13b0*/  PRMT R235, R167, 0x7632, R235 ;  /* 0x00007632a7eb7816 */ /* 0x000fc400000000eb */
[----:B------:R-:W-:Y:S01]  /*13c0*/  PRMT R234, R90, 0x7632, R234 ;  /* 0x000076325aea7816 */ /* 0x000fe200000000ea */
[----:B------:R-:W0:Y:S01]  /*13d0*/  LDCU.64 UR8, c[0x0][0x3a0] ;  /* 0x00007400ff0877ac */ /* 0x000e220008000a00 */
        /* <DEDUP_REMOVED lines=40> */
[----:B------:R-:W-:-:S02]  /*1660*/  PLOP3.LUT P0, PT, PT, PT, UP0, 0x80, 0x8 ;  /* 0x000000000008781c */ /* 0x000fc40003f0f008 */
[----:B------:R-:W-:Y:S02]  /*1670*/  PRMT R17, R148, 0x7632, R17 ;  /* 0x0000763294117816 */ /* 0x000fe40000000011 */
[----:B------:R-:W-:Y:S02]  /*1680*/  PRMT R18, R104, 0x7632, R18 ;  /* 0x0000763268127816 */ /* 0x000fe40000000012 */
[----:B01234-:R-:W-:-:S07]  /*1690*/  PRMT R19, R172, 0x7632, R19 ;  /* 0x00007632ac137816 */ /* 0x01ffce0000000013 */
.L_x_11611:
[----:B------:R-:W-:Y:S01]  /*16a0*/  ISETP.NE.U32.AND P1, PT, RZ, UR8, PT ;  /* 0x00000008ff007c0c */ /* 0x000fe2000bf25070 */
[----:B-1----:R-:W0:Y:S01]  /*16b0*/  S2R R30, SR_TID.X ;  /* 0x00000000001e7919 */ /* 0x002e220000002100 */
[----:B------:R-:W1:Y:S01]  /*16c0*/  @P0 LDC.64 R24, c[0x0][0x398] ;  /* 0x0000e600ff180b82 */ /* 0x000e620000000a00 */
[----:B------:R-:W-:Y:S01]  /*16d0*/  IMAD R28, R187, UR12, RZ ;  /* 0x0000000cbb1c7c24 */ /* 0x000fe2000f8e02ff */
[----:B------:R-:W-:-:S04]  /*16e0*/  ISETP.NE.AND.EX P1, PT, RZ, UR9, PT, P1 ;  /* 0x00000009ff007c0c */ /* 0x000fc8000bf25310 */
[----:B------:R-:W-:Y:S02]  /*16f0*/  SHF.R.S32.HI R29, RZ, 0x1f, R28 ;  /* 0x0000001fff1d7819 */ /* 0x000fe4000001141c */
[----:B------:R-:W2:Y:S02]  /*1700*/  LDC.64 R206, c[0x0][0x390] ;  /* 0x0000e400ffce7b82 */ /* 0x000ea40000000a00 */
[----:B------:R-:W-:-:S06]  /*1710*/  LEA.HI R29, R29, R28, RZ, 0x3 ;  /* 0x0000001c1d1d7211 */ /* 0x000fcc00078f18ff */
[----:B------:R-:W3:Y:S01]  /*1720*/  @P1 LDC.64 R26, c[0x0][0x3a0] ;  /* 0x0000e800ff1a1b82 */ /* 0x000ee20000000a00 */
[----:B0-----:R-:W-:-:S04]  /*1730*/  LOP3.LUT R30, R30, 0x1f, RZ, 0xc0, !PT ;  /* 0x0000001f1e1e7812 */ /* 0x001fc800078ec0ff */
[----:B------:R-:W-:-:S05]  /*1740*/  LEA.HI.SX32 R198, R29, R30, 0x1d ;  /* 0x0000001e1dc67211 */ /* 0x000fca00078feaff */
[----:B-1----:R-:W-:-:S04]  /*1750*/  @P0 IMAD.WIDE.U32 R24, R198, 0x10, R24 ;  /* 0x00000010c6180825 */ /* 0x002fc800078e0018 */
[C---:B---3--:R-:W-:Y:S01]  /*1760*/  @P1 IMAD.WIDE.U32 R26, R198.reuse, 0x20, R26 ;  /* 0x00000020c61a1825 */ /* 0x048fe200078e001a */
[----:B------:R-:W5:Y:S03]  /*1770*/  @P0 LDG.E.128 R76, desc[UR6][R24.64] ;  /* 0x00000006184c0981 */ /* 0x000f66000c1e1d00 */
[----:B--2---:R-:W-:Y:S01]  /*1780*/  IMAD.WIDE.U32 R28, R198, 0x10, R206 ;  /* 0x00000010c61c7825 */ /* 0x004fe200078e00ce */
[----:B------:R-:W5:Y:S04]  /*1790*/  @P1 LDG.E.128 R72, desc[UR6][R26.64] ;  /* 0x000000061a481981 */ /* 0x000f68000c1e1d00 */
[----:B------:R-:W5:Y:S04]  /*17a0*/  @P1 LDG.E.128 R68, desc[UR6][R26.64+0x10] ;  /* 0x000010061a441981 */ /* 0x000f68000c1e1d00 */
[----:B------:R0:W5:Y:S02]  /*17b0*/  LDG.E.128 R24, desc[UR6][R28.64] ;  /* 0x000000061c187981 */ /* 0x000164000c1e1d00 */
[----:B0-----:R-:W0:Y:S01]  /*17c0*/  LDC.64 R28, c[0x0][0x398] ;  /* 0x0000e600ff1c7b82 */ /* 0x001e220000000a00 */
[----:B------:R-:W-:Y:S01]  /*17d0*/  IMAD.MOV.U32 R200, RZ, RZ, 0x2f800000 ;  /* 0x2f800000ffc87424 */ /* 0x000fe200078e00ff */
[----:B0-----:R-:W-:-:S04]  /*17e0*/  ISETP.NE.U32.AND P0, PT, R28, RZ, PT ;  /* 0x000000ff1c00720c */ /* 0x001fc80003f05070 */
[----:B------:R-:W-:-:S13]  /*17f0*/  ISETP.NE.AND.EX P0, PT, R29, RZ, PT, P0 ;  /* 0x000000ff1d00720c */ /* 0x000fda0003f05300 */
[----:B------:R-:W-:Y:S05]  /*1800*/  @P0 BRA `(.L_x_10872) ;  /* 0x0000003000480947 */ /* 0x000fea0003800000 */
        /* <DEDUP_REMOVED lines=16> */
.L_x_10875:
        /* <DEDUP_REMOVED lines=13> */
.L_x_10877:
[----:B------:R-:W-:Y:S05]  /*19e0*/  BSYNC.RECONVERGENT B1 ;  /* 0x0000000000017941 */ /* 0x000fea0003800200 */
.L_x_10876:
        /* <DEDUP_REMOVED lines=52> */
[----:B------:R-:W-:Y:S01]  /*1d30*/  IMAD.WIDE.U32 R32, R33, -0x326172a9, RZ ;  /* 0xcd9e8d5721207825 */ /* 0x000fe200078e00ff */
[----:B------:R-:W-:-:S03]  /*1d40*/  UIADD3 UR15, UPT, UPT, UR4, -0x700cb87f, URZ ;  /* 0x8ff34781040f7890 */ /* 0x000fc6000fffe0ff */
[----:B------:R-:W-:-:S03]  /*1d50*/  IMAD.WIDE.U32 R38, R38, -0x2daee0ad, RZ ;  /* 0xd2511f5326267825 */ /* 0x000fc600078e00ff */
[----:B------:R-:W-:Y:S01]  /*1d60*/  LOP3.LUT R4, R34, UR15, R33, 0x96, !PT ;  /* 0x0000000f22047c12 */ /* 0x000fe2000f8e9621 */
[----:B------:R-:W-:Y:S02]  /*1d70*/  IMAD.MOV.U32 R22, RZ, RZ, R32 ;  /* 0x000000ffff167224 */ /* 0x000fe400078e0020 */
[----:B------:R-:W-:Y:S01]  /*1d80*/  HFMA2 R32, -RZ, RZ, 0, 0 ;  /* 0x00000000ff207431 */ /* 0x000fe200000001ff */
[----:B------:R-:W-:Y:S01]  /*1d90*/  LOP3.LUT R3, R30, UR16, R39, 0x96, !PT ;  /* 0x000000101e037c12 */ /* 0x000fe2000f8e9627 */
[----:B------:R-:W-:-:S07]  /*1da0*/  IMAD.MOV.U32 R30, RZ, RZ, R192 ;  /* 0x000000ffff1e7224 */ /* 0x000fce00078e00c0 */
.L_x_10874:
[----:B------:R-:W-:Y:S05]  /*1db0*/  BSYNC.RECONVERGENT B0 ;  /* 0x0000000000007941 */ /* 0x000fea0003800200 */
.L_x_10873:
[----:B------:R-:W-:Y:S01]  /*1dc0*/  ISETP.NE.AND P0, PT, R32, 0x1, PT ;  /* 0x000000012000780c */ /* 0x000fe20003f05270 */
[----:B------:R-:W-:Y:S01]  /*1dd0*/  IMAD.U32 R201, RZ, RZ, UR10 ;  /* 0x0000000affc97e24 */ /* 0x000fe2000f8e00ff */
[----:B------:R-:W-:Y:S01]  /*1de0*/  I2FP.F32.U32 R31, R30 ;  /* 0x0000001e001f7245 */ /* 0x000fe20000201000 */
[----:B------:R-:W-:Y:S01]  /*1df0*/  BSSY.RECONVERGENT B0, `(.L_x_10878) ;  /* 0x000005c000007945 */ /* 0x000fe20003800200 */
[----:B------:R-:W-:Y:S01]  /*1e00*/  IMAD.MOV.U32 R34, RZ, RZ, 0x2 ;  /* 0x00000002ff227424 */ /* 0x000fe200078e00ff */
[----:B------:R-:W-:Y:S02]  /*1e10*/  MOV R33, R22 ;  /* 0x0000001600217202 */ /* 0x000fe40000000f00 */
[----:B------:R-:W-:Y:S01]  /*1e20*/  FFMA.FTZ R30, R31, R200, 1.1641532182693481445e-10 ;  /* 0x2f0000001f1e7423 */ /* 0x000fe200000100c8 */
[C---:B-----5:R-:W-:Y:S01]  /*1e30*/  IMAD.U32 R31, R24.reuse, 0x10000, RZ ;  /* 0x00010000181f7824 */ /* 0x060fe200078e00ff */
[----:B------:R-:W-:-:S03]  /*1e40*/  PRMT R24, R24, 0x7632, R24 ;  /* 0x0000763218187816 */ /* 0x000fc60000000018 */
[----:B------:R-:W-:-:S04]  /*1e50*/  FSETP.LE.FTZ.AND P2, PT, R30, R201, PT ;  /* 0x000000c91e00720b */ /* 0x000fc80003f53000 */
        /* <DEDUP_REMOVED lines=10> */
.L_x_10880:
        /* <DEDUP_REMOVED lines=13> */
.L_x_10882:
[----:B------:R-:W-:Y:S05]  /*1fd0*/  BSYNC.RECONVERGENT B1 ;  /* 0x0000000000017941 */ /* 0x000fea0003800200 */
.L_x_10881:
        /* <DEDUP_REMOVED lines=56> */
[----:B------:R-:W-:Y:S02]  /*2360*/  MOV R22, R36 ;  /* 0x0000002400167202 */ /* 0x000fe40000000f00 */
[----:B------:R-:W-:Y:S01]  /*2370*/  LOP3.LUT R3, R34, UR16, R33, 0x96, !PT ;  /* 0x0000001022037c12 */ /* 0x000fe2000f8e9621 */
[----:B------:R-:W-:Y:S02]  /*2380*/  HFMA2 R34, -RZ, RZ, 0, 0 ;  /* 0x00000000ff227431 */ /* 0x000fe400000001ff */
[----:B------:R-:W-:Y:S02]  /*2390*/  IMAD.MOV.U32 R33, RZ, RZ, R38 ;  /* 0x000000ffff217224 */ /* 0x000fe400078e0026 */
[----:B------:R-:W-:-:S07]  /*23a0*/  IMAD.MOV.U32 R38, RZ, RZ, R32 ;  /* 0x000000ffff267224 */ /* 0x000fce00078e0020 */
.L_x_10879:
[----:B------:R-:W-:Y:S05]  /*23b0*/  BSYNC.RECONVERGENT B0 ;  /* 0x0000000000007941 */ /* 0x000fea0003800200 */
.L_x_10878:
[----:B------:R-:W-:Y:S01]  /*23c0*/  ISETP.NE.AND P0, PT, R34, 0x1, PT ;  /* 0x000000012200780c */ /* 0x000fe20003f05270 */
[----:B------:R-:W-:Y:S01]  /*23d0*/  BSSY.RECONVERGENT B0, `(.L_x_10883) ;  /* 0x000005c000007945 */ /* 0x000fe20003800200 */
[----:B------:R-:W-:Y:S01]  /*23e0*/  I2FP.F32.U32 R33, R33 ;  /* 0x0000002100217245 */ /* 0x000fe20000201000 */
[----:B------:R-:W-:-:S04]  /*23f0*/  IMAD.MOV.U32 R36, RZ, RZ, 0x2 ;  /* 0x00000002ff247424 */ /* 0x000fc800078e00ff */
[----:B------:R-:W-:Y:S01]  /*2400*/  FFMA.FTZ R32, R33, R200, 1.1641532182693481445e-10 ;  /* 0x2f00000021207423 */ /* 0x000fe200000100c8 */
[----:B------:R-:W-:-:S04]  /*2410*/  MOV R33, R22 ;  /* 0x0000001600217202 */ /* 0x000fc80000000f00 */
[----:B------:R-:W-:Y:S01]  /*2420*/  FSETP.LE.FTZ.AND P2, PT, R32, R201, PT ;  /* 0x000000c92000720b */ /* 0x000fe20003f53000 */
[----:B------:R-:W-:-:S03]  /*2430*/  IMAD.U32 R32, R24, 0x10000, RZ ;  /* 0x0001000018207824 */ /* 0x000fc600078e00ff */
        /* <DEDUP_REMOVED lines=10> */
.L_x_10885:
        /* <DEDUP_REMOVED lines=13> */
.L_x_10887:
[----:B------:R-:W-:Y:S05]  /*25b0*/  BSYNC.RECONVERGENT B1 ;  /* 0x0000000000017941 */ /* 0x000fea0003800200 */
.L_x_10886:
        /* <DEDUP_REMOVED lines=59> */
[----:B------:R-:W-:Y:S01]  /*2970*/  LOP3.LUT R3, R36, UR16, R35, 0x96, !PT ;  /* 0x0000001024037c12 */ /* 0x000fe2000f8e9623 */
[----:B------:R-:W-:-:S07]  /*2980*/  HFMA2 R36, -RZ, RZ, 0, 0 ;  /* 0x00000000ff247431 */ /* 0x000fce00000001ff */
.L_x_10884:
[----:B------:R-:W-:Y:S05]  /*2990*/  BSYNC.RECONVERGENT B0 ;  /* 0x0000000000007941 */ /* 0x000fea0003800200 */
.L_x_10883:
[----:B------:R-:W-:Y:S01]  /*29a0*/  ISETP.NE.AND P0, PT, R36, 0x1, PT ;  /* 0x000000012400780c */ /* 0x000fe20003f05270 */
[----:B------:R-:W-:Y:S01]  /*29b0*/  BSSY.RECONVERGENT B0, `(.L_x_10888) ;  /* 0x000005d000007945 */ /* 0x000fe20003800200 */
[----:B------:R-:W-:Y:S01]  /*29c0*/  I2FP.F32.U32 R33, R33 ;  /* 0x0000002100217245 */ /* 0x000fe20000201000 */
[----:B------:R-:W-:Y:S01]  /*29d0*/  IMAD.MOV.U32 R37, RZ, RZ, 0x2 ;  /* 0x00000002ff257424 */ /* 0x000fe200078e00ff */
[----:B------:R-:W-:Y:S02]  /*29e0*/  PRMT R39, R25, 0x7632, R39 ;  /* 0x0000763219277816 */ /* 0x000fe40000000027 */
[----:B------:R-:W-:Y:S01]  /*29f0*/  MOV R35, R22 ;  /* 0x0000001600237202 */ /* 0x000fe20000000f00 */
[----:B------:R-:W-:Y:S01]  /*2a00*/  FFMA.FTZ R34, R33, R200, 1.1641532182693481445e-10 ;  /* 0x2f00000021227423 */ /* 0x000fe200000100c8 */
[----:B------:R-:W-:-:S04]  /*2a10*/  IMAD.U32 R33, R25, 0x10000, RZ ;  /* 0x0001000019217824 */ /* 0x000fc800078e00ff */
[----:B------:R-:W-:-:S04]  /*2a20*/  FSETP.LE.FTZ.AND P2, PT, R34, R201, PT ;  /* 0x000000c92200720b */ /* 0x000fc80003f53000 */
        /* <DEDUP_REMOVED lines=10> */
.L_x_10890:
        /* <DEDUP_REMOVED lines=13> */
.L_x_10892:
[----:B------:R-:W-:Y:S05]  /*2ba0*/  BSYNC.RECONVERGENT B1 ;  /* 0x0000000000017941 */ /* 0x000fea0003800200 */
.L_x_10891:
        /* <DEDUP_REMOVED lines=56> */
[----:B------:R-:W-:Y:S02]  /*2f30*/  LOP3.LUT R4, R42, UR15, R41, 0x96, !PT ;  /* 0x0000000f2a047c12 */ /* 0x000fe4000f8e9629 */
[----:B------:R-:W-:Y:S02]  /*2f40*/  MOV R22, R40 ;  /* 0x0000002800167202 */ /* 0x000fe40000000f00 */
[----:B------:R-:W-:Y:S01]  /*2f50*/  LOP3.LUT R3, R36, UR16, R35, 0x96, !PT ;  /* 0x0000001024037c12 */ /* 0x000fe2000f8e9623 */
[----:B------:R-:W-:Y:S02]  /*2f60*/  IMAD.MOV.U32 R35, RZ, RZ, R38 ;  /* 0x000000ffff237224 */ /* 0x000fe400078e0026 */
[----:B------:R-:W-:-:S07]  /*2f70*/  IMAD.MOV.U32 R38, RZ, RZ, R34 ;  /* 0x000000ffff267224 */ /* 0x000fce00078e0022 */
.L_x_10889:
[----:B------:R-:W-:Y:S05]  /*2f80*/  BSYNC.RECONVERGENT B0 ;  /* 0x0000000000007941 */ /* 0x000fea0003800200 */
.L_x_10888:
[----:B------:R-:W-:Y:S01]  /*2f90*/  ISETP.NE.AND P0, PT, R37, 0x1, PT ;  /* 0x000000012500780c */ /* 0x000fe20003f05270 */
[----:B------:R-:W-:Y:S01]  /*2fa0*/  BSSY.RECONVERGENT B0, `(.L_x_10893) ;  /* 0x000005b000007945 */ /* 0x000fe20003800200 */
[----:B------:R-:W-:-:S05]  /*2fb0*/  I2FP.F32.U32 R35, R35 ;  /* 0x0000002300237245 */ /* 0x000fca0000201000 */
[----:B------:R-:W-:Y:S01]  /*2fc0*/  FFMA.FTZ R34, R35, R200, 1.1641532182693481445e-10 ;  /* 0x2f00000023227423 */ /* 0x000fe200000100c8 */
[----:B------:R-:W-:-:S04]  /*2fd0*/  MOV R35, R22 ;  /* 0x0000001600237202 */ /* 0x000fc80000000f00 */
[----:B------:R-:W-:Y:S01]  /*2fe0*/  FSETP.LE.FTZ.AND P2, PT, R34, R201, PT ;  /* 0x000000c92200720b */ /* 0x000fe20003f53000 */
[----:B------:R-:W-:Y:S02]  /*2ff0*/  IMAD.U32 R34, R39, 0x10000, RZ ;  /* 0x0001000027227824 */ /* 0x000fe400078e00ff */
[----:B------:R-:W-:Y:S01]  /*3000*/  IMAD.MOV.U32 R39, RZ, RZ, 0x2 ;  /* 0x00000002ff277424 */ /* 0x000fe200078e00ff */
[----:B------:R-:W-:Y:S09]  /*3010*/  @!P0 BRA `(.L_x_10894) ;  /* 0x00000004004c8947 */ /* 0x000ff20003800000 */
        /* <DEDUP_REMOVED lines=8> */
.L_x_10895:
        /* <DEDUP_REMOVED lines=13> */
.L_x_10897:
[----:B------:R-:W-:Y:S05]  /*3170*/  BSYNC.RECONVERGENT B1 ;  /* 0x0000000000017941 */ /* 0x000fea0003800200 */
.L_x_10896:
        /* <DEDUP_REMOVED lines=61> */
.L_x_10894:
[----:B------:R-:W-:Y:S05]  /*3550*/  BSYNC.RECONVERGENT B0 ;  /* 0x0000000000007941 */ /* 0x000fea0003800200 */
.L_x_10893:
[----:B------:R-:W-:Y:S01]  /*3560*/  ISETP.NE.AND P0, PT, R39, 0x1, PT ;  /* 0x000000012700780c */ /* 0x000fe20003f05270 */
[----:B------:R-:W-:Y:S01]  /*3570*/  BSSY.RECONVERGENT B0, `(.L_x_10898) ;  /* 0x000005c000007945 */ /* 0x000fe20003800200 */
[----:B------:R-:W-:Y:S01]  /*3580*/  I2FP.F32.U32 R35, R35 ;  /* 0x0000002300237245 */ /* 0x000fe20000201000 */
[----:B------:R-:W-:Y:S01]  /*3590*/  IMAD.MOV.U32 R40, RZ, RZ, 0x2 ;  /* 0x00000002ff287424 */ /* 0x000fe200078e00ff */
[----:B------:R-:W-:-:S03]  /*35a0*/  MOV R37, R22 ;  /* 0x0000001600257202 */ /* 0x000fc60000000f00 */
[----:B------:R-:W-:Y:S01]  /*35b0*/  FFMA.FTZ R36, R35, R200, 1.1641532182693481445e-10 ;  /* 0x2f00000023247423 */ /* 0x000fe200000100c8 */
[C---:B------:R-:W-:Y:S01]  /*35c0*/  IMAD.U32 R35, R26.reuse, 0x10000, RZ ;  /* 0x000100001a237824 */ /* 0x040fe200078e00ff */
[----:B------:R-:W-:-:S03]  /*35d0*/  PRMT R26, R26, 0x7632, R26 ;  /* 0x000076321a1a7816 */ /* 0x000fc6000000001a */
[----:B------:R-:W-:Y:S01]  /*35e0*/  FSETP.LE.FTZ.AND P3, PT, R36, R201, PT ;  /* 0x000000c92400720b */ /* 0x000fe20003f73000 */
        /* <DEDUP_REMOVED lines=9> */
.L_x_10900:
        /* <DEDUP_REMOVED lines=13> */
.L_x_10902:
[----:B------:R-:W-:Y:S05]  /*3750*/  BSYNC.RECONVERGENT B1 ;  /* 0x0000000000017941 */ /* 0x000fea0003800200 */
.L_x_10901:
        /* <DEDUP_REMOVED lines=61> */
.L_x_10899:
[----:B------:R-:W-:Y:S05]  /*3b30*/  BSYNC.RECONVERGENT B0 ;  /* 0x0000000000007941 */ /* 0x000fea0003800200 */
.L_x_10898:
[----:B------:R-:W-:Y:S01]  /*3b40*/  ISETP.NE.AND P4, PT, R40, 0x1, PT ;  /* 0x000000012800780c */ /* 0x000fe20003f85270 */
[----:B------:R-:W-:Y:S01]  /*3b50*/  BSSY.RECONVERGENT B0, `(.L_x_10903) ;  /* 0x000005b000007945 */ /* 0x000fe20003800200 */
[----:B------:R-:W-:Y:S01]  /*3b60*/  I2FP.F32.U32 R37, R37 ;  /* 0x0000002500257245 */ /* 0x000fe20000201000 */
[----:B------:R-:W-:Y:S02]  /*3b70*/  IMAD.U32 R26, R26, 0x10000, RZ ;  /* 0x000100001a1a7824 */ /* 0x000fe400078e00ff */
[----:B------:R-:W-:Y:S02]  /*3b80*/  IMAD.MOV.U32 R41, RZ, RZ, 0x2 ;  /* 0x00000002ff297424 */ /* 0x000fe400078e00ff */
[----:B------:R-:W-:Y:S01]  /*3b90*/  FFMA.FTZ R36, R37, R200, 1.1641532182693481445e-10 ;  /* 0x2f00000025247423 */ /* 0x000fe200000100c8 */
[----:B------:R-:W-:-:S04]  /*3ba0*/  MOV R37, R22 ;  /* 0x0000001600257202 */ /* 0x000fc80000000f00 */
        /* <DEDUP_REMOVED lines=10> */
.L_x_10905:
        /* <DEDUP_REMOVED lines=13> */
.L_x_10907:
[----:B------:R-:W-:Y:S05]  /*3d20*/  BSYNC.RECONVERGENT B1 ;  /* 0x0000000000017941 */ /* 0x000fea0003800200 */
.L_x_10906:
        /* <DEDUP_REMOVED lines=61> */
.L_x_10904:
[----:B------:R-:W-:Y:S05]  /*4100*/  BSYNC.RECONVERGENT B0 ;  /* 0x0000000000007941 */ /* 0x000fea0003800200 */
.L_x_10903:
[----:B------:R-:W-:Y:S01]  /*4110*/  ISETP.NE.AND P5, PT, R41, 0x1, PT ;  /* 0x000000012900780c */ /* 0x000fe20003fa5270 */
[----:B------:R-:W-:Y:S01]  /*4120*/  BSSY.RECONVERGENT B0, `(.L_x_10908) ;  /* 0x000005c000007945 */ /* 0x000fe20003800200 */
[----:B------:R-:W-:Y:S01]  /*4130*/  I2FP.F32.U32 R37, R37 ;  /* 0x0000002500257245 */ /* 0x000fe20000201000 */
[C---:B------:R-:W-:Y:S01]  /*4140*/  IMAD.U32 R46, R27.reuse, 0x10000, RZ ;  /* 0x000100001b2e7824 */ /* 0x040fe200078e00ff */
[----:B------:R-:W-:Y:S01]  /*4150*/  PRMT R27, R27, 0x7632, R27 ;  /* 0x000076321b1b7816 */ /* 0x000fe2000000001b */
        /* <DEDUP_REMOVED lines=13> */
.L_x_10910:
        /* <DEDUP_REMOVED lines=13> */
.L_x_10912:
[----:B------:R-:W-:Y:S05]  /*4300*/  BSYNC.RECONVERGENT B1 ;  /* 0x0000000000017941 */ /* 0x000fea0003800200 */
.L_x_10911:
        /* <DEDUP_REMOVED lines=61> */
.L_x_10909:
[----:B------:R-:W-:Y:S05]  /*46e0*/  BSYNC.RECONVERGENT B0 ;  /* 0x0000000000007941 */ /* 0x000fea0003800200 */
.L_x_10908:
[----:B------:R-:W-:Y:S01]  /*46f0*/  IMAD.U32 R202, RZ, RZ, UR11 ;  /* 0x0000000bffca7e24 */ /* 0x000fe2000f8e00ff */
[----:B------:R-:W-:Y:S01]  /*4700*/  P2R R40, PR, RZ, 0x2 ;  /* 0x00000002ff287803 */ /* 0x000fe20000000000 */
[----:B------:R-:W-:Y:S01]  /*4710*/  IMAD.U32 R27, R27, 0x10000, RZ ;  /* 0x000100001b1b7824 */ /* 0x000fe200078e00ff */
[----:B------:R-:W-:Y:S01]  /*4720*/  I2FP.F32.U32 R37, R37 ;  /* 0x0000002500257245 */ /* 0x000fe20000201000 */
[-C--:B------:R-:W-:Y:S01]  /*4730*/  FMUL.FTZ R33, R33, R202.reuse ;  /* 0x000000ca21217220 */ /* 0x080fe20000410000 */
[----:B------:R-:W-:Y:S01]  /*4740*/  ISETP.NE.AND P1, PT, R25, RZ, PT ;  /* 0x000000ff1900720c */ /* 0x000fe20003f25270 */
[----:B------:R-:W-:Y:S01]  /*4750*/  FMUL.FTZ R31, R31, R202 ;  /* 0x000000ca1f1f7220 */ /* 0x000fe20000410000 */
[----:B------:R-:W-:Y:S01]  /*4760*/  ISETP.NE.AND P5, PT, R30, RZ, PT ;  /* 0x000000ff1e00720c */ /* 0x000fe20003fa5270 */
[----:B------:R-:W-:Y:S01]  /*4770*/  FFMA.FTZ R36, R37, R200, 1.1641532182693481445e-10 ;  /* 0x2f00000025247423 */ /* 0x000fe200000100c8 */
[----:B------:R-:W-:Y:S01]  /*4780*/  FSEL R62, R33, RZ, P1 ;  /* 0x000000ff213e7208 */ /* 0x000fe20000800000 */
[-C--:B------:R-:W-:Y:S01]  /*4790*/  FMUL.FTZ R46, R46, R202.reuse ;  /* 0x000000ca2e2e7220 */ /* 0x080fe20000410000 */
[----:B------:R-:W-:Y:S01]  /*47a0*/  ISETP.NE.AND P1, PT, R40, RZ, PT ;  /* 0x000000ff2800720c */ /* 0x000fe20003f25270 */
[-C--:B------:R-:W-:Y:S01]  /*47b0*/  FMUL.FTZ R26, R26, R202.reuse ;  /* 0x000000ca1a1a7220 */ /* 0x080fe20000410000 */
[-C--:B------:R-:W-:Y:S01]  /*47c0*/  FMUL.FTZ R35, R35, R202.reuse ;  /* 0x000000ca23237220 */ /* 0x080fe20000410000 */
[-C--:B------:R-:W-:Y:S01]  /*47d0*/  FMUL.FTZ R34, R34, R202.reuse ;  /* 0x000000ca22227220 */ /* 0x080fe20000410000 */
[-C--:B------:R-:W-:Y:S01]  /*47e0*/  FMUL.FTZ R32, R32, R202.reuse ;  /* 0x000000ca20207220 */ /* 0x080fe20000410000 */
[----:B------:R-:W-:Y:S01]  /*47f0*/  FMUL.FTZ R27, R27, R202 ;  /* 0x000000ca1b1b7220 */ /* 0x000fe20000410000 */
[----:B------:R-:W-:-:S02]  /*4800*/  FSEL R60, R31, RZ, P5 ;  /* 0x000000ff1f3c7208 */ /* 0x000fc40002800000 */
[----:B------:R-:W-:Y:S02]  /*4810*/  ISETP.NE.AND P6, PT, R24, RZ, PT ;  /* 0x000000ff1800720c */ /* 0x000fe40003fc5270 */
[----:B------:R-:W-:Y:S02]  /*4820*/  FSETP.GTU.FTZ.AND P5, PT, R36, R201, PT ;  /* 0x000000c92400720b */ /* 0x000fe40003fbc000 */
        /* <DEDUP_REMOVED lines=12> */
[----:B------:R-:W-:Y:S01]  /*48f0*/  PLOP3.LUT P5, PT, P5, PT, PT, 0x8, 0x80 ;  /* 0x000000000080781c */ /* 0x000fe20002fae170 */
[----:B------:R-:W-:-:S02]  /*4900*/  @P1 FADD.FTZ R61, R73, R61 ;  /* 0x0000003d493d1221 */ /* 0x000fc40000010000 */
[----:B------:R-:W-:Y:S01]  /*4910*/  @P1 FADD.FTZ R67, R71, R67 ;  /* 0x0000004347431221 */ /* 0x000fe20000010000 */
[----:B------:R-:W-:Y:S09]  /*4920*/  BRA `(.L_x_10913) ;  /* 0x00000060001c7947 */ /* 0x000ff20003800000 */
.L_x_10872:
[----:B------:R-:W-:Y:S01]  /*4930*/  ISETP.NE.AND P0, PT, R193, 0x1, PT ;  /* 0x00000001c100780c */ /* 0x000fe20003f05270 */
[----:B------:R-:W-:Y:S01]  /*4940*/  BSSY.RECONVERGENT B0, `(.L_x_10914) ;  /* 0x0000059000007945 */ /* 0x000fe20003800200 */
[----:B------:R-:W-:Y:S01]  /*4950*/  MOV R31, UR5 ;  /* 0x00000005001f7c02 */ /* 0x000fe20008000f00 */
[----:B------:R-:W-:Y:S01]  /*4960*/  IMAD.MOV.U32 R32, RZ, RZ, 0x2 ;  /* 0x00000002ff207424 */ /* 0x000fe200078e00ff */
[----:B------:R-:W-:Y:S01]  /*4970*/  MOV R38, R192 ;  /* 0x000000c000267202 */ /* 0x000fe20000000f00 */
[----:B------:R-:W-:Y:S02]  /*4980*/  IMAD.MOV.U32 R21, RZ, RZ, R22 ;  /* 0x000000ffff157224 */ /* 0x000fe400078e0016 */
[----:B------:R-:W-:-:S06]  /*4990*/  VIADD R31, R31, 0x96a522ad ;  /* 0x96a522ad1f1f7836 */ /* 0x000fcc0000000000 */
        /* <DEDUP_REMOVED lines=11> */
.L_x_10916:
        /* <DEDUP_REMOVED lines=13> */
.L_x_10918:
[----:B------:R-:W-:Y:S05]  /*4b20*/  BSYNC.RECONVERGENT B1 ;  /* 0x0000000000017941 */ /* 0x000fea0003800200 */
.L_x_10917:
        /* <DEDUP_REMOVED lines=52> */
[----:B------:R-:W-:Y:S01]  /*4e70*/  UIADD3 UR15, UPT, UPT, UR4, -0x700cb87f, URZ ;  /* 0x8ff34781040f7890 */ /* 0x000fe2000fffe0ff */
[----:B------:R-:W-:-:S04]  /*4e80*/  IMAD.WIDE.U32 R22, R23, -0x326172a9, RZ ;  /* 0xcd9e8d5717167825 */ /* 0x000fc800078e00ff */
[----:B------:R-:W-:Y:S01]  /*4e90*/  IMAD.WIDE.U32 R38, R38, -0x2daee0ad, RZ ;  /* 0xd2511f5326267825 */ /* 0x000fe200078e00ff */
[----:B------:R-:W-:-:S04]  /*4ea0*/  LOP3.LUT R4, R34, UR15, R23, 0x96, !PT ;  /* 0x0000000f22047c12 */ /* 0x000fc8000f8e9617 */
[----:B------:R-:W-:Y:S01]  /*4eb0*/  LOP3.LUT R3, R31, R32, R39, 0x96, !PT ;  /* 0x000000201f037212 */ /* 0x000fe200078e9627 */
[----:B------:R-:W-:-:S07]  /*4ec0*/  IMAD.MOV.U32 R32, RZ, RZ, RZ ;  /* 0x000000ffff207224 */ /* 0x000fce00078e00ff */
.L_x_10915:
[----:B------:R-:W-:Y:S05]  /*4ed0*/  BSYNC.RECONVERGENT B0 ;  /* 0x0000000000007941 */ /* 0x000fea0003800200 */
.L_x_10914:
[----:B------:R-:W-:Y:S01]  /*4ee0*/  ISETP.NE.AND P0, PT, R32, 0x1, PT ;  /* 0x000000012000780c */ /* 0x000fe20003f05270 */
[----:B------:R-:W-:Y:S01]  /*4ef0*/  IMAD.U32 R201, RZ, RZ, UR10 ;  /* 0x0000000affc97e24 */ /* 0x000fe2000f8e00ff */
[----:B------:R-:W-:Y:S01]  /*4f00*/  I2FP.F32.U32 R21, R21 ;  /* 0x0000001500157245 */ /* 0x000fe20000201000 */
[----:B------:R-:W-:Y:S01]  /*4f10*/  IMAD.U32 R202, RZ, RZ, UR11 ;  /* 0x0000000bffca7e24 */ /* 0x000fe2000f8e00ff */
[----:B------:R-:W-:Y:S01]  /*4f20*/  BSSY.RECONVERGENT B0, `(.L_x_10919) ;  /* 0x000005b000007945 */ /* 0x000fe20003800200 */
[----:B------:R-:W-:Y:S01]  /*4f30*/  IMAD.MOV.U32 R34, RZ, RZ, 0x2 ;  /* 0x00000002ff227424 */ /* 0x000fe200078e00ff */
[----:B------:R-:W-:Y:S01]  /*4f40*/  MOV R23, R22 ;  /* 0x0000001600177202 */ /* 0x000fe20000000f00 */
[----:B------:R-:W-:Y:S01]  /*4f50*/  FFMA.FTZ R30, R21, R200, 1.1641532182693481445e-10 ;  /* 0x2f000000151e7423 */ /* 0x000fe200000100c8 */
[C---:B-----5:R-:W-:Y:S02]  /*4f60*/  SHF.L.U32 R21, R24.reuse, 0x10, RZ ;  /* 0x0000001018157819 */ /* 0x060fe400000006ff */
[----:B------:R-:W-:-:S02]  /*4f70*/  PRMT R24, R24, 0x7632, R24 ;  /* 0x0000763218187816 */ /* 0x000fc40000000018 */
[----:B------:R-:W-:Y:S01]  /*4f80*/  FSETP.LE.FTZ.AND P3, PT, R30, R201, PT ;  /* 0x000000c91e00720b */ /* 0x000fe20003f73000 */
[----:B------:R-:W-:-:S03]  /*4f90*/  FMUL.FTZ R21, R202, R21 ;  /* 0x00000015ca157220 */ /* 0x000fc60000410000 */
        /* <DEDUP_REMOVED lines=10> */
.L_x_10921:
        /* <DEDUP_REMOVED lines=13> */
.L_x_10923:
[----:B------:R-:W-:Y:S05]  /*5110*/  BSYNC.RECONVERGENT B1 ;  /* 0x0000000000017941 */ /* 0x000fea0003800200 */
.L_x_10922:
        /* <DEDUP_REMOVED lines=54> */
[----:B------:R-:W-:Y:S02]  /*5480*/  LOP3.LUT R4, R36, UR15, R23, 0x96, !PT ;  /* 0x0000000f24047c12 */ /* 0x000fe4000f8e9617 */
[----:B------:R-:W-:Y:S01]  /*5490*/  MOV R23, R38 ;  /* 0x0000002600177202 */ /* 0x000fe20000000f00 */
[----:B------:R-:W-:Y:S01]  /*54a0*/  IMAD.MOV.U32 R38, RZ, RZ, R32 ;  /* 0x000000ffff267224 */ /* 0x000fe200078e0020 */
[----:B------:R-:W-:Y:S01]  /*54b0*/  LOP3.LUT R3, R31, R34, R33, 0x96, !PT ;  /* 0x000000221f037212 */ /* 0x000fe200078e9621 */
[----:B------:R-:W-:-:S07]  /*54c0*/  IMAD.MOV.U32 R34, RZ, RZ, RZ ;  /* 0x000000ffff227224 */ /* 0x000fce00078e00ff */
.L_x_10920:
[----:B------:R-:W-:Y:S05]  /*54d0*/  BSYNC.RECONVERGENT B0 ;  /* 0x0000000000007941 */ /* 0x000fea0003800200 */
.L_x_10919:
[----:B------:R-:W-:Y:S01]  /*54e0*/  I2FP.F32.U32 R23, R23 ;  /* 0x0000001700177245 */ /* 0x000fe20000201000 */
[----:B------:R-:W-:Y:S01]  /*54f0*/  BSSY.RECONVERGENT B0, `(.L_x_10924) ;  /* 0x000005f000007945 */ /* 0x000fe20003800200 */
[----:B------:R-:W-:Y:S02]  /*5500*/  SHF.L.U32 R33, R76, 0x10, RZ ;  /* 0x000000104c217819 */ /* 0x000fe400000006ff */
[----:B------:R-:W-:Y:S01]  /*5510*/  ISETP.NE.AND P2, PT, R34, 0x1, PT ;  /* 0x000000012200780c */ /* 0x000fe20003f45270 */
[----:B------:R-:W-:Y:S01]  /*5520*/  FFMA.FTZ R32, R23, R200, 1.1641532182693481445e-10 ;  /* 0x2f00000017207423 */ /* 0x000fe200000100c8 */
[----:B------:R-:W-:Y:S01]  /*5530*/  FSEL R60, R21, RZ, P3 ;  /* 0x000000ff153c7208 */ /* 0x000fe20001800000 */
[----:B------:R-:W-:Y:S01]  /*5540*/  FMUL.FTZ R33, R33, R202 ;  /* 0x000000ca21217220 */ /* 0x000fe20000410000 */
[----:B------:R-:W-:Y:S02]  /*5550*/  IMAD.MOV.U32 R23, RZ, RZ, R22 ;  /* 0x000000ffff177224 */ /* 0x000fe400078e0016 */
[----:B------:R-:W-:-:S04]  /*5560*/  FSETP.GTU.FTZ.AND P0, PT, R32, R201, PT ;  /* 0x000000c92000720b */ /* 0x000fc80003f1c000 */
[----:B------:R-:W-:Y:S02]  /*5570*/  FSEL R33, R33, RZ, !P0 ;  /* 0x000000ff21217208 */ /* 0x000fe40004000000 */
[----:B------:R-:W-:-:S03]  /*5580*/  SEL R21, RZ, 0x1, P0 ;  /* 0x00000001ff157807 */ /* 0x000fc60000000000 */
[----:B------:R-:W-:Y:S01]  /*5590*/  FADD.FTZ R60, R33, R60 ;  /* 0x0000003c213c7221 */ /* 0x000fe20000010000 */
[----:B------:R-:W-:-:S03]  /*55a0*/  IMAD.MOV.U32 R33, RZ, RZ, 0x2 ;  /* 0x00000002ff217424 */ /* 0x000fc600078e00ff */
[----:B------:R-:W-:Y:S01]  /*55b0*/  @P1 FADD.FTZ R60, R72, R60 ;  /* 0x0000003c483c1221 */ /* 0x000fe20000010000 */
        /* <DEDUP_REMOVED lines=9> */
.L_x_10926:
        /* <DEDUP_REMOVED lines=13> */
.L_x_10928:
[----:B------:R-:W-:Y:S05]  /*5720*/  BSYNC.RECONVERGENT B1 ;  /* 0x0000000000017941 */ /* 0x000fea0003800200 */
.L_x_10927:
        /* <DEDUP_REMOVED lines=54> */
[----:B------:R-:W-:-:S03]  /*5a90*/  LOP3.LUT R4, R36, UR15, R23, 0x96, !PT ;  /* 0x0000000f24047c12 */ /* 0x000fc6000f8e9617 */
[----:B------:R-:W-:Y:S01]  /*5aa0*/  IMAD.MOV.U32 R23, RZ, RZ, R38 ;  /* 0x000000ffff177224 */ /* 0x000fe200078e0026 */
[----:B------:R-:W-:Y:S01]  /*5ab0*/  LOP3.LUT R3, R31, R34, R33, 0x96, !PT ;  /* 0x000000221f037212 */ /* 0x000fe200078e9621 */
[----:B------:R-:W-:Y:S01]  /*5ac0*/  IMAD.MOV.U32 R33, RZ, RZ, RZ ;  /* 0x000000ffff217224 */ /* 0x000fe200078e00ff */
[----:B------:R-:W-:-:S07]  /*5ad0*/  MOV R38, R32 ;  /* 0x0000002000267202 */ /* 0x000fce0000000f00 */
.L_x_10925:
[----:B------:R-:W-:Y:S05]  /*5ae0*/  BSYNC.RECONVERGENT B0 ;  /* 0x0000000000007941 */ /* 0x000fea0003800200 */
.L_x_10924:
[----:B------:R-:W-:Y:S01]  /*5af0*/  ISETP.NE.AND P0, PT, R33, 0x1, PT ;  /* 0x000000012100780c */ /* 0x000fe20003f05270 */
[----:B------:R-:W-:Y:S01]  /*5b00*/  IMAD.U32 R39, R24, 0x10000, RZ ;  /* 0x0001000018277824 */ /* 0x000fe200078e00ff */
[----:B------:R-:W-:Y:S01]  /*5b10*/  I2FP.F32.U32 R23, R23 ;  /* 0x0000001700177245 */ /* 0x000fe20000201000 */
[----:B------:R-:W-:Y:S01]  /*5b20*/  BSSY.RECONVERGENT B0, `(.L_x_10929) ;  /* 0x0000059000007945 */ /* 0x000fe20003800200 */
[----:B------:R-:W-:Y:S02]  /*5b30*/  HFMA2 R34, -RZ, RZ, 0, 1.1920928955078125e-07 ;  /* 0x00000002ff227431 */ /* 0x000fe400000001ff */
[----:B------:R-:W-:Y:S01]  /*5b40*/  FMUL.FTZ R39, R39, R202 ;  /* 0x000000ca27277220 */ /* 0x000fe20000410000 */
[----:B------:R-:W-:Y:S01]  /*5b50*/  FFMA.FTZ R32, R23, R200, 1.1641532182693481445e-10 ;  /* 0x2f00000017207423 */ /* 0x000fe200000100c8 */
[----:B------:R-:W-:-:S04]  /*5b60*/  IMAD.MOV.U32 R23, RZ, RZ, R22 ;  /* 0x000000ffff177224 */ /* 0x000fc800078e0016 */
[----:B------:R-:W-:-:S04]  /*5b70*/  FSETP.LE.FTZ.AND P3, PT, R32, R201, PT ;  /* 0x000000c92000720b */ /* 0x000fc80003f73000 */
        /* <DEDUP_REMOVED lines=10> */
.L_x_10931:
        /* <DEDUP_REMOVED lines=13> */
.L_x_10933:
[----:B------:R-:W-:Y:S05]  /*5cf0*/  BSYNC.RECONVERGENT B1 ;  /* 0x0000000000017941 */ /* 0x000fea0003800200 */
.L_x_10932:
        /* <DEDUP_REMOVED lines=57> */
[----:B------:R-:W-:Y:S02]  /*6090*/  HFMA2 R34, -RZ, RZ, 0, 0 ;  /* 0x00000000ff227431 */ /* 0x000fe400000001ff */
[----:B------:R-:W-:-:S07]  /*60a0*/  IMAD.MOV.U32 R38, RZ, RZ, R32 ;  /* 0x000000ffff267224 */ /* 0x000fce00078e0020 */
.L_x_10930:
[----:B------:R-:W-:Y:S05]  /*60b0*/  BSYNC.RECONVERGENT B0 ;  /* 0x0000000000007941 */ /* 0x000fea0003800200 */
.L_x_10929:
[----:B------:R-:W-:Y:S01]  /*60c0*/  PRMT R32, R76, 0x7632, R32 ;  /* 0x000076324c207816 */ /* 0x000fe20000000020 */
[----:B------:R-:W-:Y:S01]  /*60d0*/  BSSY.RECONVERGENT B0, `(.L_x_10934) ;  /* 0x0000061000007945 */ /* 0x000fe20003800200 */
[----:B------:R-:W-:Y:S01]  /*60e0*/  I2FP.F32.U32 R23, R23 ;  /* 0x0000001700177245 */ /* 0x000fe20000201000 */
[----:B------:R-:W-:Y:S01]  /*60f0*/  IMAD.MOV.U32 R36, RZ, RZ, 0x2 ;  /* 0x00000002ff247424 */ /* 0x000fe200078e00ff */
[----:B------:R-:W-:Y:S01]  /*6100*/  ISETP.NE.AND P2, PT, R34, 0x1, PT ;  /* 0x000000012200780c */ /* 0x000fe20003f45270 */
[----:B------:R-:W-:Y:S02]  /*6110*/  IMAD.U32 R33, R32, 0x10000, RZ ;  /* 0x0001000020217824 */ /* 0x000fe400078e00ff */
[----:B------:R-:W-:Y:S02]  /*6120*/  FFMA.FTZ R32, R23, R200, 1.1641532182693481445e-10 ;  /* 0x2f00000017207423 */ /* 0x000fe400000100c8 */
[----:B------:R-:W-:-:S03]  /*6130*/  FMUL.FTZ R33, R33, R202 ;  /* 0x000000ca21217220 */ /* 0x000fc60000410000 */
[----:B------:R-:W-:Y:S02]  /*6140*/  FSETP.GTU.FTZ.AND P0, PT, R32, R201, PT ;  /* 0x000000c92000720b */ /* 0x000fe40003f1c000 */
[----:B------:R-:W-:Y:S02]  /*6150*/  FSEL R32, R39, RZ, P3 ;  /* 0x000000ff27207208 */ /* 0x000fe40001800000 */
[----:B------:R-:W-:Y:S02]  /*6160*/  FSEL R33, R33, RZ, !P0 ;  /* 0x000000ff21217208 */ /* 0x000fe40004000000 */
[----:B------:R-:W-:-:S03]  /*6170*/  SEL R23, RZ, 0x1, P0 ;  /* 0x00000001ff177807 */ /* 0x000fc60000000000 */
[----:B------:R-:W-:Y:S01]  /*6180*/  FADD.FTZ R61, R33, R32 ;  /* 0x00000020213d7221 */ /* 0x000fe20000010000 */
[----:B------:R-:W-:-:S03]  /*6190*/  MOV R33, R22 ;  /* 0x0000001600217202 */ /* 0x000fc60000000f00 */
[----:B------:R-:W-:Y:S01]  /*61a0*/  @P1 FADD.FTZ R61, R73, R61 ;  /* 0x0000003d493d1221 */ /* 0x000fe20000010000 */
        /* <DEDUP_REMOVED lines=9> */
.L_x_10936:
        /* <DEDUP_REMOVED lines=13> */
.L_x_10938:
[----:B------:R-:W-:Y:S05]  /*6310*/  BSYNC.RECONVERGENT B1 ;  /* 0x0000000000017941 */ /* 0x000fea0003800200 */
.L_x_10937:
        /* <DEDUP_REMOVED lines=51> */
[----:B------:R-:W-:Y:S01]  /*6650*/  IMAD.WIDE.U32 R36, R36, -0x326172a9, RZ ;  /* 0xcd9e8d5724247825 */ /* 0x000fe200078e00ff */
[----:B------:R-:W-:-:S03]  /*6660*/  UIADD3 UR15, UPT, UPT, UR4, -0x700cb87f, URZ ;  /* 0x8ff34781040f7890 */ /* 0x000fc6000fffe0ff */
[----:B------:R-:W-:Y:S01]  /*6670*/  IMAD.WIDE.U32 R32, R32, -0x2daee0ad, RZ ;  /* 0xd2511f5320207825 */ /* 0x000fe200078e00ff */
[----:B------:R-:W-:-:S03]  /*6680*/  MOV R22, R36 ;  /* 0x0000002400167202 */ /* 0x000fc60000000f00 */
[----:B------:R-:W-:Y:S01]  /*6690*/  HFMA2 R36, -RZ, RZ, 0, 0 ;  /* 0x00000000ff247431 */ /* 0x000fe200000001ff */
[----:B------:R-:W-:Y:S02]  /*66a0*/  LOP3.LUT R4, R40, UR15, R37, 0x96, !PT ;  /* 0x0000000f28047c12 */ /* 0x000fe4000f8e9625 */
[----:B------:R-:W-:Y:S01]  /*66b0*/  LOP3.LUT R3, R31, R34, R33, 0x96, !PT ;  /* 0x000000221f037212 */ /* 0x000fe200078e9621 */
[----:B------:R-:W-:Y:S02]  /*66c0*/  IMAD.MOV.U32 R33, RZ, RZ, R38 ;  /* 0x000000ffff217224 */ /* 0x000fe400078e0026 */
[----:B------:R-:W-:-:S07]  /*66d0*/  IMAD.MOV.U32 R38, RZ, RZ, R32 ;  /* 0x000000ffff267224 */ /* 0x000fce00078e0020 */
.L_x_10935:
[----:B------:R-:W-:Y:S05]  /*66e0*/  BSYNC.RECONVERGENT B0 ;  /* 0x0000000000007941 */ /* 0x000fea0003800200 */
.L_x_10934:
[----:B------:R-:W-:Y:S01]  /*66f0*/  ISETP.NE.AND P0, PT, R36, 0x1, PT ;  /* 0x000000012400780c */ /* 0x000fe20003f05270 */
[C---:B------:R-:W-:Y:S01]  /*6700*/  IMAD.U32 R35, R25.reuse, 0x10000, RZ ;  /* 0x0001000019237824 */ /* 0x040fe200078e00ff */
[----:B------:R-:W-:Y:S01]  /*6710*/  I2FP.F32.U32 R33, R33 ;  /* 0x0000002100217245 */ /* 0x000fe20000201000 */
[----:B------:R-:W-:Y:S01]  /*6720*/  BSSY.RECONVERGENT B0, `(.L_x_10939) ;  /* 0x000005b000007945 */ /* 0x000fe20003800200 */
[----:B------:R-:W-:Y:S01]  /*6730*/  PRMT R39, R25, 0x7632, R39 ;  /* 0x0000763219277816 */ /* 0x000fe20000000027 */
[----:B------:R-:W-:Y:S02]  /*6740*/  IMAD.MOV.U32 R34, RZ, RZ, 0x2 ;  /* 0x00000002ff227424 */ /* 0x000fe400078e00ff */
[----:B------:R-:W-:Y:S01]  /*6750*/  FMUL.FTZ R42, R202, R35 ;  /* 0x00000023ca2a7220 */ /* 0x000fe20000410000 */
[----:B------:R-:W-:Y:S01]  /*6760*/  FFMA.FTZ R32, R33, R200, 1.1641532182693481445e-10 ;  /* 0x2f00000021207423 */ /* 0x000fe200000100c8 */
[----:B------:R-:W-:-:S04]  /*6770*/  MOV R33, R22 ;  /* 0x0000001600217202 */ /* 0x000fc80000000f00 */
        /* <DEDUP_REMOVED lines=11> */
.L_x_10941:
        /* <DEDUP_REMOVED lines=13> */
.L_x_10943:
[----:B------:R-:W-:Y:S05]  /*6900*/  BSYNC.RECONVERGENT B1 ;  /* 0x0000000000017941 */ /* 0x000fea0003800200 */
.L_x_10942:
        /* <DEDUP_REMOVED lines=55> */
[----:B------:R-:W-:Y:S02]  /*6c80*/  MOV R22, R36 ;  /* 0x0000002400167202 */ /* 0x000fe40000000f00 */
[----:B------:R-:W-:Y:S01]  /*6c90*/  LOP3.LUT R3, R31, R34, R33, 0x96, !PT ;  /* 0x000000221f037212 */ /* 0x000fe200078e9621 */
[----:B------:R-:W-:Y:S02]  /*6ca0*/  HFMA2 R34, -RZ, RZ, 0, 0 ;  /* 0x00000000ff227431 */ /* 0x000fe400000001ff */
[----:B------:R-:W-:Y:S02]  /*6cb0*/  IMAD.MOV.U32 R33, RZ, RZ, R38 ;  /* 0x000000ffff217224 */ /* 0x000fe400078e0026 */
[----:B------:R-:W-:-:S07]  /*6cc0*/  IMAD.MOV.U32 R38, RZ, RZ, R32 ;  /* 0x000000ffff267224 */ /* 0x000fce00078e0020 */
.L_x_10940:
[----:B------:R-:W-:Y:S05]  /*6cd0*/  BSYNC.RECONVERGENT B0 ;  /* 0x0000000000007941 */ /* 0x000fea0003800200 */
.L_x_10939:
[----:B------:R-:W-:Y:S01]  /*6ce0*/  I2FP.F32.U32 R33, R33 ;  /* 0x0000002100217245 */ /* 0x000fe20000201000 */
[----:B------:R-:W-:Y:S01]  /*6cf0*/  IMAD.U32 R35, R77, 0x10000, RZ ;  /* 0x000100004d237824 */ /* 0x000fe200078e00ff */
[----:B------:R-:W-:Y:S01]  /*6d00*/  ISETP.NE.AND P2, PT, R34, 0x1, PT ;  /* 0x000000012200780c */ /* 0x000fe20003f45270 */
[----:B------:R-:W-:Y:S01]  /*6d10*/  BSSY.RECONVERGENT B0, `(.L_x_10944) ;  /* 0x000005e000007945 */ /* 0x000fe20003800200 */
[----:B------:R-:W-:Y:S01]  /*6d20*/  FSEL R42, R42, RZ, P3 ;  /* 0x000000ff2a2a7208 */ /* 0x000fe20001800000 */
[----:B------:R-:W-:Y:S01]  /*6d30*/  FFMA.FTZ R32, R33, R200, 1.1641532182693481445e-10 ;  /* 0x2f00000021207423 */ /* 0x000fe200000100c8 */
[----:B------:R-:W-:Y:S01]  /*6d40*/  FMUL.FTZ R35, R35, R202 ;  /* 0x000000ca23237220 */ /* 0x000fe20000410000 */
[----:B------:R-:W-:-:S03]  /*6d50*/  MOV R33, R22 ;  /* 0x0000001600217202 */ /* 0x000fc60000000f00 */
        /* <DEDUP_REMOVED lines=15> */
.L_x_10946:
        /* <DEDUP_REMOVED lines=13> */
.L_x_10948:
[----:B------:R-:W-:Y:S05]  /*6f20*/  BSYNC.RECONVERGENT B1 ;  /* 0x0000000000017941 */ /* 0x000fea0003800200 */
.L_x_10947:
        /* <DEDUP_REMOVED lines=52> */
[----:B------:R-:W-:Y:S01]  /*7270*/  UIADD3 UR15, UPT, UPT, UR4, -0x700cb87f, URZ ;  /* 0x8ff34781040f7890 */ /* 0x000fe2000fffe0ff */
[----:B------:R-:W-:-:S04]  /*7280*/  IMAD.WIDE.U32 R36, R36, -0x326172a9, RZ ;  /* 0xcd9e8d5724247825 */ /* 0x000fc800078e00ff */
[----:B------:R-:W-:Y:S01]  /*7290*/  IMAD.WIDE.U32 R32, R32, -0x2daee0ad, RZ ;  /* 0xd2511f5320207825 */ /* 0x000fe200078e00ff */
[----:B------:R-:W-:Y:S02]  /*72a0*/  LOP3.LUT R4, R40, UR15, R37, 0x96, !PT ;  /* 0x0000000f28047c12 */ /* 0x000fe4000f8e9625 */
[----:B------:R-:W-:Y:S02]  /*72b0*/  MOV R22, R36 ;  /* 0x0000002400167202 */ /* 0x000fe40000000f00 */
[----:B------:R-:W-:Y:S01]  /*72c0*/  LOP3.LUT R3, R31, R34, R33, 0x96, !PT ;  /* 0x000000221f037212 */ /* 0x000fe200078e9621 */
[----:B------:R-:W-:Y:S02]  /*72d0*/  IMAD.MOV.U32 R33, RZ, RZ, R38 ;  /* 0x000000ffff217224 */ /* 0x000fe400078e0026 */
[----:B------:R-:W-:-:S07]  /*72e0*/  IMAD.MOV.U32 R38, RZ, RZ, R32 ;  /* 0x000000ffff267224 */ /* 0x000fce00078e0020 */
.L_x_10945:
[----:B------:R-:W-:Y:S05]  /*72f0*/  BSYNC.RECONVERGENT B0 ;  /* 0x0000000000007941 */ /* 0x000fea0003800200 */
.L_x_10944:
[----:B------:R-:W-:Y:S01]  /*7300*/  ISETP.NE.AND P0, PT, R35, 0x1, PT ;  /* 0x000000012300780c */ /* 0x000fe20003f05270 */
[----:B------:R-:W-:Y:S01]  /*7310*/  IMAD.U32 R39, R39, 0x10000, RZ ;  /* 0x0001000027277824 */ /* 0x000fe200078e00ff */
[----:B------:R-:W-:Y:S01]  /*7320*/  I2FP.F32.U32 R33, R33 ;  /* 0x0000002100217245 */ /* 0x000fe20000201000 */
[----:B------:R-:W-:Y:S01]  /*7330*/  BSSY.RECONVERGENT B0, `(.L_x_10949) ;  /* 0x0000059000007945 */ /* 0x000fe20003800200 */
[----:B------:R-:W-:Y:S02]  /*7340*/  IMAD.MOV.U32 R34, RZ, RZ, 0x2 ;  /* 0x00000002ff227424 */ /* 0x000fe400078e00ff */
[----:B------:R-:W-:Y:S01]  /*7350*/  FMUL.FTZ R39, R39, R202 ;  /* 0x000000ca27277220 */ /* 0x000fe20000410000 */
        /* <DEDUP_REMOVED lines=12> */
.L_x_10951:
        /* <DEDUP_REMOVED lines=13> */
.L_x_10953:
[----:B------:R-:W-:Y:S05]  /*74f0*/  BSYNC.RECONVERGENT B1 ;  /* 0x0000000000017941 */ /* 0x000fea0003800200 */
.L_x_10952:
        /* <DEDUP_REMOVED lines=60> */
.L_x_10950:
[----:B------:R-:W-:Y:S05]  /*78c0*/  BSYNC.RECONVERGENT B0 ;  /* 0x0000000000007941 */ /* 0x000fea0003800200 */
.L_x_10949:
[----:B------:R-:W-:Y:S01]  /*78d0*/  PRMT R32, R77, 0x7632, R32 ;  /* 0x000076324d207816 */ /* 0x000fe20000000020 */
[----:B------:R-:W-:Y:S01]  /*78e0*/  BSSY.RECONVERGENT B0, `(.L_x_10954) ;  /* 0x0000061000007945 */ /* 0x000fe20003800200 */
[----:B------:R-:W-:Y:S02]  /*78f0*/  I2FP.F32.U32 R33, R33 ;  /* 0x0000002100217245 */ /* 0x000fe40000201000 */
[----:B------:R-:W-:Y:S01]  /*7900*/  ISETP.NE.AND P3, PT, R34, 0x1, PT ;  /* 0x000000012200780c */ /* 0x000fe20003f65270 */
[----:B------:R-:W-:Y:S02]  /*7910*/  IMAD.U32 R35, R32, 0x10000, RZ ;  /* 0x0001000020237824 */ /* 0x000fe400078e00ff */
[----:B------:R-:W-:Y:S01]  /*7920*/  FFMA.FTZ R32, R33, R200, 1.1641532182693481445e-10 ;  /* 0x2f00000021207423 */ /* 0x000fe200000100c8 */
[----:B------:R-:W-:Y:S01]  /*7930*/  MOV R33, R22 ;  /* 0x0000001600217202 */ /* 0x000fe20000000f00 */
[----:B------:R-:W-:-:S03]  /*7940*/  FMUL.FTZ R35, R35, R202 ;  /* 0x000000ca23237220 */ /* 0x000fc60000410000 */
[----:B------:R-:W-:Y:S02]  /*7950*/  FSETP.GTU.FTZ.AND P0, PT, R32, R201, PT ;  /* 0x000000c92000720b */ /* 0x000fe40003f1c000 */
[----:B------:R-:W-:Y:S02]  /*7960*/  FSEL R32, R39, RZ, P2 ;  /* 0x000000ff27207208 */ /* 0x000fe40001000000 */
        /* <DEDUP_REMOVED lines=14> */
.L_x_10956:
        /* <DEDUP_REMOVED lines=13> */
.L_x_10958:
[----:B------:R-:W-:Y:S05]  /*7b20*/  BSYNC.RECONVERGENT B1 ;  /* 0x0000000000017941 */ /* 0x000fea0003800200 */
.L_x_10957:
        /* <DEDUP_REMOVED lines=60> */
.L_x_10955:
[----:B------:R-:W-:Y:S05]  /*7ef0*/  BSYNC.RECONVERGENT B0 ;  /* 0x0000000000007941 */ /* 0x000fea0003800200 */
.L_x_10954:
        /* <DEDUP_REMOVED lines=19> */
.L_x_10961:
        /* <DEDUP_REMOVED lines=13> */
.L_x_10963:
[----:B------:R-:W-:Y:S05]  /*8100*/  BSYNC.RECONVERGENT B1 ;  /* 0x0000000000017941 */ /* 0x000fea0003800200 */
.L_x_10962:
        /* <DEDUP_REMOVED lines=60> */
.L_x_10960:
[----:B------:R-:W-:Y:S05]  /*84d0*/  BSYNC.RECONVERGENT B0 ;  /* 0x0000000000007941 */ /* 0x000fea0003800200 */
.L_x_10959:
[----:B------:R-:W-:Y:S01]  /*84e0*/  I2FP.F32.U32 R33, R33 ;  /* 0x0000002100217245 */ /* 0x000fe20000201000 */
[----:B------:R-:W-:Y:S01]  /*84f0*/  IMAD.U32 R35, R78, 0x10000, RZ ;  /* 0x000100004e237824 */ /* 0x000fe200078e00ff */
[----:B------:R-:W-:Y:S01]  /*8500*/  FSEL R64, R39, RZ, P3 ;  /* 0x000000ff27407208 */ /* 0x000fe20001800000 */
[----:B------:R-:W-:Y:S02]  /*8510*/  BSSY.RECONVERGENT B0, `(.L_x_10964) ;  /* 0x000005e000007945 */ /* 0x000fe40003800200 */
        /* <DEDUP_REMOVED lines=9> */
[----:B------:R-:W-:-:S08]  /*85b0*/  @P1 FADD.FTZ R64, R68, R64 ;  /* 0x0000004044401221 */ /* 0x000fd00000010000 */
        /* <DEDUP_REMOVED lines=9> */
.L_x_10966:
        /* <DEDUP_REMOVED lines=13> */
.L_x_10968:
[----:B------:R-:W-:Y:S05]  /*8720*/  BSYNC.RECONVERGENT B1 ;  /* 0x0000000000017941 */ /* 0x000fea0003800200 */
.L_x_10967:
        /* <DEDUP_REMOVED lines=60> */
.L_x_10965:
[----:B------:R-:W-:Y:S05]  /*8af0*/  BSYNC.RECONVERGENT B0 ;  /* 0x0000000000007941 */ /* 0x000fea0003800200 */
.L_x_10964:
[----:B------:R-:W-:Y:S01]  /*8b00*/  ISETP.NE.AND P4, PT, R35, 0x1, PT ;  /* 0x000000012300780c */ /* 0x000fe20003f85270 */
[----:B------:R-:W-:Y:S01]  /*8b10*/  BSSY.RECONVERGENT B0, `(.L_x_10969) ;  /* 0x000005b000007945 */ /* 0x000fe20003800200 */
[----:B------:R-:W-:Y:S01]  /*8b20*/  I2FP.F32.U32 R33, R33 ;  /* 0x0000002100217245 */ /* 0x000fe20000201000 */
[----:B------:R-:W-:Y:S01]  /*8b30*/  IMAD.MOV.U32 R36, RZ, RZ, 0x2 ;  /* 0x00000002ff247424 */ /* 0x000fe200078e00ff */
[----:B------:R-:W-:-:S03]  /*8b40*/  MOV R34, R22 ;  /* 0x0000001600227202 */ /* 0x000fc60000000f00 */
[----:B------:R-:W-:Y:S01]  /*8b50*/  FFMA.FTZ R32, R33, R200, 1.1641532182693481445e-10 ;  /* 0x2f00000021207423 */ /* 0x000fe200000100c8 */
[----:B------:R-:W-:-:S04]  /*8b60*/  IMAD.U32 R33, R26, 0x10000, RZ ;  /* 0x000100001a217824 */ /* 0x000fc800078e00ff */
[----:B------:R-:W-:Y:S01]  /*8b70*/  FSETP.LE.FTZ.AND P0, PT, R32, R201, PT ;  /* 0x000000c92000720b */ /* 0x000fe20003f13000 */
[----:B------:R-:W-:Y:S01]  /*8b80*/  FMUL.FTZ R26, R33, R202 ;  /* 0x000000ca211a7220 */ /* 0x000fe20000410000 */
        /* <DEDUP_REMOVED lines=9> */
.L_x_10971:
        /* <DEDUP_REMOVED lines=13> */
.L_x_10973:
[----:B------:R-:W-:Y:S05]  /*8cf0*/  BSYNC.RECONVERGENT B1 ;  /* 0x0000000000017941 */ /* 0x000fea0003800200 */
.L_x_10972:
        /* <DEDUP_REMOVED lines=60> */
.L_x_10970:
[----:B------:R-:W-:Y:S05]  /*90c0*/  BSYNC.RECONVERGENT B0 ;  /* 0x0000000000007941 */ /* 0x000fea0003800200 */
.L_x_10969:
[----:B------:R-:W-:Y:S01]  /*90d0*/  PRMT R32, R78, 0x7632, R32 ;  /* 0x000076324e207816 */ /* 0x000fe20000000020 */
[----:B------:R-:W-:Y:S01]  /*90e0*/  BSSY.RECONVERGENT B0, `(.L_x_10974) ;  /* 0x0000061000007945 */ /* 0x000fe20003800200 */
[----:B------:R-:W-:Y:S02]  /*90f0*/  I2FP.F32.U32 R33, R34 ;  /* 0x0000002200217245 */ /* 0x000fe40000201000 */
[----:B------:R-:W-:Y:S01]  /*9100*/  FSEL R26, R26, RZ, P0 ;  /* 0x000000ff1a1a7208 */ /* 0x000fe20000000000 */
[----:B------:R-:W-:Y:S02]  /*9110*/  IMAD.U32 R35, R32, 0x10000, RZ ;  /* 0x0001000020237824 */ /* 0x000fe400078e00ff */
[----:B------:R-:W-:Y:S02]  /*9120*/  FFMA.FTZ R32, R33, R200, 1.1641532182693481445e-10 ;  /* 0x2f00000021207423 */ /* 0x000fe400000100c8 */
[----:B------:R-:W-:-:S03]  /*9130*/  FMUL.FTZ R35, R35, R202 ;  /* 0x000000ca23237220 */ /* 0x000fc60000410000 */
[----:B------:R-:W-:Y:S01]  /*9140*/  FSETP.GTU.FTZ.AND P4, PT, R32, R201, PT ;  /* 0x000000c92000720b */ /* 0x000fe20003f9c000 */
[----:B------:R-:W-:-:S03]  /*9150*/  IMAD.MOV.U32 R32, RZ, RZ, 0x2 ;  /* 0x00000002ff207424 */ /* 0x000fc600078e00ff */
[----:B------:R-:W-:Y:S02]  /*9160*/  FSEL R35, R35, RZ, !P4 ;  /* 0x000000ff23237208 */ /* 0x000fe40006000000 */
[----:B------:R-:W-:Y:S02]  /*9170*/  SEL R183, RZ, 0x1, P4 ;  /* 0x00000001ffb77807 */ /* 0x000fe40002000000 */
[----:B------:R-:W-:Y:S01]  /*9180*/  ISETP.NE.AND P4, PT, R36, 0x1, PT ;  /* 0x000000012400780c */ /* 0x000fe20003f85270 */
[----:B------:R-:W-:Y:S01]  /*9190*/  FADD.FTZ R65, R35, R26 ;  /* 0x0000001a23417221 */ /* 0x000fe20000010000 */
[----:B------:R-:W-:-:S03]  /*91a0*/  MOV R26, R22 ;  /* 0x00000016001a7202 */ /* 0x000fc60000000f00 */
        /* <DEDUP_REMOVED lines=10> */
.L_x_10976:
        /* <DEDUP_REMOVED lines=13> */
.L_x_10978:
[----:B------:R-:W-:Y:S05]  /*9320*/  BSYNC.RECONVERGENT B1 ;  /* 0x0000000000017941 */ /* 0x000fea0003800200 */
.L_x_10977:
        /* <DEDUP_REMOVED lines=57> */
[----:B------:R-:W-:Y:S02]  /*96c0*/  IMAD.MOV.U32 R38, RZ, RZ, R32 ;  /* 0x000000ffff267224 */ /* 0x000fe400078e0020 */
[----:B------:R-:W-:Y:S01]  /*96d0*/  HFMA2 R32, -RZ, RZ, 0, 0 ;  /* 0x00000000ff207431 */ /* 0x000fe200000001ff */
[----:B------:R-:W-:-:S07]  /*96e0*/  LOP3.LUT R3, R31, R34, R33, 0x96, !PT ;  /* 0x000000221f037212 */ /* 0x000fce00078e9621 */
.L_x_10975:
[----:B------:R-:W-:Y:S05]  /*96f0*/  BSYNC.RECONVERGENT B0 ;  /* 0x0000000000007941 */ /* 0x000fea0003800200 */
.L_x_10974:
[----:B------:R-:W-:Y:S01]  /*9700*/  ISETP.NE.AND P5, PT, R32, 0x1, PT ;  /* 0x000000012000780c */ /* 0x000fe20003fa5270 */
[C---:B------:R-:W-:Y:S01]  /*9710*/  IMAD.U32 R35, R27.reuse, 0x10000, RZ ;  /* 0x000100001b237824 */ /* 0x040fe200078e00ff */
[----:B------:R-:W-:Y:S01]  /*9720*/  I2FP.F32.U32 R33, R26 ;  /* 0x0000001a00217245 */ /* 0x000fe20000201000 */
[----:B------:R-:W-:Y:S01]  /*9730*/  BSSY.RECONVERGENT B0, `(.L_x_10979) ;  /* 0x000005a000007945 */ /* 0x000fe20003800200 */
[----:B------:R-:W-:Y:S01]  /*9740*/  PRMT R39, R27, 0x7632, R39 ;  /* 0x000076321b277816 */ /* 0x000fe20000000027 */
[----:B------:R-:W-:Y:S01]  /*9750*/  IMAD.MOV.U32 R34, RZ, RZ, 0x2 ;  /* 0x00000002ff227424 */ /* 0x000fe200078e00ff */
[----:B------:R-:W-:Y:S01]  /*9760*/  MOV R27, R22 ;  /* 0x00000016001b7202 */ /* 0x000fe20000000f00 */
[----:B------:R-:W-:Y:S01]  /*9770*/  FFMA.FTZ R26, R33, R200, 1.1641532182693481445e-10 ;  /* 0x2f000000211a7423 */ /* 0x000fe200000100c8 */
[----:B------:R-:W-:-:S04]  /*9780*/  FMUL.FTZ R40, R202, R35 ;  /* 0x00000023ca287220 */ /* 0x000fc80000410000 */
        /* <DEDUP_REMOVED lines=10> */
.L_x_10981:
        /* <DEDUP_REMOVED lines=13> */
.L_x_10983:
[----:B------:R-:W-:Y:S05]  /*9900*/  BSYNC.RECONVERGENT B1 ;  /* 0x0000000000017941 */ /* 0x000fea0003800200 */
.L_x_10982:
        /* <DEDUP_REMOVED lines=60> */
.L_x_10980:
[----:B------:R-:W-:Y:S05]  /*9cd0*/  BSYNC.RECONVERGENT B0 ;  /* 0x0000000000007941 */ /* 0x000fea0003800200 */
.L_x_10979:
[----:B------:R-:W-:Y:S01]  /*9ce0*/  I2FP.F32.U32 R27, R27 ;  /* 0x0000001b001b7245 */ /* 0x000fe20000201000 */
[----:B------:R-:W-:Y:S01]  /*9cf0*/  IMAD.U32 R33, R79, 0x10000, RZ ;  /* 0x000100004f217824 */ /* 0x000fe200078e00ff */
[----:B------:R-:W-:Y:S01]  /*9d00*/  FSEL R40, R40, RZ, P4 ;  /* 0x000000ff28287208 */ /* 0x000fe20002000000 */
[----:B------:R-:W-:Y:S01]  /*9d10*/  BSSY.RECONVERGENT B0, `(.L_x_10984) ;  /* 0x000005e000007945 */ /* 0x000fe20003800200 */
[----:B------:R-:W-:Y:S02]  /*9d20*/  IMAD.MOV.U32 R32, RZ, RZ, 0x2 ;  /* 0x00000002ff207424 */ /* 0x000fe400078e00ff */
[----:B------:R-:W-:Y:S01]  /*9d30*/  FFMA.FTZ R26, R27, R200, 1.1641532182693481445e-10 ;  /* 0x2f0000001b1a7423 */ /* 0x000fe200000100c8 */
[----:B------:R-:W-:Y:S01]  /*9d40*/  FMUL.FTZ R33, R33, R202 ;  /* 0x000000ca21217220 */ /* 0x000fe20000410000 */
[----:B------:R-:W-:-:S03]  /*9d50*/  MOV R27, R22 ;  /* 0x00000016001b7202 */ /* 0x000fc60000000f00 */
[----:B------:R-:W-:-:S04]  /*9d60*/  FSETP.GTU.FTZ.AND P5, PT, R26, R201, PT ;  /* 0x000000c91a00720b */ /* 0x000fc80003fbc000 */
[----:B------:R-:W-:Y:S02]  /*9d70*/  FSEL R33, R33, RZ, !P5 ;  /* 0x000000ff21217208 */ /* 0x000fe40006800000 */
[----:B------:R-:W-:Y:S02]  /*9d80*/  SEL R184, RZ, 0x1, P5 ;  /* 0x00000001ffb87807 */ /* 0x000fe40002800000 */
[----:B------:R-:W-:Y:S01]  /*9d90*/  ISETP.NE.AND P5, PT, R34, 0x1, PT ;  /* 0x000000012200780c */ /* 0x000fe20003fa5270 */
[----:B------:R-:W-:-:S04]  /*9da0*/  FADD.FTZ R66, R33, R40 ;  /* 0x0000002821427221 */ /* 0x000fc80000010000 */
        /* <DEDUP_REMOVED lines=10> */
.L_x_10986:
        /* <DEDUP_REMOVED lines=13> */
.L_x_10988:
[----:B------:R-:W-:Y:S05]  /*9f20*/  BSYNC.RECONVERGENT B1 ;  /* 0x0000000000017941 */ /* 0x000fea0003800200 */
.L_x_10987:
        /* <DEDUP_REMOVED lines=60> */
.L_x_10985:
[----:B------:R-:W-:Y:S05]  /*a2f0*/  BSYNC.RECONVERGENT B0 ;  /* 0x0000000000007941 */ /* 0x000fea0003800200 */
.L_x_10984:
        /* <DEDUP_REMOVED lines=18> */
.L_x_10991:
        /* <DEDUP_REMOVED lines=15> */
.L_x_10993:
[----:B------:R-:W-:Y:S05]  /*a510*/  BSYNC.RECONVERGENT B1 ;  /* 0x0000000000017941 */ /* 0x000fea0003800200 */
.L_x_10992:
        /* <DEDUP_REMOVED lines=60> */
.L_x_10990:
[----:B------:R-:W-:Y:S05]  /*a8e0*/  BSYNC.RECONVERGENT B0 ;  /* 0x0000000000007941 */ /* 0x000fea0003800200 */
.L_x_10989:
[----:B------:R-:W-:Y:S02]  /*a8f0*/  PRMT R26, R79, 0x7632, R26 ;  /* 0x000076324f1a7816 */ /* 0x000fe4000000001a */
[----:B------:R-:W-:Y:S02]  /*a900*/  I2FP.F32.U32 R27, R27 ;  /* 0x0000001b001b7245 */ /* 0x000fe40000201000 */
[----:B------:R-:W-:Y:S01]  /*a910*/  FSEL R40, R40, RZ, P5 ;  /* 0x000000ff28287208 */ /* 0x000fe20002800000 */
[----:B------:R-:W-:Y:S02]  /*a920*/  IMAD.U32 R31, R26, 0x10000, RZ ;  /* 0x000100001a1f7824 */ /* 0x000fe400078e00ff */
[----:B------:R-:W-:Y:S02]  /*a930*/  FFMA.FTZ R26, R27, R200, 1.1641532182693481445e-10 ;  /* 0x2f0000001b1a7423 */ /* 0x000fe400000100c8 */
[----:B------:R-:W-:-:S03]  /*a940*/  FMUL.FTZ R31, R31, R202 ;  /* 0x000000ca1f1f7220 */ /* 0x000fc60000410000 */
[----:B------:R-:W-:-:S04]  /*a950*/  FSETP.GTU.FTZ.AND P6, PT, R26, R201, PT ;  /* 0x000000c91a00720b */ /* 0x000fc80003fdc000 */
[----:B------:R-:W-:Y:S02]  /*a960*/  FSEL R31, R31, RZ, !P6 ;  /* 0x000000ff1f1f7208 */ /* 0x000fe40007000000 */
[----:B------:R-:W-:-:S03]  /*a970*/  SEL R185, RZ, 0x1, P6 ;  /* 0x00000001ffb97807 */ /* 0x000fc60003000000 */
[----:B------:R-:W-:-:S04]  /*a980*/  FADD.FTZ R67, R31, R40 ;  /* 0x000000281f437221 */ /* 0x000fc80000010000 */
[----:B------:R-:W-:-:S07]  /*a990*/  @P1 FADD.FTZ R67, R71, R67 ;  /* 0x0000004347431221 */ /* 0x000fce0000010000 */
.L_x_10913:
        /* <DEDUP_REMOVED lines=15> */
[----:B------:R-:W-:-:S02]  /*aa90*/  LOP3.LUT R32, R32, R33, R31, 0xfe, !PT ;  /* 0x0000002120207212 */ /* 0x000fc400078efe1f */
[----:B------:R-:W-:Y:S01]  /*aaa0*/  LOP3.LUT R30, R30, R24, R25, 0xfe, !PT ;  /* 0x000000181e1e7212 */ /* 0x000fe200078efe19 */
[----:B0-----:R-:W-:Y:S01]  /*aab0*/  IMAD.WIDE.U32 R24, R198, 0x20, R240 ;  /* 0x00000020c6187825 */ /* 0x001fe200078e00f0 */
[----:B------:R-:W-:Y:S01]  /*aac0*/  SEL R31, RZ, 0x1, !P3 ;  /* 0x00000001ff1f7807 */ /* 0x000fe20005800000 */
[----:B------:R-:W0:Y:S01]  /*aad0*/  @P0 LDC.64 R28, c[0x0][0x398] ;  /* 0x0000e600ff1c0b82 */ /* 0x000e220000000a00 */
[----:B------:R-:W-:Y:S02]  /*aae0*/  SEL R33, RZ, 0x1, !P6 ;  /* 0x00000001ff217807 */ /* 0x000fe40007000000 */
[----:B------:R-:W-:Y:S01]  /*aaf0*/  LOP3.LUT R31, R32, R31, RZ, 0xfc, !PT ;  /* 0x0000001f201f7212 */ /* 0x000fe200078efcff */
[----:B------:R-:W-:Y:S01]  /*ab00*/  STG.E.128 desc[UR6][R24.64], R60 ;  /* 0x0000003c18007986 */ /* 0x000fe2000c101d06 */
[----:B------:R-:W-:Y:S01]  /*ab10*/  LOP3.LUT R30, R30, R33, RZ, 0xfc, !PT ;  /* 0x000000211e1e7212 */ /* 0x000fe200078efcff */
[----:B-1----:R-:W-:Y:S02]  /*ab20*/  IMAD.WIDE.U32 R32, R198, 0x8, R242 ;  /* 0x00000008c6207825 */ /* 0x002fe400078e00f2 */
[----:B------:R1:W-:Y:S04]  /*ab30*/  STG.E.128 desc[UR6][R24.64+0x10], R64 ;  /* 0x0000104018007986 */ /* 0x0003e8000c101d06 */
[----:B------:R3:W-:Y:S01]  /*ab40*/  STG.E.64 desc[UR6][R32.64], R30 ;  /* 0x0000001e20007986 */ /* 0x0007e2000c101b06 */
[----:B--2---:R-:W-:-:S04]  /*ab50*/  @P1 IMAD.WIDE.U32 R26, R196, 0x20, R26 ;  /* 0x00000020c41a1825 */ /* 0x004fc800078e001a */
[----:B0-----:R-:W-:-:S04]  /*ab60*/  @P0 IMAD.WIDE.U32 R28, R196, 0x10, R28 ;  /* 0x00000010c41c0825 */ /* 0x001fc800078e001c */
[----:B-1----:R-:W-:Y:S01]  /*ab70*/  IMAD.WIDE.U32 R24, R196, 0x10, R206 ;  /* 0x00000010c4187825 */ /* 0x002fe200078e00ce */
[----:B---3--:R-:W-:Y:S06]  /*ab80*/  @!P0 BRA `(.L_x_10994) ;  /* 0x0000000000508947 */ /* 0x008fec0003800000 */
        /* <DEDUP_REMOVED lines=20> */
.L_x_10994:
[----:B------:R1:W5:Y:S04]  /*acd0*/  @P1 LDG.E.128 R72, desc[UR6][R26.64] ;  /* 0x000000061a481981 */ /* 0x000368000c1e1d00 */
[----:B------:R1:W5:Y:S04]  /*ace0*/  @P1 LDG.E.128 R68, desc[UR6][R26.64+0x10] ;  /* 0x000010061a441981 */ /* 0x000368000c1e1d00 */
[----:B------:R1:W5:Y:S04]  /*acf0*/  @P0 LDG.E.128 R76, desc[UR6][R28.64] ;  /* 0x000000061c4c0981 */ /* 0x000368000c1e1d00 */
[----:B------:R-:W5:Y:S01]  /*ad00*/  LDG.E.128 R24, desc[UR6][R24.64] ;  /* 0x0000000618187981 */ /* 0x000f62000c1e1d00 */
[----:B------:R-:W-:Y:S05]  /*ad10*/  @!P0 BRA `(.L_x_10995) ;  /* 0x0000006000588947 */ /* 0x000fea0003800000 */
        /* <DEDUP_REMOVED lines=16> */
.L_x_10998:
        /* <DEDUP_REMOVED lines=13> */
.L_x_11000:
[----:B------:R-:W-:Y:S05]  /*aef0*/  BSYNC.RECONVERGENT B1 ;  /* 0x0000000000017941 */ /* 0x000fea0003800200 */
.L_x_10999:
        /* <DEDUP_REMOVED lines=59> */
[----:B------:R-:W-:-:S07]  /*b2b0*/  IMAD.MOV.U32 R30, RZ, RZ, RZ ;  /* 0x000000ffff1e7224 */ /* 0x000fce00078e00ff */
.L_x_10997:
[----:B------:R-:W-:Y:S05]  /*b2c0*/  BSYNC.RECONVERGENT B0 ;  /* 0x0000000000007941 */ /* 0x000fea0003800200 */
.L_x_10996:
[----:B------:R-:W-:Y:S01]  /*b2d0*/  ISETP.NE.AND P2, PT, R30, 0x1, PT ;  /* 0x000000011e00780c */ /* 0x000fe20003f45270 */
[----:B------:R-:W-:Y:S01]  /*b2e0*/  BSSY.RECONVERGENT B0, `(.L_x_11001) ;  /* 0x000005d000007945 */ /* 0x000fe20003800200 */
[----:B------:R-:W-:Y:S01]  /*b2f0*/  I2FP.F32.U32 R21, R21 ;  /* 0x0000001500157245 */ /* 0x000fe20000201000 */
[----:B------:R-:W-:Y:S02]  /*b300*/  HFMA2 R32, -RZ, RZ, 0, 1.1920928955078125e-07 ;  /* 0x00000002ff207431 */ /* 0x000fe400000001ff */
[----:B------:R-:W-:Y:S02]  /*b310*/  IMAD.MOV.U32 R23, RZ, RZ, R22 ;  /* 0x000000ffff177224 */ /* 0x000fe400078e0016 */
[----:B------:R-:W-:Y:S01]  /*b320*/  FFMA.FTZ R28, R21, R200, 1.1641532182693481445e-10 ;  /* 0x2f000000151c7423 */ /* 0x000fe200000100c8 */
[----:B-----5:R-:W-:-:S04]  /*b330*/  IMAD.U32 R21, R24, 0x10000, RZ ;  /* 0x0001000018157824 */ /* 0x020fc800078e00ff */
[----:B------:R-:W-:Y:S01]  /*b340*/  FSETP.LE.FTZ.AND P4, PT, R28, R201, PT ;  /* 0x000000c91c00720b */ /* 0x000fe20003f93000 */
[----:B------:R-:W-:Y:S01]  /*b350*/  FMUL.FTZ R21, R21, R202 ;  /* 0x000000ca15157220 */ /* 0x000fe20000410000 */
[----:B------:R-:W-:Y:S02]  /*b360*/  PRMT R28, R24, 0x7632, R28 ;  /* 0x00007632181c7816 */ /* 0x000fe4000000001c */
        /* <DEDUP_REMOVED lines=10> */
.L_x_11003:
        /* <DEDUP_REMOVED lines=13> */
.L_x_11005:
[----:B------:R-:W-:Y:S05]  /*b4e0*/  BSYNC.RECONVERGENT B1 ;  /* 0x0000000000017941 */ /* 0x000fea0003800200 */
.L_x_11004:
        /* <DEDUP_REMOVED lines=60> */
.L_x_11002:
[----:B------:R-:W-:Y:S05]  /*b8b0*/  BSYNC.RECONVERGENT B0 ;  /* 0x0000000000007941 */ /* 0x000fea0003800200 */
.L_x_11001:
[----:B------:R-:W-:Y:S01]  /*b8c0*/  I2FP.F32.U32 R23, R23 ;  /* 0x0000001700177245 */ /* 0x000fe20000201000 */
[----:B------:R-:W-:Y:S01]  /*b8d0*/  IMAD.U32 R31, R76, 0x10000, RZ ;  /* 0x000100004c1f7824 */ /* 0x000fe200078e00ff */
[----:B------:R-:W-:Y:S01]  /*b8e0*/  ISETP.NE.AND P3, PT, R32, 0x1, PT ;  /* 0x000000012000780c */ /* 0x000fe20003f65270 */
[----:B------:R-:W-:Y:S01]  /*b8f0*/  BSSY.RECONVERGENT B0, `(.L_x_11006) ;  /* 0x000005e000007945 */ /* 0x000fe20003800200 */
[----:B------:R-:W-:Y:S02]  /*b900*/  IMAD.MOV.U32 R33, RZ, RZ, 0x2 ;  /* 0x00000002ff217424 */ /* 0x000fe400078e00ff */
[----:B------:R-:W-:Y:S01]  /*b910*/  FFMA.FTZ R30, R23, R200, 1.1641532182693481445e-10 ;  /* 0x2f000000171e7423 */ /* 0x000fe200000100c8 */
[----:B------:R-:W-:Y:S01]  /*b920*/  FMUL.FTZ R31, R31, R202 ;  /* 0x000000ca1f1f7220 */ /* 0x000fe20000410000 */
[----:B------:R-:W-:-:S03]  /*b930*/  FSEL R23, R21, RZ, P4 ;  /* 0x000000ff15177208 */ /* 0x000fc60002000000 */
[----:B------:R-:W-:-:S04]  /*b940*/  FSETP.GTU.FTZ.AND P2, PT, R30, R201, PT ;  /* 0x000000c91e00720b */ /* 0x000fc80003f5c000 */
        /* <DEDUP_REMOVED lines=14> */
.L_x_11008:
        /* <DEDUP_REMOVED lines=13> */
.L_x_11010:
[----:B------:R-:W-:Y:S05]  /*bb00*/  BSYNC.RECONVERGENT B1 ;  /* 0x0000000000017941 */ /* 0x000fea0003800200 */
.L_x_11009:
        /* <DEDUP_REMOVED lines=60> */
.L_x_11007:
[----:B------:R-:W-:Y:S05]  /*bed0*/  BSYNC.RECONVERGENT B0 ;  /* 0x0000000000007941 */ /* 0x000fea0003800200 */
.L_x_11006:
[----:B------:R-:W-:Y:S01]  /*bee0*/  ISETP.NE.AND P2, PT, R33, 0x1, PT ;  /* 0x000000012100780c */ /* 0x000fe20003f45270 */
[----:B------:R-:W-:Y:S01]  /*bef0*/  BSSY.RECONVERGENT B0, `(.L_x_11011) ;  /* 0x000005c000007945 */ /* 0x000fe20003800200 */
[----:B------:R-:W-:Y:S01]  /*bf00*/  I2FP.F32.U32 R23, R23 ;  /* 0x0000001700177245 */ /* 0x000fe20000201000 */
[----:B------:R-:W-:Y:S02]  /*bf10*/  IMAD.MOV.U32 R32, RZ, RZ, 0x2 ;  /* 0x00000002ff207424 */ /* 0x000fe400078e00ff */
[----:B------:R-:W-:Y:S02]  /*bf20*/  IMAD.MOV.U32 R31, RZ, RZ, R22 ;  /* 0x000000ffff1f7224 */ /* 0x000fe400078e0016 */
[----:B------:R-:W-:Y:S01]  /*bf30*/  FFMA.FTZ R30, R23, R200, 1.1641532182693481445e-10 ;  /* 0x2f000000171e7423 */ /* 0x000fe200000100c8 */
[----:B------:R-:W-:-:S04]  /*bf40*/  SHF.L.U32 R23, R28, 0x10, RZ ;  /* 0x000000101c177819 */ /* 0x000fc800000006ff */
[----:B------:R-:W-:Y:S01]  /*bf50*/  FSETP.LE.FTZ.AND P4, PT, R30, R201, PT ;  /* 0x000000c91e00720b */ /* 0x000fe20003f93000 */
[----:B------:R-:W-:-:S03]  /*bf60*/  FMUL.FTZ R36, R23, R202 ;  /* 0x000000ca17247220 */ /* 0x000fc60000410000 */
        /* <DEDUP_REMOVED lines=10> */
.L_x_11013:
        /* <DEDUP_REMOVED lines=13> */
.L_x_11015:
[----:B------:R-:W-:Y:S05]  /*c0e0*/  BSYNC.RECONVERGENT B1 ;  /* 0x0000000000017941 */ /* 0x000fea0003800200 */
.L_x_11014:
        /* <DEDUP_REMOVED lines=58> */
[----:B------:R-:W-:Y:S01]  /*c490*/  MOV R29, R30 ;  /* 0x0000001e001d7202 */ /* 0x000fe20000000f00 */
[----:B------:R-:W-:-:S07]  /*c4a0*/  IMAD.MOV.U32 R32, RZ, RZ, RZ ;  /* 0x000000ffff207224 */ /* 0x000fce00078e00ff */
.L_x_11012:
[----:B------:R-:W-:Y:S05]  /*c4b0*/  BSYNC.RECONVERGENT B0 ;  /* 0x0000000000007941 */ /* 0x000fea0003800200 */
.L_x_11011:
[----:B------:R-:W-:Y:S01]  /*c4c0*/  PRMT R30, R76, 0x7632, R30 ;  /* 0x000076324c1e7816 */ /* 0x000fe2000000001e */
[----:B------:R-:W-:Y:S01]  /*c4d0*/  BSSY.RECONVERGENT B0, `(.L_x_11016) ;  /* 0x0000062000007945 */ /* 0x000fe20003800200 */
[----:B------:R-:W-:Y:S01]  /*c4e0*/  I2FP.F32.U32 R23, R31 ;  /* 0x0000001f00177245 */ /* 0x000fe20000201000 */
[----:B------:R-:W-:Y:S01]  /*c4f0*/  HFMA2 R33, -RZ, RZ, 0, 1.1920928955078125e-07 ;  /* 0x00000002ff217431 */ /* 0x000fe200000001ff */
[----:B------:R-:W-:Y:S01]  /*c500*/  ISETP.NE.AND P3, PT, R32, 0x1, PT ;  /* 0x000000012000780c */ /* 0x000fe20003f65270 */
[----:B------:R-:W-:Y:S01]  /*c510*/  IMAD.U32 R31, R30, 0x10000, RZ ;  /* 0x000100001e1f7824 */ /* 0x000fe200078e00ff */
[----:B------:R-:W-:Y:S01]  /*c520*/  FSEL R36, R36, RZ, P4 ;  /* 0x000000ff24247208 */ /* 0x000fe20002000000 */
[----:B------:R-:W-:Y:S02]  /*c530*/  FFMA.FTZ R30, R23, R200, 1.1641532182693481445e-10 ;  /* 0x2f000000171e7423 */ /* 0x000fe400000100c8 */
[----:B------:R-:W-:-:S03]  /*c540*/  FMUL.FTZ R31, R31, R202 ;  /* 0x000000ca1f1f7220 */ /* 0x000fc60000410000 */
[----:B------:R-:W-:-:S04]  /*c550*/  FSETP.GTU.FTZ.AND P2, PT, R30, R201, PT ;  /* 0x000000c91e00720b */ /* 0x000fc80003f5c000 */
[----:B------:R-:W-:Y:S02]  /*c560*/  FSEL R31, R31, RZ, !P2 ;  /* 0x000000ff1f1f7208 */ /* 0x000fe40005000000 */
[----:B------:R-:W-:-:S03]  /*c570*/  SEL R23, RZ, 0x1, P2 ;  /* 0x00000001ff177807 */ /* 0x000fc60001000000 */
[----:B------:R-:W-:Y:S01]  /*c580*/  FADD.FTZ R57, R31, R36 ;  /* 0x000000241f397221 */ /* 0x000fe20000010000 */
[----:B------:R-:W-:-:S03]  /*c590*/  IMAD.MOV.U32 R31, RZ, RZ, R22 ;  /* 0x000000ffff1f7224 */ /* 0x000fc600078e0016 */
        /* <DEDUP_REMOVED lines=10> */
.L_x_11018:
        /* <DEDUP_REMOVED lines=13> */
.L_x_11020:
[----:B------:R-:W-:Y:S05]  /*c710*/  BSYNC.RECONVERGENT B1 ;  /* 0x0000000000017941 */ /* 0x000fea0003800200 */
.L_x_11019:
        /* <DEDUP_REMOVED lines=58> */
[----:B------:R-:W-:Y:S01]  /*cac0*/  LOP3.LUT R3, R32, UR16, R31, 0x96, !PT ;  /* 0x0000001020037c12 */ /* 0x000fe2000f8e961f */
[----:B------:R-:W-:Y:S01]  /*cad0*/  IMAD.MOV.U32 R31, RZ, RZ, R29 ;  /* 0x000000ffff1f7224 */ /* 0x000fe200078e001d */
[----:B------:R-:W-:-:S07]  /*cae0*/  MOV R29, R30 ;  /* 0x0000001e001d7202 */ /* 0x000fce0000000f00 */
.L_x_11017:
[----:B------:R-:W-:Y:S05]  /*caf0*/  BSYNC.RECONVERGENT B0 ;  /* 0x0000000000007941 */ /* 0x000fea0003800200 */
.L_x_11016:
[----:B------:R-:W-:Y:S01]  /*cb00*/  ISETP.NE.AND P2, PT, R33, 0x1, PT ;  /* 0x000000012100780c */ /* 0x000fe20003f45270 */
[C---:B------:R-:W-:Y:S01]  /*cb10*/  IMAD.U32 R39, R25.reuse, 0x10000, RZ ;  /* 0x0001000019277824 */ /* 0x040fe200078e00ff */
[----:B------:R-:W-:Y:S01]  /*cb20*/  I2FP.F32.U32 R31, R31 ;  /* 0x0000001f001f7245 */ /* 0x000fe20000201000 */
[----:B------:R-:W-:Y:S01]  /*cb30*/  BSSY.RECONVERGENT B0, `(.L_x_11021) ;  /* 0x000005c000007945 */ /* 0x000fe20003800200 */
[----:B------:R-:W-:Y:S01]  /*cb40*/  HFMA2 R32, -RZ, RZ, 0, 1.1920928955078125e-07 ;  /* 0x00000002ff207431 */ /* 0x000fe200000001ff */
[----:B------:R-:W-:Y:S01]  /*cb50*/  PRMT R38, R25, 0x7632, R38 ;  /* 0x0000763219267816 */ /* 0x000fe20000000026 */
        /* <DEDUP_REMOVED lines=14> */
.L_x_11023:
        /* <DEDUP_REMOVED lines=13> */
.L_x_11025:
[----:B------:R-:W-:Y:S05]  /*cd10*/  BSYNC.RECONVERGENT B1 ;  /* 0x0000000000017941 */ /* 0x000fea0003800200 */
.L_x_11024:
        /* <DEDUP_REMOVED lines=59> */
[----:B------:R-:W-:Y:S01]  /*d0d0*/  MOV R29, R30 ;  /* 0x0000001e001d7202 */ /* 0x000fe20000000f00 */
[----:B------:R-:W-:-:S07]  /*d0e0*/  IMAD.MOV.U32 R32, RZ, RZ, RZ ;  /* 0x000000ffff207224 */ /* 0x000fce00078e00ff */
.L_x_11022:
[----:B------:R-:W-:Y:S05]  /*d0f0*/  BSYNC.RECONVERGENT B0 ;  /* 0x0000000000007941 */ /* 0x000fea0003800200 */
.L_x_11021:
[----:B------:R-:W-:Y:S01]  /*d100*/  I2FP.F32.U32 R31, R31 ;  /* 0x0000001f001f7245 */ /* 0x000fe20000201000 */
[----:B------:R-:W-:Y:S01]  /*d110*/  IMAD.U32 R33, R77, 0x10000, RZ ;  /* 0x000100004d217824 */ /* 0x000fe200078e00ff */
[----:B------:R-:W-:Y:S01]  /*d120*/  ISETP.NE.AND P3, PT, R32, 0x1, PT ;  /* 0x000000012000780c */ /* 0x000fe20003f65270 */
[----:B------:R-:W-:Y:S01]  /*d130*/  BSSY.RECONVERGENT B0, `(.L_x_11026) ;  /* 0x000005f000007945 */ /* 0x000fe20003800200 */
[----:B------:R-:W-:Y:S01]  /*d140*/  FSEL R39, R39, RZ, P4 ;  /* 0x000000ff27277208 */ /* 0x000fe20002000000 */
[----:B------:R-:W-:Y:S01]  /*d150*/  FFMA.FTZ R30, R31, R200, 1.1641532182693481445e-10 ;  /* 0x2f0000001f1e7423 */ /* 0x000fe200000100c8 */
[----:B------:R-:W-:Y:S01]  /*d160*/  FMUL.FTZ R33, R33, R202 ;  /* 0x000000ca21217220 */ /* 0x000fe20000410000 */
[----:B------:R-:W-:Y:S02]  /*d170*/  HFMA2 R34, -RZ, RZ, 0, 1.1920928955078125e-07 ;  /* 0x00000002ff227431 */ /* 0x000fe400000001ff */
[----:B------:R-:W-:Y:S01]  /*d180*/  IMAD.MOV.U32 R31, RZ, RZ, R22 ;  /* 0x000000ffff1f7224 */ /* 0x000fe200078e0016 */
[----:B------:R-:W-:-:S04]  /*d190*/  FSETP.GTU.FTZ.AND P2, PT, R30, R201, PT ;  /* 0x000000c91e00720b */ /* 0x000fc80003f5c000 */
[----:B------:R-:W-:Y:S02]  /*d1a0*/  FSEL R58, R33, RZ, !P2 ;  /* 0x000000ff213a7208 */ /* 0x000fe40005000000 */
[----:B------:R-:W-:-:S03]  /*d1b0*/  SEL R180, RZ, 0x1, P2 ;  /* 0x00000001ffb47807 */ /* 0x000fc60001000000 */
[----:B------:R-:W-:-:S04]  /*d1c0*/  FADD.FTZ R58, R58, R39 ;  /* 0x000000273a3a7221 */ /* 0x000fc80000010000 */
        /* <DEDUP_REMOVED lines=10> */
.L_x_11028:
        /* <DEDUP_REMOVED lines=13> */
.L_x_11030:
[----:B------:R-:W-:Y:S05]  /*d340*/  BSYNC.RECONVERGENT B1 ;  /* 0x0000000000017941 */ /* 0x000fea0003800200 */
.L_x_11029:
        /* <DEDUP_REMOVED lines=61> */
.L_x_11027:
[----:B------:R-:W-:Y:S05]  /*d720*/  BSYNC.RECONVERGENT B0 ;  /* 0x0000000000007941 */ /* 0x000fea0003800200 */
.L_x_11026:
[----:B------:R-:W-:Y:S01]  /*d730*/  ISETP.NE.AND P2, PT, R34, 0x1, PT ;  /* 0x000000012200780c */ /* 0x000fe20003f45270 */
[----:B------:R-:W-:Y:S01]  /*d740*/  BSSY.RECONVERGENT B0, `(.L_x_11031) ;  /* 0x000005d000007945 */ /* 0x000fe20003800200 */
[----:B------:R-:W-:Y:S01]  /*d750*/  I2FP.F32.U32 R31, R31 ;  /* 0x0000001f001f7245 */ /* 0x000fe20000201000 */
[----:B------:R-:W-:Y:S02]  /*d760*/  HFMA2 R36, -RZ, RZ, 0, 1.1920928955078125e-07 ;  /* 0x00000002ff247431 */ /* 0x000fe400000001ff */
[----:B------:R-:W-:Y:S02]  /*d770*/  IMAD.MOV.U32 R33, RZ, RZ, R22 ;  /* 0x000000ffff217224 */ /* 0x000fe400078e0016 */
[----:B------:R-:W-:Y:S01]  /*d780*/  FFMA.FTZ R30, R31, R200, 1.1641532182693481445e-10 ;  /* 0x2f0000001f1e7423 */ /* 0x000fe200000100c8 */
[----:B------:R-:W-:-:S04]  /*d790*/  IMAD.U32 R31, R38, 0x10000, RZ ;  /* 0x00010000261f7824 */ /* 0x000fc800078e00ff */
        /* <DEDUP_REMOVED lines=12> */
.L_x_11033:
        /* <DEDUP_REMOVED lines=13> */
.L_x_11035:
[----:B------:R-:W-:Y:S05]  /*d930*/  BSYNC.RECONVERGENT B1 ;  /* 0x0000000000017941 */ /* 0x000fea0003800200 */
.L_x_11034:
        /* <DEDUP_REMOVED lines=61> */
.L_x_11032:
[----:B------:R-:W-:Y:S05]  /*dd10*/  BSYNC.RECONVERGENT B0 ;  /* 0x0000000000007941 */ /* 0x000fea0003800200 */
.L_x_11031:
[----:B------:R-:W-:Y:S01]  /*dd20*/  PRMT R32, R77, 0x7632, R32 ;  /* 0x000076324d207816 */ /* 0x000fe20000000020 */
[----:B------:R-:W-:Y:S01]  /*dd30*/  BSSY.RECONVERGENT B0, `(.L_x_11036) ;  /* 0x0000062000007945 */ /* 0x000fe20003800200 */
[----:B------:R-:W-:Y:S01]  /*dd40*/  I2FP.F32.U32 R33, R33 ;  /* 0x0000002100217245 */ /* 0x000fe20000201000 */
[----:B------:R-:W-:Y:S02]  /*dd50*/  HFMA2 R34, -RZ, RZ, 0, 1.1920928955078125e-07 ;  /* 0x00000002ff227431 */ /* 0x000fe400000001ff */
[----:B------:R-:W-:Y:S02]  /*dd60*/  IMAD.U32 R35, R32, 0x10000, RZ ;  /* 0x0001000020237824 */ /* 0x000fe400078e00ff */
[----:B------:R-:W-:Y:S02]  /*dd70*/  FFMA.FTZ R32, R33, R200, 1.1641532182693481445e-10 ;  /* 0x2f00000021207423 */ /* 0x000fe400000100c8 */
[----:B------:R-:W-:-:S03]  /*dd80*/  FMUL.FTZ R35, R35, R202 ;  /* 0x000000ca23237220 */ /* 0x000fc60000410000 */
[----:B------:R-:W-:Y:S02]  /*dd90*/  FSETP.GTU.FTZ.AND P2, PT, R32, R201, PT ;  /* 0x000000c92000720b */ /* 0x000fe40003f5c000 */
[----:B------:R-:W-:Y:S01]  /*dda0*/  FSEL R32, R31, RZ, P4 ;  /* 0x000000ff1f207208 */ /* 0x000fe20002000000 */
[----:B------:R-:W-:Y:S01]  /*ddb0*/  IMAD.MOV.U32 R31, RZ, RZ, R22 ;  /* 0x000000ffff1f7224 */ /* 0x000fe200078e0016 */
        /* <DEDUP_REMOVED lines=14> */
.L_x_11038:
        /* <DEDUP_REMOVED lines=13> */
.L_x_11040:
[----:B------:R-:W-:Y:S05]  /*df70*/  BSYNC.RECONVERGENT B1 ;  /* 0x0000000000017941 */ /* 0x000fea0003800200 */
.L_x_11039:
        /* <DEDUP_REMOVED lines=61> */
.L_x_11037:
[----:B------:R-:W-:Y:S05]  /*e350*/  BSYNC.RECONVERGENT B0 ;  /* 0x0000000000007941 */ /* 0x000fea0003800200 */
.L_x_11036:
[----:B------:R-:W-:Y:S01]  /*e360*/  ISETP.NE.AND P3, PT, R34, 0x1, PT ;  /* 0x000000012200780c */ /* 0x000fe20003f65270 */
[----:B------:R-:W-:Y:S01]  /*e370*/  BSSY.RECONVERGENT B0, `(.L_x_11041) ;  /* 0x000005d000007945 */ /* 0x000fe20003800200 */
[----:B------:R-:W-:Y:S01]  /*e380*/  I2FP.F32.U32 R31, R31 ;  /* 0x0000001f001f7245 */ /* 0x000fe20000201000 */
[----:B------:R-:W-:Y:S02]  /*e390*/  HFMA2 R36, -RZ, RZ, 0, 1.1920928955078125e-07 ;  /* 0x00000002ff247431 */ /* 0x000fe400000001ff */
[----:B------:R-:W-:Y:S02]  /*e3a0*/  IMAD.MOV.U32 R33, RZ, RZ, R22 ;  /* 0x000000ffff217224 */ /* 0x000fe400078e0016 */
[----:B------:R-:W-:Y:S01]  /*e3b0*/  FFMA.FTZ R32, R31, R200, 1.1641532182693481445e-10 ;  /* 0x2f0000001f207423 */ /* 0x000fe200000100c8 */
[C---:B------:R-:W-:Y:S01]  /*e3c0*/  IMAD.U32 R31, R26.reuse, 0x10000, RZ ;  /* 0x000100001a1f7824 */ /* 0x040fe200078e00ff */
[----:B------:R-:W-:-:S03]  /*e3d0*/  PRMT R26, R26, 0x7632, R26 ;  /* 0x000076321a1a7816 */ /* 0x000fc6000000001a */
[----:B------:R-:W-:Y:S01]  /*e3e0*/  FSETP.LE.FTZ.AND P2, PT, R32, R201, PT ;  /* 0x000000c92000720b */ /* 0x000fe20003f53000 */
[----:B------:R-:W-:Y:S01]  /*e3f0*/  FMUL.FTZ R31, R31, R202 ;  /* 0x000000ca1f1f7220 */ /* 0x000fe20000410000 */
        /* <DEDUP_REMOVED lines=9> */
.L_x_11043:
        /* <DEDUP_REMOVED lines=13> */
.L_x_11045:
[----:B------:R-:W-:Y:S05]  /*e560*/  BSYNC.RECONVERGENT B1 ;  /* 0x0000000000017941 */ /* 0x000fea0003800200 */
.L_x_11044:
        /* <DEDUP_REMOVED lines=61> */
.L_x_11042:
[----:B------:R-:W-:Y:S05]  /*e940*/  BSYNC.RECONVERGENT B0 ;  /* 0x0000000000007941 */ /* 0x000fea0003800200 */
.L_x_11041:
[----:B------:R-:W-:Y:S01]  /*e950*/  I2FP.F32.U32 R33, R33 ;  /* 0x0000002100217245 */ /* 0x000fe20000201000 */
[----:B------:R-:W-:Y:S01]  /*e960*/  IMAD.U32 R35, R78, 0x10000, RZ ;  /* 0x000100004e237824 */ /* 0x000fe200078e00ff */
[----:B------:R-:W-:Y:S01]  /*e970*/  FSEL R31, R31, RZ, P2 ;  /* 0x000000ff1f1f7208 */ /* 0x000fe20001000000 */
        /* <DEDUP_REMOVED lines=20> */
.L_x_11048:
        /* <DEDUP_REMOVED lines=13> */
.L_x_11050:
[----:B------:R-:W-:Y:S05]  /*eb90*/  BSYNC.RECONVERGENT B1 ;  /* 0x0000000000017941 */ /* 0x000fea0003800200 */
.L_x_11049:
        /* <DEDUP_REMOVED lines=61> */
.L_x_11047:
[----:B------:R-:W-:Y:S05]  /*ef70*/  BSYNC.RECONVERGENT B0 ;  /* 0x0000000000007941 */ /* 0x000fea0003800200 */
.L_x_11046:
        /* <DEDUP_REMOVED lines=8> */
[----:B------:R-:W-:Y:S01]  /*f000*/  FSETP.LE.FTZ.AND P3, PT, R32, R201, PT ;  /* 0x000000c92000720b */ /* 0x000fe20003f73000 */
        /* <DEDUP_REMOVED lines=9> */
.L_x_11053:
        /* <DEDUP_REMOVED lines=13> */
.L_x_11055:
[----:B------:R-:W-:Y:S05]  /*f170*/  BSYNC.RECONVERGENT B1 ;  /* 0x0000000000017941 */ /* 0x000fea0003800200 */
.L_x_11054:
        /* <DEDUP_REMOVED lines=59> */
[----:B------:R-:W-:Y:S02]  /*f530*/  LOP3.LUT R3, R34, UR16, R33, 0x96, !PT ;  /* 0x0000001022037c12 */ /* 0x000fe4000f8e9621 */
[----:B------:R-:W-:-:S07]  /*f540*/  MOV R29, R32 ;  /* 0x00000020001d7202 */ /* 0x000fce0000000f00 */
.L_x_11052:
[----:B------:R-:W-:Y:S05]  /*f550*/  BSYNC.RECONVERGENT B0 ;  /* 0x0000000000007941 */ /* 0x000fea0003800200 */
.L_x_11051:
        /* <DEDUP_REMOVED lines=8> */
[----:B------:R-:W-:-:S03]  /*f5e0*/  HFMA2 R32, -RZ, RZ, 0, 1.1920928955078125e-07 ;  /* 0x00000002ff207431 */ /* 0x000fc600000001ff */
        /* <DEDUP_REMOVED lines=15> */
.L_x_11058:
        /* <DEDUP_REMOVED lines=13> */
.L_x_11060:
[----:B------:R-:W-:Y:S05]  /*f7b0*/  BSYNC.RECONVERGENT B1 ;  /* 0x0000000000017941 */ /* 0x000fea0003800200 */
.L_x_11059:
        /* <DEDUP_REMOVED lines=58> */
[----:B------:R-:W-:Y:S01]  /*fb60*/  MOV R29, R32 ;  /* 0x00000020001d7202 */ /* 0x000fe20000000f00 */
[----:B------:R-:W-:Y:S01]  /*fb70*/  IMAD.MOV.U32 R32, RZ, RZ, RZ ;  /* 0x000000ffff207224 */ /* 0x000fe200078e00ff */
[----:B------:R-:W-:-:S07]  /*fb80*/  LOP3.LUT R3, R34, UR16, R33, 0x96, !PT ;  /* 0x0000001022037c12 */ /* 0x000fce000f8e9621 */
.L_x_11057:
[----:B------:R-:W-:Y:S05]  /*fb90*/  BSYNC.RECONVERGENT B0 ;  /* 0x0000000000007941 */ /* 0x000fea0003800200 */
.L_x_11056:
[----:B------:R-:W-:Y:S01]  /*fba0*/  ISETP.NE.AND P5, PT, R32, 0x1, PT ;  /* 0x000000012000780c */ /* 0x000fe20003fa5270 */
[----:B------:R-:W-:Y:S01]  /*fbb0*/  IMAD.U32 R33, R27, 0x10000, RZ ;  /* 0x000100001b217824 */ /* 0x000fe200078e00ff */
[----:B------:R-:W-:Y:S01]  /*fbc0*/  I2FP.F32.U32 R31, R26 ;  /* 0x0000001a001f7245 */ /* 0x000fe20000201000 */
[----:B------:R-:W-:Y:S01]  /*fbd0*/  BSSY.RECONVERGENT B0, `(.L_x_11061) ;  /* 0x000005b000007945 */ /* 0x000fe20003800200 */
[----:B------:R-:W-:Y:S02]  /*fbe0*/  HFMA2 R34, -RZ, RZ, 0, 1.1920928955078125e-07 ;  /* 0x00000002ff227431 */ /* 0x000fe400000001ff */
[----:B------:R-:W-:Y:S01]  /*fbf0*/  FMUL.FTZ R38, R33, R202 ;  /* 0x000000ca21267220 */ /* 0x000fe20000410000 */
[----:B------:R-:W-:Y:S01]  /*fc00*/  FFMA.FTZ R26, R31, R200, 1.1641532182693481445e-10 ;  /* 0x2f0000001f1a7423 */ /* 0x000fe200000100c8 */
[----:B------:R-:W-:Y:S01]  /*fc10*/  PRMT R31, R27, 0x7632, R31 ;  /* 0x000076321b1f7816 */ /* 0x000fe2000000001f */
[----:B------:R-:W-:-:S03]  /*fc20*/  IMAD.MOV.U32 R27, RZ, RZ, R22 ;  /* 0x000000ffff1b7224 */ /* 0x000fc600078e0016 */
        /* <DEDUP_REMOVED lines=10> */
.L_x_11063:
        /* <DEDUP_REMOVED lines=13> */
.L_x_11065:
[----:B------:R-:W-:Y:S05]  /*fda0*/  BSYNC.RECONVERGENT B1 ;  /* 0x0000000000017941 */ /* 0x000fea0003800200 */
.L_x_11064:
        /* <DEDUP_REMOVED lines=61> */
.L_x_11062:
[----:B------:R-:W-:Y:S05]  /*10180*/  BSYNC.RECONVERGENT B0 ;  /* 0x0000000000007941 */ /* 0x000fea0003800200 */
.L_x_11061:
[----:B------:R-:W-:Y:S01]  /*10190*/  I2FP.F32.U32 R27, R27 ;  /* 0x0000001b001b7245 */ /* 0x000fe20000201000 */
[----:B------:R-:W-:Y:S01]  /*101a0*/  IMAD.U32 R33, R79, 0x10000, RZ ;  /* 0x000100004f217824 */ /* 0x000fe200078e00ff */
[----:B------:R-:W-:Y:S01]  /*101b0*/  BSSY.RECONVERGENT B0, `(.L_x_11066) ;  /* 0x0000060000007945 */ /* 0x000fe20003800200 */
[----:B------:R-:W-:Y:S02]  /*101c0*/  HFMA2 R32, -RZ, RZ, 0, 1.1920928955078125e-07 ;  /* 0x00000002ff207431 */ /* 0x000fe400000001ff */
[----:B------:R-:W-:Y:S01]  /*101d0*/  FFMA.FTZ R26, R27, R200, 1.1641532182693481445e-10 ;  /* 0x2f0000001b1a7423 */ /* 0x000fe200000100c8 */
[----:B------:R-:W-:Y:S01]  /*101e0*/  FMUL.FTZ R33, R33, R202 ;  /* 0x000000ca21217220 */ /* 0x000fe20000410000 */
[----:B------:R-:W-:-:S03]  /*101f0*/  FSEL R27, R38, RZ, P4 ;  /* 0x000000ff261b7208 */ /* 0x000fc60002000000 */
        /* <DEDUP_REMOVED lines=16> */
.L_x_11068:
        /* <DEDUP_REMOVED lines=13> */
.L_x_11070:
[----:B------:R-:W-:Y:S05]  /*103d0*/  BSYNC.RECONVERGENT B1 ;  /* 0x0000000000017941 */ /* 0x000fea0003800200 */
.L_x_11069:
        /* <DEDUP_REMOVED lines=61> */
.L_x_11067:
[----:B------:R-:W-:Y:S05]  /*107b0*/  BSYNC.RECONVERGENT B0 ;  /* 0x0000000000007941 */ /* 0x000fea0003800200 */
.L_x_11066:
        /* <DEDUP_REMOVED lines=18> */
.L_x_11073:
        /* <DEDUP_REMOVED lines=15> */
.L_x_11075:
[----:B------:R-:W-:Y:S05]  /*109d0*/  BSYNC.RECONVERGENT B1 ;  /* 0x0000000000017941 */ /* 0x000fea0003800200 */
.L_x_11074:
        /* <DEDUP_REMOVED lines=61> */
.L_x_11072:
[----:B------:R-:W-:Y:S05]  /*10db0*/  BSYNC.RECONVERGENT B0 ;  /* 0x0000000000007941 */ /* 0x000fea0003800200 */
.L_x_11071:
[----:B------:R-:W-:Y:S02]  /*10dc0*/  PRMT R26, R79, 0x7632, R26 ;  /* 0x000076324f1a7816 */ /* 0x000fe4000000001a */
[----:B------:R-:W-:-:S03]  /*10dd0*/  I2FP.F32.U32 R27, R27 ;  /* 0x0000001b001b7245 */ /* 0x000fc60000201000 */
[----:B------:R-:W-:Y:S02]  /*10de0*/  IMAD.U32 R33, R26, 0x10000, RZ ;  /* 0x000100001a217824 */ /* 0x000fe400078e00ff */
[----:B------:R-:W-:Y:S02]  /*10df0*/  FFMA.FTZ R26, R27, R200, 1.1641532182693481445e-10 ;  /* 0x2f0000001b1a7423 */ /* 0x000fe400000100c8 */
[----:B------:R-:W-:-:S03]  /*10e00*/  FMUL.FTZ R33, R33, R202 ;  /* 0x000000ca21217220 */ /* 0x000fc60000410000 */
[----:B------:R-:W-:Y:S02]  /*10e10*/  FSETP.GTU.FTZ.AND P6, PT, R26, R201, PT ;  /* 0x000000c91a00720b */ /* 0x000fe40003fdc000 */
[----:B------:R-:W-:Y:S02]  /*10e20*/  FSEL R26, R31, RZ, P5 ;  /* 0x000000ff1f1a7208 */ /* 0x000fe40002800000 */
[----:B------:R-:W-:Y:S02]  /*10e30*/  FSEL R33, R33, RZ, !P6 ;  /* 0x000000ff21217208 */ /* 0x000fe40007000000 */
[----:B------:R-:W-:-:S03]  /*10e40*/  SEL R185, RZ, 0x1, P6 ;  /* 0x00000001ffb97807 */ /* 0x000fc60003000000 */
[----:B------:R-:W-:-:S04]  /*10e50*/  FADD.FTZ R55, R33, R26 ;  /* 0x0000001a21377221 */ /* 0x000fc80000010000 */
[----:B------:R-:W-:Y:S01]  /*10e60*/  @P1 FADD.FTZ R55, R71, R55 ;  /* 0x0000003747371221 */ /* 0x000fe20000010000 */
[----:B------:R-:W-:Y:S06]  /*10e70*/  BRA `(.L_x_11076) ;  /* 0x0000003000507947 */ /* 0x000fec0003800000 */
.L_x_10995:
[----:B------:R-:W-:Y:S01]  /*10e80*/  ISETP.NE.AND P2, PT, R39, 0x1, PT ;  /* 0x000000012700780c */ /* 0x000fe20003f45270 */
[----:B------:R-:W-:Y:S01]  /*10e90*/  BSSY.RECONVERGENT B0, `(.L_x_11077) ;  /* 0x000005a000007945 */ /* 0x000fe20003800200 */
[----:B0-----:R-:W-:Y:S02]  /*10ea0*/  HFMA2 R32, -RZ, RZ, 0, 1.1920928955078125e-07 ;  /* 0x00000002ff207431 */ /* 0x001fe400000001ff */
[----:B-1----:R-:W-:Y:S02]  /*10eb0*/  IMAD.MOV.U32 R28, RZ, RZ, R22 ;  /* 0x000000ffff1c7224 */ /* 0x002fe400078e0016 */
        /* <DEDUP_REMOVED lines=12> */
.L_x_11079:
        /* <DEDUP_REMOVED lines=13> */
.L_x_11081:
[----:B------:R-:W-:Y:S05]  /*11050*/  BSYNC.RECONVERGENT B1 ;  /* 0x0000000000017941 */ /* 0x000fea0003800200 */
.L_x_11080:
        /* <DEDUP_REMOVED lines=61> */
.L_x_11078:
[----:B------:R-:W-:Y:S05]  /*11430*/  BSYNC.RECONVERGENT B0 ;  /* 0x0000000000007941 */ /* 0x000fea0003800200 */
.L_x_11077:
[----:B------:R-:W-:Y:S01]  /*11440*/  ISETP.NE.AND P2, PT, R32, 0x1, PT ;  /* 0x000000012000780c */ /* 0x000fe20003f45270 */
[----:B------:R-:W-:Y:S01]  /*11450*/  BSSY.RECONVERGENT B0, `(.L_x_11082) ;  /* 0x000005d000007945 */ /* 0x000fe20003800200 */
[----:B------:R-:W-:Y:S01]  /*11460*/  I2FP.F32.U32 R31, R28 ;  /* 0x0000001c001f7245 */ /* 0x000fe20000201000 */
[----:B------:R-:W-:Y:S02]  /*11470*/  HFMA2 R34, -RZ, RZ, 0, 1.1920928955078125e-07 ;  /* 0x00000002ff227431 */ /* 0x000fe400000001ff */
[----:B------:R-:W-:Y:S02]  /*11480*/  IMAD.MOV.U32 R30, RZ, RZ, R22 ;  /* 0x000000ffff1e7224 */ /* 0x000fe400078e0016 */
[----:B------:R-:W-:Y:S01]  /*11490*/  FFMA.FTZ R28, R31, R200, 1.1641532182693481445e-10 ;  /* 0x2f0000001f1c7423 */ /* 0x000fe200000100c8 */
[----:B-----5:R-:W-:-:S04]  /*114a0*/  IMAD.U32 R31, R24, 0x10000, RZ ;  /* 0x00010000181f7824 */ /* 0x020fc800078e00ff */
[----:B------:R-:W-:Y:S02]  /*114b0*/  FSETP.LE.FTZ.AND P3, PT, R28, R201, PT ;  /* 0x000000c91c00720b */ /* 0x000fe40003f73000 */
        /* <DEDUP_REMOVED lines=11> */
.L_x_11084:
        /* <DEDUP_REMOVED lines=13> */
.L_x_11086:
[----:B------:R-:W-:Y:S05]  /*11640*/  BSYNC.RECONVERGENT B1 ;  /* 0x0000000000017941 */ /* 0x000fea0003800200 */
.L_x_11085:
        /* <DEDUP_REMOVED lines=61> */
.L_x_11083:
[----:B------:R-:W-:Y:S05]  /*11a20*/  BSYNC.RECONVERGENT B0 ;  /* 0x0000000000007941 */ /* 0x000fea0003800200 */
.L_x_11082:
[----:B------:R-:W-:Y:S01]  /*11a30*/  ISETP.NE.AND P2, PT, R34, 0x1, PT ;  /* 0x000000012200780c */ /* 0x000fe20003f45270 */
[----:B------:R-:W-:Y:S01]  /*11a40*/  BSSY.RECONVERGENT B0, `(.L_x_11087) ;  /* 0x000005c000007945 */ /* 0x000fe20003800200 */
[----:B------:R-:W-:Y:S01]  /*11a50*/  I2FP.F32.U32 R33, R30 ;  /* 0x0000001e00217245 */ /* 0x000fe20000201000 */
[----:B------:R-:W-:Y:S02]  /*11a60*/  HFMA2 R36, -RZ, RZ, 0, 1.1920928955078125e-07 ;  /* 0x00000002ff247431 */ /* 0x000fe400000001ff */
[----:B------:R-:W-:Y:S02]  /*11a70*/  IMAD.U32 R32, R28, 0x10000, RZ ;  /* 0x000100001c207824 */ /* 0x000fe400078e00ff */
[----:B------:R-:W-:-:S05]  /*11a80*/  FFMA.FTZ R30, R33, R200, 1.1641532182693481445e-10 ;  /* 0x2f000000211e7423 */ /* 0x000fca00000100c8 */
[----:B------:R-:W-:Y:S01]  /*11a90*/  FSETP.LE.FTZ.AND P3, PT, R30, R201, PT ;  /* 0x000000c91e00720b */ /* 0x000fe20003f73000 */
[----:B------:R-:W-:-:S03]  /*11aa0*/  IMAD.MOV.U32 R30, RZ, RZ, R22 ;  /* 0x000000ffff1e7224 */ /* 0x000fc600078e0016 */
        /* <DEDUP_REMOVED lines=10> */
.L_x_11089:
        /* <DEDUP_REMOVED lines=13> */
.L_x_11091:
[----:B------:R-:W-:Y:S05]  /*11c20*/  BSYNC.RECONVERGENT B1 ;  /* 0x0000000000017941 */ /* 0x000fea0003800200 */
.L_x_11090:
        /* <DEDUP_REMOVED lines=61> */
.L_x_11088:
[----:B------:R-:W-:Y:S05]  /*12000*/  BSYNC.RECONVERGENT B0 ;  /* 0x0000000000007941 */ /* 0x000fea0003800200 */
.L_x_11087:
[----:B------:R-:W-:Y:S01]  /*12010*/  ISETP.NE.AND P2, PT, R36, 0x1, PT ;  /* 0x000000012400780c */ /* 0x000fe20003f45270 */
[----:B------:R-:W-:Y:S01]  /*12020*/  BSSY.RECONVERGENT B0, `(.L_x_11092) ;  /* 0x000005d000007945 */ /* 0x000fe20003800200 */
[----:B------:R-:W-:Y:S01]  /*12030*/  I2FP.F32.U32 R33, R30 ;  /* 0x0000001e00217245 */ /* 0x000fe20000201000 */
[----:B------:R-:W-:Y:S02]  /*12040*/  HFMA2 R37, -RZ, RZ, 0, 1.1920928955078125e-07 ;  /* 0x00000002ff257431 */ /* 0x000fe400000001ff */
[----:B------:R-:W-:Y:S02]  /*12050*/  IMAD.MOV.U32 R35, RZ, RZ, R22 ;  /* 0x000000ffff237224 */ /* 0x000fe400078e0016 */
[----:B------:R-:W-:Y:S01]  /*12060*/  FFMA.FTZ R30, R33, R200, 1.1641532182693481445e-10 ;  /* 0x2f000000211e7423 */ /* 0x000fe200000100c8 */
[----:B------:R-:W-:-:S04]  /*12070*/  IMAD.U32 R33, R25, 0x10000, RZ ;  /* 0x0001000019217824 */ /* 0x000fc800078e00ff */
        /* <DEDUP_REMOVED lines=12> */
.L_x_11094:
        /* <DEDUP_REMOVED lines=13> */
.L_x_11096:
[----:B------:R-:W-:Y:S05]  /*12210*/  BSYNC.RECONVERGENT B1 ;  /* 0x0000000000017941 */ /* 0x000fea0003800200 */
.L_x_11095:
        /* <DEDUP_REMOVED lines=61> */
.L_x_11093:
[----:B------:R-:W-:Y:S05]  /*125f0*/  BSYNC.RECONVERGENT B0 ;  /* 0x0000000000007941 */ /* 0x000fea0003800200 */
.L_x_11092:
[----:B------:R-:W-:Y:S01]  /*12600*/  ISETP.NE.AND P2, PT, R37, 0x1, PT ;  /* 0x000000012500780c */ /* 0x000fe20003f45270 */
[----:B------:R-:W-:Y:S01]  /*12610*/  BSSY.RECONVERGENT B0, `(.L_x_11097) ;  /* 0x000005c000007945 */ /* 0x000fe20003800200 */
[----:B------:R-:W-:Y:S01]  /*12620*/  I2FP.F32.U32 R35, R35 ;  /* 0x0000002300237245 */ /* 0x000fe20000201000 */
[----:B------:R-:W-:-:S04]  /*12630*/  HFMA2 R38, -RZ, RZ, 0, 1.1920928955078125e-07 ;  /* 0x00000002ff267431 */ /* 0x000fc800000001ff */
[----:B------:R-:W-:Y:S01]  /*12640*/  FFMA.FTZ R34, R35, R200, 1.1641532182693481445e-10 ;  /* 0x2f00000023227423 */ /* 0x000fe200000100c8 */
[----:B------:R-:W-:-:S04]  /*12650*/  IMAD.MOV.U32 R35, RZ, RZ, R22 ;  /* 0x000000ffff237224 */ /* 0x000fc800078e0016 */
        /* <DEDUP_REMOVED lines=12> */
.L_x_11099:
        /* <DEDUP_REMOVED lines=13> */
.L_x_11101:
[----:B------:R-:W-:Y:S05]  /*127f0*/  BSYNC.RECONVERGENT B1 ;  /* 0x0000000000017941 */ /* 0x000fea0003800200 */
.L_x_11100:
        /* <DEDUP_REMOVED lines=61> */
.L_x_11098:
[----:B------:R-:W-:Y:S05]  /*12bd0*/  BSYNC.RECONVERGENT B0 ;  /* 0x0000000000007941 */ /* 0x000fea0003800200 */
.L_x_11097:
        /* <DEDUP_REMOVED lines=18> */
.L_x_11104:
        /* <DEDUP_REMOVED lines=13> */
.L_x_11106:
[----:B------:R-:W-:Y:S05]  /*12dd0*/  BSYNC.RECONVERGENT B1 ;  /* 0x0000000000017941 */ /* 0x000fea0003800200 */
.L_x_11105:
        /* <DEDUP_REMOVED lines=61> */
.L_x_11103:
[----:B------:R-:W-:Y:S05]  /*131b0*/  BSYNC.RECONVERGENT B0 ;  /* 0x0000000000007941 */ /* 0x000fea0003800200 */
.L_x_11102:
[----:B------:R-:W-:Y:S01]  /*131c0*/  ISETP.NE.AND P4, PT, R39, 0x1, PT ;  /* 0x000000012700780c */ /* 0x000fe20003f85270 */
[----:B------:R-:W-:Y:S01]  /*131d0*/  BSSY.RECONVERGENT B0, `(.L_x_11107) ;  /* 0x000005b000007945 */ /* 0x000fe20003800200 */
[----:B------:R-:W-:Y:S01]  /*131e0*/  I2FP.F32.U32 R37, R37 ;  /* 0x0000002500257245 */ /* 0x000fe20000201000 */
[----:B------:R-:W-:Y:S02]  /*131f0*/  HFMA2 R38, -RZ, RZ, 0, 1.1920928955078125e-07 ;  /* 0x00000002ff267431 */ /* 0x000fe400000001ff */
[----:B------:R-:W-:Y:S02]  /*13200*/  IMAD.U32 R26, R26, 0x10000, RZ ;  /* 0x000100001a1a7824 */ /* 0x000fe400078e00ff */
        /* <DEDUP_REMOVED lines=12> */
.L_x_11109:
        /* <DEDUP_REMOVED lines=13> */
.L_x_11111:
[----:B------:R-:W-:Y:S05]  /*133a0*/  BSYNC.RECONVERGENT B1 ;  /* 0x0000000000017941 */ /* 0x000fea0003800200 */
.L_x_11110:
        /* <DEDUP_REMOVED lines=61> */
.L_x_11108:
[----:B------:R-:W-:Y:S05]  /*13780*/  BSYNC.RECONVERGENT B0 ;  /* 0x0000000000007941 */ /* 0x000fea0003800200 */
.L_x_11107:
[----:B------:R-:W-:Y:S01]  /*13790*/  ISETP.NE.AND P5, PT, R38, 0x1, PT ;  /* 0x000000012600780c */ /* 0x000fe20003fa5270 */
[----:B------:R-:W-:Y:S01]  /*137a0*/  BSSY.RECONVERGENT B0, `(.L_x_11112) ;  /* 0x000005c000007945 */ /* 0x000fe20003800200 */
[----:B------:R-:W-:Y:S01]  /*137b0*/  I2FP.F32.U32 R37, R37 ;  /* 0x0000002500257245 */ /* 0x000fe20000201000 */
[----:B------:R-:W-:Y:S02]  /*137c0*/  HFMA2 R40, -RZ, RZ, 0, 1.1920928955078125e-07 ;  /* 0x00000002ff287431 */ /* 0x000fe400000001ff */
[C---:B------:R-:W-:Y:S01]  /*137d0*/  IMAD.U32 R44, R27.reuse, 0x10000, RZ ;  /* 0x000100001b2c7824 */ /* 0x040fe200078e00ff */
[----:B------:R-:W-:Y:S01]  /*137e0*/  PRMT R27, R27, 0x7632, R27 ;  /* 0x000076321b1b7816 */ /* 0x000fe2000000001b */
        /* <DEDUP_REMOVED lines=12> */
.L_x_11114:
        /* <DEDUP_REMOVED lines=13> */
.L_x_11116:
[----:B------:R-:W-:Y:S05]  /*13980*/  BSYNC.RECONVERGENT B1 ;  /* 0x0000000000017941 */ /* 0x000fea0003800200 */
.L_x_11115:
        /* <DEDUP_REMOVED lines=61> */
.L_x_11113:
[----:B------:R-:W-:Y:S05]  /*13d60*/  BSYNC.RECONVERGENT B0 ;  /* 0x0000000000007941 */ /* 0x000fea0003800200 */
.L_x_11112:
[----:B------:R-:W-:Y:S01]  /*13d70*/  P2R R38, PR, RZ, 0x2 ;  /* 0x00000002ff267803 */ /* 0x000fe20000000000 */
[-C--:B------:R-:W-:Y:S01]  /*13d80*/  FMUL.FTZ R31, R31, R202.reuse ;  /* 0x000000ca1f1f7220 */ /* 0x080fe20000410000 */
[----:B------:R-:W-:Y:S01]  /*13d90*/  I2FP.F32.U32 R37, R37 ;  /* 0x0000002500257245 */ /* 0x000fe20000201000 */
[----:B------:R-:W-:Y:S01]  /*13da0*/  FMUL.FTZ R33, R33, R202 ;  /* 0x000000ca21217220 */ /* 0x000fe20000410000 */
[----:B------:R-:W-:Y:S01]  /*13db0*/  ISETP.NE.AND P1, PT, R24, RZ, PT ;  /* 0x000000ff1800720c */ /* 0x000fe20003f25270 */
[----:B------:R-:W-:Y:S01]  /*13dc0*/  IMAD.U32 R27, R27, 0x10000, RZ ;  /* 0x000100001b1b7824 */ /* 0x000fe200078e00ff */
[----:B------:R-:W-:Y:S01]  /*13dd0*/  ISETP.NE.AND P5, PT, R25, RZ, PT ;  /* 0x000000ff1900720c */ /* 0x000fe20003fa5270 */
[----:B------:R-:W-:Y:S01]  /*13de0*/  FFMA.FTZ R36, R37, R200, 1.1641532182693481445e-10 ;  /* 0x2f00000025247423 */ /* 0x000fe200000100c8 */
[----:B------:R-:W-:Y:S01]  /*13df0*/  FSEL R56, R31, RZ, P1 ;  /* 0x000000ff1f387208 */ /* 0x000fe20000800000 */
[-C--:B------:R-:W-:Y:S01]  /*13e00*/  FMUL.FTZ R44, R44, R202.reuse ;  /* 0x000000ca2c2c7220 */ /* 0x080fe20000410000 */
[----:B------:R-:W-:Y:S01]  /*13e10*/  ISETP.NE.AND P1, PT, R38, RZ, PT ;  /* 0x000000ff2600720c */ /* 0x000fe20003f25270 */
[-C--:B------:R-:W-:Y:S01]  /*13e20*/  FMUL.FTZ R26, R26, R202.reuse ;  /* 0x000000ca1a1a7220 */ /* 0x080fe20000410000 */
[----:B------:R-:W-:Y:S01]  /*13e30*/  P2R R39, PR, RZ, 0x1 ;  /* 0x00000001ff277803 */ /* 0x000fe20000000000 */
[-C--:B------:R-:W-:Y:S01]  /*13e40*/  FMUL.FTZ R35, R35, R202.reuse ;  /* 0x000000ca23237220 */ /* 0x080fe20000410000 */
[-C--:B------:R-:W-:Y:S01]  /*13e50*/  FMUL.FTZ R34, R34, R202.reuse ;  /* 0x000000ca22227220 */ /* 0x080fe20000410000 */
[-C--:B------:R-:W-:Y:S01]  /*13e60*/  FMUL.FTZ R32, R32, R202.reuse ;  /* 0x000000ca20207220 */ /* 0x080fe20000410000 */
[----:B------:R-:W-:Y:S01]  /*13e70*/  FMUL.FTZ R27, R27, R202 ;  /* 0x000000ca1b1b7220 */ /* 0x000fe20000410000 */
[----:B------:R-:W-:-:S02]  /*13e80*/  FSEL R58, R33, RZ, P5 ;  /* 0x000000ff213a7208 */ /* 0x000fc40002800000 */
[----:B------:R-:W-:Y:S02]  /*13e90*/  ISETP.NE.AND P0, PT, R28, RZ, PT ;  /* 0x000000ff1c00720c */ /* 0x000fe40003f05270 */
[----:B------:R-:W-:Y:S02]  /*13ea0*/  ISETP.NE.AND P6, PT, R30, RZ, PT ;  /* 0x000000ff1e00720c */ /* 0x000fe40003fc5270 */
[----:B------:R-:W-:Y:S01]  /*13eb0*/  FSETP.GTU.FTZ.AND P5, PT, R36, R201, PT ;  /* 0x000000c92400720b */ /* 0x000fe20003fbc000 */
[----:B------:R-:W-:Y:S01]  /*13ec0*/  @P1 FADD.FTZ R56, R72, R56 ;  /* 0x0000003848381221 */ /* 0x000fe20000010000 */
[----:B------:R-:W-:Y:S01]  /*13ed0*/  FSEL R54, R44, RZ, P4 ;  /* 0x000000ff2c367208 */ /* 0x000fe20002000000 */
[----:B------:R-:W-:Y:S01]  /*13ee0*/  @P1 FADD.FTZ R58, R74, R58 ;  /* 0x0000003a4a3a1221 */ /* 0x000fe20000010000 */
        /* <DEDUP_REMOVED lines=9> */
[----:B------:R-:W-:Y:S01]  /*13f80*/  ISETP.NE.AND P0, PT, R39, RZ, PT ;  /* 0x000000ff2700720c */ /* 0x000fe20003f05270 */
[----:B------:R-:W-:Y:S01]  /*13f90*/  @P1 FADD.FTZ R59, R75, R59 ;  /* 0x0000003b4b3b1221 */ /* 0x000fe20000010000 */
[----:B------:R-:W-:Y:S01]  /*13fa0*/  PLOP3.LUT P5, PT, P5, PT, PT, 0x8, 0x80 ;  /* 0x000000000080781c */ /* 0x000fe20002fae170 */
[----:B------:R-:W-:-:S12]  /*13fb0*/  @P1 FADD.FTZ R55, R71, R55 ;  /* 0x0000003747371221 */ /* 0x000fd80000010000 */
.L_x_11076:
[----:B------:R-:W-:Y:S01]  /*13fc0*/  ISETP.NE.AND P6, PT, R24, RZ, PT ;  /* 0x000000ff1800720c */ /* 0x000fe20003fc5270 */
[----:B------:R-:W0:Y:S01]  /*13fd0*/  @P0 LDC.64 R26, c[0x0][0x398] ;  /* 0x0000e600ff1a0b82 */ /* 0x000e220000000a00 */
[----:B------:R-:W-:Y:S02]  /*13fe0*/  SEL R34, RZ, 0x1000000, !P5 ;  /* 0x01000000ff227807 */ /* 0x000fe40006800000 */
[----:B------:R-:W-:Y:S02]  /*13ff0*/  SEL R24, RZ, 0x10000, !P4 ;  /* 0x00010000ff187807 */ /* 0x000fe40006000000 */
[----:B------:R-:W-:Y:S02]  /*14000*/  SEL R37, RZ, 0x100, !P3 ;  /* 0x00000100ff257807 */ /* 0x000fe40005800000 */
[----:B------:R-:W-:Y:S02]  /*14010*/  ISETP.NE.AND P5, PT, R28, RZ, PT ;  /* 0x000000ff1c00720c */ /* 0x000fe40003fa5270 */
[----:B------:R-:W-:-:S02]  /*14020*/  ISETP.NE.AND P4, PT, R25, RZ, PT ;  /* 0x000000ff1900720c */ /* 0x000fc40003f85270 */
[----:B------:R-:W-:Y:S02]  /*14030*/  ISETP.NE.AND P3, PT, R30, RZ, PT ;  /* 0x000000ff1e00720c */ /* 0x000fe40003f65270 */
[----:B------:R-:W-:Y:S01]  /*14040*/  SEL R33, RZ, 0x10000, !P4 ;  /* 0x00010000ff217807 */ /* 0x000fe20006000000 */
[----:B------:R-:W1:Y:S01]  /*14050*/  @P1 LDC.64 R30, c[0x0][0x3a0] ;  /* 0x0000e800ff1e1b82 */ /* 0x000e620000000a00 */
[----:B------:R-:W-:Y:S02]  /*14060*/  SEL R32, RZ, 0x1000000, !P3 ;  /* 0x01000000ff207807 */ /* 0x000fe40005800000 */
[----:B------:R-:W-:Y:S02]  /*14070*/  SEL R28, RZ, 0x100, !P5 ;  /* 0x00000100ff1c7807 */ /* 0x000fe40006800000 */
[----:B------:R-:W-:Y:S01]  /*14080*/  LOP3.LUT R37, R37, R34, R24, 0xfe, !PT ;  /* 0x0000002225257212 */ /* 0x000fe200078efe18 */
[----:B------:R-:W-:Y:S01]  /*14090*/  IMAD.WIDE.U32 R24, R196, 0x20, R240 ;  /* 0x00000020c4187825 */ /* 0x000fe200078e00f0 */
[----:B------:R-:W-:-:S02]  /*140a0*/  LOP3.LUT R28, R28, R32, R33, 0xfe, !PT ;  /* 0x000000201c1c7212 */ /* 0x000fc400078efe21 */
[----:B------:R-:W-:Y:S02]  /*140b0*/  SEL R32, RZ, 0x1, !P2 ;  /* 0x00000001ff207807 */ /* 0x000fe40005000000 */
[----:B------:R-:W-:Y:S01]  /*140c0*/  SEL R35, RZ, 0x1, !P6 ;  /* 0x00000001ff237807 */ /* 0x000fe20007000000 */
[----:B------:R-:W-:Y:S01]  /*140d0*/  STG.E.128 desc[UR6][R24.64], R56 ;  /* 0x0000003818007986 */ /* 0x000fe2000c101d06 */
[----:B------:R-:W-:Y:S02]  /*140e0*/  LOP3.LUT R33, R37, R32, RZ, 0xfc, !PT ;  /* 0x0000002025217212 */ /* 0x000fe400078efcff */
[----:B------:R-:W-:Y:S01]  /*140f0*/  LOP3.LUT R32, R28, R35, RZ, 0xfc, !PT ;  /* 0x000000231c207212 */ /* 0x000fe200078efcff */
[----:B------:R-:W-:Y:S01]  /*14100*/  IMAD.WIDE.U32 R34, R196, 0x8, R242 ;  /* 0x00000008c4227825 */ /* 0x000fe200078e00f2 */
[----:B------:R2:W-:Y:S01]  /*14110*/  STG.E.128 desc[UR6][R24.64+0x10], R52 ;  /* 0x0000103418007986 */ /* 0x0005e2000c101d06 */
[----:B------:R-:W-:-:S03]  /*14120*/  IADD3 R194, PT, PT, R198, 0x40, RZ ;  /* 0x00000040c6c27810 */ /* 0x000fc60007ffe0ff */
[----:B------:R3:W-:Y:S02]  /*14130*/  STG.E.64 desc[UR6][R34.64], R32 ;  /* 0x0000002022007986 */ /* 0x0007e4000c101b06 */
[----:B0-----:R-:W-:-:S04]  /*14140*/  @P0 IMAD.WIDE.U32 R26, R194, 0x10, R26 ;  /* 0x00000010c21a0825 */ /* 0x001fc800078e001a */
[----:B-1----:R-:W-:-:S04]  /*14150*/  @P1 IMAD.WIDE.U32 R30, R194, 0x20, R30 ;  /* 0x00000020c21e1825 */ /* 0x002fc800078e001e */
[----:B--2---:R-:W-:Y:S01]  /*14160*/  IMAD.WIDE.U32 R24, R194, 0x10, R206 ;  /* 0x00000010c2187825 */ /* 0x004fe200078e00ce */
[----:B---3--:R-:W-:Y:S06]  /*14170*/  @!P0 BRA `(.L_x_11117) ;  /* 0x0000000000508947 */ /* 0x008fec0003800000 */
        /* <DEDUP_REMOVED lines=8> */
[----:B------:R-:W-:-:S02]  /*14200*/  PRMT R33, R183, 0x7104, RZ ;  /* 0x00007104b7217816 */ /* 0x000fc400000000ff */
[----:B------:R-:W-:Y:S02]  /*14210*/  LOP3.LUT R36, R23, 0xff, RZ, 0xc0, !PT ;  /* 0x000000ff17247812 */ /* 0x000fe400078ec0ff */
[----:B------:R-:W-:-:S03]  /*14220*/  LOP3.LUT R33, R28, 0xff00, R33, 0xf8, !PT ;  /* 0x0000ff001c217812 */ /* 0x000fc600078ef821 */
[----:B------:R-:W-:Y:S01]  /*14230*/  IMAD.WIDE.U32 R36, R36, 0x100, RZ ;  /* 0x0000010024247825 */ /* 0x000fe200078e00ff */
[----:B------:R-:W-:-:S03]  /*14240*/  LOP3.LUT R41, R33, 0xff, R182, 0xf8, !PT ;  /* 0x000000ff21297812 */ /* 0x000fc600078ef8b6 */
[----:B------:R-:W-:-:S03]  /*14250*/  IMAD.WIDE.U32 R32, R32, 0x1000000, RZ ;  /* 0x0100000020207825 */ /* 0x000fc600078e00ff */
[----:B------:R-:W-:Y:S02]  /*14260*/  LOP3.LUT R32, R36, R32, R34, 0xfe, !PT ;  /* 0x0000002024207212 */ /* 0x000fe400078efe22 */
[----:B------:R-:W-:Y:S02]  /*14270*/  LOP3.LUT R41, R35, R41, R33, 0xfe, !PT ;  /* 0x0000002923297212 */ /* 0x000fe400078efe21 */
[----:B------:R-:W-:Y:S01]  /*14280*/  LOP3.LUT R36, R32, 0xff, R21, 0xf8, !PT ;  /* 0x000000ff20247812 */ /* 0x000fe200078ef815 */
[----:B0-----:R-:W-:Y:S01]  /*14290*/  IMAD.WIDE.U32 R32, R196, 0x8, R38 ;  /* 0x00000008c4207825 */ /* 0x001fe200078e0026 */
[----:B------:R-:W-:-:S05]  /*142a0*/  LOP3.LUT R37, R41, R37, RZ, 0xfc, !PT ;  /* 0x0000002529257212 */ /* 0x000fca00078efcff */
[----:B------:R0:W-:Y:S02]  /*142b0*/  STG.E.64 desc[UR6][R32.64], R36 ;  /* 0x0000002420007986 */ /* 0x0001e4000c101b06 */
.L_x_11117:
[----:B------:R1:W5:Y:S04]  /*142c0*/  @P0 LDG.E.128 R76, desc[UR6][R26.64] ;  /* 0x000000061a4c0981 */ /* 0x000368000c1e1d00 */
[----:B------:R1:W5:Y:S04]  /*142d0*/  @P1 LDG.E.128 R72, desc[UR6][R30.64] ;  /* 0x000000061e481981 */ /* 0x000368000c1e1d00 */
[----:B------:R1:W5:Y:S04]  /*142e0*/  @P1 LDG.E.128 R68, desc[UR6][R30.64+0x10] ;  /* 0x000010061e441981 */ /* 0x000368000c1e1d00 */
[----:B------:R-:W5:Y:S01]  /*142f0*/  LDG.E.128 R24, desc[UR6][R24.64] ;  /* 0x0000000618187981 */ /* 0x000f62000c1e1d00 */
[----:B------:R-:W-:Y:S05]  /*14300*/  @!P0 BRA `(.L_x_11118) ;  /* 0x0000006000588947 */ /* 0x000fea0003800000 */
        /* <DEDUP_REMOVED lines=16> */
.L_x_11121:
        /* <DEDUP_REMOVED lines=13> */
.L_x_11123:
[----:B------:R-:W-:Y:S05]  /*144e0*/  BSYNC.RECONVERGENT B1 ;  /* 0x0000000000017941 */ /* 0x000fea0003800200 */
.L_x_11122:
        /* <DEDUP_REMOVED lines=58> */
[----:B------:R-:W-:Y:S01]  /*14890*/  IMAD.MOV.U32 R31, RZ, RZ, RZ ;  /* 0x000000ffff1f7224 */ /* 0x000fe200078e00ff */
[----:B------:R-:W-:-:S07]  /*148a0*/  MOV R28, R30 ;  /* 0x0000001e001c7202 */ /* 0x000fce0000000f00 */
.L_x_11120:
[----:B------:R-:W-:Y:S05]  /*148b0*/  BSYNC.RECONVERGENT B0 ;  /* 0x0000000000007941 */ /* 0x000fea0003800200 */
.L_x_11119:
[----:B------:R-:W-:Y:S01]  /*148c0*/  ISETP.NE.AND P2, PT, R31, 0x1, PT ;  /* 0x000000011f00780c */ /* 0x000fe20003f45270 */
[----:B------:R-:W-:Y:S01]  /*148d0*/  BSSY.RECONVERGENT B0, `(.L_x_11124) ;  /* 0x000005d000007945 */ /* 0x000fe20003800200 */
[----:B------:R-:W-:Y:S01]  /*148e0*/  I2FP.F32.U32 R21, R21 ;  /* 0x0000001500157245 */ /* 0x000fe20000201000 */
[----:B0-----:R-:W-:Y:S01]  /*148f0*/  IMAD.MOV.U32 R32, RZ, RZ, 0x2 ;  /* 0x00000002ff207424 */ /* 0x001fe200078e00ff */
[C---:B-----5:R-:W-:Y:S01]  /*14900*/  PRMT R29, R24.reuse, 0x7632, R29 ;  /* 0x00007632181d7816 */ /* 0x060fe2000000001d */
        /* <DEDUP_REMOVED lines=15> */
.L_x_11126:
        /* <DEDUP_REMOVED lines=13> */
.L_x_11128:
[----:B------:R-:W-:Y:S05]  /*14ad0*/  BSYNC.RECONVERGENT B1 ;  /* 0x0000000000017941 */ /* 0x000fea0003800200 */
.L_x_11127:
        /* <DEDUP_REMOVED lines=60> */
.L_x_11125:
[----:B------:R-:W-:Y:S05]  /*14ea0*/  BSYNC.RECONVERGENT B0 ;  /* 0x0000000000007941 */ /* 0x000fea0003800200 */
.L_x_11124:
[----:B------:R-:W-:Y:S01]  /*14eb0*/  I2FP.F32.U32 R23, R23 ;  /* 0x0000001700177245 */ /* 0x000fe20000201000 */
[----:B------:R-:W-:Y:S01]  /*14ec0*/  IMAD.U32 R31, R76, 0x10000, RZ ;  /* 0x000100004c1f7824 */ /* 0x000fe200078e00ff */
[----:B------:R-:W-:Y:S01]  /*14ed0*/  ISETP.NE.AND P3, PT, R32, 0x1, PT ;  /* 0x000000012000780c */ /* 0x000fe20003f65270 */
[----:B------:R-:W-:Y:S01]  /*14ee0*/  BSSY.RECONVERGENT B0, `(.L_x_11129) ;  /* 0x000005e000007945 */ /* 0x000fe20003800200 */
[----:B------:R-:W-:Y:S02]  /*14ef0*/  HFMA2 R33, -RZ, RZ, 0, 1.1920928955078125e-07 ;  /* 0x00000002ff217431 */ /* 0x000fe400000001ff */
[----:B------:R-:W-:Y:S01]  /*14f00*/  FFMA.FTZ R30, R23, R200, 1.1641532182693481445e-10 ;  /* 0x2f000000171e7423 */ /* 0x000fe200000100c8 */
[----:B------:R-:W-:Y:S01]  /*14f10*/  FMUL.FTZ R31, R31, R202 ;  /* 0x000000ca1f1f7220 */ /* 0x000fe20000410000 */
[----:B------:R-:W-:-:S03]  /*14f20*/  FSEL R23, R21, RZ, P4 ;  /* 0x000000ff15177208 */ /* 0x000fc60002000000 */
        /* <DEDUP_REMOVED lines=15> */
.L_x_11131:
        /* <DEDUP_REMOVED lines=13> */
.L_x_11133:
[----:B------:R-:W-:Y:S05]  /*150f0*/  BSYNC.RECONVERGENT B1 ;  /* 0x0000000000017941 */ /* 0x000fea0003800200 */
.L_x_11132:
        /* <DEDUP_REMOVED lines=58> */
[----:B------:R-:W-:Y:S01]  /*154a0*/  LOP3.LUT R3, R32, UR16, R31, 0x96, !PT ;  /* 0x0000001020037c12 */ /* 0x000fe2000f8e961f */
[----:B------:R-:W-:-:S07]  /*154b0*/  IMAD.MOV.U32 R28, RZ, RZ, R30 ;  /* 0x000000ffff1c7224 */ /* 0x000fce00078e001e */
.L_x_11130:
[----:B------:R-:W-:Y:S05]  /*154c0*/  BSYNC.RECONVERGENT B0 ;  /* 0x0000000000007941 */ /* 0x000fea0003800200 */
.L_x_11129:
        /* <DEDUP_REMOVED lines=19> */
.L_x_11136:
        /* <DEDUP_REMOVED lines=13> */
.L_x_11138:
[----:B------:R-:W-:Y:S05]  /*156d0*/  BSYNC.RECONVERGENT B1 ;  /* 0x0000000000017941 */ /* 0x000fea0003800200 */
.L_x_11137:
        /* <DEDUP_REMOVED lines=58> */
[----:B------:R-:W-:Y:S01]  /*15a80*/  MOV R31, R28 ;  /* 0x0000001c001f7202 */ /* 0x000fe20000000f00 */
[----:B------:R-:W-:-:S07]  /*15a90*/  IMAD.MOV.U32 R28, RZ, RZ, R30 ;  /* 0x000000ffff1c7224 */ /* 0x000fce00078e001e */
.L_x_11135:
[----:B------:R-:W-:Y:S05]  /*15aa0*/  BSYNC.RECONVERGENT B0 ;  /* 0x0000000000007941 */ /* 0x000fea0003800200 */
.L_x_11134:
[----:B------:R-:W-:Y:S01]  /*15ab0*/  I2FP.F32.U32 R23, R31 ;  /* 0x0000001f00177245 */ /* 0x000fe20000201000 */
[----:B------:R-:W-:Y:S01]  /*15ac0*/  BSSY.RECONVERGENT B0, `(.L_x_11139) ;  /* 0x0000062000007945 */ /* 0x000fe20003800200 */
[----:B------:R-:W-:Y:S01]  /*15ad0*/  PRMT R30, R76, 0x7632, R30 ;  /* 0x000076324c1e7816 */ /* 0x000fe2000000001e */
[----:B------:R-:W-:Y:S01]  /*15ae0*/  IMAD.MOV.U32 R33, RZ, RZ, 0x2 ;  /* 0x00000002ff217424 */ /* 0x000fe200078e00ff */
[----:B------:R-:W-:Y:S02]  /*15af0*/  ISETP.NE.AND P3, PT, R32, 0x1, PT ;  /* 0x000000012000780c */ /* 0x000fe40003f65270 */
[----:B------:R-:W-:Y:S01]  /*15b00*/  SHF.L.U32 R31, R30, 0x10, RZ ;  /* 0x000000101e1f7819 */ /* 0x000fe200000006ff */
[----:B------:R-:W-:Y:S01]  /*15b10*/  FFMA.FTZ R30, R23, R200, 1.1641532182693481445e-10 ;  /* 0x2f000000171e7423 */ /* 0x000fe200000100c8 */
[----:B------:R-:W-:-:S03]  /*15b20*/  FSEL R36, R36, RZ, P4 ;  /* 0x000000ff24247208 */ /* 0x000fc60002000000 */
[----:B------:R-:W-:Y:S01]  /*15b30*/  FMUL.FTZ R31, R31, R202 ;  /* 0x000000ca1f1f7220 */ /* 0x000fe20000410000 */
        /* <DEDUP_REMOVED lines=15> */
.L_x_11141:
        /* <DEDUP_REMOVED lines=13> */
.L_x_11143:
[----:B------:R-:W-:Y:S05]  /*15d00*/  BSYNC.RECONVERGENT B1 ;  /* 0x0000000000017941 */ /* 0x000fea0003800200 */
.L_x_11142:
        /* <DEDUP_REMOVED lines=59> */
[----:B------:R-:W-:Y:S01]  /*160c0*/  MOV R31, R28 ;  /* 0x0000001c001f7202 */ /* 0x000fe20000000f00 */
[----:B------:R-:W-:-:S07]  /*160d0*/  IMAD.MOV.U32 R28, RZ, RZ, R30 ;  /* 0x000000ffff1c7224 */ /* 0x000fce00078e001e */
.L_x_11140:
[----:B------:R-:W-:Y:S05]  /*160e0*/  BSYNC.RECONVERGENT B0 ;  /* 0x0000000000007941 */ /* 0x000fea0003800200 */
.L_x_11139:
[----:B------:R-:W-:Y:S01]  /*160f0*/  ISETP.NE.AND P2, PT, R33, 0x1, PT ;  /* 0x000000012100780c */ /* 0x000fe20003f45270 */
[----:B------:R-:W-:Y:S01]  /*16100*/  BSSY.RECONVERGENT B0, `(.L_x_11144) ;  /* 0x000005e000007945 */ /* 0x000fe20003800200 */
[----:B------:R-:W-:Y:S01]  /*16110*/  I2FP.F32.U32 R31, R31 ;  /* 0x0000001f001f7245 */ /* 0x000fe20000201000 */
[----:B------:R-:W-:Y:S01]  /*16120*/  IMAD.MOV.U32 R32, RZ, RZ, 0x2 ;  /* 0x00000002ff207424 */ /* 0x000fe200078e00ff */
[C---:B------:R-:W-:Y:S02]  /*16130*/  SHF.L.U32 R39, R25.reuse, 0x10, RZ ;  /* 0x0000001019277819 */ /* 0x040fe400000006ff */
[----:B------:R-:W-:Y:S01]  /*16140*/  PRMT R38, R25, 0x7632, R38 ;  /* 0x0000763219267816 */ /* 0x000fe20000000026 */
[----:B------:R-:W-:Y:S01]  /*16150*/  FFMA.FTZ R30, R31, R200, 1.1641532182693481445e-10 ;  /* 0x2f0000001f1e7423 */ /* 0x000fe200000100c8 */
[----:B------:R-:W-:Y:S02]  /*16160*/  IMAD.MOV.U32 R31, RZ, RZ, R22 ;  /* 0x000000ffff1f7224 */ /* 0x000fe400078e0016 */
[----:B------:R-:W-:-:S02]  /*16170*/  FMUL.FTZ R39, R39, R202 ;  /* 0x000000ca27277220 */ /* 0x000fc40000410000 */
[----:B------:R-:W-:-:S04]  /*16180*/  FSETP.LE.FTZ.AND P4, PT, R30, R201, PT ;  /* 0x000000c91e00720b */ /* 0x000fc80003f93000 */
        /* <DEDUP_REMOVED lines=10> */
.L_x_11146:
        /* <DEDUP_REMOVED lines=13> */
.L_x_11148:
[----:B------:R-:W-:Y:S05]  /*16300*/  BSYNC.RECONVERGENT B1 ;  /* 0x0000000000017941 */ /* 0x000fea0003800200 */
.L_x_11147:
        /* <DEDUP_REMOVED lines=59> */
[----:B------:R-:W-:Y:S01]  /*166c0*/  MOV R31, R28 ;  /* 0x0000001c001f7202 */ /* 0x000fe20000000f00 */
[----:B------:R-:W-:-:S07]  /*166d0*/  IMAD.MOV.U32 R28, RZ, RZ, R30 ;  /* 0x000000ffff1c7224 */ /* 0x000fce00078e001e */
.L_x_11145:
[----:B------:R-:W-:Y:S05]  /*166e0*/  BSYNC.RECONVERGENT B0 ;  /* 0x0000000000007941 */ /* 0x000fea0003800200 */
.L_x_11144:
[----:B------:R-:W-:Y:S01]  /*166f0*/  I2FP.F32.U32 R31, R31 ;  /* 0x0000001f001f7245 */ /* 0x000fe20000201000 */
[----:B------:R-:W-:Y:S01]  /*16700*/  BSSY.RECONVERGENT B0, `(.L_x_11149) ;  /* 0x0000061000007945 */ /* 0x000fe20003800200 */
[----:B------:R-:W-:Y:S01]  /*16710*/  SHF.L.U32 R33, R77, 0x10, RZ ;  /* 0x000000104d217819 */ /* 0x000fe200000006ff */
[----:B------:R-:W-:Y:S01]  /*16720*/  IMAD.MOV.U32 R34, RZ, RZ, 0x2 ;  /* 0x00000002ff227424 */ /* 0x000fe200078e00ff */
        /* <DEDUP_REMOVED lines=19> */
.L_x_11151:
        /* <DEDUP_REMOVED lines=13> */
.L_x_11153:
[----:B------:R-:W-:Y:S05]  /*16930*/  BSYNC.RECONVERGENT B1 ;  /* 0x0000000000017941 */ /* 0x000fea0003800200 */
.L_x_11152:
        /* <DEDUP_REMOVED lines=61> */
.L_x_11150:
[----:B------:R-:W-:Y:S05]  /*16d10*/  BSYNC.RECONVERGENT B0 ;  /* 0x0000000000007941 */ /* 0x000fea0003800200 */
.L_x_11149:
        /* <DEDUP_REMOVED lines=19> */
.L_x_11156:
        /* <DEDUP_REMOVED lines=13> */
.L_x_11158:
[----:B------:R-:W-:Y:S05]  /*16f20*/  BSYNC.RECONVERGENT B1 ;  /* 0x0000000000017941 */ /* 0x000fea0003800200 */
.L_x_11157:
        /* <DEDUP_REMOVED lines=61> */
.L_x_11155:
[----:B------:R-:W-:Y:S05]  /*17300*/  BSYNC.RECONVERGENT B0 ;  /* 0x0000000000007941 */ /* 0x000fea0003800200 */
.L_x_11154:
[----:B------:R-:W-:Y:S01]  /*17310*/  I2FP.F32.U32 R33, R33 ;  /* 0x0000002100217245 */ /* 0x000fe20000201000 */
[----:B------:R-:W-:Y:S01]  /*17320*/  BSSY.RECONVERGENT B0, `(.L_x_11159) ;  /* 0x0000062000007945 */ /* 0x000fe20003800200 */
[----:B------:R-:W-:Y:S01]  /*17330*/  PRMT R32, R77, 0x7632, R32 ;  /* 0x000076324d207816 */ /* 0x000fe20000000020 */
[----:B------:R-:W-:-:S03]  /*17340*/  IMAD.MOV.U32 R34, RZ, RZ, 0x2 ;  /* 0x00000002ff227424 */ /* 0x000fc600078e00ff */
[----:B------:R-:W-:Y:S01]  /*17350*/  SHF.L.U32 R35, R32, 0x10, RZ ;  /* 0x0000001020237819 */ /* 0x000fe200000006ff */
[----:B------:R-:W-:-:S04]  /*17360*/  FFMA.FTZ R32, R33, R200, 1.1641532182693481445e-10 ;  /* 0x2f00000021207423 */ /* 0x000fc800000100c8 */
[----:B------:R-:W-:Y:S01]  /*17370*/  FMUL.FTZ R35, R35, R202 ;  /* 0x000000ca23237220 */ /* 0x000fe20000410000 */
        /* <DEDUP_REMOVED lines=17> */
.L_x_11161:
        /* <DEDUP_REMOVED lines=13> */
.L_x_11163:
[----:B------:R-:W-:Y:S05]  /*17560*/  BSYNC.RECONVERGENT B1 ;  /* 0x0000000000017941 */ /* 0x000fea0003800200 */
.L_x_11162:
        /* <DEDUP_REMOVED lines=61> */
.L_x_11160:
[----:B------:R-:W-:Y:S05]  /*17940*/  BSYNC.RECONVERGENT B0 ;  /* 0x0000000000007941 */ /* 0x000fea0003800200 */
.L_x_11159:
[----:B------:R-:W-:Y:S01]  /*17950*/  ISETP.NE.AND P3, PT, R34, 0x1, PT ;  /* 0x000000012200780c */ /* 0x000fe20003f65270 */
[----:B------:R-:W-:Y:S01]  /*17960*/  BSSY.RECONVERGENT B0, `(.L_x_11164) ;  /* 0x000005d000007945 */ /* 0x000fe20003800200 */
[----:B------:R-:W-:Y:S01]  /*17970*/  I2FP.F32.U32 R31, R31 ;  /* 0x0000001f001f7245 */ /* 0x000fe20000201000 */
[----:B------:R-:W-:Y:S02]  /*17980*/  IMAD.MOV.U32 R36, RZ, RZ, 0x2 ;  /* 0x00000002ff247424 */ /* 0x000fe400078e00ff */
[----:B------:R-:W-:Y:S02]  /*17990*/  IMAD.MOV.U32 R33, RZ, RZ, R22 ;  /* 0x000000ffff217224 */ /* 0x000fe400078e0016 */
[----:B------:R-:W-:Y:S01]  /*179a0*/  FFMA.FTZ R32, R31, R200, 1.1641532182693481445e-10 ;  /* 0x2f0000001f207423 */ /* 0x000fe200000100c8 */
[C---:B------:R-:W-:Y:S02]  /*179b0*/  SHF.L.U32 R31, R26.reuse, 0x10, RZ ;  /* 0x000000101a1f7819 */ /* 0x040fe400000006ff */
[----:B------:R-:W-:-:S02]  /*179c0*/  PRMT R26, R26, 0x7632, R26 ;  /* 0x000076321a1a7816 */ /* 0x000fc4000000001a */
[----:B------:R-:W-:Y:S01]  /*179d0*/  FSETP.LE.FTZ.AND P2, PT, R32, R201, PT ;  /* 0x000000c92000720b */ /* 0x000fe20003f53000 */
[----:B------:R-:W-:Y:S01]  /*179e0*/  FMUL.FTZ R31, R31, R202 ;  /* 0x000000ca1f1f7220 */ /* 0x000fe20000410000 */
        /* <DEDUP_REMOVED lines=9> */
.L_x_11166:
        /* <DEDUP_REMOVED lines=13> */
.L_x_11168:
[----:B------:R-:W-:Y:S05]  /*17b50*/  BSYNC.RECONVERGENT B1 ;  /* 0x0000000000017941 */ /* 0x000fea0003800200 */
.L_x_11167:
        /* <DEDUP_REMOVED lines=61> */
.L_x_11165:
[----:B------:R-:W-:Y:S05]  /*17f30*/  BSYNC.RECONVERGENT B0 ;  /* 0x0000000000007941 */ /* 0x000fea0003800200 */
.L_x_11164:
[----:B------:R-:W-:Y:S01]  /*17f40*/  I2FP.F32.U32 R33, R33 ;  /* 0x0000002100217245 */ /* 0x000fe20000201000 */
[----:B------:R-:W-:Y:S01]  /*17f50*/  BSSY.RECONVERGENT B0, `(.L_x_11169) ;  /* 0x0000061000007945 */ /* 0x000fe20003800200 */
[----:B------:R-:W-:Y:S01]  /*17f60*/  SHF.L.U32 R35, R78, 0x10, RZ ;  /* 0x000000104e237819 */ /* 0x000fe200000006ff */
[----:B------:R-:W-:Y:S01]  /*17f70*/  IMAD.MOV.U32 R34, RZ, RZ, 0x2 ;  /* 0x00000002ff227424 */ /* 0x000fe200078e00ff */
[----:B------:R-:W-:Y:S01]  /*17f80*/  FSEL R31, R31, RZ, P2 ;  /* 0x000000ff1f1f7208 */ /* 0x000fe20001000000 */
        /* <DEDUP_REMOVED lines=18> */
.L_x_11171:
        /* <DEDUP_REMOVED lines=13> */
.L_x_11173:
[----:B------:R-:W-:Y:S05]  /*18180*/  BSYNC.RECONVERGENT B1 ;  /* 0x0000000000017941 */ /* 0x000fea0003800200 */
.L_x_11172:
        /* <DEDUP_REMOVED lines=61> */
.L_x_11170:
[----:B------:R-:W-:Y:S05]  /*18560*/  BSYNC.RECONVERGENT B0 ;  /* 0x0000000000007941 */ /* 0x000fea0003800200 */
.L_x_11169:
[----:B------:R-:W-:Y:S01]  /*18570*/  ISETP.NE.AND P4, PT, R34, 0x1, PT ;  /* 0x000000012200780c */ /* 0x000fe20003f85270 */
[----:B------:R-:W-:Y:S01]  /*18580*/  BSSY.RECONVERGENT B0, `(.L_x_11174) ;  /* 0x000005c000007945 */ /* 0x000fe20003800200 */
[----:B------:R-:W-:Y:S01]  /*18590*/  I2FP.F32.U32 R31, R31 ;  /* 0x0000001f001f7245 */ /* 0x000fe20000201000 */
[----:B------:R-:W-:Y:S01]  /*185a0*/  IMAD.MOV.U32 R35, RZ, RZ, 0x2 ;  /* 0x00000002ff237424 */ /* 0x000fe200078e00ff */
[----:B------:R-:W-:-:S03]  /*185b0*/  SHF.L.U32 R33, R26, 0x10, RZ ;  /* 0x000000101a217819 */ /* 0x000fc600000006ff */
[----:B------:R-:W-:Y:S01]  /*185c0*/  FFMA.FTZ R32, R31, R200, 1.1641532182693481445e-10 ;  /* 0x2f0000001f207423 */ /* 0x000fe200000100c8 */
[----:B------:R-:W-:Y:S02]  /*185d0*/  IMAD.MOV.U32 R31, RZ, RZ, R22 ;  /* 0x000000ffff1f7224 */ /* 0x000fe400078e0016 */
[----:B------:R-:W-:Y:S02]  /*185e0*/  FMUL.FTZ R26, R33, R202 ;  /* 0x000000ca211a7220 */ /* 0x000fe40000410000 */
[----:B------:R-:W-:Y:S01]  /*185f0*/  FSETP.LE.FTZ.AND P3, PT, R32, R201, PT ;  /* 0x000000c92000720b */ /* 0x000fe20003f73000 */
        /* <DEDUP_REMOVED lines=9> */
.L_x_11176:
        /* <DEDUP_REMOVED lines=13> */
.L_x_11178:
[----:B------:R-:W-:Y:S05]  /*18760*/  BSYNC.RECONVERGENT B1 ;  /* 0x0000000000017941 */ /* 0x000fea0003800200 */
.L_x_11177:
        /* <DEDUP_REMOVED lines=61> */
.L_x_11175:
[----:B------:R-:W-:Y:S05]  /*18b40*/  BSYNC.RECONVERGENT B0 ;  /* 0x0000000000007941 */ /* 0x000fea0003800200 */
.L_x_11174:
[----:B------:R-:W-:Y:S01]  /*18b50*/  I2FP.F32.U32 R31, R31 ;  /* 0x0000001f001f7245 */ /* 0x000fe20000201000 */
[----:B------:R-:W-:Y:S01]  /*18b60*/  BSSY.RECONVERGENT B0, `(.L_x_11179) ;  /* 0x0000062000007945 */ /* 0x000fe20003800200 */
[----:B------:R-:W-:Y:S02]  /*18b70*/  PRMT R32, R78, 0x7632, R32 ;  /* 0x000076324e207816 */ /* 0x000fe40000000020 */
[----:B------:R-:W-:Y:S02]  /*18b80*/  FSEL R26, R26, RZ, P3 ;  /* 0x000000ff1a1a7208 */ /* 0x000fe40001800000 */
[----:B------:R-:W-:Y:S01]  /*18b90*/  SHF.L.U32 R33, R32, 0x10, RZ ;  /* 0x0000001020217819 */ /* 0x000fe200000006ff */
[----:B------:R-:W-:-:S04]  /*18ba0*/  FFMA.FTZ R32, R31, R200, 1.1641532182693481445e-10 ;  /* 0x2f0000001f207423 */ /* 0x000fc800000100c8 */
[----:B------:R-:W-:Y:S01]  /*18bb0*/  FMUL.FTZ R33, R33, R202 ;  /* 0x000000ca21217220 */ /* 0x000fe20000410000 */
[----:B------:R-:W-:Y:S01]  /*18bc0*/  FSETP.GTU.FTZ.AND P4, PT, R32, R201, PT ;  /* 0x000000c92000720b */ /* 0x000fe20003f9c000 */
[----:B------:R-:W-:-:S03]  /*18bd0*/  IMAD.MOV.U32 R32, RZ, RZ, 0x2 ;  /* 0x00000002ff207424 */ /* 0x000fc600078e00ff */
        /* <DEDUP_REMOVED lines=15> */
.L_x_11181:
        /* <DEDUP_REMOVED lines=13> */
.L_x_11183:
[----:B------:R-:W-:Y:S05]  /*18da0*/  BSYNC.RECONVERGENT B1 ;  /* 0x0000000000017941 */ /* 0x000fea0003800200 */
.L_x_11182:
        /* <DEDUP_REMOVED lines=61> */
.L_x_11180:
[----:B------:R-:W-:Y:S05]  /*19180*/  BSYNC.RECONVERGENT B0 ;  /* 0x0000000000007941 */ /* 0x000fea0003800200 */
.L_x_11179:
[----:B------:R-:W-:Y:S01]  /*19190*/  ISETP.NE.AND P5, PT, R32, 0x1, PT ;  /* 0x000000012000780c */ /* 0x000fe20003fa5270 */
[----:B------:R-:W-:Y:S01]  /*191a0*/  BSSY.RECONVERGENT B0, `(.L_x_11184) ;  /* 0x000005d000007945 */ /* 0x000fe20003800200 */
[----:B------:R-:W-:Y:S01]  /*191b0*/  I2FP.F32.U32 R31, R26 ;  /* 0x0000001a001f7245 */ /* 0x000fe20000201000 */
[----:B------:R-:W-:Y:S01]  /*191c0*/  IMAD.MOV.U32 R34, RZ, RZ, 0x2 ;  /* 0x00000002ff227424 */ /* 0x000fe200078e00ff */
[----:B------:R-:W-:-:S03]  /*191d0*/  SHF.L.U32 R33, R27, 0x10, RZ ;  /* 0x000000101b217819 */ /* 0x000fc600000006ff */
[----:B------:R-:W-:Y:S01]  /*191e0*/  FFMA.FTZ R26, R31, R200, 1.1641532182693481445e-10 ;  /* 0x2f0000001f1a7423 */ /* 0x000fe200000100c8 */
[----:B------:R-:W-:Y:S01]  /*191f0*/  PRMT R31, R27, 0x7632, R31 ;  /* 0x000076321b1f7816 */ /* 0x000fe2000000001f */
[----:B------:R-:W-:Y:S02]  /*19200*/  IMAD.MOV.U32 R27, RZ, RZ, R22 ;  /* 0x000000ffff1b7224 */ /* 0x000fe400078e0016 */
[----:B------:R-:W-:Y:S01]  /*19210*/  FMUL.FTZ R38, R33, R202 ;  /* 0x000000ca21267220 */ /* 0x000fe20000410000 */
        /* <DEDUP_REMOVED lines=10> */
.L_x_11186:
        /* <DEDUP_REMOVED lines=13> */
.L_x_11188:
[----:B------:R-:W-:Y:S05]  /*19390*/  BSYNC.RECONVERGENT B1 ;  /* 0x0000000000017941 */ /* 0x000fea0003800200 */
.L_x_11187:
        /* <DEDUP_REMOVED lines=61> */
.L_x_11185:
[----:B------:R-:W-:Y:S05]  /*19770*/  BSYNC.RECONVERGENT B0 ;  /* 0x0000000000007941 */ /* 0x000fea0003800200 */
.L_x_11184:
[----:B------:R-:W-:Y:S01]  /*19780*/  I2FP.F32.U32 R27, R27 ;  /* 0x0000001b001b7245 */ /* 0x000fe20000201000 */
[----:B------:R-:W-:Y:S01]  /*19790*/  BSSY.RECONVERGENT B0, `(.L_x_11189) ;  /* 0x0000061000007945 */ /* 0x000fe20003800200 */
[----:B------:R-:W-:Y:S01]  /*197a0*/  SHF.L.U32 R33, R79, 0x10, RZ ;  /* 0x000000104f217819 */ /* 0x000fe200000006ff */
[----:B------:R-:W-:Y:S02]  /*197b0*/  IMAD.MOV.U32 R32, RZ, RZ, 0x2 ;  /* 0x00000002ff207424 */ /* 0x000fe400078e00ff */
[----:B------:R-:W-:Y:S01]  /*197c0*/  FFMA.FTZ R26, R27, R200, 1.1641532182693481445e-10 ;  /* 0x2f0000001b1a7423 */ /* 0x000fe200000100c8 */
[----:B------:R-:W-:Y:S01]  /*197d0*/  FSEL R27, R38, RZ, P4 ;  /* 0x000000ff261b7208 */ /* 0x000fe20002000000 */
        /* <DEDUP_REMOVED lines=17> */
.L_x_11191:
        /* <DEDUP_REMOVED lines=13> */
.L_x_11193:
[----:B------:R-:W-:Y:S05]  /*199c0*/  BSYNC.RECONVERGENT B1 ;  /* 0x0000000000017941 */ /* 0x000fea0003800200 */
.L_x_11192:
        /* <DEDUP_REMOVED lines=61> */
.L_x_11190:
[----:B------:R-:W-:Y:S05]  /*19da0*/  BSYNC.RECONVERGENT B0 ;  /* 0x0000000000007941 */ /* 0x000fea0003800200 */
.L_x_11189:
        /* <DEDUP_REMOVED lines=18> */
.L_x_11196:
        /* <DEDUP_REMOVED lines=15> */
.L_x_11198:
[----:B------:R-:W-:Y:S05]  /*19fc0*/  BSYNC.RECONVERGENT B1 ;  /* 0x0000000000017941 */ /* 0x000fea0003800200 */
.L_x_11197:
        /* <DEDUP_REMOVED lines=61> */
.L_x_11195:
[----:B------:R-:W-:Y:S05]  /*1a3a0*/  BSYNC.RECONVERGENT B0 ;  /* 0x0000000000007941 */ /* 0x000fea0003800200 */
.L_x_11194:
[----:B------:R-:W-:Y:S02]  /*1a3b0*/  I2FP.F32.U32 R27, R27 ;  /* 0x0000001b001b7245 */ /* 0x000fe40000201000 */
[----:B------:R-:W-:-:S04]  /*1a3c0*/  PRMT R26, R79, 0x7632, R26 ;  /* 0x000076324f1a7816 */ /* 0x000fc8000000001a */
[----:B------:R-:W-:Y:S01]  /*1a3d0*/  SHF.L.U32 R33, R26, 0x10, RZ ;  /* 0x000000101a217819 */ /* 0x000fe200000006ff */
[----:B------:R-:W-:-:S04]  /*1a3e0*/  FFMA.FTZ R26, R27, R200, 1.1641532182693481445e-10 ;  /* 0x2f0000001b1a7423 */ /* 0x000fc800000100c8 */
[----:B------:R-:W-:Y:S01]  /*1a3f0*/  FMUL.FTZ R33, R33, R202 ;  /* 0x000000ca21217220 */ /* 0x000fe20000410000 */
[----:B------:R-:W-:Y:S02]  /*1a400*/  FSETP.GTU.FTZ.AND P6, PT, R26, R201, PT ;  /* 0x000000c91a00720b */ /* 0x000fe40003fdc000 */
[----:B------:R-:W-:Y:S02]  /*1a410*/  FSEL R26, R31, RZ, P5 ;  /* 0x000000ff1f1a7208 */ /* 0x000fe40002800000 */
[----:B------:R-:W-:Y:S02]  /*1a420*/  FSEL R33, R33, RZ, !P6 ;  /* 0x000000ff21217208 */ /* 0x000fe40007000000 */
[----:B------:R-:W-:-:S03]  /*1a430*/  SEL R185, RZ, 0x1, P6 ;  /* 0x00000001ffb97807 */ /* 0x000fc60003000000 */
[----:B------:R-:W-:-:S04]  /*1a440*/  FADD.FTZ R47, R33, R26 ;  /* 0x0000001a212f7221 */ /* 0x000fc80000010000 */
[----:B------:R-:W-:Y:S01]  /*1a450*/  @P1 FADD.FTZ R47, R71, R47 ;  /* 0x0000002f472f1221 */ /* 0x000fe20000010000 */
[----:B------:R-:W-:Y:S06]  /*1a460*/  BRA `(.L_x_11199) ;  /* 0x0000003000507947 */ /* 0x000fec0003800000 */
.L_x_11118:
[----:B------:R-:W-:Y:S01]  /*1a470*/  ISETP.NE.AND P2, PT, R40, 0x1, PT ;  /* 0x000000012800780c */ /* 0x000fe20003f45270 */
[----:B------:R-:W-:Y:S01]  /*1a480*/  BSSY.RECONVERGENT B0, `(.L_x_11200) ;  /* 0x000005a000007945 */ /* 0x000fe20003800200 */
[----:B0-----:R-:W-:Y:S01]  /*1a490*/  IMAD.MOV.U32 R32, RZ, RZ, 0x2 ;  /* 0x00000002ff207424 */ /* 0x001fe200078e00ff */
[----:B------:R-:W-:Y:S01]  /*1a4a0*/  MOV R28, R29 ;  /* 0x0000001d001c7202 */ /* 0x000fe20000000f00 */
[----:B-1----:R-:W-:-:S09]  /*1a4b0*/  IMAD.MOV.U32 R30, RZ, RZ, R22 ;  /* 0x000000ffff1e7224 */ /* 0x002fd200078e0016 */
        /* <DEDUP_REMOVED lines=11> */
.L_x_11202:
        /* <DEDUP_REMOVED lines=13> */
.L_x_11204:
[----:B------:R-:W-:Y:S05]  /*1a640*/  BSYNC.RECONVERGENT B1 ;  /* 0x0000000000017941 */ /* 0x000fea0003800200 */
.L_x_11203:
        /* <DEDUP_REMOVED lines=61> */
.L_x_11201:
[----:B------:R-:W-:Y:S05]  /*1aa20*/  BSYNC.RECONVERGENT B0 ;  /* 0x0000000000007941 */ /* 0x000fea0003800200 */
.L_x_11200:
[----:B------:R-:W-:Y:S01]  /*1aa30*/  ISETP.NE.AND P2, PT, R32, 0x1, PT ;  /* 0x000000012000780c */ /* 0x000fe20003f45270 */
[----:B------:R-:W-:Y:S01]  /*1aa40*/  BSSY.RECONVERGENT B0, `(.L_x_11205) ;  /* 0x000005d000007945 */ /* 0x000fe20003800200 */
[----:B------:R-:W-:Y:S01]  /*1aa50*/  I2FP.F32.U32 R29, R30 ;  /* 0x0000001e001d7245 */ /* 0x000fe20000201000 */
[----:B------:R-:W-:Y:S01]  /*1aa60*/  IMAD.MOV.U32 R34, RZ, RZ, 0x2 ;  /* 0x00000002ff227424 */ /* 0x000fe200078e00ff */
[----:B-----5:R-:W-:-:S03]  /*1aa70*/  SHF.L.U32 R31, R24, 0x10, RZ ;  /* 0x00000010181f7819 */ /* 0x020fc600000006ff */
[----:B------:R-:W-:Y:S01]  /*1aa80*/  FFMA.FTZ R30, R29, R200, 1.1641532182693481445e-10 ;  /* 0x2f0000001d1e7423 */ /* 0x000fe200000100c8 */
[----:B------:R-:W-:-:S04]  /*1aa90*/  PRMT R29, R24, 0x7632, R29 ;  /* 0x00007632181d7816 */ /* 0x000fc8000000001d */
[----:B------:R-:W-:Y:S01]  /*1aaa0*/  FSETP.LE.FTZ.AND P3, PT, R30, R201, PT ;  /* 0x000000c91e00720b */ /* 0x000fe20003f73000 */
[----:B------:R-:W-:-:S03]  /*1aab0*/  IMAD.MOV.U32 R30, RZ, RZ, R22 ;  /* 0x000000ffff1e7224 */ /* 0x000fc600078e0016 */
        /* <DEDUP_REMOVED lines=10> */
.L_x_11207:
        /* <DEDUP_REMOVED lines=13> */
.L_x_11209:
[----:B------:R-:W-:Y:S05]  /*1ac30*/  BSYNC.RECONVERGENT B1 ;  /* 0x0000000000017941 */ /* 0x000fea0003800200 */
.L_x_11208:
        /* <DEDUP_REMOVED lines=61> */
.L_x_11206:
[----:B------:R-:W-:Y:S05]  /*1b010*/  BSYNC.RECONVERGENT B0 ;  /* 0x0000000000007941 */ /* 0x000fea0003800200 */
.L_x_11205:
[----:B------:R-:W-:Y:S01]  /*1b020*/  ISETP.NE.AND P2, PT, R34, 0x1, PT ;  /* 0x000000012200780c */ /* 0x000fe20003f45270 */
[----:B------:R-:W-:Y:S01]  /*1b030*/  BSSY.RECONVERGENT B0, `(.L_x_11210) ;  /* 0x000005c000007945 */ /* 0x000fe20003800200 */
[----:B------:R-:W-:Y:S01]  /*1b040*/  I2FP.F32.U32 R33, R30 ;  /* 0x0000001e00217245 */ /* 0x000fe20000201000 */
[----:B------:R-:W-:Y:S01]  /*1b050*/  IMAD.MOV.U32 R36, RZ, RZ, 0x2 ;  /* 0x00000002ff247424 */ /* 0x000fe200078e00ff */
[----:B------:R-:W-:-:S03]  /*1b060*/  SHF.L.U32 R32, R29, 0x10, RZ ;  /* 0x000000101d207819 */ /* 0x000fc600000006ff */
        /* <DEDUP_REMOVED lines=13> */
.L_x_11212:
        /* <DEDUP_REMOVED lines=13> */
.L_x_11214:
[----:B------:R-:W-:Y:S05]  /*1b210*/  BSYNC.RECONVERGENT B1 ;  /* 0x0000000000017941 */ /* 0x000fea0003800200 */
.L_x_11213:
        /* <DEDUP_REMOVED lines=61> */
.L_x_11211:
[----:B------:R-:W-:Y:S05]  /*1b5f0*/  BSYNC.RECONVERGENT B0 ;  /* 0x0000000000007941 */ /* 0x000fea0003800200 */
.L_x_11210:
[----:B------:R-:W-:Y:S01]  /*1b600*/  ISETP.NE.AND P2, PT, R36, 0x1, PT ;  /* 0x000000012400780c */ /* 0x000fe20003f45270 */
[----:B------:R-:W-:Y:S01]  /*1b610*/  BSSY.RECONVERGENT B0, `(.L_x_11215) ;  /* 0x000005d000007945 */ /* 0x000fe20003800200 */
[----:B------:R-:W-:Y:S01]  /*1b620*/  I2FP.F32.U32 R33, R30 ;  /* 0x0000001e00217245 */ /* 0x000fe20000201000 */
[----:B------:R-:W-:Y:S02]  /*1b630*/  IMAD.MOV.U32 R37, RZ, RZ, 0x2 ;  /* 0x00000002ff257424 */ /* 0x000fe400078e00ff */
[----:B------:R-:W-:Y:S02]  /*1b640*/  IMAD.MOV.U32 R35, RZ, RZ, R22 ;  /* 0x000000ffff237224 */ /* 0x000fe400078e0016 */
[----:B------:R-:W-:Y:S01]  /*1b650*/  FFMA.FTZ R30, R33, R200, 1.1641532182693481445e-10 ;  /* 0x2f000000211e7423 */ /* 0x000fe200000100c8 */
[----:B------:R-:W-:-:S04]  /*1b660*/  SHF.L.U32 R33, R25, 0x10, RZ ;  /* 0x0000001019217819 */ /* 0x000fc800000006ff */
[----:B------:R-:W-:Y:S02]  /*1b670*/  FSETP.LE.FTZ.AND P3, PT, R30, R201, PT ;  /* 0x000000c91e00720b */ /* 0x000fe40003f73000 */
[----:B------:R-:W-:Y:S02]  /*1b680*/  PRMT R30, R25, 0x7632, R30 ;  /* 0x00007632191e7816 */ /* 0x000fe4000000001e */
        /* <DEDUP_REMOVED lines=10> */
.L_x_11217:
        /* <DEDUP_REMOVED lines=13> */
.L_x_11219:
[----:B------:R-:W-:Y:S05]  /*1b800*/  BSYNC.RECONVERGENT B1 ;  /* 0x0000000000017941 */ /* 0x000fea0003800200 */
.L_x_11218:
        /* <DEDUP_REMOVED lines=61> */
.L_x_11216:
[----:B------:R-:W-:Y:S05]  /*1bbe0*/  BSYNC.RECONVERGENT B0 ;  /* 0x0000000000007941 */ /* 0x000fea0003800200 */
.L_x_11215:
[----:B------:R-:W-:Y:S01]  /*1bbf0*/  ISETP.NE.AND P2, PT, R37, 0x1, PT ;  /* 0x000000012500780c */ /* 0x000fe20003f45270 */
[----:B------:R-:W-:Y:S01]  /*1bc00*/  BSSY.RECONVERGENT B0, `(.L_x_11220) ;  /* 0x000005c000007945 */ /* 0x000fe20003800200 */
[----:B------:R-:W-:Y:S01]  /*1bc10*/  I2FP.F32.U32 R35, R35 ;  /* 0x0000002300237245 */ /* 0x000fe20000201000 */
[----:B------:R-:W-:-:S04]  /*1bc20*/  IMAD.MOV.U32 R38, RZ, RZ, 0x2 ;  /* 0x00000002ff267424 */ /* 0x000fc800078e00ff */
[----:B------:R-:W-:Y:S01]  /*1bc30*/  FFMA.FTZ R34, R35, R200, 1.1641532182693481445e-10 ;  /* 0x2f00000023227423 */ /* 0x000fe200000100c8 */
[----:B------:R-:W-:-:S04]  /*1bc40*/  IMAD.MOV.U32 R35, RZ, RZ, R22 ;  /* 0x000000ffff237224 */ /* 0x000fc800078e0016 */
[----:B------:R-:W-:Y:S02]  /*1bc50*/  FSETP.LE.FTZ.AND P3, PT, R34, R201, PT ;  /* 0x000000c92200720b */ /* 0x000fe40003f73000 */
[----:B------:R-:W-:Y:S02]  /*1bc60*/  SHF.L.U32 R34, R30, 0x10, RZ ;  /* 0x000000101e227819 */ /* 0x000fe400000006ff */
        /* <DEDUP_REMOVED lines=10> */
.L_x_11222:
        /* <DEDUP_REMOVED lines=13> */
.L_x_11224:
[----:B------:R-:W-:Y:S05]  /*1bde0*/  BSYNC.RECONVERGENT B1 ;  /* 0x0000000000017941 */ /* 0x000fea0003800200 */
.L_x_11223:
        /* <DEDUP_REMOVED lines=61> */
.L_x_11221:
[----:B------:R-:W-:Y:S05]  /*1c1c0*/  BSYNC.RECONVERGENT B0 ;  /* 0x0000000000007941 */ /* 0x000fea0003800200 */
.L_x_11220:
        /* <DEDUP_REMOVED lines=18> */
.L_x_11227:
        /* <DEDUP_REMOVED lines=13> */
.L_x_11229:
[----:B------:R-:W-:Y:S05]  /*1c3c0*/  BSYNC.RECONVERGENT B1 ;  /* 0x0000000000017941 */ /* 0x000fea0003800200 */
.L_x_11228:
        /* <DEDUP_REMOVED lines=61> */
.L_x_11226:
[----:B------:R-:W-:Y:S05]  /*1c7a0*/  BSYNC.RECONVERGENT B0 ;  /* 0x0000000000007941 */ /* 0x000fea0003800200 */
.L_x_11225:
[----:B------:R-:W-:Y:S01]  /*1c7b0*/  ISETP.NE.AND P4, PT, R39, 0x1, PT ;  /* 0x000000012700780c */ /* 0x000fe20003f85270 */
[----:B------:R-:W-:Y:S01]  /*1c7c0*/  BSSY.RECONVERGENT B0, `(.L_x_11230) ;  /* 0x000005b000007945 */ /* 0x000fe20003800200 */
[----:B------:R-:W-:Y:S01]  /*1c7d0*/  I2FP.F32.U32 R37, R37 ;  /* 0x0000002500257245 */ /* 0x000fe20000201000 */
[----:B------:R-:W-:Y:S01]  /*1c7e0*/  IMAD.MOV.U32 R40, RZ, RZ, 0x2 ;  /* 0x00000002ff287424 */ /* 0x000fe200078e00ff */
[----:B------:R-:W-:-:S03]  /*1c7f0*/  SHF.L.U32 R26, R26, 0x10, RZ ;  /* 0x000000101a1a7819 */ /* 0x000fc600000006ff */
[----:B------:R-:W-:Y:S01]  /*1c800*/  FFMA.FTZ R36, R37, R200, 1.1641532182693481445e-10 ;  /* 0x2f00000025247423 */ /* 0x000fe200000100c8 */
[----:B------:R-:W-:-:S04]  /*1c810*/  IMAD.MOV.U32 R37, RZ, RZ, R22 ;  /* 0x000000ffff257224 */ /* 0x000fc800078e0016 */
        /* <DEDUP_REMOVED lines=10> */
.L_x_11232:
        /* <DEDUP_REMOVED lines=13> */
.L_x_11234:
[----:B------:R-:W-:Y:S05]  /*1c990*/  BSYNC.RECONVERGENT B1 ;  /* 0x0000000000017941 */ /* 0x000fea0003800200 */
.L_x_11233:
        /* <DEDUP_REMOVED lines=61> */
.L_x_11231:
[----:B------:R-:W-:Y:S05]  /*1cd70*/  BSYNC.RECONVERGENT B0 ;  /* 0x0000000000007941 */ /* 0x000fea0003800200 */
.L_x_11230:
[----:B------:R-:W-:Y:S01]  /*1cd80*/  ISETP.NE.AND P5, PT, R40, 0x1, PT ;  /* 0x000000012800780c */ /* 0x000fe20003fa5270 */
[----:B------:R-:W-:Y:S01]  /*1cd90*/  BSSY.RECONVERGENT B0, `(.L_x_11235) ;  /* 0x000005c000007945 */ /* 0x000fe20003800200 */
[----:B------:R-:W-:Y:S01]  /*1cda0*/  I2FP.F32.U32 R37, R37 ;  /* 0x0000002500257245 */ /* 0x000fe20000201000 */
[----:B------:R-:W-:Y:S01]  /*1cdb0*/  IMAD.MOV.U32 R38, RZ, RZ, 0x2 ;  /* 0x00000002ff267424 */ /* 0x000fe200078e00ff */
[C---:B------:R-:W-:Y:S02]  /*1cdc0*/  SHF.L.U32 R44, R27.reuse, 0x10, RZ ;  /* 0x000000101b2c7819 */ /* 0x040fe400000006ff */
        /* <DEDUP_REMOVED lines=13> */
.L_x_11237:
        /* <DEDUP_REMOVED lines=13> */
.L_x_11239:
[----:B------:R-:W-:Y:S05]  /*1cf70*/  BSYNC.RECONVERGENT B1 ;  /* 0x0000000000017941 */ /* 0x000fea0003800200 */
.L_x_11238:
        /* <DEDUP_REMOVED lines=61> */
.L_x_11236:
[----:B------:R-:W-:Y:S05]  /*1d350*/  BSYNC.RECONVERGENT B0 ;  /* 0x0000000000007941 */ /* 0x000fea0003800200 */
.L_x_11235:
[----:B------:R-:W-:Y:S01]  /*1d360*/  P2R R40, PR, RZ, 0x2 ;  /* 0x00000002ff287803 */ /* 0x000fe20000000000 */
[-C--:B------:R-:W-:Y:S01]  /*1d370*/  FMUL.FTZ R31, R31, R202.reuse ;  /* 0x000000ca1f1f7220 */ /* 0x080fe20000410000 */
[----:B------:R-:W-:Y:S01]  /*1d380*/  I2FP.F32.U32 R37, R37 ;  /* 0x0000002500257245 */ /* 0x000fe20000201000 */
[-C--:B------:R-:W-:Y:S01]  /*1d390*/  FMUL.FTZ R33, R33, R202.reuse ;  /* 0x000000ca21217220 */ /* 0x080fe20000410000 */
[----:B------:R-:W-:Y:S01]  /*1d3a0*/  ISETP.NE.AND P1, PT, R24, RZ, PT ;  /* 0x000000ff1800720c */ /* 0x000fe20003f25270 */
[----:B------:R-:W-:Y:S01]  /*1d3b0*/  FMUL.FTZ R44, R44, R202 ;  /* 0x000000ca2c2c7220 */ /* 0x000fe20000410000 */
[----:B------:R-:W-:Y:S01]  /*1d3c0*/  SHF.L.U32 R27, R27, 0x10, RZ ;  /* 0x000000101b1b7819 */ /* 0x000fe200000006ff */
[----:B------:R-:W-:Y:S01]  /*1d3d0*/  FFMA.FTZ R36, R37, R200, 1.1641532182693481445e-10 ;  /* 0x2f00000025247423 */ /* 0x000fe200000100c8 */
[----:B------:R-:W-:Y:S01]  /*1d3e0*/  ISETP.NE.AND P5, PT, R25, RZ, PT ;  /* 0x000000ff1900720c */ /* 0x000fe20003fa5270 */
[-C--:B------:R-:W-:Y:S01]  /*1d3f0*/  FMUL.FTZ R26, R26, R202.reuse ;  /* 0x000000ca1a1a7220 */ /* 0x080fe20000410000 */
[----:B------:R-:W-:Y:S01]  /*1d400*/  FSEL R48, R31, RZ, P1 ;  /* 0x000000ff1f307208 */ /* 0x000fe20000800000 */
[-C--:B------:R-:W-:Y:S01]  /*1d410*/  FMUL.FTZ R35, R35, R202.reuse ;  /* 0x000000ca23237220 */ /* 0x080fe20000410000 */
[----:B------:R-:W-:Y:S01]  /*1d420*/  ISETP.NE.AND P1, PT, R40, RZ, PT ;  /* 0x000000ff2800720c */ /* 0x000fe20003f25270 */
[-C--:B------:R-:W-:Y:S01]  /*1d430*/  FMUL.FTZ R34, R34, R202.reuse ;  /* 0x000000ca22227220 */ /* 0x080fe20000410000 */
[----:B------:R-:W-:Y:S01]  /*1d440*/  P2R R39, PR, RZ, 0x1 ;  /* 0x00000001ff277803 */ /* 0x000fe20000000000 */
[-C--:B------:R-:W-:Y:S01]  /*1d450*/  FMUL.FTZ R32, R32, R202.reuse ;  /* 0x000000ca20207220 */ /* 0x080fe20000410000 */
[----:B------:R-:W-:Y:S01]  /*1d460*/  FMUL.FTZ R27, R27, R202 ;  /* 0x000000ca1b1b7220 */ /* 0x000fe20000410000 */
[----:B------:R-:W-:-:S02]  /*1d470*/  FSEL R50, R33, RZ, P5 ;  /* 0x000000ff21327208 */ /* 0x000fc40002800000 */
[----:B------:R-:W-:Y:S02]  /*1d480*/  ISETP.NE.AND P0, PT, R29, RZ, PT ;  /* 0x000000ff1d00720c */ /* 0x000fe40003f05270 */
        /* <DEDUP_REMOVED lines=18> */
.L_x_11199:
[----:B------:R-:W-:Y:S01]  /*1d5b0*/  SEL R31, RZ, 0x1000000, !P5 ;  /* 0x01000000ff1f7807 */ /* 0x000fe20006800000 */
[----:B------:R-:W-:Y:S01]  /*1d5c0*/  VIADD R195, R198, 0x60 ;  /* 0x00000060c6c37836 */ /* 0x000fe20000000000 */
[----:B------:R-:W-:Y:S02]  /*1d5d0*/  SEL R27, RZ, 0x10000, !P4 ;  /* 0x00010000ff1b7807 */ /* 0x000fe40006000000 */
[----:B------:R-:W-:Y:S02]  /*1d5e0*/  SEL R26, RZ, 0x100, !P3 ;  /* 0x00000100ff1a7807 */ /* 0x000fe40005800000 */
[----:B------:R-:W-:Y:S02]  /*1d5f0*/  ISETP.NE.AND P5, PT, R29, RZ, PT ;  /* 0x000000ff1d00720c */ /* 0x000fe40003fa5270 */
[----:B------:R-:W-:Y:S02]  /*1d600*/  ISETP.NE.AND P4, PT, R25, RZ, PT ;  /* 0x000000ff1900720c */ /* 0x000fe40003f85270 */
[----:B------:R-:W-:-:S02]  /*1d610*/  ISETP.NE.AND P3, PT, R30, RZ, PT ;  /* 0x000000ff1e00720c */ /* 0x000fc40003f65270 */
[----:B------:R-:W-:Y:S02]  /*1d620*/  LOP3.LUT R30, R26, R31, R27, 0xfe, !PT ;  /* 0x0000001f1a1e7212 */ /* 0x000fe400078efe1b */
[----:B------:R-:W-:Y:S02]  /*1d630*/  SEL R29, RZ, 0x1000000, !P3 ;  /* 0x01000000ff1d7807 */ /* 0x000fe40005800000 */
[----:B------:R-:W-:Y:S02]  /*1d640*/  SEL R27, RZ, 0x10000, !P4 ;  /* 0x00010000ff1b7807 */ /* 0x000fe40006000000 */
[----:B------:R-:W-:Y:S02]  /*1d650*/  SEL R26, RZ, 0x100, !P5 ;  /* 0x00000100ff1a7807 */ /* 0x000fe40006800000 */
[----:B------:R-:W-:Y:S01]  /*1d660*/  ISETP.NE.AND P6, PT, R24, RZ, PT ;  /* 0x000000ff1800720c */ /* 0x000fe20003fc5270 */
[----:B------:R-:W-:Y:S01]  /*1d670*/  IMAD.WIDE.U32 R24, R194, 0x20, R240 ;  /* 0x00000020c2187825 */ /* 0x000fe200078e00f0 */
[----:B------:R-:W-:-:S02]  /*1d680*/  LOP3.LUT R26, R26, R29, R27, 0xfe, !PT ;  /* 0x0000001d1a1a7212 */ /* 0x000fc400078efe1b */
[----:B------:R-:W-:Y:S02]  /*1d690*/  SEL R27, RZ, 0x1, !P6 ;  /* 0x00000001ff1b7807 */ /* 0x000fe40007000000 */
[----:B------:R-:W-:Y:S01]  /*1d6a0*/  SEL R29, RZ, 0x1, !P2 ;  /* 0x00000001ff1d7807 */ /* 0x000fe20005000000 */
[----:B------:R-:W-:Y:S04]  /*1d6b0*/  STG.E.128 desc[UR6][R24.64], R48 ;  /* 0x0000003018007986 */ /* 0x000fe8000c101d06 */
[----:B------:R0:W-:Y:S02]  /*1d6c0*/  STG.E.128 desc[UR6][R24.64+0x10], R44 ;  /* 0x0000102c18007986 */ /* 0x0001e4000c101d06 */
[----:B0-----:R-:W-:Y:S01]  /*1d6d0*/  LOP3.LUT R24, R26, R27, RZ, 0xfc, !PT ;  /* 0x0000001b1a187212 */ /* 0x001fe200078efcff */
[----:B------:R-:W-:Y:S01]  /*1d6e0*/  IMAD.WIDE.U32 R26, R194, 0x8, R242 ;  /* 0x00000008c21a7825 */ /* 0x000fe200078e00f2 */
[----:B------:R-:W-:-:S05]  /*1d6f0*/  LOP3.LUT R25, R30, R29, RZ, 0xfc, !PT ;  /* 0x0000001d1e197212 */ /* 0x000fca00078efcff */
        /* <DEDUP_REMOVED lines=25> */
.L_x_11240:
[C---:B-1----:R-:W-:Y:S01]  /*1d890*/  @P1 IMAD.WIDE.U32 R24, R195.reuse, 0x20, R24 ;  /* 0x00000020c3181825 */ /* 0x042fe200078e0018 */
[----:B------:R-:W5:Y:S04]  /*1d8a0*/  @P0 LDG.E.128 R76, desc[UR6][R26.64] ;  /* 0x000000061a4c0981 */ /* 0x000f68000c1e1d00 */
        /* <DEDUP_REMOVED lines=21> */
.L_x_11244:
        /* <DEDUP_REMOVED lines=13> */
.L_x_11246:
[----:B------:R-:W-:Y:S05]  /*1dad0*/  BSYNC.RECONVERGENT B1 ;  /* 0x0000000000017941 */ /* 0x000fea0003800200 */
.L_x_11245:
        /* <DEDUP_REMOVED lines=58> */
[----:B------:R-:W-:-:S07]  /*1de80*/  LOP3.LUT R3, R30, UR16, R33, 0x96, !PT ;  /* 0x000000101e037c12 */ /* 0x000fce000f8e9621 */
.L_x_11243:
[----:B------:R-:W-:Y:S05]  /*1de90*/  BSYNC.RECONVERGENT B0 ;  /* 0x0000000000007941 */ /* 0x000fea0003800200 */
.L_x_11242:
[----:B------:R-:W-:Y:S01]  /*1dea0*/  I2FP.F32.U32 R21, R21 ;  /* 0x0000001500157245 */ /* 0x000fe20000201000 */
[----:B------:R-:W-:Y:S01]  /*1deb0*/  BSSY.RECONVERGENT B0, `(.L_x_11247) ;  /* 0x000005e000007945 */ /* 0x000fe20003800200 */
[----:B------:R-:W-:Y:S01]  /*1dec0*/  ISETP.NE.AND P2, PT, R29, 0x1, PT ;  /* 0x000000011d00780c */ /* 0x000fe20003f45270 */
[----:B0-----:R-:W-:Y:S01]  /*1ded0*/  IMAD.MOV.U32 R30, RZ, RZ, 0x2 ;  /* 0x00000002ff1e7424 */ /* 0x001fe200078e00ff */
[----:B------:R-:W-:Y:S01]  /*1dee0*/  LOP3.LUT R186, R186, 0xffffffef, RZ, 0xc0, !PT ;  /* 0xffffffefbaba7812 */ /* 0x000fe200078ec0ff */
[----:B------:R-:W-:Y:S01]  /*1def0*/  FFMA.FTZ R28, R21, R200, 1.1641532182693481445e-10 ;  /* 0x2f000000151c7423 */ /* 0x000fe200000100c8 */
[C---:B-----5:R-:W-:Y:S01]  /*1df00*/  SHF.L.U32 R21, R24.reuse, 0x10, RZ ;  /* 0x0000001018157819 */ /* 0x060fe200000006ff */
[----:B------:R-:W-:Y:S01]  /*1df10*/  IMAD.MOV.U32 R23, RZ, RZ, R22 ;  /* 0x000000ffff177224 */ /* 0x000fe200078e0016 */
[----:B------:R-:W-:Y:S02]  /*1df20*/  PRMT R24, R24, 0x7632, R24 ;  /* 0x0000763218187816 */ /* 0x000fe40000000018 */
[----:B------:R-:W-:Y:S01]  /*1df30*/  FSETP.LE.FTZ.AND P4, PT, R28, R201, PT ;  /* 0x000000c91c00720b */ /* 0x000fe20003f93000 */
[----:B------:R-:W-:-:S12]  /*1df40*/  FMUL.FTZ R21, R21, R202 ;  /* 0x000000ca15157220 */ /* 0x000fd80000410000 */
        /* <DEDUP_REMOVED lines=10> */
.L_x_11249:
        /* <DEDUP_REMOVED lines=13> */
.L_x_11251:
[----:B------:R-:W-:Y:S05]  /*1e0c0*/  BSYNC.RECONVERGENT B1 ;  /* 0x0000000000017941 */ /* 0x000fea0003800200 */
.L_x_11250:
        /* <DEDUP_REMOVED lines=60> */
.L_x_11248:
[----:B------:R-:W-:Y:S05]  /*1e490*/  BSYNC.RECONVERGENT B0 ;  /* 0x0000000000007941 */ /* 0x000fea0003800200 */
.L_x_11247:
        /* <DEDUP_REMOVED lines=23> */
.L_x_11254:
        /* <DEDUP_REMOVED lines=13> */
.L_x_11256:
[----:B------:R-:W-:Y:S05]  /*1e6e0*/  BSYNC.RECONVERGENT B1 ;  /* 0x0000000000017941 */ /* 0x000fea0003800200 */
.L_x_11255:
        /* <DEDUP_REMOVED lines=60> */
.L_x_11253:
[----:B------:R-:W-:Y:S05]  /*1eab0*/  BSYNC.RECONVERGENT B0 ;  /* 0x0000000000007941 */ /* 0x000fea0003800200 */
.L_x_11252:
[----:B------:R-:W-:Y:S01]  /*1eac0*/  I2FP.F32.U32 R23, R23 ;  /* 0x0000001700177245 */ /* 0x000fe20000201000 */
[----:B------:R-:W-:Y:S01]  /*1ead0*/  BSSY.RECONVERGENT B0, `(.L_x_11257) ;  /* 0x000005d000007945 */ /* 0x000fe20003800200 */
[----:B------:R-:W-:Y:S01]  /*1eae0*/  ISETP.NE.AND P2, PT, R31, 0x1, PT ;  /* 0x000000011f00780c */ /* 0x000fe20003f45270 */
[----:B------:R-:W-:Y:S01]  /*1eaf0*/  IMAD.MOV.U32 R30, RZ, RZ, 0x2 ;  /* 0x00000002ff1e7424 */ /* 0x000fe200078e00ff */
[----:B------:R-:W-:Y:S01]  /*1eb00*/  LOP3.LUT R186, R186, 0xfffffff7, RZ, 0xc0, !PT ;  /* 0xfffffff7baba7812 */ /* 0x000fe200078ec0ff */
[----:B------:R-:W-:Y:S01]  /*1eb10*/  FFMA.FTZ R28, R23, R200, 1.1641532182693481445e-10 ;  /* 0x2f000000171c7423 */ /* 0x000fe200000100c8 */
[----:B------:R-:W-:Y:S01]  /*1eb20*/  IMAD.U32 R23, R24, 0x10000, RZ ;  /* 0x0001000018177824 */ /* 0x000fe200078e00ff */
[----:B------:R-:W-:-:S03]  /*1eb30*/  MOV R29, R22 ;  /* 0x00000016001d7202 */ /* 0x000fc60000000f00 */
[----:B------:R-:W-:Y:S01]  /*1eb40*/  FSETP.LE.FTZ.AND P4, PT, R28, R201, PT ;  /* 0x000000c91c00720b */ /* 0x000fe20003f93000 */
[----:B------:R-:W-:-:S12]  /*1eb50*/  FMUL.FTZ R24, R23, R202 ;  /* 0x000000ca17187220 */ /* 0x000fd80000410000 */
        /* <DEDUP_REMOVED lines=10> */
.L_x_11259:
        /* <DEDUP_REMOVED lines=13> */
.L_x_11261:
[----:B------:R-:W-:Y:S05]  /*1ecd0*/  BSYNC.RECONVERGENT B1 ;  /* 0x0000000000017941 */ /* 0x000fea0003800200 */
.L_x_11260:
        /* <DEDUP_REMOVED lines=60> */
.L_x_11258:
[----:B------:R-:W-:Y:S05]  /*1f0a0*/  BSYNC.RECONVERGENT B0 ;  /* 0x0000000000007941 */ /* 0x000fea0003800200 */
.L_x_11257:
[----:B------:R-:W-:Y:S01]  /*1f0b0*/  I2FP.F32.U32 R23, R29 ;  /* 0x0000001d00177245 */ /* 0x000fe20000201000 */
[----:B------:R-:W-:Y:S01]  /*1f0c0*/  BSSY.RECONVERGENT B0, `(.L_x_11262) ;  /* 0x0000062000007945 */ /* 0x000fe20003800200 */
[----:B------:R-:W-:Y:S02]  /*1f0d0*/  PRMT R28, R76, 0x7632, R28 ;  /* 0x000076324c1c7816 */ /* 0x000fe4000000001c */
[----:B------:R-:W-:Y:S02]  /*1f0e0*/  ISETP.NE.AND P3, PT, R30, 0x1, PT ;  /* 0x000000011e00780c */ /* 0x000fe40003f65270 */
[----:B------:R-:W-:Y:S01]  /*1f0f0*/  SHF.L.U32 R29, R28, 0x10, RZ ;  /* 0x000000101c1d7819 */ /* 0x000fe200000006ff */
[----:B------:R-:W-:Y:S01]  /*1f100*/  FFMA.FTZ R28, R23, R200, 1.1641532182693481445e-10 ;  /* 0x2f000000171c7423 */ /* 0x000fe200000100c8 */
[----:B------:R-:W-:-:S03]  /*1f110*/  FSEL R24, R24, RZ, P4 ;  /* 0x000000ff18187208 */ /* 0x000fc60002000000 */
[----:B------:R-:W-:Y:S01]  /*1f120*/  FMUL.FTZ R29, R29, R202 ;  /* 0x000000ca1d1d7220 */ /* 0x000fe20000410000 */
[----:B------:R-:W-:Y:S01]  /*1f130*/  FSETP.GTU.FTZ.AND P2, PT, R28, R201, PT ;  /* 0x000000c91c00720b */ /* 0x000fe20003f5c000 */
[----:B------:R-:W-:-:S03]  /*1f140*/  IMAD.MOV.U32 R28, RZ, RZ, 0x2 ;  /* 0x00000002ff1c7424 */ /* 0x000fc600078e00ff */
        /* <DEDUP_REMOVED lines=14> */
.L_x_11264:
        /* <DEDUP_REMOVED lines=13> */
.L_x_11266:
[----:B------:R-:W-:Y:S05]  /*1f300*/  BSYNC.RECONVERGENT B1 ;  /* 0x0000000000017941 */ /* 0x000fea0003800200 */
.L_x_11265:
        /* <DEDUP_REMOVED lines=61> */
.L_x_11263:
[----:B------:R-:W-:Y:S05]  /*1f6e0*/  BSYNC.RECONVERGENT B0 ;  /* 0x0000000000007941 */ /* 0x000fea0003800200 */
.L_x_11262:
[----:B------:R-:W-:Y:S01]  /*1f6f0*/  I2FP.F32.U32 R29, R24 ;  /* 0x00000018001d7245 */ /* 0x000fe20000201000 */
[----:B------:R-:W-:Y:S01]  /*1f700*/  BSSY.RECONVERGENT B0, `(.L_x_11267) ;  /* 0x000005f000007945 */ /* 0x000fe20003800200 */
[----:B------:R-:W-:Y:S01]  /*1f710*/  ISETP.NE.AND P2, PT, R28, 0x1, PT ;  /* 0x000000011c00780c */ /* 0x000fe20003f45270 */
[----:B------:R-:W-:Y:S01]  /*1f720*/  IMAD.MOV.U32 R30, RZ, RZ, 0x2 ;  /* 0x00000002ff1e7424 */ /* 0x000fe200078e00ff */
[----:B------:R-:W-:Y:S01]  /*1f730*/  LOP3.LUT R186, R186, 0xfffffffb, RZ, 0xc0, !PT ;  /* 0xfffffffbbaba7812 */ /* 0x000fe200078ec0ff */
[----:B------:R-:W-:Y:S01]  /*1f740*/  FFMA.FTZ R24, R29, R200, 1.1641532182693481445e-10 ;  /* 0x2f0000001d187423 */ /* 0x000fe200000100c8 */
[C---:B------:R-:W-:Y:S02]  /*1f750*/  SHF.L.U32 R29, R25.reuse, 0x10, RZ ;  /* 0x00000010191d7819 */ /* 0x040fe400000006ff */
[----:B------:R-:W-:Y:S01]  /*1f760*/  PRMT R33, R25, 0x7632, R33 ;  /* 0x0000763219217816 */ /* 0x000fe20000000021 */
[----:B------:R-:W-:Y:S01]  /*1f770*/  IMAD.MOV.U32 R25, RZ, RZ, R22 ;  /* 0x000000ffff197224 */ /* 0x000fe200078e0016 */
        /* <DEDUP_REMOVED lines=12> */
.L_x_11269:
        /* <DEDUP_REMOVED lines=13> */
.L_x_11271:
[----:B------:R-:W-:Y:S05]  /*1f910*/  BSYNC.RECONVERGENT B1 ;  /* 0x0000000000017941 */ /* 0x000fea0003800200 */
.L_x_11270:
        /* <DEDUP_REMOVED lines=57> */
[----:B------:R-:W-:Y:S01]  /*1fcb0*/  IMAD.MOV.U32 R30, RZ, RZ, RZ ;  /* 0x000000ffff1e7224 */ /* 0x000fe200078e00ff */
[----:B------:R-:W-:Y:S02]  /*1fcc0*/  LOP3.LUT R3, R28, UR15, R25, 0x96, !PT ;  /* 0x0000000f1c037c12 */ /* 0x000fe4000f8e9619 */
[----:B------:R-:W-:Y:S01]  /*1fcd0*/  MOV R25, R32 ;  /* 0x0000002000197202 */ /* 0x000fe20000000f00 */
[----:B------:R-:W-:-:S07]  /*1fce0*/  IMAD.MOV.U32 R32, RZ, RZ, R24 ;  /* 0x000000ffff207224 */ /* 0x000fce00078e0018 */
.L_x_11268:
[----:B------:R-:W-:Y:S05]  /*1fcf0*/  BSYNC.RECONVERGENT B0 ;  /* 0x0000000000007941 */ /* 0x000fea0003800200 */
.L_x_11267:
[----:B------:R-:W-:Y:S01]  /*1fd00*/  I2FP.F32.U32 R25, R25 ;  /* 0x0000001900197245 */ /* 0x000fe20000201000 */
[----:B------:R-:W-:Y:S01]  /*1fd10*/  BSSY.RECONVERGENT B0, `(.L_x_11272) ;  /* 0x0000061000007945 */ /* 0x000fe20003800200 */
[----:B------:R-:W-:-:S03]  /*1fd20*/  IMAD.MOV.U32 R28, RZ, RZ, 0x2 ;  /* 0x00000002ff1c7424 */ /* 0x000fc600078e00ff */
[----:B------:R-:W-:Y:S01]  /*1fd30*/  FFMA.FTZ R24, R25, R200, 1.1641532182693481445e-10 ;  /* 0x2f00000019187423 */ /* 0x000fe200000100c8 */
[----:B------:R-:W-:-:S04]  /*1fd40*/  SHF.L.U32 R25, R77, 0x10, RZ ;  /* 0x000000104d197819 */ /* 0x000fc800000006ff */
[----:B------:R-:W-:Y:S01]  /*1fd50*/  FSETP.GTU.FTZ.AND P2, PT, R24, R201, PT ;  /* 0x000000c91800720b */ /* 0x000fe20003f5c000 */
[----:B------:R-:W-:Y:S01]  /*1fd60*/  FMUL.FTZ R42, R25, R202 ;  /* 0x000000ca192a7220 */ /* 0x000fe20000410000 */
[----:B------:R-:W-:Y:S02]  /*1fd70*/  FSEL R25, R34, RZ, P4 ;  /* 0x000000ff22197208 */ /* 0x000fe40002000000 */
[----:B------:R-:W-:Y:S02]  /*1fd80*/  SEL R180, RZ, 0x1, P2 ;  /* 0x00000001ffb47807 */ /* 0x000fe40001000000 */
[----:B------:R-:W-:Y:S02]  /*1fd90*/  FSEL R42, R42, RZ, !P2 ;  /* 0x000000ff2a2a7208 */ /* 0x000fe40005000000 */
[----:B------:R-:W-:-:S03]  /*1fda0*/  ISETP.NE.AND P2, PT, R30, 0x1, PT ;  /* 0x000000011e00780c */ /* 0x000fc60003f45270 */
[----:B------:R-:W-:Y:S01]  /*1fdb0*/  FADD.FTZ R42, R42, R25 ;  /* 0x000000192a2a7221 */ /* 0x000fe20000010000 */
[----:B------:R-:W-:-:S03]  /*1fdc0*/  IMAD.MOV.U32 R25, RZ, RZ, R22 ;  /* 0x000000ffff197224 */ /* 0x000fc600078e0016 */
[----:B------:R-:W-:-:S06]  /*1fdd0*/  @P1 FADD.FTZ R42, R74, R42 ;  /* 0x0000002a4a2a1221 */ /* 0x000fcc0000010000 */
        /* <DEDUP_REMOVED lines=9> */
.L_x_11274:
        /* <DEDUP_REMOVED lines=13> */
.L_x_11276:
[----:B------:R-:W-:Y:S05]  /*1ff40*/  BSYNC.RECONVERGENT B1 ;  /* 0x0000000000017941 */ /* 0x000fea0003800200 */
.L_x_11275:
        /* <DEDUP_REMOVED lines=61> */
.L_x_11273:
[----:B------:R-:W-:Y:S05]  /*20320*/  BSYNC.RECONVERGENT B0 ;  /* 0x0000000000007941 */ /* 0x000fea0003800200 */
.L_x_11272:
        /* <DEDUP_REMOVED lines=9> */
[----:B------:R-:W-:-:S13]  /*203c0*/  FSETP.LE.FTZ.AND P4, PT, R24, R201, PT ;  /* 0x000000c91800720b */ /* 0x000fda0003f93000 */
        /* <DEDUP_REMOVED lines=10> */
.L_x_11279:
        /* <DEDUP_REMOVED lines=13> */
.L_x_11281:
[----:B------:R-:W-:Y:S05]  /*20540*/  BSYNC.RECONVERGENT B1 ;  /* 0x0000000000017941 */ /* 0x000fea0003800200 */
.L_x_11280:
        /* <DEDUP_REMOVED lines=61> */
.L_x_11278:
[----:B------:R-:W-:Y:S05]  /*20920*/  BSYNC.RECONVERGENT B0 ;  /* 0x0000000000007941 */ /* 0x000fea0003800200 */
.L_x_11277:
[----:B------:R-:W-:Y:S01]  /*20930*/  I2FP.F32.U32 R25, R25 ;  /* 0x0000001900197245 */ /* 0x000fe20000201000 */
[----:B------:R-:W-:Y:S01]  /*20940*/  BSSY.RECONVERGENT B0, `(.L_x_11282) ;  /* 0x0000062000007945 */ /* 0x000fe20003800200 */
[----:B------:R-:W-:-:S03]  /*20950*/  PRMT R28, R77, 0x7632, R28 ;  /* 0x000076324d1c7816 */ /* 0x000fc6000000001c */
[----:B------:R-:W-:Y:S01]  /*20960*/  FFMA.FTZ R24, R25, R200, 1.1641532182693481445e-10 ;  /* 0x2f00000019187423 */ /* 0x000fe200000100c8 */
[----:B------:R-:W-:Y:S01]  /*20970*/  SHF.L.U32 R25, R28, 0x10, RZ ;  /* 0x000000101c197819 */ /* 0x000fe200000006ff */
[----:B------:R-:W-:-:S03]  /*20980*/  IMAD.MOV.U32 R28, RZ, RZ, 0x2 ;  /* 0x00000002ff1c7424 */ /* 0x000fc600078e00ff */
        /* <DEDUP_REMOVED lines=18> */
.L_x_11284:
        /* <DEDUP_REMOVED lines=13> */
.L_x_11286:
[----:B------:R-:W-:Y:S05]  /*20b80*/  BSYNC.RECONVERGENT B1 ;  /* 0x0000000000017941 */ /* 0x000fea0003800200 */
.L_x_11285:
        /* <DEDUP_REMOVED lines=61> */
.L_x_11283:
[----:B------:R-:W-:Y:S05]  /*20f60*/  BSYNC.RECONVERGENT B0 ;  /* 0x0000000000007941 */ /* 0x000fea0003800200 */
.L_x_11282:
        /* <DEDUP_REMOVED lines=19> */
.L_x_11289:
        /* <DEDUP_REMOVED lines=13> */
.L_x_11291:
[----:B------:R-:W-:Y:S05]  /*21170*/  BSYNC.RECONVERGENT B1 ;  /* 0x0000000000017941 */ /* 0x000fea0003800200 */
.L_x_11290:
        /* <DEDUP_REMOVED lines=61> */
.L_x_11288:
[----:B------:R-:W-:Y:S05]  /*21550*/  BSYNC.RECONVERGENT B0 ;  /* 0x0000000000007941 */ /* 0x000fea0003800200 */
.L_x_11287:
[----:B------:R-:W-:Y:S01]  /*21560*/  I2FP.F32.U32 R25, R25 ;  /* 0x0000001900197245 */ /* 0x000fe20000201000 */
[----:B------:R-:W-:Y:S01]  /*21570*/  BSSY.RECONVERGENT B0, `(.L_x_11292) ;  /* 0x0000061000007945 */ /* 0x000fe20003800200 */
[----:B------:R-:W-:Y:S01]  /*21580*/  FSEL R33, R33, RZ, P2 ;  /* 0x000000ff21217208 */ /* 0x000fe20001000000 */
[----:B------:R-:W-:Y:S02]  /*21590*/  IMAD.MOV.U32 R28, RZ, RZ, 0x2 ;  /* 0x00000002ff1c7424 */ /* 0x000fe400078e00ff */
[----:B------:R-:W-:Y:S01]  /*215a0*/  FFMA.FTZ R24, R25, R200, 1.1641532182693481445e-10 ;  /* 0x2f00000019187423 */ /* 0x000fe200000100c8 */
[----:B------:R-:W-:-:S04]  /*215b0*/  SHF.L.U32 R25, R78, 0x10, RZ ;  /* 0x000000104e197819 */ /* 0x000fc800000006ff */
[----:B------:R-:W-:Y:S01]  /*215c0*/  FSETP.GTU.FTZ.AND P3, PT, R24, R201, PT ;  /* 0x000000c91800720b */ /* 0x000fe20003f7c000 */
[----:B------:R-:W-:-:S03]  /*215d0*/  FMUL.FTZ R25, R25, R202 ;  /* 0x000000ca19197220 */ /* 0x000fc60000410000 */
[----:B------:R-:W-:Y:S02]  /*215e0*/  SEL R182, RZ, 0x1, P3 ;  /* 0x00000001ffb67807 */ /* 0x000fe40001800000 */
[----:B------:R-:W-:Y:S01]  /*215f0*/  FSEL R36, R25, RZ, !P3 ;  /* 0x000000ff19247208 */ /* 0x000fe20005800000 */
[----:B------:R-:W-:Y:S01]  /*21600*/  IMAD.MOV.U32 R25, RZ, RZ, R22 ;  /* 0x000000ffff197224 */ /* 0x000fe200078e0016 */
[----:B------:R-:W-:-:S03]  /*21610*/  ISETP.NE.AND P3, PT, R29, 0x1, PT ;  /* 0x000000011d00780c */ /* 0x000fc60003f65270 */
[----:B------:R-:W-:-:S04]  /*21620*/  FADD.FTZ R36, R36, R33 ;  /* 0x0000002124247221 */ /* 0x000fc80000010000 */
        /* <DEDUP_REMOVED lines=10> */
.L_x_11294:
        /* <DEDUP_REMOVED lines=13> */
.L_x_11296:
[----:B------:R-:W-:Y:S05]  /*217a0*/  BSYNC.RECONVERGENT B1 ;  /* 0x0000000000017941 */ /* 0x000fea0003800200 */
.L_x_11295:
        /* <DEDUP_REMOVED lines=61> */
.L_x_11293:
[----:B------:R-:W-:Y:S05]  /*21b80*/  BSYNC.RECONVERGENT B0 ;  /* 0x0000000000007941 */ /* 0x000fea0003800200 */
.L_x_11292:
        /* <DEDUP_REMOVED lines=18> */
.L_x_11299:
        /* <DEDUP_REMOVED lines=13> */
.L_x_11301:
[----:B------:R-:W-:Y:S05]  /*21d80*/  BSYNC.RECONVERGENT B1 ;  /* 0x0000000000017941 */ /* 0x000fea0003800200 */
.L_x_11300:
        /* <DEDUP_REMOVED lines=61> */
.L_x_11298:
[----:B------:R-:W-:Y:S05]  /*22160*/  BSYNC.RECONVERGENT B0 ;  /* 0x0000000000007941 */ /* 0x000fea0003800200 */
.L_x_11297:
[----:B------:R-:W-:Y:S01]  /*22170*/  I2FP.F32.U32 R25, R25 ;  /* 0x0000001900197245 */ /* 0x000fe20000201000 */
[----:B------:R-:W-:Y:S01]  /*22180*/  BSSY.RECONVERGENT B0, `(.L_x_11302) ;  /* 0x0000062000007945 */ /* 0x000fe20003800200 */
[----:B------:R-:W-:Y:S01]  /*22190*/  PRMT R24, R78, 0x7632, R24 ;  /* 0x000076324e187816 */ /* 0x000fe20000000018 */
[----:B------:R-:W-:Y:S01]  /*221a0*/  IMAD.MOV.U32 R28, RZ, RZ, 0x2 ;  /* 0x00000002ff1c7424 */ /* 0x000fe200078e00ff */
[----:B------:R-:W-:Y:S02]  /*221b0*/  FSEL R26, R26, RZ, P3 ;  /* 0x000000ff1a1a7208 */ /* 0x000fe40001800000 */
[----:B------:R-:W-:Y:S01]  /*221c0*/  SHF.L.U32 R29, R24, 0x10, RZ ;  /* 0x00000010181d7819 */ /* 0x000fe200000006ff */
[----:B------:R-:W-:Y:S01]  /*221d0*/  FFMA.FTZ R24, R25, R200, 1.1641532182693481445e-10 ;  /* 0x2f00000019187423 */ /* 0x000fe200000100c8 */
[----:B------:R-:W-:-:S03]  /*221e0*/  IMAD.MOV.U32 R25, RZ, RZ, R22 ;  /* 0x000000ffff197224 */ /* 0x000fc600078e0016 */
[----:B------:R-:W-:Y:S01]  /*221f0*/  FMUL.FTZ R29, R29, R202 ;  /* 0x000000ca1d1d7220 */ /* 0x000fe20000410000 */
        /* <DEDUP_REMOVED lines=15> */
.L_x_11304:
        /* <DEDUP_REMOVED lines=13> */
.L_x_11306:
[----:B------:R-:W-:Y:S05]  /*223c0*/  BSYNC.RECONVERGENT B1 ;  /* 0x0000000000017941 */ /* 0x000fea0003800200 */
.L_x_11305:
        /* <DEDUP_REMOVED lines=61> */
.L_x_11303:
[----:B------:R-:W-:Y:S05]  /*227a0*/  BSYNC.RECONVERGENT B0 ;  /* 0x0000000000007941 */ /* 0x000fea0003800200 */
.L_x_11302:
        /* <DEDUP_REMOVED lines=19> */
.L_x_11309:
        /* <DEDUP_REMOVED lines=12> */
.L_x_11311:
[----:B------:R-:W-:Y:S05]  /*229a0*/  BSYNC.RECONVERGENT B1 ;  /* 0x0000000000017941 */ /* 0x000fea0003800200 */
.L_x_11310:
        /* <DEDUP_REMOVED lines=62> */
.L_x_11308:
[----:B------:R-:W-:Y:S05]  /*22d90*/  BSYNC.RECONVERGENT B0 ;  /* 0x0000000000007941 */ /* 0x000fea0003800200 */
.L_x_11307:
        /* <DEDUP_REMOVED lines=23> */
.L_x_11314:
        /* <DEDUP_REMOVED lines=12> */
.L_x_11316:
[----:B------:R-:W-:Y:S05]  /*22fd0*/  BSYNC.RECONVERGENT B1 ;  /* 0x0000000000017941 */ /* 0x000fea0003800200 */
.L_x_11315:
        /* <DEDUP_REMOVED lines=62> */
.L_x_11313:
[----:B------:R-:W-:Y:S05]  /*233c0*/  BSYNC.RECONVERGENT B0 ;  /* 0x0000000000007941 */ /* 0x000fea0003800200 */
.L_x_11312:
        /* <DEDUP_REMOVED lines=18> */
.L_x_11319:
[----:B------:R-:W-:Y:S01]  /*234f0*/  VIADD R2, R2, 0x1 ;  /* 0x0000000102027836 */ /* 0x000fe20000000000 */
[----:B------:R-:W-:Y:S04]  /*23500*/  BSSY.RECONVERGENT B1, `(.L_x_11320) ;  /* 0x000000d000017945 */ /* 0x000fe80003800200 */
        /* <DEDUP_REMOVED lines=12> */
.L_x_11321:
[----:B------:R-:W-:Y:S05]  /*235d0*/  BSYNC.RECONVERGENT B1 ;  /* 0x0000000000017941 */ /* 0x000fea0003800200 */
.L_x_11320:
        /* <DEDUP_REMOVED lines=62> */
.L_x_11318:
[----:B------:R-:W-:Y:S05]  /*239c0*/  BSYNC.RECONVERGENT B0 ;  /* 0x0000000000007941 */ /* 0x000fea0003800200 */
.L_x_11317:
[----:B------:R-:W-:Y:S02]  /*239d0*/  I2FP.F32.U32 R25, R25 ;  /* 0x0000001900197245 */ /* 0x000fe40000201000 */
[----:B------:R-:W-:Y:S02]  /*239e0*/  PRMT R24, R79, 0x7632, R24 ;  /* 0x000076324f187816 */ /* 0x000fe40000000018 */
[----:B------:R-:W-:Y:S02]  /*239f0*/  FSEL R30, R30, RZ, P5 ;  /* 0x000000ff1e1e7208 */ /* 0x000fe40002800000 */
[----:B------:R-:W-:Y:S01]  /*23a00*/  SHF.L.U32 R27, R24, 0x10, RZ ;  /* 0x00000010181b7819 */ /* 0x000fe200000006ff */
[----:B------:R-:W-:-:S04]  /*23a10*/  FFMA.FTZ R24, R25, R200, 1.1641532182693481445e-10 ;  /* 0x2f00000019187423 */ /* 0x000fc800000100c8 */
[----:B------:R-:W-:Y:S01]  /*23a20*/  FMUL.FTZ R27, R27, R202 ;  /* 0x000000ca1b1b7220 */ /* 0x000fe20000410000 */
[----:B------:R-:W-:-:S04]  /*23a30*/  FSETP.GTU.FTZ.AND P6, PT, R24, R201, PT ;  /* 0x000000c91800720b */ /* 0x000fc80003fdc000 */
[----:B------:R-:W-:Y:S02]  /*23a40*/  FSEL R27, R27, RZ, !P6 ;  /* 0x000000ff1b1b7208 */ /* 0x000fe40007000000 */
[----:B------:R-:W-:-:S03]  /*23a50*/  SEL R185, RZ, 0x1, P6 ;  /* 0x00000001ffb97807 */ /* 0x000fc60003000000 */
[----:B------:R-:W-:-:S04]  /*23a60*/  FADD.FTZ R39, R27, R30 ;  /* 0x0000001e1b277221 */ /* 0x000fc80000010000 */
[----:B------:R-:W-:Y:S01]  /*23a70*/  @P1 FADD.FTZ R39, R71, R39 ;  /* 0x0000002747271221 */ /* 0x000fe20000010000 */
[----:B------:R-:W-:Y:S06]  /*23a80*/  BRA `(.L_x_11322) ;  /* 0x00000030005c7947 */ /* 0x000fec0003800000 */
.L_x_11241:
        /* <DEDUP_REMOVED lines=16> */
.L_x_11325:
        /* <DEDUP_REMOVED lines=13> */
.L_x_11327:
[----:B------:R-:W-:Y:S05]  /*23c60*/  BSYNC.RECONVERGENT B1 ;  /* 0x0000000000017941 */ /* 0x000fea0003800200 */
.L_x_11326:
        /* <DEDUP_REMOVED lines=59> */
[----:B------:R-:W-:-:S07]  /*24020*/  IMAD.MOV.U32 R30, RZ, RZ, RZ ;  /* 0x000000ffff1e7224 */ /* 0x000fce00078e00ff */
.L_x_11324:
[----:B------:R-:W-:Y:S05]  /*24030*/  BSYNC.RECONVERGENT B0 ;  /* 0x0000000000007941 */ /* 0x000fea0003800200 */
.L_x_11323:
        /* <DEDUP_REMOVED lines=8> */
[C---:B-----5:R-:W-:Y:S01]  /*240c0*/  IMAD.U32 R28, R24.reuse, 0x10000, RZ ;  /* 0x00010000181c7824 */ /* 0x060fe200078e00ff */
[----:B------:R-:W-:-:S11]  /*240d0*/  PRMT R24, R24, 0x7632, R24 ;  /* 0x0000763218187816 */ /* 0x000fd60000000018 */
        /* <DEDUP_REMOVED lines=10> */
.L_x_11330:
        /* <DEDUP_REMOVED lines=13> */
.L_x_11332:
[----:B------:R-:W-:Y:S05]  /*24250*/  BSYNC.RECONVERGENT B1 ;  /* 0x0000000000017941 */ /* 0x000fea0003800200 */
.L_x_11331:
        /* <DEDUP_REMOVED lines=61> */
.L_x_11329:
[----:B------:R-:W-:Y:S05]  /*24630*/  BSYNC.RECONVERGENT B0 ;  /* 0x0000000000007941 */ /* 0x000fea0003800200 */
.L_x_11328:
        /* <DEDUP_REMOVED lines=8> */
[----:B------:R-:W-:-:S13]  /*246c0*/  FSETP.LE.FTZ.AND P3, PT, R30, R201, PT ;  /* 0x000000c91e00720b */ /* 0x000fda0003f73000 */
        /* <DEDUP_REMOVED lines=10> */
.L_x_11335:
        /* <DEDUP_REMOVED lines=13> */
.L_x_11337:
[----:B------:R-:W-:Y:S05]  /*24840*/  BSYNC.RECONVERGENT B1 ;  /* 0x0000000000017941 */ /* 0x000fea0003800200 */
.L_x_11336:
        /* <DEDUP_REMOVED lines=8> */
[----:B------:R-:W-:-:S04]  /*248d0*/  IMAD.WIDE.U32 R36, R37, -0x2daee0ad, RZ ;  /* 0xd2511f5325247825 */ /* 0x000fc800078e00ff */
[----:B------:R-:W-:Y:S01]  /*248e0*/  IMAD.MOV.U32 R33, RZ, RZ, RZ ;  /* 0x000000ffff217224 */ /* 0x000fe200078e00ff */
        /* <DEDUP_REMOVED lines=50> */
[----:B------:R-:W-:-:S07]  /*24c10*/  MOV R32, R30 ;  /* 0x0000001e00207202 */ /* 0x000fce0000000f00 */
.L_x_11334:
[----:B------:R-:W-:Y:S05]  /*24c20*/  BSYNC.RECONVERGENT B0 ;  /* 0x0000000000007941 */ /* 0x000fea0003800200 */
.L_x_11333:
        /* <DEDUP_REMOVED lines=20> */
.L_x_11340:
        /* <DEDUP_REMOVED lines=12> */
.L_x_11342:
[----:B------:R-:W-:Y:S05]  /*24e30*/  BSYNC.RECONVERGENT B1 ;  /* 0x0000000000017941 */ /* 0x000fea0003800200 */
.L_x_11341:
        /* <DEDUP_REMOVED lines=62> */
.L_x_11339:
[----:B------:R-:W-:Y:S05]  /*25220*/  BSYNC.RECONVERGENT B0 ;  /* 0x0000000000007941 */ /* 0x000fea0003800200 */
.L_x_11338:
        /* <DEDUP_REMOVED lines=19> */
.L_x_11345:
        /* <DEDUP_REMOVED lines=12> */
.L_x_11347:
[----:B------:R-:W-:Y:S05]  /*25420*/  BSYNC.RECONVERGENT B1 ;  /* 0x0000000000017941 */ /* 0x000fea0003800200 */
.L_x_11346:
        /* <DEDUP_REMOVED lines=61> */
[----:B------:R-:W-:-:S07]  /*25800*/  MOV R32, R30 ;  /* 0x0000001e00207202 */ /* 0x000fce0000000f00 */
.L_x_11344:
[----:B------:R-:W-:Y:S05]  /*25810*/  BSYNC.RECONVERGENT B0 ;  /* 0x0000000000007941 */ /* 0x000fea0003800200 */
.L_x_11343:
        /* <DEDUP_REMOVED lines=18> */
.L_x_11350:
        /* <DEDUP_REMOVED lines=12> */
.L_x_11352:
[----:B------:R-:W-:Y:S05]  /*25a00*/  BSYNC.RECONVERGENT B1 ;  /* 0x0000000000017941 */ /* 0x000fea0003800200 */
.L_x_11351:
        /* <DEDUP_REMOVED lines=62> */
.L_x_11349:
[----:B------:R-:W-:Y:S05]  /*25df0*/  BSYNC.RECONVERGENT B0 ;  /* 0x0000000000007941 */ /* 0x000fea0003800200 */
.L_x_11348:
        /* <DEDUP_REMOVED lines=17> */
.L_x_11355:
        /* <DEDUP_REMOVED lines=12> */
.L_x_11357:
[----:B------:R-:W-:Y:S05]  /*25fd0*/  BSYNC.RECONVERGENT B1 ;  /* 0x0000000000017941 */ /* 0x000fea0003800200 */
.L_x_11356:
        /* <DEDUP_REMOVED lines=62> */
.L_x_11354:
[----:B------:R-:W-:Y:S05]  /*263c0*/  BSYNC.RECONVERGENT B0 ;  /* 0x0000000000007941 */ /* 0x000fea0003800200 */
.L_x_11353:
[----:B------:R-:W-:Y:S01]  /*263d0*/  ISETP.NE.AND P5, PT, R35, 0x1, PT ;  /* 0x000000012300780c */ /* 0x000fe20003fa5270 */
[----:B------:R-:W-:Y:S01]  /*263e0*/  BSSY.RECONVERGENT B0, `(.L_x_11358) ;  /* 0x000005c000007945 */ /* 0x000fe20003800200 */
[----:B------:R-:W-:Y:S01]  /*263f0*/  I2FP.F32.U32 R31, R31 ;  /* 0x0000001f001f7245 */ /* 0x000fe20000201000 */
[----:B------:R-:W-:Y:S02]  /*26400*/  HFMA2 R34, -RZ, RZ, 0, 1.1920928955078125e-07 ;  /* 0x00000002ff227431 */ /* 0x000fe400000001ff */
[C---:B------:R-:W-:Y:S01]  /*26410*/  IMAD.U32 R36, R27.reuse, 0x10000, RZ ;  /* 0x000100001b247824 */ /* 0x040fe200078e00ff */
[----:B------:R-:W-:Y:S01]  /*26420*/  PRMT R37, R27, 0x7632, R37 ;  /* 0x000076321b257816 */ /* 0x000fe20000000025 */
[----:B------:R-:W-:Y:S02]  /*26430*/  IMAD.MOV.U32 R27, RZ, RZ, R22 ;  /* 0x000000ffff1b7224 */ /* 0x000fe400078e0016 */
[----:B------:R-:W-:-:S05]  /*26440*/  FFMA.FTZ R26, R31, R200, 1.1641532182693481445e-10 ;  /* 0x2f0000001f1a7423 */ /* 0x000fca00000100c8 */
        /* <DEDUP_REMOVED lines=10> */
.L_x_11360:
        /* <DEDUP_REMOVED lines=12> */
.L_x_11362:
[----:B------:R-:W-:Y:S05]  /*265b0*/  BSYNC.RECONVERGENT B1 ;  /* 0x0000000000017941 */ /* 0x000fea0003800200 */
.L_x_11361:
        /* <DEDUP_REMOVED lines=59> */
[----:B------:R-:W-:Y:S01]  /*26970*/  LOP3.LUT R3, R30, UR15, R27, 0x96, !PT ;  /* 0x0000000f1e037c12 */ /* 0x000fe2000f8e961b */
[----:B------:R-:W-:Y:S01]  /*26980*/  IMAD.MOV.U32 R27, RZ, RZ, R32 ;  /* 0x000000ffff1b7224 */ /* 0x000fe200078e0020 */
[----:B------:R-:W-:-:S07]  /*26990*/  MOV R32, R26 ;  /* 0x0000001a00207202 */ /* 0x000fce0000000f00 */
.L_x_11359:
[----:B------:R-:W-:Y:S05]  /*269a0*/  BSYNC.RECONVERGENT B0 ;  /* 0x0000000000007941 */ /* 0x000fea0003800200 */
.L_x_11358:
[----:B------:R-:W-:Y:S01]  /*269b0*/  P2R R31, PR, RZ, 0x2 ;  /* 0x00000002ff1f7803 */ /* 0x000fe20000000000 */
[-C--:B------:R-:W-:Y:S01]  /*269c0*/  FMUL.FTZ R28, R28, R202.reuse ;  /* 0x000000ca1c1c7220 */ /* 0x080fe20000410000 */
[----:B------:R-:W-:Y:S01]  /*269d0*/  I2FP.F32.U32 R27, R27 ;  /* 0x0000001b001b7245 */ /* 0x000fe20000201000 */
[----:B------:R-:W-:Y:S01]  /*269e0*/  FMUL.FTZ R29, R29, R202 ;  /* 0x000000ca1d1d7220 */ /* 0x000fe20000410000 */
[C---:B------:R-:W-:Y:S01]  /*269f0*/  LOP3.LUT P1, RZ, R186.reuse, 0x10, RZ, 0xc0, !PT ;  /* 0x00000010baff7812 */ /* 0x040fe2000782c0ff */
[----:B------:R-:W-:Y:S01]  /*26a00*/  IMAD.U32 R37, R37, 0x10000, RZ ;  /* 0x0001000025257824 */ /* 0x000fe200078e00ff */
[----:B------:R-:W-:Y:S01]  /*26a10*/  LOP3.LUT P5, RZ, R186, 0x4, RZ, 0xc0, !PT ;  /* 0x00000004baff7812 */ /* 0x000fe200078ac0ff */
        /* <DEDUP_REMOVED lines=11> */
[C---:B------:R-:W-:Y:S02]  /*26ad0*/  LOP3.LUT P0, RZ, R186.reuse, 0x8, RZ, 0xc0, !PT ;  /* 0x00000008baff7812 */ /* 0x040fe4000780c0ff */
[----:B------:R-:W-:Y:S02]  /*26ae0*/  LOP3.LUT P6, RZ, R186, 0x2, RZ, 0xc0, !PT ;  /* 0x00000002baff7812 */ /* 0x000fe400078cc0ff */
        /* <DEDUP_REMOVED lines=17> */
.L_x_11322:
[----:B------:R-:W-:Y:S01]  /*26c00*/  SEL R26, RZ, 0x1000000, !P5 ;  /* 0x01000000ff1a7807 */ /* 0x000fe20006800000 */
[----:B------:R-:W-:Y:S01]  /*26c10*/  IMAD.WIDE.U32 R24, R195, 0x20, R240 ;  /* 0x00000020c3187825 */ /* 0x000fe200078e00f0 */
[----:B------:R-:W-:Y:S02]  /*26c20*/  SEL R27, RZ, 0x10000, !P4 ;  /* 0x00010000ff1b7807 */ /* 0x000fe40006000000 */
[----:B------:R-:W-:Y:S02]  /*26c30*/  SEL R30, RZ, 0x100, !P3 ;  /* 0x00000100ff1e7807 */ /* 0x000fe40005800000 */
[C---:B------:R-:W-:Y:S01]  /*26c40*/  LOP3.LUT P5, RZ, R186.reuse, 0x8, RZ, 0xc0, !PT ;  /* 0x00000008baff7812 */ /* 0x040fe200078ac0ff */
[----:B------:R-:W-:Y:S01]  /*26c50*/  STG.E.128 desc[UR6][R24.64], R40 ;  /* 0x0000002818007986 */ /* 0x000fe2000c101d06 */
[C---:B------:R-:W-:Y:S02]  /*26c60*/  LOP3.LUT P4, RZ, R186.reuse, 0x4, RZ, 0xc0, !PT ;  /* 0x00000004baff7812 */ /* 0x040fe4000788c0ff */
[----:B------:R-:W-:Y:S01]  /*26c70*/  LOP3.LUT P3, RZ, R186, 0x2, RZ, 0xc0, !PT ;  /* 0x00000002baff7812 */ /* 0x000fe2000786c0ff */
[----:B------:R0:W-:Y:S01]  /*26c80*/  STG.E.128 desc[UR6][R24.64+0x10], R36 ;  /* 0x0000102418007986 */ /* 0x0001e2000c101d06 */
[----:B------:R-:W-:-:S02]  /*26c90*/  LOP3.LUT R30, R30, R26, R27, 0xfe, !PT ;  /* 0x0000001a1e1e7212 */ /* 0x000fc400078efe1b */
[----:B------:R-:W-:Y:S02]  /*26ca0*/  SEL R28, RZ, 0x1000000, !P3 ;  /* 0x01000000ff1c7807 */ /* 0x000fe40005800000 */
[----:B------:R-:W-:Y:S02]  /*26cb0*/  SEL R27, RZ, 0x10000, !P4 ;  /* 0x00010000ff1b7807 */ /* 0x000fe40006000000 */
[----:B------:R-:W-:Y:S02]  /*26cc0*/  SEL R26, RZ, 0x100, !P5 ;  /* 0x00000100ff1a7807 */ /* 0x000fe40006800000 */
[----:B------:R-:W-:Y:S02]  /*26cd0*/  LOP3.LUT P6, RZ, R186, 0x10, RZ, 0xc0, !PT ;  /* 0x00000010baff7812 */ /* 0x000fe400078cc0ff */
[----:B------:R-:W-:Y:S02]  /*26ce0*/  LOP3.LUT R26, R26, R28, R27, 0xfe, !PT ;  /* 0x0000001c1a1a7212 */ /* 0x000fe400078efe1b */
[----:B------:R-:W-:-:S04]  /*26cf0*/  SEL R27, RZ, 0x1, !P2 ;  /* 0x00000001ff1b7807 */ /* 0x000fc80005000000 */
[----:B0-----:R-:W-:Y:S02]  /*26d00*/  LOP3.LUT R25, R30, R27, RZ, 0xfc, !PT ;  /* 0x0000001b1e197212 */ /* 0x001fe400078efcff */
[----:B------:R-:W-:-:S04]  /*26d10*/  SEL R27, RZ, 0x1, !P6 ;  /* 0x00000001ff1b7807 */ /* 0x000fc80007000000 */
[----:B------:R-:W-:Y:S01]  /*26d20*/  LOP3.LUT R24, R26, R27, RZ, 0xfc, !PT ;  /* 0x0000001b1a187212 */ /* 0x000fe200078efcff */
[----:B------:R-:W-:-:S05]  /*26d30*/  IMAD.WIDE.U32 R26, R195, 0x8, R242 ;  /* 0x00000008c31a7825 */ /* 0x000fca00078e00f2 */
[----:B------:R0:W-:Y:S01]  /*26d40*/  STG.E.64 desc[UR6][R26.64], R24 ;  /* 0x000000181a007986 */ /* 0x0001e2000c101b06 */
[----:B------:R-:W-:Y:S05]  /*26d50*/  @!P0 BRA `(.L_x_11363) ;  /* 0x0000000000508947 */ /* 0x000fea0003800000 */
[----:B0-----:R-:W-:Y:S01]  /*26d60*/  SHF.L.U32 R24, R184, 0x10, RZ ;  /* 0x00000010b8187819 */ /* 0x001fe200000006ff */
[----:B------:R-:W0:Y:S01]  /*26d70*/  LDC.64 R30, c[0x0][0x3b8] ;  /* 0x0000ee00ff1e7b82 */ /* 0x000e220000000a00 */
        /* <DEDUP_REMOVED lines=18> */
.L_x_11363:
[----:B01----:R-:W0:Y:S01]  /*26ea0*/  @P1 LDC.64 R24, c[0x0][0x3a0] ;  /* 0x0000e800ff181b82 */ /* 0x003e220000000a00 */
[----:B------:R-:W-:-:S07]  /*26eb0*/  VIADD R197, R198, 0x80 ;  /* 0x00000080c6c57836 */ /* 0x000fce0000000000 */
[----:B------:R-:W1:Y:S01]  /*26ec0*/  @P0 LDC.64 R26, c[0x0][0x398] ;  /* 0x0000e600ff1a0b82 */ /* 0x000e620000000a00 */
[----:B0-----:R-:W-:-:S05]  /*26ed0*/  @P1 IMAD.WIDE.U32 R24, R197, 0x20, R24 ;  /* 0x00000020c5181825 */ /* 0x001fca00078e0018 */
[----:B------:R-:W5:Y:S01]  /*26ee0*/  @P1 LDG.E.128 R72, desc[UR6][R24.64] ;  /* 0x0000000618481981 */ /* 0x000f62000c1e1d00 */
[----:B-1----:R-:W-:-:S03]  /*26ef0*/  @P0 IMAD.WIDE.U32 R26, R197, 0x10, R26 ;  /* 0x00000010c51a0825 */ /* 0x002fc600078e001a */
[----:B------:R0:W5:Y:S04]  /*26f00*/  @P1 LDG.E.128 R68, desc[UR6][R24.64+0x10] ;  /* 0x0000100618441981 */ /* 0x000168000c1e1d00 */
        /* <DEDUP_REMOVED lines=20> */
.L_x_11367:
        /* <DEDUP_REMOVED lines=13> */
.L_x_11369:
[----:B------:R-:W-:Y:S05]  /*27120*/  BSYNC.RECONVERGENT B1 ;  /* 0x0000000000017941 */ /* 0x000fea0003800200 */
.L_x_11368:
        /* <DEDUP_REMOVED lines=58> */
[----:B------:R-:W-:Y:S01]  /*274d0*/  IMAD.MOV.U32 R29, RZ, RZ, RZ ;  /* 0x000000ffff1d7224 */ /* 0x000fe200078e00ff */
[----:B------:R-:W-:-:S07]  /*274e0*/  MOV R193, R28 ;  /* 0x0000001c00c17202 */ /* 0x000fce0000000f00 */
.L_x_11366:
[----:B------:R-:W-:Y:S05]  /*274f0*/  BSYNC.RECONVERGENT B0 ;  /* 0x0000000000007941 */ /* 0x000fea0003800200 */
.L_x_11365:
[----:B------:R-:W-:Y:S01]  /*27500*/  I2FP.F32.U32 R21, R21 ;  /* 0x0000001500157245 */ /* 0x000fe20000201000 */
[----:B------:R-:W-:Y:S01]  /*27510*/  BSSY.RECONVERGENT B0, `(.L_x_11370) ;  /* 0x000005e000007945 */ /* 0x000fe20003800200 */
[----:B------:R-:W-:Y:S01]  /*27520*/  ISETP.NE.AND P2, PT, R29, 0x1, PT ;  /* 0x000000011d00780c */ /* 0x000fe20003f45270 */
[----:B------:R-:W-:Y:S01]  /*27530*/  IMAD.MOV.U32 R30, RZ, RZ, 0x2 ;  /* 0x00000002ff1e7424 */ /* 0x000fe200078e00ff */
        /* <DEDUP_REMOVED lines=17> */
.L_x_11372:
        /* <DEDUP_REMOVED lines=12> */
.L_x_11374:
[----:B------:R-:W-:Y:S05]  /*27710*/  BSYNC.RECONVERGENT B1 ;  /* 0x0000000000017941 */ /* 0x000fea0003800200 */
.L_x_11373:
        /* <DEDUP_REMOVED lines=59> */
[----:B------:R-:W-:Y:S01]  /*27ad0*/  IMAD.MOV.U32 R30, RZ, RZ, RZ ;  /* 0x000000ffff1e7224 */ /* 0x000fe200078e00ff */
[----:B------:R-:W-:-:S07]  /*27ae0*/  MOV R193, R28 ;  /* 0x0000001c00c17202 */ /* 0x000fce0000000f00 */
.L_x_11371:
[----:B------:R-:W-:Y:S05]  /*27af0*/  BSYNC.RECONVERGENT B0 ;  /* 0x0000000000007941 */ /* 0x000fea0003800200 */
.L_x_11370:
[----:B------:R-:W-:Y:S01]  /*27b00*/  I2FP.F32.U32 R23, R23 ;  /* 0x0000001700177245 */ /* 0x000fe20000201000 */
[----:B------:R-:W-:Y:S01]  /*27b10*/  BSSY.RECONVERGENT B0, `(.L_x_11375) ;  /* 0x0000060000007945 */ /* 0x000fe20003800200 */
[----:B------:R-:W-:Y:S01]  /*27b20*/  ISETP.NE.AND P3, PT, R30, 0x1, PT ;  /* 0x000000011e00780c */ /* 0x000fe20003f65270 */
[----:B------:R-:W-:Y:S01]  /*27b30*/  HFMA2 R29, -RZ, RZ, 0, 1.1920928955078125e-07 ;  /* 0x00000002ff1d7431 */ /* 0x000fe200000001ff */
[----:B------:R-:W-:Y:S01]  /*27b40*/  FSEL R21, R21, RZ, P4 ;  /* 0x000000ff15157208 */ /* 0x000fe20002000000 */
[----:B------:R-:W-:Y:S01]  /*27b50*/  FFMA.FTZ R28, R23, R200, 1.1641532182693481445e-10 ;  /* 0x2f000000171c7423 */ /* 0x000fe200000100c8 */
[----:B------:R-:W-:-:S04]  /*27b60*/  IMAD.U32 R23, R76, 0x10000, RZ ;  /* 0x000100004c177824 */ /* 0x000fc800078e00ff */
[----:B------:R-:W-:Y:S01]  /*27b70*/  FMUL.FTZ R23, R23, R202 ;  /* 0x000000ca17177220 */ /* 0x000fe20000410000 */
[----:B------:R-:W-:-:S04]  /*27b80*/  FSETP.GTU.FTZ.AND P2, PT, R28, R201, PT ;  /* 0x000000c91c00720b */ /* 0x000fc80003f5c000 */
[----:B------:R-:W-:Y:S01]  /*27b90*/  FSEL R32, R23, RZ, !P2 ;  /* 0x000000ff17207208 */ /* 0x000fe20005000000 */
[----:B------:R-:W-:-:S04]  /*27ba0*/  IMAD.MOV.U32 R23, RZ, RZ, R22 ;  /* 0x000000ffff177224 */ /* 0x000fc800078e0016 */
[----:B------:R-:W-:Y:S01]  /*27bb0*/  FADD.FTZ R32, R32, R21 ;  /* 0x0000001520207221 */ /* 0x000fe20000010000 */
[----:B------:R-:W-:-:S03]  /*27bc0*/  SEL R21, RZ, 0x1, P2 ;  /* 0x00000001ff157807 */ /* 0x000fc60001000000 */
        /* <DEDUP_REMOVED lines=10> */
.L_x_11377:
        /* <DEDUP_REMOVED lines=12> */
.L_x_11379:
[----:B------:R-:W-:Y:S05]  /*27d30*/  BSYNC.RECONVERGENT B1 ;  /* 0x0000000000017941 */ /* 0x000fea0003800200 */
.L_x_11378:
        /* <DEDUP_REMOVED lines=59> */
[----:B------:R-:W-:Y:S02]  /*280f0*/  HFMA2 R29, -RZ, RZ, 0, 0 ;  /* 0x00000000ff1d7431 */ /* 0x000fe400000001ff */
[----:B------:R-:W-:-:S07]  /*28100*/  IMAD.MOV.U32 R193, RZ, RZ, R28 ;  /* 0x000000ffffc17224 */ /* 0x000fce00078e001c */
.L_x_11376:
[----:B------:R-:W-:Y:S05]  /*28110*/  BSYNC.RECONVERGENT B0 ;  /* 0x0000000000007941 */ /* 0x000fea0003800200 */
.L_x_11375:
[----:B------:R-:W-:Y:S01]  /*28120*/  I2FP.F32.U32 R23, R23 ;  /* 0x0000001700177245 */ /* 0x000fe20000201000 */
[----:B------:R-:W-:Y:S01]  /*28130*/  BSSY.RECONVERGENT B0, `(.L_x_11380) ;  /* 0x000005d000007945 */ /* 0x000fe20003800200 */
[----:B------:R-:W-:Y:S01]  /*28140*/  ISETP.NE.AND P2, PT, R29, 0x1, PT ;  /* 0x000000011d00780c */ /* 0x000fe20003f45270 */
[----:B------:R-:W-:Y:S01]  /*28150*/  IMAD.MOV.U32 R30, RZ, RZ, 0x2 ;  /* 0x00000002ff1e7424 */ /* 0x000fe200078e00ff */
[----:B------:R-:W-:Y:S01]  /*28160*/  LOP3.LUT R186, R186, 0xfffffff7, RZ, 0xc0, !PT ;  /* 0xfffffff7baba7812 */ /* 0x000fe200078ec0ff */
[----:B------:R-:W-:Y:S01]  /*28170*/  FFMA.FTZ R28, R23, R200, 1.1641532182693481445e-10 ;  /* 0x2f000000171c7423 */ /* 0x000fe200000100c8 */
[----:B------:R-:W-:-:S04]  /*28180*/  IMAD.U32 R23, R24, 0x10000, RZ ;  /* 0x0001000018177824 */ /* 0x000fc800078e00ff */
[----:B------:R-:W-:Y:S01]  /*28190*/  FSETP.LE.FTZ.AND P4, PT, R28, R201, PT ;  /* 0x000000c91c00720b */ /* 0x000fe20003f93000 */
[----:B------:R-:W-:Y:S01]  /*281a0*/  FMUL.FTZ R24, R23, R202 ;  /* 0x000000ca17187220 */ /* 0x000fe20000410000 */
        /* <DEDUP_REMOVED lines=11> */
.L_x_11382:
        /* <DEDUP_REMOVED lines=12> */
.L_x_11384:
[----:B------:R-:W-:Y:S05]  /*28320*/  BSYNC.RECONVERGENT B1 ;  /* 0x0000000000017941 */ /* 0x000fea0003800200 */
.L_x_11383:
        /* <DEDUP_REMOVED lines=61> */
.L_x_11381:
[----:B------:R-:W-:Y:S05]  /*28700*/  BSYNC.RECONVERGENT B0 ;  /* 0x0000000000007941 */ /* 0x000fea0003800200 */
.L_x_11380:
[----:B------:R-:W-:Y:S01]  /*28710*/  I2FP.F32.U32 R23, R23 ;  /* 0x0000001700177245 */ /* 0x000fe20000201000 */
[----:B------:R-:W-:Y:S01]  /*28720*/  BSSY.RECONVERGENT B0, `(.L_x_11385) ;  /* 0x0000062000007945 */ /* 0x000fe20003800200 */
[----:B------:R-:W-:Y:S01]  /*28730*/  PRMT R29, R76, 0x7632, R29 ;  /* 0x000076324c1d7816 */ /* 0x000fe2000000001d */
[----:B------:R-:W-:Y:S01]  /*28740*/  IMAD.MOV.U32 R31, RZ, RZ, 0x2 ;  /* 0x00000002ff1f7424 */ /* 0x000fe200078e00ff */
[----:B------:R-:W-:Y:S01]  /*28750*/  ISETP.NE.AND P3, PT, R30, 0x1, PT ;  /* 0x000000011e00780c */ /* 0x000fe20003f65270 */
[----:B------:R-:W-:Y:S01]  /*28760*/  FFMA.FTZ R28, R23, R200, 1.1641532182693481445e-10 ;  /* 0x2f000000171c7423 */ /* 0x000fe200000100c8 */
[----:B------:R-:W-:Y:S02]  /*28770*/  SHF.L.U32 R29, R29, 0x10, RZ ;  /* 0x000000101d1d7819 */ /* 0x000fe400000006ff */
[----:B------:R-:W-:Y:S02]  /*28780*/  FSEL R24, R24, RZ, P4 ;  /* 0x000000ff18187208 */ /* 0x000fe40002000000 */
[----:B------:R-:W-:Y:S01]  /*28790*/  FSETP.GTU.FTZ.AND P2, PT, R28, R201, PT ;  /* 0x000000c91c00720b */ /* 0x000fe20003f5c000 */
[----:B------:R-:W-:-:S03]  /*287a0*/  FMUL.FTZ R29, R29, R202 ;  /* 0x000000ca1d1d7220 */ /* 0x000fc60000410000 */
[----:B------:R-:W-:Y:S02]  /*287b0*/  SEL R23, RZ, 0x1, P2 ;  /* 0x00000001ff177807 */ /* 0x000fe40001000000 */
[----:B------:R-:W-:-:S05]  /*287c0*/  FSEL R29, R29, RZ, !P2 ;  /* 0x000000ff1d1d7208 */ /* 0x000fca0005000000 */
        /* <DEDUP_REMOVED lines=12> */
.L_x_11387:
        /* <DEDUP_REMOVED lines=12> */
.L_x_11389:
[----:B------:R-:W-:Y:S05]  /*28950*/  BSYNC.RECONVERGENT B1 ;  /* 0x0000000000017941 */ /* 0x000fea0003800200 */
.L_x_11388:
        /* <DEDUP_REMOVED lines=62> */
.L_x_11386:
[----:B------:R-:W-:Y:S05]  /*28d40*/  BSYNC.RECONVERGENT B0 ;  /* 0x0000000000007941 */ /* 0x000fea0003800200 */
.L_x_11385:
        /* <DEDUP_REMOVED lines=21> */
.L_x_11392:
        /* <DEDUP_REMOVED lines=12> */
.L_x_11394:
[----:B------:R-:W-:Y:S05]  /*28f60*/  BSYNC.RECONVERGENT B1 ;  /* 0x0000000000017941 */ /* 0x000fea0003800200 */
.L_x_11393:
        /* <DEDUP_REMOVED lines=62> */
.L_x_11391:
[----:B------:R-:W-:Y:S05]  /*29350*/  BSYNC.RECONVERGENT B0 ;  /* 0x0000000000007941 */ /* 0x000fea0003800200 */
.L_x_11390:
        /* <DEDUP_REMOVED lines=8> */
[----:B------:R-:W-:Y:S02]  /*293e0*/  FSEL R25, R34, RZ, P4 ;  /* 0x000000ff22197208 */ /* 0x000fe40002000000 */
        /* <DEDUP_REMOVED lines=14> */
.L_x_11397:
        /* <DEDUP_REMOVED lines=12> */
.L_x_11399:
[----:B------:R-:W-:Y:S05]  /*29590*/  BSYNC.RECONVERGENT B1 ;  /* 0x0000000000017941 */ /* 0x000fea0003800200 */
.L_x_11398:
        /* <DEDUP_REMOVED lines=62> */
.L_x_11396:
[----:B------:R-:W-:Y:S05]  /*29980*/  BSYNC.RECONVERGENT B0 ;  /* 0x0000000000007941 */ /* 0x000fea0003800200 */
.L_x_11395:
        /* <DEDUP_REMOVED lines=20> */
.L_x_11402:
        /* <DEDUP_REMOVED lines=12> */
.L_x_11404:
[----:B------:R-:W-:Y:S05]  /*29b90*/  BSYNC.RECONVERGENT B1 ;  /* 0x0000000000017941 */ /* 0x000fea0003800200 */
.L_x_11403:
        /* <DEDUP_REMOVED lines=62> */
.L_x_11401:
[----:B------:R-:W-:Y:S05]  /*29f80*/  BSYNC.RECONVERGENT B0 ;  /* 0x0000000000007941 */ /* 0x000fea0003800200 */
.L_x_11400:
        /* <DEDUP_REMOVED lines=24> */
.L_x_11407:
        /* <DEDUP_REMOVED lines=12> */
.L_x_11409:
[----:B------:R-:W-:Y:S05]  /*2a1d0*/  BSYNC.RECONVERGENT B1 ;  /* 0x0000000000017941 */ /* 0x000fea0003800200 */
.L_x_11408:
        /* <DEDUP_REMOVED lines=62> */
.L_x_11406:
[----:B------:R-:W-:Y:S05]  /*2a5c0*/  BSYNC.RECONVERGENT B0 ;  /* 0x0000000000007941 */ /* 0x000fea0003800200 */
.L_x_11405:
[----:B------:R-:W-:Y:S01]  /*2a5d0*/  ISETP.NE.AND P3, PT, R28, 0x1, PT ;  /* 0x000000011c00780c */ /* 0x000fe20003f65270 */
[----:B------:R-:W-:Y:S01]  /*2a5e0*/  BSSY.RECONVERGENT B0, `(.L_x_11410) ;  /* 0x000005d000007945 */ /* 0x000fe20003800200 */
[----:B------:R-:W-:Y:S01]  /*2a5f0*/  I2FP.F32.U32 R25, R25 ;  /* 0x0000001900197245 */ /* 0x000fe20000201000 */
[----:B------:R-:W-:-:S04]  /*2a600*/  IMAD.MOV.U32 R29, RZ, RZ, 0x2 ;  /* 0x00000002ff1d7424 */ /* 0x000fc800078e00ff */
[----:B------:R-:W-:Y:S01]  /*2a610*/  FFMA.FTZ R24, R25, R200, 1.1641532182693481445e-10 ;  /* 0x2f00000019187423 */ /* 0x000fe200000100c8 */
[C---:B------:R-:W-:Y:S02]  /*2a620*/  SHF.L.U32 R25, R26.reuse, 0x10, RZ ;  /* 0x000000101a197819 */ /* 0x040fe400000006ff */
[----:B------:R-:W-:Y:S02]  /*2a630*/  PRMT R26, R26, 0x7632, R26 ;  /* 0x000076321a1a7816 */ /* 0x000fe4000000001a */
[----:B------:R-:W-:Y:S01]  /*2a640*/  FSETP.LE.FTZ.AND P2, PT, R24, R201, PT ;  /* 0x000000c91800720b */ /* 0x000fe20003f53000 */
[----:B------:R-:W-:Y:S01]  /*2a650*/  FMUL.FTZ R176, R25, R202 ;  /* 0x000000ca19b07220 */ /* 0x000fe20000410000 */
[----:B------:R-:W-:Y:S01]  /*2a660*/  IMAD.MOV.U32 R25, RZ, RZ, R22 ;  /* 0x000000ffff197224 */ /* 0x000fe200078e0016 */
[----:B------:R-:W-:Y:S10]  /*2a670*/  @!P3 BRA `(.L_x_11411) ;  /* 0x00000004004cb947 */ /* 0x000ff40003800000 */
        /* <DEDUP_REMOVED lines=8> */
.L_x_11412:
        /* <DEDUP_REMOVED lines=12> */
.L_x_11414:
[----:B------:R-:W-:Y:S05]  /*2a7c0*/  BSYNC.RECONVERGENT B1 ;  /* 0x0000000000017941 */ /* 0x000fea0003800200 */
.L_x_11413:
        /* <DEDUP_REMOVED lines=62> */
.L_x_11411:
[----:B------:R-:W-:Y:S05]  /*2abb0*/  BSYNC.RECONVERGENT B0 ;  /* 0x0000000000007941 */ /* 0x000fea0003800200 */
.L_x_11410:
[----:B------:R-:W-:Y:S01]  /*2abc0*/  I2FP.F32.U32 R25, R25 ;  /* 0x0000001900197245 */ /* 0x000fe20000201000 */
[----:B------:R-:W-:Y:S01]  /*2abd0*/  BSSY.RECONVERGENT B0, `(.L_x_11415) ;  /* 0x0000061000007945 */ /* 0x000fe20003800200 */
[----:B------:R-:W-:-:S03]  /*2abe0*/  IMAD.MOV.U32 R30, RZ, RZ, 0x2 ;  /* 0x00000002ff1e7424 */ /* 0x000fc600078e00ff */
[----:B------:R-:W-:Y:S01]  /*2abf0*/  FFMA.FTZ R24, R25, R200, 1.1641532182693481445e-10 ;  /* 0x2f00000019187423 */ /* 0x000fe200000100c8 */
[----:B------:R-:W-:-:S04]  /*2ac00*/  SHF.L.U32 R25, R78, 0x10, RZ ;  /* 0x000000104e197819 */ /* 0x000fc800000006ff */
[----:B------:R-:W-:Y:S01]  /*2ac10*/  FSETP.GTU.FTZ.AND P3, PT, R24, R201, PT ;  /* 0x000000c91800720b */ /* 0x000fe20003f7c000 */
[----:B------:R-:W-:-:S03]  /*2ac20*/  FMUL.FTZ R25, R25, R202 ;  /* 0x000000ca19197220 */ /* 0x000fc60000410000 */
[----:B------:R-:W-:Y:S02]  /*2ac30*/  SEL R182, RZ, 0x1, P3 ;  /* 0x00000001ffb67807 */ /* 0x000fe40001800000 */
[----:B------:R-:W-:Y:S02]  /*2ac40*/  FSEL R28, R25, RZ, !P3 ;  /* 0x000000ff191c7208 */ /* 0x000fe40005800000 */
[----:B------:R-:W-:Y:S02]  /*2ac50*/  ISETP.NE.AND P3, PT, R29, 0x1, PT ;  /* 0x000000011d00780c */ /* 0x000fe40003f65270 */
[----:B------:R-:W-:-:S05]  /*2ac60*/  FSEL R25, R176, RZ, P2 ;  /* 0x000000ffb0197208 */ /* 0x000fca0001000000 */
[----:B------:R-:W-:Y:S01]  /*2ac70*/  FADD.FTZ R28, R28, R25 ;  /* 0x000000191c1c7221 */ /* 0x000fe20000010000 */
[----:B------:R-:W-:-:S03]  /*2ac80*/  IMAD.MOV.U32 R25, RZ, RZ, R22 ;  /* 0x000000ffff197224 */ /* 0x000fc600078e0016 */
[----:B------:R-:W-:Y:S02]  /*2ac90*/  @P1 FADD.FTZ R28, R68, R28 ;  /* 0x0000001c441c1221 */ /* 0x000fe40000010000 */
        /* <DEDUP_REMOVED lines=9> */
.L_x_11417:
        /* <DEDUP_REMOVED lines=12> */
.L_x_11419:
[----:B------:R-:W-:Y:S05]  /*2adf0*/  BSYNC.RECONVERGENT B1 ;  /* 0x0000000000017941 */ /* 0x000fea0003800200 */
.L_x_11418:
        /* <DEDUP_REMOVED lines=62> */
.L_x_11416:
[----:B------:R-:W-:Y:S05]  /*2b1e0*/  BSYNC.RECONVERGENT B0 ;  /* 0x0000000000007941 */ /* 0x000fea0003800200 */
.L_x_11415:
        /* <DEDUP_REMOVED lines=18> */
.L_x_11422:
        /* <DEDUP_REMOVED lines=12> */
.L_x_11424:
[----:B------:R-:W-:Y:S05]  /*2b3d0*/  BSYNC.RECONVERGENT B1 ;  /* 0x0000000000017941 */ /* 0x000fea0003800200 */
.L_x_11423:
        /* <DEDUP_REMOVED lines=62> */
.L_x_11421:
[----:B------:R-:W-:Y:S05]  /*2b7c0*/  BSYNC.RECONVERGENT B0 ;  /* 0x0000000000007941 */ /* 0x000fea0003800200 */
.L_x_11420:
[----:B------:R-:W-:Y:S01]  /*2b7d0*/  I2FP.F32.U32 R25, R25 ;  /* 0x0000001900197245 */ /* 0x000fe20000201000 */
[----:B------:R-:W-:Y:S01]  /*2b7e0*/  BSSY.RECONVERGENT B0, `(.L_x_11425) ;  /* 0x0000062000007945 */ /* 0x000fe20003800200 */
[----:B------:R-:W-:Y:S02]  /*2b7f0*/  PRMT R24, R78, 0x7632, R24 ;  /* 0x000076324e187816 */ /* 0x000fe40000000018 */
[----:B------:R-:W-:Y:S02]  /*2b800*/  FSEL R26, R26, RZ, P3 ;  /* 0x000000ff1a1a7208 */ /* 0x000fe40001800000 */
[----:B------:R-:W-:Y:S01]  /*2b810*/  SHF.L.U32 R29, R24, 0x10, RZ ;  /* 0x00000010181d7819 */ /* 0x000fe200000006ff */
[----:B------:R-:W-:Y:S01]  /*2b820*/  FFMA.FTZ R24, R25, R200, 1.1641532182693481445e-10 ;  /* 0x2f00000019187423 */ /* 0x000fe200000100c8 */
[----:B------:R-:W-:-:S03]  /*2b830*/  IMAD.MOV.U32 R25, RZ, RZ, R22 ;  /* 0x000000ffff197224 */ /* 0x000fc600078e0016 */
[----:B------:R-:W-:Y:S01]  /*2b840*/  FMUL.FTZ R29, R29, R202 ;  /* 0x000000ca1d1d7220 */ /* 0x000fe20000410000 */
[----:B------:R-:W-:Y:S01]  /*2b850*/  FSETP.GTU.FTZ.AND P4, PT, R24, R201, PT ;  /* 0x000000c91800720b */ /* 0x000fe20003f9c000 */
[----:B------:R-:W-:-:S03]  /*2b860*/  IMAD.MOV.U32 R24, RZ, RZ, 0x2 ;  /* 0x00000002ff187424 */ /* 0x000fc600078e00ff */
        /* <DEDUP_REMOVED lines=14> */
.L_x_11427:
        /* <DEDUP_REMOVED lines=12> */
.L_x_11429:
[----:B------:R-:W-:Y:S05]  /*2ba10*/  BSYNC.RECONVERGENT B1 ;  /* 0x0000000000017941 */ /* 0x000fea0003800200 */
.L_x_11428:
        /* <DEDUP_REMOVED lines=60> */
[----:B------:R-:W-:Y:S02]  /*2bde0*/  IMAD.MOV.U32 R22, RZ, RZ, R30 ;  /* 0x000000ffff167224 */ /* 0x000fe400078e001e */
[----:B------:R-:W-:-:S07]  /*2bdf0*/  IMAD.MOV.U32 R24, RZ, RZ, RZ ;  /* 0x000000ffff187224 */ /* 0x000fce00078e00ff */
.L_x_11426:
[----:B------:R-:W-:Y:S05]  /*2be00*/  BSYNC.RECONVERGENT B0 ;  /* 0x0000000000007941 */ /* 0x000fea0003800200 */
.L_x_11425:
[----:B------:R-:W-:Y:S01]  /*2be10*/  ISETP.NE.AND P5, PT, R24, 0x1, PT ;  /* 0x000000011800780c */ /* 0x000fe20003fa5270 */
[----:B------:R-:W-:Y:S01]  /*2be20*/  BSSY.RECONVERGENT B0, `(.L_x_11430) ;  /* 0x000005d000007945 */ /* 0x000fe20003800200 */
[----:B------:R-:W-:Y:S02]  /*2be30*/  I2FP.F32.U32 R25, R25 ;  /* 0x0000001900197245 */ /* 0x000fe40000201000 */
[C---:B------:R-:W-:Y:S02]  /*2be40*/  SHF.L.U32 R177, R27.reuse, 0x10, RZ ;  /* 0x000000101bb17819 */ /* 0x040fe400000006ff */
[----:B------:R-:W-:Y:S01]  /*2be50*/  PRMT R31, R27, 0x7632, R31 ;  /* 0x000076321b1f7816 */ /* 0x000fe2000000001f */
[----:B------:R-:W-:Y:S01]  /*2be60*/  FFMA.FTZ R26, R25, R200, 1.1641532182693481445e-10 ;  /* 0x2f000000191a7423 */ /* 0x000fe200000100c8 */
[----:B------:R-:W-:Y:S02]  /*2be70*/  IMAD.MOV.U32 R25, RZ, RZ, 0x2 ;  /* 0x00000002ff197424 */ /* 0x000fe400078e00ff */
[----:B------:R-:W-:Y:S01]  /*2be80*/  FMUL.FTZ R30, R177, R202 ;  /* 0x000000cab11e7220 */ /* 0x000fe20000410000 */
[----:B------:R-:W-:Y:S01]  /*2be90*/  IMAD.MOV.U32 R27, RZ, RZ, R22 ;  /* 0x000000ffff1b7224 */ /* 0x000fe200078e0016 */
        /* <DEDUP_REMOVED lines=10> */
.L_x_11432:
        /* <DEDUP_REMOVED lines=12> */
.L_x_11434:
[----:B------:R-:W-:Y:S05]  /*2c000*/  BSYNC.RECONVERGENT B1 ;  /* 0x0000000000017941 */ /* 0x000fea0003800200 */
.L_x_11433:
        /* <DEDUP_REMOVED lines=62> */
.L_x_11431:
[----:B------:R-:W-:Y:S05]  /*2c3f0*/  BSYNC.RECONVERGENT B0 ;  /* 0x0000000000007941 */ /* 0x000fea0003800200 */
.L_x_11430:
[----:B------:R-:W-:Y:S01]  /*2c400*/  I2FP.F32.U32 R27, R27 ;  /* 0x0000001b001b7245 */ /* 0x000fe20000201000 */
[----:B------:R-:W-:Y:S04]  /*2c410*/  BSSY.RECONVERGENT B0, `(.L_x_11435) ;  /* 0x0000061000007945 */ /* 0x000fe80003800200 */
        /* <DEDUP_REMOVED lines=9> */
[----:B------:R-:W-:Y:S02]  /*2c4b0*/  IMAD.MOV.U32 R24, RZ, RZ, 0x2 ;  /* 0x00000002ff187424 */ /* 0x000fe400078e00ff */
[----:B------:R-:W-:Y:S02]  /*2c4c0*/  IMAD.MOV.U32 R27, RZ, RZ, R22 ;  /* 0x000000ffff1b7224 */ /* 0x000fe400078e0016 */
        /* <DEDUP_REMOVED lines=10> */
.L_x_11437:
        /* <DEDUP_REMOVED lines=12> */
.L_x_11439:
[----:B------:R-:W-:Y:S05]  /*2c630*/  BSYNC.RECONVERGENT B1 ;  /* 0x0000000000017941 */ /* 0x000fea0003800200 */
.L_x_11438:
        /* <DEDUP_REMOVED lines=62> */
.L_x_11436:
[----:B------:R-:W-:Y:S05]  /*2ca20*/  BSYNC.RECONVERGENT B0 ;  /* 0x0000000000007941 */ /* 0x000fea0003800200 */
.L_x_11435:
[----:B------:R-:W-:Y:S01]  /*2ca30*/  ISETP.NE.AND P6, PT, R24, 0x1, PT ;  /* 0x000000011800780c */ /* 0x000fe20003fc5270 */
[----:B------:R-:W-:Y:S01]  /*2ca40*/  BSSY.RECONVERGENT B0, `(.L_x_11440) ;  /* 0x000005e000007945 */ /* 0x000fe20003800200 */
[----:B------:R-:W-:Y:S01]  /*2ca50*/  I2FP.F32.U32 R25, R27 ;  /* 0x0000001b00197245 */ /* 0x000fe20000201000 */
[----:B------:R-:W-:Y:S01]  /*2ca60*/  IMAD.MOV.U32 R204, RZ, RZ, 0x2 ;  /* 0x00000002ffcc7424 */ /* 0x000fe200078e00ff */
[----:B------:R-:W-:Y:S01]  /*2ca70*/  SHF.L.U32 R31, R31, 0x10, RZ ;  /* 0x000000101f1f7819 */ /* 0x000fe200000006ff */
[----:B------:R-:W-:Y:S02]  /*2ca80*/  IMAD.MOV.U32 R27, RZ, RZ, R22 ;  /* 0x000000ffff1b7224 */ /* 0x000fe400078e0016 */
[----:B------:R-:W-:Y:S02]  /*2ca90*/  FFMA.FTZ R26, R25, R200, 1.1641532182693481445e-10 ;  /* 0x2f000000191a7423 */ /* 0x000fe400000100c8 */
[----:B------:R-:W-:-:S03]  /*2caa0*/  FMUL.FTZ R31, R31, R202 ;  /* 0x000000ca1f1f7220 */ /* 0x000fc60000410000 */
        /* <DEDUP_REMOVED lines=10> */
.L_x_11442:
        /* <DEDUP_REMOVED lines=14> */
.L_x_11444:
[----:B------:R-:W-:Y:S05]  /*2cc30*/  BSYNC.RECONVERGENT B1 ;  /* 0x0000000000017941 */ /* 0x000fea0003800200 */
.L_x_11443:
        /* <DEDUP_REMOVED lines=62> */
.L_x_11441:
[----:B------:R-:W-:Y:S05]  /*2d020*/  BSYNC.RECONVERGENT B0 ;  /* 0x0000000000007941 */ /* 0x000fea0003800200 */
.L_x_11440:
[----:B------:R-:W-:-:S05]  /*2d030*/  I2FP.F32.U32 R25, R27 ;  /* 0x0000001b00197245 */ /* 0x000fca0000201000 */
[----:B------:R-:W-:-:S05]  /*2d040*/  FFMA.FTZ R24, R25, R200, 1.1641532182693481445e-10 ;  /* 0x2f00000019187423 */ /* 0x000fca00000100c8 */
[----:B------:R-:W-:Y:S02]  /*2d050*/  FSETP.GTU.FTZ.AND P6, PT, R24, R201, PT ;  /* 0x000000c91800720b */ /* 0x000fe40003fdc000 */
[----:B------:R-:W-:Y:S02]  /*2d060*/  PRMT R24, R79, 0x7632, R24 ;  /* 0x000076324f187816 */ /* 0x000fe40000000018 */
[----:B------:R-:W-:Y:S02]  /*2d070*/  SEL R185, RZ, 0x1, P6 ;  /* 0x00000001ffb97807 */ /* 0x000fe40003000000 */
[----:B------:R-:W-:Y:S02]  /*2d080*/  SHF.L.U32 R25, R24, 0x10, RZ ;  /* 0x0000001018197819 */ /* 0x000fe400000006ff */
[----:B------:R-:W-:-:S03]  /*2d090*/  FSEL R24, R31, RZ, P5 ;  /* 0x000000ff1f187208 */ /* 0x000fc60002800000 */
[----:B------:R-:W-:-:S05]  /*2d0a0*/  FMUL.FTZ R25, R25, R202 ;  /* 0x000000ca19197220 */ /* 0x000fca0000410000 */
[----:B------:R-:W-:-:S05]  /*2d0b0*/  FSEL R25, R25, RZ, !P6 ;  /* 0x000000ff19197208 */ /* 0x000fca0007000000 */
[----:B------:R-:W-:-:S04]  /*2d0c0*/  FADD.FTZ R31, R25, R24 ;  /* 0x00000018191f7221 */ /* 0x000fc80000010000 */
[----:B------:R-:W-:Y:S01]  /*2d0d0*/  @P1 FADD.FTZ R31, R71, R31 ;  /* 0x0000001f471f1221 */ /* 0x000fe20000010000 */
[----:B------:R-:W-:Y:S06]  /*2d0e0*/  BRA `(.L_x_11445) ;  /* 0x0000003000747947 */ /* 0x000fec0003800000 */
.L_x_11364:
        /* <DEDUP_REMOVED lines=16> */
.L_x_11448:
        /* <DEDUP_REMOVED lines=12> */
.L_x_11450:
[----:B------:R-:W-:Y:S05]  /*2d2b0*/  BSYNC.RECONVERGENT B1 ;  /* 0x0000000000017941 */ /* 0x000fea0003800200 */
.L_x_11449:
        /* <DEDUP_REMOVED lines=62> */
.L_x_11447:
[----:B------:R-:W-:Y:S05]  /*2d6a0*/  BSYNC.RECONVERGENT B0 ;  /* 0x0000000000007941 */ /* 0x000fea0003800200 */
.L_x_11446:
        /* <DEDUP_REMOVED lines=8> */
[C---:B-----5:R-:W-:Y:S02]  /*2d730*/  SHF.L.U32 R28, R24.reuse, 0x10, RZ ;  /* 0x00000010181c7819 */ /* 0x060fe400000006ff */
[----:B------:R-:W-:-:S09]  /*2d740*/  PRMT R24, R24, 0x7632, R24 ;  /* 0x0000763218187816 */ /* 0x000fd20000000018 */
        /* <DEDUP_REMOVED lines=10> */
.L_x_11453:
        /* <DEDUP_REMOVED lines=12> */
.L_x_11455:
[----:B------:R-:W-:Y:S05]  /*2d8b0*/  BSYNC.RECONVERGENT B1 ;  /* 0x0000000000017941 */ /* 0x000fea0003800200 */
.L_x_11454:
        /* <DEDUP_REMOVED lines=62> */
.L_x_11452:
[----:B------:R-:W-:Y:S05]  /*2dca0*/  BSYNC.RECONVERGENT B0 ;  /* 0x0000000000007941 */ /* 0x000fea0003800200 */
.L_x_11451:
[----:B------:R-:W-:Y:S01]  /*2dcb0*/  I2FP.F32.U32 R29, R29 ;  /* 0x0000001d001d7245 */ /* 0x000fe20000201000 */
[----:B------:R-:W-:Y:S01]  /*2dcc0*/  BSSY.RECONVERGENT B0, `(.L_x_11456) ;  /* 0x000005d000007945 */ /* 0x000fe20003800200 */
[----:B------:R-:W-:Y:S01]  /*2dcd0*/  ISETP.NE.AND P2, PT, R31, 0x1, PT ;  /* 0x000000011f00780c */ /* 0x000fe20003f45270 */
[----:B------:R-:W-:Y:S01]  /*2dce0*/  IMAD.MOV.U32 R32, RZ, RZ, 0x2 ;  /* 0x00000002ff207424 */ /* 0x000fe200078e00ff */
[----:B------:R-:W-:Y:S01]  /*2dcf0*/  LOP3.LUT R186, R186, 0xfffffff7, RZ, 0xc0, !PT ;  /* 0xfffffff7baba7812 */ /* 0x000fe200078ec0ff */
[----:B------:R-:W-:Y:S01]  /*2dd00*/  FFMA.FTZ R30, R29, R200, 1.1641532182693481445e-10 ;  /* 0x2f0000001d1e7423 */ /* 0x000fe200000100c8 */
[----:B------:R-:W-:Y:S01]  /*2dd10*/  SHF.L.U32 R24, R24, 0x10, RZ ;  /* 0x0000001018187819 */ /* 0x000fe200000006ff */
[----:B------:R-:W-:-:S03]  /*2dd20*/  IMAD.MOV.U32 R29, RZ, RZ, R22 ;  /* 0x000000ffff1d7224 */ /* 0x000fc600078e0016 */
        /* <DEDUP_REMOVED lines=11> */
.L_x_11458:
        /* <DEDUP_REMOVED lines=12> */
.L_x_11460:
[----:B------:R-:W-:Y:S05]  /*2dea0*/  BSYNC.RECONVERGENT B1 ;  /* 0x0000000000017941 */ /* 0x000fea0003800200 */
.L_x_11459:
        /* <DEDUP_REMOVED lines=62> */
.L_x_11457:
[----:B------:R-:W-:Y:S05]  /*2e290*/  BSYNC.RECONVERGENT B0 ;  /* 0x0000000000007941 */ /* 0x000fea0003800200 */
.L_x_11456:
[----:B------:R-:W-:Y:S01]  /*2e2a0*/  I2FP.F32.U32 R29, R29 ;  /* 0x0000001d001d7245 */ /* 0x000fe20000201000 */
[----:B------:R-:W-:Y:S01]  /*2e2b0*/  BSSY.RECONVERGENT B0, `(.L_x_11461) ;  /* 0x000005e000007945 */ /* 0x000fe20003800200 */
[----:B------:R-:W-:Y:S01]  /*2e2c0*/  ISETP.NE.AND P2, PT, R32, 0x1, PT ;  /* 0x000000012000780c */ /* 0x000fe20003f45270 */
[----:B------:R-:W-:Y:S01]  /*2e2d0*/  IMAD.MOV.U32 R33, RZ, RZ, R22 ;  /* 0x000000ffff217224 */ /* 0x000fe200078e0016 */
[----:B------:R-:W-:Y:S01]  /*2e2e0*/  LOP3.LUT R186, R186, 0xfffffffb, RZ, 0xc0, !PT ;  /* 0xfffffffbbaba7812 */ /* 0x000fe200078ec0ff */
[----:B------:R-:W-:Y:S01]  /*2e2f0*/  FFMA.FTZ R30, R29, R200, 1.1641532182693481445e-10 ;  /* 0x2f0000001d1e7423 */ /* 0x000fe200000100c8 */
[C---:B------:R-:W-:Y:S02]  /*2e300*/  SHF.L.U32 R29, R25.reuse, 0x10, RZ ;  /* 0x00000010191d7819 */ /* 0x040fe400000006ff */
[----:B------:R-:W-:Y:S02]  /*2e310*/  PRMT R25, R25, 0x7632, R25 ;  /* 0x0000763219197816 */ /* 0x000fe40000000019 */
[----:B------:R-:W-:Y:S01]  /*2e320*/  FSETP.LE.FTZ.AND P3, PT, R30, R201, PT ;  /* 0x000000c91e00720b */ /* 0x000fe20003f73000 */
[----:B------:R-:W-:-:S12]  /*2e330*/  IMAD.MOV.U32 R30, RZ, RZ, 0x2 ;  /* 0x00000002ff1e7424 */ /* 0x000fd800078e00ff */
        /* <DEDUP_REMOVED lines=10> */
.L_x_11463:
        /* <DEDUP_REMOVED lines=12> */
.L_x_11465:
[----:B------:R-:W-:Y:S05]  /*2e4a0*/  BSYNC.RECONVERGENT B1 ;  /* 0x0000000000017941 */ /* 0x000fea0003800200 */
.L_x_11464:
        /* <DEDUP_REMOVED lines=62> */
.L_x_11462:
[----:B------:R-:W-:Y:S05]  /*2e890*/  BSYNC.RECONVERGENT B0 ;  /* 0x0000000000007941 */ /* 0x000fea0003800200 */
.L_x_11461:
[----:B------:R-:W-:Y:S01]  /*2e8a0*/  I2FP.F32.U32 R31, R33 ;  /* 0x00000021001f7245 */ /* 0x000fe20000201000 */
[----:B------:R-:W-:Y:S01]  /*2e8b0*/  BSSY.RECONVERGENT B0, `(.L_x_11466) ;  /* 0x000005d000007945 */ /* 0x000fe20003800200 */
[----:B------:R-:W-:Y:S01]  /*2e8c0*/  ISETP.NE.AND P2, PT, R30, 0x1, PT ;  /* 0x000000011e00780c */ /* 0x000fe20003f45270 */
[----:B------:R-:W-:Y:S01]  /*2e8d0*/  IMAD.MOV.U32 R33, RZ, RZ, R22 ;  /* 0x000000ffff217224 */ /* 0x000fe200078e0016 */
[----:B------:R-:W-:Y:S01]  /*2e8e0*/  LOP3.LUT R186, R186, 0xfffffffd, RZ, 0xc0, !PT ;  /* 0xfffffffdbaba7812 */ /* 0x000fe200078ec0ff */
[----:B------:R-:W-:Y:S01]  /*2e8f0*/  FFMA.FTZ R32, R31, R200, 1.1641532182693481445e-10 ;  /* 0x2f0000001f207423 */ /* 0x000fe200000100c8 */
[----:B------:R-:W-:-:S04]  /*2e900*/  SHF.L.U32 R25, R25, 0x10, RZ ;  /* 0x0000001019197819 */ /* 0x000fc800000006ff */
        /* <DEDUP_REMOVED lines=12> */
.L_x_11468:
        /* <DEDUP_REMOVED lines=12> */
.L_x_11470:
[----:B------:R-:W-:Y:S05]  /*2ea90*/  BSYNC.RECONVERGENT B1 ;  /* 0x0000000000017941 */ /* 0x000fea0003800200 */
.L_x_11469:
        /* <DEDUP_REMOVED lines=62> */
.L_x_11467:
[----:B------:R-:W-:Y:S05]  /*2ee80*/  BSYNC.RECONVERGENT B0 ;  /* 0x0000000000007941 */ /* 0x000fea0003800200 */
.L_x_11466:
[----:B------:R-:W-:Y:S01]  /*2ee90*/  ISETP.NE.AND P3, PT, R32, 0x1, PT ;  /* 0x000000012000780c */ /* 0x000fe20003f65270 */
[----:B------:R-:W-:Y:S01]  /*2eea0*/  BSSY.RECONVERGENT B0, `(.L_x_11471) ;  /* 0x000005c000007945 */ /* 0x000fe20003800200 */
[----:B------:R-:W-:Y:S01]  /*2eeb0*/  I2FP.F32.U32 R31, R33 ;  /* 0x00000021001f7245 */ /* 0x000fe20000201000 */
[----:B------:R-:W-:-:S04]  /*2eec0*/  IMAD.MOV.U32 R33, RZ, RZ, 0x2 ;  /* 0x00000002ff217424 */ /* 0x000fc800078e00ff */
[----:B------:R-:W-:Y:S01]  /*2eed0*/  FFMA.FTZ R30, R31, R200, 1.1641532182693481445e-10 ;  /* 0x2f0000001f1e7423 */ /* 0x000fe200000100c8 */
[----:B------:R-:W-:-:S04]  /*2eee0*/  IMAD.MOV.U32 R31, RZ, RZ, R22 ;  /* 0x000000ffff1f7224 */ /* 0x000fc800078e0016 */
[----:B------:R-:W-:Y:S02]  /*2eef0*/  FSETP.LE.FTZ.AND P2, PT, R30, R201, PT ;  /* 0x000000c91e00720b */ /* 0x000fe40003f53000 */
[C---:B------:R-:W-:Y:S02]  /*2ef00*/  SHF.L.U32 R30, R26.reuse, 0x10, RZ ;  /* 0x000000101a1e7819 */ /* 0x040fe400000006ff */
[----:B------:R-:W-:Y:S01]  /*2ef10*/  PRMT R26, R26, 0x7632, R26 ;  /* 0x000076321a1a7816 */ /* 0x000fe2000000001a */
        /* <DEDUP_REMOVED lines=9> */
.L_x_11473:
        /* <DEDUP_REMOVED lines=12> */
.L_x_11475:
[----:B------:R-:W-:Y:S05]  /*2f070*/  BSYNC.RECONVERGENT B1 ;  /* 0x0000000000017941 */ /* 0x000fea0003800200 */
.L_x_11474:
        /* <DEDUP_REMOVED lines=62> */
.L_x_11472:
[----:B------:R-:W-:Y:S05]  /*2f460*/  BSYNC.RECONVERGENT B0 ;  /* 0x0000000000007941 */ /* 0x000fea0003800200 */
.L_x_11471:
[----:B------:R-:W-:Y:S01]  /*2f470*/  ISETP.NE.AND P4, PT, R33, 0x1, PT ;  /* 0x000000012100780c */ /* 0x000fe20003f85270 */
[----:B------:R-:W-:Y:S01]  /*2f480*/  BSSY.RECONVERGENT B0, `(.L_x_11476) ;  /* 0x000005b000007945 */ /* 0x000fe20003800200 */
[----:B------:R-:W-:Y:S02]  /*2f490*/  I2FP.F32.U32 R31, R31 ;  /* 0x0000001f001f7245 */ /* 0x000fe40000201000 */
[----:B------:R-:W-:-:S03]  /*2f4a0*/  SHF.L.U32 R26, R26, 0x10, RZ ;  /* 0x000000101a1a7819 */ /* 0x000fc600000006ff */
[----:B------:R-:W-:Y:S01]  /*2f4b0*/  FFMA.FTZ R32, R31, R200, 1.1641532182693481445e-10 ;  /* 0x2f0000001f207423 */ /* 0x000fe200000100c8 */
[----:B------:R-:W-:-:S04]  /*2f4c0*/  IMAD.MOV.U32 R31, RZ, RZ, R22 ;  /* 0x000000ffff1f7224 */ /* 0x000fc800078e0016 */
        /* <DEDUP_REMOVED lines=11> */
.L_x_11478:
        /* <DEDUP_REMOVED lines=12> */
.L_x_11480:
[----:B------:R-:W-:Y:S05]  /*2f640*/  BSYNC.RECONVERGENT B1 ;  /* 0x0000000000017941 */ /* 0x000fea0003800200 */
.L_x_11479:
        /* <DEDUP_REMOVED lines=62> */
.L_x_11477:
[----:B------:R-:W-:Y:S05]  /*2fa30*/  BSYNC.RECONVERGENT B0 ;  /* 0x0000000000007941 */ /* 0x000fea0003800200 */
.L_x_11476:
        /* <DEDUP_REMOVED lines=18> */
.L_x_11483:
        /* <DEDUP_REMOVED lines=12> */
.L_x_11485:
[----:B------:R-:W-:Y:S05]  /*2fc20*/  BSYNC.RECONVERGENT B1 ;  /* 0x0000000000017941 */ /* 0x000fea0003800200 */
.L_x_11484:
        /* <DEDUP_REMOVED lines=62> */
.L_x_11482:
[----:B------:R-:W-:Y:S05]  /*30010*/  BSYNC.RECONVERGENT B0 ;  /* 0x0000000000007941 */ /* 0x000fea0003800200 */
.L_x_11481:
[----:B------:R-:W-:Y:S01]  /*30020*/  LOP3.LUT R186, R186, 0xffffff7f, RZ, 0xc0, !PT ;  /* 0xffffff7fbaba7812 */ /* 0x000fe200078ec0ff */
[-C--:B------:R-:W-:Y:S01]  /*30030*/  FMUL.FTZ R32, R26, R202.reuse ;  /* 0x000000ca1a207220 */ /* 0x080fe20000410000 */
[----:B------:R-:W-:Y:S01]  /*30040*/  I2FP.F32.U32 R33, R35 ;  /* 0x0000002300217245 */ /* 0x000fe20000201000 */
[-C--:B------:R-:W-:Y:S01]  /*30050*/  FMUL.FTZ R28, R28, R202.reuse ;  /* 0x000000ca1c1c7220 */ /* 0x080fe20000410000 */
[----:B------:R-:W-:Y:S01]  /*30060*/  @P2 LOP3.LUT R186, R186, 0x80, RZ, 0xfc, !PT ;  /* 0x00000080baba2812 */ /* 0x000fe200078efcff */
[----:B------:R-:W-:Y:S01]  /*30070*/  FMUL.FTZ R34, R29, R202 ;  /* 0x000000ca1d227220 */ /* 0x000fe20000410000 */
[----:B------:R-:W-:Y:S01]  /*30080*/  SHF.L.U32 R27, R27, 0x10, RZ ;  /* 0x000000101b1b7819 */ /* 0x000fe200000006ff */
[----:B------:R-:W-:Y:S01]  /*30090*/  FFMA.FTZ R33, R33, R200, 1.1641532182693481445e-10 ;  /* 0x2f00000021217423 */ /* 0x000fe200000100c8 */
[C---:B------:R-:W-:Y:S01]  /*300a0*/  LOP3.LUT P2, RZ, R186.reuse, 0x10, RZ, 0xc0, !PT ;  /* 0x00000010baff7812 */ /* 0x040fe2000784c0ff */
[-C--:B------:R-:W-:Y:S01]  /*300b0*/  FMUL.FTZ R31, R31, R202.reuse ;  /* 0x000000ca1f1f7220 */ /* 0x080fe20000410000 */
[----:B------:R-:W-:Y:S01]  /*300c0*/  LOP3.LUT R186, R186, 0xffffffbf, RZ, 0xc0, !PT ;  /* 0xffffffbfbaba7812 */ /* 0x000fe200078ec0ff */
[-C--:B------:R-:W-:Y:S01]  /*300d0*/  FMUL.FTZ R26, R30, R202.reuse ;  /* 0x000000ca1e1a7220 */ /* 0x080fe20000410000 */
[----:B------:R-:W-:Y:S01]  /*300e0*/  FSETP.GTU.FTZ.AND P5, PT, R33, R201, PT ;  /* 0x000000c92100720b */ /* 0x000fe20003fbc000 */
[-C--:B------:R-:W-:Y:S01]  /*300f0*/  FMUL.FTZ R33, R24, R202.reuse ;  /* 0x000000ca18217220 */ /* 0x080fe20000410000 */
[----:B------:R-:W-:Y:S01]  /*30100*/  @P1 LOP3.LUT R186, R186, 0x40, RZ, 0xfc, !PT ;  /* 0x00000040baba1812 */ /* 0x000fe200078efcff */
[-C--:B------:R-:W-:Y:S01]  /*30110*/  FMUL.FTZ R25, R25, R202.reuse ;  /* 0x000000ca19197220 */ /* 0x080fe20000410000 */
[----:B------:R-:W-:Y:S01]  /*30120*/  FSEL R29, R32, RZ, P3 ;  /* 0x000000ff201d7208 */ /* 0x000fe20001800000 */
[----:B------:R-:W-:Y:S01]  /*30130*/  FMUL.FTZ R24, R27, R202 ;  /* 0x000000ca1b187220 */ /* 0x000fe20000410000 */
[----:B------:R-:W-:-:S02]  /*30140*/  LOP3.LUT P1, RZ, R186, 0x8, RZ, 0xc0, !PT ;  /* 0x00000008baff7812 */ /* 0x000fc4000782c0ff */
[----:B------:R-:W-:Y:S02]  /*30150*/  LOP3.LUT R186, R186, 0xffffffdf, RZ, 0xc0, !PT ;  /* 0xffffffdfbaba7812 */ /* 0x000fe400078ec0ff */
[----:B------:R-:W-:Y:S02]  /*30160*/  FSEL R33, R33, RZ, P1 ;  /* 0x000000ff21217208 */ /* 0x000fe40000800000 */
[----:B------:R-:W-:Y:S02]  /*30170*/  @P0 LOP3.LUT R186, R186, 0x20, RZ, 0xfc, !PT ;  /* 0x00000020baba0812 */ /* 0x000fe400078efcff */
[----:B------:R-:W-:Y:S02]  /*30180*/  FSEL R32, R28, RZ, P2 ;  /* 0x000000ff1c207208 */ /* 0x000fe40001000000 */
[C---:B------:R-:W-:Y:S02]  /*30190*/  LOP3.LUT P1, RZ, R186.reuse, 0x40, RZ, 0xc0, !PT ;  /* 0x00000040baff7812 */ /* 0x040fe4000782c0ff */
[----:B------:R-:W-:-:S02]  /*301a0*/  LOP3.LUT P0, RZ, R186, 0x2, RZ, 0xc0, !PT ;  /* 0x00000002baff7812 */ /* 0x000fc4000780c0ff */
        /* <DEDUP_REMOVED lines=12> */
[----:B------:R-:W-:Y:S01]  /*30270*/  PLOP3.LUT P5, PT, P5, PT, PT, 0x8, 0x80 ;  /* 0x000000000080781c */ /* 0x000fe20002fae170 */
[----:B------:R-:W-:Y:S01]  /*30280*/  @P1 FADD.FTZ R28, R68, R28 ;  /* 0x0000001c441c1221 */ /* 0x000fe20000010000 */
[----:B------:R-:W-:Y:S01]  /*30290*/  @P1 FADD.FTZ R29, R69, R29 ;  /* 0x0000001d451d1221 */ /* 0x000fe20000010000 */
[----:B------:R-:W-:Y:S01]  /*302a0*/  @P1 FADD.FTZ R30, R70, R30 ;  /* 0x0000001e461e1221 */ /* 0x000fe20000010000 */
[----:B------:R-:W-:-:S09]  /*302b0*/  @P1 FADD.FTZ R31, R71, R31 ;  /* 0x0000001f471f1221 */ /* 0x000fd20000010000 */
.L_x_11445:
[----:B------:R-:W-:Y:S01]  /*302c0*/  IMAD.WIDE.U32 R24, R197, 0x20, R240 ;  /* 0x00000020c5187825 */ /* 0x000fe200078e00f0 */
[----:B------:R-:W-:Y:S02]  /*302d0*/  SEL R26, RZ, 0x1000000, !P5 ;  /* 0x01000000ff1a7807 */ /* 0x000fe40006800000 */
[----:B------:R-:W-:Y:S02]  /*302e0*/  SEL R27, RZ, 0x10000, !P4 ;  /* 0x00010000ff1b7807 */ /* 0x000fe40006000000 */
[----:B------:R-:W-:Y:S01]  /*302f0*/  SEL R176, RZ, 0x100, !P3 ;  /* 0x00000100ffb07807 */ /* 0x000fe20005800000 */
[----:B------:R-:W-:Y:S01]  /*30300*/  STG.E.128 desc[UR6][R24.64], R32 ;  /* 0x0000002018007986 */ /* 0x000fe2000c101d06 */
[C---:B------:R-:W-:Y:S02]  /*30310*/  LOP3.LUT P5, RZ, R186.reuse, 0x8, RZ, 0xc0, !PT ;  /* 0x00000008baff7812 */ /* 0x040fe400078ac0ff */
[C---:B------:R-:W-:Y:S01]  /*30320*/  LOP3.LUT P4, RZ, R186.reuse, 0x4, RZ, 0xc0, !PT ;  /* 0x00000004baff7812 */ /* 0x040fe2000788c0ff */
[----:B------:R0:W-:Y:S01]  /*30330*/  STG.E.128 desc[UR6][R24.64+0x10], R28 ;  /* 0x0000101c18007986 */ /* 0x0001e2000c101d06 */
[----:B------:R-:W-:-:S02]  /*30340*/  LOP3.LUT P3, RZ, R186, 0x2, RZ, 0xc0, !PT ;  /* 0x00000002baff7812 */ /* 0x000fc4000786c0ff */
[----:B------:R-:W-:Y:S02]  /*30350*/  LOP3.LUT R27, R176, R26, R27, 0xfe, !PT ;  /* 0x0000001ab01b7212 */ /* 0x000fe400078efe1b */
[----:B------:R-:W-:Y:S02]  /*30360*/  SEL R26, RZ, 0x100, !P5 ;  /* 0x00000100ff1a7807 */ /* 0x000fe40006800000 */
[----:B------:R-:W-:Y:S02]  /*30370*/  LOP3.LUT P6, RZ, R186, 0x10, RZ, 0xc0, !PT ;  /* 0x00000010baff7812 */ /* 0x000fe400078cc0ff */
[----:B0-----:R-:W-:Y:S02]  /*30380*/  SEL R24, RZ, 0x1000000, !P3 ;  /* 0x01000000ff187807 */ /* 0x001fe40005800000 */
[----:B------:R-:W-:-:S04]  /*30390*/  SEL R25, RZ, 0x10000, !P4 ;  /* 0x00010000ff197807 */ /* 0x000fc80006000000 */
[----:B------:R-:W-:Y:S02]  /*303a0*/  LOP3.LUT R24, R26, R24, R25, 0xfe, !PT ;  /* 0x000000181a187212 */ /* 0x000fe400078efe19 */
[----:B------:R-:W-:Y:S02]  /*303b0*/  SEL R25, RZ, 0x1, !P2 ;  /* 0x00000001ff197807 */ /* 0x000fe40005000000 */
[----:B------:R-:W-:Y:S02]  /*303c0*/  SEL R26, RZ, 0x1, !P6 ;  /* 0x00000001ff1a7807 */ /* 0x000fe40007000000 */
[----:B------:R-:W-:Y:S02]  /*303d0*/  LOP3.LUT R25, R27, R25, RZ, 0xfc, !PT ;  /* 0x000000191b197212 */ /* 0x000fe400078efcff */
[----:B------:R-:W-:Y:S01]  /*303e0*/  LOP3.LUT R24, R24, R26, RZ, 0xfc, !PT ;  /* 0x0000001a18187212 */ /* 0x000fe200078efcff */
[----:B------:R-:W-:-:S05]  /*303f0*/  IMAD.WIDE.U32 R26, R197, 0x8, R242 ;  /* 0x00000008c51a7825 */ /* 0x000fca00078e00f2 */
        /* <DEDUP_REMOVED lines=22> */
.L_x_11486:
[----:B0-----:R-:W0:Y:S01]  /*30560*/  @P0 LDC.64 R26, c[0x0][0x398] ;  /* 0x0000e600ff1a0b82 */ /* 0x001e220000000a00 */
[----:B------:R-:W-:-:S07]  /*30570*/  VIADD R199, R198, 0xa0 ;  /* 0x000000a0c6c77836 */ /* 0x000fce0000000000 */
[----:B-1----:R-:W1:Y:S01]  /*30580*/  @P1 LDC.64 R24, c[0x0][0x3a0] ;  /* 0x0000e800ff181b82 */ /* 0x002e620000000a00 */
[----:B------:R-:W-:-:S06]  /*30590*/  IMAD.WIDE.U32 R176, R199, 0x10, R206 ;  /* 0x00000010c7b07825 */ /* 0x000fcc00078e00ce */
[----:B------:R-:W5:Y:S01]  /*305a0*/  LDG.E.128 R176, desc[UR6][R176.64] ;  /* 0x00000006b0b07981 */ /* 0x000f62000c1e1d00 */
[----:B0-----:R-:W-:-:S05]  /*305b0*/  @P0 IMAD.WIDE.U32 R26, R199, 0x10, R26 ;  /* 0x00000010c71a0825 */ /* 0x001fca00078e001a */
[----:B------:R0:W5:Y:S01]  /*305c0*/  @P0 LDG.E.128 R76, desc[UR6][R26.64] ;  /* 0x000000061a4c0981 */ /* 0x000162000c1e1d00 */
[----:B-1----:R-:W-:-:S05]  /*305d0*/  @P1 IMAD.WIDE.U32 R24, R199, 0x20, R24 ;  /* 0x00000020c7181825 */ /* 0x002fca00078e0018 */
        /* <DEDUP_REMOVED lines=19> */
.L_x_11490:
        /* <DEDUP_REMOVED lines=12> */
.L_x_11492:
[----:B------:R-:W-:Y:S05]  /*307d0*/  BSYNC.RECONVERGENT B1 ;  /* 0x0000000000017941 */ /* 0x000fea0003800200 */
.L_x_11491:
[----:B0-----:R-:W-:Y:S01]  /*307e0*/  IMAD.WIDE.U32 R26, R2, -0x2daee0ad, RZ ;  /* 0xd2511f53021a7825 */ /* 0x001fe200078e00ff */
        /* <DEDUP_REMOVED lines=57> */
[----:B------:R-:W-:Y:S02]  /*30b80*/  HFMA2 R23, -RZ, RZ, 0, 0 ;  /* 0x00000000ff177431 */ /* 0x000fe400000001ff */
[----:B------:R-:W-:Y:S01]  /*30b90*/  IMAD.MOV.U32 R192, RZ, RZ, R24 ;  /* 0x000000ffffc07224 */ /* 0x000fe200078e0018 */
[----:B------:R-:W-:-:S07]  /*30ba0*/  LOP3.LUT R3, R26, UR15, R25, 0x96, !PT ;  /* 0x0000000f1a037c12 */ /* 0x000fce000f8e9619 */
.L_x_11489:
[----:B------:R-:W-:Y:S05]  /*30bb0*/  BSYNC.RECONVERGENT B0 ;  /* 0x0000000000007941 */ /* 0x000fea0003800200 */
.L_x_11488:
[----:B------:R-:W-:Y:S01]  /*30bc0*/  I2FP.F32.U32 R21, R21 ;  /* 0x0000001500157245 */ /* 0x000fe20000201000 */
[----:B------:R-:W-:Y:S01]  /*30bd0*/  BSSY.RECONVERGENT B0, `(.L_x_11493) ;  /* 0x000005e000007945 */ /* 0x000fe20003800200 */
[----:B------:R-:W-:Y:S01]  /*30be0*/  ISETP.NE.AND P2, PT, R23, 0x1, PT ;  /* 0x000000011700780c */ /* 0x000fe20003f45270 */
[----:B0-----:R-:W-:Y:S01]  /*30bf0*/  IMAD.MOV.U32 R26, RZ, RZ, 0x2 ;  /* 0x00000002ff1a7424 */ /* 0x001fe200078e00ff */
[----:B------:R-:W-:Y:S01]  /*30c00*/  LOP3.LUT R186, R186, 0xffffffef, RZ, 0xc0, !PT ;  /* 0xffffffefbaba7812 */ /* 0x000fe200078ec0ff */
[----:B------:R-:W-:Y:S01]  /*30c10*/  FFMA.FTZ R24, R21, R200, 1.1641532182693481445e-10 ;  /* 0x2f00000015187423 */ /* 0x000fe200000100c8 */
[C---:B-----5:R-:W-:Y:S01]  /*30c20*/  IMAD.U32 R21, R176.reuse, 0x10000, RZ ;  /* 0x00010000b0157824 */ /* 0x060fe200078e00ff */
[----:B------:R-:W-:Y:S02]  /*30c30*/  PRMT R176, R176, 0x7632, R176 ;  /* 0x00007632b0b07816 */ /* 0x000fe400000000b0 */
[----:B------:R-:W-:Y:S01]  /*30c40*/  MOV R25, R22 ;  /* 0x0000001600197202 */ /* 0x000fe20000000f00 */
[----:B------:R-:W-:Y:S01]  /*30c50*/  FMUL.FTZ R21, R21, R202 ;  /* 0x000000ca15157220 */ /* 0x000fe20000410000 */
[----:B------:R-:W-:-:S13]  /*30c60*/  FSETP.LE.FTZ.AND P4, PT, R24, R201, PT ;  /* 0x000000c91800720b */ /* 0x000fda0003f93000 */
        /* <DEDUP_REMOVED lines=10> */
.L_x_11495:
        /* <DEDUP_REMOVED lines=12> */
.L_x_11497:
[----:B------:R-:W-:Y:S05]  /*30dd0*/  BSYNC.RECONVERGENT B1 ;  /* 0x0000000000017941 */ /* 0x000fea0003800200 */
.L_x_11496:
        /* <DEDUP_REMOVED lines=59> */
[----:B------:R-:W-:Y:S01]  /*31190*/  MOV R25, R192 ;  /* 0x000000c000197202 */ /* 0x000fe20000000f00 */
[----:B------:R-:W-:-:S07]  /*311a0*/  IMAD.MOV.U32 R192, RZ, RZ, R24 ;  /* 0x000000ffffc07224 */ /* 0x000fce00078e0018 */
.L_x_11494:
[----:B------:R-:W-:Y:S05]  /*311b0*/  BSYNC.RECONVERGENT B0 ;  /* 0x0000000000007941 */ /* 0x000fea0003800200 */
.L_x_11493:
[----:B------:R-:W-:Y:S01]  /*311c0*/  I2FP.F32.U32 R23, R25 ;  /* 0x0000001900177245 */ /* 0x000fe20000201000 */
[----:B------:R-:W-:Y:S01]  /*311d0*/  BSSY.RECONVERGENT B0, `(.L_x_11498) ;  /* 0x0000060000007945 */ /* 0x000fe20003800200 */
[----:B------:R-:W-:Y:S01]  /*311e0*/  ISETP.NE.AND P3, PT, R26, 0x1, PT ;  /* 0x000000011a00780c */ /* 0x000fe20003f65270 */
[----:B------:R-:W-:Y:S01]  /*311f0*/  IMAD.MOV.U32 R27, RZ, RZ, 0x2 ;  /* 0x00000002ff1b7424 */ /* 0x000fe200078e00ff */
[----:B------:R-:W-:Y:S01]  /*31200*/  FSEL R21, R21, RZ, P4 ;  /* 0x000000ff15157208 */ /* 0x000fe20002000000 */
[----:B------:R-:W-:Y:S01]  /*31210*/  FFMA.FTZ R24, R23, R200, 1.1641532182693481445e-10 ;  /* 0x2f00000017187423 */ /* 0x000fe200000100c8 */
[----:B------:R-:W-:-:S04]  /*31220*/  SHF.L.U32 R23, R76, 0x10, RZ ;  /* 0x000000104c177819 */ /* 0x000fc800000006ff */
[----:B------:R-:W-:Y:S01]  /*31230*/  FSETP.GTU.FTZ.AND P2, PT, R24, R201, PT ;  /* 0x000000c91800720b */ /* 0x000fe20003f5c000 */
[----:B------:R-:W-:-:S05]  /*31240*/  FMUL.FTZ R23, R23, R202 ;  /* 0x000000ca17177220 */ /* 0x000fca0000410000 */
        /* <DEDUP_REMOVED lines=14> */
.L_x_11500:
        /* <DEDUP_REMOVED lines=12> */
.L_x_11502:
[----:B------:R-:W-:Y:S05]  /*313f0*/  BSYNC.RECONVERGENT B1 ;  /* 0x0000000000017941 */ /* 0x000fea0003800200 */
.L_x_11501:
        /* <DEDUP_REMOVED lines=59> */
[----:B------:R-:W-:Y:S01]  /*317b0*/  IMAD.MOV.U32 R23, RZ, RZ, R192 ;  /* 0x000000ffff177224 */ /* 0x000fe200078e00c0 */
[----:B------:R-:W-:-:S07]  /*317c0*/  MOV R192, R26 ;  /* 0x0000001a00c07202 */ /* 0x000fce0000000f00 */
.L_x_11499:
[----:B------:R-:W-:Y:S05]  /*317d0*/  BSYNC.RECONVERGENT B0 ;  /* 0x0000000000007941 */ /* 0x000fea0003800200 */
.L_x_11498:
        /* <DEDUP_REMOVED lines=8> */
[----:B------:R-:W-:Y:S01]  /*31860*/  FSETP.LE.FTZ.AND P4, PT, R26, R201, PT ;  /* 0x000000c91a00720b */ /* 0x000fe20003f93000 */
[----:B------:R-:W-:-:S12]  /*31870*/  HFMA2 R26, -RZ, RZ, 0, 1.1920928955078125e-07 ;  /* 0x00000002ff1a7431 */ /* 0x000fd800000001ff */
        /* <DEDUP_REMOVED lines=10> */
.L_x_11505:
        /* <DEDUP_REMOVED lines=12> */
.L_x_11507:
[----:B------:R-:W-:Y:S05]  /*319e0*/  BSYNC.RECONVERGENT B1 ;  /* 0x0000000000017941 */ /* 0x000fea0003800200 */
.L_x_11506:
        /* <DEDUP_REMOVED lines=58> */
[----:B------:R-:W-:Y:S02]  /*31d90*/  IMAD.MOV.U32 R23, RZ, RZ, R192 ;  /* 0x000000ffff177224 */ /* 0x000fe400078e00c0 */
[----:B------:R-:W-:Y:S02]  /*31da0*/  IMAD.MOV.U32 R192, RZ, RZ, R26 ;  /* 0x000000ffffc07224 */ /* 0x000fe400078e001a */
[----:B------:R-:W-:-:S07]  /*31db0*/  HFMA2 R26, -RZ, RZ, 0, 0 ;  /* 0x00000000ff1a7431 */ /* 0x000fce00000001ff */
.L_x_11504:
[----:B------:R-:W-:Y:S05]  /*31dc0*/  BSYNC.RECONVERGENT B0 ;  /* 0x0000000000007941 */ /* 0x000fea0003800200 */
.L_x_11503:
        /* <DEDUP_REMOVED lines=9> */
[----:B------:R-:W-:Y:S02]  /*31e60*/  FSEL R176, R25, RZ, P4 ;  /* 0x000000ff19b07208 */ /* 0x000fe40002000000 */
[----:B------:R-:W-:Y:S02]  /*31e70*/  SEL R23, RZ, 0x1, P2 ;  /* 0x00000001ff177807 */ /* 0x000fe40001000000 */
[----:B------:R-:W-:-:S05]  /*31e80*/  FSEL R27, R27, RZ, !P2 ;  /* 0x000000ff1b1b7208 */ /* 0x000fca0005000000 */
        /* <DEDUP_REMOVED lines=12> */
.L_x_11510:
        /* <DEDUP_REMOVED lines=12> */
.L_x_11512:
[----:B------:R-:W-:Y:S05]  /*32010*/  BSYNC.RECONVERGENT B1 ;  /* 0x0000000000017941 */ /* 0x000fea0003800200 */
.L_x_11511:
        /* <DEDUP_REMOVED lines=62> */
.L_x_11509:
[----:B------:R-:W-:Y:S05]  /*32400*/  BSYNC.RECONVERGENT B0 ;  /* 0x0000000000007941 */ /* 0x000fea0003800200 */
.L_x_11508:
[----:B------:R-:W-:Y:S01]  /*32410*/  I2FP.F32.U32 R27, R176 ;  /* 0x000000b0001b7245 */ /* 0x000fe20000201000 */
[----:B------:R-:W-:Y:S01]  /*32420*/  IMAD.U32 R181, R177, 0x10000, RZ ;  /* 0x00010000b1b57824 */ /* 0x000fe200078e00ff */
[----:B------:R-:W-:Y:S01]  /*32430*/  ISETP.NE.AND P2, PT, R180, 0x1, PT ;  /* 0x00000001b400780c */ /* 0x000fe20003f45270 */
[----:B------:R-:W-:Y:S01]  /*32440*/  BSSY.RECONVERGENT B0, `(.L_x_11513) ;  /* 0x000005d000007945 */ /* 0x000fe20003800200 */
[----:B------:R-:W-:Y:S01]  /*32450*/  LOP3.LUT R186, R186, 0xfffffffb, RZ, 0xc0, !PT ;  /* 0xfffffffbbaba7812 */ /* 0x000fe200078ec0ff */
[----:B------:R-:W-:Y:S01]  /*32460*/  FFMA.FTZ R26, R27, R200, 1.1641532182693481445e-10 ;  /* 0x2f0000001b1a7423 */ /* 0x000fe200000100c8 */
[----:B------:R-:W-:Y:S01]  /*32470*/  PRMT R27, R177, 0x7632, R27 ;  /* 0x00007632b11b7816 */ /* 0x000fe2000000001b */
[----:B------:R-:W-:-:S03]  /*32480*/  IMAD.MOV.U32 R177, RZ, RZ, 0x2 ;  /* 0x00000002ffb17424 */ /* 0x000fc600078e00ff */
        /* <DEDUP_REMOVED lines=13> */
.L_x_11515:
        /* <DEDUP_REMOVED lines=12> */
.L_x_11517:
[----:B------:R-:W-:Y:S05]  /*32620*/  BSYNC.RECONVERGENT B1 ;  /* 0x0000000000017941 */ /* 0x000fea0003800200 */
.L_x_11516:
        /* <DEDUP_REMOVED lines=62> */
.L_x_11514:
[----:B------:R-:W-:Y:S05]  /*32a10*/  BSYNC.RECONVERGENT B0 ;  /* 0x0000000000007941 */ /* 0x000fea0003800200 */
.L_x_11513:
[----:B------:R-:W-:Y:S01]  /*32a20*/  I2FP.F32.U32 R181, R181 ;  /* 0x000000b500b57245 */ /* 0x000fe20000201000 */
[----:B------:R-:W-:Y:S01]  /*32a30*/  BSSY.RECONVERGENT B0, `(.L_x_11518) ;  /* 0x0000061000007945 */ /* 0x000fe20003800200 */
[----:B------:R-:W-:-:S03]  /*32a40*/  ISETP.NE.AND P3, PT, R177, 0x1, PT ;  /* 0x00000001b100780c */ /* 0x000fc60003f65270 */
[----:B------:R-:W-:Y:S01]  /*32a50*/  FFMA.FTZ R176, R181, R200, 1.1641532182693481445e-10 ;  /* 0x2f000000b5b07423 */ /* 0x000fe200000100c8 */
[----:B------:R-:W-:-:S04]  /*32a60*/  IMAD.U32 R181, R77, 0x10000, RZ ;  /* 0x000100004db57824 */ /* 0x000fc800078e00ff */
[----:B------:R-:W-:Y:S01]  /*32a70*/  FSETP.GTU.FTZ.AND P2, PT, R176, R201, PT ;  /* 0x000000c9b000720b */ /* 0x000fe20003f5c000 */
[----:B------:R-:W-:Y:S01]  /*32a80*/  FMUL.FTZ R176, R181, R202 ;  /* 0x000000cab5b07220 */ /* 0x000fe20000410000 */
[----:B------:R-:W-:Y:S02]  /*32a90*/  FSEL R181, R26, RZ, P4 ;  /* 0x000000ff1ab57208 */ /* 0x000fe40002000000 */
[----:B------:R-:W-:Y:S02]  /*32aa0*/  SEL R180, RZ, 0x1, P2 ;  /* 0x00000001ffb47807 */ /* 0x000fe40001000000 */
[----:B------:R-:W-:Y:S01]  /*32ab0*/  FSEL R26, R176, RZ, !P2 ;  /* 0x000000ffb01a7208 */ /* 0x000fe20005000000 */
[----:B------:R-:W-:-:S04]  /*32ac0*/  IMAD.MOV.U32 R176, RZ, RZ, 0x2 ;  /* 0x00000002ffb07424 */ /* 0x000fc800078e00ff */
        /* <DEDUP_REMOVED lines=12> */
.L_x_11520:
        /* <DEDUP_REMOVED lines=12> */
.L_x_11522:
[----:B------:R-:W-:Y:S05]  /*32c50*/  BSYNC.RECONVERGENT B1 ;  /* 0x0000000000017941 */ /* 0x000fea0003800200 */
.L_x_11521:
        /* <DEDUP_REMOVED lines=62> */
.L_x_11519:
[----:B------:R-:W-:Y:S05]  /*33040*/  BSYNC.RECONVERGENT B0 ;  /* 0x0000000000007941 */ /* 0x000fea0003800200 */
.L_x_11518:
        /* <DEDUP_REMOVED lines=20> */
.L_x_11525:
        /* <DEDUP_REMOVED lines=12> */
.L_x_11527:
[----:B------:R-:W-:Y:S05]  /*33250*/  BSYNC.RECONVERGENT B1 ;  /* 0x0000000000017941 */ /* 0x000fea0003800200 */
.L_x_11526:
        /* <DEDUP_REMOVED lines=62> */
.L_x_11524:
[----:B------:R-:W-:Y:S05]  /*33640*/  BSYNC.RECONVERGENT B0 ;  /* 0x0000000000007941 */ /* 0x000fea0003800200 */
.L_x_11523:
[----:B------:R-:W-:Y:S01]  /*33650*/  I2FP.F32.U32 R181, R181 ;  /* 0x000000b500b57245 */ /* 0x000fe20000201000 */
[----:B------:R-:W-:Y:S01]  /*33660*/  BSSY.RECONVERGENT B0, `(.L_x_11528) ;  /* 0x0000062000007945 */ /* 0x000fe20003800200 */
[----:B------:R-:W-:-:S03]  /*33670*/  MOV R183, R22 ;  /* 0x0000001600b77202 */ /* 0x000fc60000000f00 */
[----:B------:R-:W-:-:S05]  /*33680*/  FFMA.FTZ R176, R181, R200, 1.1641532182693481445e-10 ;  /* 0x2f000000b5b07423 */ /* 0x000fca00000100c8 */
[----:B------:R-:W-:Y:S02]  /*33690*/  FSETP.GTU.FTZ.AND P2, PT, R176, R201, PT ;  /* 0x000000c9b000720b */ /* 0x000fe40003f5c000 */
[----:B------:R-:W-:-:S05]  /*336a0*/  PRMT R176, R77, 0x7632, R176 ;  /* 0x000076324db07816 */ /* 0x000fca00000000b0 */
[----:B------:R-:W-:Y:S01]  /*336b0*/  IMAD.U32 R181, R176, 0x10000, RZ ;  /* 0x00010000b0b57824 */ /* 0x000fe200078e00ff */
[----:B------:R-:W-:-:S03]  /*336c0*/  FSEL R176, R27, RZ, P4 ;  /* 0x000000ff1bb07208 */ /* 0x000fc60002000000 */
[----:B------:R-:W-:-:S05]  /*336d0*/  FMUL.FTZ R181, R181, R202 ;  /* 0x000000cab5b57220 */ /* 0x000fca0000410000 */
[----:B------:R-:W-:-:S05]  /*336e0*/  FSEL R181, R181, RZ, !P2 ;  /* 0x000000ffb5b57208 */ /* 0x000fca0005000000 */
[----:B------:R-:W-:Y:S01]  /*336f0*/  FADD.FTZ R27, R181, R176 ;  /* 0x000000b0b51b7221 */ /* 0x000fe20000010000 */
[----:B------:R-:W-:Y:S01]  /*33700*/  SEL R181, RZ, 0x1, P2 ;  /* 0x00000001ffb57807 */ /* 0x000fe20001000000 */
[----:B------:R-:W-:Y:S01]  /*33710*/  IMAD.MOV.U32 R176, RZ, RZ, 0x2 ;  /* 0x00000002ffb07424 */ /* 0x000fe200078e00ff */
        /* <DEDUP_REMOVED lines=11> */
.L_x_11530:
        /* <DEDUP_REMOVED lines=12> */
.L_x_11532:
[----:B------:R-:W-:Y:S05]  /*33890*/  BSYNC.RECONVERGENT B1 ;  /* 0x0000000000017941 */ /* 0x000fea0003800200 */
.L_x_11531:
        /* <DEDUP_REMOVED lines=62> */
.L_x_11529:
[----:B------:R-:W-:Y:S05]  /*33c80*/  BSYNC.RECONVERGENT B0 ;  /* 0x0000000000007941 */ /* 0x000fea0003800200 */
.L_x_11528:
[----:B------:R-:W-:Y:S01]  /*33c90*/  ISETP.NE.AND P3, PT, R176, 0x1, PT ;  /* 0x00000001b000780c */ /* 0x000fe20003f65270 */
[C---:B------:R-:W-:Y:S01]  /*33ca0*/  IMAD.U32 R193, R178.reuse, 0x10000, RZ ;  /* 0x00010000b2c17824 */ /* 0x040fe200078e00ff */
[----:B------:R-:W-:Y:S01]  /*33cb0*/  I2FP.F32.U32 R177, R183 ;  /* 0x000000b700b17245 */ /* 0x000fe20000201000 */
[----:B------:R-:W-:Y:S01]  /*33cc0*/  BSSY.RECONVERGENT B0, `(.L_x_11533) ;  /* 0x000005b000007945 */ /* 0x000fe20003800200 */
[----:B------:R-:W-:Y:S01]  /*33cd0*/  PRMT R178, R178, 0x7632, R178 ;  /* 0x00007632b2b27816 */ /* 0x000fe200000000b2 */
[----:B------:R-:W-:Y:S01]  /*33ce0*/  FMUL.FTZ R193, R193, R202 ;  /* 0x000000cac1c17220 */ /* 0x000fe20000410000 */
        /* <DEDUP_REMOVED lines=13> */
.L_x_11535:
        /* <DEDUP_REMOVED lines=12> */
.L_x_11537:
[----:B------:R-:W-:Y:S05]  /*33e80*/  BSYNC.RECONVERGENT B1 ;  /* 0x0000000000017941 */ /* 0x000fea0003800200 */
.L_x_11536:
        /* <DEDUP_REMOVED lines=62> */
.L_x_11534:
[----:B------:R-:W-:Y:S05]  /*34270*/  BSYNC.RECONVERGENT B0 ;  /* 0x0000000000007941 */ /* 0x000fea0003800200 */
.L_x_11533:
[----:B------:R-:W-:Y:S01]  /*34280*/  I2FP.F32.U32 R176, R183 ;  /* 0x000000b700b07245 */ /* 0x000fe20000201000 */
[----:B------:R-:W-:Y:S01]  /*34290*/  BSSY.RECONVERGENT B0, `(.L_x_11538) ;  /* 0x0000061000007945 */ /* 0x000fe20003800200 */
[----:B------:R-:W-:Y:S01]  /*342a0*/  FSEL R193, R193, RZ, P2 ;  /* 0x000000ffc1c17208 */ /* 0x000fe20001000000 */
        /* <DEDUP_REMOVED lines=10> */
[----:B------:R-:W-:-:S06]  /*34350*/  @P1 FADD.FTZ R176, R68, R176 ;  /* 0x000000b044b01221 */ /* 0x000fcc0000010000 */
        /* <DEDUP_REMOVED lines=9> */
.L_x_11540:
        /* <DEDUP_REMOVED lines=12> */
.L_x_11542:
[----:B------:R-:W-:Y:S05]  /*344b0*/  BSYNC.RECONVERGENT B1 ;  /* 0x0000000000017941 */ /* 0x000fea0003800200 */
.L_x_11541:
        /* <DEDUP_REMOVED lines=62> */
.L_x_11539:
[----:B------:R-:W-:Y:S05]  /*348a0*/  BSYNC.RECONVERGENT B0 ;  /* 0x0000000000007941 */ /* 0x000fea0003800200 */
.L_x_11538:
[----:B------:R-:W-:Y:S01]  /*348b0*/  I2FP.F32.U32 R177, R177 ;  /* 0x000000b100b17245 */ /* 0x000fe20000201000 */
[----:B------:R-:W-:Y:S01]  /*348c0*/  BSSY.RECONVERGENT B0, `(.L_x_11543) ;  /* 0x000005c000007945 */ /* 0x000fe20003800200 */
[----:B------:R-:W-:Y:S01]  /*348d0*/  ISETP.NE.AND P4, PT, R183, 0x1, PT ;  /* 0x00000001b700780c */ /* 0x000fe20003f85270 */
[----:B------:R-:W-:Y:S02]  /*348e0*/  IMAD.MOV.U32 R185, RZ, RZ, 0x2 ;  /* 0x00000002ffb97424 */ /* 0x000fe400078e00ff */
[----:B------:R-:W-:-:S05]  /*348f0*/  FFMA.FTZ R177, R177, R200, 1.1641532182693481445e-10 ;  /* 0x2f000000b1b17423 */ /* 0x000fca00000100c8 */
[----:B------:R-:W-:Y:S01]  /*34900*/  FSETP.LE.FTZ.AND P3, PT, R177, R201, PT ;  /* 0x000000c9b100720b */ /* 0x000fe20003f73000 */
[----:B------:R-:W-:Y:S01]  /*34910*/  IMAD.U32 R177, R178, 0x10000, RZ ;  /* 0x00010000b2b17824 */ /* 0x000fe200078e00ff */
[----:B------:R-:W-:-:S03]  /*34920*/  MOV R178, R22 ;  /* 0x0000001600b27202 */ /* 0x000fc60000000f00 */
        /* <DEDUP_REMOVED lines=10> */
.L_x_11545:
        /* <DEDUP_REMOVED lines=12> */
.L_x_11547:
[----:B------:R-:W-:Y:S05]  /*34a90*/  BSYNC.RECONVERGENT B1 ;  /* 0x0000000000017941 */ /* 0x000fea0003800200 */
.L_x_11546:
        /* <DEDUP_REMOVED lines=62> */
.L_x_11544:
[----:B------:R-:W-:Y:S05]  /*34e80*/  BSYNC.RECONVERGENT B0 ;  /* 0x0000000000007941 */ /* 0x000fea0003800200 */
.L_x_11543:
[----:B------:R-:W-:Y:S01]  /*34e90*/  I2FP.F32.U32 R178, R178 ;  /* 0x000000b200b27245 */ /* 0x000fe20000201000 */
[----:B------:R-:W-:Y:S01]  /*34ea0*/  BSSY.RECONVERGENT B0, `(.L_x_11548) ;  /* 0x0000062000007945 */ /* 0x000fe20003800200 */
[----:B------:R-:W-:Y:S01]  /*34eb0*/  FSEL R177, R177, RZ, P3 ;  /* 0x000000ffb1b17208 */ /* 0x000fe20001800000 */
[----:B------:R-:W-:Y:S02]  /*34ec0*/  IMAD.MOV.U32 R184, RZ, RZ, 0x2 ;  /* 0x00000002ffb87424 */ /* 0x000fe400078e00ff */
        /* <DEDUP_REMOVED lines=9> */
[----:B------:R-:W-:-:S03]  /*34f60*/  MOV R178, R22 ;  /* 0x0000001600b27202 */ /* 0x000fc60000000f00 */
        /* <DEDUP_REMOVED lines=10> */
.L_x_11550:
        /* <DEDUP_REMOVED lines=12> */
.L_x_11552:
[----:B------:R-:W-:Y:S05]  /*350d0*/  BSYNC.RECONVERGENT B1 ;  /* 0x0000000000017941 */ /* 0x000fea0003800200 */
.L_x_11551:
        /* <DEDUP_REMOVED lines=62> */
.L_x_11549:
[----:B------:R-:W-:Y:S05]  /*354c0*/  BSYNC.RECONVERGENT B0 ;  /* 0x0000000000007941 */ /* 0x000fea0003800200 */
.L_x_11548:
        /* <DEDUP_REMOVED lines=19> */
.L_x_11555:
        /* <DEDUP_REMOVED lines=12> */
.L_x_11557:
[----:B------:R-:W-:Y:S05]  /*356c0*/  BSYNC.RECONVERGENT B1 ;  /* 0x0000000000017941 */ /* 0x000fea0003800200 */
.L_x_11556:
        /* <DEDUP_REMOVED lines=54> */
[----:B------:R-:W-:-:S03]  /*35a30*/  HFMA2 R205, -RZ, RZ, 0, 0 ;  /* 0x00000000ffcd7431 */ /* 0x000fc600000001ff */
[----:B------:R-:W-:-:S04]  /*35a40*/  IMAD.WIDE.U32 R184, R184, -0x2daee0ad, RZ ;  /* 0xd2511f53b8b87825 */ /* 0x000fc800078e00ff */
[----:B------:R-:W-:Y:S01]  /*35a50*/  IMAD.MOV.U32 R192, RZ, RZ, R184 ;  /* 0x000000ffffc07224 */ /* 0x000fe200078e00b8 */
[----:B------:R-:W-:Y:S01]  /*35a60*/  LOP3.LUT R3, R206, UR15, R185, 0x96, !PT ;  /* 0x0000000fce037c12 */ /* 0x000fe2000f8e96b9 */
[----:B------:R-:W-:Y:S01]  /*35a70*/  UIADD3 UR15, UPT, UPT, UR4, -0x700cb87f, URZ ;  /* 0x8ff34781040f7890 */ /* 0x000fe2000fffe0ff */
[----:B------:R-:W-:-:S04]  /*35a80*/  IMAD.WIDE.U32 R184, R4, -0x326172a9, RZ ;  /* 0xcd9e8d5704b87825 */ /* 0x000fc800078e00ff */
[----:B------:R-:W-:Y:S01]  /*35a90*/  IMAD.MOV.U32 R22, RZ, RZ, R184 ;  /* 0x000000ffff167224 */ /* 0x000fe200078e00b8 */
[----:B------:R-:W-:-:S07]  /*35aa0*/  LOP3.LUT R4, R204, UR15, R185, 0x96, !PT ;  /* 0x0000000fcc047c12 */ /* 0x000fce000f8e96b9 */
.L_x_11554:
[----:B------:R-:W-:Y:S05]  /*35ab0*/  BSYNC.RECONVERGENT B0 ;  /* 0x0000000000007941 */ /* 0x000fea0003800200 */
.L_x_11553:
[----:B------:R-:W-:Y:S01]  /*35ac0*/  I2FP.F32.U32 R184, R193 ;  /* 0x000000c100b87245 */ /* 0x000fe20000201000 */
[----:B------:R-:W-:Y:S01]  /*35ad0*/  BSSY.RECONVERGENT B0, `(.L_x_11558) ;  /* 0x0000061000007945 */ /* 0x000fe20003800200 */
[----:B------:R-:W-:Y:S01]  /*35ae0*/  FSEL R178, R178, RZ, P4 ;  /* 0x000000ffb2b27208 */ /* 0x000fe20002000000 */
[----:B------:R-:W-:Y:S01]  /*35af0*/  IMAD.MOV.U32 R204, RZ, RZ, 0x2 ;  /* 0x00000002ffcc7424 */ /* 0x000fe200078e00ff */
[----:B------:R-:W-:Y:S01]  /*35b00*/  MOV R185, R22 ;  /* 0x0000001600b97202 */ /* 0x000fe20000000f00 */
        /* <DEDUP_REMOVED lines=18> */
.L_x_11560:
        /* <DEDUP_REMOVED lines=12> */
.L_x_11562:
[----:B------:R-:W-:Y:S05]  /*35cf0*/  BSYNC.RECONVERGENT B1 ;  /* 0x0000000000017941 */ /* 0x000fea0003800200 */
.L_x_11561:
        /* <DEDUP_REMOVED lines=62> */
.L_x_11559:
[----:B------:R-:W-:Y:S05]  /*360e0*/  BSYNC.RECONVERGENT B0 ;  /* 0x0000000000007941 */ /* 0x000fea0003800200 */
.L_x_11558:
[----:B------:R-:W-:Y:S01]  /*360f0*/  ISETP.NE.AND P6, PT, R204, 0x1, PT ;  /* 0x00000001cc00780c */ /* 0x000fe20003fc5270 */
[----:B------:R-:W-:Y:S01]  /*36100*/  IMAD.U32 R179, R179, 0x10000, RZ ;  /* 0x00010000b3b37824 */ /* 0x000fe200078e00ff */
[----:B------:R-:W-:Y:S01]  /*36110*/  I2FP.F32.U32 R185, R185 ;  /* 0x000000b900b97245 */ /* 0x000fe20000201000 */
[----:B------:R-:W-:Y:S01]  /*36120*/  BSSY.RECONVERGENT B0, `(.L_x_11563) ;  /* 0x000005d000007945 */ /* 0x000fe20003800200 */
[----:B------:R-:W-:Y:S02]  /*36130*/  IMAD.MOV.U32 R193, RZ, RZ, 0x2 ;  /* 0x00000002ffc17424 */ /* 0x000fe400078e00ff */
[----:B------:R-:W-:Y:S01]  /*36140*/  FMUL.FTZ R179, R179, R202 ;  /* 0x000000cab3b37220 */ /* 0x000fe20000410000 */
        /* <DEDUP_REMOVED lines=12> */
.L_x_11565:
        /* <DEDUP_REMOVED lines=15> */
.L_x_11567:
[----:B------:R-:W-:Y:S05]  /*36300*/  BSYNC.RECONVERGENT B1 ;  /* 0x0000000000017941 */ /* 0x000fea0003800200 */
.L_x_11566:
        /* <DEDUP_REMOVED lines=62> */
.L_x_11564:
[----:B------:R-:W-:Y:S05]  /*366f0*/  BSYNC.RECONVERGENT B0 ;  /* 0x0000000000007941 */ /* 0x000fea0003800200 */
.L_x_11563:
[----:B------:R-:W-:Y:S02]  /*36700*/  I2FP.F32.U32 R185, R185 ;  /* 0x000000b900b97245 */ /* 0x000fe40000201000 */
[----:B------:R-:W-:-:S03]  /*36710*/  FSEL R179, R179, RZ, P5 ;  /* 0x000000ffb3b37208 */ /* 0x000fc60002800000 */
[----:B------:R-:W-:-:S05]  /*36720*/  FFMA.FTZ R185, R185, R200, 1.1641532182693481445e-10 ;  /* 0x2f000000b9b97423 */ /* 0x000fca00000100c8 */
[----:B------:R-:W-:Y:S02]  /*36730*/  FSETP.GTU.FTZ.AND P6, PT, R185, R201, PT ;  /* 0x000000c9b900720b */ /* 0x000fe40003fdc000 */
[----:B------:R-:W-:-:S05]  /*36740*/  PRMT R185, R79, 0x7632, R185 ;  /* 0x000076324fb97816 */ /* 0x000fca00000000b9 */
[----:B------:R-:W-:-:S04]  /*36750*/  IMAD.U32 R185, R185, 0x10000, RZ ;  /* 0x00010000b9b97824 */ /* 0x000fc800078e00ff */
[----:B------:R-:W-:-:S05]  /*36760*/  FMUL.FTZ R185, R185, R202 ;  /* 0x000000cab9b97220 */ /* 0x000fca0000410000 */
[----:B------:R-:W-:-:S05]  /*36770*/  FSEL R185, R185, RZ, !P6 ;  /* 0x000000ffb9b97208 */ /* 0x000fca0007000000 */
[----:B------:R-:W-:Y:S01]  /*36780*/  FADD.FTZ R179, R185, R179 ;  /* 0x000000b3b9b37221 */ /* 0x000fe20000010000 */
[----:B------:R-:W-:-:S03]  /*36790*/  SEL R185, RZ, 0x1, P6 ;  /* 0x00000001ffb97807 */ /* 0x000fc60003000000 */
[----:B------:R-:W-:Y:S01]  /*367a0*/  @P1 FADD.FTZ R179, R71, R179 ;  /* 0x000000b347b31221 */ /* 0x000fe20000010000 */
[----:B------:R-:W-:Y:S06]  /*367b0*/  BRA `(.L_x_11568) ;  /* 0x0000003000747947 */ /* 0x000fec0003800000 */
.L_x_11487:
        /* <DEDUP_REMOVED lines=16> */
.L_x_11571:
        /* <DEDUP_REMOVED lines=12> */
.L_x_11573:
[----:B------:R-:W-:Y:S05]  /*36980*/  BSYNC.RECONVERGENT B1 ;  /* 0x0000000000017941 */ /* 0x000fea0003800200 */
.L_x_11572:
        /* <DEDUP_REMOVED lines=60> */
[----:B------:R-:W-:Y:S02]  /*36d50*/  HFMA2 R26, -RZ, RZ, 0, 0 ;  /* 0x00000000ff1a7431 */ /* 0x000fe400000001ff */
[----:B------:R-:W-:-:S07]  /*36d60*/  IMAD.MOV.U32 R24, RZ, RZ, R193 ;  /* 0x000000ffff187224 */ /* 0x000fce00078e00c1 */
.L_x_11570:
[----:B------:R-:W-:Y:S05]  /*36d70*/  BSYNC.RECONVERGENT B0 ;  /* 0x0000000000007941 */ /* 0x000fea0003800200 */
.L_x_11569:
[----:B------:R-:W-:Y:S01]  /*36d80*/  I2FP.F32.U32 R24, R24 ;  /* 0x0000001800187245 */ /* 0x000fe20000201000 */
[----:B------:R-:W-:Y:S01]  /*36d90*/  BSSY.RECONVERGENT B0, `(.L_x_11574) ;  /* 0x000005e000007945 */ /* 0x000fe20003800200 */
[----:B------:R-:W-:Y:S01]  /*36da0*/  ISETP.NE.AND P2, PT, R26, 0x1, PT ;  /* 0x000000011a00780c */ /* 0x000fe20003f45270 */
[----:B------:R-:W-:Y:S01]  /*36db0*/  IMAD.MOV.U32 R27, RZ, RZ, 0x2 ;  /* 0x00000002ff1b7424 */ /* 0x000fe200078e00ff */
[----:B------:R-:W-:Y:S01]  /*36dc0*/  LOP3.LUT R186, R186, 0xffffffef, RZ, 0xc0, !PT ;  /* 0xffffffefbaba7812 */ /* 0x000fe200078ec0ff */
[----:B------:R-:W-:Y:S01]  /*36dd0*/  FFMA.FTZ R24, R24, R200, 1.1641532182693481445e-10 ;  /* 0x2f00000018187423 */ /* 0x000fe200000100c8 */
[----:B-----5:R-:W-:-:S04]  /*36de0*/  PRMT R25, R176, 0x7632, R25 ;  /* 0x00007632b0197816 */ /* 0x020fc80000000019 */
[----:B------:R-:W-:Y:S01]  /*36df0*/  FSETP.LE.FTZ.AND P3, PT, R24, R201, PT ;  /* 0x000000c91800720b */ /* 0x000fe20003f73000 */
[----:B------:R-:W-:Y:S01]  /*36e00*/  IMAD.U32 R24, R176, 0x10000, RZ ;  /* 0x00010000b0187824 */ /* 0x000fe200078e00ff */
        /* <DEDUP_REMOVED lines=11> */
.L_x_11576:
        /* <DEDUP_REMOVED lines=12> */
.L_x_11578:
[----:B------:R-:W-:Y:S05]  /*36f80*/  BSYNC.RECONVERGENT B1 ;  /* 0x0000000000017941 */ /* 0x000fea0003800200 */
.L_x_11577:
        /* <DEDUP_REMOVED lines=62> */
.L_x_11575:
[----:B------:R-:W-:Y:S05]  /*37370*/  BSYNC.RECONVERGENT B0 ;  /* 0x0000000000007941 */ /* 0x000fea0003800200 */
.L_x_11574:
[----:B------:R-:W-:Y:S01]  /*37380*/  I2FP.F32.U32 R26, R176 ;  /* 0x000000b0001a7245 */ /* 0x000fe20000201000 */
[----:B------:R-:W-:Y:S01]  /*37390*/  BSSY.RECONVERGENT B0, `(.L_x_11579) ;  /* 0x000005d000007945 */ /* 0x000fe20003800200 */
[----:B------:R-:W-:Y:S01]  /*373a0*/  ISETP.NE.AND P2, PT, R27, 0x1, PT ;  /* 0x000000011b00780c */ /* 0x000fe20003f45270 */
[----:B------:R-:W-:Y:S01]  /*373b0*/  IMAD.U32 R25, R25, 0x10000, RZ ;  /* 0x0001000019197824 */ /* 0x000fe200078e00ff */
[----:B------:R-:W-:Y:S01]  /*373c0*/  LOP3.LUT R186, R186, 0xfffffff7, RZ, 0xc0, !PT ;  /* 0xfffffff7baba7812 */ /* 0x000fe200078ec0ff */
[----:B------:R-:W-:Y:S01]  /*373d0*/  FFMA.FTZ R26, R26, R200, 1.1641532182693481445e-10 ;  /* 0x2f0000001a1a7423 */ /* 0x000fe200000100c8 */
[----:B------:R-:W-:Y:S01]  /*373e0*/  IMAD.MOV.U32 R204, RZ, RZ, 0x2 ;  /* 0x00000002ffcc7424 */ /* 0x000fe200078e00ff */
[----:B------:R-:W-:-:S03]  /*373f0*/  MOV R176, R22 ;  /* 0x0000001600b07202 */ /* 0x000fc60000000f00 */
        /* <DEDUP_REMOVED lines=11> */
.L_x_11581:
        /* <DEDUP_REMOVED lines=12> */
.L_x_11583:
[----:B------:R-:W-:Y:S05]  /*37570*/  BSYNC.RECONVERGENT B1 ;  /* 0x0000000000017941 */ /* 0x000fea0003800200 */
.L_x_11582:
        /* <DEDUP_REMOVED lines=62> */
.L_x_11580:
[----:B------:R-:W-:Y:S05]  /*37960*/  BSYNC.RECONVERGENT B0 ;  /* 0x0000000000007941 */ /* 0x000fea0003800200 */
.L_x_11579:
[----:B------:R-:W-:Y:S01]  /*37970*/  I2FP.F32.U32 R26, R176 ;  /* 0x000000b0001a7245 */ /* 0x000fe20000201000 */
[----:B------:R-:W-:Y:S01]  /*37980*/  BSSY.RECONVERGENT B0, `(.L_x_11584) ;  /* 0x000005e000007945 */ /* 0x000fe20003800200 */
[----:B------:R-:W-:Y:S01]  /*37990*/  ISETP.NE.AND P2, PT, R204, 0x1, PT ;  /* 0x00000001cc00780c */ /* 0x000fe20003f45270 */
[----:B------:R-:W-:Y:S01]  /*379a0*/  IMAD.MOV.U32 R176, RZ, RZ, 0x2 ;  /* 0x00000002ffb07424 */ /* 0x000fe200078e00ff */
[----:B------:R-:W-:Y:S01]  /*379b0*/  LOP3.LUT R186, R186, 0xfffffffb, RZ, 0xc0, !PT ;  /* 0xfffffffbbaba7812 */ /* 0x000fe200078ec0ff */
[----:B------:R-:W-:Y:S01]  /*379c0*/  FFMA.FTZ R26, R26, R200, 1.1641532182693481445e-10 ;  /* 0x2f0000001a1a7423 */ /* 0x000fe200000100c8 */
[C---:B------:R-:W-:Y:S02]  /*379d0*/  PRMT R27, R177.reuse, 0x7632, R27 ;  /* 0x00007632b11b7816 */ /* 0x040fe4000000001b */
[----:B------:R-:W-:Y:S02]  /*379e0*/  MOV R193, R22 ;  /* 0x0000001600c17202 */ /* 0x000fe40000000f00 */
[----:B------:R-:W-:Y:S01]  /*379f0*/  FSETP.LE.FTZ.AND P3, PT, R26, R201, PT ;  /* 0x000000c91a00720b */ /* 0x000fe20003f73000 */
[----:B------:R-:W-:-:S12]  /*37a00*/  IMAD.U32 R26, R177, 0x10000, RZ ;  /* 0x00010000b11a7824 */ /* 0x000fd800078e00ff */
        /* <DEDUP_REMOVED lines=10> */
.L_x_11586:
        /* <DEDUP_REMOVED lines=12> */
.L_x_11588:
[----:B------:R-:W-:Y:S05]  /*37b70*/  BSYNC.RECONVERGENT B1 ;  /* 0x0000000000017941 */ /* 0x000fea0003800200 */
.L_x_11587:
        /* <DEDUP_REMOVED lines=62> */
.L_x_11585:
[----:B------:R-:W-:Y:S05]  /*37f60*/  BSYNC.RECONVERGENT B0 ;  /* 0x0000000000007941 */ /* 0x000fea0003800200 */
.L_x_11584:
        /* <DEDUP_REMOVED lines=19> */
.L_x_11591:
        /* <DEDUP_REMOVED lines=12> */
.L_x_11593:
[----:B------:R-:W-:Y:S05]  /*38160*/  BSYNC.RECONVERGENT B1 ;  /* 0x0000000000017941 */ /* 0x000fea0003800200 */
.L_x_11592:
        /* <DEDUP_REMOVED lines=62> */
.L_x_11590:
[----:B------:R-:W-:Y:S05]  /*38550*/  BSYNC.RECONVERGENT B0 ;  /* 0x0000000000007941 */ /* 0x000fea0003800200 */
.L_x_11589:
[----:B------:R-:W-:Y:S01]  /*38560*/  ISETP.NE.AND P3, PT, R204, 0x1, PT ;  /* 0x00000001cc00780c */ /* 0x000fe20003f65270 */
[----:B------:R-:W-:Y:S01]  /*38570*/  BSSY.RECONVERGENT B0, `(.L_x_11594) ;  /* 0x000005c000007945 */ /* 0x000fe20003800200 */
[----:B------:R-:W-:Y:S01]  /*38580*/  I2FP.F32.U32 R176, R193 ;  /* 0x000000c100b07245 */ /* 0x000fe20000201000 */
[----:B------:R-:W-:Y:S01]  /*38590*/  IMAD.MOV.U32 R193, RZ, RZ, 0x2 ;  /* 0x00000002ffc17424 */ /* 0x000fe200078e00ff */
[----:B------:R-:W-:-:S03]  /*385a0*/  PRMT R177, R178, 0x7632, R177 ;  /* 0x00007632b2b17816 */ /* 0x000fc600000000b1 */
[----:B------:R-:W-:-:S05]  /*385b0*/  FFMA.FTZ R176, R176, R200, 1.1641532182693481445e-10 ;  /* 0x2f000000b0b07423 */ /* 0x000fca00000100c8 */
[----:B------:R-:W-:Y:S01]  /*385c0*/  FSETP.LE.FTZ.AND P2, PT, R176, R201, PT ;  /* 0x000000c9b000720b */ /* 0x000fe20003f53000 */
[----:B------:R-:W-:Y:S01]  /*385d0*/  IMAD.U32 R176, R178, 0x10000, RZ ;  /* 0x00010000b2b07824 */ /* 0x000fe200078e00ff */
        /* <DEDUP_REMOVED lines=10> */
.L_x_11596:
        /* <DEDUP_REMOVED lines=12> */
.L_x_11598:
[----:B------:R-:W-:Y:S05]  /*38740*/  BSYNC.RECONVERGENT B1 ;  /* 0x0000000000017941 */ /* 0x000fea0003800200 */
.L_x_11597:
        /* <DEDUP_REMOVED lines=62> */
.L_x_11595:
[----:B------:R-:W-:Y:S05]  /*38b30*/  BSYNC.RECONVERGENT B0 ;  /* 0x0000000000007941 */ /* 0x000fea0003800200 */
.L_x_11594:
        /* <DEDUP_REMOVED lines=17> */
.L_x_11601:
        /* <DEDUP_REMOVED lines=12> */
.L_x_11603:
[----:B------:R-:W-:Y:S05]  /*38d10*/  BSYNC.RECONVERGENT B1 ;  /* 0x0000000000017941 */ /* 0x000fea0003800200 */
.L_x_11602:
        /* <DEDUP_REMOVED lines=62> */
.L_x_11600:
[----:B------:R-:W-:Y:S05]  /*39100*/  BSYNC.RECONVERGENT B0 ;  /* 0x0000000000007941 */ /* 0x000fea0003800200 */
.L_x_11599:
[----:B------:R-:W-:Y:S01]  /*39110*/  ISETP.NE.AND P5, PT, R204, 0x1, PT ;  /* 0x00000001cc00780c */ /* 0x000fe20003fa5270 */
[----:B------:R-:W-:Y:S01]  /*39120*/  BSSY.RECONVERGENT B0, `(.L_x_11604) ;  /* 0x000005c000007945 */ /* 0x000fe20003800200 */
[----:B------:R-:W-:Y:S01]  /*39130*/  I2FP.F32.U32 R178, R178 ;  /* 0x000000b200b27245 */ /* 0x000fe20000201000 */
[C---:B------:R-:W-:Y:S01]  /*39140*/  IMAD.U32 R208, R179.reuse, 0x10000, RZ ;  /* 0x00010000b3d07824 */ /* 0x040fe200078e00ff */
[----:B------:R-:W-:Y:S01]  /*39150*/  PRMT R209, R179, 0x7632, R209 ;  /* 0x00007632b3d17816 */ /* 0x000fe200000000d1 */
[----:B------:R-:W-:Y:S01]  /*39160*/  IMAD.MOV.U32 R193, RZ, RZ, 0x2 ;  /* 0x00000002ffc17424 */ /* 0x000fe200078e00ff */
[----:B------:R-:W-:Y:S01]  /*39170*/  MOV R205, R22 ;  /* 0x0000001600cd7202 */ /* 0x000fe20000000f00 */
[----:B------:R-:W-:-:S05]  /*39180*/  FFMA.FTZ R178, R178, R200, 1.1641532182693481445e-10 ;  /* 0x2f000000b2b27423 */ /* 0x000fca00000100c8 */
        /* <DEDUP_REMOVED lines=10> */
.L_x_11606:
        /* <DEDUP_REMOVED lines=12> */
.L_x_11608:
[----:B------:R-:W-:Y:S05]  /*392f0*/  BSYNC.RECONVERGENT B1 ;  /* 0x0000000000017941 */ /* 0x000fea0003800200 */
.L_x_11607:
        /* <DEDUP_REMOVED lines=62> */
.L_x_11605:
[----:B------:R-:W-:Y:S05]  /*396e0*/  BSYNC.RECONVERGENT B0 ;  /* 0x0000000000007941 */ /* 0x000fea0003800200 */
.L_x_11604:
[----:B------:R-:W-:Y:S01]  /*396f0*/  LOP3.LUT R186, R186, 0xffffff7f, RZ, 0xc0, !PT ;  /* 0xffffff7fbaba7812 */ /* 0x000fe200078ec0ff */
[-C--:B------:R-:W-:Y:S01]  /*39700*/  FMUL.FTZ R25, R25, R202.reuse ;  /* 0x000000ca19197220 */ /* 0x080fe20000410000 */
[----:B------:R-:W-:Y:S01]  /*39710*/  I2FP.F32.U32 R178, R205 ;  /* 0x000000cd00b27245 */ /* 0x000fe20000201000 */
[-C--:B------:R-:W-:Y:S01]  /*39720*/  FMUL.FTZ R24, R24, R202.reuse ;  /* 0x000000ca18187220 */ /* 0x080fe20000410000 */
[----:B------:R-:W-:Y:S01]  /*39730*/  @P2 LOP3.LUT R186, R186, 0x80, RZ, 0xfc, !PT ;  /* 0x00000080baba2812 */ /* 0x000fe200078efcff */
[----:B------:R-:W-:Y:S02]  /*39740*/  IMAD.U32 R179, R209, 0x10000, RZ ;  /* 0x00010000d1b37824 */ /* 0x000fe400078e00ff */
[----:B------:R-:W-:Y:S01]  /*39750*/  FMUL.FTZ R208, R208, R202 ;  /* 0x000000cad0d07220 */ /* 0x000fe20000410000 */
[----:B------:R-:W-:Y:S01]  /*39760*/  FFMA.FTZ R200, R178, R200, 1.1641532182693481445e-10 ;  /* 0x2f000000b2c87423 */ /* 0x000fe200000100c8 */
[C---:B------:R-:W-:Y:S01]  /*39770*/  LOP3.LUT P2, RZ, R186.reuse, 0x10, RZ, 0xc0, !PT ;  /* 0x00000010baff7812 */ /* 0x040fe2000784c0ff */
[-C--:B------:R-:W-:Y:S01]  /*39780*/  FMUL.FTZ R177, R177, R202.reuse ;  /* 0x000000cab1b17220 */ /* 0x080fe20000410000 */
[----:B------:R-:W-:Y:S01]  /*39790*/  LOP3.LUT R186, R186, 0xffffffbf, RZ, 0xc0, !PT ;  /* 0xffffffbfbaba7812 */ /* 0x000fe200078ec0ff */
[-C--:B------:R-:W-:Y:S01]  /*397a0*/  FMUL.FTZ R176, R176, R202.reuse ;  /* 0x000000cab0b07220 */ /* 0x080fe20000410000 */
[-C--:B------:R-:W-:Y:S01]  /*397b0*/  FMUL.FTZ R27, R27, R202.reuse ;  /* 0x000000ca1b1b7220 */ /* 0x080fe20000410000 */
[-C--:B------:R-:W-:Y:S01]  /*397c0*/  FMUL.FTZ R26, R26, R202.reuse ;  /* 0x000000ca1a1a7220 */ /* 0x080fe20000410000 */
[----:B------:R-:W-:Y:S01]  /*397d0*/  @P1 LOP3.LUT R186, R186, 0x40, RZ, 0xfc, !PT ;  /* 0x00000040baba1812 */ /* 0x000fe200078efcff */
[----:B------:R-:W-:Y:S01]  /*397e0*/  FMUL.FTZ R179, R179, R202 ;  /* 0x000000cab3b37220 */ /* 0x000fe20000410000 */
        /* <DEDUP_REMOVED lines=26> */
.L_x_11568:
[----:B------:R-:W-:Y:S01]  /*39990*/  IMAD.WIDE.U32 R200, R199, 0x20, R240 ;  /* 0x00000020c7c87825 */ /* 0x000fe200078e00f0 */
[----:B------:R-:W-:Y:S02]  /*399a0*/  SEL R202, RZ, 0x100, !P3 ;  /* 0x00000100ffca7807 */ /* 0x000fe40005800000 */
[C---:B------:R-:W-:Y:S02]  /*399b0*/  LOP3.LUT P6, RZ, R186.reuse, 0x8, RZ, 0xc0, !PT ;  /* 0x00000008baff7812 */ /* 0x040fe400078cc0ff */
[----:B------:R-:W-:Y:S01]  /*399c0*/  STG.E.128 desc[UR6][R200.64], R24 ;  /* 0x00000018c8007986 */ /* 0x000fe2000c101d06 */
[----:B------:R-:W-:Y:S02]  /*399d0*/  LOP3.LUT P1, RZ, R186, 0x10, RZ, 0xc0, !PT ;  /* 0x00000010baff7812 */ /* 0x000fe4000782c0ff */
[----:B------:R-:W-:Y:S01]  /*399e0*/  SEL R204, RZ, 0x100, !P6 ;  /* 0x00000100ffcc7807 */ /* 0x000fe20007000000 */
[----:B------:R0:W-:Y:S02]  /*399f0*/  STG.E.128 desc[UR6][R200.64+0x10], R176 ;  /* 0x000010b0c8007986 */ /* 0x0001e4000c101d06 */
[----:B0-----:R-:W-:-:S02]  /*39a00*/  SEL R200, RZ, 0x1000000, !P5 ;  /* 0x01000000ffc87807 */ /* 0x001fc40006800000 */
[----:B------:R-:W-:Y:S02]  /*39a10*/  SEL R201, RZ, 0x10000, !P4 ;  /* 0x00010000ffc97807 */ /* 0x000fe40006000000 */
[----:B------:R-:W-:Y:S02]  /*39a20*/  LOP3.LUT P5, RZ, R186, 0x4, RZ, 0xc0, !PT ;  /* 0x00000004baff7812 */ /* 0x000fe400078ac0ff */
[----:B------:R-:W-:Y:S02]  /*39a30*/  LOP3.LUT R200, R202, R200, R201, 0xfe, !PT ;  /* 0x000000c8cac87212 */ /* 0x000fe400078efec9 */
[----:B------:R-:W-:Y:S02]  /*39a40*/  SEL R201, RZ, 0x1, !P2 ;  /* 0x00000001ffc97807 */ /* 0x000fe40005000000 */
[----:B------:R-:W-:Y:S02]  /*39a50*/  LOP3.LUT P4, RZ, R186, 0x2, RZ, 0xc0, !PT ;  /* 0x00000002baff7812 */ /* 0x000fe4000788c0ff */
[----:B------:R-:W-:-:S02]  /*39a60*/  LOP3.LUT R201, R200, R201, RZ, 0xfc, !PT ;  /* 0x000000c9c8c97212 */ /* 0x000fc400078efcff */
[----:B------:R-:W-:Y:S02]  /*39a70*/  SEL R200, RZ, 0x1000000, !P4 ;  /* 0x01000000ffc87807 */ /* 0x000fe40006000000 */
[----:B------:R-:W-:-:S04]  /*39a80*/  SEL R202, RZ, 0x10000, !P5 ;  /* 0x00010000ffca7807 */ /* 0x000fc80006800000 */
[----:B------:R-:W-:Y:S01]  /*39a90*/  LOP3.LUT R200, R204, R200, R202, 0xfe, !PT ;  /* 0x000000c8ccc87212 */ /* 0x000fe200078efeca */
[----:B------:R-:W-:Y:S01]  /*39aa0*/  IMAD.WIDE.U32 R204, R199, 0x8, R242 ;  /* 0x00000008c7cc7825 */ /* 0x000fe200078e00f2 */
[----:B------:R-:W-:-:S04]  /*39ab0*/  SEL R202, RZ, 0x1, !P1 ;  /* 0x00000001ffca7807 */ /* 0x000fc80004800000 */
[----:B------:R-:W-:-:S05]  /*39ac0*/  LOP3.LUT R200, R200, R202, RZ, 0xfc, !PT ;  /* 0x000000cac8c87212 */ /* 0x000fca00078efcff */
        /* <DEDUP_REMOVED lines=22> */
.L_x_11609:
[----:B01----:R-:W-:Y:S01]  /*39c30*/  FADD.FTZ R200, RZ, R60 ;  /* 0x0000003cffc87221 */ /* 0x003fe20000010000 */
[----:B------:R-:W-:-:S03]  /*39c40*/  UMOV UR15, 0xffffffff ;  /* 0xffffffff000f7882 */ /* 0x000fc60000000000 */
        /* <DEDUP_REMOVED lines=37> */
[----:B------:R-:W0:Y:S02]  /*39ea0*/  S2R R200, SR_TID.X ;  /* 0x0000000000c87919 */ /* 0x000e240000002100 */
        /* <DEDUP_REMOVED lines=129> */
.L_x_11623:
[----:B-1----:R-:W-:Y:S01]  /*3a6c0*/  FADD.FTZ R201, R205, R201 ;  /* 0x000000c9cdc97221 */ /* 0x002fe20000010000 */
[----:B------:R-:W-:Y:S01]  /*3a6d0*/  ISETP.NE.AND P2, PT, RZ, UR13, PT ;  /* 0x0000000dff007c0c */ /* 0x000fe2000bf45270 */
[----:B------:R-:W-:Y:S01]  /*3a6e0*/  IMAD.U32 R242, R19, 0x10000, RZ ;  /* 0x0001000013f27824 */ /* 0x000fe200078e00ff */
[----:B------:R-:W-:Y:S01]  /*3a6f0*/  SHF.L.U32 R241, R172, 0x10, RZ ;  /* 0x00000010acf17819 */ /* 0x000fe200000006ff */
[----:B------:R-:W-:Y:S01]  /*3a700*/  FFMA.FTZ R201, R201, R200, UR14 ;  /* 0x0000000ec9c97e23 */ /* 0x000fe200080100c8 */
[C---:B------:R-:W-:Y:S01]  /*3a710*/  FMUL.FTZ R200, R247.reuse, R247 ;  /* 0x000000f7f7c87220 */ /* 0x040fe20000410000 */
[----:B------:R-:W-:Y:S01]  /*3a720*/  FSEL R202, R247, RZ, !P2 ;  /* 0x000000fff7ca7208 */ /* 0x000fe20005000000 */
[----:B------:R-:W-:Y:S01]  /*3a730*/  IMAD.U32 R243, R173, 0x10000, RZ ;  /* 0x00010000adf37824 */ /* 0x000fe200078e00ff */
[----:B------:R-:W-:Y:S02]  /*3a740*/  SHF.L.U32 R244, R15, 0x10, RZ ;  /* 0x000000100ff47819 */ /* 0x000fe400000006ff */
[----:B------:R-:W-:Y:S01]  /*3a750*/  FSEL R200, R200, RZ, P2 ;  /* 0x000000ffc8c87208 */ /* 0x000fe20001000000 */
[----:B0-----:R-:W-:Y:S01]  /*3a760*/  FADD.FTZ R205, -R202, R60 ;  /* 0x0000003ccacd7221 */ /* 0x001fe20000010100 */
[----:B------:R-:W-:-:S02]  /*3a770*/  IMAD.U32 R60, R148, 0x10000, RZ ;  /* 0x00010000943c7824 */ /* 0x000fc400078e00ff */
[----:B------:R-:W-:Y:S01]  /*3a780*/  FADD.FTZ R206, -R202, R61 ;  /* 0x0000003dcace7221 */ /* 0x000fe20000010100 */
[----:B------:R-:W-:Y:S02]  /*3a790*/  IMAD.U32 R61, R16, 0x10000, RZ ;  /* 0x00010000103d7824 */ /* 0x000fe400078e00ff */
[----:B------:R-:W-:Y:S01]  /*3a7a0*/  FADD.FTZ R204, R201, R200 ;  /* 0x000000c8c9cc7221 */ /* 0x000fe20000010000 */
[----:B------:R-:W-:Y:S01]  /*3a7b0*/  IMAD.U32 R201, R104, 0x10000, RZ ;  /* 0x0001000068c97824 */ /* 0x000fe200078e00ff */
[----:B------:R-:W-:Y:S01]  /*3a7c0*/  SHF.L.U32 R200, R80, 0x10, RZ ;  /* 0x0000001050c87819 */ /* 0x000fe200000006ff */
[C---:B------:R-:W-:Y:S01]  /*3a7d0*/  FADD.FTZ R207, -R202.reuse, R62 ;  /* 0x0000003ecacf7221 */ /* 0x040fe20000010100 */
[----:B------:R-:W-:Y:S01]  /*3a7e0*/  SHF.L.U32 R62, R105, 0x10, RZ ;  /* 0x00000010693e7819 */ /* 0x000fe200000006ff */
[C---:B------:R-:W-:Y:S01]  /*3a7f0*/  FADD.FTZ R208, -R202.reuse, R63 ;  /* 0x0000003fcad07221 */ /* 0x040fe20000010100 */
[----:B------:R-:W0:Y:S01]  /*3a800*/  MUFU.RSQ R204, R204 ;  /* 0x000000cc00cc7308 */ /* 0x000e220000001400 */
[C---:B------:R-:W-:Y:S01]  /*3a810*/  FADD.FTZ R209, -R202.reuse, R64 ;  /* 0x00000040cad17221 */ /* 0x040fe20000010100 */
[----:B------:R-:W-:Y:S01]  /*3a820*/  FADD.FTZ R240, -R202, R65 ;  /* 0x00000041caf07221 */ /* 0x000fe20000010100 */
[----:B------:R-:W-:-:S02]  /*3a830*/  IMAD.U32 R64, R11, 0x10000, RZ ;  /* 0x000100000b407824 */ /* 0x000fc400078e00ff */
[C---:B------:R-:W-:Y:S01]  /*3a840*/  FADD.FTZ R66, -R202.reuse, R66 ;  /* 0x00000042ca427221 */ /* 0x040fe20000010100 */
[----:B------:R-:W-:Y:S01]  /*3a850*/  SHF.L.U32 R63, R175, 0x10, RZ ;  /* 0x00000010af3f7819 */ /* 0x000fe200000006ff */
[----:B------:R-:W-:Y:S01]  /*3a860*/  FADD.FTZ R67, -R202, R67 ;  /* 0x00000043ca437221 */ /* 0x000fe20000010100 */
[----:B------:R-:W-:Y:S02]  /*3a870*/  IMAD.U32 R65, R7, 0x10000, RZ ;  /* 0x0001000007417824 */ /* 0x000fe400078e00ff */
[C---:B0-----:R-:W-:Y:S01]  /*3a880*/  FMUL.FTZ R205, R204.reuse, R205 ;  /* 0x000000cdcccd7220 */ /* 0x041fe20000410000 */
[C---:B------:R-:W-:Y:S01]  /*3a890*/  FMUL.FTZ R206, R204.reuse, R206 ;  /* 0x000000ceccce7220 */ /* 0x040fe20000410000 */
[C---:B------:R-:W-:Y:S01]  /*3a8a0*/  FMUL.FTZ R207, R204.reuse, R207 ;  /* 0x000000cfcccf7220 */ /* 0x040fe20000410000 */
[----:B------:R-:W-:Y:S01]  /*3a8b0*/  FMUL.FTZ R208, R204, R208 ;  /* 0x000000d0ccd07220 */ /* 0x000fe20000410000 */
[C---:B------:R-:W-:Y:S01]  /*3a8c0*/  FFMA.FTZ R241, R205.reuse, R241, R201 ;  /* 0x000000f1cdf17223 */ /* 0x040fe200000100c9 */
[----:B------:R-:W-:Y:S01]  /*3a8d0*/  FFMA.FTZ R205, R205, R60, R200 ;  /* 0x0000003ccdcd7223 */ /* 0x000fe200000100c8 */
[----:B------:R-:W-:Y:S01]  /*3a8e0*/  IMAD.U32 R200, R18, 0x10000, RZ ;  /* 0x0001000012c87824 */ /* 0x000fe200078e00ff */
[----:B------:R-:W-:Y:S01]  /*3a8f0*/  SHF.L.U32 R60, R17, 0x10, RZ ;  /* 0x00000010113c7819 */ /* 0x000fe200000006ff */
[----:B------:R-:W-:Y:S01]  /*3a900*/  FFMA.FTZ R243, R207, R243, R62 ;  /* 0x000000f3cff37223 */ /* 0x000fe2000001003e */
[----:B------:R-:W-:-:S02]  /*3a910*/  IMAD.U32 R62, R14, 0x10000, RZ ;  /* 0x000100000e3e7824 */ /* 0x000fc400078e00ff */
[----:B------:R-:W-:Y:S01]  /*3a920*/  FFMA.FTZ R242, R206, R242, R200 ;  /* 0x000000f2cef27223 */ /* 0x000fe200000100c8 */
[----:B------:R-:W-:Y:S01]  /*3a930*/  FMUL.FTZ R209, R204, R209 ;  /* 0x000000d1ccd17220 */ /* 0x000fe20000410000 */
[----:B------:R-:W-:Y:S01]  /*3a940*/  FFMA.FTZ R206, R206, R60, R61 ;  /* 0x0000003ccece7223 */ /* 0x000fe2000001003d */
[----:B------:R-:W-:Y:S02]  /*3a950*/  IMAD.U32 R60, R149, 0x10000, RZ ;  /* 0x00010000953c7824 */ /* 0x000fe400078e00ff */
[----:B------:R-:W-:Y:S01]  /*3a960*/  FFMA.FTZ R244, R208, R244, R62 ;  /* 0x000000f4d0f47223 */ /* 0x000fe2000001003e */
[----:B------:R-:W-:Y:S02]  /*3a970*/  IMAD.U32 R61, R81, 0x10000, RZ ;  /* 0x00010000513d7824 */ /* 0x000fe400078e00ff */
[----:B------:R-:W-:Y:S01]  /*3a980*/  FMUL.FTZ R240, R204, R240 ;  /* 0x000000f0ccf07220 */ /* 0x000fe20000410000 */
[----:B------:R-:W-:Y:S02]  /*3a990*/  IMAD.U32 R62, R174, 0x10000, RZ ;  /* 0x00010000ae3e7824 */ /* 0x000fe400078e00ff */
[----:B------:R-:W-:Y:S01]  /*3a9a0*/  FMUL.FTZ R66, R204, R66 ;  /* 0x00000042cc427220 */ /* 0x000fe20000410000 */
[----:B------:R-:W-:Y:S01]  /*3a9b0*/  FFMA.FTZ R207, R207, R60, R61 ;  /* 0x0000003ccfcf7223 */ /* 0x000fe2000001003d */
[----:B------:R-:W-:Y:S01]  /*3a9c0*/  SHF.L.U32 R61, R12, 0x10, RZ ;  /* 0x000000100c3d7819 */ /* 0x000fe200000006ff */
[----:B------:R-:W-:-:S02]  /*3a9d0*/  IMAD.U32 R60, R13, 0x10000, RZ ;  /* 0x000100000d3c7824 */ /* 0x000fc400078e00ff */
[----:B------:R-:W-:Y:S01]  /*3a9e0*/  FMUL.FTZ R67, R204, R67 ;  /* 0x00000043cc437220 */ /* 0x000fe20000410000 */
[----:B------:R-:W0:Y:S01]  /*3a9f0*/  LDC.64 R200, c[0x0][0x428] ;  /* 0x00010a00ffc87b82 */ /* 0x000e220000000a00 */
[----:B------:R-:W-:Y:S01]  /*3aa00*/  FFMA.FTZ R208, R208, R60, R61 ;  /* 0x0000003cd0d07223 */ /* 0x000fe2000001003d */
[----:B------:R-:W-:Y:S02]  /*3aa10*/  IMAD.U32 R60, R106, 0x10000, RZ ;  /* 0x000100006a3c7824 */ /* 0x000fe400078e00ff */
[----:B------:R-:W-:Y:S02]  /*3aa20*/  IMAD.U32 R61, R82, 0x10000, RZ ;  /* 0x00010000523d7824 */ /* 0x000fe400078e00ff */
[----:B------:R-:W-:Y:S01]  /*3aa30*/  FFMA.FTZ R62, R209, R62, R60 ;  /* 0x0000003ed13e7223 */ /* 0x000fe2000001003c */
[----:B------:R-:W-:-:S05]  /*3aa40*/  SHF.L.U32 R60, R150, 0x10, RZ ;  /* 0x00000010963c7819 */ /* 0x000fca00000006ff */
[----:B------:R-:W-:Y:S01]  /*3aa50*/  FFMA.FTZ R209, R209, R60, R61 ;  /* 0x0000003cd1d17223 */ /* 0x000fe2000001003d */
[----:B------:R-:W-:Y:S01]  /*3aa60*/  SHF.L.U32 R60, R10, 0x10, RZ ;  /* 0x000000100a3c7819 */ /* 0x000fe200000006ff */
[----:B------:R-:W-:-:S04]  /*3aa70*/  IMAD.U32 R61, R8, 0x10000, RZ ;  /* 0x00010000083d7824 */ /* 0x000fc800078e00ff */
[----:B------:R-:W-:Y:S01]  /*3aa80*/  FFMA.FTZ R64, R240, R64, R60 ;  /* 0x00000040f0407223 */ /* 0x000fe2000001003c */
[----:B------:R-:W-:-:S04]  /*3aa90*/  IMAD.U32 R60, R9, 0x10000, RZ ;  /* 0x00010000093c7824 */ /* 0x000fc800078e00ff */
[----:B------:R-:W-:Y:S01]  /*3aaa0*/  FFMA.FTZ R240, R240, R60, R61 ;  /* 0x0000003cf0f07223 */ /* 0x000fe2000001003d */
[----:B------:R-:W-:Y:S01]  /*3aab0*/  IMAD.U32 R60, R107, 0x10000, RZ ;  /* 0x000100006b3c7824 */ /* 0x000fe200078e00ff */
        /* <DEDUP_REMOVED lines=9> */
[----:B------:R-:W1:Y:S02]  /*3ab50*/  @!P1 LDC.64 R60, c[0x0][0x3c0] ;  /* 0x0000f000ff3c9b82 */ /* 0x000e640000000a00 */
[----:B-1----:R-:W-:-:S05]  /*3ab60*/  @!P1 IMAD.WIDE R60, R187, 0x4, R60 ;  /* 0x00000004bb3c9825 */ /* 0x002fca00078e023c */
[----:B------:R1:W-:Y:S02]  /*3ab70*/  @!P1 STG.E desc[UR6][R60.64], R247 ;  /* 0x000000f73c009986 */ /* 0x0003e4000c101906 */
[----:B-1----:R-:W1:Y:S01]  /*3ab80*/  @!P1 LDC.64 R60, c[0x0][0x3c8] ;  /* 0x0000f200ff3c9b82 */ /* 0x002e620000000a00 */
[----:B------:R-:W-:Y:S01]  /*3ab90*/  F2FP.BF16.F32.PACK_AB R63, R65, R63 ;  /* 0x0000003f413f723e */ /* 0x000fe200000010ff */
[----:B------:R-:W-:Y:S01]  /*3aba0*/  FADD.FTZ R57, -R202, R57 ;  /* 0x00000039ca397221 */ /* 0x000fe20000010100 */
[----:B------:R-:W-:Y:S01]  /*3abb0*/  F2FP.BF16.F32.PACK_AB R62, R64, R62 ;  /* 0x0000003e403e723e */ /* 0x000fe200000010ff */
[----:B0-----:R-:W-:Y:S01]  /*3abc0*/  IMAD.WIDE.U32 R64, R198, 0x10, R200 ;  /* 0x00000010c6407825 */ /* 0x001fe200078e00c8 */
[----:B------:R-:W-:-:S03]  /*3abd0*/  F2FP.BF16.F32.PACK_AB R67, R67, R66 ;  /* 0x000000424343723e */ /* 0x000fc600000010ff */
[C---:B------:R-:W-:Y:S01]  /*3abe0*/  FADD.FTZ R53, -R202.reuse, R53 ;  /* 0x00000035ca357221 */ /* 0x040fe20000010100 */
[C---:B------:R-:W-:Y:S01]  /*3abf0*/  FADD.FTZ R45, -R202.reuse, R45 ;  /* 0x0000002dca2d7221 */ /* 0x040fe20000010100 */
[C---:B------:R-:W-:Y:S01]  /*3ac00*/  FADD.FTZ R51, -R202.reuse, R51 ;  /* 0x00000033ca337221 */ /* 0x040fe20000010100 */
[C---:B------:R-:W-:Y:S01]  /*3ac10*/  FADD.FTZ R35, -R202.reuse, R35 ;  /* 0x00000023ca237221 */ /* 0x040fe20000010100 */
[C---:B------:R-:W-:Y:S01]  /*3ac20*/  FADD.FTZ R41, -R202.reuse, R41 ;  /* 0x00000029ca297221 */ /* 0x040fe20000010100 */
[----:B------:R-:W-:Y:S01]  /*3ac30*/  FADD.FTZ R43, -R202, R43 ;  /* 0x0000002bca2b7221 */ /* 0x000fe20000010100 */
[----:B------:R-:W2:Y:S01]  /*3ac40*/  LDL R247, [R1+0xc] ;  /* 0x00000c0001f77983 */ /* 0x000ea20000100800 */
[----:B-1----:R-:W-:-:S05]  /*3ac50*/  @!P1 IMAD.WIDE R60, R187, 0x4, R60 ;  /* 0x00000004bb3c9825 */ /* 0x002fca00078e023c */
[----:B------:R0:W-:Y:S02]  /*3ac60*/  @!P1 STG.E desc[UR6][R60.64], R204 ;  /* 0x000000cc3c009986 */ /* 0x0001e4000c101906 */
[----:B0-----:R-:W-:Y:S02]  /*3ac70*/  F2FP.BF16.F32.PACK_AB R61, R244, R243 ;  /* 0x000000f3f43d723e */ /* 0x001fe400000010ff */
[----:B------:R-:W-:Y:S02]  /*3ac80*/  F2FP.BF16.F32.PACK_AB R60, R242, R241 ;  /* 0x000000f1f23c723e */ /* 0x000fe400000010ff */
[----:B------:R-:W-:Y:S01]  /*3ac90*/  F2FP.BF16.F32.PACK_AB R66, R240, R209 ;  /* 0x000000d1f042723e */ /* 0x000fe200000010ff */
[C---:B------:R-:W-:Y:S01]  /*3aca0*/  FMUL.FTZ R51, R204.reuse, R51 ;  /* 0x00000033cc337220 */ /* 0x040fe20000410000 */
[C---:B------:R-:W-:Y:S01]  /*3acb0*/  FMUL.FTZ R41, R204.reuse, R41 ;  /* 0x00000029cc297220 */ /* 0x040fe20000410000 */
[----:B------:R0:W-:Y:S01]  /*3acc0*/  STG.E.128 desc[UR6][R64.64], R60 ;  /* 0x0000003c40007986 */ /* 0x0001e2000c101d06 */
[----:B------:R-:W-:-:S03]  /*3acd0*/  FMUL.FTZ R43, R204, R43 ;  /* 0x0000002bcc2b7220 */ /* 0x000fc60000410000 */
[----:B------:R-:W3:Y:S04]  /*3ace0*/  LDL R242, [R1] ;  /* 0x0000000001f27983 */ /* 0x000ee80000100800 */
[----:B------:R-:W4:Y:S04]  /*3acf0*/  LDL R243, [R1+0x4] ;  /* 0x0000040001f37983 */ /* 0x000f280000100800 */
[----:B------:R-:W5:Y:S01]  /*3ad00*/  LDL R244, [R1+0x8] ;  /* 0x0000080001f47983 */ /* 0x000f620000100800 */
[----:B0-----:R-:W0:Y:S01]  /*3ad10*/  LDC.64 R60, c[0x0][0x430] ;  /* 0x00010c00ff3c7b82 */ /* 0x001e220000000a00 */
[----:B------:R-:W-:Y:S01]  /*3ad20*/  F2FP.BF16.F32.PACK_AB R64, R206, R205 ;  /* 0x000000cdce40723e */ /* 0x000fe200000010ff */
[----:B------:R-:W-:Y:S01]  /*3ad30*/  FADD.FTZ R205, -R202, R56 ;  /* 0x00000038cacd7221 */ /* 0x000fe20000010100 */
[----:B------:R-:W-:Y:S01]  /*3ad40*/  IMAD.U32 R56, R168, 0x10000, RZ ;  /* 0x00010000a8387824 */ /* 0x000fe200078e00ff */
[----:B------:R-:W-:-:S02]  /*3ad50*/  F2FP.BF16.F32.PACK_AB R65, R208, R207 ;  /* 0x000000cfd041723e */ /* 0x000fc400000010ff */
[----:B------:R-:W-:Y:S01]  /*3ad60*/  FMUL.FTZ R205, R204, R205 ;  /* 0x000000cdcccd7220 */ /* 0x000fe20000410000 */
[----:B0-----:R-:W-:Y:S01]  /*3ad70*/  IMAD.WIDE.U32 R62, R198, 0x10, R60 ;  /* 0x00000010c63e7825 */ /* 0x001fe200078e003c */
[----:B------:R-:W-:-:S05]  /*3ad80*/  SHF.L.U32 R198, R108, 0x10, RZ ;  /* 0x000000106cc67819 */ /* 0x000fca00000006ff */
[----:B------:R-:W-:Y:S01]  /*3ad90*/  FFMA.FTZ R56, R205, R56, R198 ;  /* 0x00000038cd387223 */ /* 0x000fe200000100c6 */
[----:B------:R-:W-:Y:S01]  /*3ada0*/  FMUL.FTZ R198, R204, R57 ;  /* 0x00000039ccc67220 */ /* 0x000fe20000410000 */
[----:B------:R0:W-:Y:S01]  /*3adb0*/  STG.E.128 desc[UR6][R62.64], R64 ;  /* 0x000000403e007986 */ /* 0x0001e2000c101d06 */
[----:B------:R-:W-:Y:S01]  /*3adc0*/  SHF.L.U32 R57, R190, 0x10, RZ ;  /* 0x00000010be397819 */ /* 0x000fe200000006ff */
[----:B0-----:R-:W-:Y:S01]  /*3add0*/  IMAD.U32 R65, R191, 0x10000, RZ ;  /* 0x00010000bf417824 */ /* 0x001fe200078e00ff */
[----:B------:R-:W-:Y:S01]  /*3ade0*/  SHF.L.U32 R64, R210, 0x10, RZ ;  /* 0x00000010d2407819 */ /* 0x000fe200000006ff */
[----:B------:R-:W-:Y:S02]  /*3adf0*/  IMAD.U32 R63, R203, 0x10000, RZ ;  /* 0x00010000cb3f7824 */ /* 0x000fe400078e00ff */
[----:B------:R-:W-:Y:S01]  /*3ae00*/  FFMA.FTZ R57, R198, R57, R65 ;  /* 0x00000039c6397223 */ /* 0x000fe20000010041 */
[----:B------:R-:W-:Y:S01]  /*3ae10*/  FADD.FTZ R65, -R202, R58 ;  /* 0x0000003aca417221 */ /* 0x000fe20000010100 */
[----:B------:R-:W-:Y:S01]  /*3ae20*/  FFMA.FTZ R63, R198, R63, R64 ;  /* 0x0000003fc63f7223 */ /* 0x000fe20000010040 */
[----:B------:R-:W-:Y:S01]  /*3ae30*/  IMAD.U32 R67, R169, 0x10000, RZ ;  /* 0x00010000a9437824 */ /* 0x000fe200078e00ff */
[----:B------:R-:W-:Y:S01]  /*3ae40*/  SHF.L.U32 R58, R145, 0x10, RZ ;  /* 0x00000010913a7819 */ /* 0x000fe200000006ff */
[----:B------:R-:W-:Y:S01]  /*3ae50*/  FMUL.FTZ R64, R204, R65 ;  /* 0x00000041cc407220 */ /* 0x000fe20000410000 */
[----:B------:R-:W-:-:S02]  /*3ae60*/  IMAD.U32 R66, R109, 0x10000, RZ ;  /* 0x000100006d427824 */ /* 0x000fc400078e00ff */
[----:B------:R-:W-:Y:S02]  /*3ae70*/  IMAD.U32 R65, R85, 0x10000, RZ ;  /* 0x0001000055417824 */ /* 0x000fe400078e00ff */
[C---:B------:R-:W-:Y:S02]  /*3ae80*/  FFMA.FTZ R67, R64.reuse, R67, R66 ;  /* 0x0000004340437223 */ /* 0x040fe40000010042 */
[----:B------:R-:W-:Y:S01]  /*3ae90*/  FFMA.FTZ R64, R64, R58, R65 ;  /* 0x0000003a40407223 */ /* 0x000fe20000010041 */
[----:B------:R-:W-:Y:S01]  /*3aea0*/  FADD.FTZ R65, -R202, R59 ;  /* 0x0000003bca417221 */ /* 0x000fe20000010100 */
[----:B------:R-:W-:Y:S01]  /*3aeb0*/  SHF.L.U32 R66, R212, 0x10, RZ ;  /* 0x00000010d4427819 */ /* 0x000fe200000006ff */
[----:B------:R-:W-:Y:S02]  /*3aec0*/  IMAD.U32 R198, R211, 0x10000, RZ ;  /* 0x00010000d3c67824 */ /* 0x000fe400078e00ff */
[----:B------:R-:W-:Y:S01]  /*3aed0*/  FMUL.FTZ R65, R204, R65 ;  /* 0x00000041cc417220 */ /* 0x000fe20000410000 */
[----:B------:R-:W-:-:S02]  /*3aee0*/  IMAD.U32 R58, R213, 0x10000, RZ ;  /* 0x00010000d53a7824 */ /* 0x000fc400078e00ff */
[----:B------:R-:W-:Y:S02]  /*3aef0*/  IMAD.U32 R59, R214, 0x10000, RZ ;  /* 0x00010000d63b7824 */ /* 0x000fe400078e00ff */
[C---:B------:R-:W-:Y:S01]  /*3af00*/  FFMA.FTZ R198, R65.reuse, R198, R66 ;  /* 0x000000c641c67223 */ /* 0x040fe20000010042 */
        /* <DEDUP_REMOVED lines=10> */
[C---:B------:R-:W-:Y:S02]  /*3afb0*/  FFMA.FTZ R52, R58.reuse, R52, R205 ;  /* 0x000000343a347223 */ /* 0x040fe400000100cd */
[----:B------:R-:W-:Y:S01]  /*3afc0*/  FFMA.FTZ R58, R58, R59, R66 ;  /* 0x0000003b3a3a7223 */ /* 0x000fe20000010042 */
[----:B------:R-:W-:Y:S01]  /*3afd0*/  FMUL.FTZ R66, R204, R53 ;  /* 0x00000035cc427220 */ /* 0x000fe20000410000 */
[----:B------:R-:W-:Y:S01]  /*3afe0*/  IMAD.U32 R53, R215, 0x10000, RZ ;  /* 0x00010000d7357824 */ /* 0x000fe200078e00ff */
[----:B------:R-:W-:Y:S01]  /*3aff0*/  SHF.L.U32 R59, R217, 0x10, RZ ;  /* 0x00000010d93b7819 */ /* 0x000fe200000006ff */
        /* <DEDUP_REMOVED lines=15> */
[----:B------:R-:W-:-:S04]  /*3b0f0*/  FMUL.FTZ R205, R204, R205 ;  /* 0x000000cdcccd7220 */ /* 0x000fc80000410000 */
[----:B------:R-:W-:Y:S01]  /*3b100*/  FFMA.FTZ R55, R205, R55, R206 ;  /* 0x00000037cd377223 */ /* 0x000fe200000100ce */
[----:B------:R-:W-:-:S04]  /*3b110*/  SHF.L.U32 R206, R222, 0x10, RZ ;  /* 0x00000010dece7819 */ /* 0x000fc800000006ff */
[----:B------:R-:W-:Y:S02]  /*3b120*/  F2FP.BF16.F32.PACK_AB R55, R55, R54 ;  /* 0x000000363737723e */ /* 0x000fe400000010ff */
[----:B------:R-:W-:Y:S02]  /*3b130*/  F2FP.BF16.F32.PACK_AB R54, R53, R52 ;  /* 0x000000343536723e */ /* 0x000fe400000010ff */
[----:B------:R-:W-:Y:S01]  /*3b140*/  F2FP.BF16.F32.PACK_AB R53, R198, R67 ;  /* 0x00000043c635723e */ /* 0x000fe200000010ff */
[----:B------:R-:W-:Y:S01]  /*3b150*/  IMAD.U32 R198, R221, 0x10000, RZ ;  /* 0x00010000ddc67824 */ /* 0x000fe200078e00ff */
[----:B------:R-:W-:Y:S01]  /*3b160*/  F2FP.BF16.F32.PACK_AB R52, R57, R56 ;  /* 0x000000383934723e */ /* 0x000fe200000010ff */
[----:B------:R-:W-:-:S04]  /*3b170*/  IMAD.WIDE.U32 R56, R196, 0x10, R200 ;  /* 0x00000010c4387825 */ /* 0x000fc800078e00c8 */
[----:B------:R-:W-:Y:S01]  /*3b180*/  FFMA.FTZ R198, R205, R198, R206 ;  /* 0x000000c6cdc67223 */ /* 0x000fe200000100ce */
[----:B------:R-:W-:Y:S01]  /*3b190*/  F2FP.BF16.F32.PACK_AB R58, R66, R58 ;  /* 0x0000003a423a723e */ /* 0x000fe200000010ff */
[----:B------:R0:W-:Y:S03]  /*3b1a0*/  STG.E.128 desc[UR6][R56.64], R52 ;  /* 0x0000003438007986 */ /* 0x0001e6000c101d06 */
[----:B------:R-:W-:Y:S01]  /*3b1b0*/  F2FP.BF16.F32.PACK_AB R59, R198, R59 ;  /* 0x0000003bc63b723e */ /* 0x000fe200000010ff */
[C---:B------:R-:W-:Y:S01]  /*3b1c0*/  FADD.FTZ R205, -R202.reuse, R44 ;  /* 0x0000002ccacd7221 */ /* 0x040fe20000010100 */
[----:B------:R-:W-:Y:S01]  /*3b1d0*/  FADD.FTZ R67, -R202, R50 ;  /* 0x00000032ca437221 */ /* 0x000fe20000010100 */
[----:B------:R-:W-:Y:S01]  /*3b1e0*/  IMAD.U32 R207, R166, 0x10000, RZ ;  /* 0x00010000a6cf7824 */ /* 0x000fe200078e00ff */
[----:B------:R-:W-:Y:S01]  /*3b1f0*/  SHF.L.U32 R66, R228, 0x10, RZ ;  /* 0x00000010e4427819 */ /* 0x000fe200000006ff */
[----:B------:R-:W-:Y:S01]  /*3b200*/  FMUL.FTZ R50, R204, R205 ;  /* 0x000000cdcc327220 */ /* 0x000fe20000410000 */
[C---:B------:R-:W-:Y:S01]  /*3b210*/  FADD.FTZ R29, -R202.reuse, R29 ;  /* 0x0000001dca1d7221 */ /* 0x040fe20000010100 */
[C---:B------:R-:W-:Y:S01]  /*3b220*/  FADD.FTZ R25, -R202.reuse, R25 ;  /* 0x00000019ca197221 */ /* 0x040fe20000010100 */
[C---:B------:R-:W-:Y:S01]  /*3b230*/  FADD.FTZ R27, -R202.reuse, R27 ;  /* 0x0000001bca1b7221 */ /* 0x040fe20000010100 */
[----:B------:R-:W-:Y:S01]  /*3b240*/  FADD.FTZ R39, -R202, R39 ;  /* 0x00000027ca277221 */ /* 0x000fe20000010100 */
[----:B------:R-:W2:Y:S01]  /*3b250*/  LDL R206, [R1+0x20] ;  /* 0x0000200001ce7983 */ /* 0x000ea20000100800 */
[----:B0-----:R-:W-:Y:S01]  /*3b260*/  F2FP.BF16.F32.PACK_AB R57, R65, R64 ;  /* 0x000000404139723e */ /* 0x001fe200000010ff */
[----:B------:R-:W-:Y:S01]  /*3b270*/  IMAD.WIDE.U32 R52, R196, 0x10, R60 ;  /* 0x00000010c4347825 */ /* 0x000fe200078e003c */
[----:B------:R-:W-:-:S03]  /*3b280*/  F2FP.BF16.F32.PACK_AB R56, R63, R62 ;  /* 0x0000003e3f38723e */ /* 0x000fc600000010ff */
[----:B------:R-:W-:Y:S01]  /*3b290*/  FADD.FTZ R55, -R202, R48 ;  /* 0x00000030ca377221 */ /* 0x000fe20000010100 */
[----:B------:R-:W-:Y:S01]  /*3b2a0*/  SHF.L.U32 R54, R165, 0x10, RZ ;  /* 0x00000010a5367819 */ /* 0x000fe200000006ff */
[----:B------:R-:W2:Y:S04]  /*3b2b0*/  LDL R198, [R1+0x24] ;  /* 0x0000240001c67983 */ /* 0x000ea80000100800 */
[----:B------:R0:W-:Y:S01]  /*3b2c0*/  STG.E.128 desc[UR6][R52.64], R56 ;  /* 0x0000003834007986 */ /* 0x0001e2000c101d06 */
[C---:B------:R-:W-:Y:S01]  /*3b2d0*/  FMUL.FTZ R62, R204.reuse, R55 ;  /* 0x00000037cc3e7220 */ /* 0x040fe20000410000 */
[----:B------:R-:W-:Y:S02]  /*3b2e0*/  IMAD.U32 R64, R113, 0x10000, RZ ;  /* 0x0001000071407824 */ /* 0x000fe400078e00ff */
[----:B------:R-:W-:Y:S01]  /*3b2f0*/  FMUL.FTZ R55, R204, R67 ;  /* 0x00000043cc377220 */ /* 0x000fe20000410000 */
[----:B------:R-:W-:-:S02]  /*3b300*/  IMAD.U32 R63, R164, 0x10000, RZ ;  /* 0x00010000a43f7824 */ /* 0x000fc400078e00ff */
[----:B------:R-:W-:Y:S02]  /*3b310*/  IMAD.U32 R65, R112, 0x10000, RZ ;  /* 0x0001000070417824 */ /* 0x000fe400078e00ff */
[----:B------:R-:W-:Y:S01]  /*3b320*/  FFMA.FTZ R48, R55, R54, R64 ;  /* 0x0000003637307223 */ /* 0x000fe20000010040 */
[----:B------:R-:W-:Y:S01]  /*3b330*/  IMAD.U32 R54, R115, 0x10000, RZ ;  /* 0x0001000073367824 */ /* 0x000fe200078e00ff */
[----:B0-----:R-:W-:Y:S01]  /*3b340*/  SHF.L.U32 R53, R114, 0x10, RZ ;  /* 0x0000001072357819 */ /* 0x001fe200000006ff */
[----:B------:R-:W-:-:S04]  /*3b350*/  IMAD.U32 R57, R231, 0x10000, RZ ;  /* 0x00010000e7397824 */ /* 0x000fc800078e00ff */
[----:B------:R-:W-:Y:S01]  /*3b360*/  FFMA.FTZ R56, R50, R207, R53 ;  /* 0x000000cf32387223 */ /* 0x000fe20000010035 */
[----:B------:R-:W-:Y:S01]  /*3b370*/  FADD.FTZ R53, -R202, R46 ;  /* 0x0000002eca357221 */ /* 0x000fe20000010100 */
[----:B------:R-:W-:Y:S02]  /*3b380*/  IMAD.U32 R59, R232, 0x10000, RZ ;  /* 0x00010000e83b7824 */ /* 0x000fe400078e00ff */
[----:B------:R-:W-:Y:S01]  /*3b390*/  FMUL.FTZ R52, R204, R45 ;  /* 0x0000002dcc347220 */ /* 0x000fe20000410000 */
[----:B------:R-:W-:Y:S01]  /*3b3a0*/  SHF.L.U32 R46, R167, 0x10, RZ ;  /* 0x00000010a72e7819 */ /* 0x000fe200000006ff */
[----:B------:R-:W-:Y:S01]  /*3b3b0*/  FFMA.FTZ R44, R62, R63, R65 ;  /* 0x0000003f3e2c7223 */ /* 0x000fe20000010041 */
[----:B------:R-:W-:Y:S01]  /*3b3c0*/  FMUL.FTZ R53, R204, R53 ;  /* 0x00000035cc357220 */ /* 0x000fe20000410000 */
[----:B------:R-:W-:Y:S01]  /*3b3d0*/  FADD.FTZ R63, -R202, R47 ;  /* 0x0000002fca3f7221 */ /* 0x000fe20000010100 */
[----:B------:R-:W-:Y:S01]  /*3b3e0*/  FFMA.FTZ R45, R52, R57, R59 ;  /* 0x00000039342d7223 */ /* 0x000fe2000001003b */
[----:B------:R-:W-:Y:S01]  /*3b3f0*/  FADD.FTZ R59, -R202, R49 ;  /* 0x00000031ca3b7221 */ /* 0x000fe20000010100 */
[----:B------:R-:W-:Y:S01]  /*3b400*/  FFMA.FTZ R47, R53, R46, R54 ;  /* 0x0000002e352f7223 */ /* 0x000fe20000010036 */
[----:B------:R-:W-:Y:S01]  /*3b410*/  FMUL.FTZ R54, R204, R63 ;  /* 0x0000003fcc367220 */ /* 0x000fe20000410000 */
[----:B------:R-:W-:Y:S01]  /*3b420*/  SHF.L.U32 R63, R236, 0x10, RZ ;  /* 0x00000010ec3f7819 */ /* 0x000fe200000006ff */
[----:B------:R-:W-:-:S02]  /*3b430*/  IMAD.U32 R57, R235, 0x10000, RZ ;  /* 0x00010000eb397824 */ /* 0x000fc400078e00ff */
[----:B------:R-:W-:Y:S01]  /*3b440*/  FMUL.FTZ R59, R204, R59 ;  /* 0x0000003bcc3b7220 */ /* 0x000fe20000410000 */
[----:B------:R-:W-:Y:S02]  /*3b450*/  IMAD.U32 R46, R223, 0x10000, RZ ;  /* 0x00010000df2e7824 */ /* 0x000fe400078e00ff */
[----:B------:R-:W-:Y:S02]  /*3b460*/  IMAD.U32 R64, R227, 0x10000, RZ ;  /* 0x00010000e3407824 */ /* 0x000fe400078e00ff */
[----:B------:R-:W-:Y:S02]  /*3b470*/  IMAD.U32 R58, R224, 0x10000, RZ ;  /* 0x00010000e03a7824 */ /* 0x000fe400078e00ff */
[----:B------:R-:W-:Y:S01]  /*3b480*/  FFMA.FTZ R196, R54, R57, R63 ;  /* 0x0000003936c47223 */ /* 0x000fe2000001003f */
[----:B------:R-:W-:Y:S01]  /*3b490*/  FFMA.FTZ R57, R51, R64, R66 ;  /* 0x0000004033397223 */ /* 0x000fe20000010042 */
[----:B------:R-:W-:Y:S01]  /*3b4a0*/  FFMA.FTZ R49, R59, R46, R58 ;  /* 0x0000002e3b317223 */ /* 0x000fe2000001003a */
[----:B------:R-:W-:Y:S01]  /*3b4b0*/  F2FP.BF16.F32.PACK_AB R46, R45, R56 ;  /* 0x000000382d2e723e */ /* 0x000fe200000010ff */
[----:B------:R-:W-:-:S02]  /*3b4c0*/  IMAD.U32 R56, R225, 0x10000, RZ ;  /* 0x00010000e1387824 */ /* 0x000fc400078e00ff */
[----:B------:R-:W-:Y:S01]  /*3b4d0*/  F2FP.BF16.F32.PACK_AB R45, R57, R48 ;  /* 0x00000030392d723e */ /* 0x000fe200000010ff */
[----:B------:R-:W-:Y:S01]  /*3b4e0*/  IMAD.U32 R64, R226, 0x10000, RZ ;  /* 0x00010000e2407824 */ /* 0x000fe200078e00ff */
[----:B------:R-:W-:Y:S01]  /*3b4f0*/  F2FP.BF16.F32.PACK_AB R44, R49, R44 ;  /* 0x0000002c312c723e */ /* 0x000fe200000010ff */
[----:B------:R-:W-:Y:S01]  /*3b500*/  IMAD.WIDE.U32 R48, R194, 0x10, R200 ;  /* 0x00000010c2307825 */ /* 0x000fe200078e00c8 */
[----:B------:R-:W-:Y:S02]  /*3b510*/  F2FP.BF16.F32.PACK_AB R47, R196, R47 ;  /* 0x0000002fc42f723e */ /* 0x000fe400000010ff */
[----:B------:R-:W-:Y:S01]  /*3b520*/  SHF.L.U32 R63, R88, 0x10, RZ ;  /* 0x00000010583f7819 */ /* 0x000fe200000006ff */
[----:B------:R-:W-:Y:S02]  /*3b530*/  IMAD.U32 R57, R140, 0x10000, RZ ;  /* 0x000100008c397824 */ /* 0x000fe400078e00ff */
[----:B------:R-:W-:Y:S01]  /*3b540*/  FFMA.FTZ R59, R59, R56, R64 ;  /* 0x000000383b3b7223 */ /* 0x000fe20000010040 */
[----:B------:R0:W-:Y:S01]  /*3b550*/  STG.E.128 desc[UR6][R48.64], R44 ;  /* 0x0000002c30007986 */ /* 0x0001e2000c101d06 */
[----:B------:R-:W-:Y:S01]  /*3b560*/  SHF.L.U32 R56, R141, 0x10, RZ ;  /* 0x000000108d387819 */ /* 0x000fe200000006ff */
[----:B------:R-:W-:Y:S01]  /*3b570*/  FFMA.FTZ R58, R62, R57, R63 ;  /* 0x000000393e3a7223 */ /* 0x000fe2000001003f */
[----:B------:R-:W-:Y:S01]  /*3b580*/  SHF.L.U32 R66, R230, 0x10, RZ ;  /* 0x00000010e6427819 */ /* 0x000fe200000006ff */
[----:B------:R-:W-:-:S02]  /*3b590*/  IMAD.U32 R62, R89, 0x10000, RZ ;  /* 0x00010000593e7824 */ /* 0x000fc400078e00ff */
[----:B------:R-:W-:Y:S02]  /*3b5a0*/  IMAD.U32 R64, R229, 0x10000, RZ ;  /* 0x00010000e5407824 */ /* 0x000fe400078e00ff */
[----:B0-----:R-:W-:Y:S02]  /*3b5b0*/  IMAD.U32 R49, R142, 0x10000, RZ ;  /* 0x000100008e317824 */ /* 0x001fe400078e00ff */
[----:B------:R-:W-:Y:S02]  /*3b5c0*/  IMAD.U32 R47, R90, 0x10000, RZ ;  /* 0x000100005a2f7824 */ /* 0x000fe400078e00ff */
[----:B------:R-:W-:Y:S01]  /*3b5d0*/  FFMA.FTZ R45, R55, R56, R62 ;  /* 0x00000038372d7223 */ /* 0x000fe2000001003e */
[----:B------:R-:W-:Y:S01]  /*3b5e0*/  FFMA.FTZ R44, R51, R64, R66 ;  /* 0x00000040332c7223 */ /* 0x000fe20000010042 */
[----:B------:R-:W-:Y:S01]  /*3b5f0*/  PRMT R46, R120, 0x7632, R46 ;  /* 0x00007632782e7816 */ /* 0x000fe2000000002e */
[----:B------:R-:W-:Y:S01]  /*3b600*/  FFMA.FTZ R49, R50, R49, R47 ;  /* 0x0000003132317223 */ /* 0x000fe2000001002f */
[----:B------:R-:W-:Y:S01]  /*3b610*/  SHF.L.U32 R47, R233, 0x10, RZ ;  /* 0x00000010e92f7819 */ /* 0x000fe200000006ff */
[----:B------:R-:W-:Y:S01]  /*3b620*/  FADD.FTZ R51, -R202, R33 ;  /* 0x00000021ca337221 */ /* 0x000fe20000010100 */
[----:B------:R-:W-:Y:S01]  /*3b630*/  PRMT R50, R156, 0x7632, R50 ;  /* 0x000076329c327816 */ /* 0x000fe20000000032 */
[----:B------:R-:W-:Y:S01]  /*3b640*/  IMAD.U32 R33, R234, 0x10000, RZ ;  /* 0x00010000ea217824 */ /* 0x000fe200078e00ff */
[----:B------:R-:W-:-:S02]  /*3b650*/  PRMT R48, R132, 0x7632, R48 ;  /* 0x0000763284307816 */ /* 0x000fc40000000030 */
[----:B------:R-:W-:Y:S01]  /*3b660*/  PRMT R55, R96, 0x7632, R55 ;  /* 0x0000763260377816 */ /* 0x000fe20000000037 */
[----:B------:R-:W-:Y:S01]  /*3b670*/  IMAD.U32 R50, R50, 0x10000, RZ ;  /* 0x0001000032327824 */ /* 0x000fe200078e00ff */
[----:B------:R-:W-:Y:S01]  /*3b680*/  SHF.L.U32 R48, R48, 0x10, RZ ;  /* 0x0000001030307819 */ /* 0x000fe200000006ff */
[----:B------:R-:W-:Y:S02]  /*3b690*/  IMAD.U32 R46, R46, 0x10000, RZ ;  /* 0x000100002e2e7824 */ /* 0x000fe400078e00ff */
[----:B------:R-:W-:Y:S01]  /*3b6a0*/  FMUL.FTZ R51, R204, R51 ;  /* 0x00000033cc337220 */ /* 0x000fe20000410000 */
[----:B------:R-:W-:Y:S02]  /*3b6b0*/  IMAD.U32 R55, R55, 0x10000, RZ ;  /* 0x0001000037377824 */ /* 0x000fe400078e00ff */
[----:B------:R-:W-:Y:S01]  /*3b6c0*/  FFMA.FTZ R62, R52, R47, R33 ;  /* 0x0000002f343e7223 */ /* 0x000fe20000010021 */
[----:B------:R-:W-:Y:S02]  /*3b6d0*/  PRMT R56, R157, 0x7632, R56 ;  /* 0x000076329d387816 */ /* 0x000fe40000000038 */
[----:B------:R-:W-:-:S02]  /*3b6e0*/  PRMT R64, R121, 0x7632, R64 ;  /* 0x0000763279407816 */ /* 0x000fc40000000040 */
[----:B------:R-:W-:Y:S02]  /*3b6f0*/  PRMT R66, R133, 0x7632, R66 ;  /* 0x0000763285427816 */ /* 0x000fe40000000042 */
[----:B------:R-:W-:Y:S01]  /*3b700*/  PRMT R47, R97, 0x7632, R47 ;  /* 0x00007632612f7816 */ /* 0x000fe2000000002f */
[C---:B------:R-:W-:Y:S01]  /*3b710*/  FFMA.FTZ R50, R51.reuse, R50, R46 ;  /* 0x0000003233327223 */ /* 0x040fe2000001002e */
[----:B------:R-:W-:Y:S01]  /*3b720*/  FFMA.FTZ R52, R51, R48, R55 ;  /* 0x0000003033347223 */ /* 0x000fe20000010037 */
[----:B------:R-:W-:Y:S01]  /*3b730*/  SHF.L.U32 R56, R56, 0x10, RZ ;  /* 0x0000001038387819 */ /* 0x000fe200000006ff */
[----:B------:R-:W-:Y:S01]  /*3b740*/  IMAD.U32 R46, R143, 0x10000, RZ ;  /* 0x000100008f2e7824 */ /* 0x000fe200078e00ff */
[----:B------:R-:W-:Y:S01]  /*3b750*/  SHF.L.U32 R47, R47, 0x10, RZ ;  /* 0x000000102f2f7819 */ /* 0x000fe200000006ff */
[----:B------:R-:W-:Y:S02]  /*3b760*/  IMAD.U32 R48, R91, 0x10000, RZ ;  /* 0x000100005b307824 */ /* 0x000fe400078e00ff */
[----:B------:R-:W-:Y:S01]  /*3b770*/  FMUL.FTZ R33, R204, R35 ;  /* 0x00000023cc217220 */ /* 0x000fe20000410000 */
[----:B------:R-:W-:-:S02]  /*3b780*/  IMAD.U32 R64, R64, 0x10000, RZ ;  /* 0x0001000040407824 */ /* 0x000fc400078e00ff */
[----:B------:R-:W-:Y:S02]  /*3b790*/  IMAD.U32 R66, R66, 0x10000, RZ ;  /* 0x0001000042427824 */ /* 0x000fe400078e00ff */
[----:B------:R-:W-:Y:S01]  /*3b7a0*/  FADD.FTZ R55, -R202, R40 ;  /* 0x00000028ca377221 */ /* 0x000fe20000010100 */
[----:B------:R-:W-:Y:S01]  /*3b7b0*/  FFMA.FTZ R35, R53, R46, R48 ;  /* 0x0000002e35237223 */ /* 0x000fe20000010030 */
[C---:B------:R-:W-:Y:S01]  /*3b7c0*/  FFMA.FTZ R51, R33.reuse, R56, R64 ;  /* 0x0000003821337223 */ /* 0x040fe20000010040 */
[----:B------:R-:W-:Y:S01]  /*3b7d0*/  FFMA.FTZ R53, R33, R66, R47 ;  /* 0x0000004221357223 */ /* 0x000fe2000001002f */
[----:B------:R-:W-:Y:S01]  /*3b7e0*/  SHF.L.U32 R33, R237, 0x10, RZ ;  /* 0x00000010ed217819 */ /* 0x000fe200000006ff */
[----:B------:R-:W-:Y:S01]  /*3b7f0*/  IMAD.U32 R47, R238, 0x10000, RZ ;  /* 0x00010000ee2f7824 */ /* 0x000fe200078e00ff */
[----:B------:R-:W-:Y:S01]  /*3b800*/  SHF.L.U32 R48, R116, 0x10, RZ ;  /* 0x0000001074307819 */ /* 0x000fe200000006ff */
[----:B------:R-:W-:Y:S02]  /*3b810*/  IMAD.U32 R46, R160, 0x10000, RZ ;  /* 0x00010000a02e7824 */ /* 0x000fe400078e00ff */
[----:B------:R-:W-:Y:S01]  /*3b820*/  FMUL.FTZ R55, R204, R55 ;  /* 0x00000037cc377220 */ /* 0x000fe20000410000 */
[----:B------:R-:W-:Y:S01]  /*3b830*/  SHF.L.U32 R56, R239, 0x10, RZ ;  /* 0x00000010ef387819 */ /* 0x000fe200000006ff */
[----:B------:R-:W-:Y:S01]  /*3b840*/  FFMA.FTZ R40, R54, R33, R47 ;  /* 0x0000002136287223 */ /* 0x000fe2000001002f */
[----:B------:R-:W-:-:S02]  /*3b850*/  IMAD.U32 R64, R245, 0x10000, RZ ;  /* 0x00010000f5407824 */ /* 0x000fc400078e00ff */
[----:B------:R-:W-:Y:S01]  /*3b860*/  FFMA.FTZ R46, R55, R46, R48 ;  /* 0x0000002e372e7223 */ /* 0x000fe20000010030 */
[----:B------:R-:W-:Y:S02]  /*3b870*/  IMAD.U32 R54, R136, 0x10000, RZ ;  /* 0x0001000088367824 */ /* 0x000fe400078e00ff */
[----:B------:R-:W-:Y:S02]  /*3b880*/  IMAD.U32 R48, R92, 0x10000, RZ ;  /* 0x000100005c307824 */ /* 0x000fe400078e00ff */
[----:B------:R-:W-:Y:S01]  /*3b890*/  FFMA.FTZ R47, R41, R56, R64 ;  /* 0x00000038292f7223 */ /* 0x000fe20000010040 */
[----:B------:R-:W-:Y:S01]  /*3b8a0*/  SHF.L.U32 R56, R248, 0x10, RZ ;  /* 0x00000010f8387819 */ /* 0x000fe200000006ff */
[----:B------:R-:W-:Y:S01]  /*3b8b0*/  FFMA.FTZ R54, R55, R54, R48 ;  /* 0x0000003637367223 */ /* 0x000fe20000010030 */
[----:B------:R-:W-:Y:S02]  /*3b8c0*/  IMAD.U32 R48, R246, 0x10000, RZ ;  /* 0x00010000f6307824 */ /* 0x000fe400078e00ff */
[----:B------:R-:W-:Y:S01]  /*3b8d0*/  FADD.FTZ R33, -R202, R42 ;  /* 0x0000002aca217221 */ /* 0x000fe20000010100 */
[----:B------:R-:W-:-:S02]  /*3b8e0*/  IMAD.U32 R42, R161, 0x10000, RZ ;  /* 0x00010000a12a7824 */ /* 0x000fc400078e00ff */
[----:B------:R-:W-:Y:S01]  /*3b8f0*/  FFMA.FTZ R55, R41, R48, R56 ;  /* 0x0000003029377223 */ /* 0x000fe20000010038 */
[----:B------:R-:W-:Y:S01]  /*3b900*/  FMUL.FTZ R57, R204, R33 ;  /* 0x00000021cc397220 */ /* 0x000fe20000410000 */
[----:B------:R-:W-:Y:S01]  /*3b910*/  IMAD.U32 R48, R117, 0x10000, RZ ;  /* 0x0001000075307824 */ /* 0x000fe200078e00ff */
[----:B------:R-:W-:Y:S01]  /*3b920*/  SHF.L.U32 R56, R137, 0x10, RZ ;  /* 0x0000001089387819 */ /* 0x000fe200000006ff */
[----:B------:R-:W-:Y:S02]  /*3b930*/  IMAD.U32 R41, R93, 0x10000, RZ ;  /* 0x000100005d297824 */ /* 0x000fe400078e00ff */
[C---:B------:R-:W-:Y:S01]  /*3b940*/  FFMA.FTZ R33, R57.reuse, R42, R48 ;  /* 0x0000002a39217223 */ /* 0x040fe20000010030 */
[----:B------:R-:W-:Y:S01]  /*3b950*/  SHF.L.U32 R42, R250, 0x10, RZ ;  /* 0x00000010fa2a7819 */ /* 0x000fe200000006ff */
[----:B------:R-:W-:Y:S01]  /*3b960*/  FFMA.FTZ R57, R57, R56, R41 ;  /* 0x0000003839397223 */ /* 0x000fe20000010029 */
[----:B------:R-:W-:Y:S02]  /*3b970*/  IMAD.U32 R48, R249, 0x10000, RZ ;  /* 0x00010000f9307824 */ /* 0x000fe400078e00ff */
[----:B------:R-:W-:-:S02]  /*3b980*/  IMAD.U32 R56, R251, 0x10000, RZ ;  /* 0x00010000fb387824 */ /* 0x000fc400078e00ff */
[----:B------:R-:W-:Y:S02]  /*3b990*/  IMAD.U32 R41, R252, 0x10000, RZ ;  /* 0x00010000fc297824 */ /* 0x000fe400078e00ff */
[C---:B------:R-:W-:Y:S02]  /*3b9a0*/  FFMA.FTZ R48, R43.reuse, R48, R42 ;  /* 0x000000302b307223 */ /* 0x040fe4000001002a */
[----:B------:R-:W-:Y:S01]  /*3b9b0*/  FFMA.FTZ R56, R43, R56, R41 ;  /* 0x000000382b387223 */ /* 0x000fe20000010029 */
[----:B------:R-:W-:Y:S01]  /*3b9c0*/  F2FP.BF16.F32.PACK_AB R43, R40, R35 ;  /* 0x00000023282b723e */ /* 0x000fe200000010ff */
[----:B------:R-:W-:Y:S01]  /*3b9d0*/  FADD.FTZ R35, -R202, R36 ;  /* 0x00000024ca237221 */ /* 0x000fe20000010100 */
[----:B------:R-:W-:Y:S01]  /*3b9e0*/  F2FP.BF16.F32.PACK_AB R40, R59, R58 ;  /* 0x0000003a3b28723e */ /* 0x000fe200000010ff */
[----:B------:R-:W-:Y:S01]  /*3b9f0*/  IMAD.U32 R58, R118, 0x10000, RZ ;  /* 0x00010000763a7824 */ /* 0x000fe200078e00ff */
[----:B------:R-:W-:Y:S01]  /*3ba00*/  SHF.L.U32 R36, R162, 0x10, RZ ;  /* 0x00000010a2247819 */ /* 0x000fe200000006ff */
[----:B------:R-:W-:Y:S01]  /*3ba10*/  FMUL.FTZ R35, R204, R35 ;  /* 0x00000023cc237220 */ /* 0x000fe20000410000 */
[----:B------:R-:W-:Y:S01]  /*3ba20*/  F2FP.BF16.F32.PACK_AB R42, R62, R49 ;  /* 0x000000313e2a723e */ /* 0x000fe200000010ff */
[----:B------:R-:W-:Y:S01]  /*3ba30*/  IMAD.U32 R62, R138, 0x10000, RZ ;  /* 0x000100008a3e7824 */ /* 0x000fe200078e00ff */
[----:B------:R-:W-:Y:S01]  /*3ba40*/  SHF.L.U32 R59, R94, 0x10, RZ ;  /* 0x000000105e3b7819 */ /* 0x000fe200000006ff */
[----:B------:R-:W-:Y:S01]  /*3ba50*/  FFMA.FTZ R49, R35, R36, R58 ;  /* 0x0000002423317223 */ /* 0x000fe2000001003a */
[----:B------:R-:W-:Y:S01]  /*3ba60*/  F2FP.BF16.F32.PACK_AB R41, R44, R45 ;  /* 0x0000002d2c29723e */ /* 0x000fe200000010ff */
[----:B------:R-:W-:-:S04]  /*3ba70*/  IMAD.WIDE.U32 R44, R194, 0x10, R60 ;  /* 0x00000010c22c7825 */ /* 0x000fc800078e003c */
[----:B------:R-:W-:Y:S01]  /*3ba80*/  FFMA.FTZ R58, R35, R62, R59 ;  /* 0x0000003e233a7223 */ /* 0x000fe2000001003b */
[----:B------:R-:W-:Y:S02]  /*3ba90*/  PRMT R62, R98, 0x7632, R62 ;  /* 0x00007632623e7816 */ /* 0x000fe4000000003e */
[----:B------:R-:W-:Y:S02]  /*3baa0*/  PRMT R65, R152, 0x7632, R65 ;  /* 0x0000763298417816 */ /* 0x000fe40000000041 */
[----:B------:R-:W-:Y:S01]  /*3bab0*/  PRMT R63, R128, 0x7632, R63 ;  /* 0x00007632803f7816 */ /* 0x000fe2000000003f */
[----:B------:R0:W-:Y:S02]  /*3bac0*/  STG.E.128 desc[UR6][R44.64], R40 ;  /* 0x000000282c007986 */ /* 0x0001e4000c101d06 */
[----:B0-----:R-:W-:Y:S01]  /*3bad0*/  IMAD.U32 R42, R62, 0x10000, RZ ;  /* 0x000100003e2a7824 */ /* 0x001fe200078e00ff */
[----:B------:R-:W-:Y:S01]  /*3bae0*/  PRMT R35, R158, 0x7632, R35 ;  /* 0x000076329e237816 */ /* 0x000fe20000000023 */
[----:B------:R-:W-:Y:S01]  /*3baf0*/  IMAD.U32 R40, R65, 0x10000, RZ ;  /* 0x0001000041287824 */ /* 0x000fe200078e00ff */
[----:B------:R-:W-:Y:S01]  /*3bb00*/  PRMT R36, R122, 0x7632, R36 ;  /* 0x000076327a247816 */ /* 0x000fe20000000024 */
[----:B------:R-:W-:Y:S01]  /*3bb10*/  IMAD.U32 R62, R63, 0x10000, RZ ;  /* 0x000100003f3e7824 */ /* 0x000fe200078e00ff */
[----:B------:R-:W2:Y:S04]  /*3bb20*/  LDL R65, [R1+0x10] ;  /* 0x0000100001417983 */ /* 0x000ea80000100800 */
[----:B------:R-:W2:Y:S01]  /*3bb30*/  LDL R63, [R1+0x14] ;  /* 0x00001400013f7983 */ /* 0x000ea20000100800 */
[----:B------:R-:W-:Y:S01]  /*3bb40*/  PRMT R59, R134, 0x7632, R59 ;  /* 0x00007632863b7816 */ /* 0x000fe2000000003b */
[----:B------:R-:W-:Y:S01]  /*3bb50*/  FMUL.FTZ R29, R204, R29 ;  /* 0x0000001dcc1d7220 */ /* 0x000fe20000410000 */
[----:B------:R-:W-:Y:S01]  /*3bb60*/  IMAD.U32 R35, R35, 0x10000, RZ ;  /* 0x0001000023237824 */ /* 0x000fe200078e00ff */
[----:B------:R-:W2:Y:S01]  /*3bb70*/  LDL R45, [R1+0x18] ;  /* 0x00001800012d7983 */ /* 0x000ea20000100800 */
[----:B------:R-:W-:Y:S01]  /*3bb80*/  SHF.L.U32 R59, R59, 0x10, RZ ;  /* 0x000000103b3b7819 */ /* 0x000fe200000006ff */
[----:B------:R-:W-:-:S04]  /*3bb90*/  IMAD.U32 R36, R36, 0x10000, RZ ;  /* 0x0001000024247824 */ /* 0x000fc800078e00ff */
[C---:B------:R-:W-:Y:S01]  /*3bba0*/  FFMA.FTZ R43, R29.reuse, R35, R36 ;  /* 0x000000231d2b7223 */ /* 0x040fe20000010024 */
[----:B------:R-:W-:Y:S02]  /*3bbb0*/  FFMA.FTZ R42, R29, R59, R42 ;  /* 0x0000003b1d2a7223 */ /* 0x000fe4000001002a */
[----:B------:R-:W2:Y:S01]  /*3bbc0*/  LDL R29, [R1+0x1c] ;  /* 0x00001c00011d7983 */ /* 0x000ea20000100800 */
[----:B------:R-:W-:Y:S02]  /*3bbd0*/  PRMT R64, R124, 0x7632, R64 ;  /* 0x000076327c407816 */ /* 0x000fe40000000040 */
[----:B------:R-:W-:Y:S01]  /*3bbe0*/  PRMT R41, R100, 0x7632, R41 ;  /* 0x0000763264297816 */ /* 0x000fe20000000029 */
[----:B------:R-:W-:Y:S01]  /*3bbf0*/  FMUL.FTZ R25, R204, R25 ;  /* 0x00000019cc197220 */ /* 0x000fe20000410000 */
[----:B------:R-:W-:-:S03]  /*3bc00*/  SHF.L.U32 R44, R64, 0x10, RZ ;  /* 0x00000010402c7819 */ /* 0x000fc600000006ff */
[----:B------:R-:W-:Y:S02]  /*3bc10*/  IMAD.U32 R41, R41, 0x10000, RZ ;  /* 0x0001000029297824 */ /* 0x000fe400078e00ff */
[----:B------:R-:W-:Y:S01]  /*3bc20*/  FFMA.FTZ R36, R25, R40, R44 ;  /* 0x0000002819247223 */ /* 0x000fe2000001002c */
[----:B------:R-:W-:Y:S01]  /*3bc30*/  PRMT R64, R153, 0x7632, R64 ;  /* 0x0000763299407816 */ /* 0x000fe20000000040 */
[--C-:B------:R-:W-:Y:S01]  /*3bc40*/  FFMA.FTZ R40, R25, R62, R41.reuse ;  /* 0x0000003e19287223 */ /* 0x100fe20000010029 */
[----:B------:R-:W-:Y:S02]  /*3bc50*/  PRMT R66, R125, 0x7632, R66 ;  /* 0x000076327d427816 */ /* 0x000fe40000000042 */
[----:B------:R-:W-:Y:S02]  /*3bc60*/  PRMT R194, R129, 0x7632, R194 ;  /* 0x0000763281c27816 */ /* 0x000fe400000000c2 */
[----:B------:R-:W-:Y:S01]  /*3bc70*/  PRMT R41, R101, 0x7632, R41 ;  /* 0x0000763265297816 */ /* 0x000fe20000000029 */
[----:B------:R-:W-:Y:S01]  /*3bc80*/  FADD.FTZ R25, -R202, R37 ;  /* 0x00000025ca197221 */ /* 0x000fe20000010100 */
[----:B------:R-:W-:Y:S01]  /*3bc90*/  SHF.L.U32 R194, R194, 0x10, RZ ;  /* 0x00000010c2c27819 */ /* 0x000fe200000006ff */
[----:B------:R-:W-:-:S02]  /*3bca0*/  IMAD.U32 R64, R64, 0x10000, RZ ;  /* 0x0001000040407824 */ /* 0x000fc400078e00ff */
[----:B------:R-:W-:Y:S01]  /*3bcb0*/  FMUL.FTZ R27, R204, R27 ;  /* 0x0000001bcc1b7220 */ /* 0x000fe20000410000 */
[----:B------:R-:W-:Y:S02]  /*3bcc0*/  IMAD.U32 R66, R66, 0x10000, RZ ;  /* 0x0001000042427824 */ /* 0x000fe400078e00ff */
[----:B------:R-:W-:Y:S01]  /*3bcd0*/  IMAD.U32 R41, R41, 0x10000, RZ ;  /* 0x0001000029297824 */ /* 0x000fe200078e00ff */
[----:B---3--:R-:W-:Y:S01]  /*3bce0*/  SHF.L.U32 R44, R242, 0x10, RZ ;  /* 0x00000010f22c7819 */ /* 0x008fe200000006ff */
[----:B----4-:R-:W-:Y:S02]  /*3bcf0*/  IMAD.U32 R62, R243, 0x10000, RZ ;  /* 0x00010000f33e7824 */ /* 0x010fe400078e00ff */
[----:B------:R-:W-:Y:S01]  /*3bd00*/  FMUL.FTZ R25, R204, R25 ;  /* 0x00000019cc197220 */ /* 0x000fe20000410000 */
[C---:B------:R-:W-:Y:S01]  /*3bd10*/  FFMA.FTZ R37, R27.reuse, R64, R66 ;  /* 0x000000401b257223 */ /* 0x040fe20000010042 */
[----:B------:R-:W-:Y:S01]  /*3bd20*/  FFMA.FTZ R41, R27, R194, R41 ;  /* 0x000000c21b297223 */ /* 0x000fe20000010029 */
[----:B------:R-:W-:Y:S01]  /*3bd30*/  FADD.FTZ R27, -R202, R38 ;  /* 0x00000026ca1b7221 */ /* 0x000fe20000010100 */
[----:B------:R-:W-:Y:S01]  /*3bd40*/  FFMA.FTZ R44, R25, R44, R62 ;  /* 0x0000002c192c7223 */ /* 0x000fe2000001003e */
[----:B-----5:R-:W-:Y:S01]  /*3bd50*/  SHF.L.U32 R62, R244, 0x10, RZ ;  /* 0x00000010f43e7819 */ /* 0x020fe200000006ff */
[----:B--2---:R-:W-:Y:S01]  /*3bd60*/  IMAD.U32 R38, R247, 0x10000, RZ ;  /* 0x00010000f7267824 */ /* 0x004fe200078e00ff */
[----:B------:R-:W-:Y:S01]  /*3bd70*/  SHF.L.U32 R66, R119, 0x10, RZ ;  /* 0x0000001077427819 */ /* 0x000fe200000006ff */
[----:B------:R-:W-:-:S02]  /*3bd80*/  IMAD.U32 R64, R163, 0x10000, RZ ;  /* 0x00010000a3407824 */ /* 0x000fc400078e00ff */
[C---:B------:R-:W-:Y:S01]  /*3bd90*/  FMUL.FTZ R27, R204.reuse, R27 ;  /* 0x0000001bcc1b7220 */ /* 0x040fe20000410000 */
[----:B------:R-:W-:Y:S01]  /*3bda0*/  FFMA.FTZ R25, R25, R62, R38 ;  /* 0x0000003e19197223 */ /* 0x000fe20000010026 */
[----:B------:R-:W-:Y:S02]  /*3bdb0*/  IMAD.U32 R38, R139, 0x10000, RZ ;  /* 0x000100008b267824 */ /* 0x000fe400078e00ff */
[----:B------:R-:W-:Y:S01]  /*3bdc0*/  FFMA.FTZ R35, R27, R64, R66 ;  /* 0x000000401b237223 */ /* 0x000fe20000010042 */
[----:B------:R-:W-:Y:S02]  /*3bdd0*/  IMAD.U32 R62, R95, 0x10000, RZ ;  /* 0x000100005f3e7824 */ /* 0x000fe400078e00ff */
[----:B------:R-:W-:Y:S02]  /*3bde0*/  FMUL.FTZ R39, R204, R39 ;  /* 0x00000027cc277220 */ /* 0x000fe40000410000 */
[----:B------:R-:W-:Y:S01]  /*3bdf0*/  FFMA.FTZ R27, R27, R38, R62 ;  /* 0x000000261b1b7223 */ /* 0x000fe2000001003e */
[----:B------:R-:W-:Y:S01]  /*3be00*/  SHF.L.U32 R64, R65, 0x10, RZ ;  /* 0x0000001041407819 */ /* 0x000fe200000006ff */
[----:B------:R-:W-:-:S02]  /*3be10*/  IMAD.U32 R66, R63, 0x10000, RZ ;  /* 0x000100003f427824 */ /* 0x000fc400078e00ff */
[----:B------:R-:W2:Y:S02]  /*3be20*/  LDL R63, [R1+0x2c] ;  /* 0x00002c00013f7983 */ /* 0x000ea40000100800 */
[----:B------:R-:W-:Y:S02]  /*3be30*/  FFMA.FTZ R62, R39, R64, R66 ;  /* 0x00000040273e7223 */ /* 0x000fe40000010042 */
[----:B------:R-:W3:Y:S01]  /*3be40*/  LDL R66, [R1+0x28] ;  /* 0x0000280001427983 */ /* 0x000ee20000100800 */
[----:B------:R-:W-:Y:S01]  /*3be50*/  IMAD.U32 R38, R45, 0x10000, RZ ;  /* 0x000100002d267824 */ /* 0x000fe200078e00ff */
[----:B------:R-:W-:Y:S01]  /*3be60*/  SHF.L.U32 R64, R29, 0x10, RZ ;  /* 0x000000101d407819 */ /* 0x000fe200000006ff */
[----:B------:R-:W-:Y:S01]  /*3be70*/  FADD.FTZ R29, -R202, R32 ;  /* 0x00000020ca1d7221 */ /* 0x000fe20000010100 */
[----:B------:R-:W-:-:S03]  /*3be80*/  IMAD.U32 R32, R120, 0x10000, RZ ;  /* 0x0001000078207824 */ /* 0x000fc600078e00ff */
[----:B------:R-:W-:Y:S01]  /*3be90*/  FFMA.FTZ R205, R39, R38, R64 ;  /* 0x0000002627cd7223 */ /* 0x000fe20000010040 */
[----:B------:R-:W-:Y:S01]  /*3bea0*/  SHF.L.U32 R38, R132, 0x10, RZ ;  /* 0x0000001084267819 */ /* 0x000fe200000006ff */
[----:B------:R-:W-:Y:S02]  /*3beb0*/  IMAD.U32 R64, R156, 0x10000, RZ ;  /* 0x000100009c407824 */ /* 0x000fe400078e00ff */
[----:B------:R-:W-:Y:S01]  /*3bec0*/  FMUL.FTZ R29, R204, R29 ;  /* 0x0000001dcc1d7220 */ /* 0x000fe20000410000 */
[----:B------:R-:W-:Y:S02]  /*3bed0*/  IMAD.U32 R39, R96, 0x10000, RZ ;  /* 0x0001000060277824 */ /* 0x000fe400078e00ff */
[C---:B------:R-:W-:Y:S01]  /*3bee0*/  FADD.FTZ R45, -R202.reuse, R34 ;  /* 0x00000022ca2d7221 */ /* 0x040fe20000010100 */
[C---:B------:R-:W-:Y:S01]  /*3bef0*/  FFMA.FTZ R64, R29.reuse, R64, R32 ;  /* 0x000000401d407223 */ /* 0x040fe20000010020 */
[----:B------:R-:W-:Y:S01]  /*3bf00*/  FFMA.FTZ R38, R29, R38, R39 ;  /* 0x000000261d267223 */ /* 0x000fe20000010027 */
[----:B------:R-:W-:Y:S01]  /*3bf10*/  SHF.L.U32 R32, R121, 0x10, RZ ;  /* 0x0000001079207819 */ /* 0x000fe200000006ff */
[----:B------:R-:W-:Y:S01]  /*3bf20*/  FADD.FTZ R29, -R202, R28 ;  /* 0x0000001cca1d7221 */ /* 0x000fe20000010100 */
[----:B------:R-:W-:Y:S01]  /*3bf30*/  FMUL.FTZ R45, R204, R45 ;  /* 0x0000002dcc2d7220 */ /* 0x000fe20000410000 */
[----:B------:R-:W-:-:S02]  /*3bf40*/  IMAD.U32 R194, R157, 0x10000, RZ ;  /* 0x000100009dc27824 */ /* 0x000fc400078e00ff */
[----:B------:R-:W-:Y:S02]  /*3bf50*/  IMAD.U32 R34, R133, 0x10000, RZ ;  /* 0x0001000085227824 */ /* 0x000fe400078e00ff */
[----:B------:R-:W-:Y:S01]  /*3bf60*/  IMAD.U32 R39, R97, 0x10000, RZ ;  /* 0x0001000061277824 */ /* 0x000fe200078e00ff */
[----:B------:R-:W-:Y:S01]  /*3bf70*/  F2FP.BF16.F32.PACK_AB R35, R62, R35 ;  /* 0x000000233e23723e */ /* 0x000fe200000010ff */
[----:B------:R-:W-:Y:S01]  /*3bf80*/  FMUL.FTZ R62, R204, R29 ;  /* 0x0000001dcc3e7220 */ /* 0x000fe20000410000 */
[C---:B------:R-:W-:Y:S01]  /*3bf90*/  FFMA.FTZ R194, R45.reuse, R194, R32 ;  /* 0x000000c22dc27223 */ /* 0x040fe20000010020 */
[----:B------:R-:W-:Y:S01]  /*3bfa0*/  FFMA.FTZ R39, R45, R34, R39 ;  /* 0x000000222d277223 */ /* 0x000fe20000010027 */
[----:B------:R-:W-:Y:S01]  /*3bfb0*/  SHF.L.U32 R29, R158, 0x10, RZ ;  /* 0x000000109e1d7819 */ /* 0x000fe200000006ff */
[----:B------:R-:W-:Y:S01]  /*3bfc0*/  IMAD.U32 R45, R122, 0x10000, RZ ;  /* 0x000100007a2d7824 */ /* 0x000fe200078e00ff */
[----:B------:R-:W-:Y:S02]  /*3bfd0*/  F2FP.BF16.F32.PACK_AB R32, R47, R46 ;  /* 0x0000002e2f20723e */ /* 0x000fe400000010ff */
[----:B------:R-:W-:Y:S01]  /*3bfe0*/  SHF.L.U32 R47, R98, 0x10, RZ ;  /* 0x00000010622f7819 */ /* 0x000fe200000006ff */
[----:B------:R-:W-:Y:S01]  /*3bff0*/  FFMA.FTZ R196, R62, R29, R45 ;  /* 0x0000001d3ec47223 */ /* 0x000fe2000001002d */
[----:B------:R-:W-:Y:S01]  /*3c000*/  IMAD.U32 R45, R134, 0x10000, RZ ;  /* 0x00010000862d7824 */ /* 0x000fe200078e00ff */
[----:B------:R-:W-:Y:S01]  /*3c010*/  F2FP.BF16.F32.PACK_AB R34, R44, R49 ;  /* 0x000000312c22723e */ /* 0x000fe200000010ff */
[----:B------:R-:W-:Y:S01]  /*3c020*/  IMAD.WIDE.U32 R28, R195, 0x10, R200 ;  /* 0x00000010c31c7825 */ /* 0x000fe200078e00c8 */
[----:B------:R-:W-:-:S03]  /*3c030*/  F2FP.BF16.F32.PACK_AB R33, R48, R33 ;  /* 0x000000213021723e */ /* 0x000fc600000010ff */
[----:B------:R-:W-:Y:S01]  /*3c040*/  FFMA.FTZ R62, R62, R45, R47 ;  /* 0x0000002d3e3e7223 */ /* 0x000fe2000001002f */
[----:B------:R-:W-:Y:S01]  /*3c050*/  PRMT R44, R154, 0x7632, R44 ;  /* 0x000076329a2c7816 */ /* 0x000fe2000000002c */
[----:B------:R-:W-:Y:S01]  /*3c060*/  FADD.FTZ R177, -R202, R177 ;  /* 0x000000b1cab17221 */ /* 0x000fe20000010100 */
[----:B------:R-:W-:Y:S02]  /*3c070*/  PRMT R46, R126, 0x7632, R46 ;  /* 0x000076327e2e7816 */ /* 0x000fe4000000002e */
[----:B------:R-:W-:Y:S02]  /*3c080*/  PRMT R48, R130, 0x7632, R48 ;  /* 0x0000763282307816 */ /* 0x000fe40000000030 */
[----:B------:R-:W-:Y:S01]  /*3c090*/  PRMT R59, R102, 0x7632, R59 ;  /* 0x00007632663b7816 */ /* 0x000fe2000000003b */
[----:B------:R-:W-:Y:S01]  /*3c0a0*/  FADD.FTZ R65, -R202, R179 ;  /* 0x000000b3ca417221 */ /* 0x000fe20000010100 */
[----:B------:R-:W-:Y:S02]  /*3c0b0*/  PRMT R47, R155, 0x7632, R47 ;  /* 0x000076329b2f7816 */ /* 0x000fe4000000002f */
[----:B------:R-:W-:Y:S01]  /*3c0c0*/  PRMT R45, R127, 0x7632, R45 ;  /* 0x000076327f2d7816 */ /* 0x000fe2000000002d */
[----:B------:R0:W-:Y:S01]  /*3c0d0*/  STG.E.128 desc[UR6][R28.64], R32 ;  /* 0x000000201c007986 */ /* 0x0001e2000c101d06 */
[----:B------:R-:W-:Y:S01]  /*3c0e0*/  SHF.L.U32 R48, R48, 0x10, RZ ;  /* 0x0000001030307819 */ /* 0x000fe200000006ff */
[----:B------:R-:W-:-:S02]  /*3c0f0*/  IMAD.U32 R44, R44, 0x10000, RZ ;  /* 0x000100002c2c7824 */ /* 0x000fc400078e00ff */
[----:B------:R-:W-:Y:S01]  /*3c100*/  FMUL.FTZ R177, R204, R177 ;  /* 0x000000b1ccb17220 */ /* 0x000fe20000410000 */
[----:B------:R-:W-:Y:S02]  /*3c110*/  IMAD.U32 R46, R46, 0x10000, RZ ;  /* 0x000100002e2e7824 */ /* 0x000fe400078e00ff */
[----:B------:R-:W-:Y:S01]  /*3c120*/  FMUL.FTZ R65, R204, R65 ;  /* 0x00000041cc417220 */ /* 0x000fe20000410000 */
[----:B------:R-:W-:Y:S02]  /*3c130*/  IMAD.U32 R59, R59, 0x10000, RZ ;  /* 0x000100003b3b7824 */ /* 0x000fe400078e00ff */
[C---:B------:R-:W-:Y:S02]  /*3c140*/  FFMA.FTZ R67, R177.reuse, R44, R46 ;  /* 0x0000002cb1437223 */ /* 0x040fe4000001002e */
[----:B------:R-:W-:Y:S01]  /*3c150*/  FFMA.FTZ R59, R177, R48, R59 ;  /* 0x00000030b13b7223 */ /* 0x000fe2000001003b */
[----:B0-----:R-:W-:Y:S01]  /*3c160*/  SHF.L.U32 R32, R45, 0x10, RZ ;  /* 0x000000102d207819 */ /* 0x001fe200000006ff */
[----:B------:R-:W-:-:S02]  /*3c170*/  IMAD.U32 R28, R47, 0x10000, RZ ;  /* 0x000100002f1c7824 */ /* 0x000fc400078e00ff */
[----:B------:R-:W-:Y:S01]  /*3c180*/  FADD.FTZ R29, -R202, R30 ;  /* 0x0000001eca1d7221 */ /* 0x000fe20000010100 */
[----:B------:R-:W-:Y:S01]  /*3c190*/  PRMT R34, R103, 0x7632, R34 ;  /* 0x0000763267227816 */ /* 0x000fe20000000022 */
[--C-:B------:R-:W-:Y:S01]  /*3c1a0*/  FFMA.FTZ R177, R65, R28, R32.reuse ;  /* 0x0000001c41b17223 */ /* 0x100fe20000010020 */
[----:B------:R-:W-:Y:S01]  /*3c1b0*/  PRMT R32, R131, 0x7632, R32 ;  /* 0x0000763283207816 */ /* 0x000fe20000000020 */
[----:B------:R-:W-:Y:S02]  /*3c1c0*/  IMAD.U32 R28, R159, 0x10000, RZ ;  /* 0x000100009f1c7824 */ /* 0x000fe400078e00ff */
[----:B------:R-:W-:Y:S01]  /*3c1d0*/  FMUL.FTZ R29, R204, R29 ;  /* 0x0000001dcc1d7220 */ /* 0x000fe20000410000 */
[----:B------:R-:W-:Y:S01]  /*3c1e0*/  IMAD.U32 R30, R123, 0x10000, RZ ;  /* 0x000100007b1e7824 */ /* 0x000fe200078e00ff */
[----:B------:R-:W-:Y:S01]  /*3c1f0*/  SHF.L.U32 R34, R34, 0x10, RZ ;  /* 0x0000001022227819 */ /* 0x000fe200000006ff */
[----:B------:R-:W-:Y:S01]  /*3c200*/  FADD.FTZ R33, -R202, R31 ;  /* 0x0000001fca217221 */ /* 0x000fe20000010100 */
[----:B------:R-:W-:-:S02]  /*3c210*/  IMAD.U32 R32, R32, 0x10000, RZ ;  /* 0x0001000020207824 */ /* 0x000fc400078e00ff */
[----:B------:R-:W-:Y:S01]  /*3c220*/  FFMA.FTZ R31, R29, R28, R30 ;  /* 0x0000001c1d1f7223 */ /* 0x000fe2000001001e */
[----:B------:R-:W-:Y:S01]  /*3c230*/  SHF.L.U32 R30, R99, 0x10, RZ ;  /* 0x00000010631e7819 */ /* 0x000fe200000006ff */
[----:B------:R-:W-:Y:S02]  /*3c240*/  IMAD.U32 R28, R135, 0x10000, RZ ;  /* 0x00010000871c7824 */ /* 0x000fe400078e00ff */
[----:B------:R-:W-:Y:S01]  /*3c250*/  FFMA.FTZ R65, R65, R32, R34 ;  /* 0x0000002041417223 */ /* 0x000fe20000010022 */
[----:B------:R-:W-:Y:S02]  /*3c260*/  IMAD.U32 R32, R206, 0x10000, RZ ;  /* 0x00010000ce207824 */ /* 0x000fe400078e00ff */
[----:B------:R-:W-:Y:S01]  /*3c270*/  FMUL.FTZ R33, R204, R33 ;  /* 0x00000021cc217220 */ /* 0x000fe20000410000 */
[----:B------:R-:W-:Y:S02]  /*3c280*/  IMAD.U32 R34, R198, 0x10000, RZ ;  /* 0x00010000c6227824 */ /* 0x000fe400078e00ff */
[----:B------:R-:W-:Y:S01]  /*3c290*/  FFMA.FTZ R35, R29, R28, R30 ;  /* 0x0000001c1d237223 */ /* 0x000fe2000001001e */
[----:B------:R-:W-:Y:S01]  /*3c2a0*/  FADD.FTZ R29, -R202, R24 ;  /* 0x00000018ca1d7221 */ /* 0x000fe20000010100 */
[----:B------:R-:W-:Y:S01]  /*3c2b0*/  FFMA.FTZ R28, R33, R32, R34 ;  /* 0x00000020211c7223 */ /* 0x000fe20000010022 */
[----:B------:R-:W-:-:S02]  /*3c2c0*/  SHF.L.U32 R34, R124, 0x10, RZ ;  /* 0x000000107c227819 */ /* 0x000fc400000006ff */
[----:B------:R-:W-:Y:S01]  /*3c2d0*/  FMUL.FTZ R29, R204, R29 ;  /* 0x0000001dcc1d7220 */ /* 0x000fe20000410000 */
[----:B------:R-:W-:-:S04]  /*3c2e0*/  IMAD.U32 R30, R152, 0x10000, RZ ;  /* 0x00010000981e7824 */ /* 0x000fc800078e00ff */
[----:B------:R-:W-:Y:S01]  /*3c2f0*/  FFMA.FTZ R179, R29, R30, R34 ;  /* 0x0000001e1db37223 */ /* 0x000fe20000010022 */
[----:B------:R-:W-:Y:S01]  /*3c300*/  IMAD.U32 R30, R100, 0x10000, RZ ;  /* 0x00010000641e7824 */ /* 0x000fe200078e00ff */
[----:B------:R-:W-:Y:S01]  /*3c310*/  SHF.L.U32 R198, R153, 0x10, RZ ;  /* 0x0000001099c67819 */ /* 0x000fe200000006ff */
[----:B------:R-:W-:Y:S01]  /*3c320*/  FADD.FTZ R45, -R202, R178 ;  /* 0x000000b2ca2d7221 */ /* 0x000fe20000010100 */
[----:B------:R-:W-:-:S03]  /*3c330*/  IMAD.U32 R178, R131, 0x10000, RZ ;  /* 0x0001000083b27824 */ /* 0x000fc600078e00ff */
[----:B------:R-:W-:Y:S01]  /*3c340*/  FMUL.FTZ R45, R204, R45 ;  /* 0x0000002dcc2d7220 */ /* 0x000fe20000410000 */
[----:B------:R-:W-:Y:S02]  /*3c350*/  F2FP.BF16.F32.PACK_AB R31, R28, R31 ;  /* 0x0000001f1c1f723e */ /* 0x000fe400000010ff */
[----:B------:R-:W-:Y:S01]  /*3c360*/  F2FP.BF16.F32.PACK_AB R28, R50, R64 ;  /* 0x00000040321c723e */ /* 0x000fe200000010ff */
[--C-:B------:R-:W-:Y:S01]  /*3c370*/  IMAD.WIDE.U32 R46, R195, 0x10, R60.reuse ;  /* 0x00000010c32e7825 */ /* 0x100fe200078e003c */
[----:B------:R-:W-:Y:S02]  /*3c380*/  F2FP.BF16.F32.PACK_AB R27, R205, R27 ;  /* 0x0000001bcd1b723e */ /* 0x000fe400000010ff */
[----:B------:R-:W-:Y:S01]  /*3c390*/  F2FP.BF16.F32.PACK_AB R34, R42, R62 ;  /* 0x0000003e2a22723e */ /* 0x000fe200000010ff */
[----:B------:R-:W-:Y:S01]  /*3c3a0*/  IMAD.WIDE.U32 R48, R197, 0x10, R60 ;  /* 0x00000010c5307825 */ /* 0x000fe200078e003c */
[----:B------:R-:W-:-:S03]  /*3c3b0*/  F2FP.BF16.F32.PACK_AB R36, R36, R179 ;  /* 0x000000b32424723e */ /* 0x000fc600000010ff */
[----:B------:R-:W-:-:S04]  /*3c3c0*/  IMAD.WIDE.U32 R60, R199, 0x10, R60 ;  /* 0x00000010c73c7825 */ /* 0x000fc800078e003c */
[----:B--2---:R-:W-:Y:S01]  /*3c3d0*/  IMAD.U32 R24, R63, 0x10000, RZ ;  /* 0x000100003f187824 */ /* 0x004fe200078e00ff */
[----:B---3--:R-:W-:-:S05]  /*3c3e0*/  SHF.L.U32 R32, R66, 0x10, RZ ;  /* 0x0000001042207819 */ /* 0x008fca00000006ff */
[----:B------:R-:W-:Y:S01]  /*3c3f0*/  FFMA.FTZ R32, R33, R32, R24 ;  /* 0x0000002021207223 */ /* 0x000fe20000010018 */
[----:B------:R-:W-:Y:S02]  /*3c400*/  IMAD.U32 R24, R128, 0x10000, RZ ;  /* 0x0001000080187824 */ /* 0x000fe400078e00ff */
[----:B------:R-:W-:Y:S01]  /*3c410*/  FADD.FTZ R33, -R202, R26 ;  /* 0x0000001aca217221 */ /* 0x000fe20000010100 */
[----:B------:R-:W-:Y:S02]  /*3c420*/  IMAD.U32 R66, R129, 0x10000, RZ ;  /* 0x0001000081427824 */ /* 0x000fe400078e00ff */
[----:B------:R-:W-:Y:S01]  /*3c430*/  FFMA.FTZ R63, R29, R24, R30 ;  /* 0x000000181d3f7223 */ /* 0x000fe2000001001e */
[----:B------:R-:W-:Y:S01]  /*3c440*/  SHF.L.U32 R29, R101, 0x10, RZ ;  /* 0x00000010651d7819 */ /* 0x000fe200000006ff */
[----:B------:R-:W-:Y:S01]  /*3c450*/  FMUL.FTZ R33, R204, R33 ;  /* 0x00000021cc217220 */ /* 0x000fe20000410000 */
[----:B------:R-:W-:-:S03]  /*3c460*/  IMAD.U32 R24, R125, 0x10000, RZ ;  /* 0x000100007d187824 */ /* 0x000fc600078e00ff */
        /* <DEDUP_REMOVED lines=10> */
[----:B------:R-:W-:-:S04]  /*3c510*/  IMAD.U32 R29, R103, 0x10000, RZ ;  /* 0x00010000671d7824 */ /* 0x000fc800078e00ff */
[----:B------:R-:W-:Y:S01]  /*3c520*/  FFMA.FTZ R178, R45, R178, R29 ;  /* 0x000000b22db27223 */ /* 0x000fe2000001001d */
[----:B------:R-:W-:Y:S02]  /*3c530*/  F2FP.BF16.F32.PACK_AB R29, R51, R194 ;  /* 0x000000c2331d723e */ /* 0x000fe400000010ff */
[----:B------:R-:W0:Y:S01]  /*3c540*/  LDC.64 R50, c[0x0][0x380] ;  /* 0x0000e000ff327b82 */ /* 0x000e220000000a00 */
[----:B------:R-:W-:Y:S01]  /*3c550*/  SHF.L.U32 R24, R127, 0x10, RZ ;  /* 0x000000107f187819 */ /* 0x000fe200000006ff */
[----:B------:R-:W-:Y:S01]  /*3c560*/  IMAD.U32 R204, R155, 0x10000, RZ ;  /* 0x000100009bcc7824 */ /* 0x000fe200078e00ff */
[----:B------:R-:W-:-:S03]  /*3c570*/  F2FP.BF16.F32.PACK_AB R26, R25, R58 ;  /* 0x0000003a191a723e */ /* 0x000fc600000010ff */
[----:B------:R-:W-:Y:S01]  /*3c580*/  FFMA.FTZ R204, R45, R204, R24 ;  /* 0x000000cc2dcc7223 */ /* 0x000fe20000010018 */
[----:B------:R-:W-:Y:S01]  /*3c590*/  F2FP.BF16.F32.PACK_AB R25, R56, R57 ;  /* 0x000000393819723e */ /* 0x000fe200000010ff */
[--C-:B------:R-:W-:Y:S01]  /*3c5a0*/  IMAD.WIDE.U32 R44, R197, 0x10, R200.reuse ;  /* 0x00000010c52c7825 */ /* 0x100fe200078e00c8 */
[----:B------:R-:W-:Y:S02]  /*3c5b0*/  F2FP.BF16.F32.PACK_AB R24, R55, R54 ;  /* 0x000000363718723e */ /* 0x000fe400000010ff */
[----:B------:R-:W-:Y:S02]  /*3c5c0*/  F2FP.BF16.F32.PACK_AB R30, R43, R196 ;  /* 0x000000c42b1e723e */ /* 0x000fe400000010ff */
[----:B------:R-:W-:Y:S01]  /*3c5d0*/  F2FP.BF16.F32.PACK_AB R35, R32, R35 ;  /* 0x000000232023723e */ /* 0x000fe200000010ff */
[----:B------:R-:W-:Y:S01]  /*3c5e0*/  IMAD.WIDE.U32 R200, R199, 0x10, R200 ;  /* 0x00000010c7c87825 */ /* 0x000fe200078e00c8 */
[----:B------:R-:W-:Y:S02]  /*3c5f0*/  F2FP.BF16.F32.PACK_AB R33, R53, R39 ;  /* 0x000000273521723e */ /* 0x000fe400000010ff */
[----:B------:R-:W-:-:S02]  /*3c600*/  F2FP.BF16.F32.PACK_AB R32, R52, R38 ;  /* 0x000000263420723e */ /* 0x000fc400000010ff */
[----:B------:R-:W-:Y:S02]  /*3c610*/  F2FP.BF16.F32.PACK_AB R39, R177, R204 ;  /* 0x000000ccb127723e */ /* 0x000fe400000010ff */
[----:B------:R-:W-:Y:S02]  /*3c620*/  F2FP.BF16.F32.PACK_AB R38, R67, R202 ;  /* 0x000000ca4326723e */ /* 0x000fe400000010ff */
[----:B------:R-:W-:Y:S01]  /*3c630*/  F2FP.BF16.F32.PACK_AB R37, R37, R198 ;  /* 0x000000c62525723e */ /* 0x000fe200000010ff */
[----:B------:R1:W-:Y:S01]  /*3c640*/  STG.E.128 desc[UR6][R46.64], R24 ;  /* 0x000000182e007986 */ /* 0x0003e2000c101d06 */
[----:B------:R-:W-:Y:S02]  /*3c650*/  F2FP.BF16.F32.PACK_AB R43, R65, R178 ;  /* 0x000000b2412b723e */ /* 0x000fe400000010ff */
[----:B------:R-:W-:Y:S02]  /*3c660*/  F2FP.BF16.F32.PACK_AB R42, R59, R176 ;  /* 0x000000b03b2a723e */ /* 0x000fe400000010ff */
[----:B------:R-:W-:-:S02]  /*3c670*/  F2FP.BF16.F32.PACK_AB R41, R41, R66 ;  /* 0x000000422929723e */ /* 0x000fc400000010ff */
        /* <DEDUP_REMOVED lines=9> */
.L_x_11610:
        /* <DEDUP_REMOVED lines=8> */
.L_x_11613:
[----:B------:R-:W-:Y:S05]  /*3c790*/  BSYNC B0 ;  /* 0x0000000000007941 */ /* 0x000fea0003800000 */
.L_x_11612:
[----:B------:R-:W-:Y:S01]  /*3c7a0*/  FADD.FTZ R200, R200, R201 ;  /* 0x000000c9c8c87221 */ /* 0x000fe20000010000 */
[----:B------:R-:W-:Y:S01]  /*3c7b0*/  IMAD.MOV.U32 R201, RZ, RZ, -0x1 ;  /* 0xffffffffffc97424 */ /* 0x000fe200078e00ff */
[----:B------:R-:W-:Y:S01]  /*3c7c0*/  MOV R204, 0x2 ;  /* 0x0000000200cc7802 */ /* 0x000fe20000000f00 */
[----:B------:R-:W-:Y:S02]  /*3c7d0*/  IMAD.MOV.U32 R202, RZ, RZ, 0x1f ;  /* 0x0000001fffca7424 */ /* 0x000fe400078e00ff */
[----:B------:R-:W-:-:S07]  /*3c7e0*/  IMAD.MOV.U32 R207, RZ, RZ, R200 ;  /* 0x000000ffffcf7224 */ /* 0x000fce00078e00c8 */
[----:B------:R-:W-:Y:S05]  /*3c7f0*/  WARPSYNC.COLLECTIVE R201, `(.L_x_11614) ;  /* 0x00000000c9087348 */ /* 0x000fea0003c00000 */
[----:B------:R0:W1:Y:S02]  /*3c800*/  SHFL.BFLY P2, R201, R207, R204, R202 ;  /* 0x0c0000cccfc97389 */ /* 0x00006400000400ca */
[----:B01----:R-:W-:Y:S05]  /*3c810*/  ENDCOLLECTIVE ;  /* 0x000000000000791b */ /* 0x003fea0003800000 */
.L_x_11614:
[----:B------:R-:W-:Y:S01]  /*3c820*/  IMAD.MOV.U32 R204, RZ, RZ, 0x4 ;  /* 0x00000004ffcc7424 */ /* 0x000fe200078e00ff */
[----:B------:R-:W-:Y:S02]  /*3c830*/  MOV R205, R201 ;  /* 0x000000c900cd7202 */ /* 0x000fe40000000f00 */
[----:B------:R-:W-:-:S03]  /*3c840*/  MOV R201, 0xffffffff ;  /* 0xffffffff00c97802 */ /* 0x000fc60000000f00 */
[----:B------:R-:W-:-:S04]  /*3c850*/  FADD.FTZ R200, R200, R205 ;  /* 0x000000cdc8c87221 */ /* 0x000fc80000010000 */
[----:B------:R-:W-:-:S07]  /*3c860*/  IMAD.MOV.U32 R207, RZ, RZ, R200 ;  /* 0x000000ffffcf7224 */ /* 0x000fce00078e00c8 */
[----:B------:R-:W-:Y:S05]  /*3c870*/  WARPSYNC.COLLECTIVE R201, `(.L_x_11615) ;  /* 0x00000000c9087348 */ /* 0x000fea0003c00000 */
[----:B------:R0:W1:Y:S02]  /*3c880*/  SHFL.BFLY P2, R201, R207, R204, R202 ;  /* 0x0c0000cccfc97389 */ /* 0x00006400000400ca */
[----:B01----:R-:W-:Y:S05]  /*3c890*/  ENDCOLLECTIVE ;  /* 0x000000000000791b */ /* 0x003fea0003800000 */
.L_x_11615:
[----:B------:R-:W-:Y:S02]  /*3c8a0*/  HFMA2 R204, -RZ, RZ, 0, 4.76837158203125e-07 ;  /* 0x00000008ffcc7431 */ /* 0x000fe400000001ff */
[----:B------:R-:W-:Y:S02]  /*3c8b0*/  IMAD.MOV.U32 R205, RZ, RZ, R201 ;  /* 0x000000ffffcd7224 */ /* 0x000fe400078e00c9 */
[----:B------:R-:W-:Y:S02]  /*3c8c0*/  IMAD.MOV.U32 R201, RZ, RZ, -0x1 ;  /* 0xffffffffffc97424 */ /* 0x000fe400078e00ff */
[----:B------:R-:W-:-:S04]  /*3c8d0*/  FADD.FTZ R200, R200, R205 ;  /* 0x000000cdc8c87221 */ /* 0x000fc80000010000 */
[----:B------:R-:W-:-:S07]  /*3c8e0*/  IMAD.MOV.U32 R207, RZ, RZ, R200 ;  /* 0x000000ffffcf7224 */ /* 0x000fce00078e00c8 */
[----:B------:R-:W-:Y:S05]  /*3c8f0*/  WARPSYNC.COLLECTIVE R201, `(.L_x_11616) ;  /* 0x00000000c9087348 */ /* 0x000fea0003c00000 */
[----:B------:R0:W1:Y:S02]  /*3c900*/  SHFL.BFLY P2, R201, R207, R204, R202 ;  /* 0x0c0000cccfc97389 */ /* 0x00006400000400ca */
[----:B01----:R-:W-:Y:S05]  /*3c910*/  ENDCOLLECTIVE ;  /* 0x000000000000791b */ /* 0x003fea0003800000 */
.L_x_11616:
[----:B------:R-:W-:Y:S02]  /*3c920*/  IMAD.MOV.U32 R204, RZ, RZ, 0x10 ;  /* 0x00000010ffcc7424 */ /* 0x000fe400078e00ff */
[----:B------:R-:W-:Y:S02]  /*3c930*/  IMAD.MOV.U32 R205, RZ, RZ, R201 ;  /* 0x000000ffffcd7224 */ /* 0x000fe400078e00c9 */
[----:B------:R-:W-:Y:S02]  /*3c940*/  IMAD.MOV.U32 R201, RZ, RZ, -0x1 ;  /* 0xffffffffffc97424 */ /* 0x000fe400078e00ff */
[----:B------:R-:W-:-:S05]  /*3c950*/  FADD.FTZ R200, R200, R205 ;  /* 0x000000cdc8c87221 */ /* 0x000fca0000010000 */
[----:B------:R-:W-:-:S07]  /*3c960*/  MOV R207, R200 ;  /* 0x000000c800cf7202 */ /* 0x000fce0000000f00 */
[----:B------:R-:W-:Y:S05]  /*3c970*/  WARPSYNC.COLLECTIVE R201, `(.L_x_11617) ;  /* 0x00000000c9087348 */ /* 0x000fea0003c00000 */
[----:B------:R0:W1:Y:S02]  /*3c980*/  SHFL.BFLY P2, R201, R207, R204, R202 ;  /* 0x0c0000cccfc97389 */ /* 0x00006400000400ca */
[----:B01----:R-:W-:Y:S05]  /*3c990*/  ENDCOLLECTIVE ;  /* 0x000000000000791b */ /* 0x003fea0003800000 */
.L_x_11617:
[----:B------:R-:W-:Y:S01]  /*3c9a0*/  IMAD.MOV.U32 R204, RZ, RZ, 0x1 ;  /* 0x00000001ffcc7424 */ /* 0x000fe200078e00ff */
[----:B------:R-:W-:-:S05]  /*3c9b0*/  MOV R205, R201 ;  /* 0x000000c900cd7202 */ /* 0x000fca0000000f00 */
[----:B------:R-:W-:Y:S02]  /*3c9c0*/  FADD.FTZ R205, R200, R205 ;  /* 0x000000cdc8cd7221 */ /* 0x000fe40000010000 */
        /* <DEDUP_REMOVED lines=104> */
.L_x_11618:
[----:B------:R-:W-:Y:S01]  /*3d050*/  MOV R204, 0x2 ;  /* 0x0000000200cc7802 */ /* 0x000fe20000000f00 */
[----:B------:R-:W-:Y:S01]  /*3d060*/  FADD.FTZ R205, R205, R201 ;  /* 0x000000c9cdcd7221 */ /* 0x000fe20000010000 */
[----:B------:R-:W-:-:S03]  /*3d070*/  IMAD.MOV.U32 R201, RZ, RZ, -0x1 ;  /* 0xffffffffffc97424 */ /* 0x000fc600078e00ff */
[----:B------:R-:W-:-:S07]  /*3d080*/  IMAD.MOV.U32 R207, RZ, RZ, R205 ;  /* 0x000000ffffcf7224 */ /* 0x000fce00078e00cd */
[----:B------:R-:W-:Y:S05]  /*3d090*/  WARPSYNC.COLLECTIVE R201, `(.L_x_11619) ;  /* 0x00000000c9087348 */ /* 0x000fea0003c00000 */
[----:B------:R0:W1:Y:S02]  /*3d0a0*/  SHFL.BFLY P2, R201, R207, R204, R202 ;  /* 0x0c0000cccfc97389 */ /* 0x00006400000400ca */
[----:B01----:R-:W-:Y:S05]  /*3d0b0*/  ENDCOLLECTIVE ;  /* 0x000000000000791b */ /* 0x003fea0003800000 */
.L_x_11619:
[----:B------:R-:W-:Y:S02]  /*3d0c0*/  HFMA2 R204, -RZ, RZ, 0, 2.384185791015625e-07 ;  /* 0x00000004ffcc7431 */ /* 0x000fe400000001ff */
[----:B------:R-:W-:Y:S01]  /*3d0d0*/  FADD.FTZ R205, R205, R201 ;  /* 0x000000c9cdcd7221 */ /* 0x000fe20000010000 */
[----:B------:R-:W-:-:S03]  /*3d0e0*/  IMAD.MOV.U32 R201, RZ, RZ, -0x1 ;  /* 0xffffffffffc97424 */ /* 0x000fc600078e00ff */
[----:B------:R-:W-:-:S07]  /*3d0f0*/  IMAD.MOV.U32 R207, RZ, RZ, R205 ;  /* 0x000000ffffcf7224 */ /* 0x000fce00078e00cd */
[----:B------:R-:W-:Y:S05]  /*3d100*/  WARPSYNC.COLLECTIVE R201, `(.L_x_11620) ;  /* 0x00000000c9087348 */ /* 0x000fea0003c00000 */
[----:B------:R0:W1:Y:S02]  /*3d110*/  SHFL.BFLY P2, R201, R207, R204, R202 ;  /* 0x0c0000cccfc97389 */ /* 0x00006400000400ca */
[----:B01----:R-:W-:Y:S05]  /*3d120*/  ENDCOLLECTIVE ;  /* 0x000000000000791b */ /* 0x003fea0003800000 */
.L_x_11620:
[----:B------:R-:W-:Y:S01]  /*3d130*/  MOV R204, 0x8 ;  /* 0x0000000800cc7802 */ /* 0x000fe20000000f00 */
[----:B------:R-:W-:Y:S01]  /*3d140*/  FADD.FTZ R205, R205, R201 ;  /* 0x000000c9cdcd7221 */ /* 0x000fe20000010000 */
[----:B------:R-:W-:-:S03]  /*3d150*/  IMAD.MOV.U32 R201, RZ, RZ, -0x1 ;  /* 0xffffffffffc97424 */ /* 0x000fc600078e00ff */
[----:B------:R-:W-:-:S07]  /*3d160*/  IMAD.MOV.U32 R207, RZ, RZ, R205 ;  /* 0x000000ffffcf7224 */ /* 0x000fce00078e00cd */
[----:B------:R-:W-:Y:S05]  /*3d170*/  WARPSYNC.COLLECTIVE R201, `(.L_x_11621) ;  /* 0x00000000c9087348 */ /* 0x000fea0003c00000 */
[----:B------:R0:W1:Y:S02]  /*3d180*/  SHFL.BFLY P2, R201, R207, R204, R202 ;  /* 0x0c0000cccfc97389 */ /* 0x00006400000400ca */
[----:B01----:R-:W-:Y:S05]  /*3d190*/  ENDCOLLECTIVE ;  /* 0x000000000000791b */ /* 0x003fea0003800000 */
.L_x_11621:
[----:B------:R-:W-:Y:S02]  /*3d1a0*/  HFMA2 R204, -RZ, RZ, 0, 9.5367431640625e-07 ;  /* 0x00000010ffcc7431 */ /* 0x000fe400000001ff */
[----:B------:R-:W-:Y:S01]  /*3d1b0*/  FADD.FTZ R205, R205, R201 ;  /* 0x000000c9cdcd7221 */ /* 0x000fe20000010000 */
[----:B------:R-:W-:-:S03]  /*3d1c0*/  IMAD.MOV.U32 R201, RZ, RZ, -0x1 ;  /* 0xffffffffffc97424 */ /* 0x000fc600078e00ff */
[----:B------:R-:W-:-:S07]  /*3d1d0*/  IMAD.MOV.U32 R207, RZ, RZ, R205 ;  /* 0x000000ffffcf7224 */ /* 0x000fce00078e00cd */
[----:B------:R-:W-:Y:S05]  /*3d1e0*/  WARPSYNC.COLLECTIVE R201, `(.L_x_11622) ;  /* 0x00000000c9087348 */ /* 0x000fea0003c00000 */
[----:B------:R0:W1:Y:S02]  /*3d1f0*/  SHFL.BFLY P2, R201, R207, R204, R202 ;  /* 0x0c0000cccfc97389 */ /* 0x00006400000400ca */
[----:B01----:R-:W-:Y:S05]  /*3d200*/  ENDCOLLECTIVE ;  /* 0x000000000000791b */ /* 0x003fea0003800000 */
.L_x_11622:
[----:B------:R-:W-:Y:S05]  /*3d210*/  BRA `(.L_x_11623) ;  /* 0xffffffd400287947 */ /* 0x000fea000383ffff */
.L_x_11624:
        /* <DEDUP_REMOVED lines=14> */
.L_x_33273:


//--------------------- .text._ZN10layer_norm31ln_parallel_residual_fwd_kernelINS_13Kernel_traitsI13__nv_bfloat16S2_fS2_fjLj1536ELj1ELj4ELj1ELj16ENS_18Kernel_traits_baseILj1536ES2_S2_fS2_fjLj128EEEEELb1ELb1ELb0EEEvNS_9FwdParamsE --------------------------
	.section	.text._ZN10layer_norm31ln_parallel_residual_fwd_kernelINS_13Kernel_traitsI13__nv_bfloat16S2_fS2_fjLj1536ELj1ELj4ELj1ELj16ENS_18Kernel_traits_baseILj1536ES2_S2_fS2_fjLj128EEEEELb1ELb1ELb0EEEvNS_9FwdParamsE,"ax",@progbits
	.align	128
        .global         _ZN10layer_norm31ln_parallel_residual_fwd_kernelINS_13Kernel_traitsI13__nv_bfloat16S2_fS2_fjLj1536ELj1ELj4ELj1ELj16ENS_18Kernel_traits_baseILj1536ES2_S2_fS2_fjLj128EEEEELb1ELb1ELb0EEEvNS_9FwdParamsE
        .type           _ZN10layer_norm31ln_parallel_residual_fwd_kernelINS_13Kernel_traitsI13__nv_bfloat16S2_fS2_fjLj1536ELj1ELj4ELj1ELj16ENS_18Kernel_traits_baseILj1536ES2_S2_fS2_fjLj128EEEEELb1ELb1ELb0EEEvNS_9FwdParamsE,@function
        .size           _ZN10layer_norm31ln_parallel_residual_fwd_kernelINS_13Kernel_traitsI13__nv_bfloat16S2_fS2_fjLj1536ELj1ELj4ELj1ELj16ENS_18Kernel_traits_baseILj1536ES2_S2_fS2_fjLj128EEEEELb1ELb1ELb0EEEvNS_9FwdParamsE,(.L_x_33274 - _ZN10layer_norm31ln_parallel_residual_fwd_kernelINS_13Kernel_traitsI13__nv_bfloat16S2_fS2_fjLj1536ELj1ELj4ELj1ELj16ENS_18Kernel_traits_baseILj1536ES2_S2_fS2_fjLj128EEEEELb1ELb1ELb0EEEvNS_9FwdParamsE)
        .other          _ZN10layer_norm31ln_parallel_residual_fwd_kernelINS_13Kernel_traitsI13__nv_bfloat16S2_fS2_fjLj1536ELj1ELj4ELj1ELj16ENS_18Kernel_traits_baseILj1536ES2_S2_fS2_fjLj128EEEEELb1ELb1ELb0EEEvNS_9FwdParamsE,@"STO_CUDA_ENTRY STV_DEFAULT"
_ZN10layer_norm31ln_parallel_residual_fwd_kernelINS_13Kernel_traitsI13__nv_bfloat16S2_fS2_fjLj1536ELj1ELj4ELj1ELj16ENS_18Kernel_traits_baseILj1536ES2_S2_fS2_fjLj128EEEEELb1ELb1ELb0EEEvNS_9FwdParamsE:
.text._ZN10layer_norm31ln_parallel_residual_fwd_kernelINS_13Kernel_traitsI13__nv_bfloat16S2_fS2_fjLj1536ELj1ELj4ELj1ELj16ENS_18Kernel_traits_baseILj1536ES2_S2_fS2_fjLj128EEEEELb1ELb1ELb0EEEvNS_9FwdParamsE:
        /* <DEDUP_REMOVED lines=24> */
[----:B------:R-:W3:Y:S04]  /*0180*/  LDC R9, c[0x0][0x360] ;  /* 0x0000d800ff097b82 */ /* 0x000ee80000000800 */
[----:B------:R-:W-:Y:S01]  /*0190*/  LOP3.LUT R6, R7, 0x1f, RZ, 0x3c, !PT ;  /* 0x0000001f07067812 */ /* 0x000fe200078e3cff */
[----:B0-----:R-:W-:Y:S01]  /*01a0*/  USHF.L.U32 UR4, UR5, 0x2, URZ ;  /* 0x0000000205047899 */ /* 0x001fe200080006ff */
[----:B-1----:R-:W-:Y:S01]  /*01b0*/  @P0 IADD3 R189, P1, PT, R2, R5, RZ ;  /* 0x0000000502bd0210 */ /* 0x002fe20007f3e0ff */
[----:B---3--:R-:W-:Y:S01]  /*01c0*/  IMAD R2, R9, UR5, R8 ;  /* 0x0000000509027c24 */ /* 0x008fe2000f8e0208 */
[----:B------:R-:W-:-:S02]  /*01d0*/  LEA.HI R5, R4, R11, RZ, 0x3 ;  /* 0x0000000b04057211 */ /* 0x000fc400078f18ff */
        /* <DEDUP_REMOVED lines=14> */
[C---:B------:R-:W-:Y:S01]  /*02c0*/  VIADD R86, R160.reuse, 0xb54cda56 ;  /* 0xb54cda56a0567836 */ /* 0x040fe20000000000 */
[C---:B------:R-:W-:Y:S01]  /*02d0*/  IADD3 R180, PT, PT, R161.reuse, -0x24c28bd8, RZ ;  /* 0xdb3d7428a1b47810 */ /* 0x040fe20007ffe0ff */
[----:B------:R-:W-:Y:S01]  /*02e0*/  VIADD R87, R161, 0x646e171e ;  /* 0x646e171ea1577836 */ /* 0x000fe20000000000 */
        /* <DEDUP_REMOVED lines=58> */
.L_x_11626:
        /* <DEDUP_REMOVED lines=48> */
.L_x_11627:
[----:B------:R-:W-:Y:S05]  /*0990*/  BSYNC.RECONVERGENT B0 ;  /* 0x0000000000007941 */ /* 0x000fea0003800200 */
.L_x_11625:
        /* <DEDUP_REMOVED lines=9> */
[----:B------:R-:W1:Y:S01]  /*0a30*/  LDCU UR13, c[0x0][0x388] ;  /* 0x00007100ff0d77ac */ /* 0x000e620008000800 */
[----:B------:R-:W-:Y:S01]  /*0a40*/  PRMT R16, R75, 0x7632, R16 ;  /* 0x000076324b107816 */ /* 0x000fe20000000010 */
[----:B------:R-:W-:Y:S01]  /*0a50*/  IMAD R13, R5, -0x2daee0ad, RZ ;  /* 0xd2511f53050d7824 */ /* 0x000fe200078e02ff */
[----:B------:R-:W-:Y:S01]  /*0a60*/  LOP3.LUT R9, R9, R161, RZ, 0x3c, !PT ;  /* 0x000000a109097212 */ /* 0x000fe200078e3cff */
[----:B------:R-:W-:Y:S01]  /*0a70*/  IMAD.HI.U32 R10, R7, -0x2daee0ad, RZ ;  /* 0xd2511f53070a7827 */ /* 0x000fe200078e00ff */
[----:B------:R-:W-:Y:S01]  /*0a80*/  PRMT R17, R71, 0x7632, R17 ;  /* 0x0000763247117816 */ /* 0x000fe20000000011 */
[----:B------:R-:W2:Y:S01]  /*0a90*/  LDCU.U8 UR11, c[0x0][0x410] ;  /* 0x00008200ff0b77ac */ /* 0x000ea20008000000 */
[----:B------:R-:W-:Y:S01]  /*0aa0*/  PRMT R18, R74, 0x7632, R18 ;  /* 0x000076324a127816 */ /* 0x000fe20000000012 */
[----:B------:R-:W-:Y:S01]  /*0ab0*/  IMAD R11, R2, -0x326172a9, RZ ;  /* 0xcd9e8d57020b7824 */ /* 0x000fe200078e02ff */
[----:B------:R-:W-:Y:S01]  /*0ac0*/  LOP3.LUT R10, R30, R13, R10, 0x96, !PT ;  /* 0x0000000d1e0a7212 */ /* 0x000fe200078e960a */
[----:B------:R-:W-:Y:S01]  /*0ad0*/  IMAD.HI.U32 R8, R9, -0x326172a9, RZ ;  /* 0xcd9e8d5709087827 */ /* 0x000fe200078e00ff */
[----:B------:R-:W-:Y:S01]  /*0ae0*/  PRMT R19, R70, 0x7632, R19 ;  /* 0x0000763246137816 */ /* 0x000fe20000000013 */
[----:B------:R-:W3:Y:S01]  /*0af0*/  LDCU UR12, c[0x0][0x448] ;  /* 0x00008900ff0c77ac */ /* 0x000ee20008000800 */
        /* <DEDUP_REMOVED lines=10> */
[----:B------:R-:W-:Y:S01]  /*0ba0*/  PRMT R23, R68, 0x7632, R23 ;  /* 0x0000763244177816 */ /* 0x000fe20000000017 */
[----:B------:R-:W0:Y:S01]  /*0bb0*/  LDCU.64 UR8, c[0x0][0x3a0] ;  /* 0x00007400ff0877ac */ /* 0x000e220008000a00 */
[----:B------:R-:W-:Y:S01]  /*0bc0*/  PRMT R24, R67, 0x7632, R24 ;  /* 0x0000763243187816 */ /* 0x000fe20000000018 */
[----:B------:R-:W-:Y:S01]  /*0bd0*/  IMAD R13, R8, -0x2daee0ad, RZ ;  /* 0xd2511f53080d7824 */ /* 0x000fe200078e02ff */
[----:B------:R-:W-:Y:S01]  /*0be0*/  LOP3.LUT R7, R32, R14, R7, 0x96, !PT ;  /* 0x0000000e20077212 */ /* 0x000fe200078e9607 */
[----:B------:R-:W-:Y:S01]  /*0bf0*/  IMAD.HI.U32 R12, R9, -0x2daee0ad, RZ ;  /* 0xd2511f53090c7827 */ /* 0x000fe200078e00ff */
[----:B------:R-:W-:-:S02]  /*0c00*/  PRMT R25, R63, 0x7632, R25 ;  /* 0x000076323f197816 */ /* 0x000fc40000000019 */
[----:B------:R-:W-:Y:S01]  /*0c10*/  PRMT R26, R66, 0x7632, R26 ;  /* 0x00007632421a7816 */ /* 0x000fe2000000001a */
[----:B------:R-:W-:Y:S01]  /*0c20*/  IMAD R11, R10, -0x326172a9, RZ ;  /* 0xcd9e8d570a0b7824 */ /* 0x000fe200078e02ff */
[----:B------:R-:W-:Y:S01]  /*0c30*/  IADD3 R10, PT, PT, R160, -0x255992d5, RZ ;  /* 0xdaa66d2ba00a7810 */ /* 0x000fe20007ffe0ff */
[----:B------:R-:W-:Y:S01]  /*0c40*/  IMAD.HI.U32 R8, R7, -0x326172a9, RZ ;  /* 0xcd9e8d5707087827 */ /* 0x000fe200078e00ff */
[----:B------:R-:W-:Y:S02]  /*0c50*/  LOP3.LUT R12, R33, R13, R12, 0x96, !PT ;  /* 0x0000000d210c7212 */ /* 0x000fe400078e960c */
[----:B------:R-:W-:Y:S01]  /*0c60*/  PRMT R27, R62, 0x7632, R27 ;  /* 0x000076323e1b7816 */ /* 0x000fe2000000001b */
[----:B------:R-:W-:Y:S01]  /*0c70*/  IMAD R14, R9, -0x2daee0ad, RZ ;  /* 0xd2511f53090e7824 */ /* 0x000fe200078e02ff */
[----:B------:R-:W-:Y:S01]  /*0c80*/  LOP3.LUT R8, R10, R11, R8, 0x96, !PT ;  /* 0x0000000b0a087212 */ /* 0x000fe200078e9608 */
        /* <DEDUP_REMOVED lines=49> */
[--C-:B------:R-:W-:Y:S01]  /*0fa0*/  LOP3.LUT R180, R180, R14, R9.reuse, 0x96, !PT ;  /* 0x0000000eb4b47212 */ /* 0x100fe200078e9609 */
        /* <DEDUP_REMOVED lines=8> */
[----:B------:R-:W-:Y:S01]  /*1030*/  IMAD.MOV.U32 R7, RZ, RZ, R28 ;  /* 0x000000ffff077224 */ /* 0x000fe200078e001c */
[----:B------:R-:W-:Y:S01]  /*1040*/  LOP3.LUT R181, R90, R12, R181, 0x96, !PT ;  /* 0x0000000c5ab57212 */ /* 0x000fe200078e96b5 */
[----:B------:R-:W-:Y:S01]  /*1050*/  IMAD.MOV.U32 R171, RZ, RZ, RZ ;  /* 0x000000ffffab7224 */ /* 0x000fe200078e00ff */
[----:B------:R-:W-:Y:S01]  /*1060*/  PRMT R12, R81, 0x7632, R12 ;  /* 0x00007632510c7816 */ /* 0x000fe2000000000c */
[----:B------:R-:W-:Y:S01]  /*1070*/  IMAD R180, R180, -0x326172a9, RZ ;  /* 0xcd9e8d57b4b47824 */ /* 0x000fe200078e02ff */
[----:B------:R-:W-:Y:S01]  /*1080*/  PRMT R28, R65, 0x7632, R28 ;  /* 0x00007632411c7816 */ /* 0x000fe2000000001c */
[----:B------:R-:W-:Y:S01]  /*1090*/  IMAD R191, R191, -0x2daee0ad, RZ ;  /* 0xd2511f53bfbf7824 */ /* 0x000fe200078e02ff */
        /* <DEDUP_REMOVED lines=9> */
.L_x_12390:
        /* <DEDUP_REMOVED lines=15> */
[----:B0-----:R-:W-:-:S05]  /*1220*/  IMAD.WIDE.U32 R96, R179, 0x10, R96 ;  /* 0x00000010b3607825 */ /* 0x001fca00078e0060 */
[----:B------:R0:W5:Y:S01]  /*1230*/  LDG.E.128 R100, desc[UR6][R96.64] ;  /* 0x0000000660647981 */ /* 0x000162000c1e1d00 */
        /* <DEDUP_REMOVED lines=24> */
.L_x_11633:
        /* <DEDUP_REMOVED lines=13> */
.L_x_11635:
[----:B------:R-:W-:Y:S05]  /*1490*/  BSYNC.RECONVERGENT B2 ;  /* 0x0000000000027941 */ /* 0x000fea0003800200 */
.L_x_11634:
        /* <DEDUP_REMOVED lines=52> */
[----:B------:R-:W-:Y:S01]  /*17e0*/  HFMA2 R98, -RZ, RZ, 0, 0 ;  /* 0x00000000ff627431 */ /* 0x000fe200000001ff */
[----:B------:R-:W-:Y:S01]  /*17f0*/  IADD3 R97, PT, PT, R160, -0x700cb87f, RZ ;  /* 0x8ff34781a0617810 */ /* 0x000fe20007ffe0ff */
[----:B------:R-:W-:-:S04]  /*1800*/  IMAD.WIDE.U32 R180, R180, -0x326172a9, RZ ;  /* 0xcd9e8d57b4b47825 */ /* 0x000fc800078e00ff */
[----:B------:R-:W-:Y:S01]  /*1810*/  IMAD.WIDE.U32 R144, R144, -0x2daee0ad, RZ ;  /* 0xd2511f5390907825 */ /* 0x000fe200078e00ff */
[----:B------:R-:W-:-:S03]  /*1820*/  LOP3.LUT R181, R97, R146, R181, 0x96, !PT ;  /* 0x0000009261b57212 */ /* 0x000fc600078e96b5 */
[----:B------:R-:W-:Y:S01]  /*1830*/  IMAD.MOV.U32 R96, RZ, RZ, R191 ;  /* 0x000000ffff607224 */ /* 0x000fe200078e00bf */
[----:B------:R-:W-:-:S07]  /*1840*/  LOP3.LUT R188, R99, R188, R145, 0x96, !PT ;  /* 0x000000bc63bc7212 */ /* 0x000fce00078e9691 */
.L_x_11632:
[----:B------:R-:W-:Y:S05]  /*1850*/  BSYNC.RECONVERGENT B1 ;  /* 0x0000000000017941 */ /* 0x000fea0003800200 */
.L_x_11631:
[----:B------:R-:W0:Y:S01]  /*1860*/  LDC R145, c[0x0][0x404] ;  /* 0x00010100ff917b82 */ /* 0x000e220000000800 */
[----:B------:R-:W-:Y:S01]  /*1870*/  I2FP.F32.U32 R96, R96 ;  /* 0x0000006000607245 */ /* 0x000fe20000201000 */
[----:B------:R-:W-:Y:S01]  /*1880*/  IMAD.MOV.U32 R97, RZ, RZ, 0x2f800000 ;  /* 0x2f800000ff617424 */ /* 0x000fe200078e00ff */
[----:B------:R-:W-:Y:S01]  /*1890*/  ISETP.NE.AND P2, PT, R98, 0x1, PT ;  /* 0x000000016200780c */ /* 0x000fe20003f45270 */
[----:B------:R-:W-:Y:S01]  /*18a0*/  BSSY.RECONVERGENT B1, `(.L_x_11636) ;  /* 0x000005c000017945 */ /* 0x000fe20003800200 */
[----:B------:R-:W-:Y:S01]  /*18b0*/  LOP3.LUT R6, R6, 0xffffffef, RZ, 0xc0, !PT ;  /* 0xffffffef06067812 */ /* 0x000fe200078ec0ff */
[----:B------:R-:W-:Y:S01]  /*18c0*/  FFMA.FTZ R96, R96, R97, 1.1641532182693481445e-10 ;  /* 0x2f00000060607423 */ /* 0x000fe20000010061 */
[----:B------:R-:W-:Y:S01]  /*18d0*/  MOV R146, 0x2 ;  /* 0x0000000200927802 */ /* 0x000fe20000000f00 */
[----:B------:R-:W-:-:S03]  /*18e0*/  IMAD.MOV.U32 R99, RZ, RZ, R180 ;  /* 0x000000ffff637224 */ /* 0x000fc600078e00b4 */
[----:B0-----:R-:W-:Y:S01]  /*18f0*/  FSETP.LE.FTZ.AND P3, PT, R96, R145, PT ;  /* 0x000000916000720b */ /* 0x001fe20003f73000 */
        /* <DEDUP_REMOVED lines=12> */
.L_x_11638:
        /* <DEDUP_REMOVED lines=13> */
.L_x_11640:
[----:B------:R-:W-:Y:S05]  /*1a90*/  BSYNC.RECONVERGENT B2 ;  /* 0x0000000000027941 */ /* 0x000fea0003800200 */
.L_x_11639:
        /* <DEDUP_REMOVED lines=56> */
[----:B------:R-:W-:Y:S01]  /*1e20*/  HFMA2 R146, -RZ, RZ, 0, 0 ;  /* 0x00000000ff927431 */ /* 0x000fe200000001ff */
[----:B------:R-:W-:Y:S01]  /*1e30*/  LOP3.LUT R188, R183, R188, R99, 0x96, !PT ;  /* 0x000000bcb7bc7212 */ /* 0x000fe200078e9663 */
[----:B------:R-:W-:Y:S02]  /*1e40*/  IMAD.MOV.U32 R99, RZ, RZ, R144 ;  /* 0x000000ffff637224 */ /* 0x000fe400078e0090 */
[----:B------:R-:W-:-:S07]  /*1e50*/  IMAD.MOV.U32 R144, RZ, RZ, R98 ;  /* 0x000000ffff907224 */ /* 0x000fce00078e0062 */
.L_x_11637:
[----:B------:R-:W-:Y:S05]  /*1e60*/  BSYNC.RECONVERGENT B1 ;  /* 0x0000000000017941 */ /* 0x000fea0003800200 */
.L_x_11636:
        /* <DEDUP_REMOVED lines=19> */
.L_x_11643:
        /* <DEDUP_REMOVED lines=13> */
.L_x_11645:
[----:B------:R-:W-:Y:S05]  /*2070*/  BSYNC.RECONVERGENT B2 ;  /* 0x0000000000027941 */ /* 0x000fea0003800200 */
.L_x_11644:
        /* <DEDUP_REMOVED lines=51> */
[----:B------:R-:W-:Y:S02]  /*23b0*/  VIADD R185, R161, 0x96a522ad ;  /* 0x96a522ada1b97836 */ /* 0x000fe40000000000 */
[----:B------:R-:W-:Y:S01]  /*23c0*/  VIADD R147, R160, 0x8ff34781 ;  /* 0x8ff34781a0937836 */ /* 0x000fe20000000000 */
[----:B------:R-:W-:Y:S01]  /*23d0*/  LOP3.LUT R181, R181, R180, R189, 0x96, !PT ;  /* 0x000000b4b5b57212 */ /* 0x000fe200078e96bd */
[----:B------:R-:W-:-:S04]  /*23e0*/  IMAD.WIDE.U32 R98, R99, -0x2daee0ad, RZ ;  /* 0xd2511f5363627825 */ /* 0x000fc800078e00ff */
[----:B------:R-:W-:Y:S01]  /*23f0*/  IMAD.WIDE.U32 R180, R181, -0x326172a9, RZ ;  /* 0xcd9e8d57b5b47825 */ /* 0x000fe200078e00ff */
[----:B------:R-:W-:Y:S02]  /*2400*/  LOP3.LUT R188, R185, R188, R99, 0x96, !PT ;  /* 0x000000bcb9bc7212 */ /* 0x000fe400078e9663 */
[----:B------:R-:W-:Y:S01]  /*2410*/  MOV R99, R144 ;  /* 0x0000009000637202 */ /* 0x000fe20000000f00 */
[----:B------:R-:W-:Y:S01]  /*2420*/  IMAD.MOV.U32 R144, RZ, RZ, R98 ;  /* 0x000000ffff907224 */ /* 0x000fe200078e0062 */
[----:B------:R-:W-:-:S07]  /*2430*/  LOP3.LUT R181, R147, R146, R181, 0x96, !PT ;  /* 0x0000009293b57212 */ /* 0x000fce00078e96b5 */
.L_x_11642:
[----:B------:R-:W-:Y:S05]  /*2440*/  BSYNC.RECONVERGENT B1 ;  /* 0x0000000000017941 */ /* 0x000fea0003800200 */
.L_x_11641:
[----:B------:R-:W-:Y:S01]  /*2450*/  I2FP.F32.U32 R98, R99 ;  /* 0x0000006300627245 */ /* 0x000fe20000201000 */
[----:B------:R-:W-:Y:S01]  /*2460*/  BSSY.RECONVERGENT B1, `(.L_x_11646) ;  /* 0x000005d000017945 */ /* 0x000fe20003800200 */
[----:B------:R-:W-:Y:S01]  /*2470*/  ISETP.NE.AND P2, PT, R100, 0x1, PT ;  /* 0x000000016400780c */ /* 0x000fe20003f45270 */
[----:B------:R-:W-:Y:S01]  /*2480*/  IMAD.MOV.U32 R99, RZ, RZ, R180 ;  /* 0x000000ffff637224 */ /* 0x000fe200078e00b4 */
[----:B------:R-:W-:Y:S01]  /*2490*/  LOP3.LUT R6, R6, 0xfffffffb, RZ, 0xc0, !PT ;  /* 0xfffffffb06067812 */ /* 0x000fe200078ec0ff */
[----:B------:R-:W-:Y:S01]  /*24a0*/  FFMA.FTZ R98, R98, R97, 1.1641532182693481445e-10 ;  /* 0x2f00000062627423 */ /* 0x000fe20000010061 */
[C---:B------:R-:W-:Y:S02]  /*24b0*/  SHF.L.U32 R182, R101.reuse, 0x10, RZ ;  /* 0x0000001065b67819 */ /* 0x040fe400000006ff */
[----:B------:R-:W-:Y:S01]  /*24c0*/  PRMT R184, R101, 0x7632, R184 ;  /* 0x0000763265b87816 */ /* 0x000fe200000000b8 */
[----:B------:R-:W-:Y:S01]  /*24d0*/  IMAD.MOV.U32 R101, RZ, RZ, 0x2 ;  /* 0x00000002ff657424 */ /* 0x000fe200078e00ff */
        /* <DEDUP_REMOVED lines=11> */
.L_x_11648:
        /* <DEDUP_REMOVED lines=13> */
.L_x_11650:
[----:B------:R-:W-:Y:S05]  /*2660*/  BSYNC.RECONVERGENT B2 ;  /* 0x0000000000027941 */ /* 0x000fea0003800200 */
.L_x_11649:
        /* <DEDUP_REMOVED lines=56> */
[----:B------:R-:W-:-:S03]  /*29f0*/  IMAD.MOV.U32 R101, RZ, RZ, RZ ;  /* 0x000000ffff657224 */ /* 0x000fc600078e00ff */
[----:B------:R-:W-:Y:S01]  /*2a00*/  LOP3.LUT R188, R147, R188, R99, 0x96, !PT ;  /* 0x000000bc93bc7212 */ /* 0x000fe200078e9663 */
[----:B------:R-:W-:Y:S01]  /*2a10*/  IMAD.MOV.U32 R99, RZ, RZ, R144 ;  /* 0x000000ffff637224 */ /* 0x000fe200078e0090 */
[----:B------:R-:W-:-:S07]  /*2a20*/  MOV R144, R98 ;  /* 0x0000006200907202 */ /* 0x000fce0000000f00 */
.L_x_11647:
[----:B------:R-:W-:Y:S05]  /*2a30*/  BSYNC.RECONVERGENT B1 ;  /* 0x0000000000017941 */ /* 0x000fea0003800200 */
.L_x_11646:
        /* <DEDUP_REMOVED lines=19> */
.L_x_11653:
        /* <DEDUP_REMOVED lines=13> */
.L_x_11655:
[----:B------:R-:W-:Y:S05]  /*2c40*/  BSYNC.RECONVERGENT B2 ;  /* 0x0000000000027941 */ /* 0x000fea0003800200 */
.L_x_11654:
        /* <DEDUP_REMOVED lines=56> */
[----:B------:R-:W-:Y:S01]  /*2fd0*/  HFMA2 R100, -RZ, RZ, 0, 0 ;  /* 0x00000000ff647431 */ /* 0x000fe200000001ff */
[----:B------:R-:W-:Y:S01]  /*2fe0*/  LOP3.LUT R188, R147, R188, R99, 0x96, !PT ;  /* 0x000000bc93bc7212 */ /* 0x000fe200078e9663 */
[----:B------:R-:W-:Y:S02]  /*2ff0*/  IMAD.MOV.U32 R99, RZ, RZ, R144 ;  /* 0x000000ffff637224 */ /* 0x000fe400078e0090 */
[----:B------:R-:W-:-:S07]  /*3000*/  IMAD.MOV.U32 R144, RZ, RZ, R98 ;  /* 0x000000ffff907224 */ /* 0x000fce00078e0062 */
.L_x_11652:
[----:B------:R-:W-:Y:S05]  /*3010*/  BSYNC.RECONVERGENT B1 ;  /* 0x0000000000017941 */ /* 0x000fea0003800200 */
.L_x_11651:
        /* <DEDUP_REMOVED lines=18> */
.L_x_11658:
        /* <DEDUP_REMOVED lines=13> */
.L_x_11660:
[----:B------:R-:W-:Y:S05]  /*3210*/  BSYNC.RECONVERGENT B2 ;  /* 0x0000000000027941 */ /* 0x000fea0003800200 */
.L_x_11659:
        /* <DEDUP_REMOVED lines=56> */
[----:B------:R-:W-:-:S03]  /*35a0*/  IMAD.MOV.U32 R101, RZ, RZ, RZ ;  /* 0x000000ffff657224 */ /* 0x000fc600078e00ff */
[----:B------:R-:W-:Y:S02]  /*35b0*/  LOP3.LUT R188, R147, R188, R99, 0x96, !PT ;  /* 0x000000bc93bc7212 */ /* 0x000fe400078e9663 */
[----:B------:R-:W-:Y:S01]  /*35c0*/  MOV R99, R144 ;  /* 0x0000009000637202 */ /* 0x000fe20000000f00 */
[----:B------:R-:W-:-:S07]  /*35d0*/  IMAD.MOV.U32 R144, RZ, RZ, R98 ;  /* 0x000000ffff907224 */ /* 0x000fce00078e0062 */
.L_x_11657:
[----:B------:R-:W-:Y:S05]  /*35e0*/  BSYNC.RECONVERGENT B1 ;  /* 0x0000000000017941 */ /* 0x000fea0003800200 */
.L_x_11656:
[----:B------:R-:W-:Y:S01]  /*35f0*/  ISETP.NE.AND P4, PT, R101, 0x1, PT ;  /* 0x000000016500780c */ /* 0x000fe20003f85270 */
[----:B------:R-:W-:Y:S01]  /*3600*/  BSSY.RECONVERGENT B1, `(.L_x_11661) ;  /* 0x000005a000017945 */ /* 0x000fe20003800200 */
[----:B------:R-:W-:Y:S01]  /*3610*/  I2FP.F32.U32 R98, R99 ;  /* 0x0000006300627245 */ /* 0x000fe20000201000 */
[----:B------:R-:W-:Y:S01]  /*3620*/  IMAD.MOV.U32 R100, RZ, RZ, 0x2 ;  /* 0x00000002ff647424 */ /* 0x000fe200078e00ff */
[----:B------:R-:W-:Y:S01]  /*3630*/  SHF.L.U32 R186, R186, 0x10, RZ ;  /* 0x00000010baba7819 */ /* 0x000fe200000006ff */
[----:B------:R-:W-:Y:S02]  /*3640*/  IMAD.MOV.U32 R99, RZ, RZ, R180 ;  /* 0x000000ffff637224 */ /* 0x000fe400078e00b4 */
[----:B------:R-:W-:-:S05]  /*3650*/  FFMA.FTZ R98, R98, R97, 1.1641532182693481445e-10 ;  /* 0x2f00000062627423 */ /* 0x000fca0000010061 */
        /* <DEDUP_REMOVED lines=10> */
.L_x_11663:
        /* <DEDUP_REMOVED lines=13> */
.L_x_11665:
[----:B------:R-:W-:Y:S05]  /*37d0*/  BSYNC.RECONVERGENT B2 ;  /* 0x0000000000027941 */ /* 0x000fea0003800200 */
.L_x_11664:
        /* <DEDUP_REMOVED lines=54> */
[----:B------:R-:W-:-:S03]  /*3b40*/  LOP3.LUT R181, R101, R100, R181, 0x96, !PT ;  /* 0x0000006465b57212 */ /* 0x000fc600078e96b5 */
[----:B------:R-:W-:Y:S02]  /*3b50*/  VIADD R147, R161, 0x96a522ad ;  /* 0x96a522ada1937836 */ /* 0x000fe40000000000 */
[----:B------:R-:W-:-:S03]  /*3b60*/  IMAD.MOV.U32 R100, RZ, RZ, RZ ;  /* 0x000000ffff647224 */ /* 0x000fc600078e00ff */
[----:B------:R-:W-:Y:S01]  /*3b70*/  LOP3.LUT R188, R147, R188, R99, 0x96, !PT ;  /* 0x000000bc93bc7212 */ /* 0x000fe200078e9663 */
[----:B------:R-:W-:Y:S01]  /*3b80*/  IMAD.MOV.U32 R99, RZ, RZ, R144 ;  /* 0x000000ffff637224 */ /* 0x000fe200078e0090 */
[----:B------:R-:W-:-:S07]  /*3b90*/  MOV R144, R98 ;  /* 0x0000006200907202 */ /* 0x000fce0000000f00 */
.L_x_11662:
[----:B------:R-:W-:Y:S05]  /*3ba0*/  BSYNC.RECONVERGENT B1 ;  /* 0x0000000000017941 */ /* 0x000fea0003800200 */
.L_x_11661:
        /* <DEDUP_REMOVED lines=18> */
.L_x_11668:
        /* <DEDUP_REMOVED lines=13> */
.L_x_11670:
[----:B------:R-:W-:Y:S05]  /*3da0*/  BSYNC.RECONVERGENT B2 ;  /* 0x0000000000027941 */ /* 0x000fea0003800200 */
.L_x_11669:
        /* <DEDUP_REMOVED lines=52> */
[----:B------:R-:W-:Y:S01]  /*40f0*/  IMAD.WIDE.U32 R180, R103, -0x326172a9, RZ ;  /* 0xcd9e8d5767b47825 */ /* 0x000fe200078e00ff */
[----:B------:R-:W-:-:S03]  /*4100*/  IADD3 R103, PT, PT, R161, -0x695add53, RZ ;  /* 0x96a522ada1677810 */ /* 0x000fc60007ffe0ff */
[----:B------:R-:W-:-:S04]  /*4110*/  IMAD.WIDE.U32 R98, R99, -0x2daee0ad, RZ ;  /* 0xd2511f5363627825 */ /* 0x000fc800078e00ff */
[----:B------:R-:W-:Y:S01]  /*4120*/  VIADD R101, R160, 0x8ff34781 ;  /* 0x8ff34781a0657836 */ /* 0x000fe20000000000 */
[----:B------:R-:W-:Y:S01]  /*4130*/  LOP3.LUT R188, R103, R188, R99, 0x96, !PT ;  /* 0x000000bc67bc7212 */ /* 0x000fe200078e9663 */
[----:B------:R-:W-:Y:S02]  /*4140*/  IMAD.MOV.U32 R99, RZ, RZ, R144 ;  /* 0x000000ffff637224 */ /* 0x000fe400078e0090 */
[----:B------:R-:W-:Y:S01]  /*4150*/  IMAD.MOV.U32 R144, RZ, RZ, R98 ;  /* 0x000000ffff907224 */ /* 0x000fe200078e0062 */
[----:B------:R-:W-:-:S07]  /*4160*/  LOP3.LUT R181, R101, R100, R181, 0x96, !PT ;  /* 0x0000006465b57212 */ /* 0x000fce00078e96b5 */
.L_x_11667:
[----:B------:R-:W-:Y:S05]  /*4170*/  BSYNC.RECONVERGENT B1 ;  /* 0x0000000000017941 */ /* 0x000fea0003800200 */
.L_x_11666:
[----:B------:R-:W-:Y:S01]  /*4180*/  P2R R100, PR, RZ, 0x2 ;  /* 0x00000002ff647803 */ /* 0x000fe20000000000 */
[----:B------:R-:W-:Y:S01]  /*4190*/  FMUL.FTZ R96, R96, UR10 ;  /* 0x0000000a60607c20 */ /* 0x000fe20008410000 */
[----:B------:R-:W-:Y:S01]  /*41a0*/  I2FP.F32.U32 R98, R99 ;  /* 0x0000006300627245 */ /* 0x000fe20000201000 */
[----:B------:R-:W-:Y:S01]  /*41b0*/  FMUL.FTZ R184, R184, UR10 ;  /* 0x0000000ab8b87c20 */ /* 0x000fe20008410000 */
[C---:B------:R-:W-:Y:S01]  /*41c0*/  LOP3.LUT P1, RZ, R6.reuse, 0x10, RZ, 0xc0, !PT ;  /* 0x0000001006ff7812 */ /* 0x040fe2000782c0ff */
[----:B------:R-:W-:Y:S01]  /*41d0*/  IMAD.U32 R187, R187, 0x10000, RZ ;  /* 0x00010000bbbb7824 */ /* 0x000fe200078e00ff */
[----:B------:R-:W-:Y:S01]  /*41e0*/  LOP3.LUT P5, RZ, R6, 0x2, RZ, 0xc0, !PT ;  /* 0x0000000206ff7812 */ /* 0x000fe200078ac0ff */
[----:B------:R-:W-:Y:S01]  /*41f0*/  FFMA.FTZ R146, R98, R97, 1.1641532182693481445e-10 ;  /* 0x2f00000062927423 */ /* 0x000fe20000010061 */
[----:B------:R-:W-:Y:S01]  /*4200*/  FSEL R96, R96, RZ, P1 ;  /* 0x000000ff60607208 */ /* 0x000fe20000800000 */
[----:B------:R-:W-:Y:S01]  /*4210*/  FMUL.FTZ R183, R183, UR10 ;  /* 0x0000000ab7b77c20 */ /* 0x000fe20008410000 */
[----:B------:R-:W-:Y:S01]  /*4220*/  ISETP.NE.AND P1, PT, R100, RZ, PT ;  /* 0x000000ff6400720c */ /* 0x000fe20003f25270 */
[----:B------:R-:W-:Y:S01]  /*4230*/  FMUL.FTZ R190, R190, UR10 ;  /* 0x0000000abebe7c20 */ /* 0x000fe20008410000 */
[----:B------:R-:W-:Y:S01]  /*4240*/  P2R R103, PR, RZ, 0x1 ;  /* 0x00000001ff677803 */ /* 0x000fe20000000000 */
[----:B------:R-:W-:Y:S01]  /*4250*/  FMUL.FTZ R186, R186, UR10 ;  /* 0x0000000ababa7c20 */ /* 0x000fe20008410000 */
[----:B------:R-:W-:Y:S01]  /*4260*/  LOP3.LUT P0, RZ, R6, 0x8, RZ, 0xc0, !PT ;  /* 0x0000000806ff7812 */ /* 0x000fe2000780c0ff */
[----:B------:R-:W-:Y:S01]  /*4270*/  FMUL.FTZ R185, R185, UR10 ;  /* 0x0000000ab9b97c20 */ /* 0x000fe20008410000 */
[----:B------:R-:W-:Y:S01]  /*4280*/  FMUL.FTZ R182, R182, UR10 ;  /* 0x0000000ab6b67c20 */ /* 0x000fe20008410000 */
[----:B------:R-:W-:Y:S01]  /*4290*/  FMUL.FTZ R187, R187, UR10 ;  /* 0x0000000abbbb7c20 */ /* 0x000fe20008410000 */
[----:B------:R-:W-:-:S02]  /*42a0*/  FSEL R99, R184, RZ, P5 ;  /* 0x000000ffb8637208 */ /* 0x000fc40002800000 */
[----:B------:R-:W-:Y:S02]  /*42b0*/  LOP3.LUT P6, RZ, R6, 0x4, RZ, 0xc0, !PT ;  /* 0x0000000406ff7812 */ /* 0x000fe400078cc0ff */
[----:B------:R-:W-:Y:S01]  /*42c0*/  FSETP.GTU.FTZ.AND P5, PT, R146, R145, PT ;  /* 0x000000919200720b */ /* 0x000fe20003fbc000 */
[----:B------:R-:W-:Y:S01]  /*42d0*/  @P1 FADD.FTZ R96, R88, R96 ;  /* 0x0000006058601221 */ /* 0x000fe20000010000 */
[----:B------:R-:W-:Y:S01]  /*42e0*/  FSEL R97, R183, RZ, P0 ;  /* 0x000000ffb7617208 */ /* 0x000fe20000000000 */
[----:B------:R-:W-:Y:S01]  /*42f0*/  @P1 FADD.FTZ R99, R91, R99 ;  /* 0x000000635b631221 */ /* 0x000fe20000010000 */
[----:B------:R-:W-:Y:S02]  /*4300*/  ISETP.NE.AND P0, PT, R103, RZ, PT ;  /* 0x000000ff6700720c */ /* 0x000fe40003f05270 */
[----:B------:R-:W-:Y:S01]  /*4310*/  FSEL R102, R190, RZ, P4 ;  /* 0x000000ffbe667208 */ /* 0x000fe20002000000 */
[----:B------:R-:W-:Y:S01]  /*4320*/  @P1 FADD.FTZ R97, R89, R97 ;  /* 0x0000006159611221 */ /* 0x000fe20000010000 */
[----:B------:R-:W-:-:S02]  /*4330*/  FSEL R101, R186, RZ, P3 ;  /* 0x000000ffba657208 */ /* 0x000fc40001800000 */
[----:B------:R-:W-:Y:S01]  /*4340*/  FSEL R98, R182, RZ, P6 ;  /* 0x000000ffb6627208 */ /* 0x000fe20003000000 */
[----:B------:R-:W-:Y:S01]  /*4350*/  @P1 FADD.FTZ R102, R94, R102 ;  /* 0x000000665e661221 */ /* 0x000fe20000010000 */
[----:B------:R-:W-:Y:S01]  /*4360*/  FSEL R100, R185, RZ, P2 ;  /* 0x000000ffb9647208 */ /* 0x000fe20001000000 */
[----:B------:R-:W-:Y:S01]  /*4370*/  @P1 FADD.FTZ R101, R93, R101 ;  /* 0x000000655d651221 */ /* 0x000fe20000010000 */
[----:B------:R-:W-:Y:S01]  /*4380*/  FSEL R103, R187, RZ, !P5 ;  /* 0x000000ffbb677208 */ /* 0x000fe20006800000 */
[----:B------:R-:W-:Y:S01]  /*4390*/  @P1 FADD.FTZ R98, R90, R98 ;  /* 0x000000625a621221 */ /* 0x000fe20000010000 */
[----:B------:R-:W-:Y:S01]  /*43a0*/  PLOP3.LUT P5, PT, P5, PT, PT, 0x8, 0x80 ;  /* 0x000000000080781c */ /* 0x000fe20002fae170 */
[----:B------:R-:W-:Y:S02]  /*43b0*/  @P1 FADD.FTZ R100, R92, R100 ;  /* 0x000000645c641221 */ /* 0x000fe40000010000 */
[----:B------:R-:W-:Y:S01]  /*43c0*/  @P1 FADD.FTZ R103, R95, R103 ;  /* 0x000000675f671221 */ /* 0x000fe20000010000 */
[----:B------:R-:W-:Y:S09]  /*43d0*/  BRA `(.L_x_11671) ;  /* 0x0000006000447947 */ /* 0x000ff20003800000 */
.L_x_11630:
        /* <DEDUP_REMOVED lines=16> */
.L_x_11674:
        /* <DEDUP_REMOVED lines=13> */
.L_x_11676:
[----:B------:R-:W-:Y:S05]  /*45b0*/  BSYNC.RECONVERGENT B2 ;  /* 0x0000000000027941 */ /* 0x000fea0003800200 */
.L_x_11675:
        /* <DEDUP_REMOVED lines=48> */
[----:B------:R-:W-:Y:S02]  /*48c0*/  IMAD.MOV.U32 R98, RZ, RZ, RZ ;  /* 0x000000ffff627224 */ /* 0x000fe400078e00ff */
        /* <DEDUP_REMOVED lines=8> */
[----:B------:R-:W-:-:S04]  /*4950*/  MOV R96, R191 ;  /* 0x000000bf00607202 */ /* 0x000fc80000000f00 */
[----:B------:R-:W-:-:S07]  /*4960*/  LOP3.LUT R188, R99, R188, R145, 0x96, !PT ;  /* 0x000000bc63bc7212 */ /* 0x000fce00078e9691 */
.L_x_11673:
[----:B------:R-:W-:Y:S05]  /*4970*/  BSYNC.RECONVERGENT B1 ;  /* 0x0000000000017941 */ /* 0x000fea0003800200 */
.L_x_11672:
[----:B------:R-:W0:Y:S01]  /*4980*/  LDC R145, c[0x0][0x404] ;  /* 0x00010100ff917b82 */ /* 0x000e220000000800 */
[----:B------:R-:W-:Y:S01]  /*4990*/  I2FP.F32.U32 R97, R96 ;  /* 0x0000006000617245 */ /* 0x000fe20000201000 */
[----:B------:R-:W-:Y:S01]  /*49a0*/  IMAD.MOV.U32 R186, RZ, RZ, 0x2f800000 ;  /* 0x2f800000ffba7424 */ /* 0x000fe200078e00ff */
[----:B------:R-:W-:Y:S01]  /*49b0*/  ISETP.NE.AND P2, PT, R98, 0x1, PT ;  /* 0x000000016200780c */ /* 0x000fe20003f45270 */
[----:B------:R-:W-:Y:S01]  /*49c0*/  BSSY.RECONVERGENT B1, `(.L_x_11677) ;  /* 0x000005e000017945 */ /* 0x000fe20003800200 */
[----:B-----5:R-:W-:Y:S01]  /*49d0*/  SHF.L.U32 R99, R100, 0x10, RZ ;  /* 0x0000001064637819 */ /* 0x020fe200000006ff */
[----:B------:R-:W-:Y:S01]  /*49e0*/  FFMA.FTZ R96, R97, R186, 1.1641532182693481445e-10 ;  /* 0x2f00000061607423 */ /* 0x000fe200000100ba */
[----:B------:R-:W-:Y:S01]  /*49f0*/  LOP3.LUT R6, R6, 0xffffffef, RZ, 0xc0, !PT ;  /* 0xffffffef06067812 */ /* 0x000fe200078ec0ff */
[----:B------:R-:W1:Y:S01]  /*4a00*/  LDC R178, c[0x0][0x408] ;  /* 0x00010200ffb27b82 */ /* 0x000e620000000800 */
[----:B------:R-:W-:Y:S01]  /*4a10*/  PRMT R100, R100, 0x7632, R100 ;  /* 0x0000763264647816 */ /* 0x000fe20000000064 */
[----:B------:R-:W-:-:S02]  /*4a20*/  IMAD.MOV.U32 R146, RZ, RZ, 0x2 ;  /* 0x00000002ff927424 */ /* 0x000fc400078e00ff */
[----:B------:R-:W-:Y:S01]  /*4a30*/  IMAD.MOV.U32 R97, RZ, RZ, R180 ;  /* 0x000000ffff617224 */ /* 0x000fe200078e00b4 */
[----:B0-----:R-:W-:Y:S01]  /*4a40*/  FSETP.LE.FTZ.AND P4, PT, R96, R145, PT ;  /* 0x000000916000720b */ /* 0x001fe20003f93000 */
[----:B-1----:R-:W-:-:S12]  /*4a50*/  FMUL.FTZ R170, R178, R99 ;  /* 0x00000063b2aa7220 */ /* 0x002fd80000410000 */
        /* <DEDUP_REMOVED lines=10> */
.L_x_11679:
        /* <DEDUP_REMOVED lines=13> */
.L_x_11681:
[----:B------:R-:W-:Y:S05]  /*4bd0*/  BSYNC.RECONVERGENT B2 ;  /* 0x0000000000027941 */ /* 0x000fea0003800200 */
.L_x_11680:
        /* <DEDUP_REMOVED lines=60> */
.L_x_11678:
[----:B------:R-:W-:Y:S05]  /*4fa0*/  BSYNC.RECONVERGENT B1 ;  /* 0x0000000000017941 */ /* 0x000fea0003800200 */
.L_x_11677:
        /* <DEDUP_REMOVED lines=9> */
[----:B------:R-:W-:Y:S02]  /*5040*/  FSEL R96, R170, RZ, P4 ;  /* 0x000000ffaa607208 */ /* 0x000fe40002000000 */
        /* <DEDUP_REMOVED lines=13> */
.L_x_11684:
        /* <DEDUP_REMOVED lines=13> */
.L_x_11686:
[----:B------:R-:W-:Y:S05]  /*51f0*/  BSYNC.RECONVERGENT B2 ;  /* 0x0000000000027941 */ /* 0x000fea0003800200 */
.L_x_11685:
        /* <DEDUP_REMOVED lines=58> */
[----:B------:R-:W-:Y:S02]  /*55a0*/  HFMA2 R147, -RZ, RZ, 0, 0 ;  /* 0x00000000ff937431 */ /* 0x000fe400000001ff */
[----:B------:R-:W-:-:S07]  /*55b0*/  IMAD.MOV.U32 R144, RZ, RZ, R98 ;  /* 0x000000ffff907224 */ /* 0x000fce00078e0062 */
.L_x_11683:
[----:B------:R-:W-:Y:S05]  /*55c0*/  BSYNC.RECONVERGENT B1 ;  /* 0x0000000000017941 */ /* 0x000fea0003800200 */
.L_x_11682:
[----:B------:R-:W-:Y:S01]  /*55d0*/  I2FP.F32.U32 R97, R97 ;  /* 0x0000006100617245 */ /* 0x000fe20000201000 */
[----:B------:R-:W-:Y:S01]  /*55e0*/  BSSY.RECONVERGENT B1, `(.L_x_11687) ;  /* 0x000005d000017945 */ /* 0x000fe20003800200 */
[----:B------:R-:W-:Y:S02]  /*55f0*/  ISETP.NE.AND P2, PT, R147, 0x1, PT ;  /* 0x000000019300780c */ /* 0x000fe40003f45270 */
[----:B------:R-:W-:Y:S01]  /*5600*/  LOP3.LUT R6, R6, 0xfffffff7, RZ, 0xc0, !PT ;  /* 0xfffffff706067812 */ /* 0x000fe200078ec0ff */
[----:B------:R-:W-:Y:S01]  /*5610*/  FFMA.FTZ R98, R97, R186, 1.1641532182693481445e-10 ;  /* 0x2f00000061627423 */ /* 0x000fe200000100ba */
[----:B------:R-:W-:Y:S01]  /*5620*/  IMAD.U32 R97, R100, 0x10000, RZ ;  /* 0x0001000064617824 */ /* 0x000fe200078e00ff */
[----:B------:R-:W-:Y:S01]  /*5630*/  MOV R99, R180 ;  /* 0x000000b400637202 */ /* 0x000fe20000000f00 */
[----:B------:R-:W-:Y:S02]  /*5640*/  IMAD.MOV.U32 R100, RZ, RZ, 0x2 ;  /* 0x00000002ff647424 */ /* 0x000fe400078e00ff */
        /* <DEDUP_REMOVED lines=12> */
.L_x_11689:
        /* <DEDUP_REMOVED lines=13> */
.L_x_11691:
[----:B------:R-:W-:Y:S05]  /*57e0*/  BSYNC.RECONVERGENT B2 ;  /* 0x0000000000027941 */ /* 0x000fea0003800200 */
.L_x_11690:
        /* <DEDUP_REMOVED lines=56> */
[----:B------:R-:W-:-:S05]  /*5b70*/  VIADD R173, R161, 0x96a522ad ;  /* 0x96a522ada1ad7836 */ /* 0x000fca0000000000 */
[----:B------:R-:W-:Y:S02]  /*5b80*/  LOP3.LUT R188, R173, R188, R99, 0x96, !PT ;  /* 0x000000bcadbc7212 */ /* 0x000fe400078e9663 */
[----:B------:R-:W-:Y:S01]  /*5b90*/  MOV R99, R144 ;  /* 0x0000009000637202 */ /* 0x000fe20000000f00 */
[----:B------:R-:W-:-:S07]  /*5ba0*/  IMAD.MOV.U32 R144, RZ, RZ, R98 ;  /* 0x000000ffff907224 */ /* 0x000fce00078e0062 */
.L_x_11688:
[----:B------:R-:W-:Y:S05]  /*5bb0*/  BSYNC.RECONVERGENT B1 ;  /* 0x0000000000017941 */ /* 0x000fea0003800200 */
.L_x_11687:
[----:B------:R-:W-:Y:S01]  /*5bc0*/  I2FP.F32.U32 R99, R99 ;  /* 0x0000006300637245 */ /* 0x000fe20000201000 */
[----:B------:R-:W-:Y:S01]  /*5bd0*/  BSSY.RECONVERGENT B1, `(.L_x_11692) ;  /* 0x0000061000017945 */ /* 0x000fe20003800200 */
[----:B------:R-:W-:Y:S01]  /*5be0*/  PRMT R98, R84, 0x7632, R98 ;  /* 0x0000763254627816 */ /* 0x000fe20000000062 */
[----:B------:R-:W-:Y:S01]  /*5bf0*/  IMAD.MOV.U32 R146, RZ, RZ, 0x2 ;  /* 0x00000002ff927424 */ /* 0x000fe200078e00ff */
[----:B------:R-:W-:Y:S02]  /*5c00*/  ISETP.NE.AND P3, PT, R100, 0x1, PT ;  /* 0x000000016400780c */ /* 0x000fe40003f65270 */
[----:B------:R-:W-:Y:S01]  /*5c10*/  SHF.L.U32 R147, R98, 0x10, RZ ;  /* 0x0000001062937819 */ /* 0x000fe200000006ff */
[----:B------:R-:W-:Y:S01]  /*5c20*/  FFMA.FTZ R98, R99, R186, 1.1641532182693481445e-10 ;  /* 0x2f00000063627423 */ /* 0x000fe200000100ba */
[----:B------:R-:W-:-:S03]  /*5c30*/  IMAD.MOV.U32 R99, RZ, RZ, R180 ;  /* 0x000000ffff637224 */ /* 0x000fc600078e00b4 */
[----:B------:R-:W-:Y:S01]  /*5c40*/  FMUL.FTZ R147, R147, R178 ;  /* 0x000000b293937220 */ /* 0x000fe20000410000 */
        /* <DEDUP_REMOVED lines=15> */
.L_x_11694:
        /* <DEDUP_REMOVED lines=13> */
.L_x_11696:
[----:B------:R-:W-:Y:S05]  /*5e10*/  BSYNC.RECONVERGENT B2 ;  /* 0x0000000000027941 */ /* 0x000fea0003800200 */
.L_x_11695:
        /* <DEDUP_REMOVED lines=60> */
.L_x_11693:
[----:B------:R-:W-:Y:S05]  /*61e0*/  BSYNC.RECONVERGENT B1 ;  /* 0x0000000000017941 */ /* 0x000fea0003800200 */
.L_x_11692:
[----:B------:R-:W-:Y:S01]  /*61f0*/  I2FP.F32.U32 R99, R99 ;  /* 0x0000006300637245 */ /* 0x000fe20000201000 */
[----:B------:R-:W-:Y:S01]  /*6200*/  IMAD.U32 R147, R101, 0x10000, RZ ;  /* 0x0001000065937824 */ /* 0x000fe200078e00ff */
[----:B------:R-:W-:Y:S01]  /*6210*/  ISETP.NE.AND P2, PT, R146, 0x1, PT ;  /* 0x000000019200780c */ /* 0x000fe20003f45270 */
[----:B------:R-:W-:Y:S01]  /*6220*/  BSSY.RECONVERGENT B1, `(.L_x_11697) ;  /* 0x000005c000017945 */ /* 0x000fe20003800200 */
[----:B------:R-:W-:Y:S01]  /*6230*/  LOP3.LUT R6, R6, 0xfffffffb, RZ, 0xc0, !PT ;  /* 0xfffffffb06067812 */ /* 0x000fe200078ec0ff */
[----:B------:R-:W-:Y:S01]  /*6240*/  FFMA.FTZ R98, R99, R186, 1.1641532182693481445e-10 ;  /* 0x2f00000063627423 */ /* 0x000fe200000100ba */
[----:B------:R-:W-:Y:S01]  /*6250*/  HFMA2 R174, -RZ, RZ, 0, 1.1920928955078125e-07 ;  /* 0x00000002ffae7431 */ /* 0x000fe200000001ff */
[----:B------:R-:W-:Y:S01]  /*6260*/  PRMT R101, R101, 0x7632, R101 ;  /* 0x0000763265657816 */ /* 0x000fe20000000065 */
        /* <DEDUP_REMOVED lines=13> */
.L_x_11699:
        /* <DEDUP_REMOVED lines=13> */
.L_x_11701:
[----:B------:R-:W-:Y:S05]  /*6410*/  BSYNC.RECONVERGENT B2 ;  /* 0x0000000000027941 */ /* 0x000fea0003800200 */
.L_x_11700:
        /* <DEDUP_REMOVED lines=60> */
.L_x_11698:
[----:B------:R-:W-:Y:S05]  /*67e0*/  BSYNC.RECONVERGENT B1 ;  /* 0x0000000000017941 */ /* 0x000fea0003800200 */
.L_x_11697:
        /* <DEDUP_REMOVED lines=23> */
.L_x_11704:
        /* <DEDUP_REMOVED lines=13> */
.L_x_11706:
[----:B------:R-:W-:Y:S05]  /*6a30*/  BSYNC.RECONVERGENT B2 ;  /* 0x0000000000027941 */ /* 0x000fea0003800200 */
.L_x_11705:
        /* <DEDUP_REMOVED lines=57> */
[----:B------:R-:W-:Y:S02]  /*6dd0*/  IMAD.MOV.U32 R144, RZ, RZ, R146 ;  /* 0x000000ffff907224 */ /* 0x000fe400078e0092 */
[----:B------:R-:W-:Y:S01]  /*6de0*/  IMAD.MOV.U32 R146, RZ, RZ, RZ ;  /* 0x000000ffff927224 */ /* 0x000fe200078e00ff */
[----:B------:R-:W-:-:S07]  /*6df0*/  LOP3.LUT R188, R175, R188, R147, 0x96, !PT ;  /* 0x000000bcafbc7212 */ /* 0x000fce00078e9693 */
.L_x_11703:
[----:B------:R-:W-:Y:S05]  /*6e00*/  BSYNC.RECONVERGENT B1 ;  /* 0x0000000000017941 */ /* 0x000fea0003800200 */
.L_x_11702:
        /* <DEDUP_REMOVED lines=20> */
.L_x_11709:
        /* <DEDUP_REMOVED lines=13> */
.L_x_11711:
[----:B------:R-:W-:Y:S05]  /*7020*/  BSYNC.RECONVERGENT B2 ;  /* 0x0000000000027941 */ /* 0x000fea0003800200 */
.L_x_11710:
        /* <DEDUP_REMOVED lines=55> */
[----:B------:R-:W-:-:S05]  /*73a0*/  VIADD R175, R161, 0x96a522ad ;  /* 0x96a522ada1af7836 */ /* 0x000fca0000000000 */
[----:B------:R-:W-:Y:S01]  /*73b0*/  LOP3.LUT R188, R175, R188, R101, 0x96, !PT ;  /* 0x000000bcafbc7212 */ /* 0x000fe200078e9665 */
[----:B------:R-:W-:Y:S01]  /*73c0*/  IMAD.MOV.U32 R101, RZ, RZ, R144 ;  /* 0x000000ffff657224 */ /* 0x000fe200078e0090 */
[----:B------:R-:W-:Y:S01]  /*73d0*/  MOV R144, R100 ;  /* 0x0000006400907202 */ /* 0x000fe20000000f00 */
[----:B------:R-:W-:-:S07]  /*73e0*/  IMAD.MOV.U32 R175, RZ, RZ, RZ ;  /* 0x000000ffffaf7224 */ /* 0x000fce00078e00ff */
.L_x_11708:
[----:B------:R-:W-:Y:S05]  /*73f0*/  BSYNC.RECONVERGENT B1 ;  /* 0x0000000000017941 */ /* 0x000fea0003800200 */
.L_x_11707:
[----:B------:R-:W-:Y:S01]  /*7400*/  PRMT R100, R85, 0x7632, R100 ;  /* 0x0000763255647816 */ /* 0x000fe20000000064 */
[----:B------:R-:W-:Y:S01]  /*7410*/  BSSY.RECONVERGENT B1, `(.L_x_11712) ;  /* 0x0000061000017945 */ /* 0x000fe20003800200 */
[----:B------:R-:W-:Y:S01]  /*7420*/  I2FP.F32.U32 R101, R101 ;  /* 0x0000006500657245 */ /* 0x000fe20000201000 */
[----:B------:R-:W-:Y:S02]  /*7430*/  HFMA2 R146, -RZ, RZ, 0, 1.1920928955078125e-07 ;  /* 0x00000002ff927431 */ /* 0x000fe400000001ff */
[----:B------:R-:W-:Y:S02]  /*7440*/  IMAD.U32 R147, R100, 0x10000, RZ ;  /* 0x0001000064937824 */ /* 0x000fe400078e00ff */
[----:B------:R-:W-:Y:S01]  /*7450*/  FFMA.FTZ R100, R101, R186, 1.1641532182693481445e-10 ;  /* 0x2f00000065647423 */ /* 0x000fe200000100ba */
[----:B------:R-:W-:Y:S02]  /*7460*/  IMAD.MOV.U32 R101, RZ, RZ, R180 ;  /* 0x000000ffff657224 */ /* 0x000fe400078e00b4 */
[----:B------:R-:W-:-:S02]  /*7470*/  FMUL.FTZ R147, R147, R178 ;  /* 0x000000b293937220 */ /* 0x000fc40000410000 */
[----:B------:R-:W-:Y:S02]  /*7480*/  FSETP.GTU.FTZ.AND P2, PT, R100, R145, PT ;  /* 0x000000916400720b */ /* 0x000fe40003f5c000 */
[----:B------:R-:W-:Y:S02]  /*7490*/  FSEL R100, R99, RZ, P4 ;  /* 0x000000ff63647208 */ /* 0x000fe40002000000 */
        /* <DEDUP_REMOVED lines=14> */
.L_x_11714:
        /* <DEDUP_REMOVED lines=13> */
.L_x_11716:
[----:B------:R-:W-:Y:S05]  /*7650*/  BSYNC.RECONVERGENT B2 ;  /* 0x0000000000027941 */ /* 0x000fea0003800200 */
.L_x_11715:
        /* <DEDUP_REMOVED lines=60> */
.L_x_11713:
[----:B------:R-:W-:Y:S05]  /*7a20*/  BSYNC.RECONVERGENT B1 ;  /* 0x0000000000017941 */ /* 0x000fea0003800200 */
.L_x_11712:
        /* <DEDUP_REMOVED lines=19> */
.L_x_11719:
        /* <DEDUP_REMOVED lines=13> */
.L_x_11721:
[----:B------:R-:W-:Y:S05]  /*7c30*/  BSYNC.RECONVERGENT B2 ;  /* 0x0000000000027941 */ /* 0x000fea0003800200 */
.L_x_11720:
        /* <DEDUP_REMOVED lines=55> */
[----:B------:R-:W-:Y:S02]  /*7fb0*/  LOP3.LUT R188, R177, R188, R101, 0x96, !PT ;  /* 0x000000bcb1bc7212 */ /* 0x000fe400078e9665 */
[----:B------:R-:W-:Y:S01]  /*7fc0*/  MOV R101, R144 ;  /* 0x0000009000657202 */ /* 0x000fe20000000f00 */
[----:B------:R-:W-:Y:S01]  /*7fd0*/  IMAD.MOV.U32 R144, RZ, RZ, R100 ;  /* 0x000000ffff907224 */ /* 0x000fe200078e0064 */
[----:B------:R-:W-:Y:S01]  /*7fe0*/  LOP3.LUT R181, R147, R176, R181, 0x96, !PT ;  /* 0x000000b093b57212 */ /* 0x000fe200078e96b5 */
[----:B------:R-:W-:-:S07]  /*7ff0*/  IMAD.MOV.U32 R176, RZ, RZ, RZ ;  /* 0x000000ffffb07224 */ /* 0x000fce00078e00ff */
.L_x_11718:
[----:B------:R-:W-:Y:S05]  /*8000*/  BSYNC.RECONVERGENT B1 ;  /* 0x0000000000017941 */ /* 0x000fea0003800200 */
.L_x_11717:
[----:B------:R-:W-:Y:S01]  /*8010*/  I2FP.F32.U32 R101, R101 ;  /* 0x0000006500657245 */ /* 0x000fe20000201000 */
[----:B------:R-:W-:Y:S01]  /*8020*/  BSSY.RECONVERGENT B1, `(.L_x_11722) ;  /* 0x0000061000017945 */ /* 0x000fe20003800200 */
[----:B------:R-:W-:Y:S01]  /*8030*/  SHF.L.U32 R147, R86, 0x10, RZ ;  /* 0x0000001056937819 */ /* 0x000fe200000006ff */
[----:B------:R-:W-:Y:S02]  /*8040*/  IMAD.MOV.U32 R146, RZ, RZ, 0x2 ;  /* 0x00000002ff927424 */ /* 0x000fe400078e00ff */
[----:B------:R-:W-:Y:S02]  /*8050*/  FFMA.FTZ R100, R101, R186, 1.1641532182693481445e-10 ;  /* 0x2f00000065647423 */ /* 0x000fe400000100ba */
[----:B------:R-:W-:-:S03]  /*8060*/  FMUL.FTZ R147, R147, R178 ;  /* 0x000000b293937220 */ /* 0x000fc60000410000 */
[----:B------:R-:W-:Y:S02]  /*8070*/  FSETP.GTU.FTZ.AND P3, PT, R100, R145, PT ;  /* 0x000000916400720b */ /* 0x000fe40003f7c000 */
[----:B------:R-:W-:Y:S02]  /*8080*/  FSEL R100, R175, RZ, P2 ;  /* 0x000000ffaf647208 */ /* 0x000fe40001000000 */
[----:B------:R-:W-:Y:S02]  /*8090*/  FSEL R147, R147, RZ, !P3 ;  /* 0x000000ff93937208 */ /* 0x000fe40005800000 */
[----:B------:R-:W-:Y:S02]  /*80a0*/  SEL R101, RZ, 0x1, P3 ;  /* 0x00000001ff657807 */ /* 0x000fe40001800000 */
[----:B------:R-:W-:Y:S01]  /*80b0*/  ISETP.NE.AND P3, PT, R176, 0x1, PT ;  /* 0x00000001b000780c */ /* 0x000fe20003f65270 */
[----:B------:R-:W-:Y:S01]  /*80c0*/  FADD.FTZ R100, R147, R100 ;  /* 0x0000006493647221 */ /* 0x000fe20000010000 */
[----:B------:R-:W-:Y:S01]  /*80d0*/  IMAD.MOV.U32 R147, RZ, RZ, R180 ;  /* 0x000000ffff937224 */ /* 0x000fe200078e00b4 */
[----:B------:R-:W-:-:S02]  /*80e0*/  PRMT R175, R101, 0x7610, R175 ;  /* 0x0000761065af7816 */ /* 0x000fc400000000af */
        /* <DEDUP_REMOVED lines=10> */
.L_x_11724:
        /* <DEDUP_REMOVED lines=13> */
.L_x_11726:
[----:B------:R-:W-:Y:S05]  /*8260*/  BSYNC.RECONVERGENT B2 ;  /* 0x0000000000027941 */ /* 0x000fea0003800200 */
.L_x_11725:
        /* <DEDUP_REMOVED lines=51> */
[----:B------:R-:W-:Y:S01]  /*85a0*/  VIADD R177, R161, 0x96a522ad ;  /* 0x96a522ada1b17836 */ /* 0x000fe20000000000 */
[----:B------:R-:W-:Y:S01]  /*85b0*/  IADD3 R101, PT, PT, R160, -0x700cb87f, RZ ;  /* 0x8ff34781a0657810 */ /* 0x000fe20007ffe0ff */
[----:B------:R-:W-:-:S04]  /*85c0*/  IMAD.WIDE.U32 R180, R180, -0x326172a9, RZ ;  /* 0xcd9e8d57b4b47825 */ /* 0x000fc800078e00ff */
[----:B------:R-:W-:Y:S01]  /*85d0*/  IMAD.WIDE.U32 R146, R146, -0x2daee0ad, RZ ;  /* 0xd2511f5392927825 */ /* 0x000fe200078e00ff */
[----:B------:R-:W-:-:S04]  /*85e0*/  LOP3.LUT R181, R101, R176, R181, 0x96, !PT ;  /* 0x000000b065b57212 */ /* 0x000fc800078e96b5 */
[----:B------:R-:W-:Y:S01]  /*85f0*/  LOP3.LUT R188, R177, R188, R147, 0x96, !PT ;  /* 0x000000bcb1bc7212 */ /* 0x000fe200078e9693 */
[----:B------:R-:W-:Y:S01]  /*8600*/  IMAD.MOV.U32 R147, RZ, RZ, R144 ;  /* 0x000000ffff937224 */ /* 0x000fe200078e0090 */
[----:B------:R-:W-:Y:S01]  /*8610*/  MOV R144, R146 ;  /* 0x0000009200907202 */ /* 0x000fe20000000f00 */
[----:B------:R-:W-:-:S07]  /*8620*/  IMAD.MOV.U32 R146, RZ, RZ, RZ ;  /* 0x000000ffff927224 */ /* 0x000fce00078e00ff */
.L_x_11723:
[----:B------:R-:W-:Y:S05]  /*8630*/  BSYNC.RECONVERGENT B1 ;  /* 0x0000000000017941 */ /* 0x000fea0003800200 */
.L_x_11722:
[----:B------:R-:W-:Y:S01]  /*8640*/  ISETP.NE.AND P4, PT, R146, 0x1, PT ;  /* 0x000000019200780c */ /* 0x000fe20003f85270 */
[----:B------:R-:W-:Y:S01]  /*8650*/  BSSY.RECONVERGENT B1, `(.L_x_11727) ;  /* 0x000005b000017945 */ /* 0x000fe20003800200 */
[----:B------:R-:W-:Y:S01]  /*8660*/  I2FP.F32.U32 R101, R147 ;  /* 0x0000009300657245 */ /* 0x000fe20000201000 */
[----:B------:R-:W-:Y:S02]  /*8670*/  IMAD.U32 R147, R102, 0x10000, RZ ;  /* 0x0001000066937824 */ /* 0x000fe400078e00ff */
[----:B------:R-:W-:Y:S02]  /*8680*/  HFMA2 R182, -RZ, RZ, 0, 1.1920928955078125e-07 ;  /* 0x00000002ffb67431 */ /* 0x000fe400000001ff */
[----:B------:R-:W-:Y:S02]  /*8690*/  IMAD.MOV.U32 R176, RZ, RZ, R180 ;  /* 0x000000ffffb07224 */ /* 0x000fe400078e00b4 */
        /* <DEDUP_REMOVED lines=12> */
.L_x_11729:
        /* <DEDUP_REMOVED lines=13> */
.L_x_11731:
[----:B------:R-:W-:Y:S05]  /*8830*/  BSYNC.RECONVERGENT B2 ;  /* 0x0000000000027941 */ /* 0x000fea0003800200 */
.L_x_11730:
        /* <DEDUP_REMOVED lines=44> */
[----:B------:R-:W-:Y:S02]  /*8b00*/  HFMA2 R182, -RZ, RZ, 0, 0 ;  /* 0x00000000ffb67431 */ /* 0x000fe400000001ff */
        /* <DEDUP_REMOVED lines=14> */
[----:B------:R-:W-:-:S07]  /*8bf0*/  IMAD.MOV.U32 R144, RZ, RZ, R146 ;  /* 0x000000ffff907224 */ /* 0x000fce00078e0092 */
.L_x_11728:
[----:B------:R-:W-:Y:S05]  /*8c00*/  BSYNC.RECONVERGENT B1 ;  /* 0x0000000000017941 */ /* 0x000fea0003800200 */
.L_x_11727:
[----:B------:R-:W-:Y:S01]  /*8c10*/  PRMT R102, R86, 0x7632, R102 ;  /* 0x0000763256667816 */ /* 0x000fe20000000066 */
[----:B------:R-:W-:Y:S01]  /*8c20*/  BSSY.RECONVERGENT B1, `(.L_x_11732) ;  /* 0x0000061000017945 */ /* 0x000fe20003800200 */
[----:B------:R-:W-:Y:S01]  /*8c30*/  I2FP.F32.U32 R147, R176 ;  /* 0x000000b000937245 */ /* 0x000fe20000201000 */
[----:B------:R-:W-:Y:S02]  /*8c40*/  IMAD.MOV.U32 R146, RZ, RZ, 0x2 ;  /* 0x00000002ff927424 */ /* 0x000fe400078e00ff */
[----:B------:R-:W-:Y:S02]  /*8c50*/  IMAD.U32 R177, R102, 0x10000, RZ ;  /* 0x0001000066b17824 */ /* 0x000fe400078e00ff */
        /* <DEDUP_REMOVED lines=19> */
.L_x_11734:
        /* <DEDUP_REMOVED lines=13> */
.L_x_11736:
[----:B------:R-:W-:Y:S05]  /*8e60*/  BSYNC.RECONVERGENT B2 ;  /* 0x0000000000027941 */ /* 0x000fea0003800200 */
.L_x_11735:
        /* <DEDUP_REMOVED lines=57> */
[----:B------:R-:W-:Y:S01]  /*9200*/  IMAD.MOV.U32 R144, RZ, RZ, R146 ;  /* 0x000000ffff907224 */ /* 0x000fe200078e0092 */
[----:B------:R-:W-:Y:S01]  /*9210*/  LOP3.LUT R188, R183, R188, R147, 0x96, !PT ;  /* 0x000000bcb7bc7212 */ /* 0x000fe200078e9693 */
[----:B------:R-:W-:-:S07]  /*9220*/  IMAD.MOV.U32 R146, RZ, RZ, RZ ;  /* 0x000000ffff927224 */ /* 0x000fce00078e00ff */
.L_x_11733:
[----:B------:R-:W-:Y:S05]  /*9230*/  BSYNC.RECONVERGENT B1 ;  /* 0x0000000000017941 */ /* 0x000fea0003800200 */
.L_x_11732:
        /* <DEDUP_REMOVED lines=19> */
.L_x_11739:
        /* <DEDUP_REMOVED lines=13> */
.L_x_11741:
[----:B------:R-:W-:Y:S05]  /*9440*/  BSYNC.RECONVERGENT B2 ;  /* 0x0000000000027941 */ /* 0x000fea0003800200 */
.L_x_11740:
        /* <DEDUP_REMOVED lines=51> */
[----:B------:R-:W-:Y:S01]  /*9780*/  IADD3 R147, PT, PT, R160, -0x700cb87f, RZ ;  /* 0x8ff34781a0937810 */ /* 0x000fe20007ffe0ff */
        /* <DEDUP_REMOVED lines=8> */
.L_x_11738:
[----:B------:R-:W-:Y:S05]  /*9810*/  BSYNC.RECONVERGENT B1 ;  /* 0x0000000000017941 */ /* 0x000fea0003800200 */
.L_x_11737:
[----:B------:R-:W-:Y:S01]  /*9820*/  I2FP.F32.U32 R103, R103 ;  /* 0x0000006700677245 */ /* 0x000fe20000201000 */
[----:B------:R-:W-:Y:S01]  /*9830*/  IMAD.U32 R147, R87, 0x10000, RZ ;  /* 0x0001000057937824 */ /* 0x000fe200078e00ff */
[----:B------:R-:W-:Y:S01]  /*9840*/  BSSY.RECONVERGENT B1, `(.L_x_11742) ;  /* 0x0000060000017945 */ /* 0x000fe20003800200 */
[----:B------:R-:W-:Y:S02]  /*9850*/  HFMA2 R183, -RZ, RZ, 0, 1.1920928955078125e-07 ;  /* 0x00000002ffb77431 */ /* 0x000fe400000001ff */
[----:B------:R-:W-:Y:S01]  /*9860*/  FFMA.FTZ R102, R103, R186, 1.1641532182693481445e-10 ;  /* 0x2f00000067667423 */ /* 0x000fe200000100ba */
[----:B------:R-:W-:-:S04]  /*9870*/  FMUL.FTZ R147, R147, R178 ;  /* 0x000000b293937220 */ /* 0x000fc80000410000 */
        /* <DEDUP_REMOVED lines=18> */
.L_x_11744:
        /* <DEDUP_REMOVED lines=13> */
.L_x_11746:
[----:B------:R-:W-:Y:S05]  /*9a70*/  BSYNC.RECONVERGENT B2 ;  /* 0x0000000000027941 */ /* 0x000fea0003800200 */
.L_x_11745:
        /* <DEDUP_REMOVED lines=55> */
[----:B------:R-:W-:Y:S02]  /*9df0*/  LOP3.LUT R181, R103, R182, R181, 0x96, !PT ;  /* 0x000000b667b57212 */ /* 0x000fe400078e96b5 */
[----:B------:R-:W-:Y:S01]  /*9e00*/  LOP3.LUT R188, R183, R188, R147, 0x96, !PT ;  /* 0x000000bcb7bc7212 */ /* 0x000fe200078e9693 */
[----:B------:R-:W-:Y:S02]  /*9e10*/  HFMA2 R183, -RZ, RZ, 0, 0 ;  /* 0x00000000ffb77431 */ /* 0x000fe400000001ff */
[----:B------:R-:W-:Y:S02]  /*9e20*/  IMAD.MOV.U32 R147, RZ, RZ, R144 ;  /* 0x000000ffff937224 */ /* 0x000fe400078e0090 */
[----:B------:R-:W-:-:S07]  /*9e30*/  IMAD.MOV.U32 R144, RZ, RZ, R146 ;  /* 0x000000ffff907224 */ /* 0x000fce00078e0092 */
.L_x_11743:
[----:B------:R-:W-:Y:S05]  /*9e40*/  BSYNC.RECONVERGENT B1 ;  /* 0x0000000000017941 */ /* 0x000fea0003800200 */
.L_x_11742:
[----:B------:R-:W-:Y:S01]  /*9e50*/  ISETP.NE.AND P6, PT, R183, 0x1, PT ;  /* 0x00000001b700780c */ /* 0x000fe20003fc5270 */
[----:B------:R-:W-:Y:S01]  /*9e60*/  IMAD.U32 R187, R187, 0x10000, RZ ;  /* 0x00010000bbbb7824 */ /* 0x000fe200078e00ff */
[----:B------:R-:W-:Y:S01]  /*9e70*/  I2FP.F32.U32 R103, R147 ;  /* 0x0000009300677245 */ /* 0x000fe20000201000 */
[----:B------:R-:W-:Y:S01]  /*9e80*/  BSSY.RECONVERGENT B1, `(.L_x_11747) ;  /* 0x000005b000017945 */ /* 0x000fe20003800200 */
[----:B------:R-:W-:Y:S01]  /*9e90*/  IMAD.MOV.U32 R189, RZ, RZ, 0x2 ;  /* 0x00000002ffbd7424 */ /* 0x000fe200078e00ff */
[----:B------:R-:W-:Y:S02]  /*9ea0*/  MOV R147, R180 ;  /* 0x000000b400937202 */ /* 0x000fe40000000f00 */
        /* <DEDUP_REMOVED lines=12> */
.L_x_11749:
        /* <DEDUP_REMOVED lines=15> */
.L_x_11751:
[----:B------:R-:W-:Y:S05]  /*a060*/  BSYNC.RECONVERGENT B2 ;  /* 0x0000000000027941 */ /* 0x000fea0003800200 */
.L_x_11750:
        /* <DEDUP_REMOVED lines=60> */
.L_x_11748:
[----:B------:R-:W-:Y:S05]  /*a430*/  BSYNC.RECONVERGENT B1 ;  /* 0x0000000000017941 */ /* 0x000fea0003800200 */
.L_x_11747:
[----:B------:R-:W-:Y:S02]  /*a440*/  I2FP.F32.U32 R147, R147 ;  /* 0x0000009300937245 */ /* 0x000fe40000201000 */
[----:B------:R-:W-:-:S03]  /*a450*/  PRMT R146, R87, 0x7632, R146 ;  /* 0x0000763257927816 */ /* 0x000fc60000000092 */
[----:B------:R-:W-:Y:S01]  /*a460*/  FFMA.FTZ R186, R147, R186, 1.1641532182693481445e-10 ;  /* 0x2f00000093ba7423 */ /* 0x000fe200000100ba */
[----:B------:R-:W-:Y:S02]  /*a470*/  SHF.L.U32 R183, R146, 0x10, RZ ;  /* 0x0000001092b77819 */ /* 0x000fe400000006ff */
[----:B------:R-:W-:Y:S02]  /*a480*/  FSEL R146, R103, RZ, P5 ;  /* 0x000000ff67927208 */ /* 0x000fe40002800000 */
[----:B------:R-:W-:Y:S01]  /*a490*/  FSETP.GTU.FTZ.AND P6, PT, R186, R145, PT ;  /* 0x00000091ba00720b */ /* 0x000fe20003fdc000 */
[----:B------:R-:W-:-:S03]  /*a4a0*/  FMUL.FTZ R183, R183, R178 ;  /* 0x000000b2b7b77220 */ /* 0x000fc60000410000 */
[----:B------:R-:W-:Y:S02]  /*a4b0*/  SEL R178, RZ, 0x1, P6 ;  /* 0x00000001ffb27807 */ /* 0x000fe40003000000 */
[----:B------:R-:W-:-:S05]  /*a4c0*/  FSEL R183, R183, RZ, !P6 ;  /* 0x000000ffb7b77208 */ /* 0x000fca0007000000 */
[----:B------:R-:W-:-:S04]  /*a4d0*/  FADD.FTZ R103, R183, R146 ;  /* 0x00000092b7677221 */ /* 0x000fc80000010000 */
[----:B------:R-:W-:-:S07]  /*a4e0*/  @P1 FADD.FTZ R103, R95, R103 ;  /* 0x000000675f671221 */ /* 0x000fce0000010000 */
.L_x_11671:
        /* <DEDUP_REMOVED lines=20> */
[----:B-1----:R-:W-:Y:S02]  /*a630*/  IMAD.WIDE.U32 R146, R179, 0x8, R146 ;  /* 0x00000008b3927825 */ /* 0x002fe400078e0092 */
[----:B------:R0:W-:Y:S04]  /*a640*/  STG.E.128 desc[UR6][R184.64+0x10], R100 ;  /* 0x00001064b8007986 */ /* 0x0001e8000c101d06 */
        /* <DEDUP_REMOVED lines=22> */
.L_x_11752:
[----:B------:R-:W-:Y:S01]  /*a7b0*/  IMAD.MOV.U32 R191, RZ, RZ, R144 ;  /* 0x000000ffffbf7224 */ /* 0x000fe200078e0090 */
[----:B------:R-:W-:-:S07]  /*a7c0*/  IADD3 R144, PT, PT, R179, 0x20, RZ ;  /* 0x00000020b3907810 */ /* 0x000fce0007ffe0ff */
.L_x_11629:
[----:B------:R-:W-:Y:S05]  /*a7d0*/  BSYNC.RECONVERGENT B0 ;  /* 0x0000000000007941 */ /* 0x000fea0003800200 */
.L_x_11628:
        /* <DEDUP_REMOVED lines=10> */
[----:B------:R-:W3:Y:S08]  /*a880*/  @P0 LDC.64 R106, c[0x0][0x398] ;  /* 0x0000e600ff6a0b82 */ /* 0x000ef00000000a00 */
[----:B01----:R-:W0:Y:S01]  /*a890*/  @P1 LDC.64 R146, c[0x0][0x3a0] ;  /* 0x0000e800ff921b82 */ /* 0x003e220000000a00 */
[----:B--2---:R-:W-:-:S05]  /*a8a0*/  IMAD.WIDE.U32 R104, R144, 0x10, R104 ;  /* 0x0000001090687825 */ /* 0x004fca00078e0068 */
[----:B------:R1:W5:Y:S01]  /*a8b0*/  LDG.E.128 R108, desc[UR6][R104.64] ;  /* 0x00000006686c7981 */ /* 0x000362000c1e1d00 */
[----:B---3--:R-:W-:-:S05]  /*a8c0*/  @P0 IMAD.WIDE.U32 R106, R144, 0x10, R106 ;  /* 0x00000010906a0825 */ /* 0x008fca00078e006a */
[----:B------:R1:W5:Y:S01]  /*a8d0*/  @P0 LDG.E.128 R84, desc[UR6][R106.64] ;  /* 0x000000066a540981 */ /* 0x000362000c1e1d00 */
[----:B0-----:R-:W-:-:S05]  /*a8e0*/  @P1 IMAD.WIDE.U32 R146, R144, 0x20, R146 ;  /* 0x0000002090921825 */ /* 0x001fca00078e0092 */
[----:B------:R1:W5:Y:S04]  /*a8f0*/  @P1 LDG.E.128 R88, desc[UR6][R146.64] ;  /* 0x0000000692581981 */ /* 0x000368000c1e1d00 */
[----:B------:R1:W5:Y:S01]  /*a900*/  @P1 LDG.E.128 R92, desc[UR6][R146.64+0x10] ;  /* 0x00001006925c1981 */ /* 0x000362000c1e1d00 */
        /* <DEDUP_REMOVED lines=17> */
.L_x_11758:
        /* <DEDUP_REMOVED lines=13> */
.L_x_11760:
[----:B------:R-:W-:Y:S05]  /*aaf0*/  BSYNC.RECONVERGENT B2 ;  /* 0x0000000000027941 */ /* 0x000fea0003800200 */
.L_x_11759:
        /* <DEDUP_REMOVED lines=56> */
[----:B------:R-:W-:Y:S01]  /*ae80*/  IMAD.MOV.U32 R190, RZ, RZ, R104 ;  /* 0x000000ffffbe7224 */ /* 0x000fe200078e0068 */
[----:B------:R-:W-:Y:S01]  /*ae90*/  MOV R104, R191 ;  /* 0x000000bf00687202 */ /* 0x000fe20000000f00 */
[----:B------:R-:W-:Y:S01]  /*aea0*/  IMAD.MOV.U32 R107, RZ, RZ, RZ ;  /* 0x000000ffff6b7224 */ /* 0x000fe200078e00ff */
[----:B------:R-:W-:-:S07]  /*aeb0*/  LOP3.LUT R188, R145, R188, R105, 0x96, !PT ;  /* 0x000000bc91bc7212 */ /* 0x000fce00078e9669 */
.L_x_11757:
[----:B------:R-:W-:Y:S05]  /*aec0*/  BSYNC.RECONVERGENT B1 ;  /* 0x0000000000017941 */ /* 0x000fea0003800200 */
.L_x_11756:
[----:B------:R-:W0:Y:S01]  /*aed0*/  LDC R145, c[0x0][0x404] ;  /* 0x00010100ff917b82 */ /* 0x000e220000000800 */
[----:B------:R-:W-:Y:S01]  /*aee0*/  I2FP.F32.U32 R105, R104 ;  /* 0x0000006800697245 */ /* 0x000fe20000201000 */
[----:B------:R-:W-:Y:S01]  /*aef0*/  IMAD.MOV.U32 R186, RZ, RZ, 0x2f800000 ;  /* 0x2f800000ffba7424 */ /* 0x000fe200078e00ff */
[----:B------:R-:W-:Y:S01]  /*af00*/  ISETP.NE.AND P2, PT, R107, 0x1, PT ;  /* 0x000000016b00780c */ /* 0x000fe20003f45270 */
[----:B------:R-:W-:Y:S01]  /*af10*/  BSSY.RECONVERGENT B1, `(.L_x_11761) ;  /* 0x000005e000017945 */ /* 0x000fe20003800200 */
[----:B------:R-:W-:Y:S01]  /*af20*/  LOP3.LUT R6, R6, 0xffffffef, RZ, 0xc0, !PT ;  /* 0xffffffef06067812 */ /* 0x000fe200078ec0ff */
[----:B------:R-:W-:Y:S01]  /*af30*/  FFMA.FTZ R104, R105, R186, 1.1641532182693481445e-10 ;  /* 0x2f00000069687423 */ /* 0x000fe200000100ba */
[C---:B-----5:R-:W-:Y:S01]  /*af40*/  SHF.L.U32 R105, R108.reuse, 0x10, RZ ;  /* 0x000000106c697819 */ /* 0x060fe200000006ff */
        /* <DEDUP_REMOVED lines=16> */
.L_x_11763:
        /* <DEDUP_REMOVED lines=13> */
.L_x_11765:
[----:B------:R-:W-:Y:S05]  /*b120*/  BSYNC.RECONVERGENT B2 ;  /* 0x0000000000027941 */ /* 0x000fea0003800200 */
.L_x_11764:
        /* <DEDUP_REMOVED lines=51> */
[----:B------:R-:W-:Y:S02]  /*b460*/  LOP3.LUT R105, R105, R104, R107, 0x96, !PT ;  /* 0x0000006869697212 */ /* 0x000fe400078e966b */
[----:B------:R-:W-:Y:S01]  /*b470*/  IADD3 R107, PT, PT, R160, -0x700cb87f, RZ ;  /* 0x8ff34781a06b7810 */ /* 0x000fe20007ffe0ff */
[----:B------:R-:W-:-:S04]  /*b480*/  IMAD.WIDE.U32 R180, R147, -0x326172a9, RZ ;  /* 0xcd9e8d5793b47825 */ /* 0x000fc800078e00ff */
[----:B------:R-:W-:Y:S01]  /*b490*/  IMAD.WIDE.U32 R104, R105, -0x2daee0ad, RZ ;  /* 0xd2511f5369687825 */ /* 0x000fe200078e00ff */
[----:B------:R-:W-:-:S03]  /*b4a0*/  LOP3.LUT R181, R107, R106, R181, 0x96, !PT ;  /* 0x0000006a6bb57212 */ /* 0x000fc600078e96b5 */
[----:B------:R-:W-:Y:S02]  /*b4b0*/  VIADD R147, R161, 0x96a522ad ;  /* 0x96a522ada1937836 */ /* 0x000fe40000000000 */
[----:B------:R-:W-:Y:S01]  /*b4c0*/  IMAD.MOV.U32 R106, RZ, RZ, R190 ;  /* 0x000000ffff6a7224 */ /* 0x000fe200078e00be */
[----:B------:R-:W-:Y:S02]  /*b4d0*/  MOV R190, R104 ;  /* 0x0000006800be7202 */ /* 0x000fe40000000f00 */
[----:B------:R-:W-:-:S07]  /*b4e0*/  LOP3.LUT R188, R147, R188, R105, 0x96, !PT ;  /* 0x000000bc93bc7212 */ /* 0x000fce00078e9669 */
.L_x_11762:
[----:B------:R-:W-:Y:S05]  /*b4f0*/  BSYNC.RECONVERGENT B1 ;  /* 0x0000000000017941 */ /* 0x000fea0003800200 */
.L_x_11761:
        /* <DEDUP_REMOVED lines=23> */
.L_x_11768:
        /* <DEDUP_REMOVED lines=13> */
.L_x_11770:
[----:B------:R-:W-:Y:S05]  /*b740*/  BSYNC.RECONVERGENT B2 ;  /* 0x0000000000027941 */ /* 0x000fea0003800200 */
.L_x_11769:
        /* <DEDUP_REMOVED lines=60> */
.L_x_11767:
[----:B------:R-:W-:Y:S05]  /*bb10*/  BSYNC.RECONVERGENT B1 ;  /* 0x0000000000017941 */ /* 0x000fea0003800200 */
.L_x_11766:
        /* <DEDUP_REMOVED lines=20> */
.L_x_11773:
        /* <DEDUP_REMOVED lines=13> */
.L_x_11775:
[----:B------:R-:W-:Y:S05]  /*bd30*/  BSYNC.RECONVERGENT B2 ;  /* 0x0000000000027941 */ /* 0x000fea0003800200 */
.L_x_11774:
        /* <DEDUP_REMOVED lines=60> */
.L_x_11772:
[----:B------:R-:W-:Y:S05]  /*c100*/  BSYNC.RECONVERGENT B1 ;  /* 0x0000000000017941 */ /* 0x000fea0003800200 */
.L_x_11771:
[----:B------:R-:W-:Y:S01]  /*c110*/  I2FP.F32.U32 R107, R107 ;  /* 0x0000006b006b7245 */ /* 0x000fe20000201000 */
[----:B------:R-:W-:Y:S01]  /*c120*/  BSSY.RECONVERGENT B1, `(.L_x_11776) ;  /* 0x0000061000017945 */ /* 0x000fe20003800200 */
[----:B------:R-:W-:Y:S01]  /*c130*/  PRMT R106, R84, 0x7632, R106 ;  /* 0x00007632546a7816 */ /* 0x000fe2000000006a */
[----:B------:R-:W-:-:S03]  /*c140*/  IMAD.MOV.U32 R146, RZ, RZ, 0x2 ;  /* 0x00000002ff927424 */ /* 0x000fc600078e00ff */
[----:B------:R-:W-:Y:S01]  /*c150*/  SHF.L.U32 R147, R106, 0x10, RZ ;  /* 0x000000106a937819 */ /* 0x000fe200000006ff */
[----:B------:R-:W-:Y:S01]  /*c160*/  FFMA.FTZ R106, R107, R186, 1.1641532182693481445e-10 ;  /* 0x2f0000006b6a7423 */ /* 0x000fe200000100ba */
[----:B------:R-:W-:-:S03]  /*c170*/  IMAD.MOV.U32 R107, RZ, RZ, R180 ;  /* 0x000000ffff6b7224 */ /* 0x000fc600078e00b4 */
[----:B------:R-:W-:Y:S01]  /*c180*/  FMUL.FTZ R147, R147, R178 ;  /* 0x000000b293937220 */ /* 0x000fe20000410000 */
        /* <DEDUP_REMOVED lines=16> */
.L_x_11778:
        /* <DEDUP_REMOVED lines=13> */
.L_x_11780:
[----:B------:R-:W-:Y:S05]  /*c360*/  BSYNC.RECONVERGENT B2 ;  /* 0x0000000000027941 */ /* 0x000fea0003800200 */
.L_x_11779:
        /* <DEDUP_REMOVED lines=60> */
.L_x_11777:
[----:B------:R-:W-:Y:S05]  /*c730*/  BSYNC.RECONVERGENT B1 ;  /* 0x0000000000017941 */ /* 0x000fea0003800200 */
.L_x_11776:
        /* <DEDUP_REMOVED lines=21> */
.L_x_11783:
        /* <DEDUP_REMOVED lines=13> */
.L_x_11785:
[----:B------:R-:W-:Y:S05]  /*c960*/  BSYNC.RECONVERGENT B2 ;  /* 0x0000000000027941 */ /* 0x000fea0003800200 */
.L_x_11784:
        /* <DEDUP_REMOVED lines=60> */
.L_x_11782:
[----:B------:R-:W-:Y:S05]  /*cd30*/  BSYNC.RECONVERGENT B1 ;  /* 0x0000000000017941 */ /* 0x000fea0003800200 */
.L_x_11781:
[----:B------:R-:W-:Y:S01]  /*cd40*/  I2FP.F32.U32 R107, R107 ;  /* 0x0000006b006b7245 */ /* 0x000fe20000201000 */
[----:B------:R-:W-:Y:S01]  /*cd50*/  IMAD.U32 R109, R85, 0x10000, RZ ;  /* 0x00010000556d7824 */ /* 0x000fe200078e00ff */
[----:B------:R-:W-:Y:S01]  /*cd60*/  FSEL R173, R173, RZ, P4 ;  /* 0x000000ffadad7208 */ /* 0x000fe20002000000 */
        /* <DEDUP_REMOVED lines=8> */
[--C-:B------:R-:W-:Y:S01]  /*cdf0*/  FADD.FTZ R106, R106, R173.reuse ;  /* 0x000000ad6a6a7221 */ /* 0x100fe20000010000 */
[----:B------:R-:W-:Y:S02]  /*ce00*/  MOV R109, R180 ;  /* 0x000000b4006d7202 */ /* 0x000fe40000000f00 */
[----:B------:R-:W-:Y:S01]  /*ce10*/  PRMT R173, R107, 0x7610, R173 ;  /* 0x000076106bad7816 */ /* 0x000fe200000000ad */
        /* <DEDUP_REMOVED lines=10> */
.L_x_11788:
        /* <DEDUP_REMOVED lines=13> */
.L_x_11790:
[----:B------:R-:W-:Y:S05]  /*cf90*/  BSYNC.RECONVERGENT B2 ;  /* 0x0000000000027941 */ /* 0x000fea0003800200 */
.L_x_11789:
        /* <DEDUP_REMOVED lines=53> */
[----:B------:R-:W-:-:S04]  /*d2f0*/  IMAD.WIDE.U32 R108, R108, -0x2daee0ad, RZ ;  /* 0xd2511f536c6c7825 */ /* 0x000fc800078e00ff */
[----:B------:R-:W-:Y:S01]  /*d300*/  VIADD R107, R160, 0x8ff34781 ;  /* 0x8ff34781a06b7836 */ /* 0x000fe20000000000 */
[----:B------:R-:W-:Y:S01]  /*d310*/  LOP3.LUT R188, R147, R188, R109, 0x96, !PT ;  /* 0x000000bc93bc7212 */ /* 0x000fe200078e966d */
[----:B------:R-:W-:Y:S01]  /*d320*/  IMAD.MOV.U32 R147, RZ, RZ, RZ ;  /* 0x000000ffff937224 */ /* 0x000fe200078e00ff */
[----:B------:R-:W-:Y:S01]  /*d330*/  MOV R109, R190 ;  /* 0x000000be006d7202 */ /* 0x000fe20000000f00 */
[----:B------:R-:W-:Y:S01]  /*d340*/  IMAD.MOV.U32 R190, RZ, RZ, R108 ;  /* 0x000000ffffbe7224 */ /* 0x000fe200078e006c */
[----:B------:R-:W-:-:S07]  /*d350*/  LOP3.LUT R181, R107, R174, R181, 0x96, !PT ;  /* 0x000000ae6bb57212 */ /* 0x000fce00078e96b5 */
.L_x_11787:
[----:B------:R-:W-:Y:S05]  /*d360*/  BSYNC.RECONVERGENT B1 ;  /* 0x0000000000017941 */ /* 0x000fea0003800200 */
.L_x_11786:
        /* <DEDUP_REMOVED lines=20> */
.L_x_11793:
        /* <DEDUP_REMOVED lines=13> */
.L_x_11795:
[----:B------:R-:W-:Y:S05]  /*d580*/  BSYNC.RECONVERGENT B2 ;  /* 0x0000000000027941 */ /* 0x000fea0003800200 */
.L_x_11794:
        /* <DEDUP_REMOVED lines=60> */
.L_x_11792:
[----:B------:R-:W-:Y:S05]  /*d950*/  BSYNC.RECONVERGENT B1 ;  /* 0x0000000000017941 */ /* 0x000fea0003800200 */
.L_x_11791:
        /* <DEDUP_REMOVED lines=24> */
.L_x_11798:
        /* <DEDUP_REMOVED lines=13> */
.L_x_11800:
[----:B------:R-:W-:Y:S05]  /*dbb0*/  BSYNC.RECONVERGENT B2 ;  /* 0x0000000000027941 */ /* 0x000fea0003800200 */
.L_x_11799:
        /* <DEDUP_REMOVED lines=56> */
[----:B------:R-:W-:Y:S01]  /*df40*/  HFMA2 R146, -RZ, RZ, 0, 0 ;  /* 0x00000000ff927431 */ /* 0x000fe200000001ff */
[----:B------:R-:W-:Y:S01]  /*df50*/  LOP3.LUT R188, R175, R188, R109, 0x96, !PT ;  /* 0x000000bcafbc7212 */ /* 0x000fe200078e966d */
[----:B------:R-:W-:Y:S02]  /*df60*/  IMAD.MOV.U32 R109, RZ, RZ, R190 ;  /* 0x000000ffff6d7224 */ /* 0x000fe400078e00be */
[----:B------:R-:W-:-:S07]  /*df70*/  IMAD.MOV.U32 R190, RZ, RZ, R108 ;  /* 0x000000ffffbe7224 */ /* 0x000fce00078e006c */
.L_x_11797:
[----:B------:R-:W-:Y:S05]  /*df80*/  BSYNC.RECONVERGENT B1 ;  /* 0x0000000000017941 */ /* 0x000fea0003800200 */
.L_x_11796:
        /* <DEDUP_REMOVED lines=19> */
.L_x_11803:
        /* <DEDUP_REMOVED lines=13> */
.L_x_11805:
[----:B------:R-:W-:Y:S05]  /*e190*/  BSYNC.RECONVERGENT B2 ;  /* 0x0000000000027941 */ /* 0x000fea0003800200 */
.L_x_11804:
        /* <DEDUP_REMOVED lines=60> */
.L_x_11802:
[----:B------:R-:W-:Y:S05]  /*e560*/  BSYNC.RECONVERGENT B1 ;  /* 0x0000000000017941 */ /* 0x000fea0003800200 */
.L_x_11801:
        /* <DEDUP_REMOVED lines=8> */
[----:B------:R-:W-:Y:S01]  /*e5f0*/  FSEL R108, R147, RZ, !P3 ;  /* 0x000000ff936c7208 */ /* 0x000fe20005800000 */
[----:B------:R-:W-:Y:S01]  /*e600*/  IMAD.MOV.U32 R147, RZ, RZ, R180 ;  /* 0x000000ffff937224 */ /* 0x000fe200078e00b4 */
[----:B------:R-:W-:Y:S02]  /*e610*/  SEL R109, RZ, 0x1, P3 ;  /* 0x00000001ff6d7807 */ /* 0x000fe40001800000 */
[----:B------:R-:W-:Y:S01]  /*e620*/  ISETP.NE.AND P3, PT, R176, 0x1, PT ;  /* 0x00000001b000780c */ /* 0x000fe20003f65270 */
[--C-:B------:R-:W-:Y:S01]  /*e630*/  FADD.FTZ R108, R108, R175.reuse ;  /* 0x000000af6c6c7221 */ /* 0x100fe20000010000 */
[----:B------:R-:W-:-:S03]  /*e640*/  PRMT R175, R109, 0x7610, R175 ;  /* 0x000076106daf7816 */ /* 0x000fc600000000af */
        /* <DEDUP_REMOVED lines=10> */
.L_x_11808:
        /* <DEDUP_REMOVED lines=13> */
.L_x_11810:
[----:B------:R-:W-:Y:S05]  /*e7c0*/  BSYNC.RECONVERGENT B2 ;  /* 0x0000000000027941 */ /* 0x000fea0003800200 */
.L_x_11809:
        /* <DEDUP_REMOVED lines=57> */
[----:B------:R-:W-:Y:S01]  /*eb60*/  IMAD.MOV.U32 R147, RZ, RZ, R190 ;  /* 0x000000ffff937224 */ /* 0x000fe200078e00be */
[----:B------:R-:W-:Y:S01]  /*eb70*/  MOV R190, R146 ;  /* 0x0000009200be7202 */ /* 0x000fe20000000f00 */
[----:B------:R-:W-:-:S07]  /*eb80*/  IMAD.MOV.U32 R146, RZ, RZ, RZ ;  /* 0x000000ffff927224 */ /* 0x000fce00078e00ff */
.L_x_11807:
[----:B------:R-:W-:Y:S05]  /*eb90*/  BSYNC.RECONVERGENT B1 ;  /* 0x0000000000017941 */ /* 0x000fea0003800200 */
.L_x_11806:
        /* <DEDUP_REMOVED lines=18> */
.L_x_11813:
        /* <DEDUP_REMOVED lines=13> */
.L_x_11815:
[----:B------:R-:W-:Y:S05]  /*ed90*/  BSYNC.RECONVERGENT B2 ;  /* 0x0000000000027941 */ /* 0x000fea0003800200 */
.L_x_11814:
        /* <DEDUP_REMOVED lines=48> */
[----:B------:R-:W-:Y:S02]  /*f0a0*/  HFMA2 R182, -RZ, RZ, 0, 0 ;  /* 0x00000000ffb67431 */ /* 0x000fe400000001ff */
        /* <DEDUP_REMOVED lines=11> */
.L_x_11812:
[----:B------:R-:W-:Y:S05]  /*f160*/  BSYNC.RECONVERGENT B1 ;  /* 0x0000000000017941 */ /* 0x000fea0003800200 */
.L_x_11811:
        /* <DEDUP_REMOVED lines=24> */
.L_x_11818:
        /* <DEDUP_REMOVED lines=13> */
.L_x_11820:
[----:B------:R-:W-:Y:S05]  /*f3c0*/  BSYNC.RECONVERGENT B2 ;  /* 0x0000000000027941 */ /* 0x000fea0003800200 */
.L_x_11819:
        /* <DEDUP_REMOVED lines=60> */
.L_x_11817:
[----:B------:R-:W-:Y:S05]  /*f790*/  BSYNC.RECONVERGENT B1 ;  /* 0x0000000000017941 */ /* 0x000fea0003800200 */
.L_x_11816:
        /* <DEDUP_REMOVED lines=19> */
.L_x_11823:
        /* <DEDUP_REMOVED lines=13> */
.L_x_11825:
[----:B------:R-:W-:Y:S05]  /*f9a0*/  BSYNC.RECONVERGENT B2 ;  /* 0x0000000000027941 */ /* 0x000fea0003800200 */
.L_x_11824:
        /* <DEDUP_REMOVED lines=58> */
[----:B------:R-:W-:Y:S01]  /*fd50*/  IMAD.MOV.U32 R111, RZ, RZ, R190 ;  /* 0x000000ffff6f7224 */ /* 0x000fe200078e00be */
[----:B------:R-:W-:-:S07]  /*fd60*/  MOV R190, R110 ;  /* 0x0000006e00be7202 */ /* 0x000fce0000000f00 */
.L_x_11822:
[----:B------:R-:W-:Y:S05]  /*fd70*/  BSYNC.RECONVERGENT B1 ;  /* 0x0000000000017941 */ /* 0x000fea0003800200 */
.L_x_11821:
        /* <DEDUP_REMOVED lines=24> */
.L_x_11828:
        /* <DEDUP_REMOVED lines=13> */
.L_x_11830:
[----:B------:R-:W-:Y:S05]  /*ffd0*/  BSYNC.RECONVERGENT B2 ;  /* 0x0000000000027941 */ /* 0x000fea0003800200 */
.L_x_11829:
        /* <DEDUP_REMOVED lines=60> */
.L_x_11827:
[----:B------:R-:W-:Y:S05]  /*103a0*/  BSYNC.RECONVERGENT B1 ;  /* 0x0000000000017941 */ /* 0x000fea0003800200 */
.L_x_11826:
        /* <DEDUP_REMOVED lines=18> */
.L_x_11833:
        /* <DEDUP_REMOVED lines=15> */
.L_x_11835:
[----:B------:R-:W-:Y:S05]  /*105c0*/  BSYNC.RECONVERGENT B2 ;  /* 0x0000000000027941 */ /* 0x000fea0003800200 */
.L_x_11834:
        /* <DEDUP_REMOVED lines=60> */
.L_x_11832:
[----:B------:R-:W-:Y:S05]  /*10990*/  BSYNC.RECONVERGENT B1 ;  /* 0x0000000000017941 */ /* 0x000fea0003800200 */
.L_x_11831:
        /* <DEDUP_REMOVED lines=10> */
[----:B------:R-:W-:Y:S01]  /*10a40*/  @P1 FADD.FTZ R111, R95, R111 ;  /* 0x0000006f5f6f1221 */ /* 0x000fe20000010000 */
[----:B------:R-:W-:Y:S06]  /*10a50*/  BRA `(.L_x_11836) ;  /* 0x0000003000487947 */ /* 0x000fec0003800000 */
.L_x_11755:
        /* <DEDUP_REMOVED lines=16> */
.L_x_11839:
        /* <DEDUP_REMOVED lines=13> */
.L_x_11841:
[----:B------:R-:W-:Y:S05]  /*10c30*/  BSYNC.RECONVERGENT B2 ;  /* 0x0000000000027941 */ /* 0x000fea0003800200 */
.L_x_11840:
        /* <DEDUP_REMOVED lines=56> */
[----:B------:R-:W-:Y:S01]  /*10fc0*/  IMAD.MOV.U32 R190, RZ, RZ, R104 ;  /* 0x000000ffffbe7224 */ /* 0x000fe200078e0068 */
[----:B------:R-:W-:Y:S01]  /*10fd0*/  LOP3.LUT R188, R145, R188, R105, 0x96, !PT ;  /* 0x000000bc91bc7212 */ /* 0x000fe200078e9669 */
[----:B------:R-:W-:Y:S01]  /*10fe0*/  IMAD.MOV.U32 R106, RZ, RZ, RZ ;  /* 0x000000ffff6a7224 */ /* 0x000fe200078e00ff */
[----:B------:R-:W-:-:S07]  /*10ff0*/  MOV R104, R191 ;  /* 0x000000bf00687202 */ /* 0x000fce0000000f00 */
.L_x_11838:
[----:B------:R-:W-:Y:S05]  /*11000*/  BSYNC.RECONVERGENT B1 ;  /* 0x0000000000017941 */ /* 0x000fea0003800200 */
.L_x_11837:
[----:B------:R-:W0:Y:S01]  /*11010*/  LDC R145, c[0x0][0x404] ;  /* 0x00010100ff917b82 */ /* 0x000e220000000800 */
[----:B------:R-:W-:Y:S01]  /*11020*/  I2FP.F32.U32 R104, R104 ;  /* 0x0000006800687245 */ /* 0x000fe20000201000 */
[----:B------:R-:W-:Y:S01]  /*11030*/  IMAD.MOV.U32 R105, RZ, RZ, 0x2f800000 ;  /* 0x2f800000ff697424 */ /* 0x000fe200078e00ff */
[----:B------:R-:W-:Y:S01]  /*11040*/  ISETP.NE.AND P2, PT, R106, 0x1, PT ;  /* 0x000000016a00780c */ /* 0x000fe20003f45270 */
[----:B------:R-:W-:Y:S01]  /*11050*/  BSSY.RECONVERGENT B1, `(.L_x_11842) ;  /* 0x000005c000017945 */ /* 0x000fe20003800200 */
[----:B------:R-:W-:Y:S01]  /*11060*/  LOP3.LUT R6, R6, 0xffffffef, RZ, 0xc0, !PT ;  /* 0xffffffef06067812 */ /* 0x000fe200078ec0ff */
[----:B------:R-:W-:Y:S01]  /*11070*/  FFMA.FTZ R104, R104, R105, 1.1641532182693481445e-10 ;  /* 0x2f00000068687423 */ /* 0x000fe20000010069 */
[----:B------:R-:W-:Y:S02]  /*11080*/  IMAD.MOV.U32 R146, RZ, RZ, 0x2 ;  /* 0x00000002ff927424 */ /* 0x000fe400078e00ff */
[----:B------:R-:W-:Y:S02]  /*11090*/  IMAD.MOV.U32 R107, RZ, RZ, R180 ;  /* 0x000000ffff6b7224 */ /* 0x000fe400078e00b4 */
[----:B0-----:R-:W-:-:S02]  /*110a0*/  FSETP.LE.FTZ.AND P3, PT, R104, R145, PT ;  /* 0x000000916800720b */ /* 0x001fc40003f73000 */
        /* <DEDUP_REMOVED lines=12> */
.L_x_11844:
        /* <DEDUP_REMOVED lines=13> */
.L_x_11846:
[----:B------:R-:W-:Y:S05]  /*11240*/  BSYNC.RECONVERGENT B2 ;  /* 0x0000000000027941 */ /* 0x000fea0003800200 */
.L_x_11845:
        /* <DEDUP_REMOVED lines=60> */
.L_x_11843:
[----:B------:R-:W-:Y:S05]  /*11610*/  BSYNC.RECONVERGENT B1 ;  /* 0x0000000000017941 */ /* 0x000fea0003800200 */
.L_x_11842:
        /* <DEDUP_REMOVED lines=19> */
.L_x_11849:
        /* <DEDUP_REMOVED lines=13> */
.L_x_11851:
[----:B------:R-:W-:Y:S05]  /*11820*/  BSYNC.RECONVERGENT B2 ;  /* 0x0000000000027941 */ /* 0x000fea0003800200 */
.L_x_11850:
        /* <DEDUP_REMOVED lines=60> */
.L_x_11848:
[----:B------:R-:W-:Y:S05]  /*11bf0*/  BSYNC.RECONVERGENT B1 ;  /* 0x0000000000017941 */ /* 0x000fea0003800200 */
.L_x_11847:
[----:B------:R-:W-:Y:S01]  /*11c00*/  I2FP.F32.U32 R106, R107 ;  /* 0x0000006b006a7245 */ /* 0x000fe20000201000 */
[----:B------:R-:W-:Y:S01]  /*11c10*/  BSSY.RECONVERGENT B1, `(.L_x_11852) ;  /* 0x000005d000017945 */ /* 0x000fe20003800200 */
[----:B------:R-:W-:Y:S01]  /*11c20*/  LOP3.LUT R6, R6, 0xfffffffb, RZ, 0xc0, !PT ;  /* 0xfffffffb06067812 */ /* 0x000fe200078ec0ff */
[C---:B------:R-:W-:Y:S01]  /*11c30*/  IMAD.U32 R182, R109.reuse, 0x10000, RZ ;  /* 0x000100006db67824 */ /* 0x040fe200078e00ff */
[----:B------:R-:W-:Y:S01]  /*11c40*/  PRMT R185, R109, 0x7632, R185 ;  /* 0x000076326db97816 */ /* 0x000fe200000000b9 */
[----:B------:R-:W-:Y:S01]  /*11c50*/  FFMA.FTZ R106, R106, R105, 1.1641532182693481445e-10 ;  /* 0x2f0000006a6a7423 */ /* 0x000fe20000010069 */
[----:B------:R-:W-:Y:S01]  /*11c60*/  IMAD.MOV.U32 R109, RZ, RZ, 0x2 ;  /* 0x00000002ff6d7424 */ /* 0x000fe200078e00ff */
[----:B------:R-:W-:-:S03]  /*11c70*/  MOV R107, R180 ;  /* 0x000000b4006b7202 */ /* 0x000fc60000000f00 */
[----:B------:R-:W-:-:S13]  /*11c80*/  FSETP.LE.FTZ.AND P2, PT, R106, R145, PT ;  /* 0x000000916a00720b */ /* 0x000fda0003f53000 */
        /* <DEDUP_REMOVED lines=11> */
.L_x_11854:
        /* <DEDUP_REMOVED lines=13> */
.L_x_11856:
[----:B------:R-:W-:Y:S05]  /*11e10*/  BSYNC.RECONVERGENT B2 ;  /* 0x0000000000027941 */ /* 0x000fea0003800200 */
.L_x_11855:
        /* <DEDUP_REMOVED lines=60> */
.L_x_11853:
[----:B------:R-:W-:Y:S05]  /*121e0*/  BSYNC.RECONVERGENT B1 ;  /* 0x0000000000017941 */ /* 0x000fea0003800200 */
.L_x_11852:
        /* <DEDUP_REMOVED lines=19> */
.L_x_11859:
        /* <DEDUP_REMOVED lines=13> */
.L_x_11861:
[----:B------:R-:W-:Y:S05]  /*123f0*/  BSYNC.RECONVERGENT B2 ;  /* 0x0000000000027941 */ /* 0x000fea0003800200 */
.L_x_11860:
        /* <DEDUP_REMOVED lines=60> */
.L_x_11858:
[----:B------:R-:W-:Y:S05]  /*127c0*/  BSYNC.RECONVERGENT B1 ;  /* 0x0000000000017941 */ /* 0x000fea0003800200 */
.L_x_11857:
        /* <DEDUP_REMOVED lines=18> */
.L_x_11864:
        /* <DEDUP_REMOVED lines=13> */
.L_x_11866:
[----:B------:R-:W-:Y:S05]  /*129c0*/  BSYNC.RECONVERGENT B2 ;  /* 0x0000000000027941 */ /* 0x000fea0003800200 */
.L_x_11865:
        /* <DEDUP_REMOVED lines=60> */
.L_x_11863:
[----:B------:R-:W-:Y:S05]  /*12d90*/  BSYNC.RECONVERGENT B1 ;  /* 0x0000000000017941 */ /* 0x000fea0003800200 */
.L_x_11862:
[----:B------:R-:W-:Y:S01]  /*12da0*/  ISETP.NE.AND P4, PT, R109, 0x1, PT ;  /* 0x000000016d00780c */ /* 0x000fe20003f85270 */
[----:B------:R-:W-:Y:S01]  /*12db0*/  BSSY.RECONVERGENT B1, `(.L_x_11867) ;  /* 0x000005a000017945 */ /* 0x000fe20003800200 */
[----:B------:R-:W-:Y:S01]  /*12dc0*/  I2FP.F32.U32 R106, R107 ;  /* 0x0000006b006a7245 */ /* 0x000fe20000201000 */
[----:B------:R-:W-:Y:S01]  /*12dd0*/  IMAD.U32 R186, R186, 0x10000, RZ ;  /* 0x00010000baba7824 */ /* 0x000fe200078e00ff */
[----:B------:R-:W-:Y:S01]  /*12de0*/  MOV R107, R180 ;  /* 0x000000b4006b7202 */ /* 0x000fe20000000f00 */
[----:B------:R-:W-:Y:S02]  /*12df0*/  IMAD.MOV.U32 R108, RZ, RZ, 0x2 ;  /* 0x00000002ff6c7424 */ /* 0x000fe400078e00ff */
        /* <DEDUP_REMOVED lines=11> */
.L_x_11869:
        /* <DEDUP_REMOVED lines=13> */
.L_x_11871:
[----:B------:R-:W-:Y:S05]  /*12f80*/  BSYNC.RECONVERGENT B2 ;  /* 0x0000000000027941 */ /* 0x000fea0003800200 */
.L_x_11870:
        /* <DEDUP_REMOVED lines=60> */
.L_x_11868:
[----:B------:R-:W-:Y:S05]  /*13350*/  BSYNC.RECONVERGENT B1 ;  /* 0x0000000000017941 */ /* 0x000fea0003800200 */
.L_x_11867:
[----:B------:R-:W-:Y:S01]  /*13360*/  ISETP.NE.AND P5, PT, R108, 0x1, PT ;  /* 0x000000016c00780c */ /* 0x000fe20003fa5270 */
[----:B------:R-:W-:Y:S01]  /*13370*/  BSSY.RECONVERGENT B1, `(.L_x_11872) ;  /* 0x000005b000017945 */ /* 0x000fe20003800200 */
[----:B------:R-:W-:Y:S01]  /*13380*/  I2FP.F32.U32 R106, R107 ;  /* 0x0000006b006a7245 */ /* 0x000fe20000201000 */
[----:B------:R-:W-:Y:S01]  /*13390*/  IMAD.MOV.U32 R189, RZ, RZ, 0x2 ;  /* 0x00000002ffbd7424 */ /* 0x000fe200078e00ff */
[C---:B------:R-:W-:Y:S01]  /*133a0*/  SHF.L.U32 R191, R111.reuse, 0x10, RZ ;  /* 0x000000106fbf7819 */ /* 0x040fe200000006ff */
[----:B------:R-:W-:Y:S01]  /*133b0*/  IMAD.MOV.U32 R107, RZ, RZ, R180 ;  /* 0x000000ffff6b7224 */ /* 0x000fe200078e00b4 */
[----:B------:R-:W-:Y:S01]  /*133c0*/  PRMT R187, R111, 0x7632, R187 ;  /* 0x000076326fbb7816 */ /* 0x000fe200000000bb */
        /* <DEDUP_REMOVED lines=11> */
.L_x_11874:
        /* <DEDUP_REMOVED lines=13> */
.L_x_11876:
[----:B------:R-:W-:Y:S05]  /*13550*/  BSYNC.RECONVERGENT B2 ;  /* 0x0000000000027941 */ /* 0x000fea0003800200 */
.L_x_11875:
        /* <DEDUP_REMOVED lines=59> */
[----:B------:R-:W-:-:S07]  /*13910*/  MOV R190, R106 ;  /* 0x0000006a00be7202 */ /* 0x000fce0000000f00 */
.L_x_11873:
[----:B------:R-:W-:Y:S05]  /*13920*/  BSYNC.RECONVERGENT B1 ;  /* 0x0000000000017941 */ /* 0x000fea0003800200 */
.L_x_11872:
        /* <DEDUP_REMOVED lines=36> */
[----:B------:R-:W-:-:S10]  /*13b70*/  @P1 FADD.FTZ R111, R95, R111 ;  /* 0x0000006f5f6f1221 */ /* 0x000fd40000010000 */
.L_x_11836:
        /* <DEDUP_REMOVED lines=44> */
.L_x_11877:
[----:B------:R-:W-:Y:S02]  /*13e40*/  IMAD.MOV.U32 R191, RZ, RZ, R190 ;  /* 0x000000ffffbf7224 */ /* 0x000fe400078e00be */
[----:B------:R-:W-:-:S07]  /*13e50*/  VIADD R144, R144, 0x20 ;  /* 0x0000002090907836 */ /* 0x000fce0000000000 */
.L_x_11754:
[----:B------:R-:W-:Y:S05]  /*13e60*/  BSYNC.RECONVERGENT B0 ;  /* 0x0000000000007941 */ /* 0x000fea0003800200 */
.L_x_11753:
        /* <DEDUP_REMOVED lines=36> */
.L_x_11883:
        /* <DEDUP_REMOVED lines=13> */
.L_x_11885:
[----:B------:R-:W-:Y:S05]  /*14180*/  BSYNC.RECONVERGENT B2 ;  /* 0x0000000000027941 */ /* 0x000fea0003800200 */
.L_x_11884:
        /* <DEDUP_REMOVED lines=56> */
[----:B------:R-:W-:Y:S02]  /*14510*/  HFMA2 R115, -RZ, RZ, 0, 0 ;  /* 0x00000000ff737431 */ /* 0x000fe400000001ff */
[----:B------:R-:W-:Y:S01]  /*14520*/  IMAD.MOV.U32 R190, RZ, RZ, R112 ;  /* 0x000000ffffbe7224 */ /* 0x000fe200078e0070 */
[----:B------:R-:W-:Y:S01]  /*14530*/  LOP3.LUT R188, R145, R188, R113, 0x96, !PT ;  /* 0x000000bc91bc7212 */ /* 0x000fe200078e9671 */
[----:B------:R-:W-:-:S07]  /*14540*/  IMAD.MOV.U32 R112, RZ, RZ, R191 ;  /* 0x000000ffff707224 */ /* 0x000fce00078e00bf */
.L_x_11882:
[----:B------:R-:W-:Y:S05]  /*14550*/  BSYNC.RECONVERGENT B1 ;  /* 0x0000000000017941 */ /* 0x000fea0003800200 */
.L_x_11881:
        /* <DEDUP_REMOVED lines=8> */
[----:B------:R-:W1:Y:S01]  /*145e0*/  LDC R178, c[0x0][0x408] ;  /* 0x00010200ffb27b82 */ /* 0x000e620000000800 */
[----:B------:R-:W-:Y:S01]  /*145f0*/  PRMT R116, R116, 0x7632, R116 ;  /* 0x0000763274747816 */ /* 0x000fe20000000074 */
[----:B------:R-:W-:Y:S01]  /*14600*/  IMAD.MOV.U32 R114, RZ, RZ, R180 ;  /* 0x000000ffff727224 */ /* 0x000fe200078e00b4 */
[----:B------:R-:W-:-:S02]  /*14610*/  MOV R146, 0x2 ;  /* 0x0000000200927802 */ /* 0x000fc40000000f00 */
[----:B0-----:R-:W-:Y:S01]  /*14620*/  FSETP.LE.FTZ.AND P4, PT, R112, R145, PT ;  /* 0x000000917000720b */ /* 0x001fe20003f93000 */
[----:B-1----:R-:W-:-:S12]  /*14630*/  FMUL.FTZ R170, R113, R178 ;  /* 0x000000b271aa7220 */ /* 0x002fd80000410000 */
        /* <DEDUP_REMOVED lines=10> */
.L_x_11888:
        /* <DEDUP_REMOVED lines=13> */
.L_x_11890:
[----:B------:R-:W-:Y:S05]  /*147b0*/  BSYNC.RECONVERGENT B2 ;  /* 0x0000000000027941 */ /* 0x000fea0003800200 */
.L_x_11889:
        /* <DEDUP_REMOVED lines=54> */
[----:B------:R-:W-:Y:S02]  /*14b20*/  VIADD R115, R160, 0x8ff34781 ;  /* 0x8ff34781a0737836 */ /* 0x000fe40000000000 */
[----:B------:R-:W-:-:S03]  /*14b30*/  IMAD.WIDE.U32 R112, R113, -0x2daee0ad, RZ ;  /* 0xd2511f5371707825 */ /* 0x000fc600078e00ff */
[----:B------:R-:W-:Y:S01]  /*14b40*/  LOP3.LUT R181, R115, R114, R181, 0x96, !PT ;  /* 0x0000007273b57212 */ /* 0x000fe200078e96b5 */
[----:B------:R-:W-:Y:S01]  /*14b50*/  IMAD.MOV.U32 R114, RZ, RZ, R190 ;  /* 0x000000ffff727224 */ /* 0x000fe200078e00be */
[----:B------:R-:W-:Y:S01]  /*14b60*/  LOP3.LUT R188, R147, R188, R113, 0x96, !PT ;  /* 0x000000bc93bc7212 */ /* 0x000fe200078e9671 */
[----:B------:R-:W-:-:S07]  /*14b70*/  IMAD.MOV.U32 R190, RZ, RZ, R112 ;  /* 0x000000ffffbe7224 */ /* 0x000fce00078e0070 */
.L_x_11887:
[----:B------:R-:W-:Y:S05]  /*14b80*/  BSYNC.RECONVERGENT B1 ;  /* 0x0000000000017941 */ /* 0x000fea0003800200 */
.L_x_11886:
[----:B------:R-:W-:Y:S01]  /*14b90*/  I2FP.F32.U32 R113, R114 ;  /* 0x0000007200717245 */ /* 0x000fe20000201000 */
[----:B------:R-:W-:Y:S01]  /*14ba0*/  IMAD.U32 R115, R84, 0x10000, RZ ;  /* 0x0001000054737824 */ /* 0x000fe200078e00ff */
[----:B------:R-:W-:Y:S01]  /*14bb0*/  BSSY.RECONVERGENT B1, `(.L_x_11891) ;  /* 0x000005f000017945 */ /* 0x000fe20003800200 */
[----:B------:R-:W-:Y:S02]  /*14bc0*/  IMAD.MOV.U32 R147, RZ, RZ, 0x2 ;  /* 0x00000002ff937424 */ /* 0x000fe400078e00ff */
        /* <DEDUP_REMOVED lines=19> */
.L_x_11893:
        /* <DEDUP_REMOVED lines=13> */
.L_x_11895:
[----:B------:R-:W-:Y:S05]  /*14dd0*/  BSYNC.RECONVERGENT B2 ;  /* 0x0000000000027941 */ /* 0x000fea0003800200 */
.L_x_11894:
        /* <DEDUP_REMOVED lines=57> */
[----:B------:R-:W-:Y:S01]  /*15170*/  IMAD.MOV.U32 R147, RZ, RZ, RZ ;  /* 0x000000ffff937224 */ /* 0x000fe200078e00ff */
[----:B------:R-:W-:Y:S01]  /*15180*/  MOV R113, R190 ;  /* 0x000000be00717202 */ /* 0x000fe20000000f00 */
[----:B------:R-:W-:-:S07]  /*15190*/  IMAD.MOV.U32 R190, RZ, RZ, R114 ;  /* 0x000000ffffbe7224 */ /* 0x000fce00078e0072 */
.L_x_11892:
[----:B------:R-:W-:Y:S05]  /*151a0*/  BSYNC.RECONVERGENT B1 ;  /* 0x0000000000017941 */ /* 0x000fea0003800200 */
.L_x_11891:
[----:B------:R-:W-:Y:S01]  /*151b0*/  I2FP.F32.U32 R113, R113 ;  /* 0x0000007100717245 */ /* 0x000fe20000201000 */
[----:B------:R-:W-:Y:S01]  /*151c0*/  BSSY.RECONVERGENT B1, `(.L_x_11896) ;  /* 0x000005d000017945 */ /* 0x000fe20003800200 */
[----:B------:R-:W-:Y:S01]  /*151d0*/  ISETP.NE.AND P2, PT, R147, 0x1, PT ;  /* 0x000000019300780c */ /* 0x000fe20003f45270 */
[----:B------:R-:W-:Y:S01]  /*151e0*/  IMAD.MOV.U32 R115, RZ, RZ, R180 ;  /* 0x000000ffff737224 */ /* 0x000fe200078e00b4 */
[----:B------:R-:W-:Y:S01]  /*151f0*/  LOP3.LUT R6, R6, 0xfffffff7, RZ, 0xc0, !PT ;  /* 0xfffffff706067812 */ /* 0x000fe200078ec0ff */
[----:B------:R-:W-:Y:S01]  /*15200*/  FFMA.FTZ R114, R113, R186, 1.1641532182693481445e-10 ;  /* 0x2f00000071727423 */ /* 0x000fe200000100ba */
[----:B------:R-:W-:Y:S01]  /*15210*/  SHF.L.U32 R113, R116, 0x10, RZ ;  /* 0x0000001074717819 */ /* 0x000fe200000006ff */
[----:B------:R-:W-:-:S03]  /*15220*/  IMAD.MOV.U32 R116, RZ, RZ, 0x2 ;  /* 0x00000002ff747424 */ /* 0x000fc600078e00ff */
        /* <DEDUP_REMOVED lines=12> */
.L_x_11898:
        /* <DEDUP_REMOVED lines=13> */
.L_x_11900:
[----:B------:R-:W-:Y:S05]  /*153c0*/  BSYNC.RECONVERGENT B2 ;  /* 0x0000000000027941 */ /* 0x000fea0003800200 */
.L_x_11899:
        /* <DEDUP_REMOVED lines=58> */
[----:B------:R-:W-:Y:S02]  /*15770*/  LOP3.LUT R181, R147, R172, R181, 0x96, !PT ;  /* 0x000000ac93b57212 */ /* 0x000fe400078e96b5 */
[----:B------:R-:W-:-:S07]  /*15780*/  MOV R190, R114 ;  /* 0x0000007200be7202 */ /* 0x000fce0000000f00 */
.L_x_11897:
[----:B------:R-:W-:Y:S05]  /*15790*/  BSYNC.RECONVERGENT B1 ;  /* 0x0000000000017941 */ /* 0x000fea0003800200 */
.L_x_11896:
        /* <DEDUP_REMOVED lines=24> */
.L_x_11903:
        /* <DEDUP_REMOVED lines=13> */
.L_x_11905:
[----:B------:R-:W-:Y:S05]  /*159f0*/  BSYNC.RECONVERGENT B2 ;  /* 0x0000000000027941 */ /* 0x000fea0003800200 */
.L_x_11904:
        /* <DEDUP_REMOVED lines=51> */
[----:B------:R-:W-:Y:S01]  /*15d30*/  HFMA2 R146, -RZ, RZ, 0, 0 ;  /* 0x00000000ff927431 */ /* 0x000fe200000001ff */
        /* <DEDUP_REMOVED lines=8> */
.L_x_11902:
[----:B------:R-:W-:Y:S05]  /*15dc0*/  BSYNC.RECONVERGENT B1 ;  /* 0x0000000000017941 */ /* 0x000fea0003800200 */
.L_x_11901:
[----:B------:R-:W-:Y:S01]  /*15dd0*/  I2FP.F32.U32 R115, R115 ;  /* 0x0000007300737245 */ /* 0x000fe20000201000 */
[----:B------:R-:W-:Y:S01]  /*15de0*/  IMAD.U32 R173, R117, 0x10000, RZ ;  /* 0x0001000075ad7824 */ /* 0x000fe200078e00ff */
[----:B------:R-:W-:Y:S01]  /*15df0*/  ISETP.NE.AND P2, PT, R146, 0x1, PT ;  /* 0x000000019200780c */ /* 0x000fe20003f45270 */
[----:B------:R-:W-:Y:S01]  /*15e00*/  BSSY.RECONVERGENT B1, `(.L_x_11906) ;  /* 0x000005c000017945 */ /* 0x000fe20003800200 */
[----:B------:R-:W-:Y:S01]  /*15e10*/  LOP3.LUT R6, R6, 0xfffffffb, RZ, 0xc0, !PT ;  /* 0xfffffffb06067812 */ /* 0x000fe200078ec0ff */
[----:B------:R-:W-:Y:S01]  /*15e20*/  FFMA.FTZ R114, R115, R186, 1.1641532182693481445e-10 ;  /* 0x2f00000073727423 */ /* 0x000fe200000100ba */
[----:B------:R-:W-:Y:S01]  /*15e30*/  PRMT R182, R117, 0x7632, R182 ;  /* 0x0000763275b67816 */ /* 0x000fe200000000b6 */
[----:B------:R-:W-:Y:S01]  /*15e40*/  IMAD.MOV.U32 R116, RZ, RZ, 0x2 ;  /* 0x00000002ff747424 */ /* 0x000fe200078e00ff */
        /* <DEDUP_REMOVED lines=13> */
.L_x_11908:
        /* <DEDUP_REMOVED lines=13> */
.L_x_11910:
[----:B------:R-:W-:Y:S05]  /*15ff0*/  BSYNC.RECONVERGENT B2 ;  /* 0x0000000000027941 */ /* 0x000fea0003800200 */
.L_x_11909:
        /* <DEDUP_REMOVED lines=60> */
.L_x_11907:
[----:B------:R-:W-:Y:S05]  /*163c0*/  BSYNC.RECONVERGENT B1 ;  /* 0x0000000000017941 */ /* 0x000fea0003800200 */
.L_x_11906:
        /* <DEDUP_REMOVED lines=24> */
.L_x_11913:
        /* <DEDUP_REMOVED lines=13> */
.L_x_11915:
[----:B------:R-:W-:Y:S05]  /*16620*/  BSYNC.RECONVERGENT B2 ;  /* 0x0000000000027941 */ /* 0x000fea0003800200 */
.L_x_11914:
        /* <DEDUP_REMOVED lines=57> */
[----:B------:R-:W-:Y:S01]  /*169c0*/  IMAD.MOV.U32 R117, RZ, RZ, R190 ;  /* 0x000000ffff757224 */ /* 0x000fe200078e00be */
[----:B------:R-:W-:Y:S01]  /*169d0*/  MOV R190, R116 ;  /* 0x0000007400be7202 */ /* 0x000fe20000000f00 */
[----:B------:R-:W-:-:S07]  /*169e0*/  IMAD.MOV.U32 R147, RZ, RZ, RZ ;  /* 0x000000ffff937224 */ /* 0x000fce00078e00ff */
.L_x_11912:
[----:B------:R-:W-:Y:S05]  /*169f0*/  BSYNC.RECONVERGENT B1 ;  /* 0x0000000000017941 */ /* 0x000fea0003800200 */
.L_x_11911:
        /* <DEDUP_REMOVED lines=20> */
.L_x_11918:
        /* <DEDUP_REMOVED lines=13> */
.L_x_11920:
[----:B------:R-:W-:Y:S05]  /*16c10*/  BSYNC.RECONVERGENT B2 ;  /* 0x0000000000027941 */ /* 0x000fea0003800200 */
.L_x_11919:
        /* <DEDUP_REMOVED lines=52> */
[----:B------:R-:W-:Y:S01]  /*16f60*/  IMAD.WIDE.U32 R180, R147, -0x326172a9, RZ ;  /* 0xcd9e8d5793b47825 */ /* 0x000fe200078e00ff */
[----:B------:R-:W-:-:S03]  /*16f70*/  IADD3 R175, PT, PT, R161, -0x695add53, RZ ;  /* 0x96a522ada1af7810 */ /* 0x000fc60007ffe0ff */
[----:B------:R-:W-:-:S04]  /*16f80*/  IMAD.WIDE.U32 R116, R117, -0x2daee0ad, RZ ;  /* 0xd2511f5375747825 */ /* 0x000fc800078e00ff */
[----:B------:R-:W-:Y:S01]  /*16f90*/  VIADD R147, R160, 0x8ff34781 ;  /* 0x8ff34781a0937836 */ /* 0x000fe20000000000 */
[----:B------:R-:W-:Y:S01]  /*16fa0*/  LOP3.LUT R188, R175, R188, R117, 0x96, !PT ;  /* 0x000000bcafbc7212 */ /* 0x000fe200078e9675 */
[----:B------:R-:W-:Y:S02]  /*16fb0*/  HFMA2 R175, -RZ, RZ, 0, 0 ;  /* 0x00000000ffaf7431 */ /* 0x000fe400000001ff */
[----:B------:R-:W-:Y:S01]  /*16fc0*/  IMAD.MOV.U32 R190, RZ, RZ, R116 ;  /* 0x000000ffffbe7224 */ /* 0x000fe200078e0074 */
[----:B------:R-:W-:-:S07]  /*16fd0*/  LOP3.LUT R181, R147, R174, R181, 0x96, !PT ;  /* 0x000000ae93b57212 */ /* 0x000fce00078e96b5 */
.L_x_11917:
[----:B------:R-:W-:Y:S05]  /*16fe0*/  BSYNC.RECONVERGENT B1 ;  /* 0x0000000000017941 */ /* 0x000fea0003800200 */
.L_x_11916:
[----:B------:R-:W-:Y:S01]  /*16ff0*/  PRMT R116, R85, 0x7632, R116 ;  /* 0x0000763255747816 */ /* 0x000fe20000000074 */
[----:B------:R-:W-:Y:S01]  /*17000*/  BSSY.RECONVERGENT B1, `(.L_x_11921) ;  /* 0x0000061000017945 */ /* 0x000fe20003800200 */
[----:B------:R-:W-:Y:S01]  /*17010*/  I2FP.F32.U32 R117, R146 ;  /* 0x0000009200757245 */ /* 0x000fe20000201000 */
[----:B------:R-:W-:Y:S02]  /*17020*/  IMAD.MOV.U32 R146, RZ, RZ, 0x2 ;  /* 0x00000002ff927424 */ /* 0x000fe400078e00ff */
[----:B------:R-:W-:Y:S02]  /*17030*/  IMAD.U32 R147, R116, 0x10000, RZ ;  /* 0x0001000074937824 */ /* 0x000fe400078e00ff */
[----:B------:R-:W-:Y:S01]  /*17040*/  FFMA.FTZ R116, R117, R186, 1.1641532182693481445e-10 ;  /* 0x2f00000075747423 */ /* 0x000fe200000100ba */
[----:B------:R-:W-:Y:S01]  /*17050*/  MOV R117, R180 ;  /* 0x000000b400757202 */ /* 0x000fe20000000f00 */
[----:B------:R-:W-:-:S03]  /*17060*/  FMUL.FTZ R147, R147, R178 ;  /* 0x000000b293937220 */ /* 0x000fc60000410000 */
        /* <DEDUP_REMOVED lines=16> */
.L_x_11923:
        /* <DEDUP_REMOVED lines=13> */
.L_x_11925:
[----:B------:R-:W-:Y:S05]  /*17240*/  BSYNC.RECONVERGENT B2 ;  /* 0x0000000000027941 */ /* 0x000fea0003800200 */
.L_x_11924:
        /* <DEDUP_REMOVED lines=44> */
[----:B------:R-:W-:Y:S01]  /*17510*/  IMAD.WIDE.U32 R188, R117, -0x2daee0ad, RZ ;  /* 0xd2511f5375bc7825 */ /* 0x000fe200078e00ff */
[----:B------:R-:W-:Y:S02]  /*17520*/  IADD3 R117, PT, PT, R160, -0xe443238, RZ ;  /* 0xf1bbcdc8a0757810 */ /* 0x000fe40007ffe0ff */
[----:B------:R-:W-:Y:S01]  /*17530*/  LOP3.LUT R147, R147, R116, R181, 0x96, !PT ;  /* 0x0000007493937212 */ /* 0x000fe200078e96b5 */
[----:B------:R-:W-:-:S04]  /*17540*/  VIADD R175, R161, 0xdb3d7428 ;  /* 0xdb3d7428a1af7836 */ /* 0x000fc80000000000 */
        /* <DEDUP_REMOVED lines=12> */
.L_x_11922:
[----:B------:R-:W-:Y:S05]  /*17610*/  BSYNC.RECONVERGENT B1 ;  /* 0x0000000000017941 */ /* 0x000fea0003800200 */
.L_x_11921:
        /* <DEDUP_REMOVED lines=19> */
.L_x_11928:
        /* <DEDUP_REMOVED lines=13> */
.L_x_11930:
[----:B------:R-:W-:Y:S05]  /*17820*/  BSYNC.RECONVERGENT B2 ;  /* 0x0000000000027941 */ /* 0x000fea0003800200 */
.L_x_11929:
        /* <DEDUP_REMOVED lines=51> */
[----:B------:R-:W-:Y:S01]  /*17b60*/  IMAD.WIDE.U32 R180, R180, -0x326172a9, RZ ;  /* 0xcd9e8d57b4b47825 */ /* 0x000fe200078e00ff */
[----:B------:R-:W-:Y:S02]  /*17b70*/  LOP3.LUT R117, R117, R176, R147, 0x96, !PT ;  /* 0x000000b075757212 */ /* 0x000fe400078e9693 */
[----:B------:R-:W-:Y:S01]  /*17b80*/  IADD3 R147, PT, PT, R160, -0x700cb87f, RZ ;  /* 0x8ff34781a0937810 */ /* 0x000fe20007ffe0ff */
[----:B------:R-:W-:Y:S02]  /*17b90*/  IMAD.MOV.U32 R176, RZ, RZ, RZ ;  /* 0x000000ffffb07224 */ /* 0x000fe400078e00ff */
[----:B------:R-:W-:Y:S01]  /*17ba0*/  IMAD.WIDE.U32 R116, R117, -0x2daee0ad, RZ ;  /* 0xd2511f5375747825 */ /* 0x000fe200078e00ff */
[----:B------:R-:W-:-:S04]  /*17bb0*/  LOP3.LUT R181, R147, R146, R181, 0x96, !PT ;  /* 0x0000009293b57212 */ /* 0x000fc800078e96b5 */
[----:B------:R-:W-:Y:S01]  /*17bc0*/  LOP3.LUT R188, R177, R188, R117, 0x96, !PT ;  /* 0x000000bcb1bc7212 */ /* 0x000fe200078e9675 */
[----:B------:R-:W-:Y:S01]  /*17bd0*/  IMAD.MOV.U32 R117, RZ, RZ, R190 ;  /* 0x000000ffff757224 */ /* 0x000fe200078e00be */
[----:B------:R-:W-:-:S07]  /*17be0*/  MOV R190, R116 ;  /* 0x0000007400be7202 */ /* 0x000fce0000000f00 */
.L_x_11927:
[----:B------:R-:W-:Y:S05]  /*17bf0*/  BSYNC.RECONVERGENT B1 ;  /* 0x0000000000017941 */ /* 0x000fea0003800200 */
.L_x_11926:
        /* <DEDUP_REMOVED lines=24> */
.L_x_11933:
        /* <DEDUP_REMOVED lines=13> */
.L_x_11935:
[----:B------:R-:W-:Y:S05]  /*17e50*/  BSYNC.RECONVERGENT B2 ;  /* 0x0000000000027941 */ /* 0x000fea0003800200 */
.L_x_11934:
        /* <DEDUP_REMOVED lines=46> */
[----:B------:R-:W-:Y:S02]  /*18140*/  LOP3.LUT R117, R117, R182, R181, 0x96, !PT ;  /* 0x000000b675757212 */ /* 0x000fe400078e96b5 */
[----:B------:R-:W-:-:S03]  /*18150*/  LOP3.LUT R180, R147, R180, R189, 0x96, !PT ;  /* 0x000000b493b47212 */ /* 0x000fc600078e96bd */
[----:B------:R-:W-:-:S04]  /*18160*/  IMAD.WIDE.U32 R176, R117, -0x326172a9, RZ ;  /* 0xcd9e8d5775b07825 */ /* 0x000fc800078e00ff */
        /* <DEDUP_REMOVED lines=8> */
[----:B------:R-:W-:Y:S02]  /*181f0*/  IMAD.MOV.U32 R147, RZ, RZ, R190 ;  /* 0x000000ffff937224 */ /* 0x000fe400078e00be */
[----:B------:R-:W-:Y:S02]  /*18200*/  IMAD.MOV.U32 R190, RZ, RZ, R146 ;  /* 0x000000ffffbe7224 */ /* 0x000fe400078e0092 */
[----:B------:R-:W-:-:S07]  /*18210*/  HFMA2 R146, -RZ, RZ, 0, 0 ;  /* 0x00000000ff927431 */ /* 0x000fce00000001ff */
.L_x_11932:
[----:B------:R-:W-:Y:S05]  /*18220*/  BSYNC.RECONVERGENT B1 ;  /* 0x0000000000017941 */ /* 0x000fea0003800200 */
.L_x_11931:
[----:B------:R-:W-:Y:S01]  /*18230*/  ISETP.NE.AND P4, PT, R146, 0x1, PT ;  /* 0x000000019200780c */ /* 0x000fe20003f85270 */
[----:B------:R-:W-:Y:S01]  /*18240*/  BSSY.RECONVERGENT B1, `(.L_x_11936) ;  /* 0x000005b000017945 */ /* 0x000fe20003800200 */
[----:B------:R-:W-:Y:S01]  /*18250*/  I2FP.F32.U32 R117, R147 ;  /* 0x0000009300757245 */ /* 0x000fe20000201000 */
[----:B------:R-:W-:Y:S01]  /*18260*/  IMAD.U32 R147, R118, 0x10000, RZ ;  /* 0x0001000076937824 */ /* 0x000fe200078e00ff */
[----:B------:R-:W-:Y:S01]  /*18270*/  MOV R176, R180 ;  /* 0x000000b400b07202 */ /* 0x000fe20000000f00 */
[----:B------:R-:W-:Y:S02]  /*18280*/  IMAD.MOV.U32 R182, RZ, RZ, 0x2 ;  /* 0x00000002ffb67424 */ /* 0x000fe400078e00ff */
        /* <DEDUP_REMOVED lines=12> */
.L_x_11938:
        /* <DEDUP_REMOVED lines=13> */
.L_x_11940:
[----:B------:R-:W-:Y:S05]  /*18420*/  BSYNC.RECONVERGENT B2 ;  /* 0x0000000000027941 */ /* 0x000fea0003800200 */
.L_x_11939:
        /* <DEDUP_REMOVED lines=59> */
[----:B------:R-:W-:-:S07]  /*187e0*/  IMAD.MOV.U32 R182, RZ, RZ, RZ ;  /* 0x000000ffffb67224 */ /* 0x000fce00078e00ff */
.L_x_11937:
[----:B------:R-:W-:Y:S05]  /*187f0*/  BSYNC.RECONVERGENT B1 ;  /* 0x0000000000017941 */ /* 0x000fea0003800200 */
.L_x_11936:
        /* <DEDUP_REMOVED lines=8> */
[----:B------:R-:W-:Y:S02]  /*18880*/  FSEL R118, R117, RZ, P3 ;  /* 0x000000ff75767208 */ /* 0x000fe40001800000 */
        /* <DEDUP_REMOVED lines=15> */
.L_x_11943:
        /* <DEDUP_REMOVED lines=13> */
.L_x_11945:
[----:B------:R-:W-:Y:S05]  /*18a50*/  BSYNC.RECONVERGENT B2 ;  /* 0x0000000000027941 */ /* 0x000fea0003800200 */
.L_x_11944:
        /* <DEDUP_REMOVED lines=14> */
[----:B------:R-:W-:Y:S01]  /*18b40*/  IMAD.MOV.U32 R118, RZ, RZ, R190 ;  /* 0x000000ffff767224 */ /* 0x000fe200078e00be */
        /* <DEDUP_REMOVED lines=41> */
[----:B------:R-:W-:Y:S02]  /*18de0*/  MOV R190, R146 ;  /* 0x0000009200be7202 */ /* 0x000fe40000000f00 */
[----:B------:R-:W-:Y:S01]  /*18df0*/  LOP3.LUT R188, R183, R188, R147, 0x96, !PT ;  /* 0x000000bcb7bc7212 */ /* 0x000fe200078e9693 */
[----:B------:R-:W-:Y:S01]  /*18e00*/  IMAD.MOV.U32 R146, RZ, RZ, RZ ;  /* 0x000000ffff927224 */ /* 0x000fe200078e00ff */
[----:B------:R-:W-:-:S07]  /*18e10*/  LOP3.LUT R181, R177, R182, R181, 0x96, !PT ;  /* 0x000000b6b1b57212 */ /* 0x000fce00078e96b5 */
.L_x_11942:
[----:B------:R-:W-:Y:S05]  /*18e20*/  BSYNC.RECONVERGENT B1 ;  /* 0x0000000000017941 */ /* 0x000fea0003800200 */
.L_x_11941:
[----:B------:R-:W-:Y:S01]  /*18e30*/  ISETP.NE.AND P5, PT, R146, 0x1, PT ;  /* 0x000000019200780c */ /* 0x000fe20003fa5270 */
[C---:B------:R-:W-:Y:S01]  /*18e40*/  IMAD.U32 R177, R119.reuse, 0x10000, RZ ;  /* 0x0001000077b17824 */ /* 0x040fe200078e00ff */
[----:B------:R-:W-:Y:S01]  /*18e50*/  I2FP.F32.U32 R147, R118 ;  /* 0x0000007600937245 */ /* 0x000fe20000201000 */
[----:B------:R-:W-:Y:S01]  /*18e60*/  BSSY.RECONVERGENT B1, `(.L_x_11946) ;  /* 0x000005a000017945 */ /* 0x000fe20003800200 */
[----:B------:R-:W-:Y:S01]  /*18e70*/  HFMA2 R182, -RZ, RZ, 0, 1.1920928955078125e-07 ;  /* 0x00000002ffb67431 */ /* 0x000fe200000001ff */
[----:B------:R-:W-:Y:S01]  /*18e80*/  PRMT R187, R119, 0x7632, R187 ;  /* 0x0000763277bb7816 */ /* 0x000fe200000000bb */
        /* <DEDUP_REMOVED lines=13> */
.L_x_11948:
        /* <DEDUP_REMOVED lines=13> */
.L_x_11950:
[----:B------:R-:W-:Y:S05]  /*19030*/  BSYNC.RECONVERGENT B2 ;  /* 0x0000000000027941 */ /* 0x000fea0003800200 */
.L_x_11949:
        /* <DEDUP_REMOVED lines=60> */
.L_x_11947:
[----:B------:R-:W-:Y:S05]  /*19400*/  BSYNC.RECONVERGENT B1 ;  /* 0x0000000000017941 */ /* 0x000fea0003800200 */
.L_x_11946:
        /* <DEDUP_REMOVED lines=24> */
.L_x_11953:
        /* <DEDUP_REMOVED lines=13> */
.L_x_11955:
[----:B------:R-:W-:Y:S05]  /*19660*/  BSYNC.RECONVERGENT B2 ;  /* 0x0000000000027941 */ /* 0x000fea0003800200 */
.L_x_11954:
        /* <DEDUP_REMOVED lines=34> */
[----:B------:R-:W-:-:S04]  /*19890*/  IMAD.WIDE.U32 R182, R183, -0x2daee0ad, RZ ;  /* 0xd2511f53b7b67825 */ /* 0x000fc800078e00ff */
[----:B------:R-:W-:Y:S02]  /*198a0*/  VIADD R147, R161, 0x646e171e ;  /* 0x646e171ea1937836 */ /* 0x000fe40000000000 */
[----:B------:R-:W-:-:S03]  /*198b0*/  VIADD R119, R160, 0xb54cda56 ;  /* 0xb54cda56a0777836 */ /* 0x000fc60000000000 */
[----:B------:R-:W-:Y:S02]  /*198c0*/  LOP3.LUT R147, R147, R180, R183, 0x96, !PT ;  /* 0x000000b493937212 */ /* 0x000fe400078e96b7 */
[----:B------:R-:W-:Y:S02]  /*198d0*/  LOP3.LUT R119, R119, R146, R185, 0x96, !PT ;  /* 0x0000009277777212 */ /* 0x000fe400078e96b9 */
[----:B------:R-:W-:Y:S01]  /*198e0*/  IADD3 R183, PT, PT, R160, 0x5384540f, RZ ;  /* 0x5384540fa0b77810 */ /* 0x000fe20007ffe0ff */
        /* <DEDUP_REMOVED lines=11> */
[----:B------:R-:W-:Y:S02]  /*199a0*/  VIADD R183, R161, 0x96a522ad ;  /* 0x96a522ada1b77836 */ /* 0x000fe40000000000 */
        /* <DEDUP_REMOVED lines=8> */
.L_x_11952:
[----:B------:R-:W-:Y:S05]  /*19a30*/  BSYNC.RECONVERGENT B1 ;  /* 0x0000000000017941 */ /* 0x000fea0003800200 */
.L_x_11951:
        /* <DEDUP_REMOVED lines=18> */
.L_x_11958:
        /* <DEDUP_REMOVED lines=15> */
.L_x_11960:
[----:B------:R-:W-:Y:S05]  /*19c50*/  BSYNC.RECONVERGENT B2 ;  /* 0x0000000000027941 */ /* 0x000fea0003800200 */
.L_x_11959:
        /* <DEDUP_REMOVED lines=60> */
.L_x_11957:
[----:B------:R-:W-:Y:S05]  /*1a020*/  BSYNC.RECONVERGENT B1 ;  /* 0x0000000000017941 */ /* 0x000fea0003800200 */
.L_x_11956:
[----:B------:R-:W-:Y:S02]  /*1a030*/  I2FP.F32.U32 R147, R147 ;  /* 0x0000009300937245 */ /* 0x000fe40000201000 */
[----:B------:R-:W-:-:S03]  /*1a040*/  PRMT R146, R87, 0x7632, R146 ;  /* 0x0000763257927816 */ /* 0x000fc60000000092 */
[----:B------:R-:W-:Y:S02]  /*1a050*/  FFMA.FTZ R186, R147, R186, 1.1641532182693481445e-10 ;  /* 0x2f00000093ba7423 */ /* 0x000fe400000100ba */
[----:B------:R-:W-:Y:S01]  /*1a060*/  IMAD.U32 R183, R146, 0x10000, RZ ;  /* 0x0001000092b77824 */ /* 0x000fe200078e00ff */
        /* <DEDUP_REMOVED lines=8> */
.L_x_11880:
        /* <DEDUP_REMOVED lines=16> */
.L_x_11964:
        /* <DEDUP_REMOVED lines=13> */
.L_x_11966:
[----:B------:R-:W-:Y:S05]  /*1a2c0*/  BSYNC.RECONVERGENT B2 ;  /* 0x0000000000027941 */ /* 0x000fea0003800200 */
.L_x_11965:
        /* <DEDUP_REMOVED lines=56> */
[----:B------:R-:W-:Y:S02]  /*1a650*/  HFMA2 R114, -RZ, RZ, 0, 0 ;  /* 0x00000000ff727431 */ /* 0x000fe400000001ff */
[----:B------:R-:W-:Y:S01]  /*1a660*/  IMAD.MOV.U32 R190, RZ, RZ, R112 ;  /* 0x000000ffffbe7224 */ /* 0x000fe200078e0070 */
[----:B------:R-:W-:Y:S01]  /*1a670*/  LOP3.LUT R188, R145, R188, R113, 0x96, !PT ;  /* 0x000000bc91bc7212 */ /* 0x000fe200078e9671 */
[----:B------:R-:W-:-:S07]  /*1a680*/  IMAD.MOV.U32 R112, RZ, RZ, R191 ;  /* 0x000000ffff707224 */ /* 0x000fce00078e00bf */
.L_x_11963:
[----:B------:R-:W-:Y:S05]  /*1a690*/  BSYNC.RECONVERGENT B1 ;  /* 0x0000000000017941 */ /* 0x000fea0003800200 */
.L_x_11962:
        /* <DEDUP_REMOVED lines=22> */
.L_x_11969:
        /* <DEDUP_REMOVED lines=13> */
.L_x_11971:
[----:B------:R-:W-:Y:S05]  /*1a8d0*/  BSYNC.RECONVERGENT B2 ;  /* 0x0000000000027941 */ /* 0x000fea0003800200 */
.L_x_11970:
        /* <DEDUP_REMOVED lines=60> */
.L_x_11968:
[----:B------:R-:W-:Y:S05]  /*1aca0*/  BSYNC.RECONVERGENT B1 ;  /* 0x0000000000017941 */ /* 0x000fea0003800200 */
.L_x_11967:
        /* <DEDUP_REMOVED lines=19> */
.L_x_11974:
        /* <DEDUP_REMOVED lines=13> */
.L_x_11976:
[----:B------:R-:W-:Y:S05]  /*1aeb0*/  BSYNC.RECONVERGENT B2 ;  /* 0x0000000000027941 */ /* 0x000fea0003800200 */
.L_x_11975:
        /* <DEDUP_REMOVED lines=60> */
.L_x_11973:
[----:B------:R-:W-:Y:S05]  /*1b280*/  BSYNC.RECONVERGENT B1 ;  /* 0x0000000000017941 */ /* 0x000fea0003800200 */
.L_x_11972:
        /* <DEDUP_REMOVED lines=20> */
.L_x_11979:
        /* <DEDUP_REMOVED lines=13> */
.L_x_11981:
[----:B------:R-:W-:Y:S05]  /*1b4a0*/  BSYNC.RECONVERGENT B2 ;  /* 0x0000000000027941 */ /* 0x000fea0003800200 */
.L_x_11980:
        /* <DEDUP_REMOVED lines=60> */
.L_x_11978:
[----:B------:R-:W-:Y:S05]  /*1b870*/  BSYNC.RECONVERGENT B1 ;  /* 0x0000000000017941 */ /* 0x000fea0003800200 */
.L_x_11977:
        /* <DEDUP_REMOVED lines=19> */
.L_x_11984:
        /* <DEDUP_REMOVED lines=13> */
.L_x_11986:
[----:B------:R-:W-:Y:S05]  /*1ba80*/  BSYNC.RECONVERGENT B2 ;  /* 0x0000000000027941 */ /* 0x000fea0003800200 */
.L_x_11985:
        /* <DEDUP_REMOVED lines=60> */
.L_x_11983:
[----:B------:R-:W-:Y:S05]  /*1be50*/  BSYNC.RECONVERGENT B1 ;  /* 0x0000000000017941 */ /* 0x000fea0003800200 */
.L_x_11982:
        /* <DEDUP_REMOVED lines=18> */
.L_x_11989:
        /* <DEDUP_REMOVED lines=13> */
.L_x_11991:
[----:B------:R-:W-:Y:S05]  /*1c050*/  BSYNC.RECONVERGENT B2 ;  /* 0x0000000000027941 */ /* 0x000fea0003800200 */
.L_x_11990:
        /* <DEDUP_REMOVED lines=60> */
.L_x_11988:
[----:B------:R-:W-:Y:S05]  /*1c420*/  BSYNC.RECONVERGENT B1 ;  /* 0x0000000000017941 */ /* 0x000fea0003800200 */
.L_x_11987:
        /* <DEDUP_REMOVED lines=17> */
.L_x_11994:
        /* <DEDUP_REMOVED lines=13> */
.L_x_11996:
[----:B------:R-:W-:Y:S05]  /*1c610*/  BSYNC.RECONVERGENT B2 ;  /* 0x0000000000027941 */ /* 0x000fea0003800200 */
.L_x_11995:
        /* <DEDUP_REMOVED lines=60> */
.L_x_11993:
[----:B------:R-:W-:Y:S05]  /*1c9e0*/  BSYNC.RECONVERGENT B1 ;  /* 0x0000000000017941 */ /* 0x000fea0003800200 */
.L_x_11992:
        /* <DEDUP_REMOVED lines=18> */
.L_x_11999:
        /* <DEDUP_REMOVED lines=13> */
.L_x_12001:
[----:B------:R-:W-:Y:S05]  /*1cbe0*/  BSYNC.RECONVERGENT B2 ;  /* 0x0000000000027941 */ /* 0x000fea0003800200 */
.L_x_12000:
        /* <DEDUP_REMOVED lines=60> */
.L_x_11998:
[----:B------:R-:W-:Y:S05]  /*1cfb0*/  BSYNC.RECONVERGENT B1 ;  /* 0x0000000000017941 */ /* 0x000fea0003800200 */
.L_x_11997:
        /* <DEDUP_REMOVED lines=37> */
.L_x_11961:
        /* <DEDUP_REMOVED lines=44> */
.L_x_12002:
[----:B------:R-:W-:Y:S01]  /*1d4d0*/  MOV R191, R190 ;  /* 0x000000be00bf7202 */ /* 0x000fe20000000f00 */
[----:B------:R-:W-:-:S07]  /*1d4e0*/  VIADD R144, R144, 0x20 ;  /* 0x0000002090907836 */ /* 0x000fce0000000000 */
.L_x_11879:
[----:B------:R-:W-:Y:S05]  /*1d4f0*/  BSYNC.RECONVERGENT B0 ;  /* 0x0000000000007941 */ /* 0x000fea0003800200 */
.L_x_11878:
        /* <DEDUP_REMOVED lines=36> */
.L_x_12008:
        /* <DEDUP_REMOVED lines=13> */
.L_x_12010:
[----:B------:R-:W-:Y:S05]  /*1d810*/  BSYNC.RECONVERGENT B2 ;  /* 0x0000000000027941 */ /* 0x000fea0003800200 */
.L_x_12009:
        /* <DEDUP_REMOVED lines=55> */
[----:B------:R-:W-:Y:S01]  /*1db90*/  VIADD R145, R161, 0x96a522ad ;  /* 0x96a522ada1917836 */ /* 0x000fe20000000000 */
[----:B------:R-:W-:Y:S01]  /*1dba0*/  MOV R190, R120 ;  /* 0x0000007800be7202 */ /* 0x000fe20000000f00 */
[----:B------:R-:W-:Y:S02]  /*1dbb0*/  IMAD.MOV.U32 R120, RZ, RZ, R191 ;  /* 0x000000ffff787224 */ /* 0x000fe400078e00bf */
[----:B------:R-:W-:Y:S01]  /*1dbc0*/  IMAD.MOV.U32 R123, RZ, RZ, RZ ;  /* 0x000000ffff7b7224 */ /* 0x000fe200078e00ff */
[----:B------:R-:W-:-:S07]  /*1dbd0*/  LOP3.LUT R188, R145, R188, R121, 0x96, !PT ;  /* 0x000000bc91bc7212 */ /* 0x000fce00078e9679 */
.L_x_12007:
[----:B------:R-:W-:Y:S05]  /*1dbe0*/  BSYNC.RECONVERGENT B1 ;  /* 0x0000000000017941 */ /* 0x000fea0003800200 */
.L_x_12006:
        /* <DEDUP_REMOVED lines=24> */
.L_x_12013:
        /* <DEDUP_REMOVED lines=13> */
.L_x_12015:
[----:B------:R-:W-:Y:S05]  /*1de40*/  BSYNC.RECONVERGENT B2 ;  /* 0x0000000000027941 */ /* 0x000fea0003800200 */
.L_x_12014:
        /* <DEDUP_REMOVED lines=55> */
[----:B------:R-:W-:Y:S02]  /*1e1c0*/  LOP3.LUT R181, R123, R122, R181, 0x96, !PT ;  /* 0x0000007a7bb57212 */ /* 0x000fe400078e96b5 */
[----:B------:R-:W-:Y:S01]  /*1e1d0*/  MOV R122, R190 ;  /* 0x000000be007a7202 */ /* 0x000fe20000000f00 */
[----:B------:R-:W-:Y:S02]  /*1e1e0*/  VIADD R147, R161, 0x96a522ad ;  /* 0x96a522ada1937836 */ /* 0x000fe40000000000 */
[----:B------:R-:W-:-:S03]  /*1e1f0*/  IMAD.MOV.U32 R190, RZ, RZ, R120 ;  /* 0x000000ffffbe7224 */ /* 0x000fc600078e0078 */
[----:B------:R-:W-:-:S07]  /*1e200*/  LOP3.LUT R188, R147, R188, R121, 0x96, !PT ;  /* 0x000000bc93bc7212 */ /* 0x000fce00078e9679 */
.L_x_12012:
[----:B------:R-:W-:Y:S05]  /*1e210*/  BSYNC.RECONVERGENT B1 ;  /* 0x0000000000017941 */ /* 0x000fea0003800200 */
.L_x_12011:
[----:B------:R-:W-:Y:S01]  /*1e220*/  I2FP.F32.U32 R121, R122 ;  /* 0x0000007a00797245 */ /* 0x000fe20000201000 */
[----:B------:R-:W-:Y:S01]  /*1e230*/  BSSY.RECONVERGENT B1, `(.L_x_12016) ;  /* 0x0000061000017945 */ /* 0x000fe20003800200 */
[----:B------:R-:W-:Y:S01]  /*1e240*/  SHF.L.U32 R123, R84, 0x10, RZ ;  /* 0x00000010547b7819 */ /* 0x000fe200000006ff */
[----:B------:R-:W-:Y:S02]  /*1e250*/  IMAD.MOV.U32 R147, RZ, RZ, 0x2 ;  /* 0x00000002ff937424 */ /* 0x000fe400078e00ff */
[----:B------:R-:W-:Y:S02]  /*1e260*/  FFMA.FTZ R120, R121, R186, 1.1641532182693481445e-10 ;  /* 0x2f00000079787423 */ /* 0x000fe400000100ba */
[----:B------:R-:W-:-:S03]  /*1e270*/  FMUL.FTZ R123, R123, R178 ;  /* 0x000000b27b7b7220 */ /* 0x000fc60000410000 */
[----:B------:R-:W-:-:S04]  /*1e280*/  FSETP.GTU.FTZ.AND P2, PT, R120, R145, PT ;  /* 0x000000917800720b */ /* 0x000fc80003f5c000 */
[----:B------:R-:W-:Y:S02]  /*1e290*/  FSEL R120, R123, RZ, !P2 ;  /* 0x000000ff7b787208 */ /* 0x000fe40005000000 */
[----:B------:R-:W-:Y:S02]  /*1e2a0*/  SEL R121, RZ, 0x1, P2 ;  /* 0x00000001ff797807 */ /* 0x000fe40001000000 */
[----:B------:R-:W-:Y:S02]  /*1e2b0*/  ISETP.NE.AND P2, PT, R146, 0x1, PT ;  /* 0x000000019200780c */ /* 0x000fe40003f45270 */
[----:B------:R-:W-:Y:S02]  /*1e2c0*/  FSEL R123, R170, RZ, P4 ;  /* 0x000000ffaa7b7208 */ /* 0x000fe40002000000 */
[----:B------:R-:W-:-:S03]  /*1e2d0*/  PRMT R170, R121, 0x7610, R170 ;  /* 0x0000761079aa7816 */ /* 0x000fc600000000aa */
        /* <DEDUP_REMOVED lines=12> */
.L_x_12018:
        /* <DEDUP_REMOVED lines=13> */
.L_x_12020:
[----:B------:R-:W-:Y:S05]  /*1e470*/  BSYNC.RECONVERGENT B2 ;  /* 0x0000000000027941 */ /* 0x000fea0003800200 */
.L_x_12019:
        /* <DEDUP_REMOVED lines=60> */
.L_x_12017:
[----:B------:R-:W-:Y:S05]  /*1e840*/  BSYNC.RECONVERGENT B1 ;  /* 0x0000000000017941 */ /* 0x000fea0003800200 */
.L_x_12016:
        /* <DEDUP_REMOVED lines=20> */
.L_x_12023:
        /* <DEDUP_REMOVED lines=13> */
.L_x_12025:
[----:B------:R-:W-:Y:S05]  /*1ea60*/  BSYNC.RECONVERGENT B2 ;  /* 0x0000000000027941 */ /* 0x000fea0003800200 */
.L_x_12024:
        /* <DEDUP_REMOVED lines=59> */
[----:B------:R-:W-:-:S07]  /*1ee20*/  LOP3.LUT R188, R173, R188, R123, 0x96, !PT ;  /* 0x000000bcadbc7212 */ /* 0x000fce00078e967b */
.L_x_12022:
[----:B------:R-:W-:Y:S05]  /*1ee30*/  BSYNC.RECONVERGENT B1 ;  /* 0x0000000000017941 */ /* 0x000fea0003800200 */
.L_x_12021:
        /* <DEDUP_REMOVED lines=24> */
.L_x_12028:
        /* <DEDUP_REMOVED lines=13> */
.L_x_12030:
[----:B------:R-:W-:Y:S05]  /*1f090*/  BSYNC.RECONVERGENT B2 ;  /* 0x0000000000027941 */ /* 0x000fea0003800200 */
.L_x_12029:
        /* <DEDUP_REMOVED lines=60> */
.L_x_12027:
[----:B------:R-:W-:Y:S05]  /*1f460*/  BSYNC.RECONVERGENT B1 ;  /* 0x0000000000017941 */ /* 0x000fea0003800200 */
.L_x_12026:
[----:B------:R-:W-:Y:S01]  /*1f470*/  I2FP.F32.U32 R123, R123 ;  /* 0x0000007b007b7245 */ /* 0x000fe20000201000 */
[----:B------:R-:W-:Y:S01]  /*1f480*/  BSSY.RECONVERGENT B1, `(.L_x_12031) ;  /* 0x000005e000017945 */ /* 0x000fe20003800200 */
[----:B------:R-:W-:Y:S01]  /*1f490*/  ISETP.NE.AND P2, PT, R124, 0x1, PT ;  /* 0x000000017c00780c */ /* 0x000fe20003f45270 */
[----:B------:R-:W-:Y:S01]  /*1f4a0*/  IMAD.MOV.U32 R146, RZ, RZ, 0x2 ;  /* 0x00000002ff927424 */ /* 0x000fe200078e00ff */
[----:B------:R-:W-:Y:S01]  /*1f4b0*/  SHF.L.U32 R173, R125, 0x10, RZ ;  /* 0x000000107dad7819 */ /* 0x000fe200000006ff */
[----:B------:R-:W-:Y:S01]  /*1f4c0*/  FFMA.FTZ R122, R123, R186, 1.1641532182693481445e-10 ;  /* 0x2f0000007b7a7423 */ /* 0x000fe200000100ba */
[----:B------:R-:W-:Y:S01]  /*1f4d0*/  LOP3.LUT R6, R6, 0xfffffffb, RZ, 0xc0, !PT ;  /* 0xfffffffb06067812 */ /* 0x000fe200078ec0ff */
[----:B------:R-:W-:Y:S01]  /*1f4e0*/  IMAD.MOV.U32 R123, RZ, RZ, R180 ;  /* 0x000000ffff7b7224 */ /* 0x000fe200078e00b4 */
[----:B------:R-:W-:Y:S01]  /*1f4f0*/  PRMT R182, R125, 0x7632, R182 ;  /* 0x000076327db67816 */ /* 0x000fe200000000b6 */
        /* <DEDUP_REMOVED lines=12> */
.L_x_12033:
        /* <DEDUP_REMOVED lines=13> */
.L_x_12035:
[----:B------:R-:W-:Y:S05]  /*1f690*/  BSYNC.RECONVERGENT B2 ;  /* 0x0000000000027941 */ /* 0x000fea0003800200 */
.L_x_12034:
        /* <DEDUP_REMOVED lines=60> */
.L_x_12032:
[----:B------:R-:W-:Y:S05]  /*1fa60*/  BSYNC.RECONVERGENT B1 ;  /* 0x0000000000017941 */ /* 0x000fea0003800200 */
.L_x_12031:
        /* <DEDUP_REMOVED lines=24> */
.L_x_12038:
        /* <DEDUP_REMOVED lines=13> */
.L_x_12040:
[----:B------:R-:W-:Y:S05]  /*1fcc0*/  BSYNC.RECONVERGENT B2 ;  /* 0x0000000000027941 */ /* 0x000fea0003800200 */
.L_x_12039:
        /* <DEDUP_REMOVED lines=57> */
[----:B------:R-:W-:Y:S02]  /*20060*/  HFMA2 R147, -RZ, RZ, 0, 0 ;  /* 0x00000000ff937431 */ /* 0x000fe400000001ff */
[----:B------:R-:W-:Y:S02]  /*20070*/  IMAD.MOV.U32 R125, RZ, RZ, R190 ;  /* 0x000000ffff7d7224 */ /* 0x000fe400078e00be */
[----:B------:R-:W-:-:S07]  /*20080*/  IMAD.MOV.U32 R190, RZ, RZ, R124 ;  /* 0x000000ffffbe7224 */ /* 0x000fce00078e007c */
.L_x_12037:
[----:B------:R-:W-:Y:S05]  /*20090*/  BSYNC.RECONVERGENT B1 ;  /* 0x0000000000017941 */ /* 0x000fea0003800200 */
.L_x_12036:
[----:B------:R-:W-:Y:S01]  /*200a0*/  I2FP.F32.U32 R123, R125 ;  /* 0x0000007d007b7245 */ /* 0x000fe20000201000 */
[----:B------:R-:W-:Y:S01]  /*200b0*/  IMAD.U32 R125, R182, 0x10000, RZ ;  /* 0x00010000b67d7824 */ /* 0x000fe200078e00ff */
[----:B------:R-:W-:Y:S01]  /*200c0*/  ISETP.NE.AND P2, PT, R147, 0x1, PT ;  /* 0x000000019300780c */ /* 0x000fe20003f45270 */
[----:B------:R-:W-:Y:S01]  /*200d0*/  BSSY.RECONVERGENT B1, `(.L_x_12041) ;  /* 0x000005b000017945 */ /* 0x000fe20003800200 */
[----:B------:R-:W-:Y:S01]  /*200e0*/  LOP3.LUT R6, R6, 0xfffffffd, RZ, 0xc0, !PT ;  /* 0xfffffffd06067812 */ /* 0x000fe200078ec0ff */
[----:B------:R-:W-:Y:S01]  /*200f0*/  FFMA.FTZ R124, R123, R186, 1.1641532182693481445e-10 ;  /* 0x2f0000007b7c7423 */ /* 0x000fe200000100ba */
[----:B------:R-:W-:Y:S01]  /*20100*/  IMAD.MOV.U32 R175, RZ, RZ, 0x2 ;  /* 0x00000002ffaf7424 */ /* 0x000fe200078e00ff */
[----:B------:R-:W-:Y:S01]  /*20110*/  MOV R146, R180 ;  /* 0x000000b400927202 */ /* 0x000fe20000000f00 */
[----:B------:R-:W-:Y:S02]  /*20120*/  FMUL.FTZ R123, R125, R178 ;  /* 0x000000b27d7b7220 */ /* 0x000fe40000410000 */
        /* <DEDUP_REMOVED lines=11> */
.L_x_12043:
        /* <DEDUP_REMOVED lines=13> */
.L_x_12045:
[----:B------:R-:W-:Y:S05]  /*202b0*/  BSYNC.RECONVERGENT B2 ;  /* 0x0000000000027941 */ /* 0x000fea0003800200 */
.L_x_12044:
        /* <DEDUP_REMOVED lines=52> */
[----:B------:R-:W-:Y:S01]  /*20600*/  MOV R146, R190 ;  /* 0x000000be00927202 */ /* 0x000fe20000000f00 */
[----:B------:R-:W-:-:S04]  /*20610*/  IMAD.WIDE.U32 R180, R147, -0x326172a9, RZ ;  /* 0xcd9e8d5793b47825 */ /* 0x000fc800078e00ff */
[----:B------:R-:W-:-:S04]  /*20620*/  IMAD.WIDE.U32 R124, R125, -0x2daee0ad, RZ ;  /* 0xd2511f537d7c7825 */ /* 0x000fc800078e00ff */
[----:B------:R-:W-:Y:S01]  /*20630*/  VIADD R147, R160, 0x8ff34781 ;  /* 0x8ff34781a0937836 */ /* 0x000fe20000000000 */
[----:B------:R-:W-:Y:S01]  /*20640*/  LOP3.LUT R188, R175, R188, R125, 0x96, !PT ;  /* 0x000000bcafbc7212 */ /* 0x000fe200078e967d */
[----:B------:R-:W-:Y:S02]  /*20650*/  IMAD.MOV.U32 R190, RZ, RZ, R124 ;  /* 0x000000ffffbe7224 */ /* 0x000fe400078e007c */
[----:B------:R-:W-:Y:S01]  /*20660*/  IMAD.MOV.U32 R175, RZ, RZ, RZ ;  /* 0x000000ffffaf7224 */ /* 0x000fe200078e00ff */
[----:B------:R-:W-:-:S07]  /*20670*/  LOP3.LUT R181, R147, R174, R181, 0x96, !PT ;  /* 0x000000ae93b57212 */ /* 0x000fce00078e96b5 */
.L_x_12042:
[----:B------:R-:W-:Y:S05]  /*20680*/  BSYNC.RECONVERGENT B1 ;  /* 0x0000000000017941 */ /* 0x000fea0003800200 */
.L_x_12041:
        /* <DEDUP_REMOVED lines=24> */
.L_x_12048:
        /* <DEDUP_REMOVED lines=13> */
.L_x_12050:
[----:B------:R-:W-:Y:S05]  /*208e0*/  BSYNC.RECONVERGENT B2 ;  /* 0x0000000000027941 */ /* 0x000fea0003800200 */
.L_x_12049:
        /* <DEDUP_REMOVED lines=56> */
[----:B------:R-:W-:Y:S01]  /*20c70*/  IMAD.MOV.U32 R146, RZ, RZ, RZ ;  /* 0x000000ffff927224 */ /* 0x000fe200078e00ff */
[----:B------:R-:W-:Y:S01]  /*20c80*/  LOP3.LUT R188, R175, R188, R125, 0x96, !PT ;  /* 0x000000bcafbc7212 */ /* 0x000fe200078e967d */
[----:B------:R-:W-:Y:S01]  /*20c90*/  IMAD.MOV.U32 R125, RZ, RZ, R190 ;  /* 0x000000ffff7d7224 */ /* 0x000fe200078e00be */
[----:B------:R-:W-:-:S07]  /*20ca0*/  MOV R190, R124 ;  /* 0x0000007c00be7202 */ /* 0x000fce0000000f00 */
.L_x_12047:
[----:B------:R-:W-:Y:S05]  /*20cb0*/  BSYNC.RECONVERGENT B1 ;  /* 0x0000000000017941 */ /* 0x000fea0003800200 */
.L_x_12046:
        /* <DEDUP_REMOVED lines=19> */
.L_x_12053:
        /* <DEDUP_REMOVED lines=13> */
.L_x_12055:
[----:B------:R-:W-:Y:S05]  /*20ec0*/  BSYNC.RECONVERGENT B2 ;  /* 0x0000000000027941 */ /* 0x000fea0003800200 */
.L_x_12054:
        /* <DEDUP_REMOVED lines=54> */
[----:B------:R-:W-:Y:S02]  /*21230*/  HFMA2 R176, -RZ, RZ, 0, 0 ;  /* 0x00000000ffb07431 */ /* 0x000fe400000001ff */
[----:B------:R-:W-:Y:S01]  /*21240*/  IMAD.WIDE.U32 R124, R125, -0x2daee0ad, RZ ;  /* 0xd2511f537d7c7825 */ /* 0x000fe200078e00ff */
[----:B------:R-:W-:-:S04]  /*21250*/  LOP3.LUT R181, R147, R146, R181, 0x96, !PT ;  /* 0x0000009293b57212 */ /* 0x000fc800078e96b5 */
[----:B------:R-:W-:Y:S01]  /*21260*/  LOP3.LUT R188, R177, R188, R125, 0x96, !PT ;  /* 0x000000bcb1bc7212 */ /* 0x000fe200078e967d */
[----:B------:R-:W-:Y:S02]  /*21270*/  IMAD.MOV.U32 R125, RZ, RZ, R190 ;  /* 0x000000ffff7d7224 */ /* 0x000fe400078e00be */
[----:B------:R-:W-:-:S07]  /*21280*/  IMAD.MOV.U32 R190, RZ, RZ, R124 ;  /* 0x000000ffffbe7224 */ /* 0x000fce00078e007c */
.L_x_12052:
[----:B------:R-:W-:Y:S05]  /*21290*/  BSYNC.RECONVERGENT B1 ;  /* 0x0000000000017941 */ /* 0x000fea0003800200 */
.L_x_12051:
        /* <DEDUP_REMOVED lines=24> */
.L_x_12058:
        /* <DEDUP_REMOVED lines=13> */
.L_x_12060:
[----:B------:R-:W-:Y:S05]  /*214f0*/  BSYNC.RECONVERGENT B2 ;  /* 0x0000000000027941 */ /* 0x000fea0003800200 */
.L_x_12059:
        /* <DEDUP_REMOVED lines=46> */
[----:B------:R-:W-:-:S04]  /*217e0*/  VIADD R147, R161, 0xdb3d7428 ;  /* 0xdb3d7428a1937836 */ /* 0x000fc80000000000 */
[----:B------:R-:W-:Y:S01]  /*217f0*/  IMAD.WIDE.U32 R176, R125, -0x326172a9, RZ ;  /* 0xcd9e8d577db07825 */ /* 0x000fe200078e00ff */
[----:B------:R-:W-:Y:S02]  /*21800*/  IADD3 R125, PT, PT, R160, -0xe443238, RZ ;  /* 0xf1bbcdc8a07d7810 */ /* 0x000fe40007ffe0ff */
        /* <DEDUP_REMOVED lines=11> */
.L_x_12057:
[----:B------:R-:W-:Y:S05]  /*218c0*/  BSYNC.RECONVERGENT B1 ;  /* 0x0000000000017941 */ /* 0x000fea0003800200 */
.L_x_12056:
        /* <DEDUP_REMOVED lines=18> */
.L_x_12063:
        /* <DEDUP_REMOVED lines=13> */
.L_x_12065:
[----:B------:R-:W-:Y:S05]  /*21ac0*/  BSYNC.RECONVERGENT B2 ;  /* 0x0000000000027941 */ /* 0x000fea0003800200 */
.L_x_12064:
        /* <DEDUP_REMOVED lines=59> */
[----:B------:R-:W-:-:S07]  /*21e80*/  LOP3.LUT R188, R183, R188, R147, 0x96, !PT ;  /* 0x000000bcb7bc7212 */ /* 0x000fce00078e9693 */
.L_x_12062:
[----:B------:R-:W-:Y:S05]  /*21e90*/  BSYNC.RECONVERGENT B1 ;  /* 0x0000000000017941 */ /* 0x000fea0003800200 */
.L_x_12061:
[----:B------:R-:W-:Y:S01]  /*21ea0*/  PRMT R126, R86, 0x7632, R126 ;  /* 0x00007632567e7816 */ /* 0x000fe2000000007e */
[----:B------:R-:W-:Y:S01]  /*21eb0*/  BSSY.RECONVERGENT B1, `(.L_x_12066) ;  /* 0x0000061000017945 */ /* 0x000fe20003800200 */
[----:B------:R-:W-:Y:S02]  /*21ec0*/  I2FP.F32.U32 R147, R176 ;  /* 0x000000b000937245 */ /* 0x000fe40000201000 */
[----:B------:R-:W-:Y:S01]  /*21ed0*/  MOV R146, 0x2 ;  /* 0x0000000200927802 */ /* 0x000fe20000000f00 */
        /* <DEDUP_REMOVED lines=20> */
.L_x_12068:
        /* <DEDUP_REMOVED lines=13> */
.L_x_12070:
[----:B------:R-:W-:Y:S05]  /*220f0*/  BSYNC.RECONVERGENT B2 ;  /* 0x0000000000027941 */ /* 0x000fea0003800200 */
.L_x_12069:
        /* <DEDUP_REMOVED lines=59> */
[----:B------:R-:W-:-:S07]  /*224b0*/  LOP3.LUT R181, R177, R182, R181, 0x96, !PT ;  /* 0x000000b6b1b57212 */ /* 0x000fce00078e96b5 */
.L_x_12067:
[----:B------:R-:W-:Y:S05]  /*224c0*/  BSYNC.RECONVERGENT B1 ;  /* 0x0000000000017941 */ /* 0x000fea0003800200 */
.L_x_12066:
[----:B------:R-:W-:Y:S01]  /*224d0*/  ISETP.NE.AND P5, PT, R146, 0x1, PT ;  /* 0x000000019200780c */ /* 0x000fe20003fa5270 */
[----:B------:R-:W-:Y:S01]  /*224e0*/  BSSY.RECONVERGENT B1, `(.L_x_12071) ;  /* 0x000005c000017945 */ /* 0x000fe20003800200 */
[----:B------:R-:W-:Y:S01]  /*224f0*/  I2FP.F32.U32 R147, R126 ;  /* 0x0000007e00937245 */ /* 0x000fe20000201000 */
[----:B------:R-:W-:Y:S01]  /*22500*/  IMAD.MOV.U32 R182, RZ, RZ, 0x2 ;  /* 0x00000002ffb67424 */ /* 0x000fe200078e00ff */
[C---:B------:R-:W-:Y:S02]  /*22510*/  SHF.L.U32 R177, R127.reuse, 0x10, RZ ;  /* 0x000000107fb17819 */ /* 0x040fe400000006ff */
[----:B------:R-:W-:Y:S01]  /*22520*/  PRMT R187, R127, 0x7632, R187 ;  /* 0x000076327fbb7816 */ /* 0x000fe200000000bb */
[----:B------:R-:W-:Y:S01]  /*22530*/  FFMA.FTZ R126, R147, R186, 1.1641532182693481445e-10 ;  /* 0x2f000000937e7423 */ /* 0x000fe200000100ba */
[----:B------:R-:W-:Y:S01]  /*22540*/  MOV R127, R180 ;  /* 0x000000b4007f7202 */ /* 0x000fe20000000f00 */
[----:B------:R-:W-:-:S03]  /*22550*/  FMUL.FTZ R177, R177, R178 ;  /* 0x000000b2b1b17220 */ /* 0x000fc60000410000 */
[----:B------:R-:W-:Y:S01]  /*22560*/  FSETP.LE.FTZ.AND P4, PT, R126, R145, PT ;  /* 0x000000917e00720b */ /* 0x000fe20003f93000 */
        /* <DEDUP_REMOVED lines=9> */
.L_x_12073:
        /* <DEDUP_REMOVED lines=13> */
.L_x_12075:
[----:B------:R-:W-:Y:S05]  /*226d0*/  BSYNC.RECONVERGENT B2 ;  /* 0x0000000000027941 */ /* 0x000fea0003800200 */
.L_x_12074:
        /* <DEDUP_REMOVED lines=57> */
[----:B------:R-:W-:Y:S02]  /*22a70*/  LOP3.LUT R188, R183, R188, R127, 0x96, !PT ;  /* 0x000000bcb7bc7212 */ /* 0x000fe400078e967f */
[----:B------:R-:W-:Y:S01]  /*22a80*/  MOV R127, R190 ;  /* 0x000000be007f7202 */ /* 0x000fe20000000f00 */
[----:B------:R-:W-:-:S07]  /*22a90*/  IMAD.MOV.U32 R190, RZ, RZ, R126 ;  /* 0x000000ffffbe7224 */ /* 0x000fce00078e007e */
.L_x_12072:
[----:B------:R-:W-:Y:S05]  /*22aa0*/  BSYNC.RECONVERGENT B1 ;  /* 0x0000000000017941 */ /* 0x000fea0003800200 */
.L_x_12071:
[----:B------:R-:W-:Y:S01]  /*22ab0*/  I2FP.F32.U32 R127, R127 ;  /* 0x0000007f007f7245 */ /* 0x000fe20000201000 */
[----:B------:R-:W-:Y:S01]  /*22ac0*/  IMAD.U32 R147, R87, 0x10000, RZ ;  /* 0x0001000057937824 */ /* 0x000fe200078e00ff */
[----:B------:R-:W-:Y:S01]  /*22ad0*/  FSEL R177, R177, RZ, P4 ;  /* 0x000000ffb1b17208 */ /* 0x000fe20002000000 */
[----:B------:R-:W-:Y:S01]  /*22ae0*/  BSSY.RECONVERGENT B1, `(.L_x_12076) ;  /* 0x000005f000017945 */ /* 0x000fe20003800200 */
[----:B------:R-:W-:Y:S01]  /*22af0*/  MOV R183, 0x2 ;  /* 0x0000000200b77802 */ /* 0x000fe20000000f00 */
        /* <DEDUP_REMOVED lines=19> */
.L_x_12078:
        /* <DEDUP_REMOVED lines=13> */
.L_x_12080:
[----:B------:R-:W-:Y:S05]  /*22d00*/  BSYNC.RECONVERGENT B2 ;  /* 0x0000000000027941 */ /* 0x000fea0003800200 */
.L_x_12079:
        /* <DEDUP_REMOVED lines=56> */
[----:B------:R-:W-:Y:S01]  /*23090*/  IMAD.MOV.U32 R147, RZ, RZ, R190 ;  /* 0x000000ffff937224 */ /* 0x000fe200078e00be */
[----:B------:R-:W-:Y:S01]  /*230a0*/  MOV R190, R146 ;  /* 0x0000009200be7202 */ /* 0x000fe20000000f00 */
[----:B------:R-:W-:Y:S01]  /*230b0*/  IMAD.MOV.U32 R183, RZ, RZ, RZ ;  /* 0x000000ffffb77224 */ /* 0x000fe200078e00ff */
[----:B------:R-:W-:-:S07]  /*230c0*/  LOP3.LUT R181, R127, R182, R181, 0x96, !PT ;  /* 0x000000b67fb57212 */ /* 0x000fce00078e96b5 */
.L_x_12077:
[----:B------:R-:W-:Y:S05]  /*230d0*/  BSYNC.RECONVERGENT B1 ;  /* 0x0000000000017941 */ /* 0x000fea0003800200 */
.L_x_12076:
[----:B------:R-:W-:Y:S01]  /*230e0*/  ISETP.NE.AND P6, PT, R183, 0x1, PT ;  /* 0x00000001b700780c */ /* 0x000fe20003fc5270 */
[----:B------:R-:W-:Y:S01]  /*230f0*/  BSSY.RECONVERGENT B1, `(.L_x_12081) ;  /* 0x000005d000017945 */ /* 0x000fe20003800200 */
[----:B------:R-:W-:Y:S01]  /*23100*/  I2FP.F32.U32 R127, R147 ;  /* 0x00000093007f7245 */ /* 0x000fe20000201000 */
[----:B------:R-:W-:Y:S01]  /*23110*/  IMAD.MOV.U32 R189, RZ, RZ, 0x2 ;  /* 0x00000002ffbd7424 */ /* 0x000fe200078e00ff */
[----:B------:R-:W-:Y:S02]  /*23120*/  SHF.L.U32 R187, R187, 0x10, RZ ;  /* 0x00000010bbbb7819 */ /* 0x000fe400000006ff */
[----:B------:R-:W-:Y:S01]  /*23130*/  MOV R147, R180 ;  /* 0x000000b400937202 */ /* 0x000fe20000000f00 */
[----:B------:R-:W-:Y:S02]  /*23140*/  FFMA.FTZ R146, R127, R186, 1.1641532182693481445e-10 ;  /* 0x2f0000007f927423 */ /* 0x000fe400000100ba */
        /* <DEDUP_REMOVED lines=11> */
.L_x_12083:
        /* <DEDUP_REMOVED lines=15> */
.L_x_12085:
[----:B------:R-:W-:Y:S05]  /*232f0*/  BSYNC.RECONVERGENT B2 ;  /* 0x0000000000027941 */ /* 0x000fea0003800200 */
.L_x_12084:
        /* <DEDUP_REMOVED lines=60> */
.L_x_12082:
[----:B------:R-:W-:Y:S05]  /*236c0*/  BSYNC.RECONVERGENT B1 ;  /* 0x0000000000017941 */ /* 0x000fea0003800200 */
.L_x_12081:
        /* <DEDUP_REMOVED lines=12> */
.L_x_12005:
[----:B------:R-:W-:Y:S01]  /*23790*/  ISETP.NE.AND P2, PT, R189, 0x1, PT ;  /* 0x00000001bd00780c */ /* 0x000fe20003f45270 */
[----:B------:R-:W-:Y:S01]  /*237a0*/  BSSY.RECONVERGENT B1, `(.L_x_12087) ;  /* 0x0000059000017945 */ /* 0x000fe20003800200 */
[----:B-1----:R-:W-:Y:S01]  /*237b0*/  MOV R146, 0x2 ;  /* 0x0000000200927802 */ /* 0x002fe20000000f00 */
        /* <DEDUP_REMOVED lines=13> */
.L_x_12089:
        /* <DEDUP_REMOVED lines=13> */
.L_x_12091:
[----:B------:R-:W-:Y:S05]  /*23960*/  BSYNC.RECONVERGENT B2 ;  /* 0x0000000000027941 */ /* 0x000fea0003800200 */
.L_x_12090:
        /* <DEDUP_REMOVED lines=54> */
[----:B------:R-:W-:Y:S01]  /*23cd0*/  IADD3 R123, PT, PT, R160, -0x700cb87f, RZ ;  /* 0x8ff34781a07b7810 */ /* 0x000fe20007ffe0ff */
[----:B------:R-:W-:-:S03]  /*23ce0*/  IMAD.WIDE.U32 R120, R121, -0x2daee0ad, RZ ;  /* 0xd2511f5379787825 */ /* 0x000fc600078e00ff */
[----:B------:R-:W-:Y:S02]  /*23cf0*/  LOP3.LUT R181, R123, R122, R181, 0x96, !PT ;  /* 0x0000007a7bb57212 */ /* 0x000fe400078e96b5 */
[----:B------:R-:W-:Y:S01]  /*23d00*/  MOV R190, R120 ;  /* 0x0000007800be7202 */ /* 0x000fe20000000f00 */
[----:B------:R-:W-:Y:S01]  /*23d10*/  IMAD.MOV.U32 R120, RZ, RZ, R191 ;  /* 0x000000ffff787224 */ /* 0x000fe200078e00bf */
[----:B------:R-:W-:-:S07]  /*23d20*/  LOP3.LUT R188, R145, R188, R121, 0x96, !PT ;  /* 0x000000bc91bc7212 */ /* 0x000fce00078e9679 */
.L_x_12088:
[----:B------:R-:W-:Y:S05]  /*23d30*/  BSYNC.RECONVERGENT B1 ;  /* 0x0000000000017941 */ /* 0x000fea0003800200 */
.L_x_12087:
[----:B------:R-:W0:Y:S01]  /*23d40*/  LDC R145, c[0x0][0x404] ;  /* 0x00010100ff917b82 */ /* 0x000e220000000800 */
[----:B------:R-:W-:Y:S01]  /*23d50*/  I2FP.F32.U32 R120, R120 ;  /* 0x0000007800787245 */ /* 0x000fe20000201000 */
[----:B------:R-:W-:Y:S01]  /*23d60*/  IMAD.MOV.U32 R121, RZ, RZ, 0x2f800000 ;  /* 0x2f800000ff797424 */ /* 0x000fe200078e00ff */
[----:B------:R-:W-:Y:S01]  /*23d70*/  LOP3.LUT R6, R6, 0xffffffef, RZ, 0xc0, !PT ;  /* 0xffffffef06067812 */ /* 0x000fe200078ec0ff */
[----:B------:R-:W-:Y:S01]  /*23d80*/  BSSY.RECONVERGENT B1, `(.L_x_12092) ;  /* 0x000005c000017945 */ /* 0x000fe20003800200 */
[----:B------:R-:W-:Y:S02]  /*23d90*/  IMAD.MOV.U32 R147, RZ, RZ, 0x2 ;  /* 0x00000002ff937424 */ /* 0x000fe400078e00ff */
[----:B------:R-:W-:Y:S01]  /*23da0*/  FFMA.FTZ R122, R120, R121, 1.1641532182693481445e-10 ;  /* 0x2f000000787a7423 */ /* 0x000fe20000010079 */
[C---:B-----5:R-:W-:Y:S02]  /*23db0*/  SHF.L.U32 R120, R124.reuse, 0x10, RZ ;  /* 0x000000107c787819 */ /* 0x060fe400000006ff */
[----:B------:R-:W-:-:S02]  /*23dc0*/  PRMT R124, R124, 0x7632, R124 ;  /* 0x000076327c7c7816 */ /* 0x000fc4000000007c */
[----:B------:R-:W-:Y:S02]  /*23dd0*/  MOV R123, R180 ;  /* 0x000000b4007b7202 */ /* 0x000fe40000000f00 */
[----:B0-----:R-:W-:-:S13]  /*23de0*/  FSETP.LE.FTZ.AND P2, PT, R122, R145, PT ;  /* 0x000000917a00720b */ /* 0x001fda0003f53000 */
        /* <DEDUP_REMOVED lines=11> */
.L_x_12094:
        /* <DEDUP_REMOVED lines=13> */
.L_x_12096:
[----:B------:R-:W-:Y:S05]  /*23f70*/  BSYNC.RECONVERGENT B2 ;  /* 0x0000000000027941 */ /* 0x000fea0003800200 */
.L_x_12095:
        /* <DEDUP_REMOVED lines=57> */
[----:B------:R-:W-:Y:S02]  /*24310*/  LOP3.LUT R188, R183, R188, R123, 0x96, !PT ;  /* 0x000000bcb7bc7212 */ /* 0x000fe400078e967b */
[----:B------:R-:W-:Y:S01]  /*24320*/  MOV R123, R190 ;  /* 0x000000be007b7202 */ /* 0x000fe20000000f00 */
[----:B------:R-:W-:-:S07]  /*24330*/  IMAD.MOV.U32 R190, RZ, RZ, R122 ;  /* 0x000000ffffbe7224 */ /* 0x000fce00078e007a */
.L_x_12093:
[----:B------:R-:W-:Y:S05]  /*24340*/  BSYNC.RECONVERGENT B1 ;  /* 0x0000000000017941 */ /* 0x000fea0003800200 */
.L_x_12092:
[----:B------:R-:W-:Y:S01]  /*24350*/  I2FP.F32.U32 R122, R123 ;  /* 0x0000007b007a7245 */ /* 0x000fe20000201000 */
[----:B------:R-:W-:Y:S01]  /*24360*/  BSSY.RECONVERGENT B1, `(.L_x_12097) ;  /* 0x000005c000017945 */ /* 0x000fe20003800200 */
[----:B------:R-:W-:Y:S01]  /*24370*/  ISETP.NE.AND P2, PT, R147, 0x1, PT ;  /* 0x000000019300780c */ /* 0x000fe20003f45270 */
[----:B------:R-:W-:Y:S01]  /*24380*/  IMAD.U32 R183, R124, 0x10000, RZ ;  /* 0x000100007cb77824 */ /* 0x000fe200078e00ff */
[----:B------:R-:W-:Y:S01]  /*24390*/  LOP3.LUT R6, R6, 0xfffffff7, RZ, 0xc0, !PT ;  /* 0xfffffff706067812 */ /* 0x000fe200078ec0ff */
[----:B------:R-:W-:Y:S01]  /*243a0*/  FFMA.FTZ R122, R122, R121, 1.1641532182693481445e-10 ;  /* 0x2f0000007a7a7423 */ /* 0x000fe20000010079 */
[----:B------:R-:W-:Y:S01]  /*243b0*/  MOV R124, 0x2 ;  /* 0x00000002007c7802 */ /* 0x000fe20000000f00 */
        /* <DEDUP_REMOVED lines=12> */
.L_x_12099:
        /* <DEDUP_REMOVED lines=13> */
.L_x_12101:
[----:B------:R-:W-:Y:S05]  /*24550*/  BSYNC.RECONVERGENT B2 ;  /* 0x0000000000027941 */ /* 0x000fea0003800200 */
.L_x_12100:
        /* <DEDUP_REMOVED lines=58> */
[----:B------:R-:W-:Y:S02]  /*24900*/  MOV R190, R122 ;  /* 0x0000007a00be7202 */ /* 0x000fe40000000f00 */
[----:B------:R-:W-:-:S07]  /*24910*/  LOP3.LUT R181, R147, R146, R181, 0x96, !PT ;  /* 0x0000009293b57212 */ /* 0x000fce00078e96b5 */
.L_x_12098:
[----:B------:R-:W-:Y:S05]  /*24920*/  BSYNC.RECONVERGENT B1 ;  /* 0x0000000000017941 */ /* 0x000fea0003800200 */
.L_x_12097:
[----:B------:R-:W-:Y:S01]  /*24930*/  I2FP.F32.U32 R122, R123 ;  /* 0x0000007b007a7245 */ /* 0x000fe20000201000 */
[----:B------:R-:W-:Y:S01]  /*24940*/  BSSY.RECONVERGENT B1, `(.L_x_12102) ;  /* 0x000005d000017945 */ /* 0x000fe20003800200 */
[----:B------:R-:W-:Y:S02]  /*24950*/  ISETP.NE.AND P2, PT, R124, 0x1, PT ;  /* 0x000000017c00780c */ /* 0x000fe40003f45270 */
[----:B------:R-:W-:Y:S01]  /*24960*/  LOP3.LUT R6, R6, 0xfffffffb, RZ, 0xc0, !PT ;  /* 0xfffffffb06067812 */ /* 0x000fe200078ec0ff */
[----:B------:R-:W-:Y:S01]  /*24970*/  FFMA.FTZ R122, R122, R121, 1.1641532182693481445e-10 ;  /* 0x2f0000007a7a7423 */ /* 0x000fe20000010079 */
[C---:B------:R-:W-:Y:S02]  /*24980*/  SHF.L.U32 R182, R125.reuse, 0x10, RZ ;  /* 0x000000107db67819 */ /* 0x040fe400000006ff */
[----:B------:R-:W-:Y:S01]  /*24990*/  PRMT R185, R125, 0x7632, R185 ;  /* 0x000076327db97816 */ /* 0x000fe200000000b9 */
[----:B------:R-:W-:Y:S01]  /*249a0*/  IMAD.MOV.U32 R125, RZ, RZ, 0x2 ;  /* 0x00000002ff7d7424 */ /* 0x000fe200078e00ff */
[----:B------:R-:W-:-:S02]  /*249b0*/  FSETP.LE.FTZ.AND P3, PT, R122, R145, PT ;  /* 0x000000917a00720b */ /* 0x000fc40003f73000 */
        /* <DEDUP_REMOVED lines=11> */
.L_x_12104:
        /* <DEDUP_REMOVED lines=13> */
.L_x_12106:
[----:B------:R-:W-:Y:S05]  /*24b40*/  BSYNC.RECONVERGENT B2 ;  /* 0x0000000000027941 */ /* 0x000fea0003800200 */
.L_x_12105:
        /* <DEDUP_REMOVED lines=55> */
[----:B------:R-:W-:Y:S02]  /*24ec0*/  HFMA2 R125, -RZ, RZ, 0, 0 ;  /* 0x00000000ff7d7431 */ /* 0x000fe400000001ff */
[----:B------:R-:W-:-:S05]  /*24ed0*/  VIADD R147, R161, 0x96a522ad ;  /* 0x96a522ada1937836 */ /* 0x000fca0000000000 */
[----:B------:R-:W-:Y:S02]  /*24ee0*/  LOP3.LUT R188, R147, R188, R123, 0x96, !PT ;  /* 0x000000bc93bc7212 */ /* 0x000fe400078e967b */
[----:B------:R-:W-:Y:S01]  /*24ef0*/  MOV R123, R190 ;  /* 0x000000be007b7202 */ /* 0x000fe20000000f00 */
[----:B------:R-:W-:-:S07]  /*24f00*/  IMAD.MOV.U32 R190, RZ, RZ, R122 ;  /* 0x000000ffffbe7224 */ /* 0x000fce00078e007a */
.L_x_12103:
[----:B------:R-:W-:Y:S05]  /*24f10*/  BSYNC.RECONVERGENT B1 ;  /* 0x0000000000017941 */ /* 0x000fea0003800200 */
.L_x_12102:
        /* <DEDUP_REMOVED lines=19> */
.L_x_12109:
        /* <DEDUP_REMOVED lines=13> */
.L_x_12111:
[----:B------:R-:W-:Y:S05]  /*25120*/  BSYNC.RECONVERGENT B2 ;  /* 0x0000000000027941 */ /* 0x000fea0003800200 */
.L_x_12110:
        /* <DEDUP_REMOVED lines=57> */
[----:B------:R-:W-:Y:S02]  /*254c0*/  MOV R190, R122 ;  /* 0x0000007a00be7202 */ /* 0x000fe40000000f00 */
[----:B------:R-:W-:Y:S01]  /*254d0*/  LOP3.LUT R181, R125, R124, R181, 0x96, !PT ;  /* 0x0000007c7db57212 */ /* 0x000fe200078e96b5 */
[----:B------:R-:W-:-:S07]  /*254e0*/  IMAD.MOV.U32 R124, RZ, RZ, RZ ;  /* 0x000000ffff7c7224 */ /* 0x000fce00078e00ff */
.L_x_12108:
[----:B------:R-:W-:Y:S05]  /*254f0*/  BSYNC.RECONVERGENT B1 ;  /* 0x0000000000017941 */ /* 0x000fea0003800200 */
.L_x_12107:
[----:B------:R-:W-:Y:S01]  /*25500*/  ISETP.NE.AND P3, PT, R124, 0x1, PT ;  /* 0x000000017c00780c */ /* 0x000fe20003f65270 */
[----:B------:R-:W-:Y:S01]  /*25510*/  BSSY.RECONVERGENT B1, `(.L_x_12112) ;  /* 0x000005b000017945 */ /* 0x000fe20003800200 */
[----:B------:R-:W-:Y:S01]  /*25520*/  I2FP.F32.U32 R122, R123 ;  /* 0x0000007b007a7245 */ /* 0x000fe20000201000 */
[----:B------:R-:W-:Y:S01]  /*25530*/  IMAD.MOV.U32 R125, RZ, RZ, 0x2 ;  /* 0x00000002ff7d7424 */ /* 0x000fe200078e00ff */
[C---:B------:R-:W-:Y:S02]  /*25540*/  SHF.L.U32 R184, R126.reuse, 0x10, RZ ;  /* 0x000000107eb87819 */ /* 0x040fe400000006ff */
[----:B------:R-:W-:Y:S01]  /*25550*/  PRMT R186, R126, 0x7632, R186 ;  /* 0x000076327eba7816 */ /* 0x000fe200000000ba */
        /* <DEDUP_REMOVED lines=12> */
.L_x_12114:
        /* <DEDUP_REMOVED lines=13> */
.L_x_12116:
[----:B------:R-:W-:Y:S05]  /*256f0*/  BSYNC.RECONVERGENT B2 ;  /* 0x0000000000027941 */ /* 0x000fea0003800200 */
.L_x_12115:
        /* <DEDUP_REMOVED lines=60> */
.L_x_12113:
[----:B------:R-:W-:Y:S05]  /*25ac0*/  BSYNC.RECONVERGENT B1 ;  /* 0x0000000000017941 */ /* 0x000fea0003800200 */
.L_x_12112:
[----:B------:R-:W-:Y:S01]  /*25ad0*/  ISETP.NE.AND P4, PT, R125, 0x1, PT ;  /* 0x000000017d00780c */ /* 0x000fe20003f85270 */
[----:B------:R-:W-:Y:S01]  /*25ae0*/  BSSY.RECONVERGENT B1, `(.L_x_12117) ;  /* 0x000005a000017945 */ /* 0x000fe20003800200 */
[----:B------:R-:W-:Y:S01]  /*25af0*/  I2FP.F32.U32 R122, R123 ;  /* 0x0000007b007a7245 */ /* 0x000fe20000201000 */
[----:B------:R-:W-:Y:S01]  /*25b00*/  IMAD.U32 R186, R186, 0x10000, RZ ;  /* 0x00010000baba7824 */ /* 0x000fe200078e00ff */
[----:B------:R-:W-:Y:S01]  /*25b10*/  MOV R124, 0x2 ;  /* 0x00000002007c7802 */ /* 0x000fe20000000f00 */
        /* <DEDUP_REMOVED lines=12> */
.L_x_12119:
        /* <DEDUP_REMOVED lines=13> */
.L_x_12121:
[----:B------:R-:W-:Y:S05]  /*25cb0*/  BSYNC.RECONVERGENT B2 ;  /* 0x0000000000027941 */ /* 0x000fea0003800200 */
.L_x_12120:
        /* <DEDUP_REMOVED lines=60> */
.L_x_12118:
[----:B------:R-:W-:Y:S05]  /*26080*/  BSYNC.RECONVERGENT B1 ;  /* 0x0000000000017941 */ /* 0x000fea0003800200 */
.L_x_12117:
        /* <DEDUP_REMOVED lines=18> */
.L_x_12124:
        /* <DEDUP_REMOVED lines=13> */
.L_x_12126:
[----:B------:R-:W-:Y:S05]  /*26280*/  BSYNC.RECONVERGENT B2 ;  /* 0x0000000000027941 */ /* 0x000fea0003800200 */
.L_x_12125:
        /* <DEDUP_REMOVED lines=50> */
[----:B------:R-:W-:Y:S01]  /*265b0*/  HFMA2 R189, -RZ, RZ, 0, 0 ;  /* 0x00000000ffbd7431 */ /* 0x000fe200000001ff */
        /* <DEDUP_REMOVED lines=9> */
.L_x_12123:
[----:B------:R-:W-:Y:S05]  /*26650*/  BSYNC.RECONVERGENT B1 ;  /* 0x0000000000017941 */ /* 0x000fea0003800200 */
.L_x_12122:
        /* <DEDUP_REMOVED lines=37> */
.L_x_12086:
        /* <DEDUP_REMOVED lines=44> */
.L_x_12127:
[----:B------:R-:W-:Y:S01]  /*26b70*/  IMAD.MOV.U32 R191, RZ, RZ, R190 ;  /* 0x000000ffffbf7224 */ /* 0x000fe200078e00be */
[----:B------:R-:W-:-:S07]  /*26b80*/  IADD3 R144, PT, PT, R144, 0x20, RZ ;  /* 0x0000002090907810 */ /* 0x000fce0007ffe0ff */
.L_x_12004:
[----:B------:R-:W-:Y:S05]  /*26b90*/  BSYNC.RECONVERGENT B0 ;  /* 0x0000000000007941 */ /* 0x000fea0003800200 */
.L_x_12003:
        /* <DEDUP_REMOVED lines=36> */
.L_x_12133:
        /* <DEDUP_REMOVED lines=13> */
.L_x_12135:
[----:B------:R-:W-:Y:S05]  /*26eb0*/  BSYNC.RECONVERGENT B2 ;  /* 0x0000000000027941 */ /* 0x000fea0003800200 */
.L_x_12134:
        /* <DEDUP_REMOVED lines=60> */
.L_x_12132:
[----:B------:R-:W-:Y:S05]  /*27280*/  BSYNC.RECONVERGENT B1 ;  /* 0x0000000000017941 */ /* 0x000fea0003800200 */
.L_x_12131:
        /* <DEDUP_REMOVED lines=11> */
[----:B------:R-:W-:-:S04]  /*27340*/  MOV R146, 0x2 ;  /* 0x0000000200927802 */ /* 0x000fc80000000f00 */
        /* <DEDUP_REMOVED lines=12> */
.L_x_12138:
        /* <DEDUP_REMOVED lines=13> */
.L_x_12140:
[----:B------:R-:W-:Y:S05]  /*274e0*/  BSYNC.RECONVERGENT B2 ;  /* 0x0000000000027941 */ /* 0x000fea0003800200 */
.L_x_12139:
        /* <DEDUP_REMOVED lines=58> */
[----:B------:R-:W-:Y:S02]  /*27890*/  LOP3.LUT R188, R147, R188, R129, 0x96, !PT ;  /* 0x000000bc93bc7212 */ /* 0x000fe400078e9681 */
[----:B------:R-:W-:-:S07]  /*278a0*/  MOV R190, R128 ;  /* 0x0000008000be7202 */ /* 0x000fce0000000f00 */
.L_x_12137:
[----:B------:R-:W-:Y:S05]  /*278b0*/  BSYNC.RECONVERGENT B1 ;  /* 0x0000000000017941 */ /* 0x000fea0003800200 */
.L_x_12136:
        /* <DEDUP_REMOVED lines=24> */
.L_x_12143:
        /* <DEDUP_REMOVED lines=13> */
.L_x_12145:
[----:B------:R-:W-:Y:S05]  /*27b10*/  BSYNC.RECONVERGENT B2 ;  /* 0x0000000000027941 */ /* 0x000fea0003800200 */
.L_x_12144:
        /* <DEDUP_REMOVED lines=53> */
[----:B------:R-:W-:-:S03]  /*27e70*/  IADD3 R129, PT, PT, R160, -0x700cb87f, RZ ;  /* 0x8ff34781a0817810 */ /* 0x000fc60007ffe0ff */
[----:B------:R-:W-:Y:S01]  /*27e80*/  IMAD.WIDE.U32 R130, R130, -0x2daee0ad, RZ ;  /* 0xd2511f5382827825 */ /* 0x000fe200078e00ff */
[----:B------:R-:W-:-:S04]  /*27e90*/  LOP3.LUT R181, R129, R172, R181, 0x96, !PT ;  /* 0x000000ac81b57212 */ /* 0x000fc800078e96b5 */
[----:B------:R-:W-:Y:S02]  /*27ea0*/  LOP3.LUT R188, R147, R188, R131, 0x96, !PT ;  /* 0x000000bc93bc7212 */ /* 0x000fe400078e9683 */
[----:B------:R-:W-:Y:S01]  /*27eb0*/  MOV R131, R190 ;  /* 0x000000be00837202 */ /* 0x000fe20000000f00 */
[----:B------:R-:W-:Y:S02]  /*27ec0*/  IMAD.MOV.U32 R190, RZ, RZ, R130 ;  /* 0x000000ffffbe7224 */ /* 0x000fe400078e0082 */
[----:B------:R-:W-:-:S07]  /*27ed0*/  HFMA2 R130, -RZ, RZ, 0, 0 ;  /* 0x00000000ff827431 */ /* 0x000fce00000001ff */
.L_x_12142:
[----:B------:R-:W-:Y:S05]  /*27ee0*/  BSYNC.RECONVERGENT B1 ;  /* 0x0000000000017941 */ /* 0x000fea0003800200 */
.L_x_12141:
[----:B------:R-:W-:Y:S01]  /*27ef0*/  I2FP.F32.U32 R129, R131 ;  /* 0x0000008300817245 */ /* 0x000fe20000201000 */
[----:B------:R-:W-:Y:S01]  /*27f00*/  IMAD.U32 R132, R132, 0x10000, RZ ;  /* 0x0001000084847824 */ /* 0x000fe200078e00ff */
[----:B------:R-:W-:Y:S01]  /*27f10*/  ISETP.NE.AND P2, PT, R130, 0x1, PT ;  /* 0x000000018200780c */ /* 0x000fe20003f45270 */
[----:B------:R-:W-:Y:S01]  /*27f20*/  BSSY.RECONVERGENT B1, `(.L_x_12146) ;  /* 0x000005b000017945 */ /* 0x000fe20003800200 */
[----:B------:R-:W-:Y:S01]  /*27f30*/  LOP3.LUT R6, R6, 0xfffffff7, RZ, 0xc0, !PT ;  /* 0xfffffff706067812 */ /* 0x000fe200078ec0ff */
[----:B------:R-:W-:Y:S01]  /*27f40*/  FFMA.FTZ R131, R129, R186, 1.1641532182693481445e-10 ;  /* 0x2f00000081837423 */ /* 0x000fe200000100ba */
[----:B------:R-:W-:Y:S01]  /*27f50*/  MOV R147, 0x2 ;  /* 0x0000000200937802 */ /* 0x000fe20000000f00 */
        /* <DEDUP_REMOVED lines=13> */
.L_x_12148:
        /* <DEDUP_REMOVED lines=13> */
.L_x_12150:
[----:B------:R-:W-:Y:S05]  /*28100*/  BSYNC.RECONVERGENT B2 ;  /* 0x0000000000027941 */ /* 0x000fea0003800200 */
.L_x_12149:
        /* <DEDUP_REMOVED lines=51> */
[----:B------:R-:W-:Y:S02]  /*28440*/  LOP3.LUT R131, R131, R130, R173, 0x96, !PT ;  /* 0x0000008283837212 */ /* 0x000fe400078e96ad */
[----:B------:R-:W-:Y:S01]  /*28450*/  IADD3 R173, PT, PT, R161, -0x695add53, RZ ;  /* 0x96a522ada1ad7810 */ /* 0x000fe20007ffe0ff */
[----:B------:R-:W-:-:S04]  /*28460*/  IMAD.WIDE.U32 R180, R147, -0x326172a9, RZ ;  /* 0xcd9e8d5793b47825 */ /* 0x000fc800078e00ff */
[----:B------:R-:W-:Y:S02]  /*28470*/  VIADD R147, R160, 0x8ff34781 ;  /* 0x8ff34781a0937836 */ /* 0x000fe40000000000 */
[----:B------:R-:W-:-:S03]  /*28480*/  IMAD.WIDE.U32 R130, R131, -0x2daee0ad, RZ ;  /* 0xd2511f5383827825 */ /* 0x000fc600078e00ff */
[----:B------:R-:W-:Y:S01]  /*28490*/  LOP3.LUT R181, R147, R172, R181, 0x96, !PT ;  /* 0x000000ac93b57212 */ /* 0x000fe200078e96b5 */
[----:B------:R-:W-:Y:S01]  /*284a0*/  IMAD.MOV.U32 R147, RZ, RZ, RZ ;  /* 0x000000ffff937224 */ /* 0x000fe200078e00ff */
[----:B------:R-:W-:Y:S02]  /*284b0*/  LOP3.LUT R188, R173, R188, R131, 0x96, !PT ;  /* 0x000000bcadbc7212 */ /* 0x000fe400078e9683 */
[----:B------:R-:W-:-:S07]  /*284c0*/  MOV R190, R130 ;  /* 0x0000008200be7202 */ /* 0x000fce0000000f00 */
.L_x_12147:
[----:B------:R-:W-:Y:S05]  /*284d0*/  BSYNC.RECONVERGENT B1 ;  /* 0x0000000000017941 */ /* 0x000fea0003800200 */
.L_x_12146:
[----:B------:R-:W-:Y:S01]  /*284e0*/  I2FP.F32.U32 R131, R146 ;  /* 0x0000009200837245 */ /* 0x000fe20000201000 */
[----:B------:R-:W-:Y:S01]  /*284f0*/  BSSY.RECONVERGENT B1, `(.L_x_12151) ;  /* 0x0000061000017945 */ /* 0x000fe20003800200 */
[----:B------:R-:W-:Y:S01]  /*28500*/  PRMT R130, R84, 0x7632, R130 ;  /* 0x0000763254827816 */ /* 0x000fe20000000082 */
[----:B------:R-:W-:Y:S01]  /*28510*/  IMAD.MOV.U32 R146, RZ, RZ, 0x2 ;  /* 0x00000002ff927424 */ /* 0x000fe200078e00ff */
[----:B------:R-:W-:Y:S01]  /*28520*/  FSEL R129, R129, RZ, P4 ;  /* 0x000000ff81817208 */ /* 0x000fe20002000000 */
[----:B------:R-:W-:Y:S01]  /*28530*/  FFMA.FTZ R131, R131, R186, 1.1641532182693481445e-10 ;  /* 0x2f00000083837423 */ /* 0x000fe200000100ba */
[----:B------:R-:W-:-:S04]  /*28540*/  SHF.L.U32 R130, R130, 0x10, RZ ;  /* 0x0000001082827819 */ /* 0x000fc800000006ff */
[----:B------:R-:W-:Y:S01]  /*28550*/  FSETP.GTU.FTZ.AND P2, PT, R131, R178, PT ;  /* 0x000000b28300720b */ /* 0x000fe20003f5c000 */
[----:B------:R-:W-:Y:S01]  /*28560*/  FMUL.FTZ R130, R130, R145 ;  /* 0x0000009182827220 */ /* 0x000fe20000410000 */
[----:B------:R-:W-:Y:S02]  /*28570*/  MOV R131, R180 ;  /* 0x000000b400837202 */ /* 0x000fe40000000f00 */
[----:B------:R-:W-:Y:S02]  /*28580*/  SEL R172, RZ, 0x1, P2 ;  /* 0x00000001ffac7807 */ /* 0x000fe40001000000 */
        /* <DEDUP_REMOVED lines=13> */
.L_x_12153:
        /* <DEDUP_REMOVED lines=13> */
.L_x_12155:
[----:B------:R-:W-:Y:S05]  /*28730*/  BSYNC.RECONVERGENT B2 ;  /* 0x0000000000027941 */ /* 0x000fea0003800200 */
.L_x_12154:
        /* <DEDUP_REMOVED lines=60> */
.L_x_12152:
[----:B------:R-:W-:Y:S05]  /*28b00*/  BSYNC.RECONVERGENT B1 ;  /* 0x0000000000017941 */ /* 0x000fea0003800200 */
.L_x_12151:
[----:B------:R-:W-:Y:S01]  /*28b10*/  I2FP.F32.U32 R131, R131 ;  /* 0x0000008300837245 */ /* 0x000fe20000201000 */
[----:B------:R-:W-:Y:S01]  /*28b20*/  IMAD.U32 R130, R133, 0x10000, RZ ;  /* 0x0001000085827824 */ /* 0x000fe200078e00ff */
[----:B------:R-:W-:Y:S01]  /*28b30*/  ISETP.NE.AND P2, PT, R146, 0x1, PT ;  /* 0x000000019200780c */ /* 0x000fe20003f45270 */
[----:B------:R-:W-:Y:S01]  /*28b40*/  BSSY.RECONVERGENT B1, `(.L_x_12156) ;  /* 0x000005c000017945 */ /* 0x000fe20003800200 */
[----:B------:R-:W-:Y:S01]  /*28b50*/  LOP3.LUT R6, R6, 0xfffffffb, RZ, 0xc0, !PT ;  /* 0xfffffffb06067812 */ /* 0x000fe200078ec0ff */
[----:B------:R-:W-:Y:S01]  /*28b60*/  FFMA.FTZ R131, R131, R186, 1.1641532182693481445e-10 ;  /* 0x2f00000083837423 */ /* 0x000fe200000100ba */
[----:B------:R-:W-:Y:S01]  /*28b70*/  PRMT R182, R133, 0x7632, R182 ;  /* 0x0000763285b67816 */ /* 0x000fe200000000b6 */
[----:B------:R-:W-:Y:S01]  /*28b80*/  IMAD.MOV.U32 R132, RZ, RZ, R180 ;  /* 0x000000ffff847224 */ /* 0x000fe200078e00b4 */
[----:B------:R-:W-:Y:S01]  /*28b90*/  MOV R147, 0x2 ;  /* 0x0000000200937802 */ /* 0x000fe20000000f00 */
        /* <DEDUP_REMOVED lines=12> */
.L_x_12158:
        /* <DEDUP_REMOVED lines=13> */
.L_x_12160:
[----:B------:R-:W-:Y:S05]  /*28d30*/  BSYNC.RECONVERGENT B2 ;  /* 0x0000000000027941 */ /* 0x000fea0003800200 */
.L_x_12159:
        /* <DEDUP_REMOVED lines=60> */
.L_x_12157:
[----:B------:R-:W-:Y:S05]  /*29100*/  BSYNC.RECONVERGENT B1 ;  /* 0x0000000000017941 */ /* 0x000fea0003800200 */
.L_x_12156:
[----:B------:R-:W-:Y:S01]  /*29110*/  I2FP.F32.U32 R131, R132 ;  /* 0x0000008400837245 */ /* 0x000fe20000201000 */
[----:B------:R-:W-:Y:S01]  /*29120*/  BSSY.RECONVERGENT B1, `(.L_x_12161) ;  /* 0x0000061000017945 */ /* 0x000fe20003800200 */
[----:B------:R-:W-:Y:S01]  /*29130*/  SHF.L.U32 R130, R85, 0x10, RZ ;  /* 0x0000001055827819 */ /* 0x000fe200000006ff */
[----:B------:R-:W-:Y:S01]  /*29140*/  IMAD.MOV.U32 R132, RZ, RZ, 0x2 ;  /* 0x00000002ff847424 */ /* 0x000fe200078e00ff */
[----:B------:R-:W-:Y:S01]  /*29150*/  FSEL R173, R173, RZ, P4 ;  /* 0x000000ffadad7208 */ /* 0x000fe20002000000 */
[----:B------:R-:W-:Y:S01]  /*29160*/  FFMA.FTZ R131, R131, R186, 1.1641532182693481445e-10 ;  /* 0x2f00000083837423 */ /* 0x000fe200000100ba */
[----:B------:R-:W-:Y:S01]  /*29170*/  MOV R133, R180 ;  /* 0x000000b400857202 */ /* 0x000fe20000000f00 */
[----:B------:R-:W-:-:S03]  /*29180*/  FMUL.FTZ R130, R130, R145 ;  /* 0x0000009182827220 */ /* 0x000fc60000410000 */
[----:B------:R-:W-:-:S04]  /*29190*/  FSETP.GTU.FTZ.AND P2, PT, R131, R178, PT ;  /* 0x000000b28300720b */ /* 0x000fc80003f5c000 */
[----:B------:R-:W-:Y:S02]  /*291a0*/  FSEL R130, R130, RZ, !P2 ;  /* 0x000000ff82827208 */ /* 0x000fe40005000000 */
        /* <DEDUP_REMOVED lines=14> */
.L_x_12163:
        /* <DEDUP_REMOVED lines=13> */
.L_x_12165:
[----:B------:R-:W-:Y:S05]  /*29360*/  BSYNC.RECONVERGENT B2 ;  /* 0x0000000000027941 */ /* 0x000fea0003800200 */
.L_x_12164:
        /* <DEDUP_REMOVED lines=60> */
.L_x_12162:
[----:B------:R-:W-:Y:S05]  /*29730*/  BSYNC.RECONVERGENT B1 ;  /* 0x0000000000017941 */ /* 0x000fea0003800200 */
.L_x_12161:
        /* <DEDUP_REMOVED lines=20> */
.L_x_12168:
        /* <DEDUP_REMOVED lines=13> */
.L_x_12170:
[----:B------:R-:W-:Y:S05]  /*29950*/  BSYNC.RECONVERGENT B2 ;  /* 0x0000000000027941 */ /* 0x000fea0003800200 */
.L_x_12169:
        /* <DEDUP_REMOVED lines=60> */
.L_x_12167:
[----:B------:R-:W-:Y:S05]  /*29d20*/  BSYNC.RECONVERGENT B1 ;  /* 0x0000000000017941 */ /* 0x000fea0003800200 */
.L_x_12166:
        /* <DEDUP_REMOVED lines=24> */
.L_x_12173:
        /* <DEDUP_REMOVED lines=13> */
.L_x_12175:
[----:B------:R-:W-:Y:S05]  /*29f80*/  BSYNC.RECONVERGENT B2 ;  /* 0x0000000000027941 */ /* 0x000fea0003800200 */
.L_x_12174:
[----:B------:R-:W-:Y:S01]  /*29f90*/  IMAD.WIDE.U32 R146, R2, -0x326172a9, RZ ;  /* 0xcd9e8d5702927825 */ /* 0x000fe200078e00ff */
[----:B------:R-:W-:Y:S02]  /*29fa0*/  LOP3.LUT R176, R171, R133, R161, 0x96, !PT ;  /* 0x00000085abb07212 */ /* 0x000fe400078e96a1 */
[C---:B------:R-:W-:Y:S01]  /*29fb0*/  IADD3 R133, PT, PT, R160.reuse, -0x61c88647, RZ ;  /* 0x9e3779b9a0857810 */ /* 0x040fe20007ffe0ff */
        /* <DEDUP_REMOVED lines=54> */
[----:B------:R-:W-:Y:S02]  /*2a320*/  LOP3.LUT R188, R175, R188, R133, 0x96, !PT ;  /* 0x000000bcafbc7212 */ /* 0x000fe400078e9685 */
[----:B------:R-:W-:Y:S01]  /*2a330*/  MOV R133, R190 ;  /* 0x000000be00857202 */ /* 0x000fe20000000f00 */
[----:B------:R-:W-:-:S07]  /*2a340*/  IMAD.MOV.U32 R190, RZ, RZ, R132 ;  /* 0x000000ffffbe7224 */ /* 0x000fce00078e0084 */
.L_x_12172:
[----:B------:R-:W-:Y:S05]  /*2a350*/  BSYNC.RECONVERGENT B1 ;  /* 0x0000000000017941 */ /* 0x000fea0003800200 */
.L_x_12171:
[----:B------:R-:W-:Y:S01]  /*2a360*/  ISETP.NE.AND P3, PT, R176, 0x1, PT ;  /* 0x00000001b000780c */ /* 0x000fe20003f65270 */
[C---:B------:R-:W-:Y:S01]  /*2a370*/  IMAD.U32 R132, R134.reuse, 0x10000, RZ ;  /* 0x0001000086847824 */ /* 0x040fe200078e00ff */
[----:B------:R-:W-:Y:S01]  /*2a380*/  I2FP.F32.U32 R133, R133 ;  /* 0x0000008500857245 */ /* 0x000fe20000201000 */
[----:B------:R-:W-:Y:S01]  /*2a390*/  BSSY.RECONVERGENT B1, `(.L_x_12176) ;  /* 0x000005a000017945 */ /* 0x000fe20003800200 */
[----:B------:R-:W-:Y:S01]  /*2a3a0*/  PRMT R134, R134, 0x7632, R134 ;  /* 0x0000763286867816 */ /* 0x000fe20000000086 */
[----:B------:R-:W-:Y:S01]  /*2a3b0*/  IMAD.MOV.U32 R146, RZ, RZ, R180 ;  /* 0x000000ffff927224 */ /* 0x000fe200078e00b4 */
[----:B------:R-:W-:Y:S01]  /*2a3c0*/  MOV R177, 0x2 ;  /* 0x0000000200b17802 */ /* 0x000fe20000000f00 */
[----:B------:R-:W-:Y:S01]  /*2a3d0*/  FFMA.FTZ R133, R133, R186, 1.1641532182693481445e-10 ;  /* 0x2f00000085857423 */ /* 0x000fe200000100ba */
[----:B------:R-:W-:-:S04]  /*2a3e0*/  FMUL.FTZ R175, R132, R145 ;  /* 0x0000009184af7220 */ /* 0x000fc80000410000 */
        /* <DEDUP_REMOVED lines=10> */
.L_x_12178:
        /* <DEDUP_REMOVED lines=13> */
.L_x_12180:
[----:B------:R-:W-:Y:S05]  /*2a560*/  BSYNC.RECONVERGENT B2 ;  /* 0x0000000000027941 */ /* 0x000fea0003800200 */
.L_x_12179:
        /* <DEDUP_REMOVED lines=59> */
[----:B------:R-:W-:-:S07]  /*2a920*/  MOV R190, R132 ;  /* 0x0000008400be7202 */ /* 0x000fce0000000f00 */
.L_x_12177:
[----:B------:R-:W-:Y:S05]  /*2a930*/  BSYNC.RECONVERGENT B1 ;  /* 0x0000000000017941 */ /* 0x000fea0003800200 */
.L_x_12176:
        /* <DEDUP_REMOVED lines=24> */
.L_x_12183:
        /* <DEDUP_REMOVED lines=13> */
.L_x_12185:
[----:B------:R-:W-:Y:S05]  /*2ab90*/  BSYNC.RECONVERGENT B2 ;  /* 0x0000000000027941 */ /* 0x000fea0003800200 */
.L_x_12184:
        /* <DEDUP_REMOVED lines=56> */
[----:B------:R-:W-:Y:S02]  /*2af20*/  LOP3.LUT R188, R177, R188, R147, 0x96, !PT ;  /* 0x000000bcb1bc7212 */ /* 0x000fe400078e9693 */
[----:B------:R-:W-:Y:S01]  /*2af30*/  MOV R147, R190 ;  /* 0x000000be00937202 */ /* 0x000fe20000000f00 */
[----:B------:R-:W-:Y:S02]  /*2af40*/  IMAD.MOV.U32 R190, RZ, RZ, R146 ;  /* 0x000000ffffbe7224 */ /* 0x000fe400078e0092 */
[----:B------:R-:W-:-:S07]  /*2af50*/  HFMA2 R146, -RZ, RZ, 0, 0 ;  /* 0x00000000ff927431 */ /* 0x000fce00000001ff */
.L_x_12182:
[----:B------:R-:W-:Y:S05]  /*2af60*/  BSYNC.RECONVERGENT B1 ;  /* 0x0000000000017941 */ /* 0x000fea0003800200 */
.L_x_12181:
[----:B------:R-:W-:Y:S01]  /*2af70*/  ISETP.NE.AND P4, PT, R146, 0x1, PT ;  /* 0x000000019200780c */ /* 0x000fe20003f85270 */
[----:B------:R-:W-:Y:S01]  /*2af80*/  IMAD.U32 R134, R134, 0x10000, RZ ;  /* 0x0001000086867824 */ /* 0x000fe200078e00ff */
[----:B------:R-:W-:Y:S01]  /*2af90*/  I2FP.F32.U32 R133, R147 ;  /* 0x0000009300857245 */ /* 0x000fe20000201000 */
[----:B------:R-:W-:Y:S01]  /*2afa0*/  BSSY.RECONVERGENT B1, `(.L_x_12186) ;  /* 0x0000059000017945 */ /* 0x000fe20003800200 */
[----:B------:R-:W-:Y:S01]  /*2afb0*/  MOV R177, 0x2 ;  /* 0x0000000200b17802 */ /* 0x000fe20000000f00 */
        /* <DEDUP_REMOVED lines=13> */
.L_x_12188:
        /* <DEDUP_REMOVED lines=13> */
.L_x_12190:
[----:B------:R-:W-:Y:S05]  /*2b160*/  BSYNC.RECONVERGENT B2 ;  /* 0x0000000000027941 */ /* 0x000fea0003800200 */
.L_x_12189:
        /* <DEDUP_REMOVED lines=60> */
.L_x_12187:
[----:B------:R-:W-:Y:S05]  /*2b530*/  BSYNC.RECONVERGENT B1 ;  /* 0x0000000000017941 */ /* 0x000fea0003800200 */
.L_x_12186:
        /* <DEDUP_REMOVED lines=8> */
[----:B------:R-:W-:-:S03]  /*2b5c0*/  FMUL.FTZ R134, R134, R145 ;  /* 0x0000009186867220 */ /* 0x000fc60000410000 */
[----:B------:R-:W-:Y:S02]  /*2b5d0*/  SEL R176, RZ, 0x1, P4 ;  /* 0x00000001ffb07807 */ /* 0x000fe40002000000 */
        /* <DEDUP_REMOVED lines=14> */
.L_x_12193:
        /* <DEDUP_REMOVED lines=13> */
.L_x_12195:
[----:B------:R-:W-:Y:S05]  /*2b790*/  BSYNC.RECONVERGENT B2 ;  /* 0x0000000000027941 */ /* 0x000fea0003800200 */
.L_x_12194:
        /* <DEDUP_REMOVED lines=60> */
.L_x_12192:
[----:B------:R-:W-:Y:S05]  /*2bb60*/  BSYNC.RECONVERGENT B1 ;  /* 0x0000000000017941 */ /* 0x000fea0003800200 */
.L_x_12191:
[----:B------:R-:W-:Y:S01]  /*2bb70*/  ISETP.NE.AND P5, PT, R146, 0x1, PT ;  /* 0x000000019200780c */ /* 0x000fe20003fa5270 */
[----:B------:R-:W-:Y:S01]  /*2bb80*/  BSSY.RECONVERGENT B1, `(.L_x_12196) ;  /* 0x000005c000017945 */ /* 0x000fe20003800200 */
[----:B------:R-:W-:Y:S01]  /*2bb90*/  I2FP.F32.U32 R147, R134 ;  /* 0x0000008600937245 */ /* 0x000fe20000201000 */
[C---:B------:R-:W-:Y:S01]  /*2bba0*/  IMAD.U32 R134, R135.reuse, 0x10000, RZ ;  /* 0x0001000087867824 */ /* 0x040fe200078e00ff */
        /* <DEDUP_REMOVED lines=15> */
.L_x_12198:
        /* <DEDUP_REMOVED lines=13> */
.L_x_12200:
[----:B------:R-:W-:Y:S05]  /*2bd70*/  BSYNC.RECONVERGENT B2 ;  /* 0x0000000000027941 */ /* 0x000fea0003800200 */
.L_x_12199:
        /* <DEDUP_REMOVED lines=51> */
[----:B------:R-:W-:Y:S01]  /*2c0b0*/  IMAD.MOV.U32 R182, RZ, RZ, RZ ;  /* 0x000000ffffb67224 */ /* 0x000fe200078e00ff */
        /* <DEDUP_REMOVED lines=8> */
.L_x_12197:
[----:B------:R-:W-:Y:S05]  /*2c140*/  BSYNC.RECONVERGENT B1 ;  /* 0x0000000000017941 */ /* 0x000fea0003800200 */
.L_x_12196:
        /* <DEDUP_REMOVED lines=24> */
.L_x_12203:
        /* <DEDUP_REMOVED lines=13> */
.L_x_12205:
[----:B------:R-:W-:Y:S05]  /*2c3a0*/  BSYNC.RECONVERGENT B2 ;  /* 0x0000000000027941 */ /* 0x000fea0003800200 */
.L_x_12204:
        /* <DEDUP_REMOVED lines=25> */
[----:B------:R-:W-:Y:S01]  /*2c540*/  IADD3 R183, PT, PT, R160, 0x1715609d, RZ ;  /* 0x1715609da0b77810 */ /* 0x000fe20007ffe0ff */
[----:B------:R-:W-:-:S05]  /*2c550*/  IMAD.WIDE.U32 R184, R184, -0x326172a9, RZ ;  /* 0xcd9e8d57b8b87825 */ /* 0x000fca00078e00ff */
        /* <DEDUP_REMOVED lines=28> */
[----:B------:R-:W-:-:S04]  /*2c720*/  LOP3.LUT R181, R135, R182, R181, 0x96, !PT ;  /* 0x000000b687b57212 */ /* 0x000fc800078e96b5 */
[----:B------:R-:W-:Y:S01]  /*2c730*/  LOP3.LUT R188, R183, R188, R147, 0x96, !PT ;  /* 0x000000bcb7bc7212 */ /* 0x000fe200078e9693 */
[----:B------:R-:W-:Y:S01]  /*2c740*/  HFMA2 R183, -RZ, RZ, 0, 0 ;  /* 0x00000000ffb77431 */ /* 0x000fe200000001ff */
[----:B------:R-:W-:Y:S01]  /*2c750*/  MOV R147, R190 ;  /* 0x000000be00937202 */ /* 0x000fe20000000f00 */
[----:B------:R-:W-:-:S07]  /*2c760*/  IMAD.MOV.U32 R190, RZ, RZ, R146 ;  /* 0x000000ffffbe7224 */ /* 0x000fce00078e0092 */
.L_x_12202:
[----:B------:R-:W-:Y:S05]  /*2c770*/  BSYNC.RECONVERGENT B1 ;  /* 0x0000000000017941 */ /* 0x000fea0003800200 */
.L_x_12201:
        /* <DEDUP_REMOVED lines=18> */
.L_x_12208:
        /* <DEDUP_REMOVED lines=15> */
.L_x_12210:
[----:B------:R-:W-:Y:S05]  /*2c990*/  BSYNC.RECONVERGENT B2 ;  /* 0x0000000000027941 */ /* 0x000fea0003800200 */
.L_x_12209:
        /* <DEDUP_REMOVED lines=57> */
[----:B------:R-:W-:Y:S01]  /*2cd30*/  IMAD.MOV.U32 R182, RZ, RZ, R190 ;  /* 0x000000ffffb67224 */ /* 0x000fe200078e00be */
[----:B------:R-:W-:Y:S02]  /*2cd40*/  LOP3.LUT R188, R185, R188, R147, 0x96, !PT ;  /* 0x000000bcb9bc7212 */ /* 0x000fe400078e9693 */
[----:B------:R-:W-:-:S07]  /*2cd50*/  MOV R190, R146 ;  /* 0x0000009200be7202 */ /* 0x000fce0000000f00 */
.L_x_12207:
[----:B------:R-:W-:Y:S05]  /*2cd60*/  BSYNC.RECONVERGENT B1 ;  /* 0x0000000000017941 */ /* 0x000fea0003800200 */
.L_x_12206:
[----:B------:R-:W-:Y:S02]  /*2cd70*/  I2FP.F32.U32 R147, R182 ;  /* 0x000000b600937245 */ /* 0x000fe40000201000 */
[----:B------:R-:W-:Y:S02]  /*2cd80*/  PRMT R146, R87, 0x7632, R146 ;  /* 0x0000763257927816 */ /* 0x000fe40000000092 */
[----:B------:R-:W-:Y:S01]  /*2cd90*/  FSEL R135, R135, RZ, P5 ;  /* 0x000000ff87877208 */ /* 0x000fe20002800000 */
[----:B------:R-:W-:Y:S01]  /*2cda0*/  FFMA.FTZ R147, R147, R186, 1.1641532182693481445e-10 ;  /* 0x2f00000093937423 */ /* 0x000fe200000100ba */
[----:B------:R-:W-:-:S04]  /*2cdb0*/  SHF.L.U32 R146, R146, 0x10, RZ ;  /* 0x0000001092927819 */ /* 0x000fc800000006ff */
[----:B------:R-:W-:Y:S01]  /*2cdc0*/  FSETP.GTU.FTZ.AND P6, PT, R147, R178, PT ;  /* 0x000000b29300720b */ /* 0x000fe20003fdc000 */
[----:B------:R-:W-:-:S03]  /*2cdd0*/  FMUL.FTZ R146, R146, R145 ;  /* 0x0000009192927220 */ /* 0x000fc60000410000 */
[----:B------:R-:W-:Y:S02]  /*2cde0*/  SEL R178, RZ, 0x1, P6 ;  /* 0x00000001ffb27807 */ /* 0x000fe40003000000 */
[----:B------:R-:W-:-:S05]  /*2cdf0*/  FSEL R146, R146, RZ, !P6 ;  /* 0x000000ff92927208 */ /* 0x000fca0007000000 */
[----:B------:R-:W-:-:S04]  /*2ce00*/  FADD.FTZ R135, R146, R135 ;  /* 0x0000008792877221 */ /* 0x000fc80000010000 */
[----:B------:R-:W-:Y:S01]  /*2ce10*/  @P1 FADD.FTZ R135, R95, R135 ;  /* 0x000000875f871221 */ /* 0x000fe20000010000 */
[----:B------:R-:W-:Y:S06]  /*2ce20*/  BRA `(.L_x_12211) ;  /* 0x0000003000487947 */ /* 0x000fec0003800000 */
.L_x_12130:
        /* <DEDUP_REMOVED lines=16> */
.L_x_12214:
        /* <DEDUP_REMOVED lines=13> */
.L_x_12216:
[----:B------:R-:W-:Y:S05]  /*2d000*/  BSYNC.RECONVERGENT B2 ;  /* 0x0000000000027941 */ /* 0x000fea0003800200 */
.L_x_12215:
        /* <DEDUP_REMOVED lines=60> */
.L_x_12213:
[----:B------:R-:W-:Y:S05]  /*2d3d0*/  BSYNC.RECONVERGENT B1 ;  /* 0x0000000000017941 */ /* 0x000fea0003800200 */
.L_x_12212:
[----:B------:R-:W0:Y:S01]  /*2d3e0*/  LDC R145, c[0x0][0x404] ;  /* 0x00010100ff917b82 */ /* 0x000e220000000800 */
[----:B------:R-:W-:Y:S01]  /*2d3f0*/  HFMA2 R129, -RZ, RZ, 0.1171875, 0 ;  /* 0x2f800000ff817431 */ /* 0x000fe200000001ff */
[----:B------:R-:W-:Y:S01]  /*2d400*/  I2FP.F32.U32 R128, R128 ;  /* 0x0000008000807245 */ /* 0x000fe20000201000 */
[----:B------:R-:W-:Y:S01]  /*2d410*/  BSSY.RECONVERGENT B1, `(.L_x_12217) ;  /* 0x000005d000017945 */ /* 0x000fe20003800200 */
[----:B------:R-:W-:Y:S01]  /*2d420*/  ISETP.NE.AND P2, PT, R146, 0x1, PT ;  /* 0x000000019200780c */ /* 0x000fe20003f45270 */
[----:B------:R-:W-:Y:S01]  /*2d430*/  IMAD.MOV.U32 R131, RZ, RZ, R180 ;  /* 0x000000ffff837224 */ /* 0x000fe200078e00b4 */
[----:B------:R-:W-:Y:S02]  /*2d440*/  LOP3.LUT R6, R6, 0xffffffef, RZ, 0xc0, !PT ;  /* 0xffffffef06067812 */ /* 0x000fe400078ec0ff */
[----:B------:R-:W-:Y:S01]  /*2d450*/  MOV R147, 0x2 ;  /* 0x0000000200937802 */ /* 0x000fe20000000f00 */
[----:B------:R-:W-:Y:S01]  /*2d460*/  FFMA.FTZ R130, R128, R129, 1.1641532182693481445e-10 ;  /* 0x2f00000080827423 */ /* 0x000fe20000010081 */
[C---:B-----5:R-:W-:Y:S01]  /*2d470*/  IMAD.U32 R128, R132.reuse, 0x10000, RZ ;  /* 0x0001000084807824 */ /* 0x060fe200078e00ff */
[----:B------:R-:W-:-:S03]  /*2d480*/  PRMT R132, R132, 0x7632, R132 ;  /* 0x0000763284847816 */ /* 0x000fc60000000084 */
[----:B0-----:R-:W-:-:S13]  /*2d490*/  FSETP.LE.FTZ.AND P3, PT, R130, R145, PT ;  /* 0x000000918200720b */ /* 0x001fda0003f73000 */
        /* <DEDUP_REMOVED lines=10> */
.L_x_12219:
        /* <DEDUP_REMOVED lines=13> */
.L_x_12221:
[----:B------:R-:W-:Y:S05]  /*2d610*/  BSYNC.RECONVERGENT B2 ;  /* 0x0000000000027941 */ /* 0x000fea0003800200 */
.L_x_12220:
        /* <DEDUP_REMOVED lines=58> */
[----:B------:R-:W-:Y:S01]  /*2d9c0*/  LOP3.LUT R181, R147, R146, R181, 0x96, !PT ;  /* 0x0000009293b57212 */ /* 0x000fe200078e96b5 */
[----:B------:R-:W-:-:S07]  /*2d9d0*/  IMAD.MOV.U32 R147, RZ, RZ, RZ ;  /* 0x000000ffff937224 */ /* 0x000fce00078e00ff */
.L_x_12218:
[----:B------:R-:W-:Y:S05]  /*2d9e0*/  BSYNC.RECONVERGENT B1 ;  /* 0x0000000000017941 */ /* 0x000fea0003800200 */
.L_x_12217:
[----:B------:R-:W-:Y:S01]  /*2d9f0*/  I2FP.F32.U32 R130, R131 ;  /* 0x0000008300827245 */ /* 0x000fe20000201000 */
[----:B------:R-:W-:Y:S01]  /*2da00*/  BSSY.RECONVERGENT B1, `(.L_x_12222) ;  /* 0x000005c000017945 */ /* 0x000fe20003800200 */
[----:B------:R-:W-:Y:S02]  /*2da10*/  ISETP.NE.AND P2, PT, R147, 0x1, PT ;  /* 0x000000019300780c */ /* 0x000fe40003f45270 */
[----:B------:R-:W-:Y:S01]  /*2da20*/  LOP3.LUT R6, R6, 0xfffffff7, RZ, 0xc0, !PT ;  /* 0xfffffff706067812 */ /* 0x000fe200078ec0ff */
[----:B------:R-:W-:Y:S01]  /*2da30*/  FFMA.FTZ R130, R130, R129, 1.1641532182693481445e-10 ;  /* 0x2f00000082827423 */ /* 0x000fe20000010081 */
[----:B------:R-:W-:Y:S01]  /*2da40*/  SHF.L.U32 R183, R132, 0x10, RZ ;  /* 0x0000001084b77819 */ /* 0x000fe200000006ff */
        /* <DEDUP_REMOVED lines=13> */
.L_x_12224:
        /* <DEDUP_REMOVED lines=13> */
.L_x_12226:
[----:B------:R-:W-:Y:S05]  /*2dbf0*/  BSYNC.RECONVERGENT B2 ;  /* 0x0000000000027941 */ /* 0x000fea0003800200 */
.L_x_12225:
        /* <DEDUP_REMOVED lines=60> */
.L_x_12223:
[----:B------:R-:W-:Y:S05]  /*2dfc0*/  BSYNC.RECONVERGENT B1 ;  /* 0x0000000000017941 */ /* 0x000fea0003800200 */
.L_x_12222:
[----:B------:R-:W-:Y:S01]  /*2dfd0*/  I2FP.F32.U32 R130, R131 ;  /* 0x0000008300827245 */ /* 0x000fe20000201000 */
[----:B------:R-:W-:Y:S01]  /*2dfe0*/  BSSY.RECONVERGENT B1, `(.L_x_12227) ;  /* 0x000005d000017945 */ /* 0x000fe20003800200 */
[----:B------:R-:W-:Y:S01]  /*2dff0*/  ISETP.NE.AND P2, PT, R132, 0x1, PT ;  /* 0x000000018400780c */ /* 0x000fe20003f45270 */
[C---:B------:R-:W-:Y:S01]  /*2e000*/  IMAD.U32 R182, R133.reuse, 0x10000, RZ ;  /* 0x0001000085b67824 */ /* 0x040fe200078e00ff */
[----:B------:R-:W-:Y:S01]  /*2e010*/  LOP3.LUT R6, R6, 0xfffffffb, RZ, 0xc0, !PT ;  /* 0xfffffffb06067812 */ /* 0x000fe200078ec0ff */
[----:B------:R-:W-:Y:S01]  /*2e020*/  FFMA.FTZ R130, R130, R129, 1.1641532182693481445e-10 ;  /* 0x2f00000082827423 */ /* 0x000fe20000010081 */
[----:B------:R-:W-:Y:S01]  /*2e030*/  PRMT R185, R133, 0x7632, R185 ;  /* 0x0000763285b97816 */ /* 0x000fe200000000b9 */
[----:B------:R-:W-:Y:S01]  /*2e040*/  IMAD.MOV.U32 R131, RZ, RZ, R180 ;  /* 0x000000ffff837224 */ /* 0x000fe200078e00b4 */
[----:B------:R-:W-:Y:S02]  /*2e050*/  MOV R133, 0x2 ;  /* 0x0000000200857802 */ /* 0x000fe40000000f00 */
        /* <DEDUP_REMOVED lines=11> */
.L_x_12229:
        /* <DEDUP_REMOVED lines=13> */
.L_x_12231:
[----:B------:R-:W-:Y:S05]  /*2e1e0*/  BSYNC.RECONVERGENT B2 ;  /* 0x0000000000027941 */ /* 0x000fea0003800200 */
.L_x_12230:
        /* <DEDUP_REMOVED lines=60> */
.L_x_12228:
[----:B------:R-:W-:Y:S05]  /*2e5b0*/  BSYNC.RECONVERGENT B1 ;  /* 0x0000000000017941 */ /* 0x000fea0003800200 */
.L_x_12227:
[----:B------:R-:W-:Y:S01]  /*2e5c0*/  I2FP.F32.U32 R130, R131 ;  /* 0x0000008300827245 */ /* 0x000fe20000201000 */
[----:B------:R-:W-:Y:S01]  /*2e5d0*/  BSSY.RECONVERGENT B1, `(.L_x_12232) ;  /* 0x000005c000017945 */ /* 0x000fe20003800200 */
[----:B------:R-:W-:Y:S01]  /*2e5e0*/  ISETP.NE.AND P2, PT, R133, 0x1, PT ;  /* 0x000000018500780c */ /* 0x000fe20003f45270 */
[----:B------:R-:W-:Y:S01]  /*2e5f0*/  IMAD.MOV.U32 R132, RZ, RZ, 0x2 ;  /* 0x00000002ff847424 */ /* 0x000fe200078e00ff */
[----:B------:R-:W-:Y:S01]  /*2e600*/  LOP3.LUT R6, R6, 0xfffffffd, RZ, 0xc0, !PT ;  /* 0xfffffffd06067812 */ /* 0x000fe200078ec0ff */
[----:B------:R-:W-:Y:S01]  /*2e610*/  FFMA.FTZ R130, R130, R129, 1.1641532182693481445e-10 ;  /* 0x2f00000082827423 */ /* 0x000fe20000010081 */
[----:B------:R-:W-:Y:S02]  /*2e620*/  SHF.L.U32 R185, R185, 0x10, RZ ;  /* 0x00000010b9b97819 */ /* 0x000fe400000006ff */
        /* <DEDUP_REMOVED lines=12> */
.L_x_12234:
        /* <DEDUP_REMOVED lines=13> */
.L_x_12236:
[----:B------:R-:W-:Y:S05]  /*2e7c0*/  BSYNC.RECONVERGENT B2 ;  /* 0x0000000000027941 */ /* 0x000fea0003800200 */
.L_x_12235:
        /* <DEDUP_REMOVED lines=60> */
.L_x_12233:
[----:B------:R-:W-:Y:S05]  /*2eb90*/  BSYNC.RECONVERGENT B1 ;  /* 0x0000000000017941 */ /* 0x000fea0003800200 */
.L_x_12232:
[----:B------:R-:W-:Y:S01]  /*2eba0*/  ISETP.NE.AND P3, PT, R132, 0x1, PT ;  /* 0x000000018400780c */ /* 0x000fe20003f65270 */
[----:B------:R-:W-:Y:S01]  /*2ebb0*/  BSSY.RECONVERGENT B1, `(.L_x_12237) ;  /* 0x000005b000017945 */ /* 0x000fe20003800200 */
[----:B------:R-:W-:Y:S01]  /*2ebc0*/  I2FP.F32.U32 R130, R131 ;  /* 0x0000008300827245 */ /* 0x000fe20000201000 */
[C---:B------:R-:W-:Y:S01]  /*2ebd0*/  IMAD.U32 R184, R134.reuse, 0x10000, RZ ;  /* 0x0001000086b87824 */ /* 0x040fe200078e00ff */
[----:B------:R-:W-:Y:S01]  /*2ebe0*/  PRMT R186, R134, 0x7632, R186 ;  /* 0x0000763286ba7816 */ /* 0x000fe200000000ba */
[----:B------:R-:W-:Y:S01]  /*2ebf0*/  IMAD.MOV.U32 R131, RZ, RZ, R180 ;  /* 0x000000ffff837224 */ /* 0x000fe200078e00b4 */
[----:B------:R-:W-:Y:S01]  /*2ec00*/  MOV R133, 0x2 ;  /* 0x0000000200857802 */ /* 0x000fe20000000f00 */
        /* <DEDUP_REMOVED lines=11> */
.L_x_12239:
        /* <DEDUP_REMOVED lines=13> */
.L_x_12241:
[----:B------:R-:W-:Y:S05]  /*2ed90*/  BSYNC.RECONVERGENT B2 ;  /* 0x0000000000027941 */ /* 0x000fea0003800200 */
.L_x_12240:
        /* <DEDUP_REMOVED lines=60> */
.L_x_12238:
[----:B------:R-:W-:Y:S05]  /*2f160*/  BSYNC.RECONVERGENT B1 ;  /* 0x0000000000017941 */ /* 0x000fea0003800200 */
.L_x_12237:
[----:B------:R-:W-:Y:S01]  /*2f170*/  ISETP.NE.AND P4, PT, R133, 0x1, PT ;  /* 0x000000018500780c */ /* 0x000fe20003f85270 */
[----:B------:R-:W-:Y:S01]  /*2f180*/  BSSY.RECONVERGENT B1, `(.L_x_12242) ;  /* 0x000005a000017945 */ /* 0x000fe20003800200 */
[----:B------:R-:W-:Y:S01]  /*2f190*/  I2FP.F32.U32 R130, R131 ;  /* 0x0000008300827245 */ /* 0x000fe20000201000 */
[----:B------:R-:W-:Y:S01]  /*2f1a0*/  IMAD.MOV.U32 R132, RZ, RZ, 0x2 ;  /* 0x00000002ff847424 */ /* 0x000fe200078e00ff */
[----:B------:R-:W-:Y:S02]  /*2f1b0*/  SHF.L.U32 R186, R186, 0x10, RZ ;  /* 0x00000010baba7819 */ /* 0x000fe400000006ff */
        /* <DEDUP_REMOVED lines=12> */
.L_x_12244:
        /* <DEDUP_REMOVED lines=13> */
.L_x_12246:
[----:B------:R-:W-:Y:S05]  /*2f350*/  BSYNC.RECONVERGENT B2 ;  /* 0x0000000000027941 */ /* 0x000fea0003800200 */
.L_x_12245:
        /* <DEDUP_REMOVED lines=60> */
.L_x_12243:
[----:B------:R-:W-:Y:S05]  /*2f720*/  BSYNC.RECONVERGENT B1 ;  /* 0x0000000000017941 */ /* 0x000fea0003800200 */
.L_x_12242:
        /* <DEDUP_REMOVED lines=18> */
.L_x_12249:
        /* <DEDUP_REMOVED lines=13> */
.L_x_12251:
[----:B------:R-:W-:Y:S05]  /*2f920*/  BSYNC.RECONVERGENT B2 ;  /* 0x0000000000027941 */ /* 0x000fea0003800200 */
.L_x_12250:
        /* <DEDUP_REMOVED lines=56> */
[----:B------:R-:W-:-:S04]  /*2fcb0*/  LOP3.LUT R181, R133, R132, R181, 0x96, !PT ;  /* 0x0000008485b57212 */ /* 0x000fc800078e96b5 */
[----:B------:R-:W-:Y:S01]  /*2fcc0*/  LOP3.LUT R188, R135, R188, R131, 0x96, !PT ;  /* 0x000000bc87bc7212 */ /* 0x000fe200078e9683 */
[----:B------:R-:W-:Y:S01]  /*2fcd0*/  IMAD.MOV.U32 R131, RZ, RZ, R190 ;  /* 0x000000ffff837224 */ /* 0x000fe200078e00be */
[----:B------:R-:W-:-:S07]  /*2fce0*/  MOV R190, R130 ;  /* 0x0000008200be7202 */ /* 0x000fce0000000f00 */
.L_x_12248:
[----:B------:R-:W-:Y:S05]  /*2fcf0*/  BSYNC.RECONVERGENT B1 ;  /* 0x0000000000017941 */ /* 0x000fea0003800200 */
.L_x_12247:
[----:B------:R-:W-:Y:S01]  /*2fd00*/  P2R R132, PR, RZ, 0x2 ;  /* 0x00000002ff847803 */ /* 0x000fe20000000000 */
[----:B------:R-:W-:Y:S01]  /*2fd10*/  FMUL.FTZ R128, R128, UR10 ;  /* 0x0000000a80807c20 */ /* 0x000fe20008410000 */
[----:B------:R-:W-:Y:S01]  /*2fd20*/  I2FP.F32.U32 R130, R131 ;  /* 0x0000008300827245 */ /* 0x000fe20000201000 */
[----:B------:R-:W-:Y:S01]  /*2fd30*/  FMUL.FTZ R185, R185, UR10 ;  /* 0x0000000ab9b97c20 */ /* 0x000fe20008410000 */
[----:B------:R-:W-:Y:S01]  /*2fd40*/  LOP3.LUT P1, RZ, R6, 0x10, RZ, 0xc0, !PT ;  /* 0x0000001006ff7812 */ /* 0x000fe2000782c0ff */
[----:B------:R-:W-:Y:S01]  /*2fd50*/  FMUL.FTZ R183, R183, UR10 ;  /* 0x0000000ab7b77c20 */ /* 0x000fe20008410000 */
[----:B------:R-:W-:Y:S01]  /*2fd60*/  SHF.L.U32 R187, R187, 0x10, RZ ;  /* 0x00000010bbbb7819 */ /* 0x000fe200000006ff */
[----:B------:R-:W-:Y:S01]  /*2fd70*/  FFMA.FTZ R146, R130, R129, 1.1641532182693481445e-10 ;  /* 0x2f00000082927423 */ /* 0x000fe20000010081 */
[----:B------:R-:W-:Y:S01]  /*2fd80*/  LOP3.LUT P5, RZ, R6, 0x2, RZ, 0xc0, !PT ;  /* 0x0000000206ff7812 */ /* 0x000fe200078ac0ff */
[----:B------:R-:W-:Y:S01]  /*2fd90*/  FMUL.FTZ R191, R191, UR10 ;  /* 0x0000000abfbf7c20 */ /* 0x000fe20008410000 */
        /* <DEDUP_REMOVED lines=8> */
[----:B------:R-:W-:-:S02]  /*2fe20*/  FSEL R131, R185, RZ, P5 ;  /* 0x000000ffb9837208 */ /* 0x000fc40002800000 */
[----:B------:R-:W-:Y:S02]  /*2fe30*/  LOP3.LUT P6, RZ, R6, 0x4, RZ, 0xc0, !PT ;  /* 0x0000000406ff7812 */ /* 0x000fe400078cc0ff */
[----:B------:R-:W-:Y:S02]  /*2fe40*/  FSETP.GTU.FTZ.AND P5, PT, R146, R145, PT ;  /* 0x000000919200720b */ /* 0x000fe40003fbc000 */
[----:B------:R-:W-:Y:S01]  /*2fe50*/  FSEL R129, R183, RZ, P0 ;  /* 0x000000ffb7817208 */ /* 0x000fe20000000000 */
[----:B------:R-:W-:Y:S01]  /*2fe60*/  @P1 FADD.FTZ R128, R88, R128 ;  /* 0x0000008058801221 */ /* 0x000fe20000010000 */
[----:B------:R-:W-:Y:S01]  /*2fe70*/  ISETP.NE.AND P0, PT, R135, RZ, PT ;  /* 0x000000ff8700720c */ /* 0x000fe20003f05270 */
[----:B------:R-:W-:Y:S01]  /*2fe80*/  @P1 FADD.FTZ R131, R91, R131 ;  /* 0x000000835b831221 */ /* 0x000fe20000010000 */
        /* <DEDUP_REMOVED lines=12> */
.L_x_12211:
        /* <DEDUP_REMOVED lines=44> */
.L_x_12252:
[----:B------:R-:W-:Y:S01]  /*30210*/  MOV R191, R190 ;  /* 0x000000be00bf7202 */ /* 0x000fe20000000f00 */
[----:B------:R-:W-:-:S07]  /*30220*/  VIADD R144, R144, 0x20 ;  /* 0x0000002090907836 */ /* 0x000fce0000000000 */
.L_x_12129:
[----:B------:R-:W-:Y:S05]  /*30230*/  BSYNC.RECONVERGENT B0 ;  /* 0x0000000000007941 */ /* 0x000fea0003800200 */
.L_x_12128:
        /* <DEDUP_REMOVED lines=36> */
.L_x_12258:
        /* <DEDUP_REMOVED lines=13> */
.L_x_12260:
[----:B------:R-:W-:Y:S05]  /*30550*/  BSYNC.RECONVERGENT B2 ;  /* 0x0000000000027941 */ /* 0x000fea0003800200 */
.L_x_12259:
        /* <DEDUP_REMOVED lines=52> */
[----:B------:R-:W-:Y:S02]  /*308a0*/  IADD3 R139, PT, PT, R160, -0x700cb87f, RZ ;  /* 0x8ff34781a08b7810 */ /* 0x000fe40007ffe0ff */
[----:B------:R-:W-:Y:S01]  /*308b0*/  MOV R136, R191 ;  /* 0x000000bf00887202 */ /* 0x000fe20000000f00 */
[----:B------:R-:W-:Y:S01]  /*308c0*/  IMAD.WIDE.U32 R146, R137, -0x2daee0ad, RZ ;  /* 0xd2511f5389927825 */ /* 0x000fe200078e00ff */
[----:B------:R-:W-:-:S03]  /*308d0*/  LOP3.LUT R181, R139, R138, R181, 0x96, !PT ;  /* 0x0000008a8bb57212 */ /* 0x000fc600078e96b5 */
[----:B------:R-:W-:Y:S02]  /*308e0*/  VIADD R137, R161, 0x96a522ad ;  /* 0x96a522ada1897836 */ /* 0x000fe40000000000 */
[----:B------:R-:W-:-:S03]  /*308f0*/  IMAD.MOV.U32 R138, RZ, RZ, RZ ;  /* 0x000000ffff8a7224 */ /* 0x000fc600078e00ff */
[----:B------:R-:W-:-:S07]  /*30900*/  LOP3.LUT R188, R137, R188, R147, 0x96, !PT ;  /* 0x000000bc89bc7212 */ /* 0x000fce00078e9693 */
.L_x_12257:
[----:B------:R-:W-:Y:S05]  /*30910*/  BSYNC.RECONVERGENT B1 ;  /* 0x0000000000017941 */ /* 0x000fea0003800200 */
.L_x_12256:
[----:B------:R-:W0:Y:S01]  /*30920*/  LDC R147, c[0x0][0x404] ;  /* 0x00010100ff937b82 */ /* 0x000e220000000800 */
[----:B------:R-:W-:Y:S01]  /*30930*/  HFMA2 R178, -RZ, RZ, 0.1171875, 0 ;  /* 0x2f800000ffb27431 */ /* 0x000fe200000001ff */
[----:B------:R-:W-:Y:S01]  /*30940*/  I2FP.F32.U32 R137, R136 ;  /* 0x0000008800897245 */ /* 0x000fe20000201000 */
[----:B-----5:R-:W-:Y:S01]  /*30950*/  IMAD.U32 R170, R140, 0x10000, RZ ;  /* 0x000100008caa7824 */ /* 0x020fe200078e00ff */
[----:B------:R-:W-:Y:S01]  /*30960*/  ISETP.NE.AND P2, PT, R138, 0x1, PT ;  /* 0x000000018a00780c */ /* 0x000fe20003f45270 */
[----:B------:R-:W-:Y:S01]  /*30970*/  BSSY.RECONVERGENT B1, `(.L_x_12261) ;  /* 0x000005d000017945 */ /* 0x000fe20003800200 */
[----:B------:R-:W-:Y:S02]  /*30980*/  LOP3.LUT R6, R6, 0xffffffef, RZ, 0xc0, !PT ;  /* 0xffffffef06067812 */ /* 0x000fe400078ec0ff */
[----:B------:R-:W1:Y:S01]  /*30990*/  LDC R145, c[0x0][0x408] ;  /* 0x00010200ff917b82 */ /* 0x000e620000000800 */
[----:B------:R-:W-:Y:S01]  /*309a0*/  PRMT R140, R140, 0x7632, R140 ;  /* 0x000076328c8c7816 */ /* 0x000fe2000000008c */
[----:B------:R-:W-:Y:S01]  /*309b0*/  FFMA.FTZ R136, R137, R178, 1.1641532182693481445e-10 ;  /* 0x2f00000089887423 */ /* 0x000fe200000100b2 */
[----:B------:R-:W-:Y:S01]  /*309c0*/  MOV R172, 0x2 ;  /* 0x0000000200ac7802 */ /* 0x000fe20000000f00 */
[----:B------:R-:W-:-:S03]  /*309d0*/  IMAD.MOV.U32 R137, RZ, RZ, R180 ;  /* 0x000000ffff897224 */ /* 0x000fc600078e00b4 */
        /* <DEDUP_REMOVED lines=12> */
.L_x_12263:
        /* <DEDUP_REMOVED lines=13> */
.L_x_12265:
[----:B------:R-:W-:Y:S05]  /*30b70*/  BSYNC.RECONVERGENT B2 ;  /* 0x0000000000027941 */ /* 0x000fea0003800200 */
.L_x_12264:
        /* <DEDUP_REMOVED lines=60> */
.L_x_12262:
[----:B------:R-:W-:Y:S05]  /*30f40*/  BSYNC.RECONVERGENT B1 ;  /* 0x0000000000017941 */ /* 0x000fea0003800200 */
.L_x_12261:
        /* <DEDUP_REMOVED lines=24> */
.L_x_12268:
        /* <DEDUP_REMOVED lines=13> */
.L_x_12270:
[----:B------:R-:W-:Y:S05]  /*311a0*/  BSYNC.RECONVERGENT B2 ;  /* 0x0000000000027941 */ /* 0x000fea0003800200 */
.L_x_12269:
        /* <DEDUP_REMOVED lines=56> */
[----:B------:R-:W-:Y:S01]  /*31530*/  LOP3.LUT R188, R173, R188, R139, 0x96, !PT ;  /* 0x000000bcadbc7212 */ /* 0x000fe200078e968b */
[----:B------:R-:W-:Y:S01]  /*31540*/  HFMA2 R173, -RZ, RZ, 0, 0 ;  /* 0x00000000ffad7431 */ /* 0x000fe200000001ff */
[----:B------:R-:W-:Y:S01]  /*31550*/  MOV R139, R146 ;  /* 0x00000092008b7202 */ /* 0x000fe20000000f00 */
[----:B------:R-:W-:-:S07]  /*31560*/  IMAD.MOV.U32 R146, RZ, RZ, R138 ;  /* 0x000000ffff927224 */ /* 0x000fce00078e008a */
.L_x_12267:
[----:B------:R-:W-:Y:S05]  /*31570*/  BSYNC.RECONVERGENT B1 ;  /* 0x0000000000017941 */ /* 0x000fea0003800200 */
.L_x_12266:
        /* <DEDUP_REMOVED lines=20> */
.L_x_12273:
        /* <DEDUP_REMOVED lines=13> */
.L_x_12275:
[----:B------:R-:W-:Y:S05]  /*31790*/  BSYNC.RECONVERGENT B2 ;  /* 0x0000000000027941 */ /* 0x000fea0003800200 */
.L_x_12274:
        /* <DEDUP_REMOVED lines=60> */
.L_x_12272:
[----:B------:R-:W-:Y:S05]  /*31b60*/  BSYNC.RECONVERGENT B1 ;  /* 0x0000000000017941 */ /* 0x000fea0003800200 */
.L_x_12271:
[----:B------:R-:W-:Y:S01]  /*31b70*/  I2FP.F32.U32 R139, R139 ;  /* 0x0000008b008b7245 */ /* 0x000fe20000201000 */
[----:B------:R-:W-:Y:S01]  /*31b80*/  BSSY.RECONVERGENT B1, `(.L_x_12276) ;  /* 0x0000061000017945 */ /* 0x000fe20003800200 */
[----:B------:R-:W-:Y:S01]  /*31b90*/  PRMT R138, R84, 0x7632, R138 ;  /* 0x00007632548a7816 */ /* 0x000fe2000000008a */
[----:B------:R-:W-:Y:S01]  /*31ba0*/  IMAD.MOV.U32 R175, RZ, RZ, 0x2 ;  /* 0x00000002ffaf7424 */ /* 0x000fe200078e00ff */
[----:B------:R-:W-:Y:S02]  /*31bb0*/  FSEL R137, R137, RZ, P4 ;  /* 0x000000ff89897208 */ /* 0x000fe40002000000 */
[----:B------:R-:W-:Y:S01]  /*31bc0*/  SHF.L.U32 R140, R138, 0x10, RZ ;  /* 0x000000108a8c7819 */ /* 0x000fe200000006ff */
[----:B------:R-:W-:Y:S01]  /*31bd0*/  FFMA.FTZ R138, R139, R178, 1.1641532182693481445e-10 ;  /* 0x2f0000008b8a7423 */ /* 0x000fe200000100b2 */
[----:B------:R-:W-:-:S03]  /*31be0*/  MOV R139, R180 ;  /* 0x000000b4008b7202 */ /* 0x000fc60000000f00 */
        /* <DEDUP_REMOVED lines=16> */
.L_x_12278:
        /* <DEDUP_REMOVED lines=13> */
.L_x_12280:
[----:B------:R-:W-:Y:S05]  /*31dc0*/  BSYNC.RECONVERGENT B2 ;  /* 0x0000000000027941 */ /* 0x000fea0003800200 */
.L_x_12279:
        /* <DEDUP_REMOVED lines=57> */
[----:B------:R-:W-:Y:S01]  /*32160*/  HFMA2 R175, -RZ, RZ, 0, 0 ;  /* 0x00000000ffaf7431 */ /* 0x000fe200000001ff */
[----:B------:R-:W-:Y:S01]  /*32170*/  MOV R139, R146 ;  /* 0x00000092008b7202 */ /* 0x000fe20000000f00 */
[----:B------:R-:W-:-:S07]  /*32180*/  IMAD.MOV.U32 R146, RZ, RZ, R138 ;  /* 0x000000ffff927224 */ /* 0x000fce00078e008a */
.L_x_12277:
[----:B------:R-:W-:Y:S05]  /*32190*/  BSYNC.RECONVERGENT B1 ;  /* 0x0000000000017941 */ /* 0x000fea0003800200 */
.L_x_12276:
        /* <DEDUP_REMOVED lines=21> */
.L_x_12283:
        /* <DEDUP_REMOVED lines=13> */
.L_x_12285:
[----:B------:R-:W-:Y:S05]  /*323c0*/  BSYNC.RECONVERGENT B2 ;  /* 0x0000000000027941 */ /* 0x000fea0003800200 */
.L_x_12284:
        /* <DEDUP_REMOVED lines=60> */
.L_x_12282:
[----:B------:R-:W-:Y:S05]  /*32790*/  BSYNC.RECONVERGENT B1 ;  /* 0x0000000000017941 */ /* 0x000fea0003800200 */
.L_x_12281:
        /* <DEDUP_REMOVED lines=24> */
.L_x_12288:
        /* <DEDUP_REMOVED lines=13> */
.L_x_12290:
[----:B------:R-:W-:Y:S05]  /*329f0*/  BSYNC.RECONVERGENT B2 ;  /* 0x0000000000027941 */ /* 0x000fea0003800200 */
.L_x_12289:
        /* <DEDUP_REMOVED lines=60> */
.L_x_12287:
[----:B------:R-:W-:Y:S05]  /*32dc0*/  BSYNC.RECONVERGENT B1 ;  /* 0x0000000000017941 */ /* 0x000fea0003800200 */
.L_x_12286:
        /* <DEDUP_REMOVED lines=20> */
.L_x_12293:
        /* <DEDUP_REMOVED lines=13> */
.L_x_12295:
[----:B------:R-:W-:Y:S05]  /*32fe0*/  BSYNC.RECONVERGENT B2 ;  /* 0x0000000000027941 */ /* 0x000fea0003800200 */
.L_x_12294:
        /* <DEDUP_REMOVED lines=60> */
.L_x_12292:
[----:B------:R-:W-:Y:S05]  /*333b0*/  BSYNC.RECONVERGENT B1 ;  /* 0x0000000000017941 */ /* 0x000fea0003800200 */
.L_x_12291:
        /* <DEDUP_REMOVED lines=24> */
.L_x_12298:
        /* <DEDUP_REMOVED lines=13> */
.L_x_12300:
[----:B------:R-:W-:Y:S05]  /*33610*/  BSYNC.RECONVERGENT B2 ;  /* 0x0000000000027941 */ /* 0x000fea0003800200 */
.L_x_12299:
        /* <DEDUP_REMOVED lines=49> */
[----:B------:R-:W-:Y:S01]  /*33930*/  IMAD.WIDE.U32 R176, R175, -0x326172a9, RZ ;  /* 0xcd9e8d57afb07825 */ /* 0x000fe200078e00ff */
[----:B------:R-:W-:-:S04]  /*33940*/  IADD3 R175, PT, PT, R160, -0x700cb87f, RZ ;  /* 0x8ff34781a0af7810 */ /* 0x000fc80007ffe0ff */
[----:B------:R-:W-:Y:S01]  /*33950*/  LOP3.LUT R141, R141, R180, R177, 0x96, !PT ;  /* 0x000000b48d8d7212 */ /* 0x000fe200078e96b1 */
[----:B------:R-:W-:Y:S02]  /*33960*/  VIADD R177, R161, 0x96a522ad ;  /* 0x96a522ada1b17836 */ /* 0x000fe40000000000 */
[----:B------:R-:W-:-:S04]  /*33970*/  IMAD.WIDE.U32 R180, R181, -0x326172a9, RZ ;  /* 0xcd9e8d57b5b47825 */ /* 0x000fc800078e00ff */
[----:B------:R-:W-:Y:S01]  /*33980*/  IMAD.WIDE.U32 R140, R141, -0x2daee0ad, RZ ;  /* 0xd2511f538d8c7825 */ /* 0x000fe200078e00ff */
[----:B------:R-:W-:-:S04]  /*33990*/  LOP3.LUT R181, R175, R176, R181, 0x96, !PT ;  /* 0x000000b0afb57212 */ /* 0x000fc800078e96b5 */
[----:B------:R-:W-:Y:S01]  /*339a0*/  LOP3.LUT R188, R177, R188, R141, 0x96, !PT ;  /* 0x000000bcb1bc7212 */ /* 0x000fe200078e968d */
[----:B------:R-:W-:Y:S01]  /*339b0*/  HFMA2 R177, -RZ, RZ, 0, 0 ;  /* 0x00000000ffb17431 */ /* 0x000fe200000001ff */
[----:B------:R-:W-:Y:S01]  /*339c0*/  MOV R141, R146 ;  /* 0x00000092008d7202 */ /* 0x000fe20000000f00 */
[----:B------:R-:W-:-:S07]  /*339d0*/  IMAD.MOV.U32 R146, RZ, RZ, R140 ;  /* 0x000000ffff927224 */ /* 0x000fce00078e008c */
.L_x_12297:
[----:B------:R-:W-:Y:S05]  /*339e0*/  BSYNC.RECONVERGENT B1 ;  /* 0x0000000000017941 */ /* 0x000fea0003800200 */
.L_x_12296:
[----:B------:R-:W-:Y:S01]  /*339f0*/  ISETP.NE.AND P3, PT, R177, 0x1, PT ;  /* 0x00000001b100780c */ /* 0x000fe20003f65270 */
[C---:B------:R-:W-:Y:S01]  /*33a00*/  IMAD.U32 R176, R142.reuse, 0x10000, RZ ;  /* 0x000100008eb07824 */ /* 0x040fe200078e00ff */
[----:B------:R-:W-:Y:S01]  /*33a10*/  I2FP.F32.U32 R141, R141 ;  /* 0x0000008d008d7245 */ /* 0x000fe20000201000 */
[----:B------:R-:W-:Y:S01]  /*33a20*/  BSSY.RECONVERGENT B1, `(.L_x_12301) ;  /* 0x000005a000017945 */ /* 0x000fe20003800200 */
[----:B------:R-:W-:Y:S01]  /*33a30*/  PRMT R142, R142, 0x7632, R142 ;  /* 0x000076328e8e7816 */ /* 0x000fe2000000008e */
[----:B------:R-:W-:Y:S01]  /*33a40*/  FMUL.FTZ R175, R176, R145 ;  /* 0x00000091b0af7220 */ /* 0x000fe20000410000 */
[----:B------:R-:W-:Y:S01]  /*33a50*/  MOV R182, 0x2 ;  /* 0x0000000200b67802 */ /* 0x000fe20000000f00 */
        /* <DEDUP_REMOVED lines=12> */
.L_x_12303:
        /* <DEDUP_REMOVED lines=13> */
.L_x_12305:
[----:B------:R-:W-:Y:S05]  /*33bf0*/  BSYNC.RECONVERGENT B2 ;  /* 0x0000000000027941 */ /* 0x000fea0003800200 */
.L_x_12304:
        /* <DEDUP_REMOVED lines=60> */
.L_x_12302:
[----:B------:R-:W-:Y:S05]  /*33fc0*/  BSYNC.RECONVERGENT B1 ;  /* 0x0000000000017941 */ /* 0x000fea0003800200 */
.L_x_12301:
        /* <DEDUP_REMOVED lines=24> */
.L_x_12308:
        /* <DEDUP_REMOVED lines=13> */
.L_x_12310:
[----:B------:R-:W-:Y:S05]  /*34220*/  BSYNC.RECONVERGENT B2 ;  /* 0x0000000000027941 */ /* 0x000fea0003800200 */
.L_x_12309:
        /* <DEDUP_REMOVED lines=57> */
[----:B------:R-:W-:Y:S01]  /*345c0*/  HFMA2 R183, -RZ, RZ, 0, 0 ;  /* 0x00000000ffb77431 */ /* 0x000fe200000001ff */
[----:B------:R-:W-:Y:S01]  /*345d0*/  MOV R177, R146 ;  /* 0x0000009200b17202 */ /* 0x000fe20000000f00 */
[----:B------:R-:W-:-:S07]  /*345e0*/  IMAD.MOV.U32 R146, RZ, RZ, R176 ;  /* 0x000000ffff927224 */ /* 0x000fce00078e00b0 */
.L_x_12307:
[----:B------:R-:W-:Y:S05]  /*345f0*/  BSYNC.RECONVERGENT B1 ;  /* 0x0000000000017941 */ /* 0x000fea0003800200 */
.L_x_12306:
        /* <DEDUP_REMOVED lines=18> */
.L_x_12313:
        /* <DEDUP_REMOVED lines=13> */
.L_x_12315:
[----:B------:R-:W-:Y:S05]  /*347f0*/  BSYNC.RECONVERGENT B2 ;  /* 0x0000000000027941 */ /* 0x000fea0003800200 */
.L_x_12314:
        /* <DEDUP_REMOVED lines=60> */
.L_x_12312:
[----:B------:R-:W-:Y:S05]  /*34bc0*/  BSYNC.RECONVERGENT B1 ;  /* 0x0000000000017941 */ /* 0x000fea0003800200 */
.L_x_12311:
[----:B------:R-:W-:Y:S01]  /*34bd0*/  I2FP.F32.U32 R177, R177 ;  /* 0x000000b100b17245 */ /* 0x000fe20000201000 */
[----:B------:R-:W-:Y:S01]  /*34be0*/  BSSY.RECONVERGENT B1, `(.L_x_12316) ;  /* 0x0000061000017945 */ /* 0x000fe20003800200 */
[----:B------:R-:W-:Y:S01]  /*34bf0*/  PRMT R142, R86, 0x7632, R142 ;  /* 0x00007632568e7816 */ /* 0x000fe2000000008e */
[----:B------:R-:W-:Y:S01]  /*34c00*/  IMAD.MOV.U32 R183, RZ, RZ, 0x2 ;  /* 0x00000002ffb77424 */ /* 0x000fe200078e00ff */
[----:B------:R-:W-:Y:S02]  /*34c10*/  FSEL R141, R141, RZ, P3 ;  /* 0x000000ff8d8d7208 */ /* 0x000fe40001800000 */
[----:B------:R-:W-:Y:S01]  /*34c20*/  SHF.L.U32 R176, R142, 0x10, RZ ;  /* 0x000000108eb07819 */ /* 0x000fe200000006ff */
[----:B------:R-:W-:-:S04]  /*34c30*/  FFMA.FTZ R142, R177, R178, 1.1641532182693481445e-10 ;  /* 0x2f000000b18e7423 */ /* 0x000fc800000100b2 */
[----:B------:R-:W-:Y:S01]  /*34c40*/  FMUL.FTZ R176, R176, R145 ;  /* 0x00000091b0b07220 */ /* 0x000fe20000410000 */
        /* <DEDUP_REMOVED lines=16> */
.L_x_12318:
        /* <DEDUP_REMOVED lines=13> */
.L_x_12320:
[----:B------:R-:W-:Y:S05]  /*34e20*/  BSYNC.RECONVERGENT B2 ;  /* 0x0000000000027941 */ /* 0x000fea0003800200 */
.L_x_12319:
        /* <DEDUP_REMOVED lines=50> */
[----:B------:R-:W-:-:S05]  /*35150*/  VIADD R177, R160, 0xf1bbcdc8 ;  /* 0xf1bbcdc8a0b17836 */ /* 0x000fca0000000000 */
[----:B------:R-:W-:Y:S01]  /*35160*/  LOP3.LUT R177, R177, R180, R185, 0x96, !PT ;  /* 0x000000b4b1b17212 */ /* 0x000fe200078e96b9 */
[----:B------:R-:W-:Y:S01]  /*35170*/  IMAD.WIDE.U32 R180, R181, -0x326172a9, RZ ;  /* 0xcd9e8d57b5b47825 */ /* 0x000fe200078e00ff */
[----:B------:R-:W-:-:S03]  /*35180*/  IADD3 R185, PT, PT, R160, -0x700cb87f, RZ ;  /* 0x8ff34781a0b97810 */ /* 0x000fc60007ffe0ff */
[----:B------:R-:W-:Y:S01]  /*35190*/  IMAD.WIDE.U32 R182, R177, -0x2daee0ad, RZ ;  /* 0xd2511f53b1b67825 */ /* 0x000fe200078e00ff */
[----:B------:R-:W-:-:S03]  /*351a0*/  LOP3.LUT R181, R185, R184, R181, 0x96, !PT ;  /* 0x000000b8b9b57212 */ /* 0x000fc600078e96b5 */
[----:B------:R-:W-:Y:S02]  /*351b0*/  VIADD R177, R161, 0x96a522ad ;  /* 0x96a522ada1b17836 */ /* 0x000fe40000000000 */
[----:B------:R-:W-:-:S03]  /*351c0*/  IMAD.MOV.U32 R146, RZ, RZ, R182 ;  /* 0x000000ffff927224 */ /* 0x000fc600078e00b6 */
[----:B------:R-:W-:Y:S01]  /*351d0*/  LOP3.LUT R188, R177, R188, R183, 0x96, !PT ;  /* 0x000000bcb1bc7212 */ /* 0x000fe200078e96b7 */
[----:B------:R-:W-:-:S07]  /*351e0*/  HFMA2 R183, -RZ, RZ, 0, 0 ;  /* 0x00000000ffb77431 */ /* 0x000fce00000001ff */
.L_x_12317:
[----:B------:R-:W-:Y:S05]  /*351f0*/  BSYNC.RECONVERGENT B1 ;  /* 0x0000000000017941 */ /* 0x000fea0003800200 */
.L_x_12316:
        /* <DEDUP_REMOVED lines=19> */
.L_x_12323:
        /* <DEDUP_REMOVED lines=13> */
.L_x_12325:
[----:B------:R-:W-:Y:S05]  /*35400*/  BSYNC.RECONVERGENT B2 ;  /* 0x0000000000027941 */ /* 0x000fea0003800200 */
.L_x_12324:
        /* <DEDUP_REMOVED lines=60> */
.L_x_12322:
[----:B------:R-:W-:Y:S05]  /*357d0*/  BSYNC.RECONVERGENT B1 ;  /* 0x0000000000017941 */ /* 0x000fea0003800200 */
.L_x_12321:
        /* <DEDUP_REMOVED lines=24> */
.L_x_12328:
        /* <DEDUP_REMOVED lines=13> */
.L_x_12330:
[----:B------:R-:W-:Y:S05]  /*35a30*/  BSYNC.RECONVERGENT B2 ;  /* 0x0000000000027941 */ /* 0x000fea0003800200 */
.L_x_12329:
        /* <DEDUP_REMOVED lines=60> */
.L_x_12327:
[----:B------:R-:W-:Y:S05]  /*35e00*/  BSYNC.RECONVERGENT B1 ;  /* 0x0000000000017941 */ /* 0x000fea0003800200 */
.L_x_12326:
        /* <DEDUP_REMOVED lines=18> */
.L_x_12333:
        /* <DEDUP_REMOVED lines=15> */
.L_x_12335:
[----:B------:R-:W-:Y:S05]  /*36020*/  BSYNC.RECONVERGENT B2 ;  /* 0x0000000000027941 */ /* 0x000fea0003800200 */
.L_x_12334:
        /* <DEDUP_REMOVED lines=58> */
[----:B------:R-:W-:Y:S01]  /*363d0*/  IMAD.MOV.U32 R183, RZ, RZ, R146 ;  /* 0x000000ffffb77224 */ /* 0x000fe200078e0092 */
[----:B------:R-:W-:-:S07]  /*363e0*/  MOV R146, R182 ;  /* 0x000000b600927202 */ /* 0x000fce0000000f00 */
.L_x_12332:
[----:B------:R-:W-:Y:S05]  /*363f0*/  BSYNC.RECONVERGENT B1 ;  /* 0x0000000000017941 */ /* 0x000fea0003800200 */
.L_x_12331:
        /* <DEDUP_REMOVED lines=12> */
.L_x_12255:
        /* <DEDUP_REMOVED lines=16> */
.L_x_12339:
        /* <DEDUP_REMOVED lines=13> */
.L_x_12341:
[----:B------:R-:W-:Y:S05]  /*36690*/  BSYNC.RECONVERGENT B2 ;  /* 0x0000000000027941 */ /* 0x000fea0003800200 */
.L_x_12340:
        /* <DEDUP_REMOVED lines=56> */
[----:B------:R-:W-:-:S03]  /*36a20*/  HFMA2 R147, -RZ, RZ, 0, 0 ;  /* 0x00000000ff937431 */ /* 0x000fc600000001ff */
[----:B------:R-:W-:Y:S01]  /*36a30*/  LOP3.LUT R181, R137, R136, R181, 0x96, !PT ;  /* 0x0000008889b57212 */ /* 0x000fe200078e96b5 */
[----:B------:R-:W-:-:S07]  /*36a40*/  IMAD.MOV.U32 R136, RZ, RZ, R191 ;  /* 0x000000ffff887224 */ /* 0x000fce00078e00bf */
.L_x_12338:
[----:B------:R-:W-:Y:S05]  /*36a50*/  BSYNC.RECONVERGENT B1 ;  /* 0x0000000000017941 */ /* 0x000fea0003800200 */
.L_x_12337:
        /* <DEDUP_REMOVED lines=8> */
[----:B------:R-:W-:Y:S01]  /*36ae0*/  IMAD.MOV.U32 R182, RZ, RZ, 0x2 ;  /* 0x00000002ffb67424 */ /* 0x000fe200078e00ff */
[----:B------:R-:W-:Y:S02]  /*36af0*/  PRMT R140, R140, 0x7632, R140 ;  /* 0x000076328c8c7816 */ /* 0x000fe4000000008c */
[----:B------:R-:W-:-:S02]  /*36b00*/  MOV R139, R180 ;  /* 0x000000b4008b7202 */ /* 0x000fc40000000f00 */
[----:B0-----:R-:W-:-:S13]  /*36b10*/  FSETP.LE.FTZ.AND P3, PT, R138, R145, PT ;  /* 0x000000918a00720b */ /* 0x001fda0003f73000 */
        /* <DEDUP_REMOVED lines=10> */
.L_x_12344:
        /* <DEDUP_REMOVED lines=13> */
.L_x_12346:
[----:B------:R-:W-:Y:S05]  /*36c90*/  BSYNC.RECONVERGENT B2 ;  /* 0x0000000000027941 */ /* 0x000fea0003800200 */
.L_x_12345:
        /* <DEDUP_REMOVED lines=44> */
[----:B------:R-:W-:Y:S01]  /*36f60*/  IMAD.WIDE.U32 R188, R147, -0x2daee0ad, RZ ;  /* 0xd2511f5393bc7825 */ /* 0x000fe200078e00ff */
[----:B------:R-:W-:Y:S02]  /*36f70*/  IADD3 R147, PT, PT, R161, -0x24c28bd8, RZ ;  /* 0xdb3d7428a1937810 */ /* 0x000fe40007ffe0ff */
        /* <DEDUP_REMOVED lines=10> */
[----:B------:R-:W-:Y:S01]  /*37020*/  HFMA2 R182, -RZ, RZ, 0, 0 ;  /* 0x00000000ffb67431 */ /* 0x000fe200000001ff */
[----:B------:R-:W-:Y:S02]  /*37030*/  LOP3.LUT R188, R183, R188, R139, 0x96, !PT ;  /* 0x000000bcb7bc7212 */ /* 0x000fe400078e968b */
[----:B------:R-:W-:Y:S01]  /*37040*/  MOV R139, R146 ;  /* 0x00000092008b7202 */ /* 0x000fe20000000f00 */
[----:B------:R-:W-:-:S07]  /*37050*/  IMAD.MOV.U32 R146, RZ, RZ, R138 ;  /* 0x000000ffff927224 */ /* 0x000fce00078e008a */
.L_x_12343:
[----:B------:R-:W-:Y:S05]  /*37060*/  BSYNC.RECONVERGENT B1 ;  /* 0x0000000000017941 */ /* 0x000fea0003800200 */
.L_x_12342:
        /* <DEDUP_REMOVED lines=19> */
.L_x_12349:
        /* <DEDUP_REMOVED lines=13> */
.L_x_12351:
[----:B------:R-:W-:Y:S05]  /*37270*/  BSYNC.RECONVERGENT B2 ;  /* 0x0000000000027941 */ /* 0x000fea0003800200 */
.L_x_12350:
        /* <DEDUP_REMOVED lines=44> */
[----:B------:R-:W-:-:S04]  /*37540*/  LOP3.LUT R183, R183, R186, R181, 0x96, !PT ;  /* 0x000000bab7b77212 */ /* 0x000fc800078e96b5 */
        /* <DEDUP_REMOVED lines=11> */
[----:B------:R-:W-:Y:S01]  /*37600*/  IMAD.MOV.U32 R139, RZ, RZ, R146 ;  /* 0x000000ffff8b7224 */ /* 0x000fe200078e0092 */
[----:B------:R-:W-:Y:S01]  /*37610*/  MOV R146, R138 ;  /* 0x0000008a00927202 */ /* 0x000fe20000000f00 */
[----:B------:R-:W-:-:S05]  /*37620*/  IMAD.WIDE.U32 R180, R180, -0x326172a9, RZ ;  /* 0xcd9e8d57b4b47825 */ /* 0x000fca00078e00ff */
[----:B------:R-:W-:-:S07]  /*37630*/  LOP3.LUT R181, R147, R182, R181, 0x96, !PT ;  /* 0x000000b693b57212 */ /* 0x000fce00078e96b5 */
.L_x_12348:
[----:B------:R-:W-:Y:S05]  /*37640*/  BSYNC.RECONVERGENT B1 ;  /* 0x0000000000017941 */ /* 0x000fea0003800200 */
.L_x_12347:
        /* <DEDUP_REMOVED lines=20> */
.L_x_12354:
        /* <DEDUP_REMOVED lines=13> */
.L_x_12356:
[----:B------:R-:W-:Y:S05]  /*37860*/  BSYNC.RECONVERGENT B2 ;  /* 0x0000000000027941 */ /* 0x000fea0003800200 */
.L_x_12355:
        /* <DEDUP_REMOVED lines=60> */
.L_x_12353:
[----:B------:R-:W-:Y:S05]  /*37c30*/  BSYNC.RECONVERGENT B1 ;  /* 0x0000000000017941 */ /* 0x000fea0003800200 */
.L_x_12352:
        /* <DEDUP_REMOVED lines=19> */
.L_x_12359:
        /* <DEDUP_REMOVED lines=13> */
.L_x_12361:
[----:B------:R-:W-:Y:S05]  /*37e40*/  BSYNC.RECONVERGENT B2 ;  /* 0x0000000000027941 */ /* 0x000fea0003800200 */
.L_x_12360:
        /* <DEDUP_REMOVED lines=60> */
.L_x_12358:
[----:B------:R-:W-:Y:S05]  /*38210*/  BSYNC.RECONVERGENT B1 ;  /* 0x0000000000017941 */ /* 0x000fea0003800200 */
.L_x_12357:
        /* <DEDUP_REMOVED lines=18> */
.L_x_12364:
        /* <DEDUP_REMOVED lines=13> */
.L_x_12366:
[----:B------:R-:W-:Y:S05]  /*38410*/  BSYNC.RECONVERGENT B2 ;  /* 0x0000000000027941 */ /* 0x000fea0003800200 */
.L_x_12365:
        /* <DEDUP_REMOVED lines=61> */
.L_x_12363:
[----:B------:R-:W-:Y:S05]  /*387f0*/  BSYNC.RECONVERGENT B1 ;  /* 0x0000000000017941 */ /* 0x000fea0003800200 */
.L_x_12362:
        /* <DEDUP_REMOVED lines=17> */
.L_x_12369:
        /* <DEDUP_REMOVED lines=13> */
.L_x_12371:
[----:B------:R-:W-:Y:S05]  /*389e0*/  BSYNC.RECONVERGENT B2 ;  /* 0x0000000000027941 */ /* 0x000fea0003800200 */
.L_x_12370:
        /* <DEDUP_REMOVED lines=60> */
.L_x_12368:
[----:B------:R-:W-:Y:S05]  /*38db0*/  BSYNC.RECONVERGENT B1 ;  /* 0x0000000000017941 */ /* 0x000fea0003800200 */
.L_x_12367:
        /* <DEDUP_REMOVED lines=18> */
.L_x_12374:
        /* <DEDUP_REMOVED lines=13> */
.L_x_12376:
[----:B------:R-:W-:Y:S05]  /*38fb0*/  BSYNC.RECONVERGENT B2 ;  /* 0x0000000000027941 */ /* 0x000fea0003800200 */
.L_x_12375:
        /* <DEDUP_REMOVED lines=61> */
.L_x_12373:
[----:B------:R-:W-:Y:S05]  /*39390*/  BSYNC.RECONVERGENT B1 ;  /* 0x0000000000017941 */ /* 0x000fea0003800200 */
.L_x_12372:
[----:B------:R-:W-:Y:S01]  /*393a0*/  P2R R140, PR, RZ, 0x2 ;  /* 0x00000002ff8c7803 */ /* 0x000fe20000000000 */
[----:B------:R-:W-:Y:S01]  /*393b0*/  FMUL.FTZ R136, R136, UR10 ;  /* 0x0000000a88887c20 */ /* 0x000fe20008410000 */
[----:B------:R-:W-:Y:S01]  /*393c0*/  I2FP.F32.U32 R138, R139 ;  /* 0x0000008b008a7245 */ /* 0x000fe20000201000 */
[----:B------:R-:W-:Y:S01]  /*393d0*/  FMUL.FTZ R186, R186, UR10 ;  /* 0x0000000ababa7c20 */ /* 0x000fe20008410000 */
[----:B------:R-:W-:Y:S01]  /*393e0*/  LOP3.LUT P1, RZ, R6, 0x10, RZ, 0xc0, !PT ;  /* 0x0000001006ff7812 */ /* 0x000fe2000782c0ff */
        /* <DEDUP_REMOVED lines=32> */
.L_x_12336:
        /* <DEDUP_REMOVED lines=20> */
[----:B-1----:R-:W-:Y:S01]  /*39730*/  IMAD.WIDE.U32 R182, R144, 0x8, R182 ;  /* 0x0000000890b67825 */ /* 0x002fe200078e00b6 */
[----:B------:R-:W-:Y:S01]  /*39740*/  MOV R191, R146 ;  /* 0x0000009200bf7202 */ /* 0x000fe20000000f00 */
[----:B------:R2:W-:Y:S04]  /*39750*/  STG.E.128 desc[UR6][R186.64+0x10], R140 ;  /* 0x0000108cba007986 */ /* 0x0005e8000c101d06 */
        /* <DEDUP_REMOVED lines=22> */
.L_x_12254:
[----:B------:R-:W-:Y:S05]  /*398c0*/  BSYNC.RECONVERGENT B0 ;  /* 0x0000000000007941 */ /* 0x000fea0003800200 */
.L_x_12253:
[----:B------:R-:W-:Y:S01]  /*398d0*/  FADD.FTZ R144, RZ, R96 ;  /* 0x00000060ff907221 */ /* 0x000fe20000010000 */
[C---:B------:R-:W-:Y:S01]  /*398e0*/  ISETP.GE.U32.AND P5, PT, R3.reuse, 0x20, PT ;  /* 0x000000200300780c */ /* 0x040fe20003fa6070 */
[----:B--2---:R-:W2:Y:S01]  /*398f0*/  S2R R186, SR_TID.X ;  /* 0x0000000000ba7919 */ /* 0x004ea20000002100 */
        /* <DEDUP_REMOVED lines=15> */
[----:B--2---:R-:W-:-:S03]  /*399f0*/  LOP3.LUT P6, RZ, R186, 0x1f, RZ, 0xc0, !PT ;  /* 0x0000001fbaff7812 */ /* 0x004fc600078cc0ff */
[----:B------:R-:W-:-:S04]  /*39a00*/  FADD.FTZ R144, R104, R145 ;  /* 0x0000009168907221 */ /* 0x000fc80000010000 */
[----:B01-3--:R-:W-:-:S04]  /*39a10*/  FADD.FTZ R147, R105, R144 ;  /* 0x0000009069937221 */ /* 0x00bfc80000010000 */
        /* <DEDUP_REMOVED lines=158> */
.L_x_12402:
[----:B------:R-:W-:Y:S01]  /*3a400*/  LOP3.LUT P1, RZ, R186, 0x1f, RZ, 0xc0, !PT ;  /* 0x0000001fbaff7812 */ /* 0x000fe2000782c0ff */
[----:B------:R-:W-:Y:S01]  /*3a410*/  FMUL.FTZ R144, R183, R183 ;  /* 0x000000b7b7907220 */ /* 0x000fe20000410000 */
[----:B------:R-:W-:Y:S01]  /*3a420*/  ISETP.NE.AND P0, PT, RZ, UR11, PT ;  /* 0x0000000bff007c0c */ /* 0x000fe2000bf05270 */
[----:B01----:R-:W-:Y:S01]  /*3a430*/  FADD.FTZ R185, R185, R190 ;  /* 0x000000beb9b97221 */ /* 0x003fe20000010000 */
[----:B------:R-:W-:Y:S02]  /*3a440*/  BSSY.RECONVERGENT B0, `(.L_x_12378) ;  /* 0x000003d000007945 */ /* 0x000fe40003800200 */
[----:B------:R-:W-:Y:S01]  /*3a450*/  FSEL R187, R144, RZ, P0 ;  /* 0x000000ff90bb7208 */ /* 0x000fe20000000000 */
[----:B------:R-:W-:Y:S01]  /*3a460*/  FFMA.FTZ R182, R185, R182, UR12 ;  /* 0x0000000cb9b67e23 */ /* 0x000fe200080100b6 */
[----:B------:R-:W-:-:S03]  /*3a470*/  FSEL R184, R183, RZ, !P0 ;  /* 0x000000ffb7b87208 */ /* 0x000fc60004000000 */
[----:B------:R-:W-:Y:S02]  /*3a480*/  FADD.FTZ R182, R182, R187 ;  /* 0x000000bbb6b67221 */ /* 0x000fe40000010000 */
[----:B------:R-:W0:Y:S02]  /*3a490*/  @!P1 LDC.64 R146, c[0x0][0x3c0] ;  /* 0x0000f000ff929b82 */ /* 0x000e240000000a00 */
[----:B------:R-:W1:Y:S06]  /*3a4a0*/  MUFU.RSQ R185, R182 ;  /* 0x000000b600b97308 */ /* 0x000e6c0000001400 */
        /* <DEDUP_REMOVED lines=9> */
[--C-:B------:R-:W-:Y:S01]  /*3a540*/  FADD.FTZ R186, R102, -R184.reuse ;  /* 0x800000b866ba7221 */ /* 0x100fe20000010000 */
        /* <DEDUP_REMOVED lines=44> */
.L_x_12379:
[----:B------:R-:W-:Y:S05]  /*3a810*/  BSYNC.RECONVERGENT B0 ;  /* 0x0000000000007941 */ /* 0x000fea0003800200 */
.L_x_12378:
[----:B------:R-:W-:Y:S01]  /*3a820*/  LOP3.LUT P0, RZ, R6, 0x200, RZ, 0xc0, !PT ;  /* 0x0000020006ff7812 */ /* 0x000fe2000780c0ff */
[----:B------:R-:W-:-:S12]  /*3a830*/  BSSY.RECONVERGENT B0, `(.L_x_12380) ;  /* 0x0000032000007945 */ /* 0x000fd80003800200 */
[----:B------:R-:W-:Y:S05]  /*3a840*/  @!P0 BRA `(.L_x_12381) ;  /* 0x0000000000c08947 */ /* 0x000fea0003800000 */
[--C-:B-1----:R-:W-:Y:S01]  /*3a850*/  FADD.FTZ R182, R108, -R184.reuse ;  /* 0x800000b86cb67221 */ /* 0x102fe20000010000 */
[--C-:B0-----:R-:W-:Y:S01]  /*3a860*/  FADD.FTZ R146, R106, -R184.reuse ;  /* 0x800000b86a927221 */ /* 0x101fe20000010000 */
[----:B------:R-:W-:Y:S01]  /*3a870*/  IMAD.U32 R183, R45, 0x10000, RZ ;  /* 0x000100002db77824 */ /* 0x000fe200078e00ff */
[----:B------:R-:W-:Y:S01]  /*3a880*/  SHF.L.U32 R187, R49, 0x10, RZ ;  /* 0x0000001031bb7819 */ /* 0x000fe200000006ff */
[--C-:B------:R-:W-:Y:S01]  /*3a890*/  FADD.FTZ R186, R110, -R184.reuse ;  /* 0x800000b86eba7221 */ /* 0x100fe20000010000 */
[----:B------:R-:W-:Y:S01]  /*3a8a0*/  SHF.L.U32 R195, R50, 0x10, RZ ;  /* 0x0000001032c37819 */ /* 0x000fe200000006ff */
        /* <DEDUP_REMOVED lines=42> */
.L_x_12381:
[----:B------:R-:W-:Y:S05]  /*3ab50*/  BSYNC.RECONVERGENT B0 ;  /* 0x0000000000007941 */ /* 0x000fea0003800200 */
.L_x_12380:
[----:B------:R-:W-:Y:S01]  /*3ab60*/  LOP3.LUT P0, RZ, R6, 0x100, RZ, 0xc0, !PT ;  /* 0x0000010006ff7812 */ /* 0x000fe2000780c0ff */
[----:B------:R-:W-:-:S12]  /*3ab70*/  BSSY.RECONVERGENT B0, `(.L_x_12382) ;  /* 0x0000032000007945 */ /* 0x000fd80003800200 */
[----:B------:R-:W-:Y:S05]  /*3ab80*/  @!P0 BRA `(.L_x_12383) ;  /* 0x0000000000c08947 */ /* 0x000fea0003800000 */
[--C-:B-12---:R-:W-:Y:S01]  /*3ab90*/  FADD.FTZ R182, R116, -R184.reuse ;  /* 0x800000b874b67221 */ /* 0x106fe20000010000 */
        /* <DEDUP_REMOVED lines=47> */
.L_x_12383:
[----:B------:R-:W-:Y:S05]  /*3ae90*/  BSYNC.RECONVERGENT B0 ;  /* 0x0000000000007941 */ /* 0x000fea0003800200 */
.L_x_12382:
[----:B------:R-:W-:Y:S01]  /*3aea0*/  LOP3.LUT P0, RZ, R6, 0x80, RZ, 0xc0, !PT ;  /* 0x0000008006ff7812 */ /* 0x000fe2000780c0ff */
[----:B------:R-:W-:-:S12]  /*3aeb0*/  BSSY.RECONVERGENT B0, `(.L_x_12384) ;  /* 0x0000032000007945 */ /* 0x000fd80003800200 */
[----:B------:R-:W-:Y:S05]  /*3aec0*/  @!P0 BRA `(.L_x_12385) ;  /* 0x0000000000c08947 */ /* 0x000fea0003800000 */
[--C-:B-123--:R-:W-:Y:S01]  /*3aed0*/  FADD.FTZ R182, R124, -R184.reuse ;  /* 0x800000b87cb67221 */ /* 0x10efe20000010000 */
        /* <DEDUP_REMOVED lines=47> */
.L_x_12385:
[----:B------:R-:W-:Y:S05]  /*3b1d0*/  BSYNC.RECONVERGENT B0 ;  /* 0x0000000000007941 */ /* 0x000fea0003800200 */
.L_x_12384:
[----:B------:R-:W-:Y:S01]  /*3b1e0*/  LOP3.LUT P0, RZ, R6, 0x40, RZ, 0xc0, !PT ;  /* 0x0000004006ff7812 */ /* 0x000fe2000780c0ff */
[----:B------:R-:W-:-:S12]  /*3b1f0*/  BSSY.RECONVERGENT B0, `(.L_x_12386) ;  /* 0x0000032000007945 */ /* 0x000fd80003800200 */
[----:B------:R-:W-:Y:S05]  /*3b200*/  @!P0 BRA `(.L_x_12387) ;  /* 0x0000000000c08947 */ /* 0x000fea0003800000 */
[--C-:B-1234-:R-:W-:Y:S01]  /*3b210*/  FADD.FTZ R182, R132, -R184.reuse ;  /* 0x800000b884b67221 */ /* 0x11efe20000010000 */
        /* <DEDUP_REMOVED lines=47> */
.L_x_12387:
[----:B------:R-:W-:Y:S05]  /*3b510*/  BSYNC.RECONVERGENT B0 ;  /* 0x0000000000007941 */ /* 0x000fea0003800200 */
.L_x_12386:
        /* <DEDUP_REMOVED lines=15> */
[----:B------:R-:W-:Y:S01]  /*3b610*/  IMAD.U32 R187, R77, 0x10000, RZ ;  /* 0x000100004dbb7824 */ /* 0x000fe200078e00ff */
[----:B------:R-:W-:Y:S01]  /*3b620*/  SHF.L.U32 R197, R82, 0x10, RZ ;  /* 0x0000001052c57819 */ /* 0x000fe200000006ff */
[----:B------:R-:W-:-:S02]  /*3b630*/  IMAD.U32 R195, R78, 0x10000, RZ ;  /* 0x000100004ec37824 */ /* 0x000fc400078e00ff */
        /* <DEDUP_REMOVED lines=32> */
.L_x_12389:
[----:B------:R-:W-:Y:S05]  /*3b840*/  BSYNC.RECONVERGENT B0 ;  /* 0x0000000000007941 */ /* 0x000fea0003800200 */
.L_x_12388:
[----:B01234-:R-:W0:Y:S02]  /*3b850*/  LDC.64 R144, c[0x0][0x380] ;  /* 0x0000e000ff907b82 */ /* 0x01fe240000000a00 */
[----:B0-----:R-:W-:-:S05]  /*3b860*/  IMAD R4, R144, 0x4, R4 ;  /* 0x0000000490047824 */ /* 0x001fca00078e0204 */
[----:B------:R-:W-:-:S13]  /*3b870*/  ISETP.GE.AND P0, PT, R4, R145, PT ;  /* 0x000000910400720c */ /* 0x000fda0003f06270 */
[----:B------:R-:W-:Y:S05]  /*3b880*/  @!P0 BRA `(.L_x_12390) ;  /* 0xfffffc5800288947 */ /* 0x000fea000383ffff */
[----:B------:R-:W-:Y:S05]  /*3b890*/  EXIT ;  /* 0x000000000000794d */ /* 0x000fea0003800000 */
.L_x_12377:
[----:B------:R-:W-:Y:S01]  /*3b8a0*/  HFMA2 R194, -RZ, RZ, 0, 1.847743988037109375e-06 ;  /* 0x0000001fffc27431 */ /* 0x000fe200000001ff */
[----:B------:R-:W-:Y:S01]  /*3b8b0*/  BSSY B0, `(.L_x_12391) ;  /* 0x0000007000007945 */ /* 0x000fe20003800000 */
[----:B------:R-:W-:Y:S01]  /*3b8c0*/  MOV R192, R145 ;  /* 0x0000009100c07202 */ /* 0x000fe20000000f00 */
[----:B------:R-:W-:Y:S02]  /*3b8d0*/  IMAD.MOV.U32 R193, RZ, RZ, 0x1 ;  /* 0x00000001ffc17424 */ /* 0x000fe400078e00ff */
[----:B------:R-:W-:-:S07]  /*3b8e0*/  IMAD.MOV.U32 R187, RZ, RZ, -0x1 ;  /* 0xffffffffffbb7424 */ /* 0x000fce00078e00ff */
[----:B------:R-:W-:Y:S05]  /*3b8f0*/  WARPSYNC.COLLECTIVE R187, `(.L_x_12392) ;  /* 0x00000000bb087348 */ /* 0x000fea0003c00000 */
[----:B------:R0:W1:Y:S02]  /*3b900*/  SHFL.BFLY P6, R190, R192, R193, R194 ;  /* 0x0c0000c1c0be7389 */ /* 0x00006400000c00c2 */
[----:B01----:R-:W-:Y:S05]  /*3b910*/  ENDCOLLECTIVE ;  /* 0x000000000000791b */ /* 0x003fea0003800000 */
.L_x_12392:
[----:B------:R-:W-:Y:S05]  /*3b920*/  BSYNC B0 ;  /* 0x0000000000007941 */ /* 0x000fea0003800000 */
.L_x_12391:
[----:B------:R-:W-:Y:S01]  /*3b930*/  MOV R144, R190 ;  /* 0x000000be00907202 */ /* 0x000fe20000000f00 */
[----:B------:R-:W-:Y:S02]  /*3b940*/  HFMA2 R193, -RZ, RZ, 0, 1.1920928955078125e-07 ;  /* 0x00000002ffc17431 */ /* 0x000fe400000001ff */
[----:B------:R-:W-:Y:S01]  /*3b950*/  IMAD.MOV.U32 R194, RZ, RZ, 0x1f ;  /* 0x0000001fffc27424 */ /* 0x000fe200078e00ff */
[----:B------:R-:W-:Y:S01]  /*3b960*/  MOV R187, 0xffffffff ;  /* 0xffffffff00bb7802 */ /* 0x000fe20000000f00 */
[----:B------:R-:W0:Y:S01]  /*3b970*/  LDC R182, c[0x0][0x400] ;  /* 0x00010000ffb67b82 */ /* 0x000e220000000800 */
[----:B------:R-:W-:-:S04]  /*3b980*/  FADD.FTZ R146, R145, R144 ;  /* 0x0000009091927221 */ /* 0x000fc80000010000 */
[----:B------:R-:W-:-:S07]  /*3b990*/  IMAD.MOV.U32 R192, RZ, RZ, R146 ;  /* 0x000000ffffc07224 */ /* 0x000fce00078e0092 */
[----:B0-----:R-:W-:Y:S05]  /*3b9a0*/  WARPSYNC.COLLECTIVE R187, `(.L_x_12393) ;  /* 0x00000000bb087348 */ /* 0x001fea0003c00000 */
[----:B------:R1:W2:Y:S02]  /*3b9b0*/  SHFL.BFLY P6, R190, R192, R193, R194 ;  /* 0x0c0000c1c0be7389 */ /* 0x0002a400000c00c2 */
[----:B012---:R-:W-:Y:S05]  /*3b9c0*/  ENDCOLLECTIVE ;  /* 0x000000000000791b */ /* 0x007fea0003800000 */
.L_x_12393:
[----:B------:R-:W-:Y:S02]  /*3b9d0*/  IMAD.MOV.U32 R193, RZ, RZ, 0x4 ;  /* 0x00000004ffc17424 */ /* 0x000fe400078e00ff */
[----:B------:R-:W-:-:S04]  /*3b9e0*/  IMAD.MOV.U32 R147, RZ, RZ, R190 ;  /* 0x000000ffff937224 */ /* 0x000fc800078e00be */
[----:B------:R-:W-:-:S05]  /*3b9f0*/  FADD.FTZ R147, R146, R147 ;  /* 0x0000009392937221 */ /* 0x000fca0000010000 */
[----:B------:R-:W-:-:S07]  /*3ba00*/  MOV R192, R147 ;  /* 0x0000009300c07202 */ /* 0x000fce0000000f00 */
[----:B------:R-:W-:Y:S05]  /*3ba10*/  WARPSYNC.COLLECTIVE R187, `(.L_x_12394) ;  /* 0x00000000bb087348 */ /* 0x000fea0003c00000 */
[----:B------:R0:W1:Y:S02]  /*3ba20*/  SHFL.BFLY P6, R190, R192, R193, R194 ;  /* 0x0c0000c1c0be7389 */ /* 0x00006400000c00c2 */
[----:B01----:R-:W-:Y:S05]  /*3ba30*/  ENDCOLLECTIVE ;  /* 0x000000000000791b */ /* 0x003fea0003800000 */
.L_x_12394:
[----:B------:R-:W-:Y:S01]  /*3ba40*/  HFMA2 R193, -RZ, RZ, 0, 4.76837158203125e-07 ;  /* 0x00000008ffc17431 */ /* 0x000fe200000001ff */
[----:B------:R-:W-:-:S05]  /*3ba50*/  MOV R144, R190 ;  /* 0x000000be00907202 */ /* 0x000fca0000000f00 */
[----:B------:R-:W-:-:S04]  /*3ba60*/  FADD.FTZ R184, R147, R144 ;  /* 0x0000009093b87221 */ /* 0x000fc80000010000 */
[----:B------:R-:W-:-:S07]  /*3ba70*/  IMAD.MOV.U32 R192, RZ, RZ, R184 ;  /* 0x000000ffffc07224 */ /* 0x000fce00078e00b8 */
[----:B------:R-:W-:Y:S05]  /*3ba80*/  WARPSYNC.COLLECTIVE R187, `(.L_x_12395) ;  /* 0x00000000bb087348 */ /* 0x000fea0003c00000 */
[----:B------:R0:W1:Y:S02]  /*3ba90*/  SHFL.BFLY P6, R190, R192, R193, R194 ;  /* 0x0c0000c1c0be7389 */ /* 0x00006400000c00c2 */
[----:B01----:R-:W-:Y:S05]  /*3baa0*/  ENDCOLLECTIVE ;  /* 0x000000000000791b */ /* 0x003fea0003800000 */
.L_x_12395:
[----:B------:R-:W-:Y:S02]  /*3bab0*/  IMAD.MOV.U32 R193, RZ, RZ, 0x10 ;  /* 0x00000010ffc17424 */ /* 0x000fe400078e00ff */
[----:B------:R-:W-:-:S04]  /*3bac0*/  IMAD.MOV.U32 R183, RZ, RZ, R190 ;  /* 0x000000ffffb77224 */ /* 0x000fc800078e00be */
[----:B------:R-:W-:-:S05]  /*3bad0*/  FADD.FTZ R185, R184, R183 ;  /* 0x000000b7b8b97221 */ /* 0x000fca0000010000 */
[----:B------:R-:W-:-:S07]  /*3bae0*/  MOV R192, R185 ;  /* 0x000000b900c07202 */ /* 0x000fce0000000f00 */
[----:B------:R-:W-:Y:S05]  /*3baf0*/  WARPSYNC.COLLECTIVE R187, `(.L_x_12396) ;  /* 0x00000000bb087348 */ /* 0x000fea0003c00000 */
[----:B------:R0:W1:Y:S02]  /*3bb00*/  SHFL.BFLY P6, R190, R192, R193, R194 ;  /* 0x0c0000c1c0be7389 */ /* 0x00006400000c00c2 */
[----:B01----:R-:W-:Y:S05]  /*3bb10*/  ENDCOLLECTIVE ;  /* 0x000000000000791b */ /* 0x003fea0003800000 */
.L_x_12396:
        /* <DEDUP_REMOVED lines=105> */
.L_x_12397:
[----:B------:R-:W-:Y:S02]  /*3c1b0*/  IMAD.MOV.U32 R193, RZ, RZ, 0x2 ;  /* 0x00000002ffc17424 */ /* 0x000fe400078e00ff */
[----:B------:R-:W-:-:S04]  /*3c1c0*/  IMAD.MOV.U32 R145, RZ, RZ, R190 ;  /* 0x000000ffff917224 */ /* 0x000fc800078e00be */
[----:B------:R-:W-:-:S05]  /*3c1d0*/  FADD.FTZ R145, R144, R145 ;  /* 0x0000009190917221 */ /* 0x000fca0000010000 */
[----:B------:R-:W-:-:S07]  /*3c1e0*/  MOV R192, R145 ;  /* 0x0000009100c07202 */ /* 0x000fce0000000f00 */
[----:B------:R-:W-:Y:S05]  /*3c1f0*/  WARPSYNC.COLLECTIVE R187, `(.L_x_12398) ;  /* 0x00000000bb087348 */ /* 0x000fea0003c00000 */
[----:B------:R0:W1:Y:S02]  /*3c200*/  SHFL.BFLY P6, R190, R192, R193, R194 ;  /* 0x0c0000c1c0be7389 */ /* 0x00006400000c00c2 */
[----:B01----:R-:W-:Y:S05]  /*3c210*/  ENDCOLLECTIVE ;  /* 0x000000000000791b */ /* 0x003fea0003800000 */
.L_x_12398:
[----:B------:R-:W-:Y:S01]  /*3c220*/  HFMA2 R193, -RZ, RZ, 0, 2.384185791015625e-07 ;  /* 0x00000004ffc17431 */ /* 0x000fe200000001ff */
[----:B------:R-:W-:-:S05]  /*3c230*/  MOV R146, R190 ;  /* 0x000000be00927202 */ /* 0x000fca0000000f00 */
[----:B------:R-:W-:-:S04]  /*3c240*/  FADD.FTZ R146, R145, R146 ;  /* 0x0000009291927221 */ /* 0x000fc80000010000 */
[----:B------:R-:W-:-:S07]  /*3c250*/  IMAD.MOV.U32 R192, RZ, RZ, R146 ;  /* 0x000000ffffc07224 */ /* 0x000fce00078e0092 */
[----:B------:R-:W-:Y:S05]  /*3c260*/  WARPSYNC.COLLECTIVE R187, `(.L_x_12399) ;  /* 0x00000000bb087348 */ /* 0x000fea0003c00000 */
[----:B------:R0:W1:Y:S02]  /*3c270*/  SHFL.BFLY P6, R190, R192, R193, R194 ;  /* 0x0c0000c1c0be7389 */ /* 0x00006400000c00c2 */
[----:B01----:R-:W-:Y:S05]  /*3c280*/  ENDCOLLECTIVE ;  /* 0x000000000000791b */ /* 0x003fea0003800000 */
.L_x_12399:
[----:B------:R-:W-:Y:S02]  /*3c290*/  IMAD.MOV.U32 R193, RZ, RZ, 0x8 ;  /* 0x00000008ffc17424 */ /* 0x000fe400078e00ff */
[----:B------:R-:W-:-:S04]  /*3c2a0*/  IMAD.MOV.U32 R147, RZ, RZ, R190 ;  /* 0x000000ffff937224 */ /* 0x000fc800078e00be */
[----:B------:R-:W-:-:S05]  /*3c2b0*/  FADD.FTZ R147, R146, R147 ;  /* 0x0000009392937221 */ /* 0x000fca0000010000 */
[----:B------:R-:W-:-:S07]  /*3c2c0*/  MOV R192, R147 ;  /* 0x0000009300c07202 */ /* 0x000fce0000000f00 */
[----:B------:R-:W-:Y:S05]  /*3c2d0*/  WARPSYNC.COLLECTIVE R187, `(.L_x_12400) ;  /* 0x00000000bb087348 */ /* 0x000fea0003c00000 */
[----:B------:R0:W1:Y:S02]  /*3c2e0*/  SHFL.BFLY P6, R190, R192, R193, R194 ;  /* 0x0c0000c1c0be7389 */ /* 0x00006400000c00c2 */
[----:B01----:R-:W-:Y:S05]  /*3c2f0*/  ENDCOLLECTIVE ;  /* 0x000000000000791b */ /* 0x003fea0003800000 */
.L_x_12400:
[----:B------:R-:W-:Y:S01]  /*3c300*/  HFMA2 R193, -RZ, RZ, 0, 9.5367431640625e-07 ;  /* 0x00000010ffc17431 */ /* 0x000fe200000001ff */
[----:B------:R-:W-:-:S05]  /*3c310*/  MOV R184, R190 ;  /* 0x000000be00b87202 */ /* 0x000fca0000000f00 */
[----:B------:R-:W-:-:S04]  /*3c320*/  FADD.FTZ R185, R147, R184 ;  /* 0x000000b893b97221 */ /* 0x000fc80000010000 */
[----:B------:R-:W-:-:S07]  /*3c330*/  IMAD.MOV.U32 R192, RZ, RZ, R185 ;  /* 0x000000ffffc07224 */ /* 0x000fce00078e00b9 */
[----:B------:R-:W-:Y:S05]  /*3c340*/  WARPSYNC.COLLECTIVE R187, `(.L_x_12401) ;  /* 0x00000000bb087348 */ /* 0x000fea0003c00000 */
[----:B------:R0:W1:Y:S02]  /*3c350*/  SHFL.BFLY P6, R190, R192, R193, R194 ;  /* 0x0c0000c1c0be7389 */ /* 0x00006400000c00c2 */
[----:B01----:R-:W-:Y:S05]  /*3c360*/  ENDCOLLECTIVE ;  /* 0x000000000000791b */ /* 0x003fea0003800000 */
.L_x_12401:
[----:B------:R-:W-:Y:S05]  /*3c370*/  BRA `(.L_x_12402) ;  /* 0xffffffe000207947 */ /* 0x000fea000383ffff */
.L_x_12403:
        /* <DEDUP_REMOVED lines=16> */
.L_x_33274:


//--------------------- .text._ZN10layer_norm31ln_parallel_residual_fwd_kernelINS_13Kernel_traitsI13__nv_bfloat16S2_fS2_fjLj1536ELj1ELj4ELj1ELj16ENS_18Kernel_traits_baseILj1536ES2_S2_fS2_fjLj128EEEEELb1ELb1ELb1EEEvNS_9FwdParamsE --------------------------
	.section	.text._ZN10layer_norm31ln_parallel_residual_fwd_kernelINS_13Kernel_traitsI13__nv_bfloat16S2_fS2_fjLj1536ELj1ELj4ELj1ELj16ENS_18Kernel_traits_baseILj1536ES2_S2_fS2_fjLj128EEEEELb1ELb1ELb1EEEvNS_9FwdParamsE,"ax",@progbits
	.align	128
        .global         _ZN10layer_norm31ln_parallel_residual_fwd_kernelINS_13Kernel_traitsI13__nv_bfloat16S2_fS2_fjLj1536ELj1ELj4ELj1ELj16ENS_18Kernel_traits_baseILj1536ES2_S2_fS2_fjLj128EEEEELb1ELb1ELb1EEEvNS_9FwdParamsE
        .type           _ZN10layer_norm31ln_parallel_residual_fwd_kernelINS_13Kernel_traitsI13__nv_bfloat16S2_fS2_fjLj1536ELj1ELj4ELj1ELj16ENS_18Kernel_traits_baseILj1536ES2_S2_fS2_fjLj128EEEEELb1ELb1ELb1EEEvNS_9FwdParamsE,@function
        .size           _ZN10layer_norm31ln_parallel_residual_fwd_kernelINS_13Kernel_traitsI13__nv_bfloat16S2_fS2_fjLj1536ELj1ELj4ELj1ELj16ENS_18Kernel_traits_baseILj1536ES2_S2_fS2_fjLj128EEEEELb1ELb1ELb1EEEvNS_9FwdParamsE,(.L_x_33275 - _ZN10layer_norm31ln_parallel_residual_fwd_kernelINS_13Kernel_traitsI13__nv_bfloat16S2_fS2_fjLj1536ELj1ELj4ELj1ELj16ENS_18Kernel_traits_baseILj1536ES2_S2_fS2_fjLj128EEEEELb1ELb1ELb1EEEvNS_9FwdParamsE)
        .other          _ZN10layer_norm31ln_parallel_residual_fwd_kernelINS_13Kernel_traitsI13__nv_bfloat16S2_fS2_fjLj1536ELj1ELj4ELj1ELj16ENS_18Kernel_traits_baseILj1536ES2_S2_fS2_fjLj128EEEEELb1ELb1ELb1EEEvNS_9FwdParamsE,@"STO_CUDA_ENTRY STV_DEFAULT"
_ZN10layer_norm31ln_parallel_residual_fwd_kernelINS_13Kernel_traitsI13__nv_bfloat16S2_fS2_fjLj1536ELj1ELj4ELj1ELj16ENS_18Kernel_traits_baseILj1536ES2_S2_fS2_fjLj128EEEEELb1ELb1ELb1EEEvNS_9FwdParamsE:
.text._ZN10layer_norm31ln_parallel_residual_fwd_kernelINS_13Kernel_traitsI13__nv_bfloat16S2_fS2_fjLj1536ELj1ELj4ELj1ELj16ENS_18Kernel_traits_baseILj1536ES2_S2_fS2_fjLj128EEEEELb1ELb1ELb1EEEvNS_9FwdParamsE:
        /* <DEDUP_REMOVED lines=62> */
.L_x_12404:
        /* <DEDUP_REMOVED lines=11> */
[----:B------:R-:W-:Y:S01]  /*0490*/  LOP3.LUT R5, R197, R5, R156, 0x96, !PT ;  /* 0x00000005c5057212 */ /* 0x000fe200078e969c */
[----:B------:R-:W1:Y:S01]  /*04a0*/  LDCU UR11, c[0x0][0x404] ;  /* 0x00008080ff0b77ac */ /* 0x000e620008000800 */
[----:B------:R-:W-:Y:S01]  /*04b0*/  IADD3 R194, PT, PT, R157, -0x24c28bd8, RZ ;  /* 0xdb3d74289dc27810 */ /* 0x000fe20007ffe0ff */
[----:B------:R-:W-:Y:S01]  /*04c0*/  IMAD R11, R4, -0x2daee0ad, RZ ;  /* 0xd2511f53040b7824 */ /* 0x000fe200078e02ff */
[----:B------:R-:W-:Y:S01]  /*04d0*/  LOP3.LUT R7, R7, R157, RZ, 0x3c, !PT ;  /* 0x0000009d07077212 */ /* 0x000fe200078e3cff */
[----:B------:R-:W-:Y:S01]  /*04e0*/  IMAD.HI.U32 R8, R5, -0x2daee0ad, RZ ;  /* 0xd2511f5305087827 */ /* 0x000fe200078e00ff */
[----:B------:R-:W-:Y:S01]  /*04f0*/  LOP3.LUT R196, R196, 0x3, RZ, 0xc0, !PT ;  /* 0x00000003c4c47812 */ /* 0x000fe200078ec0ff */
[----:B------:R-:W2:Y:S01]  /*0500*/  LDCU UR12, c[0x0][0x408] ;  /* 0x00008100ff0c77ac */ /* 0x000ea20008000800 */
[----:B------:R-:W-:Y:S01]  /*0510*/  PRMT R14, R99, 0x7632, R14 ;  /* 0x00007632630e7816 */ /* 0x000fe2000000000e */
[----:B------:R-:W-:Y:S01]  /*0520*/  IMAD R9, R2, -0x326172a9, RZ ;  /* 0xcd9e8d5702097824 */ /* 0x000fe200078e02ff */
[----:B------:R-:W-:Y:S01]  /*0530*/  LOP3.LUT R8, R12, R11, R8, 0x96, !PT ;  /* 0x0000000b0c087212 */ /* 0x000fe200078e9608 */
[----:B------:R-:W-:Y:S01]  /*0540*/  IMAD.HI.U32 R6, R7, -0x326172a9, RZ ;  /* 0xcd9e8d5707067827 */ /* 0x000fe200078e00ff */
[----:B------:R-:W-:Y:S01]  /*0550*/  IADD3 R11, PT, PT, R157, 0x76cf5d0a, RZ ;  /* 0x76cf5d0a9d0b7810 */ /* 0x000fe20007ffe0ff */
[----:B------:R-:W3:Y:S01]  /*0560*/  LDCU UR10, c[0x0][0x448] ;  /* 0x00008900ff0a77ac */ /* 0x000ee20008000800 */
[----:B------:R-:W-:Y:S01]  /*0570*/  PRMT R15, R123, 0x7632, R15 ;  /* 0x000076327b0f7816 */ /* 0x000fe2000000000f */
[----:B------:R-:W-:Y:S01]  /*0580*/  VIADD R10, R156, 0x9e3779b9 ;  /* 0x9e3779b99c0a7836 */ /* 0x000fe20000000000 */
[----:B------:R-:W-:Y:S01]  /*0590*/  PRMT R16, R98, 0x7632, R16 ;  /* 0x0000763262107816 */ /* 0x000fe20000000010 */
[----:B------:R-:W-:Y:S01]  /*05a0*/  IMAD R12, R5, -0x2daee0ad, RZ ;  /* 0xd2511f53050c7824 */ /* 0x000fe200078e02ff */
[----:B0-----:R-:W-:Y:S01]  /*05b0*/  UISETP.NE.U32.AND UP0, UPT, UR4, URZ, UPT ;  /* 0x000000ff0400728c */ /* 0x001fe2000bf05070 */
[----:B------:R-:W-:Y:S01]  /*05c0*/  VIADD R13, R157, 0xa9066899 ;  /* 0xa90668999d0d7836 */ /* 0x000fe20000000000 */
[----:B------:R-:W-:Y:S01]  /*05d0*/  LOP3.LUT R6, R10, R9, R6, 0x96, !PT ;  /* 0x000000090a067212 */ /* 0x000fe200078e9606 */
[----:B------:R-:W-:Y:S01]  /*05e0*/  IMAD R10, R7, -0x326172a9, RZ ;  /* 0xcd9e8d57070a7824 */ /* 0x000fe200078e02ff */
[----:B------:R-:W-:Y:S01]  /*05f0*/  UISETP.NE.AND.EX UP0, UPT, UR5, URZ, UPT, UP0 ;  /* 0x000000ff0500728c */ /* 0x000fe2000bf05300 */
[----:B------:R-:W-:Y:S01]  /*0600*/  VIADD R9, R156, 0x3c6ef372 ;  /* 0x3c6ef3729c097836 */ /* 0x000fe20000000000 */
[----:B------:R-:W-:Y:S01]  /*0610*/  PRMT R17, R122, 0x7632, R17 ;  /* 0x000076327a117816 */ /* 0x000fe20000000011 */
[----:B------:R-:W-:Y:S01]  /*0620*/  IMAD.HI.U32 R7, R8, -0x326172a9, RZ ;  /* 0xcd9e8d5708077827 */ /* 0x000fe200078e00ff */
[----:B------:R-:W-:Y:S01]  /*0630*/  PRMT R18, R97, 0x7632, R18 ;  /* 0x0000763261127816 */ /* 0x000fe20000000012 */
[----:B------:R-:W0:Y:S01]  /*0640*/  LDCU UR4, c[0x0][0x388] ;  /* 0x00007100ff0477ac */ /* 0x000e220008000800 */
[----:B------:R-:W-:Y:S01]  /*0650*/  PRMT R19, R121, 0x7632, R19 ;  /* 0x0000763279137816 */ /* 0x000fe20000000013 */
[----:B------:R-:W-:Y:S01]  /*0660*/  IMAD.HI.U32 R5, R6, -0x2daee0ad, RZ ;  /* 0xd2511f5306057827 */ /* 0x000fe200078e00ff */
[----:B------:R-:W-:Y:S01]  /*0670*/  LOP3.LUT R7, R9, R10, R7, 0x96, !PT ;  /* 0x0000000a09077212 */ /* 0x000fe200078e9607 */
[----:B------:R-:W4:Y:S01]  /*0680*/  LDCU.U8 UR5, c[0x0][0x410] ;  /* 0x00008200ff0577ac */ /* 0x000f220008000000 */
[----:B------:R-:W-:Y:S01]  /*0690*/  PRMT R20, R96, 0x7632, R20 ;  /* 0x0000763260147816 */ /* 0x000fe20000000014 */
[----:B------:R-:W-:Y:S01]  /*06a0*/  IMAD R9, R8, -0x326172a9, RZ ;  /* 0xcd9e8d5708097824 */ /* 0x000fe200078e02ff */
[----:B------:R-:W-:Y:S01]  /*06b0*/  LOP3.LUT R5, R11, R12, R5, 0x96, !PT ;  /* 0x0000000c0b057212 */ /* 0x000fe200078e9605 */
[----:B------:R-:W-:Y:S01]  /*06c0*/  IMAD R11, R6, -0x2daee0ad, RZ ;  /* 0xd2511f53060b7824 */ /* 0x000fe200078e02ff */
[----:B------:R-:W-:Y:S01]  /*06d0*/  PRMT R21, R120, 0x7632, R21 ;  /* 0x0000763278157816 */ /* 0x000fe20000000015 */
[----:B------:R-:W-:Y:S01]  /*06e0*/  VIADD R12, R157, 0x32370b8f ;  /* 0x32370b8f9d0c7836 */ /* 0x000fe20000000000 */
[----:B------:R-:W-:Y:S01]  /*06f0*/  PRMT R22, R103, 0x7632, R22 ;  /* 0x0000763267167816 */ /* 0x000fe20000000016 */
[----:B------:R-:W-:Y:S01]  /*0700*/  IMAD.HI.U32 R10, R7, -0x2daee0ad, RZ ;  /* 0xd2511f53070a7827 */ /* 0x000fe200078e00ff */
[----:B------:R-:W-:Y:S01]  /*0710*/  PRMT R23, R127, 0x7632, R23 ;  /* 0x000076327f177816 */ /* 0x000fe20000000017 */
[----:B------:R-:W0:Y:S01]  /*0720*/  LDCU.64 UR8, c[0x0][0x3a0] ;  /* 0x00007400ff0877ac */ /* 0x000e220008000a00 */
[----:B------:R-:W-:Y:S01]  /*0730*/  PRMT R24, R102, 0x7632, R24 ;  /* 0x0000763266187816 */ /* 0x000fe20000000018 */
[----:B------:R-:W-:Y:S01]  /*0740*/  IMAD.HI.U32 R6, R5, -0x326172a9, RZ ;  /* 0xcd9e8d5705067827 */ /* 0x000fe200078e00ff */
[----:B------:R-:W-:-:S02]  /*0750*/  LOP3.LUT R10, R12, R11, R10, 0x96, !PT ;  /* 0x0000000b0c0a7212 */ /* 0x000fc400078e960a */
[----:B------:R-:W-:Y:S01]  /*0760*/  PRMT R25, R126, 0x7632, R25 ;  /* 0x000076327e197816 */ /* 0x000fe20000000019 */
[----:B------:R-:W-:Y:S01]  /*0770*/  VIADD R8, R156, 0xdaa66d2b ;  /* 0xdaa66d2b9c087836 */ /* 0x000fe20000000000 */
[----:B------:R-:W-:Y:S01]  /*0780*/  PRMT R26, R101, 0x7632, R26 ;  /* 0x00007632651a7816 */ /* 0x000fe2000000001a */
[----:B------:R-:W-:Y:S01]  /*0790*/  IMAD R12, R7, -0x2daee0ad, RZ ;  /* 0xd2511f53070c7824 */ /* 0x000fe200078e02ff */
[----:B------:R-:W-:Y:S01]  /*07a0*/  PRMT R27, R125, 0x7632, R27 ;  /* 0x000076327d1b7816 */ /* 0x000fe2000000001b */
[----:B------:R-:W-:Y:S01]  /*07b0*/  VIADD R11, R157, 0xed9eba14 ;  /* 0xed9eba149d0b7836 */ /* 0x000fe20000000000 */
[----:B------:R-:W-:Y:S01]  /*07c0*/  LOP3.LUT R6, R8, R9, R6, 0x96, !PT ;  /* 0x0000000908067212 */ /* 0x000fe200078e9606 */
[----:B------:R-:W-:Y:S01]  /*07d0*/  IMAD R8, R5, -0x326172a9, RZ ;  /* 0xcd9e8d5705087824 */ /* 0x000fe200078e02ff */
[----:B------:R-:W-:Y:S01]  /*07e0*/  IADD3 R9, PT, PT, R156, 0x78dde6e4, RZ ;  /* 0x78dde6e49c097810 */ /* 0x000fe20007ffe0ff */
        /* <DEDUP_REMOVED lines=23> */
[----:B------:R-:W-:-:S02]  /*0960*/  PRMT R35, R129, 0x7632, R35 ;  /* 0x0000763281237816 */ /* 0x000fc40000000023 */
[----:B------:R-:W-:Y:S01]  /*0970*/  PRMT R144, R104, 0x7632, R144 ;  /* 0x0000763268907816 */ /* 0x000fe20000000090 */
[----:B------:R-:W-:Y:S01]  /*0980*/  IMAD.HI.U32 R7, R6, -0x2daee0ad, RZ ;  /* 0xd2511f5306077827 */ /* 0x000fe200078e00ff */
[----:B------:R-:W-:Y:S02]  /*0990*/  LOP3.LUT R5, R9, R10, R5, 0x96, !PT ;  /* 0x0000000a09057212 */ /* 0x000fe400078e9605 */
[----:B------:R-:W-:Y:S01]  /*09a0*/  IADD3 R10, PT, PT, R156, 0x5384540f, RZ ;  /* 0x5384540f9c0a7810 */ /* 0x000fe20007ffe0ff */
        /* <DEDUP_REMOVED lines=9> */
[----:B------:R-:W-:Y:S01]  /*0a40*/  IMAD.HI.U32 R6, R7, -0x326172a9, RZ ;  /* 0xcd9e8d5707067827 */ /* 0x000fe200078e00ff */
[----:B------:R-:W-:Y:S02]  /*0a50*/  PRMT R149, R134, 0x7632, R149 ;  /* 0x0000763286957816 */ /* 0x000fe40000000095 */
[----:B------:R-:W-:Y:S01]  /*0a60*/  PRMT R150, R109, 0x7632, R150 ;  /* 0x000076326d967816 */ /* 0x000fe20000000096 */
[----:B------:R-:W-:Y:S01]  /*0a70*/  VIADD R12, R157, 0x1fd5c5a3 ;  /* 0x1fd5c5a39d0c7836 */ /* 0x000fe20000000000 */
[----:B------:R-:W-:Y:S01]  /*0a80*/  LOP3.LUT R6, R10, R9, R6, 0x96, !PT ;  /* 0x000000090a067212 */ /* 0x000fe200078e9606 */
[----:B------:R-:W-:Y:S01]  /*0a90*/  IMAD R10, R7, -0x326172a9, RZ ;  /* 0xcd9e8d57070a7824 */ /* 0x000fe200078e02ff */
[----:B------:R-:W-:Y:S01]  /*0aa0*/  PRMT R151, R133, 0x7632, R151 ;  /* 0x0000763285977816 */ /* 0x000fe20000000097 */
[----:B------:R-:W-:Y:S01]  /*0ab0*/  VIADD R178, R156, 0xf1bbcdc8 ;  /* 0xf1bbcdc89cb27836 */ /* 0x000fe20000000000 */
        /* <DEDUP_REMOVED lines=10> */
[----:B------:R-:W-:Y:S01]  /*0b60*/  LOP3.LUT R178, R178, R10, R5, 0x96, !PT ;  /* 0x0000000ab2b27212 */ /* 0x000fe200078e9605 */
[----:B------:R-:W-:Y:S01]  /*0b70*/  IMAD R6, R6, -0x2daee0ad, RZ ;  /* 0xd2511f5306067824 */ /* 0x000fe200078e02ff */
        /* <DEDUP_REMOVED lines=11> */
[----:B------:R-:W-:Y:S01]  /*0c30*/  IMAD.MOV.U32 R165, RZ, RZ, RZ ;  /* 0x000000ffffa57224 */ /* 0x000fe200078e00ff */
[----:B------:R-:W-:Y:S01]  /*0c40*/  PRMT R158, R114, 0x7632, R158 ;  /* 0x00007632729e7816 */ /* 0x000fe2000000009e */
[----:B------:R-:W-:Y:S01]  /*0c50*/  IMAD R194, R194, -0x326172a9, RZ ;  /* 0xcd9e8d57c2c27824 */ /* 0x000fe200078e02ff */
[----:B------:R-:W-:Y:S01]  /*0c60*/  LOP3.LUT R182, R7, R5, R182, 0x96, !PT ;  /* 0x0000000507b67212 */ /* 0x000fe200078e96b6 */
[----:B------:R-:W-:Y:S01]  /*0c70*/  IMAD R178, R178, -0x2daee0ad, RZ ;  /* 0xd2511f53b2b27824 */ /* 0x000fe200078e02ff */
[----:B------:R-:W-:-:S02]  /*0c80*/  MOV R5, R197 ;  /* 0x000000c500057202 */ /* 0x000fc40000000f00 */
[----:B------:R-:W-:Y:S02]  /*0c90*/  PRMT R7, R119, 0x7632, R7 ;  /* 0x0000763277077816 */ /* 0x000fe40000000007 */
[----:B------:R-:W-:Y:S02]  /*0ca0*/  PRMT R159, R138, 0x7632, R159 ;  /* 0x000076328a9f7816 */ /* 0x000fe4000000009f */
[----:B------:R-:W-:Y:S02]  /*0cb0*/  PRMT R160, R113, 0x7632, R160 ;  /* 0x0000763271a07816 */ /* 0x000fe400000000a0 */
[----:B------:R-:W-:Y:S02]  /*0cc0*/  PLOP3.LUT P0, PT, PT, PT, UP0, 0x80, 0x8 ;  /* 0x000000000008781c */ /* 0x000fe40003f0f008 */
[----:B------:R-:W-:Y:S02]  /*0cd0*/  PRMT R161, R137, 0x7632, R161 ;  /* 0x0000763289a17816 */ /* 0x000fe400000000a1 */
[----:B------:R-:W-:-:S02]  /*0ce0*/  PRMT R162, R112, 0x7632, R162 ;  /* 0x0000763270a27816 */ /* 0x000fc400000000a2 */
[----:B01234-:R-:W-:-:S07]  /*0cf0*/  PRMT R163, R136, 0x7632, R163 ;  /* 0x0000763288a37816 */ /* 0x01ffce00000000a3 */
.L_x_13144:
        /* <DEDUP_REMOVED lines=15> */
[----:B------:R1:W5:Y:S04]  /*0df0*/  @P1 LDG.E.128 R84, desc[UR6][R44.64] ;  /* 0x000000062c541981 */ /* 0x000368000c1e1d00 */
[----:B------:R1:W5:Y:S01]  /*0e00*/  @P1 LDG.E.128 R80, desc[UR6][R44.64+0x10] ;  /* 0x000010062c501981 */ /* 0x000362000c1e1d00 */
[----:B0-----:R-:W-:-:S04]  /*0e10*/  ISETP.NE.U32.AND P0, PT, R40, RZ, PT ;  /* 0x000000ff2800720c */ /* 0x001fc80003f05070 */
[----:B------:R-:W-:Y:S01]  /*0e20*/  ISETP.NE.AND.EX P0, PT, R41, RZ, PT, P0 ;  /* 0x000000ff2900720c */ /* 0x000fe20003f05300 */
[C---:B------:R-:W-:Y:S01]  /*0e30*/  VIADD R180, R157.reuse, 0x1fd5c5a3 ;  /* 0x1fd5c5a39db47836 */ /* 0x040fe20000000000 */
[C---:B------:R-:W-:Y:S01]  /*0e40*/  IADD3 R185, PT, PT, R157.reuse, -0x126145ec, RZ ;  /* 0xed9eba149db97810 */ /* 0x040fe20007ffe0ff */
[C---:B------:R-:W-:Y:S01]  /*0e50*/  VIADD R187, R157.reuse, 0x646e171e ;  /* 0x646e171e9dbb7836 */ /* 0x040fe20000000000 */
[C---:B------:R-:W-:Y:S01]  /*0e60*/  IADD3 R191, PT, PT, R157.reuse, -0x56f99767, RZ ;  /* 0xa90668999dbf7810 */ /* 0x040fe20007ffe0ff */
[C---:B------:R-:W-:Y:S01]  /*0e70*/  VIADD R189, R157.reuse, 0x96a522ad ;  /* 0x96a522ad9dbd7836 */ /* 0x040fe20000000000 */
[C---:B------:R-:W-:Y:S01]  /*0e80*/  IADD3 R197, PT, PT, R156.reuse, -0xe443238, RZ ;  /* 0xf1bbcdc89cc57810 */ /* 0x040fe20007ffe0ff */
[C---:B------:R-:W-:Y:S01]  /*0e90*/  VIADD R193, R156.reuse, 0x8ff34781 ;  /* 0x8ff347819cc17836 */ /* 0x040fe20000000000 */
[----:B------:R-:W-:Y:S01]  /*0ea0*/  IADD3 R186, PT, PT, R156, -0x61c88647, RZ ;  /* 0x9e3779b99cba7810 */ /* 0x000fe20007ffe0ff */
[C---:B------:R-:W-:Y:S02]  /*0eb0*/  VIADD R195, R157.reuse, 0xdb3d7428 ;  /* 0xdb3d74289dc37836 */ /* 0x040fe40000000000 */
[----:B------:R-:W-:-:S02]  /*0ec0*/  VIADD R199, R157, 0x76cf5d0a ;  /* 0x76cf5d0a9dc77836 */ /* 0x000fc40000000000 */
        /* <DEDUP_REMOVED lines=19> */
.L_x_12408:
        /* <DEDUP_REMOVED lines=13> */
.L_x_12410:
[----:B------:R-:W-:Y:S05]  /*10d0*/  BSYNC.RECONVERGENT B1 ;  /* 0x0000000000017941 */ /* 0x000fea0003800200 */
.L_x_12409:
        /* <DEDUP_REMOVED lines=47> */
[----:B------:R-:W-:Y:S01]  /*13d0*/  LOP3.LUT R183, R189, R42, R51, 0x96, !PT ;  /* 0x0000002abdb77212 */ /* 0x000fe200078e9633 */
[----:B------:R-:W-:-:S07]  /*13e0*/  IMAD.MOV.U32 R42, RZ, RZ, R178 ;  /* 0x000000ffff2a7224 */ /* 0x000fce00078e00b2 */
.L_x_12407:
[----:B------:R-:W-:Y:S05]  /*13f0*/  BSYNC.RECONVERGENT B0 ;  /* 0x0000000000007941 */ /* 0x000fea0003800200 */
.L_x_12406:
[----:B------:R-:W-:Y:S01]  /*1400*/  I2FP.F32.U32 R43, R42 ;  /* 0x0000002a002b7245 */ /* 0x000fe20000201000 */
[----:B------:R-:W-:Y:S01]  /*1410*/  IMAD.U32 R190, RZ, RZ, UR11 ;  /* 0x0000000bffbe7e24 */ /* 0x000fe2000f8e00ff */
[----:B------:R-:W-:Y:S01]  /*1420*/  ISETP.NE.AND P0, PT, R44, 0x1, PT ;  /* 0x000000012c00780c */ /* 0x000fe20003f05270 */
[----:B------:R-:W-:Y:S01]  /*1430*/  BSSY.RECONVERGENT B0, `(.L_x_12411) ;  /* 0x0000052000007945 */ /* 0x000fe20003800200 */
[----:B------:R-:W-:Y:S01]  /*1440*/  LOP3.LUT R164, R164, 0xfffffff7, RZ, 0xc0, !PT ;  /* 0xfffffff7a4a47812 */ /* 0x000fe200078ec0ff */
[----:B------:R-:W-:Y:S01]  /*1450*/  FFMA.FTZ R43, R43, R188, 1.1641532182693481445e-10 ;  /* 0x2f0000002b2b7423 */ /* 0x000fe200000100bc */
[----:B------:R-:W-:Y:S01]  /*1460*/  MOV R46, 0x2 ;  /* 0x00000002002e7802 */ /* 0x000fe20000000f00 */
[----:B------:R-:W-:-:S03]  /*1470*/  IMAD.MOV.U32 R42, RZ, RZ, R194 ;  /* 0x000000ffff2a7224 */ /* 0x000fc600078e00c2 */
        /* <DEDUP_REMOVED lines=13> */
.L_x_12413:
        /* <DEDUP_REMOVED lines=13> */
.L_x_12415:
[----:B------:R-:W-:Y:S05]  /*1620*/  BSYNC.RECONVERGENT B1 ;  /* 0x0000000000017941 */ /* 0x000fea0003800200 */
.L_x_12414:
        /* <DEDUP_REMOVED lines=50> */
.L_x_12412:
[----:B------:R-:W-:Y:S05]  /*1950*/  BSYNC.RECONVERGENT B0 ;  /* 0x0000000000007941 */ /* 0x000fea0003800200 */
.L_x_12411:
[----:B------:R-:W-:Y:S01]  /*1960*/  I2FP.F32.U32 R45, R42 ;  /* 0x0000002a002d7245 */ /* 0x000fe20000201000 */
[----:B------:R-:W-:Y:S01]  /*1970*/  BSSY.RECONVERGENT B0, `(.L_x_12416) ;  /* 0x0000052000007945 */ /* 0x000fe20003800200 */
[----:B------:R-:W-:Y:S01]  /*1980*/  ISETP.NE.AND P0, PT, R46, 0x1, PT ;  /* 0x000000012e00780c */ /* 0x000fe20003f05270 */
[----:B------:R-:W-:Y:S01]  /*1990*/  IMAD.MOV.U32 R44, RZ, RZ, 0x2 ;  /* 0x00000002ff2c7424 */ /* 0x000fe200078e00ff */
[----:B------:R-:W-:Y:S01]  /*19a0*/  LOP3.LUT R164, R164, 0xfffffffb, RZ, 0xc0, !PT ;  /* 0xfffffffba4a47812 */ /* 0x000fe200078ec0ff */
[----:B------:R-:W-:-:S05]  /*19b0*/  FFMA.FTZ R45, R45, R188, 1.1641532182693481445e-10 ;  /* 0x2f0000002d2d7423 */ /* 0x000fca00000100bc */
[----:B------:R-:W-:Y:S02]  /*19c0*/  FSETP.LE.FTZ.AND P2, PT, R45, R190, PT ;  /* 0x000000be2d00720b */ /* 0x000fe40003f53000 */
[----:B------:R-:W-:Y:S01]  /*19d0*/  SHF.L.U32 R45, R36, 0x10, RZ ;  /* 0x00000010242d7819 */ /* 0x000fe200000006ff */
[----:B------:R-:W-:-:S10]  /*19e0*/  IMAD.MOV.U32 R36, RZ, RZ, R194 ;  /* 0x000000ffff247224 */ /* 0x000fd400078e00c2 */
        /* <DEDUP_REMOVED lines=10> */
.L_x_12418:
        /* <DEDUP_REMOVED lines=13> */
.L_x_12420:
[----:B------:R-:W-:Y:S05]  /*1b60*/  BSYNC.RECONVERGENT B1 ;  /* 0x0000000000017941 */ /* 0x000fea0003800200 */
.L_x_12419:
        /* <DEDUP_REMOVED lines=50> */
.L_x_12417:
[----:B------:R-:W-:Y:S05]  /*1e90*/  BSYNC.RECONVERGENT B0 ;  /* 0x0000000000007941 */ /* 0x000fea0003800200 */
.L_x_12416:
[----:B------:R-:W-:Y:S01]  /*1ea0*/  I2FP.F32.U32 R47, R36 ;  /* 0x00000024002f7245 */ /* 0x000fe20000201000 */
[----:B------:R-:W-:Y:S01]  /*1eb0*/  BSSY.RECONVERGENT B0, `(.L_x_12421) ;  /* 0x0000053000007945 */ /* 0x000fe20003800200 */
[----:B------:R-:W-:Y:S01]  /*1ec0*/  ISETP.NE.AND P0, PT, R44, 0x1, PT ;  /* 0x000000012c00780c */ /* 0x000fe20003f05270 */
[----:B------:R-:W-:Y:S01]  /*1ed0*/  IMAD.MOV.U32 R46, RZ, RZ, 0x2 ;  /* 0x00000002ff2e7424 */ /* 0x000fe200078e00ff */
[----:B------:R-:W-:Y:S01]  /*1ee0*/  LOP3.LUT R164, R164, 0xfffffffd, RZ, 0xc0, !PT ;  /* 0xfffffffda4a47812 */ /* 0x000fe200078ec0ff */
[----:B------:R-:W-:Y:S01]  /*1ef0*/  FFMA.FTZ R47, R47, R188, 1.1641532182693481445e-10 ;  /* 0x2f0000002f2f7423 */ /* 0x000fe200000100bc */
[----:B------:R-:W-:-:S04]  /*1f00*/  PRMT R42, R37, 0x7632, R42 ;  /* 0x00007632252a7816 */ /* 0x000fc8000000002a */
        /* <DEDUP_REMOVED lines=13> */
.L_x_12423:
        /* <DEDUP_REMOVED lines=13> */
.L_x_12425:
[----:B------:R-:W-:Y:S05]  /*20b0*/  BSYNC.RECONVERGENT B1 ;  /* 0x0000000000017941 */ /* 0x000fea0003800200 */
.L_x_12424:
        /* <DEDUP_REMOVED lines=50> */
.L_x_12422:
[----:B------:R-:W-:Y:S05]  /*23e0*/  BSYNC.RECONVERGENT B0 ;  /* 0x0000000000007941 */ /* 0x000fea0003800200 */
.L_x_12421:
[----:B------:R-:W-:Y:S01]  /*23f0*/  ISETP.NE.AND P0, PT, R46, 0x1, PT ;  /* 0x000000012e00780c */ /* 0x000fe20003f05270 */
[----:B------:R-:W-:Y:S01]  /*2400*/  BSSY.RECONVERGENT B0, `(.L_x_12426) ;  /* 0x0000050000007945 */ /* 0x000fe20003800200 */
[----:B------:R-:W-:Y:S01]  /*2410*/  I2FP.F32.U32 R37, R37 ;  /* 0x0000002500257245 */ /* 0x000fe20000201000 */
[----:B------:R-:W-:-:S04]  /*2420*/  IMAD.MOV.U32 R36, RZ, RZ, R194 ;  /* 0x000000ffff247224 */ /* 0x000fc800078e00c2 */
[----:B------:R-:W-:-:S05]  /*2430*/  FFMA.FTZ R37, R37, R188, 1.1641532182693481445e-10 ;  /* 0x2f00000025257423 */ /* 0x000fca00000100bc */
[----:B------:R-:W-:Y:S01]  /*2440*/  FSETP.LE.FTZ.AND P2, PT, R37, R190, PT ;  /* 0x000000be2500720b */ /* 0x000fe20003f53000 */
[----:B------:R-:W-:Y:S02]  /*2450*/  IMAD.U32 R37, R42, 0x10000, RZ ;  /* 0x000100002a257824 */ /* 0x000fe400078e00ff */
[----:B------:R-:W-:Y:S01]  /*2460*/  HFMA2 R42, -RZ, RZ, 0, 1.1920928955078125e-07 ;  /* 0x00000002ff2a7431 */ /* 0x000fe200000001ff */
[----:B------:R-:W-:Y:S09]  /*2470*/  @!P0 BRA `(.L_x_12427) ;  /* 0x0000000400208947 */ /* 0x000ff20003800000 */
        /* <DEDUP_REMOVED lines=8> */
.L_x_12428:
        /* <DEDUP_REMOVED lines=13> */
.L_x_12430:
[----:B------:R-:W-:Y:S05]  /*25d0*/  BSYNC.RECONVERGENT B1 ;  /* 0x0000000000017941 */ /* 0x000fea0003800200 */
.L_x_12429:
        /* <DEDUP_REMOVED lines=49> */
[----:B------:R-:W-:-:S07]  /*28f0*/  IMAD.MOV.U32 R50, RZ, RZ, R48 ;  /* 0x000000ffff327224 */ /* 0x000fce00078e0030 */
.L_x_12427:
[----:B------:R-:W-:Y:S05]  /*2900*/  BSYNC.RECONVERGENT B0 ;  /* 0x0000000000007941 */ /* 0x000fea0003800200 */
.L_x_12426:
[----:B------:R-:W-:Y:S01]  /*2910*/  ISETP.NE.AND P0, PT, R42, 0x1, PT ;  /* 0x000000012a00780c */ /* 0x000fe20003f05270 */
[----:B------:R-:W-:Y:S01]  /*2920*/  BSSY.RECONVERGENT B0, `(.L_x_12431) ;  /* 0x0000051000007945 */ /* 0x000fe20003800200 */
[----:B------:R-:W-:Y:S01]  /*2930*/  I2FP.F32.U32 R49, R36 ;  /* 0x0000002400317245 */ /* 0x000fe20000201000 */
[----:B------:R-:W-:Y:S01]  /*2940*/  IMAD.MOV.U32 R36, RZ, RZ, R194 ;  /* 0x000000ffff247224 */ /* 0x000fe200078e00c2 */
[----:B------:R-:W-:-:S03]  /*2950*/  PRMT R51, R38, 0x7632, R51 ;  /* 0x0000763226337816 */ /* 0x000fc60000000033 */
[----:B------:R-:W-:-:S05]  /*2960*/  FFMA.FTZ R49, R49, R188, 1.1641532182693481445e-10 ;  /* 0x2f00000031317423 */ /* 0x000fca00000100bc */
[----:B------:R-:W-:Y:S02]  /*2970*/  FSETP.LE.FTZ.AND P3, PT, R49, R190, PT ;  /* 0x000000be3100720b */ /* 0x000fe40003f73000 */
[----:B------:R-:W-:Y:S01]  /*2980*/  SHF.L.U32 R49, R38, 0x10, RZ ;  /* 0x0000001026317819 */ /* 0x000fe200000006ff */
[----:B------:R-:W-:Y:S01]  /*2990*/  IMAD.MOV.U32 R38, RZ, RZ, 0x2 ;  /* 0x00000002ff267424 */ /* 0x000fe200078e00ff */
[----:B------:R-:W-:Y:S09]  /*29a0*/  @!P0 BRA `(.L_x_12432) ;  /* 0x0000000400208947 */ /* 0x000ff20003800000 */
        /* <DEDUP_REMOVED lines=8> */
.L_x_12433:
        /* <DEDUP_REMOVED lines=13> */
.L_x_12435:
[----:B------:R-:W-:Y:S05]  /*2b00*/  BSYNC.RECONVERGENT B1 ;  /* 0x0000000000017941 */ /* 0x000fea0003800200 */
.L_x_12434:
[----:B------:R-:W-:Y:S01]  /*2b10*/  IMAD.WIDE.U32 R58, R2, -0x326172a9, RZ ;  /* 0xcd9e8d57023a7825 */ /* 0x000fe200078e00ff */
[----:B------:R-:W-:-:S03]  /*2b20*/  LOP3.LUT R52, R165, R57, R157, 0x96, !PT ;  /* 0x00000039a5347212 */ /* 0x000fc600078e969d */
[----:B------:R-:W-:Y:S02]  /*2b30*/  HFMA2 R38, -RZ, RZ, 0, 0 ;  /* 0x00000000ff267431 */ /* 0x000fe400000001ff */
        /* <DEDUP_REMOVED lines=47> */
.L_x_12432:
[----:B------:R-:W-:Y:S05]  /*2e30*/  BSYNC.RECONVERGENT B0 ;  /* 0x0000000000007941 */ /* 0x000fea0003800200 */
.L_x_12431:
        /* <DEDUP_REMOVED lines=17> */
.L_x_12438:
        /* <DEDUP_REMOVED lines=13> */
.L_x_12440:
[----:B------:R-:W-:Y:S05]  /*3020*/  BSYNC.RECONVERGENT B1 ;  /* 0x0000000000017941 */ /* 0x000fea0003800200 */
.L_x_12439:
[----:B------:R-:W-:Y:S01]  /*3030*/  IMAD.WIDE.U32 R58, R2, -0x326172a9, RZ ;  /* 0xcd9e8d57023a7825 */ /* 0x000fe200078e00ff */
[----:B------:R-:W-:-:S03]  /*3040*/  LOP3.LUT R52, R165, R57, R157, 0x96, !PT ;  /* 0x00000039a5347212 */ /* 0x000fc600078e969d */
[----:B------:R-:W-:Y:S01]  /*3050*/  IMAD.MOV.U32 R36, RZ, RZ, R50 ;  /* 0x000000ffff247224 */ /* 0x000fe200078e0032 */
        /* <DEDUP_REMOVED lines=47> */
.L_x_12437:
[----:B------:R-:W-:Y:S05]  /*3350*/  BSYNC.RECONVERGENT B0 ;  /* 0x0000000000007941 */ /* 0x000fea0003800200 */
.L_x_12436:
        /* <DEDUP_REMOVED lines=18> */
.L_x_12443:
        /* <DEDUP_REMOVED lines=13> */
.L_x_12445:
[----:B------:R-:W-:Y:S05]  /*3550*/  BSYNC.RECONVERGENT B1 ;  /* 0x0000000000017941 */ /* 0x000fea0003800200 */
.L_x_12444:
        /* <DEDUP_REMOVED lines=50> */
.L_x_12442:
[----:B------:R-:W-:Y:S05]  /*3880*/  BSYNC.RECONVERGENT B0 ;  /* 0x0000000000007941 */ /* 0x000fea0003800200 */
.L_x_12441:
[----:B------:R-:W-:Y:S01]  /*3890*/  MOV R192, UR12 ;  /* 0x0000000c00c07c02 */ /* 0x000fe20008000f00 */
[----:B------:R-:W-:Y:S01]  /*38a0*/  IMAD.U32 R53, R36, 0x10000, RZ ;  /* 0x0001000024357824 */ /* 0x000fe200078e00ff */
[----:B------:R-:W-:Y:S02]  /*38b0*/  P2R R42, PR, RZ, 0x2 ;  /* 0x00000002ff2a7803 */ /* 0x000fe40000000000 */
[----:B------:R-:W-:Y:S01]  /*38c0*/  I2FP.F32.U32 R39, R38 ;  /* 0x0000002600277245 */ /* 0x000fe20000201000 */
[-C--:B------:R-:W-:Y:S01]  /*38d0*/  FMUL.FTZ R47, R47, R192.reuse ;  /* 0x000000c02f2f7220 */ /* 0x080fe20000410000 */
[C---:B------:R-:W-:Y:S01]  /*38e0*/  LOP3.LUT P1, RZ, R164.reuse, 0x2, RZ, 0xc0, !PT ;  /* 0x00000002a4ff7812 */ /* 0x040fe2000782c0ff */
[----:B------:R-:W-:Y:S01]  /*38f0*/  FMUL.FTZ R43, R43, R192 ;  /* 0x000000c02b2b7220 */ /* 0x000fe20000410000 */
[----:B------:R-:W-:Y:S01]  /*3900*/  LOP3.LUT P5, RZ, R164, 0x8, RZ, 0xc0, !PT ;  /* 0x00000008a4ff7812 */ /* 0x000fe200078ac0ff */
        /* <DEDUP_REMOVED lines=10> */
[----:B------:R-:W-:Y:S02]  /*39b0*/  LOP3.LUT P6, RZ, R164, 0x4, RZ, 0xc0, !PT ;  /* 0x00000004a4ff7812 */ /* 0x000fe400078cc0ff */
        /* <DEDUP_REMOVED lines=17> */
.L_x_12405:
[----:B------:R-:W-:Y:S01]  /*3ad0*/  ISETP.NE.AND P0, PT, R196, 0x1, PT ;  /* 0x00000001c400780c */ /* 0x000fe20003f05270 */
[----:B------:R-:W-:Y:S01]  /*3ae0*/  BSSY.RECONVERGENT B0, `(.L_x_12447) ;  /* 0x000004f000007945 */ /* 0x000fe20003800200 */
[----:B------:R-:W-:Y:S02]  /*3af0*/  HFMA2 R44, -RZ, RZ, 0, 1.1920928955078125e-07 ;  /* 0x00000002ff2c7431 */ /* 0x000fe400000001ff */
[C---:B------:R-:W-:Y:S01]  /*3b00*/  VIADD R49, R156.reuse, 0x5384540f ;  /* 0x5384540f9c317836 */ /* 0x040fe20000000000 */
[C---:B------:R-:W-:Y:S01]  /*3b10*/  IADD3 R51, PT, PT, R156.reuse, 0x3c6ef372, RZ ;  /* 0x3c6ef3729c337810 */ /* 0x040fe20007ffe0ff */
[C---:B------:R-:W-:Y:S01]  /*3b20*/  VIADD R53, R156.reuse, 0x78dde6e4 ;  /* 0x78dde6e49c357836 */ /* 0x040fe20000000000 */
[----:B------:R-:W-:Y:S01]  /*3b30*/  IADD3 R57, PT, PT, R157, 0x32370b8f, RZ ;  /* 0x32370b8f9d397810 */ /* 0x000fe20007ffe0ff */
[C---:B------:R-:W-:Y:S02]  /*3b40*/  VIADD R55, R156.reuse, 0xb54cda56 ;  /* 0xb54cda569c377836 */ /* 0x040fe40000000000 */
[----:B------:R-:W-:-:S02]  /*3b50*/  VIADD R59, R156, 0xdaa66d2b ;  /* 0xdaa66d2b9c3b7836 */ /* 0x000fc40000000000 */
[----:B------:R-:W-:Y:S02]  /*3b60*/  VIADD R61, R156, 0x1715609d ;  /* 0x1715609d9c3d7836 */ /* 0x000fe40000000000 */
[----:B------:R-:W-:Y:S02]  /*3b70*/  IMAD.MOV.U32 R42, RZ, RZ, R194 ;  /* 0x000000ffff2a7224 */ /* 0x000fe400078e00c2 */
[----:B------:R-:W-:Y:S01]  /*3b80*/  IMAD.MOV.U32 R50, RZ, RZ, R178 ;  /* 0x000000ffff327224 */ /* 0x000fe200078e00b2 */
[----:B------:R-:W-:Y:S06]  /*3b90*/  @!P0 BRA `(.L_x_12448) ;  /* 0x00000004000c8947 */ /* 0x000fec0003800000 */
        /* <DEDUP_REMOVED lines=10> */
.L_x_12449:
        /* <DEDUP_REMOVED lines=13> */
.L_x_12451:
[----:B------:R-:W-:Y:S05]  /*3d10*/  BSYNC.RECONVERGENT B1 ;  /* 0x0000000000017941 */ /* 0x000fea0003800200 */
.L_x_12450:
        /* <DEDUP_REMOVED lines=43> */
.L_x_12448:
[----:B------:R-:W-:Y:S05]  /*3fd0*/  BSYNC.RECONVERGENT B0 ;  /* 0x0000000000007941 */ /* 0x000fea0003800200 */
.L_x_12447:
        /* <DEDUP_REMOVED lines=8> */
[----:B------:R-:W-:Y:S01]  /*4060*/  PRMT R36, R36, 0x7632, R36 ;  /* 0x0000763224247816 */ /* 0x000fe20000000024 */
[----:B------:R-:W-:Y:S01]  /*4070*/  IMAD.MOV.U32 R46, RZ, RZ, 0x2 ;  /* 0x00000002ff2e7424 */ /* 0x000fe200078e00ff */
        /* <DEDUP_REMOVED lines=13> */
.L_x_12454:
        /* <DEDUP_REMOVED lines=13> */
.L_x_12456:
[----:B------:R-:W-:Y:S05]  /*4220*/  BSYNC.RECONVERGENT B1 ;  /* 0x0000000000017941 */ /* 0x000fea0003800200 */
.L_x_12455:
        /* <DEDUP_REMOVED lines=43> */
.L_x_12453:
[----:B------:R-:W-:Y:S05]  /*44e0*/  BSYNC.RECONVERGENT B0 ;  /* 0x0000000000007941 */ /* 0x000fea0003800200 */
.L_x_12452:
[----:B------:R-:W-:Y:S01]  /*44f0*/  I2FP.F32.U32 R43, R42 ;  /* 0x0000002a002b7245 */ /* 0x000fe20000201000 */
[----:B------:R-:W-:Y:S01]  /*4500*/  IMAD.U32 R45, R88, 0x10000, RZ ;  /* 0x00010000582d7824 */ /* 0x000fe200078e00ff */
[----:B------:R-:W-:Y:S01]  /*4510*/  ISETP.NE.AND P2, PT, R46, 0x1, PT ;  /* 0x000000012e00780c */ /* 0x000fe20003f45270 */
[----:B------:R-:W-:Y:S01]  /*4520*/  BSSY.RECONVERGENT B0, `(.L_x_12457) ;  /* 0x000004d000007945 */ /* 0x000fe20003800200 */
[----:B------:R-:W-:Y:S01]  /*4530*/  FSEL R72, R72, RZ, P3 ;  /* 0x000000ff48487208 */ /* 0x000fe20001800000 */
[----:B------:R-:W-:Y:S01]  /*4540*/  FFMA.FTZ R43, R43, R188, 1.1641532182693481445e-10 ;  /* 0x2f0000002b2b7423 */ /* 0x000fe200000100bc */
[----:B------:R-:W-:Y:S01]  /*4550*/  FMUL.FTZ R45, R45, R192 ;  /* 0x000000c02d2d7220 */ /* 0x000fe20000410000 */
[----:B------:R-:W-:Y:S01]  /*4560*/  IMAD.MOV.U32 R44, RZ, RZ, 0x2 ;  /* 0x00000002ff2c7424 */ /* 0x000fe200078e00ff */
[----:B------:R-:W-:Y:S02]  /*4570*/  MOV R42, R194 ;  /* 0x000000c2002a7202 */ /* 0x000fe40000000f00 */
        /* <DEDUP_REMOVED lines=14> */
.L_x_12459:
        /* <DEDUP_REMOVED lines=13> */
.L_x_12461:
[----:B------:R-:W-:Y:S05]  /*4730*/  BSYNC.RECONVERGENT B1 ;  /* 0x0000000000017941 */ /* 0x000fea0003800200 */
.L_x_12460:
        /* <DEDUP_REMOVED lines=43> */
.L_x_12458:
[----:B------:R-:W-:Y:S05]  /*49f0*/  BSYNC.RECONVERGENT B0 ;  /* 0x0000000000007941 */ /* 0x000fea0003800200 */
.L_x_12457:
[----:B------:R-:W-:Y:S01]  /*4a00*/  I2FP.F32.U32 R43, R42 ;  /* 0x0000002a002b7245 */ /* 0x000fe20000201000 */
[----:B------:R-:W-:Y:S01]  /*4a10*/  BSSY.RECONVERGENT B0, `(.L_x_12462) ;  /* 0x000004c000007945 */ /* 0x000fe20003800200 */
[----:B------:R-:W-:Y:S01]  /*4a20*/  ISETP.NE.AND P0, PT, R44, 0x1, PT ;  /* 0x000000012c00780c */ /* 0x000fe20003f05270 */
[----:B------:R-:W-:Y:S01]  /*4a30*/  IMAD.MOV.U32 R42, RZ, RZ, 0x2 ;  /* 0x00000002ff2a7424 */ /* 0x000fe200078e00ff */
[----:B------:R-:W-:Y:S01]  /*4a40*/  LOP3.LUT R164, R164, 0xfffffffb, RZ, 0xc0, !PT ;  /* 0xfffffffba4a47812 */ /* 0x000fe200078ec0ff */
[----:B------:R-:W-:-:S05]  /*4a50*/  FFMA.FTZ R43, R43, R188, 1.1641532182693481445e-10 ;  /* 0x2f0000002b2b7423 */ /* 0x000fca00000100bc */
[----:B------:R-:W-:Y:S01]  /*4a60*/  FSETP.LE.FTZ.AND P3, PT, R43, R190, PT ;  /* 0x000000be2b00720b */ /* 0x000fe20003f73000 */
[----:B------:R-:W-:Y:S01]  /*4a70*/  IMAD.U32 R43, R36, 0x10000, RZ ;  /* 0x00010000242b7824 */ /* 0x000fe200078e00ff */
[----:B------:R-:W-:-:S03]  /*4a80*/  MOV R36, R194 ;  /* 0x000000c200247202 */ /* 0x000fc60000000f00 */
        /* <DEDUP_REMOVED lines=11> */
.L_x_12464:
        /* <DEDUP_REMOVED lines=13> */
.L_x_12466:
[----:B------:R-:W-:Y:S05]  /*4c10*/  BSYNC.RECONVERGENT B1 ;  /* 0x0000000000017941 */ /* 0x000fea0003800200 */
.L_x_12465:
        /* <DEDUP_REMOVED lines=42> */
[----:B------:R-:W-:-:S07]  /*4ec0*/  HFMA2 R42, -RZ, RZ, 0, 0 ;  /* 0x00000000ff2a7431 */ /* 0x000fce00000001ff */
.L_x_12463:
[----:B------:R-:W-:Y:S05]  /*4ed0*/  BSYNC.RECONVERGENT B0 ;  /* 0x0000000000007941 */ /* 0x000fea0003800200 */
.L_x_12462:
[----:B------:R-:W-:Y:S01]  /*4ee0*/  I2FP.F32.U32 R43, R36 ;  /* 0x00000024002b7245 */ /* 0x000fe20000201000 */
[----:B------:R-:W-:Y:S01]  /*4ef0*/  BSSY.RECONVERGENT B0, `(.L_x_12467) ;  /* 0x0000050000007945 */ /* 0x000fe20003800200 */
[----:B------:R-:W-:Y:S02]  /*4f00*/  PRMT R36, R88, 0x7632, R36 ;  /* 0x0000763258247816 */ /* 0x000fe40000000024 */
[----:B------:R-:W-:Y:S01]  /*4f10*/  ISETP.NE.AND P2, PT, R42, 0x1, PT ;  /* 0x000000012a00780c */ /* 0x000fe20003f45270 */
[----:B------:R-:W-:Y:S02]  /*4f20*/  FFMA.FTZ R43, R43, R188, 1.1641532182693481445e-10 ;  /* 0x2f0000002b2b7423 */ /* 0x000fe400000100bc */
[----:B------:R-:W-:Y:S01]  /*4f30*/  IMAD.U32 R45, R36, 0x10000, RZ ;  /* 0x00010000242d7824 */ /* 0x000fe200078e00ff */
[----:B------:R-:W-:Y:S02]  /*4f40*/  FSEL R36, R48, RZ, P3 ;  /* 0x000000ff30247208 */ /* 0x000fe40001800000 */
[----:B------:R-:W-:Y:S01]  /*4f50*/  FSETP.GTU.FTZ.AND P0, PT, R43, R190, PT ;  /* 0x000000be2b00720b */ /* 0x000fe20003f1c000 */
[----:B------:R-:W-:-:S03]  /*4f60*/  FMUL.FTZ R45, R45, R192 ;  /* 0x000000c02d2d7220 */ /* 0x000fc60000410000 */
[----:B------:R-:W-:Y:S02]  /*4f70*/  SEL R167, RZ, 0x1, P0 ;  /* 0x00000001ffa77807 */ /* 0x000fe40000000000 */
[----:B------:R-:W-:-:S05]  /*4f80*/  FSEL R45, R45, RZ, !P0 ;  /* 0x000000ff2d2d7208 */ /* 0x000fca0004000000 */
[----:B------:R-:W-:Y:S01]  /*4f90*/  FADD.FTZ R73, R45, R36 ;  /* 0x000000242d497221 */ /* 0x000fe20000010000 */
[----:B------:R-:W-:Y:S01]  /*4fa0*/  IMAD.MOV.U32 R45, RZ, RZ, 0x2 ;  /* 0x00000002ff2d7424 */ /* 0x000fe200078e00ff */
[----:B------:R-:W-:Y:S02]  /*4fb0*/  MOV R36, R194 ;  /* 0x000000c200247202 */ /* 0x000fe40000000f00 */
        /* <DEDUP_REMOVED lines=10> */
.L_x_12469:
        /* <DEDUP_REMOVED lines=13> */
.L_x_12471:
[----:B------:R-:W-:Y:S05]  /*5130*/  BSYNC.RECONVERGENT B1 ;  /* 0x0000000000017941 */ /* 0x000fea0003800200 */
.L_x_12470:
        /* <DEDUP_REMOVED lines=43> */
.L_x_12468:
[----:B------:R-:W-:Y:S05]  /*53f0*/  BSYNC.RECONVERGENT B0 ;  /* 0x0000000000007941 */ /* 0x000fea0003800200 */
.L_x_12467:
        /* <DEDUP_REMOVED lines=21> */
.L_x_12474:
        /* <DEDUP_REMOVED lines=13> */
.L_x_12476:
[----:B------:R-:W-:Y:S05]  /*5620*/  BSYNC.RECONVERGENT B1 ;  /* 0x0000000000017941 */ /* 0x000fea0003800200 */
.L_x_12475:
        /* <DEDUP_REMOVED lines=43> */
.L_x_12473:
[----:B------:R-:W-:Y:S05]  /*58e0*/  BSYNC.RECONVERGENT B0 ;  /* 0x0000000000007941 */ /* 0x000fea0003800200 */
.L_x_12472:
        /* <DEDUP_REMOVED lines=23> */
.L_x_12479:
        /* <DEDUP_REMOVED lines=13> */
.L_x_12481:
[----:B------:R-:W-:Y:S05]  /*5b30*/  BSYNC.RECONVERGENT B1 ;  /* 0x0000000000017941 */ /* 0x000fea0003800200 */
.L_x_12480:
        /* <DEDUP_REMOVED lines=43> */
.L_x_12478:
[----:B------:R-:W-:Y:S05]  /*5df0*/  BSYNC.RECONVERGENT B0 ;  /* 0x0000000000007941 */ /* 0x000fea0003800200 */
.L_x_12477:
        /* <DEDUP_REMOVED lines=18> */
.L_x_12484:
        /* <DEDUP_REMOVED lines=13> */
.L_x_12486:
[----:B------:R-:W-:Y:S05]  /*5ff0*/  BSYNC.RECONVERGENT B1 ;  /* 0x0000000000017941 */ /* 0x000fea0003800200 */
.L_x_12485:
        /* <DEDUP_REMOVED lines=43> */
.L_x_12483:
[----:B------:R-:W-:Y:S05]  /*62b0*/  BSYNC.RECONVERGENT B0 ;  /* 0x0000000000007941 */ /* 0x000fea0003800200 */
.L_x_12482:
        /* <DEDUP_REMOVED lines=24> */
.L_x_12489:
        /* <DEDUP_REMOVED lines=13> */
.L_x_12491:
[----:B------:R-:W-:Y:S05]  /*6510*/  BSYNC.RECONVERGENT B1 ;  /* 0x0000000000017941 */ /* 0x000fea0003800200 */
.L_x_12490:
        /* <DEDUP_REMOVED lines=43> */
.L_x_12488:
[----:B------:R-:W-:Y:S05]  /*67d0*/  BSYNC.RECONVERGENT B0 ;  /* 0x0000000000007941 */ /* 0x000fea0003800200 */
.L_x_12487:
        /* <DEDUP_REMOVED lines=19> */
.L_x_12494:
        /* <DEDUP_REMOVED lines=13> */
.L_x_12496:
[----:B------:R-:W-:Y:S05]  /*69e0*/  BSYNC.RECONVERGENT B1 ;  /* 0x0000000000017941 */ /* 0x000fea0003800200 */
.L_x_12495:
        /* <DEDUP_REMOVED lines=43> */
.L_x_12493:
[----:B------:R-:W-:Y:S05]  /*6ca0*/  BSYNC.RECONVERGENT B0 ;  /* 0x0000000000007941 */ /* 0x000fea0003800200 */
.L_x_12492:
        /* <DEDUP_REMOVED lines=23> */
.L_x_12499:
        /* <DEDUP_REMOVED lines=13> */
.L_x_12501:
[----:B------:R-:W-:Y:S05]  /*6ef0*/  BSYNC.RECONVERGENT B1 ;  /* 0x0000000000017941 */ /* 0x000fea0003800200 */
.L_x_12500:
        /* <DEDUP_REMOVED lines=43> */
.L_x_12498:
[----:B------:R-:W-:Y:S05]  /*71b0*/  BSYNC.RECONVERGENT B0 ;  /* 0x0000000000007941 */ /* 0x000fea0003800200 */
.L_x_12497:
[----:B------:R-:W-:Y:S01]  /*71c0*/  ISETP.NE.AND P4, PT, R44, 0x1, PT ;  /* 0x000000012c00780c */ /* 0x000fe20003f85270 */
[----:B------:R-:W-:Y:S01]  /*71d0*/  IMAD.U32 R43, R38, 0x10000, RZ ;  /* 0x00010000262b7824 */ /* 0x000fe200078e00ff */
[----:B------:R-:W-:Y:S01]  /*71e0*/  I2FP.F32.U32 R37, R36 ;  /* 0x0000002400257245 */ /* 0x000fe20000201000 */
[----:B------:R-:W-:Y:S01]  /*71f0*/  BSSY.RECONVERGENT B0, `(.L_x_12502) ;  /* 0x0000048000007945 */ /* 0x000fe20003800200 */
[----:B------:R-:W-:Y:S01]  /*7200*/  IMAD.MOV.U32 R42, RZ, RZ, 0x2 ;  /* 0x00000002ff2a7424 */ /* 0x000fe200078e00ff */
[----:B------:R-:W-:Y:S01]  /*7210*/  MOV R36, R194 ;  /* 0x000000c200247202 */ /* 0x000fe20000000f00 */
[----:B------:R-:W-:Y:S01]  /*7220*/  FMUL.FTZ R38, R43, R192 ;  /* 0x000000c02b267220 */ /* 0x000fe20000410000 */
        /* <DEDUP_REMOVED lines=11> */
.L_x_12504:
        /* <DEDUP_REMOVED lines=13> */
.L_x_12506:
[----:B------:R-:W-:Y:S05]  /*73b0*/  BSYNC.RECONVERGENT B1 ;  /* 0x0000000000017941 */ /* 0x000fea0003800200 */
.L_x_12505:
        /* <DEDUP_REMOVED lines=43> */
.L_x_12503:
[----:B------:R-:W-:Y:S05]  /*7670*/  BSYNC.RECONVERGENT B0 ;  /* 0x0000000000007941 */ /* 0x000fea0003800200 */
.L_x_12502:
[----:B------:R-:W-:Y:S01]  /*7680*/  I2FP.F32.U32 R37, R36 ;  /* 0x0000002400257245 */ /* 0x000fe20000201000 */
[----:B------:R-:W-:Y:S01]  /*7690*/  BSSY.RECONVERGENT B0, `(.L_x_12507) ;  /* 0x0000050000007945 */ /* 0x000fe20003800200 */
[----:B------:R-:W-:-:S03]  /*76a0*/  PRMT R36, R90, 0x7632, R36 ;  /* 0x000076325a247816 */ /* 0x000fc60000000024 */
[----:B------:R-:W-:Y:S02]  /*76b0*/  FFMA.FTZ R37, R37, R188, 1.1641532182693481445e-10 ;  /* 0x2f00000025257423 */ /* 0x000fe400000100bc */
[----:B------:R-:W-:Y:S01]  /*76c0*/  IMAD.U32 R43, R36, 0x10000, RZ ;  /* 0x00010000242b7824 */ /* 0x000fe200078e00ff */
[----:B------:R-:W-:Y:S01]  /*76d0*/  FSEL R36, R38, RZ, P0 ;  /* 0x000000ff26247208 */ /* 0x000fe20000000000 */
[----:B------:R-:W-:Y:S01]  /*76e0*/  IMAD.MOV.U32 R38, RZ, RZ, 0x2 ;  /* 0x00000002ff267424 */ /* 0x000fe200078e00ff */
        /* <DEDUP_REMOVED lines=17> */
.L_x_12509:
        /* <DEDUP_REMOVED lines=13> */
.L_x_12511:
[----:B------:R-:W-:Y:S05]  /*78d0*/  BSYNC.RECONVERGENT B1 ;  /* 0x0000000000017941 */ /* 0x000fea0003800200 */
.L_x_12510:
        /* <DEDUP_REMOVED lines=43> */
.L_x_12508:
[----:B------:R-:W-:Y:S05]  /*7b90*/  BSYNC.RECONVERGENT B0 ;  /* 0x0000000000007941 */ /* 0x000fea0003800200 */
.L_x_12507:
        /* <DEDUP_REMOVED lines=19> */
.L_x_12514:
        /* <DEDUP_REMOVED lines=13> */
.L_x_12516:
[----:B------:R-:W-:Y:S05]  /*7da0*/  BSYNC.RECONVERGENT B1 ;  /* 0x0000000000017941 */ /* 0x000fea0003800200 */
.L_x_12515:
        /* <DEDUP_REMOVED lines=43> */
.L_x_12513:
[----:B------:R-:W-:Y:S05]  /*8060*/  BSYNC.RECONVERGENT B0 ;  /* 0x0000000000007941 */ /* 0x000fea0003800200 */
.L_x_12512:
        /* <DEDUP_REMOVED lines=23> */
.L_x_12519:
        /* <DEDUP_REMOVED lines=13> */
.L_x_12521:
[----:B------:R-:W-:Y:S05]  /*82b0*/  BSYNC.RECONVERGENT B1 ;  /* 0x0000000000017941 */ /* 0x000fea0003800200 */
.L_x_12520:
        /* <DEDUP_REMOVED lines=43> */
.L_x_12518:
[----:B------:R-:W-:Y:S05]  /*8570*/  BSYNC.RECONVERGENT B0 ;  /* 0x0000000000007941 */ /* 0x000fea0003800200 */
.L_x_12517:
        /* <DEDUP_REMOVED lines=18> */
.L_x_12524:
        /* <DEDUP_REMOVED lines=15> */
.L_x_12526:
[----:B------:R-:W-:Y:S05]  /*8790*/  BSYNC.RECONVERGENT B1 ;  /* 0x0000000000017941 */ /* 0x000fea0003800200 */
.L_x_12525:
        /* <DEDUP_REMOVED lines=43> */
.L_x_12523:
[----:B------:R-:W-:Y:S05]  /*8a50*/  BSYNC.RECONVERGENT B0 ;  /* 0x0000000000007941 */ /* 0x000fea0003800200 */
.L_x_12522:
        /* <DEDUP_REMOVED lines=10> */
[----:B------:R-:W-:-:S07]  /*8b00*/  @P1 FADD.FTZ R79, R83, R79 ;  /* 0x0000004f534f1221 */ /* 0x000fce0000010000 */
.L_x_12446:
[----:B------:R-:W0:Y:S01]  /*8b10*/  LDC.64 R170, c[0x0][0x3a8] ;  /* 0x0000ea00ffaa7b82 */ /* 0x000e220000000a00 */
[----:B------:R-:W-:Y:S01]  /*8b20*/  SEL R39, RZ, 0x100, !P0 ;  /* 0x00000100ff277807 */ /* 0x000fe20004000000 */
[----:B------:R-:W-:Y:S01]  /*8b30*/  VIADD R181, R179, 0x20 ;  /* 0x00000020b3b57836 */ /* 0x000fe20000000000 */
        /* <DEDUP_REMOVED lines=13> */
[----:B0-----:R-:W-:Y:S01]  /*8c10*/  IMAD.WIDE.U32 R46, R179, 0x20, R170 ;  /* 0x00000020b32e7825 */ /* 0x001fe200078e00aa */
[----:B------:R-:W-:Y:S01]  /*8c20*/  LOP3.LUT R39, R39, R45, R44, 0xfe, !PT ;  /* 0x0000002d27277212 */ /* 0x000fe200078efe2c */
[----:B------:R-:W0:Y:S01]  /*8c30*/  @P0 LDC.64 R42, c[0x0][0x398] ;  /* 0x0000e600ff2a0b82 */ /* 0x000e220000000a00 */
[----:B------:R-:W-:-:S02]  /*8c40*/  SEL R38, RZ, 0x1, !P3 ;  /* 0x00000001ff267807 */ /* 0x000fc40005800000 */
[----:B------:R-:W-:Y:S01]  /*8c50*/  SEL R37, RZ, 0x1, !P6 ;  /* 0x00000001ff257807 */ /* 0x000fe20007000000 */
[----:B------:R3:W-:Y:S01]  /*8c60*/  STG.E.128 desc[UR6][R46.64], R72 ;  /* 0x000000482e007986 */ /* 0x0007e2000c101d06 */
[----:B------:R-:W-:Y:S01]  /*8c70*/  LOP3.LUT R39, R39, R38, RZ, 0xfc, !PT ;  /* 0x0000002627277212 */ /* 0x000fe200078efcff */
[----:B-1----:R-:W-:Y:S01]  /*8c80*/  IMAD.WIDE.U32 R44, R179, 0x8, R172 ;  /* 0x00000008b32c7825 */ /* 0x002fe200078e00ac */
[----:B------:R-:W-:Y:S01]  /*8c90*/  LOP3.LUT R38, R36, R37, RZ, 0xfc, !PT ;  /* 0x0000002524267212 */ /* 0x000fe200078efcff */
[----:B------:R3:W-:Y:S02]  /*8ca0*/  STG.E.128 desc[UR6][R46.64+0x10], R76 ;  /* 0x0000104c2e007986 */ /* 0x0007e4000c101d06 */
[C---:B------:R-:W-:Y:S02]  /*8cb0*/  IMAD.WIDE.U32 R36, R181.reuse, 0x10, R140 ;  /* 0x00000010b5247825 */ /* 0x040fe400078e008c */
[----:B------:R3:W-:Y:S02]  /*8cc0*/  STG.E.64 desc[UR6][R44.64], R38 ;  /* 0x000000262c007986 */ /* 0x0007e4000c101b06 */
[----:B--2---:R-:W-:-:S04]  /*8cd0*/  @P1 IMAD.WIDE.U32 R40, R181, 0x20, R40 ;  /* 0x00000020b5281825 */ /* 0x004fc800078e0028 */
[----:B0-----:R-:W-:Y:S01]  /*8ce0*/  @P0 IMAD.WIDE.U32 R42, R181, 0x10, R42 ;  /* 0x00000010b52a0825 */ /* 0x001fe200078e002a */
        /* <DEDUP_REMOVED lines=21> */
.L_x_12527:
[----:B------:R1:W5:Y:S04]  /*8e40*/  @P0 LDG.E.128 R88, desc[UR6][R42.64] ;  /* 0x000000062a580981 */ /* 0x000368000c1e1d00 */
[----:B------:R1:W5:Y:S04]  /*8e50*/  @P1 LDG.E.128 R84, desc[UR6][R40.64] ;  /* 0x0000000628541981 */ /* 0x000368000c1e1d00 */
[----:B------:R1:W5:Y:S04]  /*8e60*/  @P1 LDG.E.128 R80, desc[UR6][R40.64+0x10] ;  /* 0x0000100628501981 */ /* 0x000368000c1e1d00 */
[----:B0-----:R-:W5:Y:S01]  /*8e70*/  LDG.E.128 R36, desc[UR6][R36.64] ;  /* 0x0000000624247981 */ /* 0x001f62000c1e1d00 */
        /* <DEDUP_REMOVED lines=17> */
.L_x_12531:
        /* <DEDUP_REMOVED lines=13> */
.L_x_12533:
[----:B------:R-:W-:Y:S05]  /*9060*/  BSYNC.RECONVERGENT B1 ;  /* 0x0000000000017941 */ /* 0x000fea0003800200 */
.L_x_12532:
        /* <DEDUP_REMOVED lines=44> */
[----:B------:R-:W-:Y:S02]  /*9330*/  MOV R194, R42 ;  /* 0x0000002a00c27202 */ /* 0x000fe40000000f00 */
[----:B------:R-:W-:Y:S01]  /*9340*/  LOP3.LUT R182, R193, R182, R43, 0x96, !PT ;  /* 0x000000b6c1b67212 */ /* 0x000fe200078e962b */
[----:B------:R-:W-:Y:S01]  /*9350*/  IMAD.MOV.U32 R42, RZ, RZ, RZ ;  /* 0x000000ffff2a7224 */ /* 0x000fe200078e00ff */
[----:B------:R-:W-:Y:S01]  /*9360*/  LOP3.LUT R183, R189, R40, R53, 0x96, !PT ;  /* 0x00000028bdb77212 */ /* 0x000fe200078e9635 */
[----:B------:R-:W-:-:S07]  /*9370*/  IMAD.MOV.U32 R40, RZ, RZ, R50 ;  /* 0x000000ffff287224 */ /* 0x000fce00078e0032 */
.L_x_12530:
[----:B------:R-:W-:Y:S05]  /*9380*/  BSYNC.RECONVERGENT B0 ;  /* 0x0000000000007941 */ /* 0x000fea0003800200 */
.L_x_12529:
        /* <DEDUP_REMOVED lines=21> */
.L_x_12536:
        /* <DEDUP_REMOVED lines=13> */
.L_x_12538:
[----:B------:R-:W-:Y:S05]  /*95b0*/  BSYNC.RECONVERGENT B1 ;  /* 0x0000000000017941 */ /* 0x000fea0003800200 */
.L_x_12537:
        /* <DEDUP_REMOVED lines=50> */
.L_x_12535:
[----:B------:R-:W-:Y:S05]  /*98e0*/  BSYNC.RECONVERGENT B0 ;  /* 0x0000000000007941 */ /* 0x000fea0003800200 */
.L_x_12534:
        /* <DEDUP_REMOVED lines=23> */
.L_x_12541:
        /* <DEDUP_REMOVED lines=13> */
.L_x_12543:
[----:B------:R-:W-:Y:S05]  /*9b30*/  BSYNC.RECONVERGENT B1 ;  /* 0x0000000000017941 */ /* 0x000fea0003800200 */
.L_x_12542:
        /* <DEDUP_REMOVED lines=50> */
.L_x_12540:
[----:B------:R-:W-:Y:S05]  /*9e60*/  BSYNC.RECONVERGENT B0 ;  /* 0x0000000000007941 */ /* 0x000fea0003800200 */
.L_x_12539:
[----:B------:R-:W-:Y:S01]  /*9e70*/  I2FP.F32.U32 R41, R40 ;  /* 0x0000002800297245 */ /* 0x000fe20000201000 */
[----:B------:R-:W-:Y:S01]  /*9e80*/  BSSY.RECONVERGENT B0, `(.L_x_12544) ;  /* 0x0000053000007945 */ /* 0x000fe20003800200 */
[----:B------:R-:W-:Y:S01]  /*9e90*/  ISETP.NE.AND P2, PT, R42, 0x1, PT ;  /* 0x000000012a00780c */ /* 0x000fe20003f45270 */
[----:B------:R-:W-:Y:S01]  /*9ea0*/  HFMA2 R40, -RZ, RZ, 0, 1.1920928955078125e-07 ;  /* 0x00000002ff287431 */ /* 0x000fe200000001ff */
[----:B------:R-:W-:Y:S01]  /*9eb0*/  LOP3.LUT R164, R164, 0xfffffff7, RZ, 0xc0, !PT ;  /* 0xfffffff7a4a47812 */ /* 0x000fe200078ec0ff */
[----:B------:R-:W-:-:S05]  /*9ec0*/  FFMA.FTZ R41, R41, R188, 1.1641532182693481445e-10 ;  /* 0x2f00000029297423 */ /* 0x000fca00000100bc */
[----:B------:R-:W-:Y:S01]  /*9ed0*/  FSETP.LE.FTZ.AND P4, PT, R41, R190, PT ;  /* 0x000000be2900720b */ /* 0x000fe20003f93000 */
[----:B------:R-:W-:Y:S02]  /*9ee0*/  IMAD.U32 R41, R36, 0x10000, RZ ;  /* 0x0001000024297824 */ /* 0x000fe400078e00ff */
[----:B------:R-:W-:Y:S02]  /*9ef0*/  IMAD.MOV.U32 R36, RZ, RZ, R194 ;  /* 0x000000ffff247224 */ /* 0x000fe400078e00c2 */
        /* <DEDUP_REMOVED lines=11> */
.L_x_12546:
        /* <DEDUP_REMOVED lines=13> */
.L_x_12548:
[----:B------:R-:W-:Y:S05]  /*a080*/  BSYNC.RECONVERGENT B1 ;  /* 0x0000000000017941 */ /* 0x000fea0003800200 */
.L_x_12547:
        /* <DEDUP_REMOVED lines=50> */
.L_x_12545:
[----:B------:R-:W-:Y:S05]  /*a3b0*/  BSYNC.RECONVERGENT B0 ;  /* 0x0000000000007941 */ /* 0x000fea0003800200 */
.L_x_12544:
        /* <DEDUP_REMOVED lines=24> */
.L_x_12551:
        /* <DEDUP_REMOVED lines=13> */
.L_x_12553:
[----:B------:R-:W-:Y:S05]  /*a610*/  BSYNC.RECONVERGENT B1 ;  /* 0x0000000000017941 */ /* 0x000fea0003800200 */
.L_x_12552:
        /* <DEDUP_REMOVED lines=47> */
[----:B------:R-:W-:Y:S02]  /*a910*/  IMAD.MOV.U32 R52, RZ, RZ, R42 ;  /* 0x000000ffff347224 */ /* 0x000fe400078e002a */
[----:B------:R-:W-:Y:S01]  /*a920*/  HFMA2 R42, -RZ, RZ, 0, 0 ;  /* 0x00000000ff2a7431 */ /* 0x000fe200000001ff */
[----:B------:R-:W-:-:S07]  /*a930*/  LOP3.LUT R183, R189, R40, R43, 0x96, !PT ;  /* 0x00000028bdb77212 */ /* 0x000fce00078e962b */
.L_x_12550:
[----:B------:R-:W-:Y:S05]  /*a940*/  BSYNC.RECONVERGENT B0 ;  /* 0x0000000000007941 */ /* 0x000fea0003800200 */
.L_x_12549:
        /* <DEDUP_REMOVED lines=21> */
.L_x_12556:
        /* <DEDUP_REMOVED lines=13> */
.L_x_12558:
[----:B------:R-:W-:Y:S05]  /*ab70*/  BSYNC.RECONVERGENT B1 ;  /* 0x0000000000017941 */ /* 0x000fea0003800200 */
.L_x_12557:
[----:B------:R-:W-:Y:S01]  /*ab80*/  IMAD.WIDE.U32 R44, R2, -0x326172a9, RZ ;  /* 0xcd9e8d57022c7825 */ /* 0x000fe200078e00ff */
[----:B------:R-:W-:-:S03]  /*ab90*/  LOP3.LUT R40, R165, R43, R157, 0x96, !PT ;  /* 0x0000002ba5287212 */ /* 0x000fc600078e969d */
[----:B------:R-:W-:Y:S01]  /*aba0*/  IMAD.MOV.U32 R36, RZ, RZ, R52 ;  /* 0x000000ffff247224 */ /* 0x000fe200078e0034 */
        /* <DEDUP_REMOVED lines=44> */
[----:B------:R-:W-:Y:S01]  /*ae70*/  MOV R52, R40 ;  /* 0x0000002800347202 */ /* 0x000fe20000000f00 */
[----:B------:R-:W-:Y:S01]  /*ae80*/  IMAD.MOV.U32 R40, RZ, RZ, RZ ;  /* 0x000000ffff287224 */ /* 0x000fe200078e00ff */
[----:B------:R-:W-:-:S07]  /*ae90*/  LOP3.LUT R183, R189, R42, R41, 0x96, !PT ;  /* 0x0000002abdb77212 */ /* 0x000fce00078e9629 */
.L_x_12555:
[----:B------:R-:W-:Y:S05]  /*aea0*/  BSYNC.RECONVERGENT B0 ;  /* 0x0000000000007941 */ /* 0x000fea0003800200 */
.L_x_12554:
        /* <DEDUP_REMOVED lines=23> */
.L_x_12561:
        /* <DEDUP_REMOVED lines=13> */
.L_x_12563:
[----:B------:R-:W-:Y:S05]  /*b0f0*/  BSYNC.RECONVERGENT B1 ;  /* 0x0000000000017941 */ /* 0x000fea0003800200 */
.L_x_12562:
        /* <DEDUP_REMOVED lines=50> */
.L_x_12560:
[----:B------:R-:W-:Y:S05]  /*b420*/  BSYNC.RECONVERGENT B0 ;  /* 0x0000000000007941 */ /* 0x000fea0003800200 */
.L_x_12559:
        /* <DEDUP_REMOVED lines=20> */
.L_x_12566:
        /* <DEDUP_REMOVED lines=13> */
.L_x_12568:
[----:B------:R-:W-:Y:S05]  /*b640*/  BSYNC.RECONVERGENT B1 ;  /* 0x0000000000017941 */ /* 0x000fea0003800200 */
.L_x_12567:
        /* <DEDUP_REMOVED lines=45> */
[----:B------:R-:W-:Y:S02]  /*b920*/  MOV R194, R40 ;  /* 0x0000002800c27202 */ /* 0x000fe40000000f00 */
[----:B------:R-:W-:Y:S01]  /*b930*/  LOP3.LUT R182, R193, R182, R41, 0x96, !PT ;  /* 0x000000b6c1b67212 */ /* 0x000fe200078e9629 */
[----:B------:R-:W-:Y:S01]  /*b940*/  IMAD.MOV.U32 R40, RZ, RZ, R52 ;  /* 0x000000ffff287224 */ /* 0x000fe200078e0034 */
[----:B------:R-:W-:Y:S01]  /*b950*/  LOP3.LUT R183, R189, R42, R37, 0x96, !PT ;  /* 0x0000002abdb77212 */ /* 0x000fe200078e9625 */
[----:B------:R-:W-:-:S07]  /*b960*/  IMAD.MOV.U32 R52, RZ, RZ, R36 ;  /* 0x000000ffff347224 */ /* 0x000fce00078e0024 */
.L_x_12565:
[----:B------:R-:W-:Y:S05]  /*b970*/  BSYNC.RECONVERGENT B0 ;  /* 0x0000000000007941 */ /* 0x000fea0003800200 */
.L_x_12564:
[----:B------:R-:W-:Y:S01]  /*b980*/  I2FP.F32.U32 R37, R40 ;  /* 0x0000002800257245 */ /* 0x000fe20000201000 */
[----:B------:R-:W-:Y:S01]  /*b990*/  BSSY.RECONVERGENT B0, `(.L_x_12569) ;  /* 0x0000057000007945 */ /* 0x000fe20003800200 */
[----:B------:R-:W-:Y:S01]  /*b9a0*/  PRMT R36, R89, 0x7632, R36 ;  /* 0x0000763259247816 */ /* 0x000fe20000000024 */
[----:B------:R-:W-:Y:S02]  /*b9b0*/  IMAD.MOV.U32 R40, RZ, RZ, 0x2 ;  /* 0x00000002ff287424 */ /* 0x000fe400078e00ff */
[----:B------:R-:W-:Y:S02]  /*b9c0*/  FFMA.FTZ R37, R37, R188, 1.1641532182693481445e-10 ;  /* 0x2f00000025257423 */ /* 0x000fe400000100bc */
[----:B------:R-:W-:Y:S01]  /*b9d0*/  IMAD.U32 R41, R36, 0x10000, RZ ;  /* 0x0001000024297824 */ /* 0x000fe200078e00ff */
[----:B------:R-:W-:Y:S02]  /*b9e0*/  FSEL R36, R46, RZ, P4 ;  /* 0x000000ff2e247208 */ /* 0x000fe40002000000 */
[----:B------:R-:W-:Y:S01]  /*b9f0*/  FSETP.GTU.FTZ.AND P2, PT, R37, R190, PT ;  /* 0x000000be2500720b */ /* 0x000fe20003f5c000 */
[----:B------:R-:W-:Y:S01]  /*ba00*/  FMUL.FTZ R41, R41, R192 ;  /* 0x000000c029297220 */ /* 0x000fe20000410000 */
[----:B------:R-:W-:-:S02]  /*ba10*/  MOV R37, R194 ;  /* 0x000000c200257202 */ /* 0x000fc40000000f00 */
        /* <DEDUP_REMOVED lines=14> */
.L_x_12571:
        /* <DEDUP_REMOVED lines=13> */
.L_x_12573:
[----:B------:R-:W-:Y:S05]  /*bbd0*/  BSYNC.RECONVERGENT B1 ;  /* 0x0000000000017941 */ /* 0x000fea0003800200 */
.L_x_12572:
        /* <DEDUP_REMOVED lines=50> */
.L_x_12570:
[----:B------:R-:W-:Y:S05]  /*bf00*/  BSYNC.RECONVERGENT B0 ;  /* 0x0000000000007941 */ /* 0x000fea0003800200 */
.L_x_12569:
        /* <DEDUP_REMOVED lines=19> */
.L_x_12576:
        /* <DEDUP_REMOVED lines=13> */
.L_x_12578:
[----:B------:R-:W-:Y:S05]  /*c110*/  BSYNC.RECONVERGENT B1 ;  /* 0x0000000000017941 */ /* 0x000fea0003800200 */
.L_x_12577:
        /* <DEDUP_REMOVED lines=50> */
.L_x_12575:
[----:B------:R-:W-:Y:S05]  /*c440*/  BSYNC.RECONVERGENT B0 ;  /* 0x0000000000007941 */ /* 0x000fea0003800200 */
.L_x_12574:
[----:B------:R-:W-:Y:S01]  /*c450*/  I2FP.F32.U32 R37, R36 ;  /* 0x0000002400257245 */ /* 0x000fe20000201000 */
[----:B------:R-:W-:Y:S01]  /*c460*/  BSSY.RECONVERGENT B0, `(.L_x_12579) ;  /* 0x0000056000007945 */ /* 0x000fe20003800200 */
[----:B------:R-:W-:Y:S01]  /*c470*/  SHF.L.U32 R41, R90, 0x10, RZ ;  /* 0x000000105a297819 */ /* 0x000fe200000006ff */
[----:B------:R-:W-:Y:S02]  /*c480*/  IMAD.MOV.U32 R40, RZ, RZ, 0x2 ;  /* 0x00000002ff287424 */ /* 0x000fe400078e00ff */
[----:B------:R-:W-:Y:S01]  /*c490*/  FFMA.FTZ R37, R37, R188, 1.1641532182693481445e-10 ;  /* 0x2f00000025257423 */ /* 0x000fe200000100bc */
[----:B------:R-:W-:Y:S02]  /*c4a0*/  IMAD.MOV.U32 R36, RZ, RZ, R194 ;  /* 0x000000ffff247224 */ /* 0x000fe400078e00c2 */
[----:B------:R-:W-:Y:S02]  /*c4b0*/  FMUL.FTZ R41, R41, R192 ;  /* 0x000000c029297220 */ /* 0x000fe40000410000 */
[----:B------:R-:W-:-:S02]  /*c4c0*/  FSETP.GTU.FTZ.AND P3, PT, R37, R190, PT ;  /* 0x000000be2500720b */ /* 0x000fc40003f7c000 */
        /* <DEDUP_REMOVED lines=15> */
.L_x_12581:
        /* <DEDUP_REMOVED lines=13> */
.L_x_12583:
[----:B------:R-:W-:Y:S05]  /*c690*/  BSYNC.RECONVERGENT B1 ;  /* 0x0000000000017941 */ /* 0x000fea0003800200 */
.L_x_12582:
        /* <DEDUP_REMOVED lines=50> */
.L_x_12580:
[----:B------:R-:W-:Y:S05]  /*c9c0*/  BSYNC.RECONVERGENT B0 ;  /* 0x0000000000007941 */ /* 0x000fea0003800200 */
.L_x_12579:
        /* <DEDUP_REMOVED lines=18> */
.L_x_12586:
        /* <DEDUP_REMOVED lines=13> */
.L_x_12588:
[----:B------:R-:W-:Y:S05]  /*cbc0*/  BSYNC.RECONVERGENT B1 ;  /* 0x0000000000017941 */ /* 0x000fea0003800200 */
.L_x_12587:
        /* <DEDUP_REMOVED lines=50> */
.L_x_12585:
[----:B------:R-:W-:Y:S05]  /*cef0*/  BSYNC.RECONVERGENT B0 ;  /* 0x0000000000007941 */ /* 0x000fea0003800200 */
.L_x_12584:
[----:B------:R-:W-:Y:S01]  /*cf00*/  I2FP.F32.U32 R37, R36 ;  /* 0x0000002400257245 */ /* 0x000fe20000201000 */
[----:B------:R-:W-:Y:S01]  /*cf10*/  BSSY.RECONVERGENT B0, `(.L_x_12589) ;  /* 0x0000057000007945 */ /* 0x000fe20003800200 */
[----:B------:R-:W-:-:S03]  /*cf20*/  PRMT R36, R90, 0x7632, R36 ;  /* 0x000076325a247816 */ /* 0x000fc60000000024 */
[----:B------:R-:W-:Y:S02]  /*cf30*/  FFMA.FTZ R37, R37, R188, 1.1641532182693481445e-10 ;  /* 0x2f00000025257423 */ /* 0x000fe400000100bc */
[----:B------:R-:W-:Y:S01]  /*cf40*/  IMAD.U32 R41, R36, 0x10000, RZ ;  /* 0x0001000024297824 */ /* 0x000fe200078e00ff */
[----:B------:R-:W-:Y:S01]  /*cf50*/  FSEL R36, R38, RZ, P3 ;  /* 0x000000ff26247208 */ /* 0x000fe20001800000 */
[----:B------:R-:W-:Y:S01]  /*cf60*/  HFMA2 R38, -RZ, RZ, 0, 1.1920928955078125e-07 ;  /* 0x00000002ff267431 */ /* 0x000fe200000001ff */
[----:B------:R-:W-:Y:S01]  /*cf70*/  FSETP.GTU.FTZ.AND P4, PT, R37, R190, PT ;  /* 0x000000be2500720b */ /* 0x000fe20003f9c000 */
[----:B------:R-:W-:-:S03]  /*cf80*/  FMUL.FTZ R41, R41, R192 ;  /* 0x000000c029297220 */ /* 0x000fc60000410000 */
        /* <DEDUP_REMOVED lines=15> */
.L_x_12591:
        /* <DEDUP_REMOVED lines=13> */
.L_x_12593:
[----:B------:R-:W-:Y:S05]  /*d150*/  BSYNC.RECONVERGENT B1 ;  /* 0x0000000000017941 */ /* 0x000fea0003800200 */
.L_x_12592:
[----:B------:R-:W-:Y:S01]  /*d160*/  IMAD.WIDE.U32 R42, R2, -0x326172a9, RZ ;  /* 0xcd9e8d57022a7825 */ /* 0x000fe200078e00ff */
[----:B------:R-:W-:-:S03]  /*d170*/  LOP3.LUT R36, R165, R45, R157, 0x96, !PT ;  /* 0x0000002da5247212 */ /* 0x000fc600078e969d */
        /* <DEDUP_REMOVED lines=47> */
[----:B------:R-:W-:-:S07]  /*d470*/  IMAD.MOV.U32 R52, RZ, RZ, R40 ;  /* 0x000000ffff347224 */ /* 0x000fce00078e0028 */
.L_x_12590:
[----:B------:R-:W-:Y:S05]  /*d480*/  BSYNC.RECONVERGENT B0 ;  /* 0x0000000000007941 */ /* 0x000fea0003800200 */
.L_x_12589:
[----:B------:R-:W-:Y:S01]  /*d490*/  ISETP.NE.AND P5, PT, R38, 0x1, PT ;  /* 0x000000012600780c */ /* 0x000fe20003fa5270 */
[----:B------:R-:W-:Y:S01]  /*d4a0*/  BSSY.RECONVERGENT B0, `(.L_x_12594) ;  /* 0x0000052000007945 */ /* 0x000fe20003800200 */
[----:B------:R-:W-:Y:S01]  /*d4b0*/  I2FP.F32.U32 R37, R36 ;  /* 0x0000002400257245 */ /* 0x000fe20000201000 */
[----:B------:R-:W-:Y:S01]  /*d4c0*/  IMAD.MOV.U32 R40, RZ, RZ, 0x2 ;  /* 0x00000002ff287424 */ /* 0x000fe200078e00ff */
[C---:B------:R-:W-:Y:S01]  /*d4d0*/  SHF.L.U32 R41, R39.reuse, 0x10, RZ ;  /* 0x0000001027297819 */ /* 0x040fe200000006ff */
[----:B------:R-:W-:Y:S01]  /*d4e0*/  IMAD.MOV.U32 R36, RZ, RZ, R194 ;  /* 0x000000ffff247224 */ /* 0x000fe200078e00c2 */
[----:B------:R-:W-:Y:S01]  /*d4f0*/  PRMT R44, R39, 0x7632, R44 ;  /* 0x00007632272c7816 */ /* 0x000fe2000000002c */
        /* <DEDUP_REMOVED lines=12> */
.L_x_12596:
        /* <DEDUP_REMOVED lines=13> */
.L_x_12598:
[----:B------:R-:W-:Y:S05]  /*d690*/  BSYNC.RECONVERGENT B1 ;  /* 0x0000000000017941 */ /* 0x000fea0003800200 */
.L_x_12597:
        /* <DEDUP_REMOVED lines=50> */
.L_x_12595:
[----:B------:R-:W-:Y:S05]  /*d9c0*/  BSYNC.RECONVERGENT B0 ;  /* 0x0000000000007941 */ /* 0x000fea0003800200 */
.L_x_12594:
[----:B------:R-:W-:Y:S01]  /*d9d0*/  I2FP.F32.U32 R37, R36 ;  /* 0x0000002400257245 */ /* 0x000fe20000201000 */
[----:B------:R-:W-:Y:S01]  /*d9e0*/  IMAD.U32 R39, R91, 0x10000, RZ ;  /* 0x000100005b277824 */ /* 0x000fe200078e00ff */
[----:B------:R-:W-:Y:S01]  /*d9f0*/  BSSY.RECONVERGENT B0, `(.L_x_12599) ;  /* 0x0000055000007945 */ /* 0x000fe20003800200 */
[----:B------:R-:W-:Y:S02]  /*da00*/  IMAD.MOV.U32 R36, RZ, RZ, 0x2 ;  /* 0x00000002ff247424 */ /* 0x000fe400078e00ff */
        /* <DEDUP_REMOVED lines=19> */
.L_x_12601:
        /* <DEDUP_REMOVED lines=13> */
.L_x_12603:
[----:B------:R-:W-:Y:S05]  /*dc10*/  BSYNC.RECONVERGENT B1 ;  /* 0x0000000000017941 */ /* 0x000fea0003800200 */
.L_x_12602:
        /* <DEDUP_REMOVED lines=50> */
.L_x_12600:
[----:B------:R-:W-:Y:S05]  /*df40*/  BSYNC.RECONVERGENT B0 ;  /* 0x0000000000007941 */ /* 0x000fea0003800200 */
.L_x_12599:
[----:B------:R-:W-:Y:S01]  /*df50*/  ISETP.NE.AND P6, PT, R36, 0x1, PT ;  /* 0x000000012400780c */ /* 0x000fe20003fc5270 */
[----:B------:R-:W-:Y:S01]  /*df60*/  IMAD.U32 R39, R44, 0x10000, RZ ;  /* 0x000100002c277824 */ /* 0x000fe200078e00ff */
[----:B------:R-:W-:Y:S01]  /*df70*/  I2FP.F32.U32 R37, R37 ;  /* 0x0000002500257245 */ /* 0x000fe20000201000 */
[----:B------:R-:W-:Y:S01]  /*df80*/  BSSY.RECONVERGENT B0, `(.L_x_12604) ;  /* 0x0000051000007945 */ /* 0x000fe20003800200 */
[----:B------:R-:W-:Y:S02]  /*df90*/  HFMA2 R54, -RZ, RZ, 0, 1.1920928955078125e-07 ;  /* 0x00000002ff367431 */ /* 0x000fe400000001ff */
[----:B------:R-:W-:Y:S02]  /*dfa0*/  IMAD.MOV.U32 R38, RZ, RZ, R194 ;  /* 0x000000ffff267224 */ /* 0x000fe400078e00c2 */
        /* <DEDUP_REMOVED lines=12> */
.L_x_12606:
        /* <DEDUP_REMOVED lines=15> */
.L_x_12608:
[----:B------:R-:W-:Y:S05]  /*e160*/  BSYNC.RECONVERGENT B1 ;  /* 0x0000000000017941 */ /* 0x000fea0003800200 */
.L_x_12607:
        /* <DEDUP_REMOVED lines=50> */
.L_x_12605:
[----:B------:R-:W-:Y:S05]  /*e490*/  BSYNC.RECONVERGENT B0 ;  /* 0x0000000000007941 */ /* 0x000fea0003800200 */
.L_x_12604:
        /* <DEDUP_REMOVED lines=12> */
.L_x_12528:
        /* <DEDUP_REMOVED lines=16> */
.L_x_12612:
        /* <DEDUP_REMOVED lines=13> */
.L_x_12614:
[----:B------:R-:W-:Y:S05]  /*e730*/  BSYNC.RECONVERGENT B1 ;  /* 0x0000000000017941 */ /* 0x000fea0003800200 */
.L_x_12613:
        /* <DEDUP_REMOVED lines=49> */
.L_x_12611:
[----:B------:R-:W-:Y:S05]  /*ea50*/  BSYNC.RECONVERGENT B0 ;  /* 0x0000000000007941 */ /* 0x000fea0003800200 */
.L_x_12610:
[----:B------:R-:W-:Y:S01]  /*ea60*/  I2FP.F32.U32 R41, R40 ;  /* 0x0000002800297245 */ /* 0x000fe20000201000 */
[----:B------:R-:W-:Y:S01]  /*ea70*/  BSSY.RECONVERGENT B0, `(.L_x_12615) ;  /* 0x0000053000007945 */ /* 0x000fe20003800200 */
[----:B------:R-:W-:Y:S01]  /*ea80*/  ISETP.NE.AND P2, PT, R42, 0x1, PT ;  /* 0x000000012a00780c */ /* 0x000fe20003f45270 */
[----:B------:R-:W-:Y:S01]  /*ea90*/  IMAD.MOV.U32 R40, RZ, RZ, 0x2 ;  /* 0x00000002ff287424 */ /* 0x000fe200078e00ff */
[----:B------:R-:W-:Y:S01]  /*eaa0*/  LOP3.LUT R164, R164, 0xffffffef, RZ, 0xc0, !PT ;  /* 0xffffffefa4a47812 */ /* 0x000fe200078ec0ff */
[----:B------:R-:W-:Y:S01]  /*eab0*/  FFMA.FTZ R41, R41, R188, 1.1641532182693481445e-10 ;  /* 0x2f00000029297423 */ /* 0x000fe200000100bc */
[----:B-----5:R-:W-:-:S04]  /*eac0*/  PRMT R51, R36, 0x7632, R51 ;  /* 0x0000763224337816 */ /* 0x020fc80000000033 */
        /* <DEDUP_REMOVED lines=13> */
.L_x_12617:
        /* <DEDUP_REMOVED lines=13> */
.L_x_12619:
[----:B------:R-:W-:Y:S05]  /*ec70*/  BSYNC.RECONVERGENT B1 ;  /* 0x0000000000017941 */ /* 0x000fea0003800200 */
.L_x_12618:
        /* <DEDUP_REMOVED lines=50> */
.L_x_12616:
[----:B------:R-:W-:Y:S05]  /*efa0*/  BSYNC.RECONVERGENT B0 ;  /* 0x0000000000007941 */ /* 0x000fea0003800200 */
.L_x_12615:
        /* <DEDUP_REMOVED lines=19> */
.L_x_12622:
        /* <DEDUP_REMOVED lines=13> */
.L_x_12624:
[----:B------:R-:W-:Y:S05]  /*f1b0*/  BSYNC.RECONVERGENT B1 ;  /* 0x0000000000017941 */ /* 0x000fea0003800200 */
.L_x_12623:
        /* <DEDUP_REMOVED lines=50> */
.L_x_12621:
[----:B------:R-:W-:Y:S05]  /*f4e0*/  BSYNC.RECONVERGENT B0 ;  /* 0x0000000000007941 */ /* 0x000fea0003800200 */
.L_x_12620:
[----:B------:R-:W-:Y:S01]  /*f4f0*/  I2FP.F32.U32 R43, R36 ;  /* 0x00000024002b7245 */ /* 0x000fe20000201000 */
[----:B------:R-:W-:Y:S01]  /*f500*/  BSSY.RECONVERGENT B0, `(.L_x_12625) ;  /* 0x0000053000007945 */ /* 0x000fe20003800200 */
[----:B------:R-:W-:Y:S01]  /*f510*/  ISETP.NE.AND P2, PT, R42, 0x1, PT ;  /* 0x000000012a00780c */ /* 0x000fe20003f45270 */
[----:B------:R-:W-:Y:S01]  /*f520*/  HFMA2 R36, -RZ, RZ, 0, 1.1920928955078125e-07 ;  /* 0x00000002ff247431 */ /* 0x000fe200000001ff */
[----:B------:R-:W-:Y:S01]  /*f530*/  LOP3.LUT R164, R164, 0xfffffffb, RZ, 0xc0, !PT ;  /* 0xfffffffba4a47812 */ /* 0x000fe200078ec0ff */
[----:B------:R-:W-:Y:S01]  /*f540*/  FFMA.FTZ R43, R43, R188, 1.1641532182693481445e-10 ;  /* 0x2f0000002b2b7423 */ /* 0x000fe200000100bc */
[----:B------:R-:W-:-:S04]  /*f550*/  PRMT R53, R37, 0x7632, R53 ;  /* 0x0000763225357816 */ /* 0x000fc80000000035 */
[----:B------:R-:W-:Y:S01]  /*f560*/  FSETP.LE.FTZ.AND P3, PT, R43, R190, PT ;  /* 0x000000be2b00720b */ /* 0x000fe20003f73000 */
[----:B------:R-:W-:Y:S02]  /*f570*/  IMAD.U32 R43, R37, 0x10000, RZ ;  /* 0x00010000252b7824 */ /* 0x000fe400078e00ff */
[----:B------:R-:W-:-:S10]  /*f580*/  IMAD.MOV.U32 R37, RZ, RZ, R194 ;  /* 0x000000ffff257224 */ /* 0x000fd400078e00c2 */
        /* <DEDUP_REMOVED lines=10> */
.L_x_12627:
        /* <DEDUP_REMOVED lines=13> */
.L_x_12629:
[----:B------:R-:W-:Y:S05]  /*f700*/  BSYNC.RECONVERGENT B1 ;  /* 0x0000000000017941 */ /* 0x000fea0003800200 */
.L_x_12628:
        /* <DEDUP_REMOVED lines=50> */
.L_x_12626:
[----:B------:R-:W-:Y:S05]  /*fa30*/  BSYNC.RECONVERGENT B0 ;  /* 0x0000000000007941 */ /* 0x000fea0003800200 */
.L_x_12625:
        /* <DEDUP_REMOVED lines=19> */
.L_x_12632:
        /* <DEDUP_REMOVED lines=13> */
.L_x_12634:
[----:B------:R-:W-:Y:S05]  /*fc40*/  BSYNC.RECONVERGENT B1 ;  /* 0x0000000000017941 */ /* 0x000fea0003800200 */
.L_x_12633:
[----:B------:R-:W-:Y:S01]  /*fc50*/  IMAD.WIDE.U32 R44, R2, -0x326172a9, RZ ;  /* 0xcd9e8d57022c7825 */ /* 0x000fe200078e00ff */
[----:B------:R-:W-:-:S03]  /*fc60*/  LOP3.LUT R36, R165, R49, R157, 0x96, !PT ;  /* 0x00000031a5247212 */ /* 0x000fc600078e969d */
[----:B------:R-:W-:Y:S01]  /*fc70*/  HFMA2 R40, -RZ, RZ, 0, 0 ;  /* 0x00000000ff287431 */ /* 0x000fe200000001ff */
        /* <DEDUP_REMOVED lines=47> */
.L_x_12631:
[----:B------:R-:W-:Y:S05]  /*ff70*/  BSYNC.RECONVERGENT B0 ;  /* 0x0000000000007941 */ /* 0x000fea0003800200 */
.L_x_12630:
        /* <DEDUP_REMOVED lines=18> */
.L_x_12637:
        /* <DEDUP_REMOVED lines=13> */
.L_x_12639:
[----:B------:R-:W-:Y:S05]  /*10170*/  BSYNC.RECONVERGENT B1 ;  /* 0x0000000000017941 */ /* 0x000fea0003800200 */
.L_x_12638:
        /* <DEDUP_REMOVED lines=50> */
.L_x_12636:
[----:B------:R-:W-:Y:S05]  /*104a0*/  BSYNC.RECONVERGENT B0 ;  /* 0x0000000000007941 */ /* 0x000fea0003800200 */
.L_x_12635:
[----:B------:R-:W-:Y:S01]  /*104b0*/  ISETP.NE.AND P4, PT, R36, 0x1, PT ;  /* 0x000000012400780c */ /* 0x000fe20003f85270 */
[----:B------:R-:W-:Y:S01]  /*104c0*/  BSSY.RECONVERGENT B0, `(.L_x_12640) ;  /* 0x0000050000007945 */ /* 0x000fe20003800200 */
[----:B------:R-:W-:Y:S01]  /*104d0*/  I2FP.F32.U32 R37, R37 ;  /* 0x0000002500257245 */ /* 0x000fe20000201000 */
[----:B------:R-:W-:Y:S02]  /*104e0*/  HFMA2 R42, -RZ, RZ, 0, 1.1920928955078125e-07 ;  /* 0x00000002ff2a7431 */ /* 0x000fe400000001ff */
[----:B------:R-:W-:Y:S02]  /*104f0*/  IMAD.U32 R57, R57, 0x10000, RZ ;  /* 0x0001000039397824 */ /* 0x000fe400078e00ff */
        /* <DEDUP_REMOVED lines=12> */
.L_x_12642:
        /* <DEDUP_REMOVED lines=13> */
.L_x_12644:
[----:B------:R-:W-:Y:S05]  /*10690*/  BSYNC.RECONVERGENT B1 ;  /* 0x0000000000017941 */ /* 0x000fea0003800200 */
.L_x_12643:
[----:B------:R-:W-:Y:S01]  /*106a0*/  IMAD.WIDE.U32 R48, R2, -0x326172a9, RZ ;  /* 0xcd9e8d5702307825 */ /* 0x000fe200078e00ff */
[----:B------:R-:W-:Y:S02]  /*106b0*/  LOP3.LUT R36, R165, R45, R157, 0x96, !PT ;  /* 0x0000002da5247212 */ /* 0x000fe400078e969d */
[----:B------:R-:W-:Y:S01]  /*106c0*/  MOV R38, R52 ;  /* 0x0000003400267202 */ /* 0x000fe20000000f00 */
        /* <DEDUP_REMOVED lines=47> */
.L_x_12641:
[----:B------:R-:W-:Y:S05]  /*109c0*/  BSYNC.RECONVERGENT B0 ;  /* 0x0000000000007941 */ /* 0x000fea0003800200 */
.L_x_12640:
        /* <DEDUP_REMOVED lines=18> */
.L_x_12647:
        /* <DEDUP_REMOVED lines=13> */
.L_x_12649:
[----:B------:R-:W-:Y:S05]  /*10bc0*/  BSYNC.RECONVERGENT B1 ;  /* 0x0000000000017941 */ /* 0x000fea0003800200 */
.L_x_12648:
        /* <DEDUP_REMOVED lines=50> */
.L_x_12646:
[----:B------:R-:W-:Y:S05]  /*10ef0*/  BSYNC.RECONVERGENT B0 ;  /* 0x0000000000007941 */ /* 0x000fea0003800200 */
.L_x_12645:
[----:B------:R-:W-:Y:S01]  /*10f00*/  P2R R36, PR, RZ, 0x2 ;  /* 0x00000002ff247803 */ /* 0x000fe20000000000 */
[----:B------:R-:W-:Y:S01]  /*10f10*/  FMUL.FTZ R41, R41, R192 ;  /* 0x000000c029297220 */ /* 0x000fe20000410000 */
[----:B------:R-:W-:Y:S01]  /*10f20*/  I2FP.F32.U32 R37, R38 ;  /* 0x0000002600257245 */ /* 0x000fe20000201000 */
[----:B------:R-:W-:Y:S01]  /*10f30*/  FMUL.FTZ R43, R43, R192 ;  /* 0x000000c02b2b7220 */ /* 0x000fe20000410000 */
[----:B------:R-:W-:Y:S01]  /*10f40*/  LOP3.LUT P1, RZ, R164, 0x10, RZ, 0xc0, !PT ;  /* 0x00000010a4ff7812 */ /* 0x000fe2000782c0ff */
        /* <DEDUP_REMOVED lines=32> */
.L_x_12609:
[----:B------:R-:W-:Y:S01]  /*11150*/  SEL R40, RZ, 0x1000000, !P5 ;  /* 0x01000000ff287807 */ /* 0x000fe20006800000 */
[----:B------:R-:W0:Y:S01]  /*11160*/  @P0 LDC.64 R46, c[0x0][0x398] ;  /* 0x0000e600ff2e0b82 */ /* 0x000e220000000a00 */
[----:B------:R-:W-:Y:S01]  /*11170*/  SEL R39, RZ, 0x10000, !P4 ;  /* 0x00010000ff277807 */ /* 0x000fe20006000000 */
[----:B------:R-:W-:Y:S01]  /*11180*/  VIADD R201, R179, 0x40 ;  /* 0x00000040b3c97836 */ /* 0x000fe20000000000 */
[----:B------:R-:W-:Y:S02]  /*11190*/  SEL R42, RZ, 0x100, !P3 ;  /* 0x00000100ff2a7807 */ /* 0x000fe40005800000 */
[C---:B------:R-:W-:Y:S01]  /*111a0*/  LOP3.LUT P5, RZ, R164.reuse, 0x8, RZ, 0xc0, !PT ;  /* 0x00000008a4ff7812 */ /* 0x040fe200078ac0ff */
[----:B------:R-:W-:Y:S01]  /*111b0*/  IMAD.WIDE.U32 R48, R201, 0x10, R140 ;  /* 0x00000010c9307825 */ /* 0x000fe200078e008c */
[C---:B------:R-:W-:Y:S01]  /*111c0*/  LOP3.LUT P4, RZ, R164.reuse, 0x4, RZ, 0xc0, !PT ;  /* 0x00000004a4ff7812 */ /* 0x040fe2000788c0ff */
[----:B------:R-:W1:Y:S01]  /*111d0*/  @P1 LDC.64 R44, c[0x0][0x3a0] ;  /* 0x0000e800ff2c1b82 */ /* 0x000e620000000a00 */
[----:B------:R-:W-:-:S02]  /*111e0*/  LOP3.LUT P3, RZ, R164, 0x2, RZ, 0xc0, !PT ;  /* 0x00000002a4ff7812 */ /* 0x000fc4000786c0ff */
[----:B------:R-:W-:Y:S02]  /*111f0*/  LOP3.LUT P6, RZ, R164, 0x10, RZ, 0xc0, !PT ;  /* 0x00000010a4ff7812 */ /* 0x000fe400078cc0ff */
[----:B------:R-:W-:Y:S02]  /*11200*/  SEL R38, RZ, 0x1000000, !P3 ;  /* 0x01000000ff267807 */ /* 0x000fe40005800000 */
[----:B------:R-:W-:Y:S02]  /*11210*/  SEL R37, RZ, 0x10000, !P4 ;  /* 0x00010000ff257807 */ /* 0x000fe40006000000 */
[----:B------:R-:W-:Y:S02]  /*11220*/  SEL R36, RZ, 0x100, !P5 ;  /* 0x00000100ff247807 */ /* 0x000fe40006800000 */
[----:B------:R-:W-:Y:S01]  /*11230*/  LOP3.LUT R42, R42, R40, R39, 0xfe, !PT ;  /* 0x000000282a2a7212 */ /* 0x000fe200078efe27 */
[----:B------:R-:W-:Y:S01]  /*11240*/  IMAD.WIDE.U32 R40, R181, 0x20, R170 ;  /* 0x00000020b5287825 */ /* 0x000fe200078e00aa */
[----:B------:R-:W-:-:S02]  /*11250*/  LOP3.LUT R36, R36, R38, R37, 0xfe, !PT ;  /* 0x0000002624247212 */ /* 0x000fc400078efe25 */
[----:B------:R-:W-:Y:S01]  /*11260*/  SEL R39, RZ, 0x1, !P6 ;  /* 0x00000001ff277807 */ /* 0x000fe20007000000 */
[----:B0-----:R-:W-:Y:S01]  /*11270*/  @P0 IMAD.WIDE.U32 R46, R201, 0x10, R46 ;  /* 0x00000010c92e0825 */ /* 0x001fe200078e002e */
[----:B------:R-:W-:Y:S01]  /*11280*/  SEL R37, RZ, 0x1, !P2 ;  /* 0x00000001ff257807 */ /* 0x000fe20005000000 */
[----:B------:R0:W-:Y:S01]  /*11290*/  STG.E.128 desc[UR6][R40.64], R68 ;  /* 0x0000004428007986 */ /* 0x0001e2000c101d06 */
[----:B------:R-:W-:Y:S01]  /*112a0*/  LOP3.LUT R36, R36, R39, RZ, 0xfc, !PT ;  /* 0x0000002724247212 */ /* 0x000fe200078efcff */
[----:B------:R-:W-:Y:S01]  /*112b0*/  IMAD.WIDE.U32 R38, R181, 0x8, R172 ;  /* 0x00000008b5267825 */ /* 0x000fe200078e00ac */
[----:B------:R-:W-:Y:S01]  /*112c0*/  LOP3.LUT R37, R42, R37, RZ, 0xfc, !PT ;  /* 0x000000252a257212 */ /* 0x000fe200078efcff */
[----:B------:R0:W-:Y:S02]  /*112d0*/  STG.E.128 desc[UR6][R40.64+0x10], R64 ;  /* 0x0000104028007986 */ /* 0x0001e4000c101d06 */
[----:B-1----:R-:W-:Y:S02]  /*112e0*/  @P1 IMAD.WIDE.U32 R44, R201, 0x20, R44 ;  /* 0x00000020c92c1825 */ /* 0x002fe400078e002c */
        /* <DEDUP_REMOVED lines=22> */
.L_x_12650:
[----:B------:R2:W5:Y:S04]  /*11450*/  @P0 LDG.E.128 R88, desc[UR6][R46.64] ;  /* 0x000000062e580981 */ /* 0x000568000c1e1d00 */
        /* <DEDUP_REMOVED lines=20> */
.L_x_12654:
[----:B------:R-:W-:Y:S01]  /*115a0*/  VIADD R4, R4, 0x1 ;  /* 0x0000000104047836 */ /* 0x000fe20000000000 */
[----:B------:R-:W-:Y:S03]  /*115b0*/  BSSY.RECONVERGENT B1, `(.L_x_12655) ;  /* 0x000000c000017945 */ /* 0x000fe60003800200 */
[C---:B--2---:R-:W-:Y:S01]  /*115c0*/  IMAD.WIDE.U32 R44, R4.reuse, -0x2daee0ad, RZ ;  /* 0xd2511f53042c7825 */ /* 0x044fe200078e00ff */
        /* <DEDUP_REMOVED lines=10> */
.L_x_12656:
[----:B------:R-:W-:Y:S05]  /*11670*/  BSYNC.RECONVERGENT B1 ;  /* 0x0000000000017941 */ /* 0x000fea0003800200 */
.L_x_12655:
        /* <DEDUP_REMOVED lines=49> */
.L_x_12653:
[----:B------:R-:W-:Y:S05]  /*11990*/  BSYNC.RECONVERGENT B0 ;  /* 0x0000000000007941 */ /* 0x000fea0003800200 */
.L_x_12652:
[----:B------:R-:W-:Y:S01]  /*119a0*/  I2FP.F32.U32 R41, R40 ;  /* 0x0000002800297245 */ /* 0x000fe20000201000 */
[----:B------:R-:W-:Y:S01]  /*119b0*/  BSSY.RECONVERGENT B0, `(.L_x_12657) ;  /* 0x0000054000007945 */ /* 0x000fe20003800200 */
[----:B------:R-:W-:Y:S01]  /*119c0*/  ISETP.NE.AND P2, PT, R42, 0x1, PT ;  /* 0x000000012a00780c */ /* 0x000fe20003f45270 */
[----:B--2---:R-:W-:Y:S01]  /*119d0*/  IMAD.MOV.U32 R44, RZ, RZ, 0x2 ;  /* 0x00000002ff2c7424 */ /* 0x004fe200078e00ff */
        /* <DEDUP_REMOVED lines=17> */
.L_x_12659:
        /* <DEDUP_REMOVED lines=13> */
.L_x_12661:
[----:B------:R-:W-:Y:S05]  /*11bc0*/  BSYNC.RECONVERGENT B1 ;  /* 0x0000000000017941 */ /* 0x000fea0003800200 */
.L_x_12660:
        /* <DEDUP_REMOVED lines=50> */
.L_x_12658:
[----:B------:R-:W-:Y:S05]  /*11ef0*/  BSYNC.RECONVERGENT B0 ;  /* 0x0000000000007941 */ /* 0x000fea0003800200 */
.L_x_12657:
        /* <DEDUP_REMOVED lines=23> */
.L_x_12664:
        /* <DEDUP_REMOVED lines=13> */
.L_x_12666:
[----:B------:R-:W-:Y:S05]  /*12140*/  BSYNC.RECONVERGENT B1 ;  /* 0x0000000000017941 */ /* 0x000fea0003800200 */
.L_x_12665:
        /* <DEDUP_REMOVED lines=50> */
.L_x_12663:
[----:B------:R-:W-:Y:S05]  /*12470*/  BSYNC.RECONVERGENT B0 ;  /* 0x0000000000007941 */ /* 0x000fea0003800200 */
.L_x_12662:
        /* <DEDUP_REMOVED lines=20> */
.L_x_12669:
        /* <DEDUP_REMOVED lines=13> */
.L_x_12671:
[----:B------:R-:W-:Y:S05]  /*12690*/  BSYNC.RECONVERGENT B1 ;  /* 0x0000000000017941 */ /* 0x000fea0003800200 */
.L_x_12670:
        /* <DEDUP_REMOVED lines=50> */
.L_x_12668:
[----:B------:R-:W-:Y:S05]  /*129c0*/  BSYNC.RECONVERGENT B0 ;  /* 0x0000000000007941 */ /* 0x000fea0003800200 */
.L_x_12667:
        /* <DEDUP_REMOVED lines=24> */
.L_x_12674:
        /* <DEDUP_REMOVED lines=13> */
.L_x_12676:
[----:B------:R-:W-:Y:S05]  /*12c20*/  BSYNC.RECONVERGENT B1 ;  /* 0x0000000000017941 */ /* 0x000fea0003800200 */
.L_x_12675:
        /* <DEDUP_REMOVED lines=50> */
.L_x_12673:
[----:B------:R-:W-:Y:S05]  /*12f50*/  BSYNC.RECONVERGENT B0 ;  /* 0x0000000000007941 */ /* 0x000fea0003800200 */
.L_x_12672:
[----:B------:R-:W-:Y:S01]  /*12f60*/  I2FP.F32.U32 R41, R36 ;  /* 0x0000002400297245 */ /* 0x000fe20000201000 */
[----:B------:R-:W-:Y:S01]  /*12f70*/  BSSY.RECONVERGENT B0, `(.L_x_12677) ;  /* 0x0000054000007945 */ /* 0x000fe20003800200 */
[----:B------:R-:W-:Y:S01]  /*12f80*/  ISETP.NE.AND P2, PT, R42, 0x1, PT ;  /* 0x000000012a00780c */ /* 0x000fe20003f45270 */
[----:B------:R-:W-:Y:S01]  /*12f90*/  IMAD.MOV.U32 R40, RZ, RZ, 0x2 ;  /* 0x00000002ff287424 */ /* 0x000fe200078e00ff */
[----:B------:R-:W-:Y:S01]  /*12fa0*/  LOP3.LUT R164, R164, 0xfffffffb, RZ, 0xc0, !PT ;  /* 0xfffffffba4a47812 */ /* 0x000fe200078ec0ff */
[----:B------:R-:W-:Y:S01]  /*12fb0*/  FFMA.FTZ R41, R41, R188, 1.1641532182693481445e-10 ;  /* 0x2f00000029297423 */ /* 0x000fe200000100bc */
[----:B------:R-:W-:Y:S02]  /*12fc0*/  PRMT R46, R37, 0x7632, R46 ;  /* 0x00007632252e7816 */ /* 0x000fe4000000002e */
[----:B------:R-:W-:Y:S02]  /*12fd0*/  MOV R36, R194 ;  /* 0x000000c200247202 */ /* 0x000fe40000000f00 */
        /* <DEDUP_REMOVED lines=13> */
.L_x_12679:
        /* <DEDUP_REMOVED lines=13> */
.L_x_12681:
[----:B------:R-:W-:Y:S05]  /*13180*/  BSYNC.RECONVERGENT B1 ;  /* 0x0000000000017941 */ /* 0x000fea0003800200 */
.L_x_12680:
        /* <DEDUP_REMOVED lines=50> */
.L_x_12678:
[----:B------:R-:W-:Y:S05]  /*134b0*/  BSYNC.RECONVERGENT B0 ;  /* 0x0000000000007941 */ /* 0x000fea0003800200 */
.L_x_12677:
        /* <DEDUP_REMOVED lines=8> */
[----:B------:R-:W-:Y:S02]  /*13540*/  FSEL R37, R47, RZ, P4 ;  /* 0x000000ff2f257208 */ /* 0x000fe40002000000 */
        /* <DEDUP_REMOVED lines=14> */
.L_x_12684:
        /* <DEDUP_REMOVED lines=13> */
.L_x_12686:
[----:B------:R-:W-:Y:S05]  /*13700*/  BSYNC.RECONVERGENT B1 ;  /* 0x0000000000017941 */ /* 0x000fea0003800200 */
.L_x_12685:
        /* <DEDUP_REMOVED lines=50> */
.L_x_12683:
[----:B------:R-:W-:Y:S05]  /*13a30*/  BSYNC.RECONVERGENT B0 ;  /* 0x0000000000007941 */ /* 0x000fea0003800200 */
.L_x_12682:
        /* <DEDUP_REMOVED lines=20> */
.L_x_12689:
        /* <DEDUP_REMOVED lines=13> */
.L_x_12691:
[----:B------:R-:W-:Y:S05]  /*13c50*/  BSYNC.RECONVERGENT B1 ;  /* 0x0000000000017941 */ /* 0x000fea0003800200 */
.L_x_12690:
        /* <DEDUP_REMOVED lines=50> */
.L_x_12688:
[----:B------:R-:W-:Y:S05]  /*13f80*/  BSYNC.RECONVERGENT B0 ;  /* 0x0000000000007941 */ /* 0x000fea0003800200 */
.L_x_12687:
[----:B------:R-:W-:Y:S01]  /*13f90*/  I2FP.F32.U32 R37, R40 ;  /* 0x0000002800257245 */ /* 0x000fe20000201000 */
[----:B------:R-:W-:Y:S01]  /*13fa0*/  BSSY.RECONVERGENT B0, `(.L_x_12692) ;  /* 0x0000057000007945 */ /* 0x000fe20003800200 */
[----:B------:R-:W-:-:S03]  /*13fb0*/  PRMT R36, R89, 0x7632, R36 ;  /* 0x0000763259247816 */ /* 0x000fc60000000024 */
[----:B------:R-:W-:Y:S02]  /*13fc0*/  FFMA.FTZ R37, R37, R188, 1.1641532182693481445e-10 ;  /* 0x2f00000025257423 */ /* 0x000fe400000100bc */
[----:B------:R-:W-:Y:S01]  /*13fd0*/  IMAD.U32 R41, R36, 0x10000, RZ ;  /* 0x0001000024297824 */ /* 0x000fe200078e00ff */
[----:B------:R-:W-:Y:S02]  /*13fe0*/  FSEL R36, R46, RZ, P4 ;  /* 0x000000ff2e247208 */ /* 0x000fe40002000000 */
[----:B------:R-:W-:Y:S01]  /*13ff0*/  FSETP.GTU.FTZ.AND P2, PT, R37, R190, PT ;  /* 0x000000be2500720b */ /* 0x000fe20003f5c000 */
[----:B------:R-:W-:Y:S01]  /*14000*/  FMUL.FTZ R41, R41, R192 ;  /* 0x000000c029297220 */ /* 0x000fe20000410000 */
[----:B------:R-:W-:Y:S02]  /*14010*/  MOV R37, R194 ;  /* 0x000000c200257202 */ /* 0x000fe40000000f00 */
[----:B------:R-:W-:Y:S02]  /*14020*/  SEL R169, RZ, 0x1, P2 ;  /* 0x00000001ffa97807 */ /* 0x000fe40001000000 */
[----:B------:R-:W-:-:S02]  /*14030*/  FSEL R41, R41, RZ, !P2 ;  /* 0x000000ff29297208 */ /* 0x000fc40005000000 */
[----:B------:R-:W-:-:S03]  /*14040*/  ISETP.NE.AND P2, PT, R42, 0x1, PT ;  /* 0x000000012a00780c */ /* 0x000fc60003f45270 */
[----:B------:R-:W-:Y:S01]  /*14050*/  FADD.FTZ R63, R41, R36 ;  /* 0x00000024293f7221 */ /* 0x000fe20000010000 */
[----:B------:R-:W-:-:S03]  /*14060*/  IMAD.MOV.U32 R36, RZ, RZ, 0x2 ;  /* 0x00000002ff247424 */ /* 0x000fc600078e00ff */
        /* <DEDUP_REMOVED lines=10> */
.L_x_12694:
        /* <DEDUP_REMOVED lines=13> */
.L_x_12696:
[----:B------:R-:W-:Y:S05]  /*141e0*/  BSYNC.RECONVERGENT B1 ;  /* 0x0000000000017941 */ /* 0x000fea0003800200 */
.L_x_12695:
        /* <DEDUP_REMOVED lines=50> */
.L_x_12693:
[----:B------:R-:W-:Y:S05]  /*14510*/  BSYNC.RECONVERGENT B0 ;  /* 0x0000000000007941 */ /* 0x000fea0003800200 */
.L_x_12692:
[----:B------:R-:W-:Y:S01]  /*14520*/  ISETP.NE.AND P3, PT, R36, 0x1, PT ;  /* 0x000000012400780c */ /* 0x000fe20003f65270 */
[C---:B------:R-:W-:Y:S01]  /*14530*/  IMAD.U32 R41, R38.reuse, 0x10000, RZ ;  /* 0x0001000026297824 */ /* 0x040fe200078e00ff */
[----:B------:R-:W-:Y:S01]  /*14540*/  I2FP.F32.U32 R37, R37 ;  /* 0x0000002500257245 */ /* 0x000fe20000201000 */
[----:B------:R-:W-:Y:S01]  /*14550*/  BSSY.RECONVERGENT B0, `(.L_x_12697) ;  /* 0x0000050000007945 */ /* 0x000fe20003800200 */
[----:B------:R-:W-:Y:S01]  /*14560*/  HFMA2 R40, -RZ, RZ, 0, 1.1920928955078125e-07 ;  /* 0x00000002ff287431 */ /* 0x000fe200000001ff */
[----:B------:R-:W-:Y:S01]  /*14570*/  PRMT R38, R38, 0x7632, R38 ;  /* 0x0000763226267816 */ /* 0x000fe20000000026 */
[----:B------:R-:W-:Y:S01]  /*14580*/  FMUL.FTZ R46, R41, R192 ;  /* 0x000000c0292e7220 */ /* 0x000fe20000410000 */
        /* <DEDUP_REMOVED lines=12> */
.L_x_12699:
        /* <DEDUP_REMOVED lines=13> */
.L_x_12701:
[----:B------:R-:W-:Y:S05]  /*14720*/  BSYNC.RECONVERGENT B1 ;  /* 0x0000000000017941 */ /* 0x000fea0003800200 */
.L_x_12700:
        /* <DEDUP_REMOVED lines=50> */
.L_x_12698:
[----:B------:R-:W-:Y:S05]  /*14a50*/  BSYNC.RECONVERGENT B0 ;  /* 0x0000000000007941 */ /* 0x000fea0003800200 */
.L_x_12697:
        /* <DEDUP_REMOVED lines=23> */
.L_x_12704:
        /* <DEDUP_REMOVED lines=13> */
.L_x_12706:
[----:B------:R-:W-:Y:S05]  /*14ca0*/  BSYNC.RECONVERGENT B1 ;  /* 0x0000000000017941 */ /* 0x000fea0003800200 */
.L_x_12705:
        /* <DEDUP_REMOVED lines=48> */
[----:B------:R-:W-:Y:S01]  /*14fb0*/  HFMA2 R36, -RZ, RZ, 0, 0 ;  /* 0x00000000ff247431 */ /* 0x000fe200000001ff */
[----:B------:R-:W-:-:S07]  /*14fc0*/  MOV R194, R42 ;  /* 0x0000002a00c27202 */ /* 0x000fce0000000f00 */
.L_x_12703:
[----:B------:R-:W-:Y:S05]  /*14fd0*/  BSYNC.RECONVERGENT B0 ;  /* 0x0000000000007941 */ /* 0x000fea0003800200 */
.L_x_12702:
        /* <DEDUP_REMOVED lines=18> */
.L_x_12709:
        /* <DEDUP_REMOVED lines=13> */
.L_x_12711:
[----:B------:R-:W-:Y:S05]  /*151d0*/  BSYNC.RECONVERGENT B1 ;  /* 0x0000000000017941 */ /* 0x000fea0003800200 */
.L_x_12710:
        /* <DEDUP_REMOVED lines=50> */
.L_x_12708:
[----:B------:R-:W-:Y:S05]  /*15500*/  BSYNC.RECONVERGENT B0 ;  /* 0x0000000000007941 */ /* 0x000fea0003800200 */
.L_x_12707:
        /* <DEDUP_REMOVED lines=8> */
[----:B------:R-:W-:Y:S02]  /*15590*/  IMAD.MOV.U32 R37, RZ, RZ, R194 ;  /* 0x000000ffff257224 */ /* 0x000fe400078e00c2 */
[----:B------:R-:W-:Y:S02]  /*155a0*/  SEL R175, RZ, 0x1, P4 ;  /* 0x00000001ffaf7807 */ /* 0x000fe40002000000 */
[----:B------:R-:W-:-:S02]  /*155b0*/  FSEL R41, R41, RZ, !P4 ;  /* 0x000000ff29297208 */ /* 0x000fc40006000000 */
[----:B------:R-:W-:-:S03]  /*155c0*/  ISETP.NE.AND P4, PT, R40, 0x1, PT ;  /* 0x000000012800780c */ /* 0x000fc60003f85270 */
[----:B------:R-:W-:Y:S01]  /*155d0*/  FADD.FTZ R57, R41, R36 ;  /* 0x0000002429397221 */ /* 0x000fe20000010000 */
[----:B------:R-:W-:-:S03]  /*155e0*/  HFMA2 R36, -RZ, RZ, 0, 1.1920928955078125e-07 ;  /* 0x00000002ff247431 */ /* 0x000fc600000001ff */
        /* <DEDUP_REMOVED lines=10> */
.L_x_12714:
        /* <DEDUP_REMOVED lines=13> */
.L_x_12716:
[----:B------:R-:W-:Y:S05]  /*15760*/  BSYNC.RECONVERGENT B1 ;  /* 0x0000000000017941 */ /* 0x000fea0003800200 */
.L_x_12715:
        /* <DEDUP_REMOVED lines=50> */
.L_x_12713:
[----:B------:R-:W-:Y:S05]  /*15a90*/  BSYNC.RECONVERGENT B0 ;  /* 0x0000000000007941 */ /* 0x000fea0003800200 */
.L_x_12712:
        /* <DEDUP_REMOVED lines=19> */
.L_x_12719:
        /* <DEDUP_REMOVED lines=13> */
.L_x_12721:
[----:B------:R-:W-:Y:S05]  /*15ca0*/  BSYNC.RECONVERGENT B1 ;  /* 0x0000000000017941 */ /* 0x000fea0003800200 */
.L_x_12720:
        /* <DEDUP_REMOVED lines=50> */
.L_x_12718:
[----:B------:R-:W-:Y:S05]  /*15fd0*/  BSYNC.RECONVERGENT B0 ;  /* 0x0000000000007941 */ /* 0x000fea0003800200 */
.L_x_12717:
        /* <DEDUP_REMOVED lines=23> */
.L_x_12724:
        /* <DEDUP_REMOVED lines=13> */
.L_x_12726:
[----:B------:R-:W-:Y:S05]  /*16220*/  BSYNC.RECONVERGENT B1 ;  /* 0x0000000000017941 */ /* 0x000fea0003800200 */
.L_x_12725:
        /* <DEDUP_REMOVED lines=50> */
.L_x_12723:
[----:B------:R-:W-:Y:S05]  /*16550*/  BSYNC.RECONVERGENT B0 ;  /* 0x0000000000007941 */ /* 0x000fea0003800200 */
.L_x_12722:
        /* <DEDUP_REMOVED lines=18> */
.L_x_12729:
        /* <DEDUP_REMOVED lines=15> */
.L_x_12731:
[----:B------:R-:W-:Y:S05]  /*16770*/  BSYNC.RECONVERGENT B1 ;  /* 0x0000000000017941 */ /* 0x000fea0003800200 */
.L_x_12730:
        /* <DEDUP_REMOVED lines=50> */
.L_x_12728:
[----:B------:R-:W-:Y:S05]  /*16aa0*/  BSYNC.RECONVERGENT B0 ;  /* 0x0000000000007941 */ /* 0x000fea0003800200 */
.L_x_12727:
        /* <DEDUP_REMOVED lines=12> */
.L_x_12651:
        /* <DEDUP_REMOVED lines=16> */
.L_x_12735:
        /* <DEDUP_REMOVED lines=13> */
.L_x_12737:
[----:B------:R-:W-:Y:S05]  /*16d40*/  BSYNC.RECONVERGENT B1 ;  /* 0x0000000000017941 */ /* 0x000fea0003800200 */
.L_x_12736:
        /* <DEDUP_REMOVED lines=49> */
.L_x_12734:
[----:B------:R-:W-:Y:S05]  /*17060*/  BSYNC.RECONVERGENT B0 ;  /* 0x0000000000007941 */ /* 0x000fea0003800200 */
.L_x_12733:
[----:B------:R-:W-:Y:S01]  /*17070*/  I2FP.F32.U32 R41, R40 ;  /* 0x0000002800297245 */ /* 0x000fe20000201000 */
[----:B------:R-:W-:Y:S01]  /*17080*/  BSSY.RECONVERGENT B0, `(.L_x_12738) ;  /* 0x0000053000007945 */ /* 0x000fe20003800200 */
[----:B------:R-:W-:Y:S01]  /*17090*/  ISETP.NE.AND P2, PT, R42, 0x1, PT ;  /* 0x000000012a00780c */ /* 0x000fe20003f45270 */
[----:B------:R-:W-:Y:S01]  /*170a0*/  IMAD.MOV.U32 R40, RZ, RZ, 0x2 ;  /* 0x00000002ff287424 */ /* 0x000fe200078e00ff */
[----:B------:R-:W-:Y:S01]  /*170b0*/  LOP3.LUT R164, R164, 0xffffffef, RZ, 0xc0, !PT ;  /* 0xffffffefa4a47812 */ /* 0x000fe200078ec0ff */
[----:B------:R-:W-:Y:S01]  /*170c0*/  FFMA.FTZ R41, R41, R188, 1.1641532182693481445e-10 ;  /* 0x2f00000029297423 */ /* 0x000fe200000100bc */
[C---:B--2--5:R-:W-:Y:S02]  /*170d0*/  SHF.L.U32 R47, R36.reuse, 0x10, RZ ;  /* 0x00000010242f7819 */ /* 0x064fe400000006ff */
[----:B------:R-:W-:Y:S01]  /*170e0*/  PRMT R51, R36, 0x7632, R51 ;  /* 0x0000763224337816 */ /* 0x000fe20000000033 */
[----:B------:R-:W-:Y:S01]  /*170f0*/  IMAD.MOV.U32 R36, RZ, RZ, R194 ;  /* 0x000000ffff247224 */ /* 0x000fe200078e00c2 */
        /* <DEDUP_REMOVED lines=11> */
.L_x_12740:
        /* <DEDUP_REMOVED lines=13> */
.L_x_12742:
[----:B------:R-:W-:Y:S05]  /*17280*/  BSYNC.RECONVERGENT B1 ;  /* 0x0000000000017941 */ /* 0x000fea0003800200 */
.L_x_12741:
        /* <DEDUP_REMOVED lines=48> */
[----:B------:R-:W-:Y:S02]  /*17590*/  LOP3.LUT R182, R193, R182, R45, 0x96, !PT ;  /* 0x000000b6c1b67212 */ /* 0x000fe400078e962d */
[----:B------:R-:W-:-:S07]  /*175a0*/  MOV R194, R44 ;  /* 0x0000002c00c27202 */ /* 0x000fce0000000f00 */
.L_x_12739:
[----:B------:R-:W-:Y:S05]  /*175b0*/  BSYNC.RECONVERGENT B0 ;  /* 0x0000000000007941 */ /* 0x000fea0003800200 */
.L_x_12738:
        /* <DEDUP_REMOVED lines=19> */
.L_x_12745:
        /* <DEDUP_REMOVED lines=13> */
.L_x_12747:
[----:B------:R-:W-:Y:S05]  /*177c0*/  BSYNC.RECONVERGENT B1 ;  /* 0x0000000000017941 */ /* 0x000fea0003800200 */
.L_x_12746:
        /* <DEDUP_REMOVED lines=50> */
.L_x_12744:
[----:B------:R-:W-:Y:S05]  /*17af0*/  BSYNC.RECONVERGENT B0 ;  /* 0x0000000000007941 */ /* 0x000fea0003800200 */
.L_x_12743:
        /* <DEDUP_REMOVED lines=20> */
.L_x_12750:
        /* <DEDUP_REMOVED lines=13> */
.L_x_12752:
[----:B------:R-:W-:Y:S05]  /*17d10*/  BSYNC.RECONVERGENT B1 ;  /* 0x0000000000017941 */ /* 0x000fea0003800200 */
.L_x_12751:
        /* <DEDUP_REMOVED lines=50> */
.L_x_12749:
[----:B------:R-:W-:Y:S05]  /*18040*/  BSYNC.RECONVERGENT B0 ;  /* 0x0000000000007941 */ /* 0x000fea0003800200 */
.L_x_12748:
        /* <DEDUP_REMOVED lines=19> */
.L_x_12755:
        /* <DEDUP_REMOVED lines=13> */
.L_x_12757:
[----:B------:R-:W-:Y:S05]  /*18250*/  BSYNC.RECONVERGENT B1 ;  /* 0x0000000000017941 */ /* 0x000fea0003800200 */
.L_x_12756:
        /* <DEDUP_REMOVED lines=47> */
[----:B------:R-:W-:Y:S01]  /*18550*/  LOP3.LUT R182, R193, R182, R43, 0x96, !PT ;  /* 0x000000b6c1b67212 */ /* 0x000fe200078e962b */
[----:B------:R-:W-:Y:S01]  /*18560*/  IMAD.MOV.U32 R50, RZ, RZ, R36 ;  /* 0x000000ffff327224 */ /* 0x000fe200078e0024 */
[----:B------:R-:W-:-:S07]  /*18570*/  MOV R194, R42 ;  /* 0x0000002a00c27202 */ /* 0x000fce0000000f00 */
.L_x_12754:
[----:B------:R-:W-:Y:S05]  /*18580*/  BSYNC.RECONVERGENT B0 ;  /* 0x0000000000007941 */ /* 0x000fea0003800200 */
.L_x_12753:
        /* <DEDUP_REMOVED lines=18> */
.L_x_12760:
        /* <DEDUP_REMOVED lines=13> */
.L_x_12762:
[----:B------:R-:W-:Y:S05]  /*18780*/  BSYNC.RECONVERGENT B1 ;  /* 0x0000000000017941 */ /* 0x000fea0003800200 */
.L_x_12761:
        /* <DEDUP_REMOVED lines=50> */
.L_x_12759:
[----:B------:R-:W-:Y:S05]  /*18ab0*/  BSYNC.RECONVERGENT B0 ;  /* 0x0000000000007941 */ /* 0x000fea0003800200 */
.L_x_12758:
        /* <DEDUP_REMOVED lines=17> */
.L_x_12765:
        /* <DEDUP_REMOVED lines=13> */
.L_x_12767:
[----:B------:R-:W-:Y:S05]  /*18ca0*/  BSYNC.RECONVERGENT B1 ;  /* 0x0000000000017941 */ /* 0x000fea0003800200 */
.L_x_12766:
        /* <DEDUP_REMOVED lines=50> */
.L_x_12764:
[----:B------:R-:W-:Y:S05]  /*18fd0*/  BSYNC.RECONVERGENT B0 ;  /* 0x0000000000007941 */ /* 0x000fea0003800200 */
.L_x_12763:
        /* <DEDUP_REMOVED lines=18> */
.L_x_12770:
        /* <DEDUP_REMOVED lines=13> */
.L_x_12772:
[----:B------:R-:W-:Y:S05]  /*191d0*/  BSYNC.RECONVERGENT B1 ;  /* 0x0000000000017941 */ /* 0x000fea0003800200 */
.L_x_12771:
        /* <DEDUP_REMOVED lines=50> */
.L_x_12769:
[----:B------:R-:W-:Y:S05]  /*19500*/  BSYNC.RECONVERGENT B0 ;  /* 0x0000000000007941 */ /* 0x000fea0003800200 */
.L_x_12768:
        /* <DEDUP_REMOVED lines=37> */
.L_x_12732:
        /* <DEDUP_REMOVED lines=48> */
.L_x_12773:
        /* <DEDUP_REMOVED lines=21> */
.L_x_12777:
        /* <DEDUP_REMOVED lines=13> */
.L_x_12779:
[----:B------:R-:W-:Y:S05]  /*19c80*/  BSYNC.RECONVERGENT B1 ;  /* 0x0000000000017941 */ /* 0x000fea0003800200 */
.L_x_12778:
        /* <DEDUP_REMOVED lines=40> */
[----:B------:R-:W-:-:S03]  /*19f10*/  LOP3.LUT R44, R195, R44, R43, 0x96, !PT ;  /* 0x0000002cc32c7212 */ /* 0x000fc600078e962b */
[----:B------:R-:W-:Y:S01]  /*19f20*/  HFMA2 R43, -RZ, RZ, 0, 0 ;  /* 0x00000000ff2b7431 */ /* 0x000fe200000001ff */
        /* <DEDUP_REMOVED lines=8> */
.L_x_12776:
[----:B------:R-:W-:Y:S05]  /*19fb0*/  BSYNC.RECONVERGENT B0 ;  /* 0x0000000000007941 */ /* 0x000fea0003800200 */
.L_x_12775:
        /* <DEDUP_REMOVED lines=8> */
[C---:B-----5:R-:W-:Y:S01]  /*1a040*/  IMAD.U32 R41, R36.reuse, 0x10000, RZ ;  /* 0x0001000024297824 */ /* 0x060fe200078e00ff */
[----:B------:R-:W-:-:S03]  /*1a050*/  PRMT R36, R36, 0x7632, R36 ;  /* 0x0000763224247816 */ /* 0x000fc60000000024 */
[----:B--2---:R-:W-:-:S08]  /*1a060*/  FMUL.FTZ R48, R41, R192 ;  /* 0x000000c029307220 */ /* 0x004fd00000410000 */
        /* <DEDUP_REMOVED lines=10> */
.L_x_12782:
        /* <DEDUP_REMOVED lines=13> */
.L_x_12784:
[----:B------:R-:W-:Y:S05]  /*1a1e0*/  BSYNC.RECONVERGENT B1 ;  /* 0x0000000000017941 */ /* 0x000fea0003800200 */
.L_x_12783:
        /* <DEDUP_REMOVED lines=50> */
.L_x_12781:
[----:B------:R-:W-:Y:S05]  /*1a510*/  BSYNC.RECONVERGENT B0 ;  /* 0x0000000000007941 */ /* 0x000fea0003800200 */
.L_x_12780:
        /* <DEDUP_REMOVED lines=23> */
.L_x_12787:
        /* <DEDUP_REMOVED lines=13> */
.L_x_12789:
[----:B------:R-:W-:Y:S05]  /*1a760*/  BSYNC.RECONVERGENT B1 ;  /* 0x0000000000017941 */ /* 0x000fea0003800200 */
.L_x_12788:
        /* <DEDUP_REMOVED lines=50> */
.L_x_12786:
[----:B------:R-:W-:Y:S05]  /*1aa90*/  BSYNC.RECONVERGENT B0 ;  /* 0x0000000000007941 */ /* 0x000fea0003800200 */
.L_x_12785:
        /* <DEDUP_REMOVED lines=8> */
[----:B------:R-:W-:-:S04]  /*1ab20*/  IMAD.MOV.U32 R36, RZ, RZ, R194 ;  /* 0x000000ffff247224 */ /* 0x000fc800078e00c2 */
        /* <DEDUP_REMOVED lines=11> */
.L_x_12792:
        /* <DEDUP_REMOVED lines=13> */
.L_x_12794:
[----:B------:R-:W-:Y:S05]  /*1acb0*/  BSYNC.RECONVERGENT B1 ;  /* 0x0000000000017941 */ /* 0x000fea0003800200 */
.L_x_12793:
        /* <DEDUP_REMOVED lines=50> */
.L_x_12791:
[----:B------:R-:W-:Y:S05]  /*1afe0*/  BSYNC.RECONVERGENT B0 ;  /* 0x0000000000007941 */ /* 0x000fea0003800200 */
.L_x_12790:
[----:B------:R-:W-:Y:S01]  /*1aff0*/  I2FP.F32.U32 R41, R36 ;  /* 0x0000002400297245 */ /* 0x000fe20000201000 */
[----:B------:R-:W-:Y:S01]  /*1b000*/  BSSY.RECONVERGENT B0, `(.L_x_12795) ;  /* 0x0000057000007945 */ /* 0x000fe20003800200 */
[----:B------:R-:W-:Y:S01]  /*1b010*/  PRMT R36, R88, 0x7632, R36 ;  /* 0x0000763258247816 */ /* 0x000fe20000000024 */
[----:B------:R-:W-:Y:S01]  /*1b020*/  IMAD.MOV.U32 R42, RZ, RZ, 0x2 ;  /* 0x00000002ff2a7424 */ /* 0x000fe200078e00ff */
        /* <DEDUP_REMOVED lines=20> */
.L_x_12797:
        /* <DEDUP_REMOVED lines=13> */
.L_x_12799:
[----:B------:R-:W-:Y:S05]  /*1b240*/  BSYNC.RECONVERGENT B1 ;  /* 0x0000000000017941 */ /* 0x000fea0003800200 */
.L_x_12798:
        /* <DEDUP_REMOVED lines=50> */
.L_x_12796:
[----:B------:R-:W-:Y:S05]  /*1b570*/  BSYNC.RECONVERGENT B0 ;  /* 0x0000000000007941 */ /* 0x000fea0003800200 */
.L_x_12795:
        /* <DEDUP_REMOVED lines=21> */
.L_x_12802:
        /* <DEDUP_REMOVED lines=13> */
.L_x_12804:
[----:B------:R-:W-:Y:S05]  /*1b7a0*/  BSYNC.RECONVERGENT B1 ;  /* 0x0000000000017941 */ /* 0x000fea0003800200 */
.L_x_12803:
        /* <DEDUP_REMOVED lines=50> */
.L_x_12801:
[----:B------:R-:W-:Y:S05]  /*1bad0*/  BSYNC.RECONVERGENT B0 ;  /* 0x0000000000007941 */ /* 0x000fea0003800200 */
.L_x_12800:
[----:B------:R-:W-:Y:S01]  /*1bae0*/  I2FP.F32.U32 R37, R37 ;  /* 0x0000002500257245 */ /* 0x000fe20000201000 */
[----:B------:R-:W-:Y:S01]  /*1baf0*/  BSSY.RECONVERGENT B0, `(.L_x_12805) ;  /* 0x0000056000007945 */ /* 0x000fe20003800200 */
[----:B------:R-:W-:Y:S02]  /*1bb00*/  SHF.L.U32 R41, R89, 0x10, RZ ;  /* 0x0000001059297819 */ /* 0x000fe400000006ff */
[----:B------:R-:W-:Y:S01]  /*1bb10*/  ISETP.NE.AND P3, PT, R36, 0x1, PT ;  /* 0x000000012400780c */ /* 0x000fe20003f65270 */
[----:B------:R-:W-:Y:S02]  /*1bb20*/  FFMA.FTZ R37, R37, R188, 1.1641532182693481445e-10 ;  /* 0x2f00000025257423 */ /* 0x000fe400000100bc */
[----:B------:R-:W-:-:S03]  /*1bb30*/  FMUL.FTZ R41, R41, R192 ;  /* 0x000000c029297220 */ /* 0x000fc60000410000 */
[----:B------:R-:W-:Y:S02]  /*1bb40*/  FSETP.GTU.FTZ.AND P2, PT, R37, R190, PT ;  /* 0x000000be2500720b */ /* 0x000fe40003f5c000 */
[----:B------:R-:W-:Y:S02]  /*1bb50*/  FSEL R37, R47, RZ, P4 ;  /* 0x000000ff2f257208 */ /* 0x000fe40002000000 */
[----:B------:R-:W-:Y:S01]  /*1bb60*/  FSEL R54, R41, RZ, !P2 ;  /* 0x000000ff29367208 */ /* 0x000fe20005000000 */
[----:B------:R-:W-:Y:S01]  /*1bb70*/  IMAD.MOV.U32 R41, RZ, RZ, 0x2 ;  /* 0x00000002ff297424 */ /* 0x000fe200078e00ff */
        /* <DEDUP_REMOVED lines=13> */
.L_x_12807:
        /* <DEDUP_REMOVED lines=13> */
.L_x_12809:
[----:B------:R-:W-:Y:S05]  /*1bd20*/  BSYNC.RECONVERGENT B1 ;  /* 0x0000000000017941 */ /* 0x000fea0003800200 */
.L_x_12808:
        /* <DEDUP_REMOVED lines=47> */
[----:B------:R-:W-:Y:S01]  /*1c020*/  LOP3.LUT R182, R193, R182, R43, 0x96, !PT ;  /* 0x000000b6c1b67212 */ /* 0x000fe200078e962b */
[----:B------:R-:W-:Y:S01]  /*1c030*/  IMAD.MOV.U32 R178, RZ, RZ, R36 ;  /* 0x000000ffffb27224 */ /* 0x000fe200078e0024 */
[----:B------:R-:W-:-:S07]  /*1c040*/  MOV R194, R42 ;  /* 0x0000002a00c27202 */ /* 0x000fce0000000f00 */
.L_x_12806:
[----:B------:R-:W-:Y:S05]  /*1c050*/  BSYNC.RECONVERGENT B0 ;  /* 0x0000000000007941 */ /* 0x000fea0003800200 */
.L_x_12805:
        /* <DEDUP_REMOVED lines=20> */
.L_x_12812:
        /* <DEDUP_REMOVED lines=13> */
.L_x_12814:
[----:B------:R-:W-:Y:S05]  /*1c270*/  BSYNC.RECONVERGENT B1 ;  /* 0x0000000000017941 */ /* 0x000fea0003800200 */
.L_x_12813:
        /* <DEDUP_REMOVED lines=50> */
.L_x_12811:
[----:B------:R-:W-:Y:S05]  /*1c5a0*/  BSYNC.RECONVERGENT B0 ;  /* 0x0000000000007941 */ /* 0x000fea0003800200 */
.L_x_12810:
        /* <DEDUP_REMOVED lines=24> */
.L_x_12817:
        /* <DEDUP_REMOVED lines=13> */
.L_x_12819:
[----:B------:R-:W-:Y:S05]  /*1c800*/  BSYNC.RECONVERGENT B1 ;  /* 0x0000000000017941 */ /* 0x000fea0003800200 */
.L_x_12818:
        /* <DEDUP_REMOVED lines=50> */
.L_x_12816:
[----:B------:R-:W-:Y:S05]  /*1cb30*/  BSYNC.RECONVERGENT B0 ;  /* 0x0000000000007941 */ /* 0x000fea0003800200 */
.L_x_12815:
[----:B------:R-:W-:Y:S01]  /*1cb40*/  ISETP.NE.AND P3, PT, R36, 0x1, PT ;  /* 0x000000012400780c */ /* 0x000fe20003f65270 */
[----:B------:R-:W-:Y:S01]  /*1cb50*/  BSSY.RECONVERGENT B0, `(.L_x_12820) ;  /* 0x0000052000007945 */ /* 0x000fe20003800200 */
[----:B------:R-:W-:Y:S01]  /*1cb60*/  I2FP.F32.U32 R37, R37 ;  /* 0x0000002500257245 */ /* 0x000fe20000201000 */
[----:B------:R-:W-:Y:S01]  /*1cb70*/  IMAD.MOV.U32 R40, RZ, RZ, 0x2 ;  /* 0x00000002ff287424 */ /* 0x000fe200078e00ff */
[C---:B------:R-:W-:Y:S02]  /*1cb80*/  SHF.L.U32 R41, R38.reuse, 0x10, RZ ;  /* 0x0000001026297819 */ /* 0x040fe400000006ff */
[----:B------:R-:W-:Y:S01]  /*1cb90*/  PRMT R38, R38, 0x7632, R38 ;  /* 0x0000763226267816 */ /* 0x000fe20000000026 */
[----:B------:R-:W-:Y:S02]  /*1cba0*/  FFMA.FTZ R37, R37, R188, 1.1641532182693481445e-10 ;  /* 0x2f00000025257423 */ /* 0x000fe400000100bc */
[----:B------:R-:W-:-:S03]  /*1cbb0*/  FMUL.FTZ R46, R41, R192 ;  /* 0x000000c0292e7220 */ /* 0x000fc60000410000 */
        /* <DEDUP_REMOVED lines=11> */
.L_x_12822:
        /* <DEDUP_REMOVED lines=13> */
.L_x_12824:
[----:B------:R-:W-:Y:S05]  /*1cd40*/  BSYNC.RECONVERGENT B1 ;  /* 0x0000000000017941 */ /* 0x000fea0003800200 */
.L_x_12823:
        /* <DEDUP_REMOVED lines=50> */
.L_x_12821:
[----:B------:R-:W-:Y:S05]  /*1d070*/  BSYNC.RECONVERGENT B0 ;  /* 0x0000000000007941 */ /* 0x000fea0003800200 */
.L_x_12820:
        /* <DEDUP_REMOVED lines=23> */
.L_x_12827:
        /* <DEDUP_REMOVED lines=13> */
.L_x_12829:
[----:B------:R-:W-:Y:S05]  /*1d2c0*/  BSYNC.RECONVERGENT B1 ;  /* 0x0000000000017941 */ /* 0x000fea0003800200 */
.L_x_12828:
        /* <DEDUP_REMOVED lines=50> */
.L_x_12826:
[----:B------:R-:W-:Y:S05]  /*1d5f0*/  BSYNC.RECONVERGENT B0 ;  /* 0x0000000000007941 */ /* 0x000fea0003800200 */
.L_x_12825:
        /* <DEDUP_REMOVED lines=18> */
.L_x_12832:
        /* <DEDUP_REMOVED lines=13> */
.L_x_12834:
[----:B------:R-:W-:Y:S05]  /*1d7f0*/  BSYNC.RECONVERGENT B1 ;  /* 0x0000000000017941 */ /* 0x000fea0003800200 */
.L_x_12833:
        /* <DEDUP_REMOVED lines=50> */
.L_x_12831:
[----:B------:R-:W-:Y:S05]  /*1db20*/  BSYNC.RECONVERGENT B0 ;  /* 0x0000000000007941 */ /* 0x000fea0003800200 */
.L_x_12830:
[----:B------:R-:W-:Y:S01]  /*1db30*/  I2FP.F32.U32 R37, R40 ;  /* 0x0000002800257245 */ /* 0x000fe20000201000 */
[----:B------:R-:W-:Y:S01]  /*1db40*/  BSSY.RECONVERGENT B0, `(.L_x_12835) ;  /* 0x0000057000007945 */ /* 0x000fe20003800200 */
[----:B------:R-:W-:Y:S02]  /*1db50*/  PRMT R36, R90, 0x7632, R36 ;  /* 0x000076325a247816 */ /* 0x000fe40000000024 */
[----:B------:R-:W-:Y:S01]  /*1db60*/  FSEL R38, R38, RZ, P3 ;  /* 0x000000ff26267208 */ /* 0x000fe20001800000 */
[----:B------:R-:W-:Y:S01]  /*1db70*/  FFMA.FTZ R37, R37, R188, 1.1641532182693481445e-10 ;  /* 0x2f00000025257423 */ /* 0x000fe200000100bc */
[----:B------:R-:W-:Y:S01]  /*1db80*/  SHF.L.U32 R41, R36, 0x10, RZ ;  /* 0x0000001024297819 */ /* 0x000fe200000006ff */
[----:B------:R-:W-:-:S03]  /*1db90*/  IMAD.MOV.U32 R36, RZ, RZ, 0x2 ;  /* 0x00000002ff247424 */ /* 0x000fc600078e00ff */
[----:B------:R-:W-:Y:S01]  /*1dba0*/  FSETP.GTU.FTZ.AND P4, PT, R37, R190, PT ;  /* 0x000000be2500720b */ /* 0x000fe20003f9c000 */
[----:B------:R-:W-:Y:S01]  /*1dbb0*/  FMUL.FTZ R41, R41, R192 ;  /* 0x000000c029297220 */ /* 0x000fe20000410000 */
[----:B------:R-:W-:Y:S02]  /*1dbc0*/  IMAD.MOV.U32 R37, RZ, RZ, R194 ;  /* 0x000000ffff257224 */ /* 0x000fe400078e00c2 */
        /* <DEDUP_REMOVED lines=14> */
.L_x_12837:
        /* <DEDUP_REMOVED lines=13> */
.L_x_12839:
[----:B------:R-:W-:Y:S05]  /*1dd80*/  BSYNC.RECONVERGENT B1 ;  /* 0x0000000000017941 */ /* 0x000fea0003800200 */
.L_x_12838:
        /* <DEDUP_REMOVED lines=50> */
.L_x_12836:
[----:B------:R-:W-:Y:S05]  /*1e0b0*/  BSYNC.RECONVERGENT B0 ;  /* 0x0000000000007941 */ /* 0x000fea0003800200 */
.L_x_12835:
        /* <DEDUP_REMOVED lines=19> */
.L_x_12842:
        /* <DEDUP_REMOVED lines=13> */
.L_x_12844:
[----:B------:R-:W-:Y:S05]  /*1e2c0*/  BSYNC.RECONVERGENT B1 ;  /* 0x0000000000017941 */ /* 0x000fea0003800200 */
.L_x_12843:
        /* <DEDUP_REMOVED lines=50> */
.L_x_12841:
[----:B------:R-:W-:Y:S05]  /*1e5f0*/  BSYNC.RECONVERGENT B0 ;  /* 0x0000000000007941 */ /* 0x000fea0003800200 */
.L_x_12840:
[----:B------:R-:W-:Y:S01]  /*1e600*/  I2FP.F32.U32 R37, R38 ;  /* 0x0000002600257245 */ /* 0x000fe20000201000 */
[----:B------:R-:W-:Y:S01]  /*1e610*/  IMAD.U32 R39, R91, 0x10000, RZ ;  /* 0x000100005b277824 */ /* 0x000fe200078e00ff */
[----:B------:R-:W-:Y:S01]  /*1e620*/  FSEL R45, R45, RZ, P4 ;  /* 0x000000ff2d2d7208 */ /* 0x000fe20002000000 */
[----:B------:R-:W-:Y:S01]  /*1e630*/  BSSY.RECONVERGENT B0, `(.L_x_12845) ;  /* 0x0000054000007945 */ /* 0x000fe20003800200 */
[----:B------:R-:W-:Y:S02]  /*1e640*/  HFMA2 R36, -RZ, RZ, 0, 1.1920928955078125e-07 ;  /* 0x00000002ff247431 */ /* 0x000fe400000001ff */
        /* <DEDUP_REMOVED lines=18> */
.L_x_12847:
        /* <DEDUP_REMOVED lines=13> */
.L_x_12849:
[----:B------:R-:W-:Y:S05]  /*1e840*/  BSYNC.RECONVERGENT B1 ;  /* 0x0000000000017941 */ /* 0x000fea0003800200 */
.L_x_12848:
        /* <DEDUP_REMOVED lines=50> */
.L_x_12846:
[----:B------:R-:W-:Y:S05]  /*1eb70*/  BSYNC.RECONVERGENT B0 ;  /* 0x0000000000007941 */ /* 0x000fea0003800200 */
.L_x_12845:
        /* <DEDUP_REMOVED lines=18> */
.L_x_12852:
        /* <DEDUP_REMOVED lines=15> */
.L_x_12854:
[----:B------:R-:W-:Y:S05]  /*1ed90*/  BSYNC.RECONVERGENT B1 ;  /* 0x0000000000017941 */ /* 0x000fea0003800200 */
.L_x_12853:
        /* <DEDUP_REMOVED lines=50> */
.L_x_12851:
[----:B------:R-:W-:Y:S05]  /*1f0c0*/  BSYNC.RECONVERGENT B0 ;  /* 0x0000000000007941 */ /* 0x000fea0003800200 */
.L_x_12850:
[----:B------:R-:W-:Y:S02]  /*1f0d0*/  I2FP.F32.U32 R37, R38 ;  /* 0x0000002600257245 */ /* 0x000fe40000201000 */
[----:B------:R-:W-:Y:S02]  /*1f0e0*/  PRMT R36, R91, 0x7632, R36 ;  /* 0x000076325b247816 */ /* 0x000fe40000000024 */
[----:B------:R-:W-:Y:S01]  /*1f0f0*/  FSEL R44, R44, RZ, P5 ;  /* 0x000000ff2c2c7208 */ /* 0x000fe20002800000 */
[----:B------:R-:W-:Y:S02]  /*1f100*/  FFMA.FTZ R37, R37, R188, 1.1641532182693481445e-10 ;  /* 0x2f00000025257423 */ /* 0x000fe400000100bc */
[----:B------:R-:W-:-:S03]  /*1f110*/  IMAD.U32 R39, R36, 0x10000, RZ ;  /* 0x0001000024277824 */ /* 0x000fc600078e00ff */
[----:B------:R-:W-:Y:S01]  /*1f120*/  FSETP.GTU.FTZ.AND P6, PT, R37, R190, PT ;  /* 0x000000be2500720b */ /* 0x000fe20003fdc000 */
[----:B------:R-:W-:-:S03]  /*1f130*/  FMUL.FTZ R39, R39, R192 ;  /* 0x000000c027277220 */ /* 0x000fc60000410000 */
[----:B------:R-:W-:Y:S02]  /*1f140*/  SEL R177, RZ, 0x1, P6 ;  /* 0x00000001ffb17807 */ /* 0x000fe40003000000 */
[----:B------:R-:W-:-:S05]  /*1f150*/  FSEL R39, R39, RZ, !P6 ;  /* 0x000000ff27277208 */ /* 0x000fca0007000000 */
[----:B------:R-:W-:-:S04]  /*1f160*/  FADD.FTZ R51, R39, R44 ;  /* 0x0000002c27337221 */ /* 0x000fc80000010000 */
[----:B------:R-:W-:Y:S01]  /*1f170*/  @P1 FADD.FTZ R51, R83, R51 ;  /* 0x0000003353331221 */ /* 0x000fe20000010000 */
[----:B------:R-:W-:Y:S06]  /*1f180*/  BRA `(.L_x_12855) ;  /* 0x0000002c00007947 */ /* 0x000fec0003800000 */
.L_x_12774:
        /* <DEDUP_REMOVED lines=16> */
.L_x_12858:
[----:B------:R-:W-:Y:S01]  /*1f290*/  VIADD R4, R4, 0x1 ;  /* 0x0000000104047836 */ /* 0x000fe20000000000 */
[----:B------:R-:W-:Y:S03]  /*1f2a0*/  BSSY.RECONVERGENT B1, `(.L_x_12859) ;  /* 0x000000c000017945 */ /* 0x000fe60003800200 */
[C---:B--2---:R-:W-:Y:S01]  /*1f2b0*/  IMAD.WIDE.U32 R46, R4.reuse, -0x2daee0ad, RZ ;  /* 0xd2511f53042e7825 */ /* 0x044fe200078e00ff */
        /* <DEDUP_REMOVED lines=10> */
.L_x_12860:
[----:B------:R-:W-:Y:S05]  /*1f360*/  BSYNC.RECONVERGENT B1 ;  /* 0x0000000000017941 */ /* 0x000fea0003800200 */
.L_x_12859:
        /* <DEDUP_REMOVED lines=50> */
.L_x_12857:
[----:B------:R-:W-:Y:S05]  /*1f690*/  BSYNC.RECONVERGENT B0 ;  /* 0x0000000000007941 */ /* 0x000fea0003800200 */
.L_x_12856:
[----:B------:R-:W-:Y:S01]  /*1f6a0*/  I2FP.F32.U32 R41, R40 ;  /* 0x0000002800297245 */ /* 0x000fe20000201000 */
[----:B------:R-:W-:Y:S01]  /*1f6b0*/  BSSY.RECONVERGENT B0, `(.L_x_12861) ;  /* 0x0000053000007945 */ /* 0x000fe20003800200 */
[----:B------:R-:W-:Y:S01]  /*1f6c0*/  ISETP.NE.AND P2, PT, R42, 0x1, PT ;  /* 0x000000012a00780c */ /* 0x000fe20003f45270 */
[----:B------:R-:W-:Y:S01]  /*1f6d0*/  HFMA2 R40, -RZ, RZ, 0, 1.1920928955078125e-07 ;  /* 0x00000002ff287431 */ /* 0x000fe200000001ff */
[----:B------:R-:W-:Y:S01]  /*1f6e0*/  LOP3.LUT R164, R164, 0xffffffef, RZ, 0xc0, !PT ;  /* 0xffffffefa4a47812 */ /* 0x000fe200078ec0ff */
[----:B------:R-:W-:Y:S01]  /*1f6f0*/  FFMA.FTZ R41, R41, R188, 1.1641532182693481445e-10 ;  /* 0x2f00000029297423 */ /* 0x000fe200000100bc */
[C---:B--2--5:R-:W-:Y:S01]  /*1f700*/  IMAD.U32 R47, R36.reuse, 0x10000, RZ ;  /* 0x00010000242f7824 */ /* 0x064fe200078e00ff */
        /* <DEDUP_REMOVED lines=13> */
.L_x_12863:
        /* <DEDUP_REMOVED lines=13> */
.L_x_12865:
[----:B------:R-:W-:Y:S05]  /*1f8b0*/  BSYNC.RECONVERGENT B1 ;  /* 0x0000000000017941 */ /* 0x000fea0003800200 */
.L_x_12864:
        /* <DEDUP_REMOVED lines=50> */
.L_x_12862:
[----:B------:R-:W-:Y:S05]  /*1fbe0*/  BSYNC.RECONVERGENT B0 ;  /* 0x0000000000007941 */ /* 0x000fea0003800200 */
.L_x_12861:
        /* <DEDUP_REMOVED lines=19> */
.L_x_12868:
        /* <DEDUP_REMOVED lines=13> */
.L_x_12870:
[----:B------:R-:W-:Y:S05]  /*1fdf0*/  BSYNC.RECONVERGENT B1 ;  /* 0x0000000000017941 */ /* 0x000fea0003800200 */
.L_x_12869:
        /* <DEDUP_REMOVED lines=48> */
[----:B------:R-:W-:Y:S02]  /*20100*/  LOP3.LUT R182, R193, R182, R45, 0x96, !PT ;  /* 0x000000b6c1b67212 */ /* 0x000fe400078e962d */
[----:B------:R-:W-:-:S07]  /*20110*/  MOV R194, R44 ;  /* 0x0000002c00c27202 */ /* 0x000fce0000000f00 */
.L_x_12867:
[----:B------:R-:W-:Y:S05]  /*20120*/  BSYNC.RECONVERGENT B0 ;  /* 0x0000000000007941 */ /* 0x000fea0003800200 */
.L_x_12866:
[----:B------:R-:W-:Y:S01]  /*20130*/  I2FP.F32.U32 R41, R36 ;  /* 0x0000002400297245 */ /* 0x000fe20000201000 */
[----:B------:R-:W-:Y:S01]  /*20140*/  BSSY.RECONVERGENT B0, `(.L_x_12871) ;  /* 0x0000053000007945 */ /* 0x000fe20003800200 */
[----:B------:R-:W-:Y:S01]  /*20150*/  ISETP.NE.AND P2, PT, R42, 0x1, PT ;  /* 0x000000012a00780c */ /* 0x000fe20003f45270 */
[----:B------:R-:W-:Y:S01]  /*20160*/  IMAD.U32 R49, R37, 0x10000, RZ ;  /* 0x0001000025317824 */ /* 0x000fe200078e00ff */
[----:B------:R-:W-:Y:S01]  /*20170*/  LOP3.LUT R164, R164, 0xfffffffb, RZ, 0xc0, !PT ;  /* 0xfffffffba4a47812 */ /* 0x000fe200078ec0ff */
[----:B------:R-:W-:Y:S01]  /*20180*/  FFMA.FTZ R41, R41, R188, 1.1641532182693481445e-10 ;  /* 0x2f00000029297423 */ /* 0x000fe200000100bc */
[----:B------:R-:W-:Y:S01]  /*20190*/  PRMT R55, R37, 0x7632, R55 ;  /* 0x0000763225377816 */ /* 0x000fe20000000037 */
        /* <DEDUP_REMOVED lines=13> */
.L_x_12873:
        /* <DEDUP_REMOVED lines=13> */
.L_x_12875:
[----:B------:R-:W-:Y:S05]  /*20340*/  BSYNC.RECONVERGENT B1 ;  /* 0x0000000000017941 */ /* 0x000fea0003800200 */
.L_x_12874:
        /* <DEDUP_REMOVED lines=50> */
.L_x_12872:
[----:B------:R-:W-:Y:S05]  /*20670*/  BSYNC.RECONVERGENT B0 ;  /* 0x0000000000007941 */ /* 0x000fea0003800200 */
.L_x_12871:
        /* <DEDUP_REMOVED lines=19> */
.L_x_12878:
        /* <DEDUP_REMOVED lines=13> */
.L_x_12880:
[----:B------:R-:W-:Y:S05]  /*20880*/  BSYNC.RECONVERGENT B1 ;  /* 0x0000000000017941 */ /* 0x000fea0003800200 */
.L_x_12879:
        /* <DEDUP_REMOVED lines=50> */
.L_x_12877:
[----:B------:R-:W-:Y:S05]  /*20bb0*/  BSYNC.RECONVERGENT B0 ;  /* 0x0000000000007941 */ /* 0x000fea0003800200 */
.L_x_12876:
        /* <DEDUP_REMOVED lines=18> */
.L_x_12883:
        /* <DEDUP_REMOVED lines=13> */
.L_x_12885:
[----:B------:R-:W-:Y:S05]  /*20db0*/  BSYNC.RECONVERGENT B1 ;  /* 0x0000000000017941 */ /* 0x000fea0003800200 */
.L_x_12884:
        /* <DEDUP_REMOVED lines=50> */
.L_x_12882:
[----:B------:R-:W-:Y:S05]  /*210e0*/  BSYNC.RECONVERGENT B0 ;  /* 0x0000000000007941 */ /* 0x000fea0003800200 */
.L_x_12881:
        /* <DEDUP_REMOVED lines=17> */
.L_x_12888:
        /* <DEDUP_REMOVED lines=13> */
.L_x_12890:
[----:B------:R-:W-:Y:S05]  /*212d0*/  BSYNC.RECONVERGENT B1 ;  /* 0x0000000000017941 */ /* 0x000fea0003800200 */
.L_x_12889:
        /* <DEDUP_REMOVED lines=50> */
.L_x_12887:
[----:B------:R-:W-:Y:S05]  /*21600*/  BSYNC.RECONVERGENT B0 ;  /* 0x0000000000007941 */ /* 0x000fea0003800200 */
.L_x_12886:
        /* <DEDUP_REMOVED lines=18> */
.L_x_12893:
        /* <DEDUP_REMOVED lines=13> */
.L_x_12895:
[----:B------:R-:W-:Y:S05]  /*21800*/  BSYNC.RECONVERGENT B1 ;  /* 0x0000000000017941 */ /* 0x000fea0003800200 */
.L_x_12894:
        /* <DEDUP_REMOVED lines=50> */
.L_x_12892:
[----:B------:R-:W-:Y:S05]  /*21b30*/  BSYNC.RECONVERGENT B0 ;  /* 0x0000000000007941 */ /* 0x000fea0003800200 */
.L_x_12891:
[----:B------:R-:W-:Y:S01]  /*21b40*/  P2R R36, PR, RZ, 0x2 ;  /* 0x00000002ff247803 */ /* 0x000fe20000000000 */
[----:B------:R-:W-:Y:S01]  /*21b50*/  FMUL.FTZ R47, R47, R192 ;  /* 0x000000c02f2f7220 */ /* 0x000fe20000410000 */
[----:B------:R-:W-:Y:S01]  /*21b60*/  I2FP.F32.U32 R37, R38 ;  /* 0x0000002600257245 */ /* 0x000fe20000201000 */
[-C--:B------:R-:W-:Y:S01]  /*21b70*/  FMUL.FTZ R54, R49, R192.reuse ;  /* 0x000000c031367220 */ /* 0x080fe20000410000 */
[----:B------:R-:W-:Y:S01]  /*21b80*/  LOP3.LUT P1, RZ, R164, 0x10, RZ, 0xc0, !PT ;  /* 0x00000010a4ff7812 */ /* 0x000fe2000782c0ff */
[----:B------:R-:W-:Y:S01]  /*21b90*/  FMUL.FTZ R51, R51, R192 ;  /* 0x000000c033337220 */ /* 0x000fe20000410000 */
[----:B------:R-:W-:Y:S01]  /*21ba0*/  SHF.L.U32 R39, R44, 0x10, RZ ;  /* 0x000000102c277819 */ /* 0x000fe200000006ff */
[----:B------:R-:W-:Y:S01]  /*21bb0*/  FFMA.FTZ R37, R37, R188, 1.1641532182693481445e-10 ;  /* 0x2f00000025257423 */ /* 0x000fe200000100bc */
[----:B------:R-:W-:Y:S01]  /*21bc0*/  LOP3.LUT P5, RZ, R164, 0x4, RZ, 0xc0, !PT ;  /* 0x00000004a4ff7812 */ /* 0x000fe200078ac0ff */
[-C--:B------:R-:W-:Y:S01]  /*21bd0*/  FMUL.FTZ R45, R45, R192.reuse ;  /* 0x000000c02d2d7220 */ /* 0x080fe20000410000 */
[----:B------:R-:W-:Y:S01]  /*21be0*/  FSEL R52, R47, RZ, P1 ;  /* 0x000000ff2f347208 */ /* 0x000fe20000800000 */
[-C--:B------:R-:W-:Y:S01]  /*21bf0*/  FMUL.FTZ R143, R143, R192.reuse ;  /* 0x000000c08f8f7220 */ /* 0x080fe20000410000 */
[----:B------:R-:W-:Y:S01]  /*21c00*/  ISETP.NE.AND P1, PT, R36, RZ, PT ;  /* 0x000000ff2400720c */ /* 0x000fe20003f25270 */
[-C--:B------:R-:W-:Y:S01]  /*21c10*/  FMUL.FTZ R48, R53, R192.reuse ;  /* 0x000000c035307220 */ /* 0x080fe20000410000 */
[----:B------:R-:W-:Y:S01]  /*21c20*/  P2R R40, PR, RZ, 0x1 ;  /* 0x00000001ff287803 */ /* 0x000fe20000000000 */
[-C--:B------:R-:W-:Y:S01]  /*21c30*/  FMUL.FTZ R55, R55, R192.reuse ;  /* 0x000000c037377220 */ /* 0x080fe20000410000 */
[----:B------:R-:W-:Y:S01]  /*21c40*/  LOP3.LUT P0, RZ, R164, 0x8, RZ, 0xc0, !PT ;  /* 0x00000008a4ff7812 */ /* 0x000fe2000780c0ff */
        /* <DEDUP_REMOVED lines=20> */
.L_x_12855:
        /* <DEDUP_REMOVED lines=48> */
.L_x_12896:
[----:B------:R2:W5:Y:S04]  /*22090*/  @P0 LDG.E.128 R88, desc[UR6][R46.64] ;  /* 0x000000062e580981 */ /* 0x000568000c1e1d00 */
        /* <DEDUP_REMOVED lines=20> */
.L_x_12900:
[----:B------:R-:W-:Y:S01]  /*221e0*/  IADD3 R4, PT, PT, R4, 0x1, RZ ;  /* 0x0000000104047810 */ /* 0x000fe20007ffe0ff */
[----:B------:R-:W-:Y:S03]  /*221f0*/  BSSY.RECONVERGENT B1, `(.L_x_12901) ;  /* 0x000000c000017945 */ /* 0x000fe60003800200 */
[C---:B------:R-:W-:Y:S01]  /*22200*/  ISETP.NE.AND P2, PT, R4.reuse, RZ, PT ;  /* 0x000000ff0400720c */ /* 0x040fe20003f45270 */
[----:B--2---:R-:W-:-:S12]  /*22210*/  IMAD.WIDE.U32 R46, R4, -0x2daee0ad, RZ ;  /* 0xd2511f53042e7825 */ /* 0x004fd800078e00ff */
        /* <DEDUP_REMOVED lines=9> */
.L_x_12902:
[----:B------:R-:W-:Y:S05]  /*222b0*/  BSYNC.RECONVERGENT B1 ;  /* 0x0000000000017941 */ /* 0x000fea0003800200 */
.L_x_12901:
        /* <DEDUP_REMOVED lines=46> */
[----:B------:R-:W-:Y:S01]  /*225a0*/  IMAD.MOV.U32 R194, RZ, RZ, R44 ;  /* 0x000000ffffc27224 */ /* 0x000fe200078e002c */
[----:B------:R-:W-:Y:S01]  /*225b0*/  LOP3.LUT R182, R193, R182, R45, 0x96, !PT ;  /* 0x000000b6c1b67212 */ /* 0x000fe200078e962d */
[----:B------:R-:W-:Y:S02]  /*225c0*/  IMAD.MOV.U32 R40, RZ, RZ, R178 ;  /* 0x000000ffff287224 */ /* 0x000fe400078e00b2 */
[----:B------:R-:W-:-:S07]  /*225d0*/  IMAD.MOV.U32 R43, RZ, RZ, RZ ;  /* 0x000000ffff2b7224 */ /* 0x000fce00078e00ff */
.L_x_12899:
[----:B------:R-:W-:Y:S05]  /*225e0*/  BSYNC.RECONVERGENT B0 ;  /* 0x0000000000007941 */ /* 0x000fea0003800200 */
.L_x_12898:
        /* <DEDUP_REMOVED lines=10> */
[----:B--2---:R-:W-:-:S06]  /*22690*/  FMUL.FTZ R142, R41, R192 ;  /* 0x000000c0298e7220 */ /* 0x004fcc0000410000 */
        /* <DEDUP_REMOVED lines=10> */
.L_x_12905:
        /* <DEDUP_REMOVED lines=13> */
.L_x_12907:
[----:B------:R-:W-:Y:S05]  /*22810*/  BSYNC.RECONVERGENT B1 ;  /* 0x0000000000017941 */ /* 0x000fea0003800200 */
.L_x_12906:
        /* <DEDUP_REMOVED lines=50> */
.L_x_12904:
[----:B------:R-:W-:Y:S05]  /*22b40*/  BSYNC.RECONVERGENT B0 ;  /* 0x0000000000007941 */ /* 0x000fea0003800200 */
.L_x_12903:
[----:B------:R-:W-:Y:S01]  /*22b50*/  I2FP.F32.U32 R41, R42 ;  /* 0x0000002a00297245 */ /* 0x000fe20000201000 */
[----:B------:R-:W-:Y:S01]  /*22b60*/  IMAD.U32 R43, R88, 0x10000, RZ ;  /* 0x00010000582b7824 */ /* 0x000fe200078e00ff */
[----:B------:R-:W-:Y:S01]  /*22b70*/  ISETP.NE.AND P3, PT, R40, 0x1, PT ;  /* 0x000000012800780c */ /* 0x000fe20003f65270 */
[----:B------:R-:W-:Y:S02]  /*22b80*/  BSSY.RECONVERGENT B0, `(.L_x_12908) ;  /* 0x0000054000007945 */ /* 0x000fe40003800200 */
[----:B------:R-:W-:Y:S01]  /*22b90*/  FFMA.FTZ R41, R41, R188, 1.1641532182693481445e-10 ;  /* 0x2f00000029297423 */ /* 0x000fe200000100bc */
[----:B------:R-:W-:-:S04]  /*22ba0*/  FMUL.FTZ R43, R43, R192 ;  /* 0x000000c02b2b7220 */ /* 0x000fc80000410000 */
[----:B------:R-:W-:Y:S02]  /*22bb0*/  FSETP.GTU.FTZ.AND P2, PT, R41, R190, PT ;  /* 0x000000be2900720b */ /* 0x000fe40003f5c000 */
[----:B------:R-:W-:Y:S02]  /*22bc0*/  FSEL R41, R142, RZ, P4 ;  /* 0x000000ff8e297208 */ /* 0x000fe40002000000 */
[----:B------:R-:W-:Y:S01]  /*22bd0*/  FSEL R44, R43, RZ, !P2 ;  /* 0x000000ff2b2c7208 */ /* 0x000fe20005000000 */
[----:B------:R-:W-:Y:S01]  /*22be0*/  IMAD.MOV.U32 R43, RZ, RZ, 0x2 ;  /* 0x00000002ff2b7424 */ /* 0x000fe200078e00ff */
        /* <DEDUP_REMOVED lines=13> */
.L_x_12910:
        /* <DEDUP_REMOVED lines=13> */
.L_x_12912:
[----:B------:R-:W-:Y:S05]  /*22d90*/  BSYNC.RECONVERGENT B1 ;  /* 0x0000000000017941 */ /* 0x000fea0003800200 */
.L_x_12911:
        /* <DEDUP_REMOVED lines=50> */
.L_x_12909:
[----:B------:R-:W-:Y:S05]  /*230c0*/  BSYNC.RECONVERGENT B0 ;  /* 0x0000000000007941 */ /* 0x000fea0003800200 */
.L_x_12908:
        /* <DEDUP_REMOVED lines=20> */
.L_x_12915:
        /* <DEDUP_REMOVED lines=13> */
.L_x_12917:
[----:B------:R-:W-:Y:S05]  /*232e0*/  BSYNC.RECONVERGENT B1 ;  /* 0x0000000000017941 */ /* 0x000fea0003800200 */
.L_x_12916:
        /* <DEDUP_REMOVED lines=50> */
.L_x_12914:
[----:B------:R-:W-:Y:S05]  /*23610*/  BSYNC.RECONVERGENT B0 ;  /* 0x0000000000007941 */ /* 0x000fea0003800200 */
.L_x_12913:
[----:B------:R-:W-:Y:S01]  /*23620*/  I2FP.F32.U32 R41, R42 ;  /* 0x0000002a00297245 */ /* 0x000fe20000201000 */
[----:B------:R-:W-:Y:S01]  /*23630*/  BSSY.RECONVERGENT B0, `(.L_x_12918) ;  /* 0x0000057000007945 */ /* 0x000fe20003800200 */
[----:B------:R-:W-:Y:S02]  /*23640*/  PRMT R40, R88, 0x7632, R40 ;  /* 0x0000763258287816 */ /* 0x000fe40000000028 */
[----:B------:R-:W-:Y:S01]  /*23650*/  ISETP.NE.AND P3, PT, R46, 0x1, PT ;  /* 0x000000012e00780c */ /* 0x000fe20003f65270 */
[----:B------:R-:W-:Y:S01]  /*23660*/  FFMA.FTZ R41, R41, R188, 1.1641532182693481445e-10 ;  /* 0x2f00000029297423 */ /* 0x000fe200000100bc */
[----:B------:R-:W-:Y:S01]  /*23670*/  SHF.L.U32 R43, R40, 0x10, RZ ;  /* 0x00000010282b7819 */ /* 0x000fe200000006ff */
[----:B------:R-:W-:Y:S01]  /*23680*/  IMAD.MOV.U32 R40, RZ, RZ, 0x2 ;  /* 0x00000002ff287424 */ /* 0x000fe200078e00ff */
        /* <DEDUP_REMOVED lines=17> */
.L_x_12920:
        /* <DEDUP_REMOVED lines=13> */
.L_x_12922:
[----:B------:R-:W-:Y:S05]  /*23870*/  BSYNC.RECONVERGENT B1 ;  /* 0x0000000000017941 */ /* 0x000fea0003800200 */
.L_x_12921:
        /* <DEDUP_REMOVED lines=50> */
.L_x_12919:
[----:B------:R-:W-:Y:S05]  /*23ba0*/  BSYNC.RECONVERGENT B0 ;  /* 0x0000000000007941 */ /* 0x000fea0003800200 */
.L_x_12918:
        /* <DEDUP_REMOVED lines=21> */
.L_x_12925:
        /* <DEDUP_REMOVED lines=13> */
.L_x_12927:
[----:B------:R-:W-:Y:S05]  /*23dd0*/  BSYNC.RECONVERGENT B1 ;  /* 0x0000000000017941 */ /* 0x000fea0003800200 */
.L_x_12926:
        /* <DEDUP_REMOVED lines=50> */
.L_x_12924:
[----:B------:R-:W-:Y:S05]  /*24100*/  BSYNC.RECONVERGENT B0 ;  /* 0x0000000000007941 */ /* 0x000fea0003800200 */
.L_x_12923:
        /* <DEDUP_REMOVED lines=23> */
.L_x_12930:
        /* <DEDUP_REMOVED lines=13> */
.L_x_12932:
[----:B------:R-:W-:Y:S05]  /*24350*/  BSYNC.RECONVERGENT B1 ;  /* 0x0000000000017941 */ /* 0x000fea0003800200 */
.L_x_12931:
        /* <DEDUP_REMOVED lines=50> */
.L_x_12929:
[----:B------:R-:W-:Y:S05]  /*24680*/  BSYNC.RECONVERGENT B0 ;  /* 0x0000000000007941 */ /* 0x000fea0003800200 */
.L_x_12928:
        /* <DEDUP_REMOVED lines=20> */
.L_x_12935:
        /* <DEDUP_REMOVED lines=13> */
.L_x_12937:
[----:B------:R-:W-:Y:S05]  /*248a0*/  BSYNC.RECONVERGENT B1 ;  /* 0x0000000000017941 */ /* 0x000fea0003800200 */
.L_x_12936:
        /* <DEDUP_REMOVED lines=50> */
.L_x_12934:
[----:B------:R-:W-:Y:S05]  /*24bd0*/  BSYNC.RECONVERGENT B0 ;  /* 0x0000000000007941 */ /* 0x000fea0003800200 */
.L_x_12933:
        /* <DEDUP_REMOVED lines=24> */
.L_x_12940:
        /* <DEDUP_REMOVED lines=13> */
.L_x_12942:
[----:B------:R-:W-:Y:S05]  /*24e30*/  BSYNC.RECONVERGENT B1 ;  /* 0x0000000000017941 */ /* 0x000fea0003800200 */
.L_x_12941:
        /* <DEDUP_REMOVED lines=50> */
.L_x_12939:
[----:B------:R-:W-:Y:S05]  /*25160*/  BSYNC.RECONVERGENT B0 ;  /* 0x0000000000007941 */ /* 0x000fea0003800200 */
.L_x_12938:
        /* <DEDUP_REMOVED lines=19> */
.L_x_12945:
        /* <DEDUP_REMOVED lines=13> */
.L_x_12947:
[----:B------:R-:W-:Y:S05]  /*25370*/  BSYNC.RECONVERGENT B1 ;  /* 0x0000000000017941 */ /* 0x000fea0003800200 */
.L_x_12946:
        /* <DEDUP_REMOVED lines=50> */
.L_x_12944:
[----:B------:R-:W-:Y:S05]  /*256a0*/  BSYNC.RECONVERGENT B0 ;  /* 0x0000000000007941 */ /* 0x000fea0003800200 */
.L_x_12943:
        /* <DEDUP_REMOVED lines=24> */
.L_x_12950:
        /* <DEDUP_REMOVED lines=13> */
.L_x_12952:
[----:B------:R-:W-:Y:S05]  /*25900*/  BSYNC.RECONVERGENT B1 ;  /* 0x0000000000017941 */ /* 0x000fea0003800200 */
.L_x_12951:
        /* <DEDUP_REMOVED lines=50> */
.L_x_12949:
[----:B------:R-:W-:Y:S05]  /*25c30*/  BSYNC.RECONVERGENT B0 ;  /* 0x0000000000007941 */ /* 0x000fea0003800200 */
.L_x_12948:
        /* <DEDUP_REMOVED lines=18> */
.L_x_12955:
        /* <DEDUP_REMOVED lines=13> */
.L_x_12957:
[----:B------:R-:W-:Y:S05]  /*25e30*/  BSYNC.RECONVERGENT B1 ;  /* 0x0000000000017941 */ /* 0x000fea0003800200 */
.L_x_12956:
        /* <DEDUP_REMOVED lines=50> */
.L_x_12954:
[----:B------:R-:W-:Y:S05]  /*26160*/  BSYNC.RECONVERGENT B0 ;  /* 0x0000000000007941 */ /* 0x000fea0003800200 */
.L_x_12953:
[----:B------:R-:W-:Y:S01]  /*26170*/  I2FP.F32.U32 R37, R42 ;  /* 0x0000002a00257245 */ /* 0x000fe20000201000 */
[----:B------:R-:W-:Y:S01]  /*26180*/  BSSY.RECONVERGENT B0, `(.L_x_12958) ;  /* 0x0000057000007945 */ /* 0x000fe20003800200 */
[----:B------:R-:W-:Y:S02]  /*26190*/  PRMT R36, R90, 0x7632, R36 ;  /* 0x000076325a247816 */ /* 0x000fe40000000024 */
[----:B------:R-:W-:Y:S01]  /*261a0*/  FSEL R38, R38, RZ, P3 ;  /* 0x000000ff26267208 */ /* 0x000fe20001800000 */
[----:B------:R-:W-:Y:S02]  /*261b0*/  FFMA.FTZ R37, R37, R188, 1.1641532182693481445e-10 ;  /* 0x2f00000025257423 */ /* 0x000fe400000100bc */
[----:B------:R-:W-:Y:S02]  /*261c0*/  IMAD.U32 R41, R36, 0x10000, RZ ;  /* 0x0001000024297824 */ /* 0x000fe400078e00ff */
[----:B------:R-:W-:Y:S01]  /*261d0*/  HFMA2 R36, -RZ, RZ, 0, 1.1920928955078125e-07 ;  /* 0x00000002ff247431 */ /* 0x000fe200000001ff */
[----:B------:R-:W-:Y:S01]  /*261e0*/  FSETP.GTU.FTZ.AND P4, PT, R37, R190, PT ;  /* 0x000000be2500720b */ /* 0x000fe20003f9c000 */
[----:B------:R-:W-:Y:S01]  /*261f0*/  FMUL.FTZ R41, R41, R192 ;  /* 0x000000c029297220 */ /* 0x000fe20000410000 */
[----:B------:R-:W-:-:S02]  /*26200*/  IMAD.MOV.U32 R37, RZ, RZ, R194 ;  /* 0x000000ffff257224 */ /* 0x000fc400078e00c2 */
        /* <DEDUP_REMOVED lines=14> */
.L_x_12960:
        /* <DEDUP_REMOVED lines=13> */
.L_x_12962:
[----:B------:R-:W-:Y:S05]  /*263c0*/  BSYNC.RECONVERGENT B1 ;  /* 0x0000000000017941 */ /* 0x000fea0003800200 */
.L_x_12961:
        /* <DEDUP_REMOVED lines=50> */
.L_x_12959:
[----:B------:R-:W-:Y:S05]  /*266f0*/  BSYNC.RECONVERGENT B0 ;  /* 0x0000000000007941 */ /* 0x000fea0003800200 */
.L_x_12958:
        /* <DEDUP_REMOVED lines=19> */
.L_x_12965:
        /* <DEDUP_REMOVED lines=13> */
.L_x_12967:
[----:B------:R-:W-:Y:S05]  /*26900*/  BSYNC.RECONVERGENT B1 ;  /* 0x0000000000017941 */ /* 0x000fea0003800200 */
.L_x_12966:
        /* <DEDUP_REMOVED lines=36> */
[----:B------:R-:W-:Y:S01]  /*26b50*/  LOP3.LUT R182, R180, R142, R43, 0x96, !PT ;  /* 0x0000008eb4b67212 */ /* 0x000fe200078e962b */
[----:B------:R-:W-:-:S03]  /*26b60*/  HFMA2 R142, -RZ, RZ, 0, 0 ;  /* 0x00000000ff8e7431 */ /* 0x000fc600000001ff */
        /* <DEDUP_REMOVED lines=12> */
.L_x_12964:
[----:B------:R-:W-:Y:S05]  /*26c30*/  BSYNC.RECONVERGENT B0 ;  /* 0x0000000000007941 */ /* 0x000fea0003800200 */
.L_x_12963:
[----:B------:R-:W-:Y:S01]  /*26c40*/  I2FP.F32.U32 R37, R38 ;  /* 0x0000002600257245 */ /* 0x000fe20000201000 */
[----:B------:R-:W-:Y:S01]  /*26c50*/  IMAD.U32 R39, R91, 0x10000, RZ ;  /* 0x000100005b277824 */ /* 0x000fe200078e00ff */
[----:B------:R-:W-:Y:S03]  /*26c60*/  BSSY.RECONVERGENT B0, `(.L_x_12968) ;  /* 0x0000056000007945 */ /* 0x000fe60003800200 */
[----:B------:R-:W-:Y:S01]  /*26c70*/  FFMA.FTZ R37, R37, R188, 1.1641532182693481445e-10 ;  /* 0x2f00000025257423 */ /* 0x000fe200000100bc */
[----:B------:R-:W-:-:S04]  /*26c80*/  FMUL.FTZ R39, R39, R192 ;  /* 0x000000c027277220 */ /* 0x000fc80000410000 */
[----:B------:R-:W-:Y:S02]  /*26c90*/  FSETP.GTU.FTZ.AND P5, PT, R37, R190, PT ;  /* 0x000000be2500720b */ /* 0x000fe40003fbc000 */
[----:B------:R-:W-:Y:S02]  /*26ca0*/  FSEL R37, R176, RZ, P4 ;  /* 0x000000ffb0257208 */ /* 0x000fe40002000000 */
[----:B------:R-:W-:Y:S01]  /*26cb0*/  FSEL R42, R39, RZ, !P5 ;  /* 0x000000ff272a7208 */ /* 0x000fe20006800000 */
[----:B------:R-:W-:Y:S01]  /*26cc0*/  IMAD.MOV.U32 R39, RZ, RZ, 0x2 ;  /* 0x00000002ff277424 */ /* 0x000fe200078e00ff */
[----:B------:R-:W-:Y:S02]  /*26cd0*/  SEL R36, RZ, 0x1, P5 ;  /* 0x00000001ff247807 */ /* 0x000fe40002800000 */
[----:B------:R-:W-:Y:S01]  /*26ce0*/  ISETP.NE.AND P5, PT, R142, 0x1, PT ;  /* 0x000000018e00780c */ /* 0x000fe20003fa5270 */
[----:B------:R-:W-:Y:S01]  /*26cf0*/  FADD.FTZ R42, R42, R37 ;  /* 0x000000252a2a7221 */ /* 0x000fe20000010000 */
[----:B------:R-:W-:-:S02]  /*26d00*/  MOV R37, R194 ;  /* 0x000000c200257202 */ /* 0x000fc40000000f00 */
        /* <DEDUP_REMOVED lines=11> */
.L_x_12970:
        /* <DEDUP_REMOVED lines=13> */
.L_x_12972:
[----:B------:R-:W-:Y:S05]  /*26e90*/  BSYNC.RECONVERGENT B1 ;  /* 0x0000000000017941 */ /* 0x000fea0003800200 */
.L_x_12971:
        /* <DEDUP_REMOVED lines=50> */
.L_x_12969:
[----:B------:R-:W-:Y:S05]  /*271c0*/  BSYNC.RECONVERGENT B0 ;  /* 0x0000000000007941 */ /* 0x000fea0003800200 */
.L_x_12968:
        /* <DEDUP_REMOVED lines=18> */
.L_x_12975:
        /* <DEDUP_REMOVED lines=15> */
.L_x_12977:
[----:B------:R-:W-:Y:S05]  /*273e0*/  BSYNC.RECONVERGENT B1 ;  /* 0x0000000000017941 */ /* 0x000fea0003800200 */
.L_x_12976:
        /* <DEDUP_REMOVED lines=50> */
.L_x_12974:
[----:B------:R-:W-:Y:S05]  /*27710*/  BSYNC.RECONVERGENT B0 ;  /* 0x0000000000007941 */ /* 0x000fea0003800200 */
.L_x_12973:
        /* <DEDUP_REMOVED lines=12> */
.L_x_12897:
        /* <DEDUP_REMOVED lines=16> */
.L_x_12981:
        /* <DEDUP_REMOVED lines=13> */
.L_x_12983:
[----:B------:R-:W-:Y:S05]  /*279b0*/  BSYNC.RECONVERGENT B1 ;  /* 0x0000000000017941 */ /* 0x000fea0003800200 */
.L_x_12982:
        /* <DEDUP_REMOVED lines=48> */
[----:B------:R-:W-:Y:S02]  /*27cc0*/  MOV R194, R44 ;  /* 0x0000002c00c27202 */ /* 0x000fe40000000f00 */
[----:B------:R-:W-:-:S07]  /*27cd0*/  MOV R40, R178 ;  /* 0x000000b200287202 */ /* 0x000fce0000000f00 */
.L_x_12980:
[----:B------:R-:W-:Y:S05]  /*27ce0*/  BSYNC.RECONVERGENT B0 ;  /* 0x0000000000007941 */ /* 0x000fea0003800200 */
.L_x_12979:
[----:B------:R-:W-:Y:S01]  /*27cf0*/  I2FP.F32.U32 R41, R40 ;  /* 0x0000002800297245 */ /* 0x000fe20000201000 */
[----:B------:R-:W-:Y:S01]  /*27d00*/  BSSY.RECONVERGENT B0, `(.L_x_12984) ;  /* 0x0000053000007945 */ /* 0x000fe20003800200 */
[----:B------:R-:W-:Y:S01]  /*27d10*/  ISETP.NE.AND P2, PT, R42, 0x1, PT ;  /* 0x000000012a00780c */ /* 0x000fe20003f45270 */
[----:B------:R-:W-:Y:S01]  /*27d20*/  IMAD.MOV.U32 R40, RZ, RZ, 0x2 ;  /* 0x00000002ff287424 */ /* 0x000fe200078e00ff */
[----:B------:R-:W-:Y:S01]  /*27d30*/  LOP3.LUT R164, R164, 0xffffffef, RZ, 0xc0, !PT ;  /* 0xffffffefa4a47812 */ /* 0x000fe200078ec0ff */
[----:B------:R-:W-:Y:S01]  /*27d40*/  FFMA.FTZ R41, R41, R188, 1.1641532182693481445e-10 ;  /* 0x2f00000029297423 */ /* 0x000fe200000100bc */
[C---:B--2--5:R-:W-:Y:S02]  /*27d50*/  SHF.L.U32 R47, R36.reuse, 0x10, RZ ;  /* 0x00000010242f7819 */ /* 0x064fe400000006ff */
[----:B------:R-:W-:Y:S02]  /*27d60*/  PRMT R207, R36, 0x7632, R207 ;  /* 0x0000763224cf7816 */ /* 0x000fe400000000cf */
        /* <DEDUP_REMOVED lines=12> */
.L_x_12986:
        /* <DEDUP_REMOVED lines=13> */
.L_x_12988:
[----:B------:R-:W-:Y:S05]  /*27f00*/  BSYNC.RECONVERGENT B1 ;  /* 0x0000000000017941 */ /* 0x000fea0003800200 */
.L_x_12987:
[----:B------:R-:W-:Y:S01]  /*27f10*/  IMAD.WIDE.U32 R42, R2, -0x326172a9, RZ ;  /* 0xcd9e8d57022a7825 */ /* 0x000fe200078e00ff */
[----:B------:R-:W-:Y:S02]  /*27f20*/  LOP3.LUT R40, R165, R143, R157, 0x96, !PT ;  /* 0x0000008fa5287212 */ /* 0x000fe400078e969d */
[----:B------:R-:W-:Y:S02]  /*27f30*/  MOV R36, R196 ;  /* 0x000000c400247202 */ /* 0x000fe40000000f00 */
        /* <DEDUP_REMOVED lines=44> */
[----:B------:R-:W-:Y:S02]  /*28200*/  HFMA2 R40, -RZ, RZ, 0, 0 ;  /* 0x00000000ff287431 */ /* 0x000fe400000001ff */
[----:B------:R-:W-:Y:S01]  /*28210*/  IMAD.MOV.U32 R194, RZ, RZ, R44 ;  /* 0x000000ffffc27224 */ /* 0x000fe200078e002c */
[----:B------:R-:W-:-:S07]  /*28220*/  LOP3.LUT R183, R189, R42, R41, 0x96, !PT ;  /* 0x0000002abdb77212 */ /* 0x000fce00078e9629 */
.L_x_12985:
[----:B------:R-:W-:Y:S05]  /*28230*/  BSYNC.RECONVERGENT B0 ;  /* 0x0000000000007941 */ /* 0x000fea0003800200 */
.L_x_12984:
        /* <DEDUP_REMOVED lines=19> */
.L_x_12991:
        /* <DEDUP_REMOVED lines=13> */
.L_x_12993:
[----:B------:R-:W-:Y:S05]  /*28440*/  BSYNC.RECONVERGENT B1 ;  /* 0x0000000000017941 */ /* 0x000fea0003800200 */
.L_x_12992:
        /* <DEDUP_REMOVED lines=48> */
[----:B------:R-:W-:Y:S02]  /*28750*/  LOP3.LUT R182, R193, R182, R45, 0x96, !PT ;  /* 0x000000b6c1b67212 */ /* 0x000fe400078e962d */
[----:B------:R-:W-:-:S07]  /*28760*/  MOV R194, R44 ;  /* 0x0000002c00c27202 */ /* 0x000fce0000000f00 */
.L_x_12990:
[----:B------:R-:W-:Y:S05]  /*28770*/  BSYNC.RECONVERGENT B0 ;  /* 0x0000000000007941 */ /* 0x000fea0003800200 */
.L_x_12989:
        /* <DEDUP_REMOVED lines=20> */
.L_x_12996:
        /* <DEDUP_REMOVED lines=13> */
.L_x_12998:
[----:B------:R-:W-:Y:S05]  /*28990*/  BSYNC.RECONVERGENT B1 ;  /* 0x0000000000017941 */ /* 0x000fea0003800200 */
.L_x_12997:
        /* <DEDUP_REMOVED lines=50> */
.L_x_12995:
[----:B------:R-:W-:Y:S05]  /*28cc0*/  BSYNC.RECONVERGENT B0 ;  /* 0x0000000000007941 */ /* 0x000fea0003800200 */
.L_x_12994:
[----:B------:R-:W-:Y:S01]  /*28cd0*/  I2FP.F32.U32 R37, R37 ;  /* 0x0000002500257245 */ /* 0x000fe20000201000 */
[----:B------:R-:W-:Y:S01]  /*28ce0*/  BSSY.RECONVERGENT B0, `(.L_x_12999) ;  /* 0x0000052000007945 */ /* 0x000fe20003800200 */
[----:B------:R-:W-:Y:S01]  /*28cf0*/  ISETP.NE.AND P2, PT, R36, 0x1, PT ;  /* 0x000000012400780c */ /* 0x000fe20003f45270 */
[----:B------:R-:W-:Y:S01]  /*28d00*/  IMAD.U32 R209, R209, 0x10000, RZ ;  /* 0x00010000d1d17824 */ /* 0x000fe200078e00ff */
[----:B------:R-:W-:Y:S01]  /*28d10*/  LOP3.LUT R164, R164, 0xfffffffd, RZ, 0xc0, !PT ;  /* 0xfffffffda4a47812 */ /* 0x000fe200078ec0ff */
[----:B------:R-:W-:Y:S01]  /*28d20*/  FFMA.FTZ R37, R37, R188, 1.1641532182693481445e-10 ;  /* 0x2f00000025257423 */ /* 0x000fe200000100bc */
[----:B------:R-:W-:-:S04]  /*28d30*/  MOV R40, 0x2 ;  /* 0x0000000200287802 */ /* 0x000fc80000000f00 */
        /* <DEDUP_REMOVED lines=12> */
.L_x_13001:
        /* <DEDUP_REMOVED lines=13> */
.L_x_13003:
[----:B------:R-:W-:Y:S05]  /*28ed0*/  BSYNC.RECONVERGENT B1 ;  /* 0x0000000000017941 */ /* 0x000fea0003800200 */
.L_x_13002:
        /* <DEDUP_REMOVED lines=50> */
.L_x_13000:
[----:B------:R-:W-:Y:S05]  /*29200*/  BSYNC.RECONVERGENT B0 ;  /* 0x0000000000007941 */ /* 0x000fea0003800200 */
.L_x_12999:
[----:B------:R-:W-:Y:S01]  /*29210*/  ISETP.NE.AND P3, PT, R40, 0x1, PT ;  /* 0x000000012800780c */ /* 0x000fe20003f65270 */
[----:B------:R-:W-:Y:S01]  /*29220*/  BSSY.RECONVERGENT B0, `(.L_x_13004) ;  /* 0x0000051000007945 */ /* 0x000fe20003800200 */
[----:B------:R-:W-:Y:S01]  /*29230*/  I2FP.F32.U32 R37, R37 ;  /* 0x0000002500257245 */ /* 0x000fe20000201000 */
[----:B------:R-:W-:Y:S01]  /*29240*/  IMAD.MOV.U32 R36, RZ, RZ, 0x2 ;  /* 0x00000002ff247424 */ /* 0x000fe200078e00ff */
[C---:B------:R-:W-:Y:S02]  /*29250*/  SHF.L.U32 R211, R38.reuse, 0x10, RZ ;  /* 0x0000001026d37819 */ /* 0x040fe400000006ff */
[----:B------:R-:W-:Y:S01]  /*29260*/  PRMT R213, R38, 0x7632, R213 ;  /* 0x0000763226d57816 */ /* 0x000fe200000000d5 */
        /* <DEDUP_REMOVED lines=12> */
.L_x_13006:
        /* <DEDUP_REMOVED lines=13> */
.L_x_13008:
[----:B------:R-:W-:Y:S05]  /*29400*/  BSYNC.RECONVERGENT B1 ;  /* 0x0000000000017941 */ /* 0x000fea0003800200 */
.L_x_13007:
        /* <DEDUP_REMOVED lines=50> */
.L_x_13005:
[----:B------:R-:W-:Y:S05]  /*29730*/  BSYNC.RECONVERGENT B0 ;  /* 0x0000000000007941 */ /* 0x000fea0003800200 */
.L_x_13004:
        /* <DEDUP_REMOVED lines=17> */
.L_x_13011:
        /* <DEDUP_REMOVED lines=13> */
.L_x_13013:
[----:B------:R-:W-:Y:S05]  /*29920*/  BSYNC.RECONVERGENT B1 ;  /* 0x0000000000017941 */ /* 0x000fea0003800200 */
.L_x_13012:
        /* <DEDUP_REMOVED lines=50> */
.L_x_13010:
[----:B------:R-:W-:Y:S05]  /*29c50*/  BSYNC.RECONVERGENT B0 ;  /* 0x0000000000007941 */ /* 0x000fea0003800200 */
.L_x_13009:
        /* <DEDUP_REMOVED lines=18> */
.L_x_13016:
        /* <DEDUP_REMOVED lines=13> */
.L_x_13018:
[----:B------:R-:W-:Y:S05]  /*29e50*/  BSYNC.RECONVERGENT B1 ;  /* 0x0000000000017941 */ /* 0x000fea0003800200 */
.L_x_13017:
[----:B------:R-:W-:Y:S01]  /*29e60*/  IMAD.WIDE.U32 R38, R2, -0x326172a9, RZ ;  /* 0xcd9e8d5702267825 */ /* 0x000fe200078e00ff */
[----:B------:R-:W-:-:S03]  /*29e70*/  LOP3.LUT R36, R165, R43, R157, 0x96, !PT ;  /* 0x0000002ba5247212 */ /* 0x000fc600078e969d */
[----:B------:R-:W-:Y:S01]  /*29e80*/  HFMA2 R198, -RZ, RZ, 0, 0 ;  /* 0x00000000ffc67431 */ /* 0x000fe200000001ff */
        /* <DEDUP_REMOVED lines=47> */
.L_x_13015:
[----:B------:R-:W-:Y:S05]  /*2a180*/  BSYNC.RECONVERGENT B0 ;  /* 0x0000000000007941 */ /* 0x000fea0003800200 */
.L_x_13014:
[----:B------:R-:W-:Y:S01]  /*2a190*/  P2R R36, PR, RZ, 0x2 ;  /* 0x00000002ff247803 */ /* 0x000fe20000000000 */
[----:B------:R-:W-:Y:S01]  /*2a1a0*/  FMUL.FTZ R47, R47, R192 ;  /* 0x000000c02f2f7220 */ /* 0x000fe20000410000 */
[----:B------:R-:W-:Y:S01]  /*2a1b0*/  I2FP.F32.U32 R37, R38 ;  /* 0x0000002600257245 */ /* 0x000fe20000201000 */
[----:B------:R-:W-:Y:S01]  /*2a1c0*/  IMAD.U32 R39, R44, 0x10000, RZ ;  /* 0x000100002c277824 */ /* 0x000fe200078e00ff */
        /* <DEDUP_REMOVED lines=10> */
[----:B------:R-:W-:Y:S01]  /*2a270*/  LOP3.LUT P0, RZ, R164, 0x8, RZ, 0xc0, !PT ;  /* 0x00000008a4ff7812 */ /* 0x000fe2000780c0ff */
[-C--:B------:R-:W-:Y:S01]  /*2a280*/  FMUL.FTZ R211, R211, R192.reuse ;  /* 0x000000c0d3d37220 */ /* 0x080fe20000410000 */
[-C--:B------:R-:W-:Y:S01]  /*2a290*/  FMUL.FTZ R209, R209, R192.reuse ;  /* 0x000000c0d1d17220 */ /* 0x080fe20000410000 */
[----:B------:R-:W-:Y:S01]  /*2a2a0*/  FMUL.FTZ R39, R39, R192 ;  /* 0x000000c027277220 */ /* 0x000fe20000410000 */
[----:B------:R-:W-:-:S02]  /*2a2b0*/  FSEL R46, R143, RZ, P5 ;  /* 0x000000ff8f2e7208 */ /* 0x000fc40002800000 */
[----:B------:R-:W-:Y:S02]  /*2a2c0*/  LOP3.LUT P6, RZ, R164, 0x2, RZ, 0xc0, !PT ;  /* 0x00000002a4ff7812 */ /* 0x000fe400078cc0ff */
[----:B------:R-:W-:Y:S01]  /*2a2d0*/  FSETP.GTU.FTZ.AND P5, PT, R37, R190, PT ;  /* 0x000000be2500720b */ /* 0x000fe20003fbc000 */
[----:B------:R-:W-:Y:S01]  /*2a2e0*/  @P1 FADD.FTZ R44, R84, R44 ;  /* 0x0000002c542c1221 */ /* 0x000fe20000010000 */
[----:B------:R-:W-:Y:S01]  /*2a2f0*/  FSEL R42, R45, RZ, P4 ;  /* 0x000000ff2d2a7208 */ /* 0x000fe20002000000 */
[----:B------:R-:W-:Y:S01]  /*2a300*/  @P1 FADD.FTZ R46, R86, R46 ;  /* 0x0000002e562e1221 */ /* 0x000fe20000010000 */
[----:B------:R-:W-:Y:S02]  /*2a310*/  FSEL R45, R207, RZ, P0 ;  /* 0x000000ffcf2d7208 */ /* 0x000fe40000000000 */
[----:B------:R-:W-:Y:S01]  /*2a320*/  ISETP.NE.AND P0, PT, R40, RZ, PT ;  /* 0x000000ff2800720c */ /* 0x000fe20003f05270 */
[----:B------:R-:W-:Y:S01]  /*2a330*/  @P1 FADD.FTZ R42, R82, R42 ;  /* 0x0000002a522a1221 */ /* 0x000fe20000010000 */
[----:B------:R-:W-:Y:S01]  /*2a340*/  FSEL R41, R213, RZ, P3 ;  /* 0x000000ffd5297208 */ /* 0x000fe20001800000 */
[----:B------:R-:W-:Y:S01]  /*2a350*/  @P1 FADD.FTZ R45, R85, R45 ;  /* 0x0000002d552d1221 */ /* 0x000fe20000010000 */
[----:B------:R-:W-:-:S02]  /*2a360*/  FSEL R40, R211, RZ, P2 ;  /* 0x000000ffd3287208 */ /* 0x000fc40001000000 */
[----:B------:R-:W-:Y:S01]  /*2a370*/  FSEL R47, R209, RZ, P6 ;  /* 0x000000ffd12f7208 */ /* 0x000fe20003000000 */
[----:B------:R-:W-:Y:S01]  /*2a380*/  @P1 FADD.FTZ R41, R81, R41 ;  /* 0x0000002951291221 */ /* 0x000fe20000010000 */
[----:B------:R-:W-:Y:S01]  /*2a390*/  FSEL R43, R39, RZ, !P5 ;  /* 0x000000ff272b7208 */ /* 0x000fe20006800000 */
[----:B------:R-:W-:Y:S01]  /*2a3a0*/  @P1 FADD.FTZ R40, R80, R40 ;  /* 0x0000002850281221 */ /* 0x000fe20000010000 */
[----:B------:R-:W-:Y:S01]  /*2a3b0*/  PLOP3.LUT P5, PT, P5, PT, PT, 0x8, 0x80 ;  /* 0x000000000080781c */ /* 0x000fe20002fae170 */
[----:B------:R-:W-:Y:S02]  /*2a3c0*/  @P1 FADD.FTZ R47, R87, R47 ;  /* 0x0000002f572f1221 */ /* 0x000fe40000010000 */
[----:B------:R-:W-:-:S10]  /*2a3d0*/  @P1 FADD.FTZ R43, R83, R43 ;  /* 0x0000002b532b1221 */ /* 0x000fd40000010000 */
.L_x_12978:
[----:B------:R-:W-:Y:S01]  /*2a3e0*/  SEL R142, RZ, 0x1000000, !P5 ;  /* 0x01000000ff8e7807 */ /* 0x000fe20006800000 */
[----:B------:R-:W0:Y:S01]  /*2a3f0*/  @P0 LDC.64 R210, c[0x0][0x398] ;  /* 0x0000e600ffd20b82 */ /* 0x000e220000000a00 */
[----:B------:R-:W-:Y:S02]  /*2a400*/  SEL R39, RZ, 0x10000, !P4 ;  /* 0x00010000ff277807 */ /* 0x000fe40006000000 */
[----:B------:R-:W-:Y:S02]  /*2a410*/  SEL R178, RZ, 0x100, !P3 ;  /* 0x00000100ffb27807 */ /* 0x000fe40005800000 */
[C---:B------:R-:W-:Y:S02]  /*2a420*/  LOP3.LUT P5, RZ, R164.reuse, 0x8, RZ, 0xc0, !PT ;  /* 0x00000008a4ff7812 */ /* 0x040fe400078ac0ff */
        /* <DEDUP_REMOVED lines=10> */
[----:B------:R-:W-:Y:S02]  /*2a4d0*/  SEL R39, RZ, 0x1, !P6 ;  /* 0x00000001ff277807 */ /* 0x000fe40007000000 */
[----:B------:R-:W-:Y:S01]  /*2a4e0*/  SEL R37, RZ, 0x1, !P2 ;  /* 0x00000001ff257807 */ /* 0x000fe20005000000 */
[----:B------:R2:W-:Y:S01]  /*2a4f0*/  STG.E.128 desc[UR6][R142.64], R44 ;  /* 0x0000002c8e007986 */ /* 0x0005e2000c101d06 */
[----:B------:R-:W-:Y:S01]  /*2a500*/  LOP3.LUT R36, R36, R39, RZ, 0xfc, !PT ;  /* 0x0000002724247212 */ /* 0x000fe200078efcff */
[----:B------:R-:W-:Y:S01]  /*2a510*/  IMAD.WIDE.U32 R38, R205, 0x8, R172 ;  /* 0x00000008cd267825 */ /* 0x000fe200078e00ac */
[----:B------:R-:W-:Y:S01]  /*2a520*/  LOP3.LUT R37, R178, R37, RZ, 0xfc, !PT ;  /* 0x00000025b2257212 */ /* 0x000fe200078efcff */
[----:B------:R2:W-:Y:S01]  /*2a530*/  STG.E.128 desc[UR6][R142.64+0x10], R40 ;  /* 0x000010288e007986 */ /* 0x0005e2000c101d06 */
        /* <DEDUP_REMOVED lines=26> */
.L_x_13019:
[----:B------:R1:W5:Y:S04]  /*2a6e0*/  @P0 LDG.E.128 R88, desc[UR6][R210.64] ;  /* 0x00000006d2580981 */ /* 0x000368000c1e1d00 */
[----:B------:R1:W5:Y:S04]  /*2a6f0*/  @P1 LDG.E.128 R84, desc[UR6][R208.64] ;  /* 0x00000006d0541981 */ /* 0x000368000c1e1d00 */
[----:B------:R1:W5:Y:S04]  /*2a700*/  @P1 LDG.E.128 R80, desc[UR6][R208.64+0x10] ;  /* 0x00001006d0501981 */ /* 0x000368000c1e1d00 */
[----:B------:R1:W5:Y:S01]  /*2a710*/  LDG.E.128 R140, desc[UR6][R212.64] ;  /* 0x00000006d48c7981 */ /* 0x000362000c1e1d00 */
[----:B------:R-:W-:Y:S05]  /*2a720*/  @!P0 BRA `(.L_x_13020) ;  /* 0x0000005400b48947 */ /* 0x000fea0003800000 */
        /* <DEDUP_REMOVED lines=16> */
.L_x_13023:
        /* <DEDUP_REMOVED lines=13> */
.L_x_13025:
[----:B------:R-:W-:Y:S05]  /*2a900*/  BSYNC.RECONVERGENT B1 ;  /* 0x0000000000017941 */ /* 0x000fea0003800200 */
.L_x_13024:
        /* <DEDUP_REMOVED lines=47> */
[----:B------:R-:W-:Y:S01]  /*2ac00*/  MOV R178, R36 ;  /* 0x0000002400b27202 */ /* 0x000fe20000000f00 */
[----:B------:R-:W-:Y:S01]  /*2ac10*/  IMAD.MOV.U32 R36, RZ, RZ, R196 ;  /* 0x000000ffff247224 */ /* 0x000fe200078e00c4 */
[----:B------:R-:W-:-:S07]  /*2ac20*/  LOP3.LUT R183, R189, R38, R37, 0x96, !PT ;  /* 0x00000026bdb77212 */ /* 0x000fce00078e9625 */
.L_x_13022:
[----:B------:R-:W-:Y:S05]  /*2ac30*/  BSYNC.RECONVERGENT B0 ;  /* 0x0000000000007941 */ /* 0x000fea0003800200 */
.L_x_13021:
[----:B------:R-:W-:Y:S01]  /*2ac40*/  I2FP.F32.U32 R37, R36 ;  /* 0x0000002400257245 */ /* 0x000fe20000201000 */
[----:B------:R-:W-:Y:S01]  /*2ac50*/  BSSY.RECONVERGENT B0, `(.L_x_13026) ;  /* 0x0000054000007945 */ /* 0x000fe20003800200 */
[----:B------:R-:W-:Y:S01]  /*2ac60*/  ISETP.NE.AND P2, PT, R39, 0x1, PT ;  /* 0x000000012700780c */ /* 0x000fe20003f45270 */
[----:B------:R-:W-:Y:S01]  /*2ac70*/  IMAD.MOV.U32 R38, RZ, RZ, R194 ;  /* 0x000000ffff267224 */ /* 0x000fe200078e00c2 */
[----:B------:R-:W-:Y:S01]  /*2ac80*/  LOP3.LUT R164, R164, 0xffffffef, RZ, 0xc0, !PT ;  /* 0xffffffefa4a47812 */ /* 0x000fe200078ec0ff */
[----:B------:R-:W-:Y:S01]  /*2ac90*/  FFMA.FTZ R37, R37, R188, 1.1641532182693481445e-10 ;  /* 0x2f00000025257423 */ /* 0x000fe200000100bc */
[----:B------:R-:W-:-:S04]  /*2aca0*/  MOV R167, 0x2 ;  /* 0x0000000200a77802 */ /* 0x000fc80000000f00 */
[----:B------:R-:W-:Y:S01]  /*2acb0*/  FSETP.LE.FTZ.AND P4, PT, R37, R190, PT ;  /* 0x000000be2500720b */ /* 0x000fe20003f93000 */
[C---:B-----5:R-:W-:Y:S01]  /*2acc0*/  IMAD.U32 R37, R140.reuse, 0x10000, RZ ;  /* 0x000100008c257824 */ /* 0x060fe200078e00ff */
        /* <DEDUP_REMOVED lines=12> */
.L_x_13028:
        /* <DEDUP_REMOVED lines=13> */
.L_x_13030:
[----:B------:R-:W-:Y:S05]  /*2ae60*/  BSYNC.RECONVERGENT B1 ;  /* 0x0000000000017941 */ /* 0x000fea0003800200 */
.L_x_13029:
        /* <DEDUP_REMOVED lines=50> */
.L_x_13027:
[----:B------:R-:W-:Y:S05]  /*2b190*/  BSYNC.RECONVERGENT B0 ;  /* 0x0000000000007941 */ /* 0x000fea0003800200 */
.L_x_13026:
[----:B------:R-:W-:Y:S01]  /*2b1a0*/  I2FP.F32.U32 R37, R38 ;  /* 0x0000002600257245 */ /* 0x000fe20000201000 */
[----:B------:R-:W-:Y:S01]  /*2b1b0*/  BSSY.RECONVERGENT B0, `(.L_x_13031) ;  /* 0x0000056000007945 */ /* 0x000fe20003800200 */
[----:B------:R-:W-:Y:S01]  /*2b1c0*/  SHF.L.U32 R39, R88, 0x10, RZ ;  /* 0x0000001058277819 */ /* 0x000fe200000006ff */
[----:B------:R-:W-:Y:S01]  /*2b1d0*/  IMAD.MOV.U32 R38, RZ, RZ, 0x2 ;  /* 0x00000002ff267424 */ /* 0x000fe200078e00ff */
[----:B------:R-:W-:Y:S01]  /*2b1e0*/  ISETP.NE.AND P3, PT, R167, 0x1, PT ;  /* 0x00000001a700780c */ /* 0x000fe20003f65270 */
        /* <DEDUP_REMOVED lines=18> */
.L_x_13033:
        /* <DEDUP_REMOVED lines=13> */
.L_x_13035:
[----:B------:R-:W-:Y:S05]  /*2b3e0*/  BSYNC.RECONVERGENT B1 ;  /* 0x0000000000017941 */ /* 0x000fea0003800200 */
.L_x_13034:
        /* <DEDUP_REMOVED lines=15> */
[----:B------:R-:W-:Y:S02]  /*2b4e0*/  IADD3 R37, PT, PT, R157, 0x32370b8f, RZ ;  /* 0x32370b8f9d257810 */ /* 0x000fe40007ffe0ff */
[----:B------:R-:W-:Y:S02]  /*2b4f0*/  LOP3.LUT R167, R167, R168, R39, 0x96, !PT ;  /* 0x000000a8a7a77212 */ /* 0x000fe400078e9627 */
        /* <DEDUP_REMOVED lines=33> */
.L_x_13032:
[----:B------:R-:W-:Y:S05]  /*2b710*/  BSYNC.RECONVERGENT B0 ;  /* 0x0000000000007941 */ /* 0x000fea0003800200 */
.L_x_13031:
[----:B------:R-:W-:Y:S01]  /*2b720*/  I2FP.F32.U32 R37, R37 ;  /* 0x0000002500257245 */ /* 0x000fe20000201000 */
[----:B------:R-:W-:Y:S01]  /*2b730*/  BSSY.RECONVERGENT B0, `(.L_x_13036) ;  /* 0x0000053000007945 */ /* 0x000fe20003800200 */
[----:B------:R-:W-:Y:S01]  /*2b740*/  ISETP.NE.AND P2, PT, R38, 0x1, PT ;  /* 0x000000012600780c */ /* 0x000fe20003f45270 */
[----:B------:R-:W-:Y:S01]  /*2b750*/  IMAD.MOV.U32 R39, RZ, RZ, R194 ;  /* 0x000000ffff277224 */ /* 0x000fe200078e00c2 */
[----:B------:R-:W-:Y:S01]  /*2b760*/  LOP3.LUT R164, R164, 0xfffffff7, RZ, 0xc0, !PT ;  /* 0xfffffff7a4a47812 */ /* 0x000fe200078ec0ff */
[----:B------:R-:W-:-:S05]  /*2b770*/  FFMA.FTZ R37, R37, R188, 1.1641532182693481445e-10 ;  /* 0x2f00000025257423 */ /* 0x000fca00000100bc */
[----:B------:R-:W-:Y:S01]  /*2b780*/  FSETP.LE.FTZ.AND P4, PT, R37, R190, PT ;  /* 0x000000be2500720b */ /* 0x000fe20003f93000 */
[----:B------:R-:W-:Y:S01]  /*2b790*/  IMAD.U32 R37, R140, 0x10000, RZ ;  /* 0x000100008c257824 */ /* 0x000fe200078e00ff */
[----:B------:R-:W-:-:S03]  /*2b7a0*/  MOV R140, 0x2 ;  /* 0x00000002008c7802 */ /* 0x000fc60000000f00 */
        /* <DEDUP_REMOVED lines=11> */
.L_x_13038:
        /* <DEDUP_REMOVED lines=13> */
.L_x_13040:
[----:B------:R-:W-:Y:S05]  /*2b930*/  BSYNC.RECONVERGENT B1 ;  /* 0x0000000000017941 */ /* 0x000fea0003800200 */
.L_x_13039:
        /* <DEDUP_REMOVED lines=50> */
.L_x_13037:
[----:B------:R-:W-:Y:S05]  /*2bc60*/  BSYNC.RECONVERGENT B0 ;  /* 0x0000000000007941 */ /* 0x000fea0003800200 */
.L_x_13036:
[----:B------:R-:W-:Y:S01]  /*2bc70*/  I2FP.F32.U32 R39, R39 ;  /* 0x0000002700277245 */ /* 0x000fe20000201000 */
[----:B------:R-:W-:Y:S01]  /*2bc80*/  BSSY.RECONVERGENT B0, `(.L_x_13041) ;  /* 0x0000057000007945 */ /* 0x000fe20003800200 */
[----:B------:R-:W-:Y:S02]  /*2bc90*/  PRMT R38, R88, 0x7632, R38 ;  /* 0x0000763258267816 */ /* 0x000fe40000000026 */
[----:B------:R-:W-:Y:S01]  /*2bca0*/  ISETP.NE.AND P3, PT, R140, 0x1, PT ;  /* 0x000000018c00780c */ /* 0x000fe20003f65270 */
[----:B------:R-:W-:Y:S01]  /*2bcb0*/  FFMA.FTZ R39, R39, R188, 1.1641532182693481445e-10 ;  /* 0x2f00000027277423 */ /* 0x000fe200000100bc */
[----:B------:R-:W-:Y:S02]  /*2bcc0*/  SHF.L.U32 R167, R38, 0x10, RZ ;  /* 0x0000001026a77819 */ /* 0x000fe400000006ff */
[----:B------:R-:W-:Y:S02]  /*2bcd0*/  FSEL R38, R37, RZ, P4 ;  /* 0x000000ff25267208 */ /* 0x000fe40002000000 */
[----:B------:R-:W-:Y:S01]  /*2bce0*/  FSETP.GTU.FTZ.AND P2, PT, R39, R190, PT ;  /* 0x000000be2700720b */ /* 0x000fe20003f5c000 */
[----:B------:R-:W-:Y:S01]  /*2bcf0*/  FMUL.FTZ R167, R167, R192 ;  /* 0x000000c0a7a77220 */ /* 0x000fe20000410000 */
[----:B------:R-:W-:-:S04]  /*2bd00*/  MOV R39, R194 ;  /* 0x000000c200277202 */ /* 0x000fc80000000f00 */
        /* <DEDUP_REMOVED lines=14> */
.L_x_13043:
        /* <DEDUP_REMOVED lines=13> */
.L_x_13045:
[----:B------:R-:W-:Y:S05]  /*2bec0*/  BSYNC.RECONVERGENT B1 ;  /* 0x0000000000017941 */ /* 0x000fea0003800200 */
.L_x_13044:
        /* <DEDUP_REMOVED lines=50> */
.L_x_13042:
[----:B------:R-:W-:Y:S05]  /*2c1f0*/  BSYNC.RECONVERGENT B0 ;  /* 0x0000000000007941 */ /* 0x000fea0003800200 */
.L_x_13041:
[----:B------:R-:W-:Y:S01]  /*2c200*/  I2FP.F32.U32 R39, R39 ;  /* 0x0000002700277245 */ /* 0x000fe20000201000 */
[----:B------:R-:W-:Y:S01]  /*2c210*/  BSSY.RECONVERGENT B0, `(.L_x_13046) ;  /* 0x0000054000007945 */ /* 0x000fe20003800200 */
[----:B------:R-:W-:Y:S01]  /*2c220*/  ISETP.NE.AND P2, PT, R38, 0x1, PT ;  /* 0x000000012600780c */ /* 0x000fe20003f45270 */
[----:B------:R-:W-:Y:S01]  /*2c230*/  IMAD.MOV.U32 R140, RZ, RZ, R194 ;  /* 0x000000ffff8c7224 */ /* 0x000fe200078e00c2 */
[----:B------:R-:W-:Y:S01]  /*2c240*/  LOP3.LUT R164, R164, 0xfffffffb, RZ, 0xc0, !PT ;  /* 0xfffffffba4a47812 */ /* 0x000fe200078ec0ff */
[----:B------:R-:W-:Y:S01]  /*2c250*/  FFMA.FTZ R39, R39, R188, 1.1641532182693481445e-10 ;  /* 0x2f00000027277423 */ /* 0x000fe200000100bc */
[----:B------:R-:W-:Y:S02]  /*2c260*/  PRMT R196, R141, 0x7632, R196 ;  /* 0x000076328dc47816 */ /* 0x000fe400000000c4 */
[----:B------:R-:W-:Y:S02]  /*2c270*/  MOV R169, 0x2 ;  /* 0x0000000200a97802 */ /* 0x000fe40000000f00 */
        /* <DEDUP_REMOVED lines=13> */
.L_x_13048:
        /* <DEDUP_REMOVED lines=13> */
.L_x_13050:
[----:B------:R-:W-:Y:S05]  /*2c420*/  BSYNC.RECONVERGENT B1 ;  /* 0x0000000000017941 */ /* 0x000fea0003800200 */
.L_x_13049:
        /* <DEDUP_REMOVED lines=50> */
.L_x_13047:
[----:B------:R-:W-:Y:S05]  /*2c750*/  BSYNC.RECONVERGENT B0 ;  /* 0x0000000000007941 */ /* 0x000fea0003800200 */
.L_x_13046:
        /* <DEDUP_REMOVED lines=23> */
.L_x_13053:
        /* <DEDUP_REMOVED lines=13> */
.L_x_13055:
[----:B------:R-:W-:Y:S05]  /*2c9a0*/  BSYNC.RECONVERGENT B1 ;  /* 0x0000000000017941 */ /* 0x000fea0003800200 */
.L_x_13054:
        /* <DEDUP_REMOVED lines=50> */
.L_x_13052:
[----:B------:R-:W-:Y:S05]  /*2ccd0*/  BSYNC.RECONVERGENT B0 ;  /* 0x0000000000007941 */ /* 0x000fea0003800200 */
.L_x_13051:
        /* <DEDUP_REMOVED lines=20> */
.L_x_13058:
        /* <DEDUP_REMOVED lines=13> */
.L_x_13060:
[----:B------:R-:W-:Y:S05]  /*2cef0*/  BSYNC.RECONVERGENT B1 ;  /* 0x0000000000017941 */ /* 0x000fea0003800200 */
.L_x_13059:
        /* <DEDUP_REMOVED lines=50> */
.L_x_13057:
[----:B------:R-:W-:Y:S05]  /*2d220*/  BSYNC.RECONVERGENT B0 ;  /* 0x0000000000007941 */ /* 0x000fea0003800200 */
.L_x_13056:
[----:B------:R-:W-:Y:S01]  /*2d230*/  I2FP.F32.U32 R141, R141 ;  /* 0x0000008d008d7245 */ /* 0x000fe20000201000 */
[----:B------:R-:W-:Y:S01]  /*2d240*/  BSSY.RECONVERGENT B0, `(.L_x_13061) ;  /* 0x0000057000007945 */ /* 0x000fe20003800200 */
[----:B------:R-:W-:-:S03]  /*2d250*/  PRMT R140, R89, 0x7632, R140 ;  /* 0x00007632598c7816 */ /* 0x000fc6000000008c */
[----:B------:R-:W-:Y:S01]  /*2d260*/  FFMA.FTZ R141, R141, R188, 1.1641532182693481445e-10 ;  /* 0x2f0000008d8d7423 */ /* 0x000fe200000100bc */
[----:B------:R-:W-:Y:S02]  /*2d270*/  SHF.L.U32 R169, R140, 0x10, RZ ;  /* 0x000000108ca97819 */ /* 0x000fe400000006ff */
[----:B------:R-:W-:Y:S02]  /*2d280*/  FSEL R140, R39, RZ, P4 ;  /* 0x000000ff278c7208 */ /* 0x000fe40002000000 */
[----:B------:R-:W-:Y:S01]  /*2d290*/  FSETP.GTU.FTZ.AND P2, PT, R141, R190, PT ;  /* 0x000000be8d00720b */ /* 0x000fe20003f5c000 */
[----:B------:R-:W-:Y:S01]  /*2d2a0*/  FMUL.FTZ R169, R169, R192 ;  /* 0x000000c0a9a97220 */ /* 0x000fe20000410000 */
[----:B------:R-:W-:-:S04]  /*2d2b0*/  MOV R141, R194 ;  /* 0x000000c2008d7202 */ /* 0x000fc80000000f00 */
        /* <DEDUP_REMOVED lines=15> */
.L_x_13063:
        /* <DEDUP_REMOVED lines=13> */
.L_x_13065:
[----:B------:R-:W-:Y:S05]  /*2d480*/  BSYNC.RECONVERGENT B1 ;  /* 0x0000000000017941 */ /* 0x000fea0003800200 */
.L_x_13064:
        /* <DEDUP_REMOVED lines=50> */
.L_x_13062:
[----:B------:R-:W-:Y:S05]  /*2d7b0*/  BSYNC.RECONVERGENT B0 ;  /* 0x0000000000007941 */ /* 0x000fea0003800200 */
.L_x_13061:
[----:B------:R-:W-:Y:S01]  /*2d7c0*/  ISETP.NE.AND P3, PT, R140, 0x1, PT ;  /* 0x000000018c00780c */ /* 0x000fe20003f65270 */
[C---:B------:R-:W-:Y:S01]  /*2d7d0*/  IMAD.U32 R175, R142.reuse, 0x10000, RZ ;  /* 0x000100008eaf7824 */ /* 0x040fe200078e00ff */
[----:B------:R-:W-:Y:S01]  /*2d7e0*/  I2FP.F32.U32 R141, R141 ;  /* 0x0000008d008d7245 */ /* 0x000fe20000201000 */
[----:B------:R-:W-:Y:S01]  /*2d7f0*/  BSSY.RECONVERGENT B0, `(.L_x_13066) ;  /* 0x0000050000007945 */ /* 0x000fe20003800200 */
[----:B------:R-:W-:Y:S01]  /*2d800*/  PRMT R142, R142, 0x7632, R142 ;  /* 0x000076328e8e7816 */ /* 0x000fe2000000008e */
[----:B------:R-:W-:Y:S01]  /*2d810*/  FMUL.FTZ R196, R175, R192 ;  /* 0x000000c0afc47220 */ /* 0x000fe20000410000 */
[----:B------:R-:W-:Y:S01]  /*2d820*/  MOV R176, 0x2 ;  /* 0x0000000200b07802 */ /* 0x000fe20000000f00 */
        /* <DEDUP_REMOVED lines=12> */
.L_x_13068:
        /* <DEDUP_REMOVED lines=13> */
.L_x_13070:
[----:B------:R-:W-:Y:S05]  /*2d9c0*/  BSYNC.RECONVERGENT B1 ;  /* 0x0000000000017941 */ /* 0x000fea0003800200 */
.L_x_13069:
        /* <DEDUP_REMOVED lines=48> */
[----:B------:R-:W-:Y:S02]  /*2dcd0*/  LOP3.LUT R182, R193, R182, R177, 0x96, !PT ;  /* 0x000000b6c1b67212 */ /* 0x000fe400078e96b1 */
[----:B------:R-:W-:-:S07]  /*2dce0*/  MOV R178, R140 ;  /* 0x0000008c00b27202 */ /* 0x000fce0000000f00 */
.L_x_13067:
[----:B------:R-:W-:Y:S05]  /*2dcf0*/  BSYNC.RECONVERGENT B0 ;  /* 0x0000000000007941 */ /* 0x000fea0003800200 */
.L_x_13066:
[----:B------:R-:W-:Y:S01]  /*2dd00*/  I2FP.F32.U32 R141, R141 ;  /* 0x0000008d008d7245 */ /* 0x000fe20000201000 */
[----:B------:R-:W-:Y:S01]  /*2dd10*/  BSSY.RECONVERGENT B0, `(.L_x_13071) ;  /* 0x0000056000007945 */ /* 0x000fe20003800200 */
[----:B------:R-:W-:-:S03]  /*2dd20*/  SHF.L.U32 R175, R90, 0x10, RZ ;  /* 0x000000105aaf7819 */ /* 0x000fc600000006ff */
[----:B------:R-:W-:Y:S02]  /*2dd30*/  FFMA.FTZ R141, R141, R188, 1.1641532182693481445e-10 ;  /* 0x2f0000008d8d7423 */ /* 0x000fe400000100bc */
[----:B------:R-:W-:-:S03]  /*2dd40*/  FMUL.FTZ R140, R175, R192 ;  /* 0x000000c0af8c7220 */ /* 0x000fc60000410000 */
[----:B------:R-:W-:Y:S02]  /*2dd50*/  FSETP.GTU.FTZ.AND P3, PT, R141, R190, PT ;  /* 0x000000be8d00720b */ /* 0x000fe40003f7c000 */
[----:B------:R-:W-:Y:S01]  /*2dd60*/  FSEL R141, R196, RZ, P2 ;  /* 0x000000ffc48d7208 */ /* 0x000fe20001000000 */
[----:B------:R-:W-:Y:S01]  /*2dd70*/  IMAD.MOV.U32 R196, RZ, RZ, 0x2 ;  /* 0x00000002ffc47424 */ /* 0x000fe200078e00ff */
        /* <DEDUP_REMOVED lines=15> */
.L_x_13073:
        /* <DEDUP_REMOVED lines=13> */
.L_x_13075:
[----:B------:R-:W-:Y:S05]  /*2df40*/  BSYNC.RECONVERGENT B1 ;  /* 0x0000000000017941 */ /* 0x000fea0003800200 */
.L_x_13074:
[----:B------:R-:W-:Y:S01]  /*2df50*/  IMAD.WIDE.U32 R182, R2, -0x326172a9, RZ ;  /* 0xcd9e8d5702b67825 */ /* 0x000fe200078e00ff */
[----:B------:R-:W-:-:S03]  /*2df60*/  LOP3.LUT R176, R165, R209, R157, 0x96, !PT ;  /* 0x000000d1a5b07212 */ /* 0x000fc600078e969d */
[----:B------:R-:W-:Y:S01]  /*2df70*/  HFMA2 R196, -RZ, RZ, 0, 0 ;  /* 0x00000000ffc47431 */ /* 0x000fe200000001ff */
        /* <DEDUP_REMOVED lines=47> */
.L_x_13072:
[----:B------:R-:W-:Y:S05]  /*2e270*/  BSYNC.RECONVERGENT B0 ;  /* 0x0000000000007941 */ /* 0x000fea0003800200 */
.L_x_13071:
        /* <DEDUP_REMOVED lines=18> */
.L_x_13078:
        /* <DEDUP_REMOVED lines=13> */
.L_x_13080:
[----:B------:R-:W-:Y:S05]  /*2e470*/  BSYNC.RECONVERGENT B1 ;  /* 0x0000000000017941 */ /* 0x000fea0003800200 */
.L_x_13079:
        /* <DEDUP_REMOVED lines=47> */
[----:B------:R-:W-:Y:S01]  /*2e770*/  MOV R178, R176 ;  /* 0x000000b000b27202 */ /* 0x000fe20000000f00 */
[----:B------:R-:W-:Y:S01]  /*2e780*/  IMAD.MOV.U32 R176, RZ, RZ, RZ ;  /* 0x000000ffffb07224 */ /* 0x000fe200078e00ff */
[----:B------:R-:W-:-:S07]  /*2e790*/  LOP3.LUT R183, R189, R208, R177, 0x96, !PT ;  /* 0x000000d0bdb77212 */ /* 0x000fce00078e96b1 */
.L_x_13077:
[----:B------:R-:W-:Y:S05]  /*2e7a0*/  BSYNC.RECONVERGENT B0 ;  /* 0x0000000000007941 */ /* 0x000fea0003800200 */
.L_x_13076:
[----:B------:R-:W-:Y:S01]  /*2e7b0*/  I2FP.F32.U32 R175, R142 ;  /* 0x0000008e00af7245 */ /* 0x000fe20000201000 */
[----:B------:R-:W-:Y:S01]  /*2e7c0*/  BSSY.RECONVERGENT B0, `(.L_x_13081) ;  /* 0x0000057000007945 */ /* 0x000fe20003800200 */
[----:B------:R-:W-:Y:S01]  /*2e7d0*/  PRMT R142, R90, 0x7632, R142 ;  /* 0x000076325a8e7816 */ /* 0x000fe2000000008e */
[----:B------:R-:W-:Y:S02]  /*2e7e0*/  IMAD.MOV.U32 R200, RZ, RZ, 0x2 ;  /* 0x00000002ffc87424 */ /* 0x000fe400078e00ff */
[----:B------:R-:W-:Y:S01]  /*2e7f0*/  FFMA.FTZ R175, R175, R188, 1.1641532182693481445e-10 ;  /* 0x2f000000afaf7423 */ /* 0x000fe200000100bc */
[----:B------:R-:W-:Y:S02]  /*2e800*/  SHF.L.U32 R177, R142, 0x10, RZ ;  /* 0x000000108eb17819 */ /* 0x000fe400000006ff */
[----:B------:R-:W-:Y:S02]  /*2e810*/  FSEL R142, R141, RZ, P3 ;  /* 0x000000ff8d8e7208 */ /* 0x000fe40001800000 */
        /* <DEDUP_REMOVED lines=17> */
.L_x_13083:
        /* <DEDUP_REMOVED lines=13> */
.L_x_13085:
[----:B------:R-:W-:Y:S05]  /*2ea00*/  BSYNC.RECONVERGENT B1 ;  /* 0x0000000000017941 */ /* 0x000fea0003800200 */
.L_x_13084:
[----:B------:R-:W-:Y:S01]  /*2ea10*/  IMAD.WIDE.U32 R182, R2, -0x326172a9, RZ ;  /* 0xcd9e8d5702b67825 */ /* 0x000fe200078e00ff */
[----:B------:R-:W-:-:S03]  /*2ea20*/  LOP3.LUT R176, R165, R209, R157, 0x96, !PT ;  /* 0x000000d1a5b07212 */ /* 0x000fc600078e969d */
[----:B------:R-:W-:Y:S01]  /*2ea30*/  HFMA2 R200, -RZ, RZ, 0, 0 ;  /* 0x00000000ffc87431 */ /* 0x000fe200000001ff */
        /* <DEDUP_REMOVED lines=47> */
.L_x_13082:
[----:B------:R-:W-:Y:S05]  /*2ed30*/  BSYNC.RECONVERGENT B0 ;  /* 0x0000000000007941 */ /* 0x000fea0003800200 */
.L_x_13081:
[----:B------:R-:W-:Y:S01]  /*2ed40*/  ISETP.NE.AND P5, PT, R200, 0x1, PT ;  /* 0x00000001c800780c */ /* 0x000fe20003fa5270 */
[C---:B-1----:R-:W-:Y:S01]  /*2ed50*/  IMAD.U32 R209, R143.reuse, 0x10000, RZ ;  /* 0x000100008fd17824 */ /* 0x042fe200078e00ff */
        /* <DEDUP_REMOVED lines=17> */
.L_x_13088:
        /* <DEDUP_REMOVED lines=13> */
.L_x_13090:
[----:B------:R-:W-:Y:S05]  /*2ef40*/  BSYNC.RECONVERGENT B1 ;  /* 0x0000000000017941 */ /* 0x000fea0003800200 */
.L_x_13089:
        /* <DEDUP_REMOVED lines=48> */
[----:B------:R-:W-:Y:S02]  /*2f250*/  MOV R194, R208 ;  /* 0x000000d000c27202 */ /* 0x000fe40000000f00 */
[----:B------:R-:W-:-:S07]  /*2f260*/  MOV R178, R142 ;  /* 0x0000008e00b27202 */ /* 0x000fce0000000f00 */
.L_x_13087:
[----:B------:R-:W-:Y:S05]  /*2f270*/  BSYNC.RECONVERGENT B0 ;  /* 0x0000000000007941 */ /* 0x000fea0003800200 */
.L_x_13086:
        /* <DEDUP_REMOVED lines=23> */
.L_x_13093:
        /* <DEDUP_REMOVED lines=13> */
.L_x_13095:
[----:B------:R-:W-:Y:S05]  /*2f4c0*/  BSYNC.RECONVERGENT B1 ;  /* 0x0000000000017941 */ /* 0x000fea0003800200 */
.L_x_13094:
        /* <DEDUP_REMOVED lines=50> */
.L_x_13092:
[----:B------:R-:W-:Y:S05]  /*2f7f0*/  BSYNC.RECONVERGENT B0 ;  /* 0x0000000000007941 */ /* 0x000fea0003800200 */
.L_x_13091:
        /* <DEDUP_REMOVED lines=18> */
.L_x_13098:
        /* <DEDUP_REMOVED lines=15> */
.L_x_13100:
[----:B------:R-:W-:Y:S05]  /*2fa10*/  BSYNC.RECONVERGENT B1 ;  /* 0x0000000000017941 */ /* 0x000fea0003800200 */
.L_x_13099:
[----:B------:R-:W-:Y:S01]  /*2fa20*/  IMAD.WIDE.U32 R210, R2, -0x326172a9, RZ ;  /* 0xcd9e8d5702d27825 */ /* 0x000fe200078e00ff */
[----:B------:R-:W-:-:S03]  /*2fa30*/  LOP3.LUT R182, R165, R213, R157, 0x96, !PT ;  /* 0x000000d5a5b67212 */ /* 0x000fc600078e969d */
[----:B------:R-:W-:Y:S02]  /*2fa40*/  HFMA2 R196, -RZ, RZ, 0, 0 ;  /* 0x00000000ffc47431 */ /* 0x000fe400000001ff */
        /* <DEDUP_REMOVED lines=18> */
[----:B------:R-:W-:-:S03]  /*2fb70*/  LOP3.LUT R183, R185, R198, R211, 0x96, !PT ;  /* 0x000000c6b9b77212 */ /* 0x000fc600078e96d3 */
[----:B------:R-:W-:Y:S01]  /*2fb80*/  IMAD.WIDE.U32 R208, R177, -0x326172a9, RZ ;  /* 0xcd9e8d57b1d07825 */ /* 0x000fe200078e00ff */
[----:B------:R-:W-:-:S04]  /*2fb90*/  IADD3 R177, PT, PT, R156, 0x78dde6e4, RZ ;  /* 0x78dde6e49cb17810 */ /* 0x000fc80007ffe0ff */
        /* <DEDUP_REMOVED lines=25> */
.L_x_13097:
[----:B------:R-:W-:Y:S05]  /*2fd30*/  BSYNC.RECONVERGENT B0 ;  /* 0x0000000000007941 */ /* 0x000fea0003800200 */
.L_x_13096:
        /* <DEDUP_REMOVED lines=12> */
.L_x_13020:
        /* <DEDUP_REMOVED lines=16> */
.L_x_13104:
        /* <DEDUP_REMOVED lines=13> */
.L_x_13106:
[----:B------:R-:W-:Y:S05]  /*2ffd0*/  BSYNC.RECONVERGENT B1 ;  /* 0x0000000000017941 */ /* 0x000fea0003800200 */
.L_x_13105:
[----:B------:R-:W-:Y:S01]  /*2ffe0*/  IMAD.WIDE.U32 R38, R2, -0x326172a9, RZ ;  /* 0xcd9e8d5702267825 */ /* 0x000fe200078e00ff */
[----:B------:R-:W-:-:S04]  /*2fff0*/  LOP3.LUT R36, R165, R183, R157, 0x96, !PT ;  /* 0x000000b7a5247212 */ /* 0x000fc800078e969d */
        /* <DEDUP_REMOVED lines=48> */
.L_x_13103:
[----:B------:R-:W-:Y:S05]  /*30300*/  BSYNC.RECONVERGENT B0 ;  /* 0x0000000000007941 */ /* 0x000fea0003800200 */
.L_x_13102:
[----:B------:R-:W-:Y:S01]  /*30310*/  I2FP.F32.U32 R37, R36 ;  /* 0x0000002400257245 */ /* 0x000fe20000201000 */
[----:B------:R-:W-:Y:S01]  /*30320*/  BSSY.RECONVERGENT B0, `(.L_x_13107) ;  /* 0x0000053000007945 */ /* 0x000fe20003800200 */
[----:B------:R-:W-:Y:S01]  /*30330*/  ISETP.NE.AND P2, PT, R38, 0x1, PT ;  /* 0x000000012600780c */ /* 0x000fe20003f45270 */
[----:B-1---5:R-:W-:Y:S01]  /*30340*/  IMAD.U32 R209, R140, 0x10000, RZ ;  /* 0x000100008cd17824 */ /* 0x022fe200078e00ff */
[----:B------:R-:W-:Y:S01]  /*30350*/  LOP3.LUT R164, R164, 0xffffffef, RZ, 0xc0, !PT ;  /* 0xffffffefa4a47812 */ /* 0x000fe200078ec0ff */
[----:B------:R-:W-:Y:S01]  /*30360*/  FFMA.FTZ R37, R37, R188, 1.1641532182693481445e-10 ;  /* 0x2f00000025257423 */ /* 0x000fe200000100bc */
[----:B------:R-:W-:Y:S02]  /*30370*/  PRMT R213, R140, 0x7632, R213 ;  /* 0x000076328cd57816 */ /* 0x000fe400000000d5 */
[----:B------:R-:W-:Y:S02]  /*30380*/  MOV R36, 0x2 ;  /* 0x0000000200247802 */ /* 0x000fe40000000f00 */
        /* <DEDUP_REMOVED lines=12> */
.L_x_13109:
        /* <DEDUP_REMOVED lines=13> */
.L_x_13111:
[----:B------:R-:W-:Y:S05]  /*30520*/  BSYNC.RECONVERGENT B1 ;  /* 0x0000000000017941 */ /* 0x000fea0003800200 */
.L_x_13110:
        /* <DEDUP_REMOVED lines=50> */
.L_x_13108:
[----:B------:R-:W-:Y:S05]  /*30850*/  BSYNC.RECONVERGENT B0 ;  /* 0x0000000000007941 */ /* 0x000fea0003800200 */
.L_x_13107:
[----:B------:R-:W-:Y:S01]  /*30860*/  I2FP.F32.U32 R37, R37 ;  /* 0x0000002500257245 */ /* 0x000fe20000201000 */
[----:B------:R-:W-:Y:S01]  /*30870*/  BSSY.RECONVERGENT B0, `(.L_x_13112) ;  /* 0x0000052000007945 */ /* 0x000fe20003800200 */
[----:B------:R-:W-:Y:S01]  /*30880*/  ISETP.NE.AND P2, PT, R36, 0x1, PT ;  /* 0x000000012400780c */ /* 0x000fe20003f45270 */
[----:B------:R-:W-:Y:S01]  /*30890*/  IMAD.MOV.U32 R38, RZ, RZ, 0x2 ;  /* 0x00000002ff267424 */ /* 0x000fe200078e00ff */
[----:B------:R-:W-:Y:S01]  /*308a0*/  LOP3.LUT R164, R164, 0xfffffff7, RZ, 0xc0, !PT ;  /* 0xfffffff7a4a47812 */ /* 0x000fe200078ec0ff */
[----:B------:R-:W-:Y:S01]  /*308b0*/  FFMA.FTZ R37, R37, R188, 1.1641532182693481445e-10 ;  /* 0x2f00000025257423 */ /* 0x000fe200000100bc */
[----:B------:R-:W-:-:S04]  /*308c0*/  SHF.L.U32 R213, R213, 0x10, RZ ;  /* 0x00000010d5d57819 */ /* 0x000fc800000006ff */
[----:B------:R-:W-:Y:S02]  /*308d0*/  FSETP.LE.FTZ.AND P3, PT, R37, R190, PT ;  /* 0x000000be2500720b */ /* 0x000fe40003f73000 */
        /* <DEDUP_REMOVED lines=11> */
.L_x_13114:
        /* <DEDUP_REMOVED lines=13> */
.L_x_13116:
[----:B------:R-:W-:Y:S05]  /*30a60*/  BSYNC.RECONVERGENT B1 ;  /* 0x0000000000017941 */ /* 0x000fea0003800200 */
.L_x_13115:
        /* <DEDUP_REMOVED lines=50> */
.L_x_13113:
[----:B------:R-:W-:Y:S05]  /*30d90*/  BSYNC.RECONVERGENT B0 ;  /* 0x0000000000007941 */ /* 0x000fea0003800200 */
.L_x_13112:
[----:B------:R-:W-:Y:S01]  /*30da0*/  I2FP.F32.U32 R37, R37 ;  /* 0x0000002500257245 */ /* 0x000fe20000201000 */
[----:B------:R-:W-:Y:S01]  /*30db0*/  BSSY.RECONVERGENT B0, `(.L_x_13117) ;  /* 0x0000053000007945 */ /* 0x000fe20003800200 */
[----:B------:R-:W-:Y:S01]  /*30dc0*/  ISETP.NE.AND P2, PT, R38, 0x1, PT ;  /* 0x000000012600780c */ /* 0x000fe20003f45270 */
[----:B------:R-:W-:Y:S01]  /*30dd0*/  IMAD.U32 R211, R141, 0x10000, RZ ;  /* 0x000100008dd37824 */ /* 0x000fe200078e00ff */
        /* <DEDUP_REMOVED lines=16> */
.L_x_13119:
        /* <DEDUP_REMOVED lines=13> */
.L_x_13121:
[----:B------:R-:W-:Y:S05]  /*30fb0*/  BSYNC.RECONVERGENT B1 ;  /* 0x0000000000017941 */ /* 0x000fea0003800200 */
.L_x_13120:
        /* <DEDUP_REMOVED lines=50> */
.L_x_13118:
[----:B------:R-:W-:Y:S05]  /*312e0*/  BSYNC.RECONVERGENT B0 ;  /* 0x0000000000007941 */ /* 0x000fea0003800200 */
.L_x_13117:
        /* <DEDUP_REMOVED lines=19> */
.L_x_13124:
        /* <DEDUP_REMOVED lines=13> */
.L_x_13126:
[----:B------:R-:W-:Y:S05]  /*314f0*/  BSYNC.RECONVERGENT B1 ;  /* 0x0000000000017941 */ /* 0x000fea0003800200 */
.L_x_13125:
        /* <DEDUP_REMOVED lines=50> */
.L_x_13123:
[----:B------:R-:W-:Y:S05]  /*31820*/  BSYNC.RECONVERGENT B0 ;  /* 0x0000000000007941 */ /* 0x000fea0003800200 */
.L_x_13122:
[----:B------:R-:W-:Y:S01]  /*31830*/  ISETP.NE.AND P3, PT, R38, 0x1, PT ;  /* 0x000000012600780c */ /* 0x000fe20003f65270 */
[----:B------:R-:W-:Y:S01]  /*31840*/  BSSY.RECONVERGENT B0, `(.L_x_13127) ;  /* 0x0000051000007945 */ /* 0x000fe20003800200 */
[----:B------:R-:W-:Y:S01]  /*31850*/  I2FP.F32.U32 R37, R37 ;  /* 0x0000002500257245 */ /* 0x000fe20000201000 */
[C---:B------:R-:W-:Y:S01]  /*31860*/  IMAD.U32 R217, R142.reuse, 0x10000, RZ ;  /* 0x000100008ed97824 */ /* 0x040fe200078e00ff */
[----:B------:R-:W-:Y:S02]  /*31870*/  PRMT R219, R142, 0x7632, R219 ;  /* 0x000076328edb7816 */ /* 0x000fe400000000db */
        /* <DEDUP_REMOVED lines=13> */
.L_x_13129:
        /* <DEDUP_REMOVED lines=13> */
.L_x_13131:
[----:B------:R-:W-:Y:S05]  /*31a20*/  BSYNC.RECONVERGENT B1 ;  /* 0x0000000000017941 */ /* 0x000fea0003800200 */
.L_x_13130:
        /* <DEDUP_REMOVED lines=50> */
.L_x_13128:
[----:B------:R-:W-:Y:S05]  /*31d50*/  BSYNC.RECONVERGENT B0 ;  /* 0x0000000000007941 */ /* 0x000fea0003800200 */
.L_x_13127:
        /* <DEDUP_REMOVED lines=17> */
.L_x_13134:
        /* <DEDUP_REMOVED lines=13> */
.L_x_13136:
[----:B------:R-:W-:Y:S05]  /*31f40*/  BSYNC.RECONVERGENT B1 ;  /* 0x0000000000017941 */ /* 0x000fea0003800200 */
.L_x_13135:
        /* <DEDUP_REMOVED lines=50> */
.L_x_13133:
[----:B------:R-:W-:Y:S05]  /*32270*/  BSYNC.RECONVERGENT B0 ;  /* 0x0000000000007941 */ /* 0x000fea0003800200 */
.L_x_13132:
        /* <DEDUP_REMOVED lines=18> */
.L_x_13139:
        /* <DEDUP_REMOVED lines=13> */
.L_x_13141:
[----:B------:R-:W-:Y:S05]  /*32470*/  BSYNC.RECONVERGENT B1 ;  /* 0x0000000000017941 */ /* 0x000fea0003800200 */
.L_x_13140:
        /* <DEDUP_REMOVED lines=49> */
.L_x_13138:
[----:B------:R-:W-:Y:S05]  /*32790*/  BSYNC.RECONVERGENT B0 ;  /* 0x0000000000007941 */ /* 0x000fea0003800200 */
.L_x_13137:
[----:B------:R-:W-:Y:S01]  /*327a0*/  I2FP.F32.U32 R37, R38 ;  /* 0x0000002600257245 */ /* 0x000fe20000201000 */
[-C--:B------:R-:W-:Y:S01]  /*327b0*/  FMUL.FTZ R209, R209, R192.reuse ;  /* 0x000000c0d1d17220 */ /* 0x080fe20000410000 */
[----:B------:R-:W-:Y:S01]  /*327c0*/  P2R R39, PR, RZ, 0x2 ;  /* 0x00000002ff277803 */ /* 0x000fe20000000000 */
[----:B------:R-:W-:Y:S01]  /*327d0*/  FMUL.FTZ R215, R215, R192 ;  /* 0x000000c0d7d77220 */ /* 0x000fe20000410000 */
[C---:B------:R-:W-:Y:S01]  /*327e0*/  LOP3.LUT P1, RZ, R164.reuse, 0x10, RZ, 0xc0, !PT ;  /* 0x00000010a4ff7812 */ /* 0x040fe2000782c0ff */
[----:B------:R-:W-:Y:S01]  /*327f0*/  FFMA.FTZ R143, R37, R188, 1.1641532182693481445e-10 ;  /* 0x2f000000258f7423 */ /* 0x000fe200000100bc */
[----:B------:R-:W-:Y:S01]  /*32800*/  LOP3.LUT P5, RZ, R164, 0x2, RZ, 0xc0, !PT ;  /* 0x00000002a4ff7812 */ /* 0x000fe200078ac0ff */
[----:B------:R-:W-:Y:S01]  /*32810*/  IMAD.U32 R37, R198, 0x10000, RZ ;  /* 0x00010000c6257824 */ /* 0x000fe200078e00ff */
        /* <DEDUP_REMOVED lines=29> */
.L_x_13101:
        /* <DEDUP_REMOVED lines=9> */
[----:B------:R-:W-:Y:S02]  /*32a80*/  LOP3.LUT P4, RZ, R164, 0x2, RZ, 0xc0, !PT ;  /* 0x00000002a4ff7812 */ /* 0x000fe4000788c0ff */
[----:B------:R-:W-:Y:S01]  /*32a90*/  SEL R191, RZ, 0x100, !P3 ;  /* 0x00000100ffbf7807 */ /* 0x000fe20005800000 */
[----:B------:R-:W-:Y:S01]  /*32aa0*/  FADD.FTZ R185, R180, R75 ;  /* 0x0000004bb4b97221 */ /* 0x000fe20000010000 */
[----:B------:R-:W-:Y:S02]  /*32ab0*/  LOP3.LUT P1, RZ, R164, 0x10, RZ, 0xc0, !PT ;  /* 0x00000010a4ff7812 */ /* 0x000fe4000782c0ff */
[----:B------:R-:W-:Y:S01]  /*32ac0*/  SEL R184, RZ, 0x1000000, !P4 ;  /* 0x01000000ffb87807 */ /* 0x000fe20006000000 */
[----:B------:R-:W-:Y:S01]  /*32ad0*/  FADD.FTZ R180, R185, R76 ;  /* 0x0000004cb9b47221 */ /* 0x000fe20000010000 */
[----:B------:R-:W-:Y:S02]  /*32ae0*/  SEL R187, RZ, 0x10000, !P5 ;  /* 0x00010000ffbb7807 */ /* 0x000fe40006800000 */
[----:B------:R-:W-:Y:S01]  /*32af0*/  SEL R186, RZ, 0x100, !P6 ;  /* 0x00000100ffba7807 */ /* 0x000fe20007000000 */
[----:B------:R-:W-:Y:S01]  /*32b00*/  FADD.FTZ R185, R180, R77 ;  /* 0x0000004db4b97221 */ /* 0x000fe20000010000 */
[----:B------:R-:W-:-:S02]  /*32b10*/  LOP3.LUT R191, R191, R189, R188, 0xfe, !PT ;  /* 0x000000bdbfbf7212 */ /* 0x000fc400078efebc */
[----:B------:R-:W-:Y:S01]  /*32b20*/  LOP3.LUT R186, R186, R184, R187, 0xfe, !PT ;  /* 0x000000b8baba7212 */ /* 0x000fe200078efebb */
[----:B------:R-:W-:Y:S01]  /*32b30*/  FADD.FTZ R180, R185, R78 ;  /* 0x0000004eb9b47221 */ /* 0x000fe20000010000 */
[----:B------:R-:W-:Y:S02]  /*32b40*/  SEL R188, RZ, 0x1, !P2 ;  /* 0x00000001ffbc7807 */ /* 0x000fe40005000000 */
[----:B------:R-:W-:Y:S01]  /*32b50*/  SEL R189, RZ, 0x1, !P1 ;  /* 0x00000001ffbd7807 */ /* 0x000fe20004800000 */
        /* <DEDUP_REMOVED lines=35> */
[----:B------:R-:W-:Y:S01]  /*32d90*/  IMAD.WIDE.U32 R184, R207, 0x20, R170 ;  /* 0x00000020cfb87825 */ /* 0x000fe200078e00aa */
[----:B------:R-:W-:Y:S02]  /*32da0*/  LOP3.LUT R171, R191, R188, RZ, 0xfc, !PT ;  /* 0x000000bcbfab7212 */ /* 0x000fe400078efcff */
[----:B------:R-:W-:Y:S01]  /*32db0*/  LOP3.LUT R170, R186, R189, RZ, 0xfc, !PT ;  /* 0x000000bdbaaa7212 */ /* 0x000fe200078efcff */
[----:B------:R-:W-:Y:S01]  /*32dc0*/  FADD.FTZ R187, R180, R37 ;  /* 0x00000025b4bb7221 */ /* 0x000fe20000010000 */
[----:B------:R0:W-:Y:S03]  /*32dd0*/  STG.E.128 desc[UR6][R184.64], R36 ;  /* 0x00000024b8007986 */ /* 0x0001e6000c101d06 */
[----:B------:R-:W-:Y:S01]  /*32de0*/  FADD.FTZ R180, R187, R38 ;  /* 0x00000026bbb47221 */ /* 0x000fe20000010000 */
[----:B------:R0:W-:Y:S03]  /*32df0*/  STG.E.128 desc[UR6][R184.64+0x10], R140 ;  /* 0x0000108cb8007986 */ /* 0x0001e6000c101d06 */
[----:B------:R-:W-:Y:S01]  /*32e00*/  FADD.FTZ R187, R180, R39 ;  /* 0x00000027b4bb7221 */ /* 0x000fe20000010000 */
[----:B------:R0:W-:Y:S03]  /*32e10*/  STG.E.64 desc[UR6][R172.64], R170 ;  /* 0x000000aaac007986 */ /* 0x0001e6000c101b06 */
[----:B------:R-:W-:-:S04]  /*32e20*/  FADD.FTZ R180, R187, R140 ;  /* 0x0000008cbbb47221 */ /* 0x000fc80000010000 */
[----:B------:R-:W-:-:S04]  /*32e30*/  FADD.FTZ R187, R180, R141 ;  /* 0x0000008db4bb7221 */ /* 0x000fc80000010000 */
[----:B------:R-:W-:Y:S01]  /*32e40*/  FADD.FTZ R180, R187, R142 ;  /* 0x0000008ebbb47221 */ /* 0x000fe20000010000 */
[----:B------:R-:W-:Y:S06]  /*32e50*/  @!P0 BRA `(.L_x_13142) ;  /* 0x0000000000508947 */ /* 0x000fec0003800000 */
        /* <DEDUP_REMOVED lines=20> */
.L_x_13142:
[----:B------:R-:W-:Y:S01]  /*32fa0*/  UMOV UR13, 0xffffffff ;  /* 0xffffffff000d7882 */ /* 0x000fe20000000000 */
[----:B------:R-:W-:Y:S02]  /*32fb0*/  FADD.FTZ R180, R180, R143 ;  /* 0x0000008fb4b47221 */ /* 0x000fe40000010000 */
[----:B------:R-:W-:Y:S05]  /*32fc0*/  BRA.DIV UR13, `(.L_x_13143) ;  /* 0x0000001a0d747947 */ /* 0x000fea000b800000 */
[----:B01----:R-:W0:Y:S01]  /*32fd0*/  SHFL.BFLY PT, R171, R180, 0x1, 0x1f ;  /* 0x0c201f00b4ab7f89 */ /* 0x003e2200000e0000 */
        /* <DEDUP_REMOVED lines=116> */
.L_x_13156:
[----:B------:R-:W-:Y:S01]  /*33720*/  FMUL.FTZ R170, R171, R171 ;  /* 0x000000ababaa7220 */ /* 0x000fe20000410000 */
[----:B------:R-:W-:Y:S01]  /*33730*/  ISETP.NE.AND P2, PT, RZ, UR5, PT ;  /* 0x00000005ff007c0c */ /* 0x000fe2000bf45270 */
[----:B-1----:R-:W-:Y:S01]  /*33740*/  FADD.FTZ R187, R184, R187 ;  /* 0x000000bbb8bb7221 */ /* 0x002fe20000010000 */
        /* <DEDUP_REMOVED lines=24> */
[----:B------:R-:W-:-:S02]  /*338d0*/  IMAD.U32 R38, R136, 0x10000, RZ ;  /* 0x0001000088267824 */ /* 0x000fc400078e00ff */
[C---:B------:R-:W-:Y:S01]  /*338e0*/  FADD.FTZ R232, -R170.reuse, R76 ;  /* 0x0000004caae87221 */ /* 0x040fe20000010100 */
[----:B------:R-:W-:Y:S02]  /*338f0*/  IMAD.U32 R37, R163, 0x10000, RZ ;  /* 0x00010000a3257824 */ /* 0x000fe400078e00ff */
[C---:B------:R-:W-:Y:S01]  /*33900*/  FADD.FTZ R230, -R170.reuse, R75 ;  /* 0x0000004baae67221 */ /* 0x040fe20000010100 */
[C---:B------:R-:W-:Y:S01]  /*33910*/  FADD.FTZ R234, -R170.reuse, R77 ;  /* 0x0000004daaea7221 */ /* 0x040fe20000010100 */
[C---:B-1----:R-:W-:Y:S01]  /*33920*/  FMUL.FTZ R43, R47.reuse, R214 ;  /* 0x000000d62f2b7220 */ /* 0x042fe20000410000 */
[----:B------:R-:W-:Y:S01]  /*33930*/  FMUL.FTZ R214, R47, R222 ;  /* 0x000000de2fd67220 */ /* 0x000fe20000410000 */
        /* <DEDUP_REMOVED lines=10> */
[C---:B------:R-:W-:Y:S01]  /*339e0*/  FADD.FTZ R52, -R170.reuse, R55 ;  /* 0x00000037aa347221 */ /* 0x040fe20000010100 */
[----:B------:R-:W-:Y:S01]  /*339f0*/  FADD.FTZ R200, -R170, R41 ;  /* 0x00000029aac87221 */ /* 0x000fe20000010100 */
[----:B------:R-:W-:Y:S01]  /*33a00*/  SHF.L.U32 R39, R160, 0x10, RZ ;  /* 0x00000010a0277819 */ /* 0x000fe200000006ff */
[----:B------:R-:W-:Y:S01]  /*33a10*/  IMAD.U32 R38, R138, 0x10000, RZ ;  /* 0x000100008a267824 */ /* 0x000fe200078e00ff */
[----:B------:R-:W-:Y:S01]  /*33a20*/  SHF.L.U32 R51, R158, 0x10, RZ ;  /* 0x000000109e337819 */ /* 0x000fe200000006ff */
[----:B------:R-:W-:Y:S01]  /*33a30*/  FMUL.FTZ R45, R47, R232 ;  /* 0x000000e82f2d7220 */ /* 0x000fe20000410000 */
[----:B0-----:R-:W-:Y:S01]  /*33a40*/  FADD.FTZ R184, -R170, R53 ;  /* 0x00000035aab87221 */ /* 0x001fe20000010100 */
[----:B------:R-:W-:Y:S01]  /*33a50*/  IMAD.U32 R37, R161, 0x10000, RZ ;  /* 0x00010000a1257824 */ /* 0x000fe200078e00ff */
[----:B------:R-:W-:Y:S01]  /*33a60*/  SHF.L.U32 R55, R115, 0x10, RZ ;  /* 0x0000001073377819 */ /* 0x000fe200000006ff */
[----:B------:R-:W-:-:S02]  /*33a70*/  IMAD.U32 R41, R159, 0x10000, RZ ;  /* 0x000100009f297824 */ /* 0x000fc400078e00ff */
[C---:B------:R-:W-:Y:S01]  /*33a80*/  FMUL.FTZ R220, R47.reuse, R230 ;  /* 0x000000e62fdc7220 */ /* 0x040fe20000410000 */
[----:B------:R-:W-:Y:S01]  /*33a90*/  FMUL.FTZ R234, R47, R234 ;  /* 0x000000ea2fea7220 */ /* 0x000fe20000410000 */
[----:B------:R-:W-:Y:S02]  /*33aa0*/  IMAD.U32 R53, R139, 0x10000, RZ ;  /* 0x000100008b357824 */ /* 0x000fe400078e00ff */
[----:B------:R-:W-:Y:S01]  /*33ab0*/  FMUL.FTZ R236, R47, R236 ;  /* 0x000000ec2fec7220 */ /* 0x000fe20000410000 */
[C---:B------:R-:W-:Y:S01]  /*33ac0*/  FADD.FTZ R72, -R170.reuse, R79 ;  /* 0x0000004faa487221 */ /* 0x040fe20000010100 */
[C---:B------:R-:W-:Y:S01]  /*33ad0*/  FADD.FTZ R192, -R170.reuse, R69 ;  /* 0x00000045aac07221 */ /* 0x040fe20000010100 */
[----:B------:R-:W-:Y:S01]  /*33ae0*/  FFMA.FTZ R45, R45, R38, R222 ;  /* 0x000000262d2d7223 */ /* 0x000fe200000100de */
[C---:B------:R-:W-:Y:S01]  /*33af0*/  FADD.FTZ R224, -R170.reuse, R74 ;  /* 0x0000004aaae07221 */ /* 0x040fe20000010100 */
[----:B------:R-:W-:Y:S01]  /*33b00*/  FADD.FTZ R216, -R170, R70 ;  /* 0x00000046aad87221 */ /* 0x000fe20000010100 */
[----:B------:R-:W-:Y:S01]  /*33b10*/  FFMA.FTZ R220, R220, R37, R39 ;  /* 0x00000025dcdc7223 */ /* 0x000fe20000010027 */
[----:B------:R-:W-:Y:S01]  /*33b20*/  FFMA.FTZ R222, R234, R41, R51 ;  /* 0x00000029eade7223 */ /* 0x000fe20000010033 */
[C---:B------:R-:W-:Y:S01]  /*33b30*/  FADD.FTZ R74, -R170.reuse, R68 ;  /* 0x00000044aa4a7221 */ /* 0x040fe20000010100 */
[----:B------:R-:W-:Y:S01]  /*33b40*/  FADD.FTZ R70, -R170, R56 ;  /* 0x00000038aa467221 */ /* 0x000fe20000010100 */
[----:B------:R-:W-:Y:S01]  /*33b50*/  FFMA.FTZ R51, R236, R53, R55 ;  /* 0x00000035ec337223 */ /* 0x000fe20000010037 */
[----:B------:R-:W-:Y:S01]  /*33b60*/  SHF.L.U32 R39, R154, 0x10, RZ ;  /* 0x000000109a277819 */ /* 0x000fe200000006ff */
[----:B------:R-:W-:Y:S01]  /*33b70*/  FADD.FTZ R56, -R170, R59 ;  /* 0x0000003baa387221 */ /* 0x000fe20000010100 */
[----:B------:R-:W-:Y:S01]  /*33b80*/  IMAD.U32 R37, R155, 0x10000, RZ ;  /* 0x000100009b257824 */ /* 0x000fe200078e00ff */
[----:B------:R-:W-:Y:S01]  /*33b90*/  SHF.L.U32 R55, R152, 0x10, RZ ;  /* 0x0000001098377819 */ /* 0x000fe200000006ff */
[----:B------:R-:W-:Y:S01]  /*33ba0*/  FMUL.FTZ R72, R47, R72 ;  /* 0x000000482f487220 */ /* 0x000fe20000410000 */
[----:B------:R-:W-:Y:S01]  /*33bb0*/  FADD.FTZ R180, -R170, R57 ;  /* 0x00000039aab47221 */ /* 0x000fe20000010100 */
[----:B------:R-:W-:Y:S01]  /*33bc0*/  IMAD.U32 R41, R153, 0x10000, RZ ;  /* 0x0001000099297824 */ /* 0x000fe200078e00ff */
[----:B------:R-:W-:Y:S01]  /*33bd0*/  SHF.L.U32 R59, R109, 0x10, RZ ;  /* 0x000000106d3b7819 */ /* 0x000fe200000006ff */
[----:B------:R-:W-:Y:S01]  /*33be0*/  FMUL.FTZ R192, R47, R192 ;  /* 0x000000c02fc07220 */ /* 0x000fe20000410000 */
[----:B------:R-:W-:-:S02]  /*33bf0*/  IMAD.U32 R57, R133, 0x10000, RZ ;  /* 0x0001000085397824 */ /* 0x000fc400078e00ff */
[C---:B------:R-:W-:Y:S01]  /*33c00*/  FMUL.FTZ R216, R47.reuse, R216 ;  /* 0x000000d82fd87220 */ /* 0x040fe20000410000 */
[C---:B------:R-:W-:Y:S01]  /*33c10*/  FADD.FTZ R68, -R170.reuse, R71 ;  /* 0x00000047aa447221 */ /* 0x040fe20000010100 */
[C---:B------:R-:W-:Y:S01]  /*33c20*/  FADD.FTZ R76, -R170.reuse, R64 ;  /* 0x00000040aa4c7221 */ /* 0x040fe20000010100 */
[C---:B------:R-:W-:Y:S01]  /*33c30*/  FADD.FTZ R172, -R170.reuse, R49 ;  /* 0x00000031aaac7221 */ /* 0x040fe20000010100 */
[C---:B------:R-:W-:Y:S01]  /*33c40*/  FMUL.FTZ R53, R47.reuse, R74 ;  /* 0x0000004a2f357220 */ /* 0x040fe20000410000 */
[----:B------:R-:W-:Y:S01]  /*33c50*/  FADD.FTZ R186, -R170, R65 ;  /* 0x00000041aaba7221 */ /* 0x000fe20000010100 */
[----:B------:R-:W-:Y:S01]  /*33c60*/  FMUL.FTZ R49, R47, R224 ;  /* 0x000000e02f317220 */ /* 0x000fe20000410000 */
[----:B------:R-:W-:Y:S01]  /*33c70*/  FFMA.FTZ R74, R72, R37, R39 ;  /* 0x00000025484a7223 */ /* 0x000fe20000010027 */
[----:B------:R-:W-:Y:S01]  /*33c80*/  SHF.L.U32 R224, R108, 0x10, RZ ;  /* 0x000000106ce07819 */ /* 0x000fe200000006ff */
[----:B------:R-:W-:Y:S01]  /*33c90*/  FFMA.FTZ R72, R192, R41, R55 ;  /* 0x00000029c0487223 */ /* 0x000fe20000010037 */
[----:B------:R-:W-:Y:S01]  /*33ca0*/  FADD.FTZ R64, -R170, R67 ;  /* 0x00000043aa407221 */ /* 0x000fe20000010100 */
[----:B------:R-:W-:-:S02]  /*33cb0*/  IMAD.U32 R38, R132, 0x10000, RZ ;  /* 0x0001000084267824 */ /* 0x000fc400078e00ff */
[----:B------:R-:W-:Y:S01]  /*33cc0*/  FFMA.FTZ R55, R216, R57, R59 ;  /* 0x00000039d8377223 */ /* 0x000fe2000001003b */
[----:B------:R-:W-:Y:S01]  /*33cd0*/  SHF.L.U32 R39, R150, 0x10, RZ ;  /* 0x0000001096277819 */ /* 0x000fe200000006ff */
[----:B------:R-:W-:Y:S01]  /*33ce0*/  IMAD.U32 R37, R151, 0x10000, RZ ;  /* 0x0001000097257824 */ /* 0x000fe200078e00ff */
[----:B------:R-:W-:Y:S01]  /*33cf0*/  SHF.L.U32 R57, R148, 0x10, RZ ;  /* 0x0000001094397819 */ /* 0x000fe200000006ff */
[C---:B------:R-:W-:Y:S01]  /*33d00*/  FMUL.FTZ R68, R47.reuse, R68 ;  /* 0x000000442f447220 */ /* 0x040fe20000410000 */
[----:B------:R-:W-:Y:S01]  /*33d10*/  FMUL.FTZ R67, R47, R76 ;  /* 0x0000004c2f437220 */ /* 0x000fe20000410000 */
[----:B------:R-:W-:Y:S02]  /*33d20*/  IMAD.U32 R41, R149, 0x10000, RZ ;  /* 0x0001000095297824 */ /* 0x000fe400078e00ff */
[----:B------:R-:W-:Y:S01]  /*33d30*/  FMUL.FTZ R76, R47, R186 ;  /* 0x000000ba2f4c7220 */ /* 0x000fe20000410000 */
[C---:B------:R-:W-:Y:S01]  /*33d40*/  FADD.FTZ R210, -R170.reuse, R66 ;  /* 0x00000042aad27221 */ /* 0x040fe20000010100 */
[----:B------:R-:W-:Y:S01]  /*33d50*/  FADD.FTZ R66, -R170, R60 ;  /* 0x0000003caa427221 */ /* 0x000fe20000010100 */
[----:B------:R-:W-:Y:S01]  /*33d60*/  FFMA.FTZ R53, R53, R38, R224 ;  /* 0x0000002635357223 */ /* 0x000fe200000100e0 */
[----:B------:R-:W-:Y:S01]  /*33d70*/  SHF.L.U32 R192, R110, 0x10, RZ ;  /* 0x000000106ec07819 */ /* 0x000fe200000006ff */
[----:B------:R-:W-:-:S02]  /*33d80*/  IMAD.U32 R38, R134, 0x10000, RZ ;  /* 0x0001000086267824 */ /* 0x000fc400078e00ff */
[----:B------:R-:W-:Y:S01]  /*33d90*/  FFMA.FTZ R68, R68, R37, R39 ;  /* 0x0000002544447223 */ /* 0x000fe20000010027 */
[----:B------:R-:W-:Y:S01]  /*33da0*/  FFMA.FTZ R76, R76, R41, R57 ;  /* 0x000000294c4c7223 */ /* 0x000fe20000010039 */
[----:B------:R-:W-:Y:S01]  /*33db0*/  SHF.L.U32 R39, R146, 0x10, RZ ;  /* 0x0000001092277819 */ /* 0x000fe200000006ff */
[----:B------:R-:W-:Y:S01]  /*33dc0*/  FADD.FTZ R190, -R170, R61 ;  /* 0x0000003daabe7221 */ /* 0x000fe20000010100 */
[----:B------:R-:W-:Y:S01]  /*33dd0*/  IMAD.U32 R37, R147, 0x10000, RZ ;  /* 0x0001000093257824 */ /* 0x000fe200078e00ff */
[----:B------:R-:W-:Y:S01]  /*33de0*/  SHF.L.U32 R57, R104, 0x10, RZ ;  /* 0x0000001068397819 */ /* 0x000fe200000006ff */
[C---:B------:R-:W-:Y:S01]  /*33df0*/  FMUL.FTZ R64, R47.reuse, R64 ;  /* 0x000000402f407220 */ /* 0x040fe20000410000 */
[----:B------:R-:W-:Y:S02]  /*33e00*/  IMAD.U32 R41, R128, 0x10000, RZ ;  /* 0x0001000080297824 */ /* 0x000fe400078e00ff */
[----:B------:R-:W-:Y:S01]  /*33e10*/  FMUL.FTZ R66, R47, R66 ;  /* 0x000000422f427220 */ /* 0x000fe20000410000 */
[----:B------:R-:W-:Y:S01]  /*33e20*/  FADD.FTZ R60, -R170, R63 ;  /* 0x0000003faa3c7221 */ /* 0x000fe20000010100 */
[----:B------:R-:W-:Y:S01]  /*33e30*/  FFMA.FTZ R67, R67, R38, R192 ;  /* 0x0000002643437223 */ /* 0x000fe200000100c0 */
[----:B------:R-:W-:Y:S01]  /*33e40*/  SHF.L.U32 R192, R144, 0x10, RZ ;  /* 0x0000001090c07819 */ /* 0x000fe200000006ff */
[----:B------:R-:W-:-:S02]  /*33e50*/  IMAD.U32 R38, R145, 0x10000, RZ ;  /* 0x0001000091267824 */ /* 0x000fc400078e00ff */
[----:B------:R-:W-:Y:S01]  /*33e60*/  FMUL.FTZ R71, R47, R190 ;  /* 0x000000be2f477220 */ /* 0x000fe20000410000 */
[----:B------:R-:W-:Y:S01]  /*33e70*/  FFMA.FTZ R186, R64, R37, R39 ;  /* 0x0000002540ba7223 */ /* 0x000fe20000010027 */
[----:B------:R-:W-:Y:S01]  /*33e80*/  FFMA.FTZ R66, R66, R41, R57 ;  /* 0x0000002942427223 */ /* 0x000fe20000010039 */
[----:B------:R-:W-:Y:S01]  /*33e90*/  SHF.L.U32 R39, R34, 0x10, RZ ;  /* 0x0000001022277819 */ /* 0x000fe200000006ff */
[----:B------:R-:W-:Y:S01]  /*33ea0*/  IMAD.U32 R37, R35, 0x10000, RZ ;  /* 0x0001000023257824 */ /* 0x000fe200078e00ff */
[----:B------:R-:W-:Y:S01]  /*33eb0*/  SHF.L.U32 R57, R32, 0x10, RZ ;  /* 0x0000001020397819 */ /* 0x000fe200000006ff */
[----:B------:R-:W-:Y:S01]  /*33ec0*/  FMUL.FTZ R60, R47, R60 ;  /* 0x0000003c2f3c7220 */ /* 0x000fe20000410000 */
[----:B------:R-:W-:Y:S02]  /*33ed0*/  IMAD.U32 R41, R33, 0x10000, RZ ;  /* 0x0001000021297824 */ /* 0x000fe400078e00ff */
[----:B------:R-:W-:Y:S01]  /*33ee0*/  FMUL.FTZ R180, R47, R180 ;  /* 0x000000b42fb47220 */ /* 0x000fe20000410000 */
[----:B------:R-:W-:Y:S01]  /*33ef0*/  FFMA.FTZ R71, R71, R38, R192 ;  /* 0x0000002647477223 */ /* 0x000fe200000100c0 */
[----:B------:R-:W-:Y:S01]  /*33f00*/  SHF.L.U32 R64, R106, 0x10, RZ ;  /* 0x000000106a407819 */ /* 0x000fe200000006ff */
[----:B------:R-:W-:-:S02]  /*33f10*/  IMAD.U32 R38, R130, 0x10000, RZ ;  /* 0x0001000082267824 */ /* 0x000fc400078e00ff */
[----:B------:R-:W-:Y:S01]  /*33f20*/  FMUL.FTZ R75, R47, R70 ;  /* 0x000000462f4b7220 */ /* 0x000fe20000410000 */
[----:B------:R-:W-:Y:S01]  /*33f30*/  SHF.L.U32 R192, R107, 0x10, RZ ;  /* 0x000000106bc07819 */ /* 0x000fe200000006ff */
[----:B------:R-:W-:Y:S01]  /*33f40*/  FFMA.FTZ R70, R60, R37, R39 ;  /* 0x000000253c467223 */ /* 0x000fe20000010027 */
[----:B------:R-:W-:Y:S02]  /*33f50*/  IMAD.U32 R190, R131, 0x10000, RZ ;  /* 0x0001000083be7824 */ /* 0x000fe400078e00ff */
[----:B------:R-:W-:Y:S01]  /*33f60*/  FMUL.FTZ R77, R47, R206 ;  /* 0x000000ce2f4d7220 */ /* 0x000fe20000410000 */
[----:B------:R-:W-:Y:S01]  /*33f70*/  FFMA.FTZ R180, R180, R41, R57 ;  /* 0x00000029b4b47223 */ /* 0x000fe20000010039 */
[----:B------:R-:W-:Y:S01]  /*33f80*/  SHF.L.U32 R39, R30, 0x10, RZ ;  /* 0x000000101e277819 */ /* 0x000fe200000006ff */
[----:B------:R-:W-:Y:S01]  /*33f90*/  FADD.FTZ R218, -R170, R42 ;  /* 0x0000002aaada7221 */ /* 0x000fe20000010100 */
[----:B------:R-:W-:Y:S01]  /*33fa0*/  SHF.L.U32 R59, R28, 0x10, RZ ;  /* 0x000000101c3b7819 */ /* 0x000fe200000006ff */
[----:B------:R-:W-:Y:S01]  /*33fb0*/  IMAD.U32 R37, R31, 0x10000, RZ ;  /* 0x000100001f257824 */ /* 0x000fe200078e00ff */
[----:B------:R-:W-:Y:S01]  /*33fc0*/  SHF.L.U32 R41, R100, 0x10, RZ ;  /* 0x0000001064297819 */ /* 0x000fe200000006ff */
[----:B------:R-:W-:-:S02]  /*33fd0*/  IMAD.U32 R57, R29, 0x10000, RZ ;  /* 0x000100001d397824 */ /* 0x000fc400078e00ff */
[C---:B------:R-:W-:Y:S01]  /*33fe0*/  FMUL.FTZ R56, R47.reuse, R56 ;  /* 0x000000382f387220 */ /* 0x040fe20000410000 */
[----:B------:R-:W-:Y:S01]  /*33ff0*/  FMUL.FTZ R184, R47, R184 ;  /* 0x000000b82fb87220 */ /* 0x000fe20000410000 */
[----:B------:R-:W-:Y:S01]  /*34000*/  FADD.FTZ R42, -R170, R141 ;  /* 0x0000008daa2a7221 */ /* 0x000fe20000010100 */
[----:B------:R-:W-:Y:S01]  /*34010*/  FFMA.FTZ R75, R75, R38, R64 ;  /* 0x000000264b4b7223 */ /* 0x000fe20000010040 */
[----:B------:R-:W-:Y:S01]  /*34020*/  IMAD.U32 R79, R124, 0x10000, RZ ;  /* 0x000100007c4f7824 */ /* 0x000fe200078e00ff */
[----:B------:R-:W-:Y:S01]  /*34030*/  SHF.L.U32 R60, R101, 0x10, RZ ;  /* 0x00000010653c7819 */ /* 0x000fe200000006ff */
[----:B------:R-:W-:Y:S01]  /*34040*/  FMUL.FTZ R62, R47, R62 ;  /* 0x0000003e2f3e7220 */ /* 0x000fe20000410000 */
[----:B------:R-:W-:Y:S02]  /*34050*/  IMAD.U32 R38, R125, 0x10000, RZ ;  /* 0x000100007d267824 */ /* 0x000fe400078e00ff */
[----:B------:R-:W-:Y:S01]  /*34060*/  FMUL.FTZ R141, R47, R208 ;  /* 0x000000d02f8d7220 */ /* 0x000fe20000410000 */
[----:B------:R-:W-:Y:S01]  /*34070*/  FFMA.FTZ R77, R77, R190, R192 ;  /* 0x000000be4d4d7223 */ /* 0x000fe200000100c0 */
[----:B------:R-:W-:Y:S01]  /*34080*/  FFMA.FTZ R190, R56, R37, R39 ;  /* 0x0000002538be7223 */ /* 0x000fe20000010027 */
[----:B------:R-:W-:Y:S01]  /*34090*/  FFMA.FTZ R184, R184, R57, R59 ;  /* 0x00000039b8b87223 */ /* 0x000fe2000001003b */
[C---:B------:R-:W-:Y:S01]  /*340a0*/  FADD.FTZ R140, -R170.reuse, R140 ;  /* 0x0000008caa8c7221 */ /* 0x040fe20000010100 */
[----:B------:R-:W-:Y:S01]  /*340b0*/  FADD.FTZ R142, -R170, R142 ;  /* 0x0000008eaa8e7221 */ /* 0x000fe20000010100 */
[----:B------:R-:W-:Y:S01]  /*340c0*/  FFMA.FTZ R79, R62, R79, R41 ;  /* 0x0000004f3e4f7223 */ /* 0x000fe20000010029 */
[----:B------:R-:W-:Y:S01]  /*340d0*/  SHF.L.U32 R39, R26, 0x10, RZ ;  /* 0x000000101a277819 */ /* 0x000fe200000006ff */
[----:B------:R-:W-:Y:S01]  /*340e0*/  FADD.FTZ R170, -R170, R143 ;  /* 0x0000008faaaa7221 */ /* 0x000fe20000010100 */
[----:B------:R-:W-:Y:S01]  /*340f0*/  SHF.L.U32 R57, R102, 0x10, RZ ;  /* 0x0000001066397819 */ /* 0x000fe200000006ff */
[----:B------:R-:W-:Y:S01]  /*34100*/  FFMA.FTZ R141, R141, R38, R60 ;  /* 0x000000268d8d7223 */ /* 0x000fe2000001003c */
[----:B------:R-:W-:Y:S01]  /*34110*/  IMAD.U32 R37, R27, 0x10000, RZ ;  /* 0x000100001b257824 */ /* 0x000fe200078e00ff */
[----:B------:R-:W-:Y:S01]  /*34120*/  SHF.L.U32 R56, R24, 0x10, RZ ;  /* 0x0000001018387819 */ /* 0x000fe200000006ff */
[----:B------:R-:W-:-:S02]  /*34130*/  IMAD.U32 R41, R126, 0x10000, RZ ;  /* 0x000100007e297824 */ /* 0x000fc400078e00ff */
[C---:B------:R-:W-:Y:S01]  /*34140*/  FMUL.FTZ R52, R47.reuse, R52 ;  /* 0x000000342f347220 */ /* 0x040fe20000410000 */
[----:B------:R-:W-:Y:S01]  /*34150*/  FMUL.FTZ R54, R47, R54 ;  /* 0x000000362f367220 */ /* 0x000fe20000410000 */
        /* <DEDUP_REMOVED lines=9> */
[C---:B------:R-:W-:Y:S01]  /*341f0*/  FMUL.FTZ R48, R47.reuse, R48 ;  /* 0x000000302f307220 */ /* 0x040fe20000410000 */
[----:B------:R-:W-:Y:S01]  /*34200*/  FMUL.FTZ R50, R47, R50 ;  /* 0x000000322f327220 */ /* 0x000fe20000410000 */
[----:B------:R-:W-:-:S02]  /*34210*/  IMAD.U32 R38, R21, 0x10000, RZ ;  /* 0x0001000015267824 */ /* 0x000fc400078e00ff */
[----:B------:R-:W-:Y:S01]  /*34220*/  FMUL.FTZ R173, R47, R78 ;  /* 0x0000004e2fad7220 */ /* 0x000fe20000410000 */
[----:B------:R-:W-:Y:S01]  /*34230*/  FFMA.FTZ R185, R48, R185, R37 ;  /* 0x000000b930b97223 */ /* 0x000fe20000010025 */
[----:B------:R-:W-:Y:S01]  /*34240*/  FFMA.FTZ R78, R50, R39, R41 ;  /* 0x00000027324e7223 */ /* 0x000fe20000010029 */
[----:B------:R-:W-:Y:S01]  /*34250*/  SHF.L.U32 R39, R18, 0x10, RZ ;  /* 0x0000001012277819 */ /* 0x000fe200000006ff */
[----:B------:R-:W-:Y:S01]  /*34260*/  FFMA.FTZ R173, R173, R38, R56 ;  /* 0x00000026adad7223 */ /* 0x000fe20000010038 */
[----:B------:R-:W-:Y:S01]  /*34270*/  SHF.L.U32 R48, R99, 0x10, RZ ;  /* 0x0000001063307819 */ /* 0x000fe200000006ff */
[----:B------:R-:W-:Y:S02]  /*34280*/  IMAD.U32 R37, R19, 0x10000, RZ ;  /* 0x0001000013257824 */ /* 0x000fe400078e00ff */
[----:B------:R-:W-:Y:S01]  /*34290*/  FMUL.FTZ R46, R47, R46 ;  /* 0x0000002e2f2e7220 */ /* 0x000fe20000410000 */
[----:B------:R-:W-:Y:S02]  /*342a0*/  IMAD.U32 R38, R123, 0x10000, RZ ;  /* 0x000100007b267824 */ /* 0x000fe400078e00ff */
[C---:B------:R-:W-:Y:S01]  /*342b0*/  FMUL.FTZ R191, R47.reuse, R218 ;  /* 0x000000da2fbf7220 */ /* 0x040fe20000410000 */
[----:B------:R-:W-:Y:S01]  /*342c0*/  FMUL.FTZ R187, R47, R198 ;  /* 0x000000c62fbb7220 */ /* 0x000fe20000410000 */
[----:B------:R-:W-:Y:S01]  /*342d0*/  SHF.L.U32 R41, R98, 0x10, RZ ;  /* 0x0000001062297819 */ /* 0x000fe200000006ff */
[----:B------:R-:W-:Y:S01]  /*342e0*/  FFMA.FTZ R192, R46, R37, R39 ;  /* 0x000000252ec07223 */ /* 0x000fe20000010027 */
[----:B------:R-:W-:Y:S01]  /*342f0*/  FFMA.FTZ R191, R191, R38, R48 ;  /* 0x00000026bfbf7223 */ /* 0x000fe20000010030 */
[C---:B------:R-:W-:Y:S01]  /*34300*/  FMUL.FTZ R58, R47.reuse, R58 ;  /* 0x0000003a2f3a7220 */ /* 0x040fe20000410000 */
[----:B------:R-:W-:Y:S01]  /*34310*/  FMUL.FTZ R198, R47, R200 ;  /* 0x000000c82fc67220 */ /* 0x000fe20000410000 */
[----:B------:R-:W-:Y:S01]  /*34320*/  SHF.L.U32 R39, R14, 0x10, RZ ;  /* 0x000000100e277819 */ /* 0x000fe200000006ff */
[----:B------:R-:W-:Y:S01]  /*34330*/  IMAD.U32 R38, R13, 0x10000, RZ ;  /* 0x000100000d267824 */ /* 0x000fe200078e00ff */
[----:B------:R-:W-:Y:S01]  /*34340*/  SHF.L.U32 R46, R12, 0x10, RZ ;  /* 0x000000100c2e7819 */ /* 0x000fe200000006ff */
[----:B------:R-:W-:-:S02]  /*34350*/  IMAD.U32 R37, R15, 0x10000, RZ ;  /* 0x000100000f257824 */ /* 0x000fc400078e00ff */
[C---:B------:R-:W-:Y:S01]  /*34360*/  FMUL.FTZ R200, R47.reuse, R40 ;  /* 0x000000282fc87220 */ /* 0x040fe20000410000 */
[----:B------:R-:W-:Y:S01]  /*34370*/  FMUL.FTZ R193, R47, R202 ;  /* 0x000000ca2fc17220 */ /* 0x000fe20000410000 */
[----:B------:R-:W-:Y:S01]  /*34380*/  FFMA.FTZ R189, R58, R189, R41 ;  /* 0x000000bd3abd7223 */ /* 0x000fe20000010029 */
[----:B------:R-:W-:Y:S01]  /*34390*/  SHF.L.U32 R61, R103, 0x10, RZ ;  /* 0x00000010673d7819 */ /* 0x000fe200000006ff */
[----:B------:R-:W0:Y:S01]  /*343a0*/  @!P1 LDC.64 R40, c[0x0][0x3c0] ;  /* 0x0000f000ff289b82 */ /* 0x000e220000000a00 */
[----:B------:R-:W-:Y:S01]  /*343b0*/  FFMA.FTZ R200, R200, R37, R39 ;  /* 0x00000025c8c87223 */ /* 0x000fe20000010027 */
[----:B------:R-:W-:Y:S01]  /*343c0*/  FFMA.FTZ R193, R193, R38, R46 ;  /* 0x00000026c1c17223 */ /* 0x000fe2000001002e */
[----:B------:R-:W-:Y:S02]  /*343d0*/  IMAD.U32 R59, R127, 0x10000, RZ ;  /* 0x000100007f3b7824 */ /* 0x000fe400078e00ff */
[C---:B------:R-:W-:Y:S01]  /*343e0*/  FMUL.FTZ R172, R47.reuse, R204 ;  /* 0x000000cc2fac7220 */ /* 0x040fe20000410000 */
[----:B------:R-:W-:Y:S01]  /*343f0*/  FMUL.FTZ R46, R47, R36 ;  /* 0x000000242f2e7220 */ /* 0x000fe20000410000 */
[----:B------:R-:W-:-:S02]  /*34400*/  IMAD.U32 R57, R17, 0x10000, RZ ;  /* 0x0001000011397824 */ /* 0x000fc400078e00ff */
[----:B------:R-:W-:Y:S01]  /*34410*/  FMUL.FTZ R188, R47, R188 ;  /* 0x000000bc2fbc7220 */ /* 0x000fe20000410000 */
[----:B------:R-:W1:Y:S01]  /*34420*/  @!P1 LDC.64 R38, c[0x0][0x3c8] ;  /* 0x0000f200ff269b82 */ /* 0x000e620000000a00 */
[----:B------:R-:W-:Y:S01]  /*34430*/  FFMA.FTZ R172, R172, R59, R61 ;  /* 0x0000003bacac7223 */ /* 0x000fe2000001003d */
[----:B------:R-:W-:Y:S01]  /*34440*/  SHF.L.U32 R59, R16, 0x10, RZ ;  /* 0x00000010103b7819 */ /* 0x000fe200000006ff */
[----:B------:R-:W-:Y:S01]  /*34450*/  IMAD.U32 R61, R11, 0x10000, RZ ;  /* 0x000100000b3d7824 */ /* 0x000fe200078e00ff */
[----:B------:R-:W-:Y:S01]  /*34460*/  SHF.L.U32 R63, R10, 0x10, RZ ;  /* 0x000000100a3f7819 */ /* 0x000fe200000006ff */
[----:B------:R-:W-:Y:S01]  /*34470*/  FMUL.FTZ R44, R47, R44 ;  /* 0x0000002c2f2c7220 */ /* 0x000fe20000410000 */
[----:B------:R-:W-:Y:S01]  /*34480*/  SHF.L.U32 R224, R111, 0x10, RZ ;  /* 0x000000106fe07819 */ /* 0x000fe200000006ff */
[----:B------:R-:W-:Y:S01]  /*34490*/  FFMA.FTZ R198, R198, R57, R59 ;  /* 0x00000039c6c67223 */ /* 0x000fe2000001003b */
[----:B------:R-:W2:Y:S01]  /*344a0*/  LDC.64 R36, c[0x0][0x428] ;  /* 0x00010a00ff247b82 */ /* 0x000ea20000000a00 */
[----:B------:R-:W-:Y:S01]  /*344b0*/  SHF.L.U32 R59, R92, 0x10, RZ ;  /* 0x000000105c3b7819 */ /* 0x000fe200000006ff */
[----:B------:R-:W-:-:S02]  /*344c0*/  IMAD.U32 R57, R116, 0x10000, RZ ;  /* 0x0001000074397824 */ /* 0x000fc400078e00ff */
[----:B------:R-:W-:Y:S01]  /*344d0*/  FMUL.FTZ R69, R47, R210 ;  /* 0x000000d22f457220 */ /* 0x000fe20000410000 */
[----:B------:R-:W-:Y:S01]  /*344e0*/  IMAD.U32 R216, R135, 0x10000, RZ ;  /* 0x0001000087d87824 */ /* 0x000fe200078e00ff */
[----:B------:R-:W-:Y:S01]  /*344f0*/  SHF.L.U32 R197, R94, 0x10, RZ ;  /* 0x000000105ec57819 */ /* 0x000fe200000006ff */
[----:B------:R-:W-:Y:S01]  /*34500*/  FFMA.FTZ R188, R188, R57, R59 ;  /* 0x00000039bcbc7223 */ /* 0x000fe2000001003b */
[----:B------:R-:W-:Y:S01]  /*34510*/  SHF.L.U32 R59, R93, 0x10, RZ ;  /* 0x000000105d3b7819 */ /* 0x000fe200000006ff */
[----:B0-----:R-:W-:-:S04]  /*34520*/  @!P1 IMAD.WIDE R40, R3, 0x4, R40 ;  /* 0x0000000403289825 */ /* 0x001fc800078e0228 */
[----:B------:R-:W-:Y:S01]  /*34530*/  FMUL.FTZ R48, R47, R140 ;  /* 0x0000008c2f307220 */ /* 0x000fe20000410000 */
[----:B------:R-:W-:Y:S01]  /*34540*/  FFMA.FTZ R195, R44, R61, R63 ;  /* 0x0000003d2cc37223 */ /* 0x000fe2000001003f */
[----:B------:R-:W-:Y:S01]  /*34550*/  FFMA.FTZ R69, R69, R216, R224 ;  /* 0x000000d845457223 */ /* 0x000fe200000100e0 */
[----:B------:R-:W-:Y:S01]  /*34560*/  IMAD.U32 R57, R117, 0x10000, RZ ;  /* 0x0001000075397824 */ /* 0x000fe200078e00ff */
[----:B------:R0:W-:Y:S01]  /*34570*/  @!P1 STG.E desc[UR6][R40.64], R171 ;  /* 0x000000ab28009986 */ /* 0x0001e2000c101906 */
[----:B------:R-:W-:Y:S01]  /*34580*/  IMAD.U32 R65, R118, 0x10000, RZ ;  /* 0x0001000076417824 */ /* 0x000fe200078e00ff */
[----:B------:R-:W-:Y:S01]  /*34590*/  SHF.L.U32 R63, R95, 0x10, RZ ;  /* 0x000000105f3f7819 */ /* 0x000fe200000006ff */
[----:B-1----:R-:W-:-:S04]  /*345a0*/  @!P1 IMAD.WIDE R38, R3, 0x4, R38 ;  /* 0x0000000403269825 */ /* 0x002fc800078e0226 */
[----:B------:R-:W-:Y:S01]  /*345b0*/  FFMA.FTZ R49, R49, R226, R228 ;  /* 0x000000e231317223 */ /* 0x000fe200000100e4 */
[----:B------:R-:W-:Y:S01]  /*345c0*/  SHF.L.U32 R216, R105, 0x10, RZ ;  /* 0x0000001069d87819 */ /* 0x000fe200000006ff */
[----:B------:R-:W-:Y:S01]  /*345d0*/  FMUL.FTZ R44, R47, R142 ;  /* 0x0000008e2f2c7220 */ /* 0x000fe20000410000 */
[----:B------:R-:W-:Y:S01]  /*345e0*/  IMAD.U32 R61, R119, 0x10000, RZ ;  /* 0x00010000773d7824 */ /* 0x000fe200078e00ff */
[----:B------:R1:W-:Y:S01]  /*345f0*/  @!P1 STG.E desc[UR6][R38.64], R47 ;  /* 0x0000002f26009986 */ /* 0x0003e2000c101906 */
[----:B------:R-:W-:Y:S02]  /*34600*/  IMAD.U32 R210, R129, 0x10000, RZ ;  /* 0x0001000081d27824 */ /* 0x000fe400078e00ff */
[----:B------:R-:W-:Y:S01]  /*34610*/  FMUL.FTZ R73, R47, R212 ;  /* 0x000000d42f497220 */ /* 0x000fe20000410000 */
[----:B------:R-:W-:Y:S01]  /*34620*/  FFMA.FTZ R140, R46, R57, R59 ;  /* 0x000000392e8c7223 */ /* 0x000fe2000001003b */
[----:B0-----:R-:W-:Y:S01]  /*34630*/  F2FP.BF16.F32.PACK_AB R40, R71, R66 ;  /* 0x000000424728723e */ /* 0x001fe200000010ff */
[----:B------:R-:W-:Y:S01]  /*34640*/  FFMA.FTZ R197, R48, R65, R197 ;  /* 0x0000004130c57223 */ /* 0x000fe200000100c5 */
[----:B------:R-:W-:Y:S01]  /*34650*/  SHF.L.U32 R62, R97, 0x10, RZ ;  /* 0x00000010613e7819 */ /* 0x000fe200000006ff */
[----:B------:R-:W-:Y:S01]  /*34660*/  IMAD.U32 R60, R121, 0x10000, RZ ;  /* 0x00010000793c7824 */ /* 0x000fe200078e00ff */
[----:B------:R-:W-:Y:S01]  /*34670*/  SHF.L.U32 R59, R8, 0x10, RZ ;  /* 0x00000010083b7819 */ /* 0x000fe200000006ff */
[----:B------:R-:W-:Y:S01]  /*34680*/  IMAD.U32 R57, R9, 0x10000, RZ ;  /* 0x0001000009397824 */ /* 0x000fe200078e00ff */
[----:B------:R-:W-:Y:S01]  /*34690*/  SHF.L.U32 R199, R6, 0x10, RZ ;  /* 0x0000001006c77819 */ /* 0x000fe200000006ff */
[----:B------:R-:W-:Y:S01]  /*346a0*/  IMAD.U32 R65, R7, 0x10000, RZ ;  /* 0x0001000007417824 */ /* 0x000fe200078e00ff */
[----:B-1----:R-:W-:Y:S01]  /*346b0*/  F2FP.BF16.F32.PACK_AB R38, R76, R67 ;  /* 0x000000434c26723e */ /* 0x002fe200000010ff */
[C---:B------:R-:W-:Y:S01]  /*346c0*/  FMUL.FTZ R42, R47.reuse, R42 ;  /* 0x0000002a2f2a7220 */ /* 0x040fe20000410000 */
[----:B------:R-:W0:Y:S01]  /*346d0*/  LDC.64 R66, c[0x0][0x380] ;  /* 0x0000e000ff427b82 */ /* 0x000e220000000a00 */
[----:B------:R-:W-:Y:S01]  /*346e0*/  FMUL.FTZ R46, R47, R170 ;  /* 0x000000aa2f2e7220 */ /* 0x000fe20000410000 */
[----:B------:R-:W-:Y:S01]  /*346f0*/  FFMA.FTZ R170, R44, R61, R63 ;  /* 0x0000003d2caa7223 */ /* 0x000fe2000001003f */
[----:B------:R-:W-:Y:S01]  /*34700*/  F2FP.BF16.F32.PACK_AB R50, R222, R45 ;  /* 0x0000002dde32723e */ /* 0x000fe200000010ff */
[----:B------:R-:W-:Y:S01]  /*34710*/  FFMA.FTZ R73, R73, R210, R216 ;  /* 0x000000d249497223 */ /* 0x000fe200000100d8 */
[----:B------:R-:W-:Y:S01]  /*34720*/  F2FP.BF16.F32.PACK_AB R51, R74, R51 ;  /* 0x000000334a33723e */ /* 0x000fe200000010ff */
[----:B--2---:R-:W-:Y:S01]  /*34730*/  IMAD.WIDE.U32 R44, R179, 0x10, R36 ;  /* 0x00000010b32c7825 */ /* 0x004fe200078e0024 */
[----:B------:R-:W-:-:S03]  /*34740*/  F2FP.BF16.F32.PACK_AB R49, R220, R49 ;  /* 0x00000031dc31723e */ /* 0x000fc600000010ff */
[----:B------:R-:W-:Y:S01]  /*34750*/  FFMA.FTZ R187, R187, R60, R62 ;  /* 0x0000003cbbbb7223 */ /* 0x000fe2000001003e */
[----:B------:R-:W-:Y:S01]  /*34760*/  F2FP.BF16.F32.PACK_AB R48, R214, R43 ;  /* 0x0000002bd630723e */ /* 0x000fe200000010ff */
[----:B------:R-:W-:Y:S01]  /*34770*/  FFMA.FTZ R142, R42, R57, R59 ;  /* 0x000000392a8e7223 */ /* 0x000fe2000001003b */
[----:B------:R-:W-:Y:S01]  /*34780*/  FFMA.FTZ R199, R46, R65, R199 ;  /* 0x000000412ec77223 */ /* 0x000fe200000100c7 */
[--C-:B------:R-:W-:Y:S01]  /*34790*/  IMAD.WIDE.U32 R56, R181, 0x10, R36.reuse ;  /* 0x00000010b5387825 */ /* 0x100fe200078e0024 */
[----:B------:R-:W-:Y:S01]  /*347a0*/  F2FP.BF16.F32.PACK_AB R39, R186, R69 ;  /* 0x00000045ba27723e */ /* 0x000fe200000010ff */
        /* <DEDUP_REMOVED lines=12> */
[----:B------:R-:W-:Y:S01]  /*34870*/  F2FP.BF16.F32.PACK_AB R36, R72, R53 ;  /* 0x000000354824723e */ /* 0x000fe200000010ff */
[----:B0-----:R-:W-:Y:S01]  /*34880*/  IMAD R3, R66, 0x4, R3 ;  /* 0x0000000442037824 */ /* 0x001fe200078e0203 */
[----:B-1----:R-:W-:Y:S02]  /*34890*/  F2FP.BF16.F32.PACK_AB R45, R52, R141 ;  /* 0x0000008d342d723e */ /* 0x002fe400000010ff */
[----:B------:R-:W-:Y:S01]  /*348a0*/  F2FP.BF16.F32.PACK_AB R44, R184, R79 ;  /* 0x0000004fb82c723e */ /* 0x000fe200000010ff */
[----:B------:R0:W-:Y:S01]  /*348b0*/  STG.E.128 desc[UR6][R56.64], R36 ;  /* 0x0000002438007986 */ /* 0x0001e2000c101d06 */
[----:B------:R-:W-:Y:S02]  /*348c0*/  F2FP.BF16.F32.PACK_AB R51, R200, R191 ;  /* 0x000000bfc833723e */ /* 0x000fe400000010ff */
        /* <DEDUP_REMOVED lines=9> */
[----:B------:R-:W-:-:S03]  /*34960*/  ISETP.GE.AND P1, PT, R3, R67, PT ;  /* 0x000000430300720c */ /* 0x000fc60003f26270 */
[----:B------:R0:W-:Y:S10]  /*34970*/  STG.E.128 desc[UR6][R64.64], R52 ;  /* 0x0000003440007986 */ /* 0x0001f4000c101d06 */
[----:B------:R-:W-:Y:S05]  /*34980*/  @!P1 BRA `(.L_x_13144) ;  /* 0xfffffcc000dc9947 */ /* 0x000fea000383ffff */
[----:B------:R-:W-:Y:S05]  /*34990*/  EXIT ;  /* 0x000000000000794d */ /* 0x000fea0003800000 */
.L_x_13143:
[----:B------:R-:W-:Y:S01]  /*349a0*/  HFMA2 R191, -RZ, RZ, 0, 1.847743988037109375e-06 ;  /* 0x0000001fffbf7431 */ /* 0x000fe200000001ff */
[----:B------:R-:W-:Y:S01]  /*349b0*/  BSSY B0, `(.L_x_13145) ;  /* 0x0000007000007945 */ /* 0x000fe20003800000 */
[----:B------:R-:W-:Y:S01]  /*349c0*/  MOV R189, R180 ;  /* 0x000000b400bd7202 */ /* 0x000fe20000000f00 */
[----:B------:R-:W-:Y:S02]  /*349d0*/  IMAD.MOV.U32 R190, RZ, RZ, 0x1 ;  /* 0x00000001ffbe7424 */ /* 0x000fe400078e00ff */
[----:B------:R-:W-:-:S07]  /*349e0*/  IMAD.MOV.U32 R188, RZ, RZ, -0x1 ;  /* 0xffffffffffbc7424 */ /* 0x000fce00078e00ff */
[----:B01----:R-:W-:Y:S05]  /*349f0*/  WARPSYNC.COLLECTIVE R188, `(.L_x_13146) ;  /* 0x00000000bc087348 */ /* 0x003fea0003c00000 */
[----:B------:R2:W3:Y:S02]  /*34a00*/  SHFL.BFLY P2, R187, R189, R190, R191 ;  /* 0x0c0000bebdbb7389 */ /* 0x0004e400000400bf */
[----:B0123--:R-:W-:Y:S05]  /*34a10*/  ENDCOLLECTIVE ;  /* 0x000000000000791b */ /* 0x00ffea0003800000 */
.L_x_13146:
[----:B------:R-:W-:Y:S05]  /*34a20*/  BSYNC B0 ;  /* 0x0000000000007941 */ /* 0x000fea0003800000 */
.L_x_13145:
        /* <DEDUP_REMOVED lines=10> */
.L_x_13147:
[----:B------:R-:W-:Y:S02]  /*34ad0*/  IMAD.MOV.U32 R190, RZ, RZ, 0x4 ;  /* 0x00000004ffbe7424 */ /* 0x000fe400078e00ff */
[----:B------:R-:W-:-:S04]  /*34ae0*/  IMAD.MOV.U32 R170, RZ, RZ, R187 ;  /* 0x000000ffffaa7224 */ /* 0x000fc800078e00bb */
[----:B------:R-:W-:-:S05]  /*34af0*/  FADD.FTZ R184, R173, R170 ;  /* 0x000000aaadb87221 */ /* 0x000fca0000010000 */
[----:B------:R-:W-:-:S07]  /*34b00*/  MOV R189, R184 ;  /* 0x000000b800bd7202 */ /* 0x000fce0000000f00 */
[----:B------:R-:W-:Y:S05]  /*34b10*/  WARPSYNC.COLLECTIVE R188, `(.L_x_13148) ;  /* 0x00000000bc087348 */ /* 0x000fea0003c00000 */
[----:B------:R0:W1:Y:S02]  /*34b20*/  SHFL.BFLY P2, R187, R189, R190, R191 ;  /* 0x0c0000bebdbb7389 */ /* 0x00006400000400bf */
[----:B01----:R-:W-:Y:S05]  /*34b30*/  ENDCOLLECTIVE ;  /* 0x000000000000791b */ /* 0x003fea0003800000 */
.L_x_13148:
[----:B------:R-:W-:Y:S01]  /*34b40*/  HFMA2 R190, -RZ, RZ, 0, 4.76837158203125e-07 ;  /* 0x00000008ffbe7431 */ /* 0x000fe200000001ff */
[----:B------:R-:W-:-:S05]  /*34b50*/  MOV R171, R187 ;  /* 0x000000bb00ab7202 */ /* 0x000fca0000000f00 */
[----:B------:R-:W-:-:S04]  /*34b60*/  FADD.FTZ R185, R184, R171 ;  /* 0x000000abb8b97221 */ /* 0x000fc80000010000 */
[----:B------:R-:W-:-:S07]  /*34b70*/  IMAD.MOV.U32 R189, RZ, RZ, R185 ;  /* 0x000000ffffbd7224 */ /* 0x000fce00078e00b9 */
[----:B------:R-:W-:Y:S05]  /*34b80*/  WARPSYNC.COLLECTIVE R188, `(.L_x_13149) ;  /* 0x00000000bc087348 */ /* 0x000fea0003c00000 */
[----:B------:R0:W1:Y:S02]  /*34b90*/  SHFL.BFLY P2, R187, R189, R190, R191 ;  /* 0x0c0000bebdbb7389 */ /* 0x00006400000400bf */
[----:B01----:R-:W-:Y:S05]  /*34ba0*/  ENDCOLLECTIVE ;  /* 0x000000000000791b */ /* 0x003fea0003800000 */
.L_x_13149:
[----:B------:R-:W-:Y:S02]  /*34bb0*/  IMAD.MOV.U32 R190, RZ, RZ, 0x10 ;  /* 0x00000010ffbe7424 */ /* 0x000fe400078e00ff */
[----:B------:R-:W-:-:S04]  /*34bc0*/  IMAD.MOV.U32 R170, RZ, RZ, R187 ;  /* 0x000000ffffaa7224 */ /* 0x000fc800078e00bb */
[----:B------:R-:W-:-:S05]  /*34bd0*/  FADD.FTZ R186, R185, R170 ;  /* 0x000000aab9ba7221 */ /* 0x000fca0000010000 */
[----:B------:R-:W-:-:S07]  /*34be0*/  MOV R189, R186 ;  /* 0x000000ba00bd7202 */ /* 0x000fce0000000f00 */
[----:B------:R-:W-:Y:S05]  /*34bf0*/  WARPSYNC.COLLECTIVE R188, `(.L_x_13150) ;  /* 0x00000000bc087348 */ /* 0x000fea0003c00000 */
[----:B------:R0:W1:Y:S02]  /*34c00*/  SHFL.BFLY P2, R187, R189, R190, R191 ;  /* 0x0c0000bebdbb7389 */ /* 0x00006400000400bf */
[----:B01----:R-:W-:Y:S05]  /*34c10*/  ENDCOLLECTIVE ;  /* 0x000000000000791b */ /* 0x003fea0003800000 */
.L_x_13150:
[----:B------:R-:W-:Y:S01]  /*34c20*/  HFMA2 R190, -RZ, RZ, 0, 5.9604644775390625e-08 ;  /* 0x00000001ffbe7431 */ /* 0x000fe200000001ff */
[----:B------:R-:W-:-:S05]  /*34c30*/  MOV R171, R187 ;  /* 0x000000bb00ab7202 */ /* 0x000fca0000000f00 */
        /* <DEDUP_REMOVED lines=102> */
.L_x_13151:
[----:B------:R-:W-:Y:S02]  /*352a0*/  IMAD.MOV.U32 R190, RZ, RZ, 0x2 ;  /* 0x00000002ffbe7424 */ /* 0x000fe400078e00ff */
[----:B------:R-:W-:-:S04]  /*352b0*/  IMAD.MOV.U32 R173, RZ, RZ, R187 ;  /* 0x000000ffffad7224 */ /* 0x000fc800078e00bb */
[----:B------:R-:W-:-:S05]  /*352c0*/  FADD.FTZ R173, R170, R173 ;  /* 0x000000adaaad7221 */ /* 0x000fca0000010000 */
[----:B------:R-:W-:-:S07]  /*352d0*/  MOV R189, R173 ;  /* 0x000000ad00bd7202 */ /* 0x000fce0000000f00 */
[----:B------:R-:W-:Y:S05]  /*352e0*/  WARPSYNC.COLLECTIVE R188, `(.L_x_13152) ;  /* 0x00000000bc087348 */ /* 0x000fea0003c00000 */
[----:B------:R0:W1:Y:S02]  /*352f0*/  SHFL.BFLY P2, R187, R189, R190, R191 ;  /* 0x0c0000bebdbb7389 */ /* 0x00006400000400bf */
[----:B01----:R-:W-:Y:S05]  /*35300*/  ENDCOLLECTIVE ;  /* 0x000000000000791b */ /* 0x003fea0003800000 */
.L_x_13152:
[----:B------:R-:W-:Y:S01]  /*35310*/  HFMA2 R190, -RZ, RZ, 0, 2.384185791015625e-07 ;  /* 0x00000004ffbe7431 */ /* 0x000fe200000001ff */
[----:B------:R-:W-:-:S05]  /*35320*/  MOV R180, R187 ;  /* 0x000000bb00b47202 */ /* 0x000fca0000000f00 */
[----:B------:R-:W-:-:S04]  /*35330*/  FADD.FTZ R180, R173, R180 ;  /* 0x000000b4adb47221 */ /* 0x000fc80000010000 */
[----:B------:R-:W-:-:S07]  /*35340*/  IMAD.MOV.U32 R189, RZ, RZ, R180 ;  /* 0x000000ffffbd7224 */ /* 0x000fce00078e00b4 */
[----:B------:R-:W-:Y:S05]  /*35350*/  WARPSYNC.COLLECTIVE R188, `(.L_x_13153) ;  /* 0x00000000bc087348 */ /* 0x000fea0003c00000 */
[----:B------:R0:W1:Y:S02]  /*35360*/  SHFL.BFLY P2, R187, R189, R190, R191 ;  /* 0x0c0000bebdbb7389 */ /* 0x00006400000400bf */
[----:B01----:R-:W-:Y:S05]  /*35370*/  ENDCOLLECTIVE ;  /* 0x000000000000791b */ /* 0x003fea0003800000 */
.L_x_13153:
[----:B------:R-:W-:Y:S02]  /*35380*/  IMAD.MOV.U32 R190, RZ, RZ, 0x8 ;  /* 0x00000008ffbe7424 */ /* 0x000fe400078e00ff */
[----:B------:R-:W-:-:S04]  /*35390*/  IMAD.MOV.U32 R185, RZ, RZ, R187 ;  /* 0x000000ffffb97224 */ /* 0x000fc800078e00bb */
[----:B------:R-:W-:-:S05]  /*353a0*/  FADD.FTZ R185, R180, R185 ;  /* 0x000000b9b4b97221 */ /* 0x000fca0000010000 */
[----:B------:R-:W-:-:S07]  /*353b0*/  MOV R189, R185 ;  /* 0x000000b900bd7202 */ /* 0x000fce0000000f00 */
[----:B------:R-:W-:Y:S05]  /*353c0*/  WARPSYNC.COLLECTIVE R188, `(.L_x_13154) ;  /* 0x00000000bc087348 */ /* 0x000fea0003c00000 */
[----:B------:R0:W1:Y:S02]  /*353d0*/  SHFL.BFLY P2, R187, R189, R190, R191 ;  /* 0x0c0000bebdbb7389 */ /* 0x00006400000400bf */
[----:B01----:R-:W-:Y:S05]  /*353e0*/  ENDCOLLECTIVE ;  /* 0x000000000000791b */ /* 0x003fea0003800000 */
.L_x_13154:
[----:B------:R-:W-:Y:S01]  /*353f0*/  HFMA2 R190, -RZ, RZ, 0, 9.5367431640625e-07 ;  /* 0x00000010ffbe7431 */ /* 0x000fe200000001ff */
[----:B------:R-:W-:-:S05]  /*35400*/  MOV R184, R187 ;  /* 0x000000bb00b87202 */ /* 0x000fca0000000f00 */
[----:B------:R-:W-:-:S04]  /*35410*/  FADD.FTZ R184, R185, R184 ;  /* 0x000000b8b9b87221 */ /* 0x000fc80000010000 */
[----:B------:R-:W-:-:S07]  /*35420*/  IMAD.MOV.U32 R189, RZ, RZ, R184 ;  /* 0x000000ffffbd7224 */ /* 0x000fce00078e00b8 */
[----:B------:R-:W-:Y:S05]  /*35430*/  WARPSYNC.COLLECTIVE R188, `(.L_x_13155) ;  /* 0x00000000bc087348 */ /* 0x000fea0003c00000 */
[----:B------:R0:W1:Y:S02]  /*35440*/  SHFL.BFLY P2, R187, R189, R190, R191 ;  /* 0x0c0000bebdbb7389 */ /* 0x00006400000400bf */
[----:B01----:R-:W-:Y:S05]  /*35450*/  ENDCOLLECTIVE ;  /* 0x000000000000791b */ /* 0x003fea0003800000 */
.L_x_13155:
[----:B------:R-:W-:Y:S05]  /*35460*/  BRA `(.L_x_13156) ;  /* 0xffffffe000ac7947 */ /* 0x000fea000383ffff */
.L_x_13157:
        /* <DEDUP_REMOVED lines=9> */
.L_x_33275:


//--------------------- .text._ZN10layer_norm31ln_parallel_residual_fwd_kernelINS_13Kernel_traitsIf13__nv_bfloat16fS2_fjLj1536ELj1ELj4ELj1ELj16ENS_18Kernel_traits_baseILj1536EfS2_fS2_fjLj128EEEEELb0ELb0ELb0EEEvNS_9FwdParamsE --------------------------
	.section	.text._ZN10layer_norm31ln_parallel_residual_fwd_kernelINS_13Kernel_traitsIf13__nv_bfloat16fS2_fjLj1536ELj1ELj4ELj1ELj16ENS_18Kernel_traits_baseILj1536EfS2_fS2_fjLj128EEEEELb0ELb0ELb0EEEvNS_9FwdParamsE,"ax",@progbits
	.align	128
        .global         _ZN10layer_norm31ln_parallel_residual_fwd_kernelINS_13Kernel_traitsIf13__nv_bfloat16fS2_fjLj1536ELj1ELj4ELj1ELj16ENS_18Kernel_traits_baseILj1536EfS2_fS2_fjLj128EEEEELb0ELb0ELb0EEEvNS_9FwdParamsE
        .type           _ZN10layer_norm31ln_parallel_residual_fwd_kernelINS_13Kernel_traitsIf13__nv_bfloat16fS2_fjLj1536ELj1ELj4ELj1ELj16ENS_18Kernel_traits_baseILj1536EfS2_fS2_fjLj128EEEEELb0ELb0ELb0EEEvNS_9FwdParamsE,@function
        .size           _ZN10layer_norm31ln_parallel_residual_fwd_kernelINS_13Kernel_traitsIf13__nv_bfloat16fS2_fjLj1536ELj1ELj4ELj1ELj16ENS_18Kernel_traits_baseILj1536EfS2_fS2_fjLj128EEEEELb0ELb0ELb0EEEvNS_9FwdParamsE,(.L_x_33276 - _ZN10layer_norm31ln_parallel_residual_fwd_kernelINS_13Kernel_traitsIf13__nv_bfloat16fS2_fjLj1536ELj1ELj4ELj1ELj16ENS_18Kernel_traits_baseILj1536EfS2_fS2_fjLj128EEEEELb0ELb0ELb0EEEvNS_9FwdParamsE)
        .other          _ZN10layer_norm31ln_parallel_residual_fwd_kernelINS_13Kernel_traitsIf13__nv_bfloat16fS2_fjLj1536ELj1ELj4ELj1ELj16ENS_18Kernel_traits_baseILj1536EfS2_fS2_fjLj128EEEEELb0ELb0ELb0EEEvNS_9FwdParamsE,@"STO_CUDA_ENTRY STV_DEFAULT"
_ZN10layer_norm31ln_parallel_residual_fwd_kernelINS_13Kernel_traitsIf13__nv_bfloat16fS2_fjLj1536ELj1ELj4ELj1ELj16ENS_18Kernel_traits_baseILj1536EfS2_fS2_fjLj128EEEEELb0ELb0ELb0EEEvNS_9FwdParamsE:
.text._ZN10layer_norm31ln_parallel_residual_fwd_kernelINS_13Kernel_traitsIf13__nv_bfloat16fS2_fjLj1536ELj1ELj4ELj1ELj16ENS_18Kernel_traits_baseILj1536EfS2_fS2_fjLj128EEEEELb0ELb0ELb0EEEvNS_9FwdParamsE:
        /* <DEDUP_REMOVED lines=24> */
[----:B------:R-:W2:Y:S01]  /*0180*/  LDL.64 R72, [R1+0x10] ;  /* 0x0000100001487983 */ /* 0x000ea20000100a00 */
[----:B------:R-:W0:Y:S03]  /*0190*/  LDC.64 R4, c[0x0][0x3d0] ;  /* 0x0000f400ff047b82 */ /* 0x000e260000000a00 */
[----:B------:R-:W2:Y:S04]  /*01a0*/  LDL.64 R74, [R1+0x18] ;  /* 0x00001800014a7983 */ /* 0x000ea80000100a00 */
[----:B------:R-:W3:Y:S04]  /*01b0*/  LDL.64 R80, [R1+0x20] ;  /* 0x0000200001507983 */ /* 0x000ee80000100a00 */
[----:B------:R-:W3:Y:S04]  /*01c0*/  LDL.64 R82, [R1+0x28] ;  /* 0x0000280001527983 */ /* 0x000ee80000100a00 */
[----:B------:R-:W4:Y:S04]  /*01d0*/  LDL.64 R76, [R1] ;  /* 0x00000000014c7983 */ /* 0x000f280000100a00 */
[----:B------:R-:W4:Y:S01]  /*01e0*/  LDL.64 R78, [R1+0x8] ;  /* 0x00000800014e7983 */ /* 0x000f220000100a00 */
[----:B------:R-:W-:Y:S01]  /*01f0*/  ISETP.GE.U32.AND P0, PT, R0, 0x20, PT ;  /* 0x000000200000780c */ /* 0x000fe20003f06070 */
[----:B------:R-:W1:Y:S08]  /*0200*/  LDC.64 R6, c[0x0][0x3d8] ;  /* 0x0000f600ff067b82 */ /* 0x000e700000000a00 */
[----:B------:R-:W4:Y:S04]  /*0210*/  LDC.64 R60, c[0x0][0x3d0] ;  /* 0x0000f400ff3c7b82 */ /* 0x000f280000000a00 */
[----:B0-----:R-:W-:-:S04]  /*0220*/  @P0 IMAD.WIDE.U32 R4, R2, 0x20, R4 ;  /* 0x0000002002040825 */ /* 0x001fc800078e0004 */
[----:B------:R-:W0:Y:S01]  /*0230*/  LDC.64 R62, c[0x0][0x3d8] ;  /* 0x0000f600ff3e7b82 */ /* 0x000e220000000a00 */
[----:B-1----:R-:W-:-:S07]  /*0240*/  @P0 IMAD.WIDE.U32 R6, R2, 0x20, R6 ;  /* 0x0000002002060825 */ /* 0x002fce00078e0006 */
[----:B------:R-:W1:Y:S01]  /*0250*/  LDC.64 R64, c[0x0][0x3d0] ;  /* 0x0000f400ff407b82 */ /* 0x000e620000000a00 */
[----:B------:R-:W5:Y:S07]  /*0260*/  @P0 LDG.E.128 R248, desc[UR6][R6.64+0x10] ;  /* 0x0000100606f80981 */ /* 0x000f6e000c1e1d00 */
[----:B------:R-:W1:Y:S01]  /*0270*/  LDC.64 R66, c[0x0][0x3d8] ;  /* 0x0000f600ff427b82 */ /* 0x000e620000000a00 */
[----:B------:R-:W-:-:S07]  /*0280*/  ISETP.GE.U32.AND P1, PT, R0, 0x40, PT ;  /* 0x000000400000780c */ /* 0x000fce0003f26070 */
[----:B------:R-:W1:Y:S08]  /*0290*/  LDC.64 R68, c[0x0][0x3d0] ;  /* 0x0000f400ff447b82 */ /* 0x000e700000000a00 */
[----:B------:R-:W1:Y:S01]  /*02a0*/  LDC.64 R70, c[0x0][0x3d8] ;  /* 0x0000f600ff467b82 */ /* 0x000e620000000a00 */
[----:B--2---:R-:W2:Y:S04]  /*02b0*/  @P0 LDG.E.128 R72, desc[UR6][R4.64+0x10] ;  /* 0x0000100604480981 */ /* 0x004ea8000c1e1d00 */
[----:B---3--:R-:W3:Y:S04]  /*02c0*/  @P0 LDG.E.128 R80, desc[UR6][R4.64] ;  /* 0x0000000604500981 */ /* 0x008ee8000c1e1d00 */
[----:B----4-:R-:W4:Y:S01]  /*02d0*/  @P0 LDG.E.128 R76, desc[UR6][R6.64] ;  /* 0x00000006064c0981 */ /* 0x010f22000c1e1d00 */
[----:B------:R-:W-:-:S02]  /*02e0*/  ISETP.GE.U32.AND P2, PT, R0, 0x60, PT ;  /* 0x000000600000780c */ /* 0x000fc40003f46070 */
[----:B------:R-:W-:Y:S02]  /*02f0*/  @P0 LOP3.LUT R2, R2, 0x20, RZ, 0xfc, !PT ;  /* 0x0000002002020812 */ /* 0x000fe400078efcff */
[----:B------:R-:W-:-:S03]  /*0300*/  ISETP.GE.U32.AND P3, PT, R0, 0x80, PT ;  /* 0x000000800000780c */ /* 0x000fc60003f66070 */
[----:B------:R-:W-:-:S04]  /*0310*/  @P1 IMAD.WIDE.U32 R60, R2, 0x20, R60 ;  /* 0x00000020023c1825 */ /* 0x000fc800078e003c */
[C---:B0-----:R-:W-:Y:S01]  /*0320*/  @P1 IMAD.WIDE.U32 R62, R2.reuse, 0x20, R62 ;  /* 0x00000020023e1825 */ /* 0x041fe200078e003e */
[----:B------:R-:W-:Y:S01]  /*0330*/  @P1 IADD3 R2, PT, PT, R2, 0x20, RZ ;  /* 0x0000002002021810 */ /* 0x000fe20007ffe0ff */
[----:B------:R-:W5:Y:S01]  /*0340*/  @P1 LDG.E.128 R244, desc[UR6][R60.64] ;  /* 0x000000063cf41981 */ /* 0x000f62000c1e1d00 */
[----:B------:R-:W-:-:S03]  /*0350*/  ISETP.GE.U32.AND P4, PT, R0, 0xa0, PT ;  /* 0x000000a00000780c */ /* 0x000fc60003f86070 */
[C---:B-1----:R-:W-:Y:S01]  /*0360*/  @P2 IMAD.WIDE.U32 R64, R2.reuse, 0x20, R64 ;  /* 0x0000002002402825 */ /* 0x042fe200078e0040 */
[----:B------:R0:W5:Y:S03]  /*0370*/  @P1 LDG.E.128 R240, desc[UR6][R60.64+0x10] ;  /* 0x000010063cf01981 */ /* 0x000166000c1e1d00 */
[C---:B------:R-:W-:Y:S01]  /*0380*/  @P2 IMAD.WIDE.U32 R66, R2.reuse, 0x20, R66 ;  /* 0x0000002002422825 */ /* 0x040fe200078e0042 */
[----:B------:R-:W-:Y:S01]  /*0390*/  @P2 IADD3 R2, PT, PT, R2, 0x20, RZ ;  /* 0x0000002002022810 */ /* 0x000fe20007ffe0ff */
[----:B------:R-:W5:Y:S04]  /*03a0*/  @P1 LDG.E.128 R236, desc[UR6][R62.64] ;  /* 0x000000063eec1981 */ /* 0x000f68000c1e1d00 */
[----:B------:R1:W5:Y:S01]  /*03b0*/  @P1 LDG.E.128 R8, desc[UR6][R62.64+0x10] ;  /* 0x000010063e081981 */ /* 0x000362000c1e1d00 */
[----:B------:R-:W-:Y:S01]  /*03c0*/  ISETP.GE.U32.AND P1, PT, R0, 0xc0, PT ;  /* 0x000000c00000780c */ /* 0x000fe20003f26070 */
[C---:B------:R-:W-:Y:S01]  /*03d0*/  @P3 IMAD.WIDE.U32 R68, R2.reuse, 0x20, R68 ;  /* 0x0000002002443825 */ /* 0x040fe200078e0044 */
[----:B0-----:R-:W-:Y:S01]  /*03e0*/  CS2R R60, SRZ ;  /* 0x00000000003c7805 */ /* 0x001fe2000001ff00 */
[----:B------:R-:W5:Y:S02]  /*03f0*/  @P2 LDG.E.128 R12, desc[UR6][R64.64] ;  /* 0x00000006400c2981 */ /* 0x000f64000c1e1d00 */
[C---:B------:R-:W-:Y:S01]  /*0400*/  @P3 IMAD.WIDE.U32 R70, R2.reuse, 0x20, R70 ;  /* 0x0000002002463825 */ /* 0x040fe200078e0046 */
[----:B------:R-:W-:Y:S01]  /*0410*/  @P3 IADD3 R2, PT, PT, R2, 0x20, RZ ;  /* 0x0000002002023810 */ /* 0x000fe20007ffe0ff */
[----:B------:R0:W5:Y:S01]  /*0420*/  @P2 LDG.E.128 R16, desc[UR6][R64.64+0x10] ;  /* 0x0000100640102981 */ /* 0x000162000c1e1d00 */
[----:B------:R-:W-:-:S02]  /*0430*/  CS2R R86, SRZ ;  /* 0x0000000000567805 */ /* 0x000fc4000001ff00 */
[----:B-1----:R-:W-:Y:S02]  /*0440*/  CS2R R62, SRZ ;  /* 0x00000000003e7805 */ /* 0x002fe4000001ff00 */
[----:B------:R-:W-:Y:S01]  /*0450*/  CS2R R84, SRZ ;  /* 0x0000000000547805 */ /* 0x000fe2000001ff00 */
[----:B------:R-:W5:Y:S01]  /*0460*/  @P2 LDG.E.128 R20, desc[UR6][R66.64] ;  /* 0x0000000642142981 */ /* 0x000f62000c1e1d00 */
[----:B------:R-:W-:Y:S02]  /*0470*/  CS2R R90, SRZ ;  /* 0x00000000005a7805 */ /* 0x000fe4000001ff00 */
[----:B------:R-:W-:Y:S02]  /*0480*/  CS2R R88, SRZ ;  /* 0x0000000000587805 */ /* 0x000fe4000001ff00 */
[----:B------:R-:W-:Y:S01]  /*0490*/  CS2R R94, SRZ ;  /* 0x00000000005e7805 */ /* 0x000fe2000001ff00 */
[----:B------:R1:W5:Y:S01]  /*04a0*/  @P2 LDG.E.128 R24, desc[UR6][R66.64+0x10] ;  /* 0x0000100642182981 */ /* 0x000362000c1e1d00 */
[----:B------:R-:W-:-:S02]  /*04b0*/  CS2R R92, SRZ ;  /* 0x00000000005c7805 */ /* 0x000fc4000001ff00 */
[----:B0-----:R-:W-:Y:S02]  /*04c0*/  CS2R R64, SRZ ;  /* 0x0000000000407805 */ /* 0x001fe4000001ff00 */
[----:B------:R-:W-:Y:S01]  /*04d0*/  CS2R R98, SRZ ;  /* 0x0000000000627805 */ /* 0x000fe2000001ff00 */
[----:B------:R-:W5:Y:S01]  /*04e0*/  @P3 LDG.E.128 R28, desc[UR6][R68.64] ;  /* 0x00000006441c3981 */ /* 0x000f62000c1e1d00 */
[----:B------:R-:W-:Y:S02]  /*04f0*/  CS2R R96, SRZ ;  /* 0x0000000000607805 */ /* 0x000fe4000001ff00 */
[----:B------:R-:W-:Y:S02]  /*0500*/  CS2R R102, SRZ ;  /* 0x0000000000667805 */ /* 0x000fe4000001ff00 */
[----:B------:R-:W-:Y:S01]  /*0510*/  CS2R R100, SRZ ;  /* 0x0000000000647805 */ /* 0x000fe2000001ff00 */
        /* <DEDUP_REMOVED lines=11> */
[----:B------:R-:W-:Y:S02]  /*05d0*/  CS2R R118, SRZ ;  /* 0x0000000000767805 */ /* 0x000fe4000001ff00 */
[----:B------:R-:W-:Y:S02]  /*05e0*/  CS2R R116, SRZ ;  /* 0x0000000000747805 */ /* 0x000fe4000001ff00 */
[----:B------:R-:W-:Y:S02]  /*05f0*/  CS2R R122, SRZ ;  /* 0x00000000007a7805 */ /* 0x000fe4000001ff00 */
[----:B------:R-:W-:Y:S02]  /*0600*/  CS2R R120, SRZ ;  /* 0x0000000000787805 */ /* 0x000fe4000001ff00 */
[----:B------:R-:W-:-:S02]  /*0610*/  CS2R R126, SRZ ;  /* 0x00000000007e7805 */ /* 0x000fc4000001ff00 */
[----:B------:R-:W-:Y:S02]  /*0620*/  CS2R R124, SRZ ;  /* 0x00000000007c7805 */ /* 0x000fe4000001ff00 */
[----:B------:R-:W-:Y:S02]  /*0630*/  CS2R R130, SRZ ;  /* 0x0000000000827805 */ /* 0x000fe4000001ff00 */
[----:B-1----:R-:W-:Y:S02]  /*0640*/  CS2R R70, SRZ ;  /* 0x0000000000467805 */ /* 0x002fe4000001ff00 */
[----:B------:R-:W-:Y:S02]  /*0650*/  CS2R R128, SRZ ;  /* 0x0000000000807805 */ /* 0x000fe4000001ff00 */
[----:B------:R-:W-:Y:S02]  /*0660*/  CS2R R134, SRZ ;  /* 0x0000000000867805 */ /* 0x000fe4000001ff00 */
[----:B------:R-:W-:-:S02]  /*0670*/  CS2R R132, SRZ ;  /* 0x0000000000847805 */ /* 0x000fc4000001ff00 */
[----:B------:R-:W-:Y:S02]  /*0680*/  CS2R R138, SRZ ;  /* 0x00000000008a7805 */ /* 0x000fe4000001ff00 */
[----:B------:R-:W-:Y:S01]  /*0690*/  CS2R R136, SRZ ;  /* 0x0000000000887805 */ /* 0x000fe2000001ff00 */
[----:B--2---:R0:W-:Y:S04]  /*06a0*/  @P0 STL.64 [R1+0x10], R72 ;  /* 0x0000104801000387 */ /* 0x0041e80000100a00 */
[----:B------:R1:W-:Y:S01]  /*06b0*/  @P0 STL.64 [R1+0x18], R74 ;  /* 0x0000184a01000387 */ /* 0x0003e20000100a00 */
[----:B0-----:R-:W0:Y:S08]  /*06c0*/  LDC.64 R72, c[0x0][0x3d0] ;  /* 0x0000f400ff487b82 */ /* 0x001e300000000a00 */
[----:B-1----:R-:W1:Y:S01]  /*06d0*/  LDC.64 R74, c[0x0][0x3d8] ;  /* 0x0000f600ff4a7b82 */ /* 0x002e620000000a00 */
[----:B---3--:R-:W-:Y:S04]  /*06e0*/  @P0 STL.64 [R1+0x20], R80 ;  /* 0x0000205001000387 */ /* 0x008fe80000100a00 */
[----:B------:R2:W-:Y:S04]  /*06f0*/  @P0 STL.64 [R1+0x28], R82 ;  /* 0x0000285201000387 */ /* 0x0005e80000100a00 */
[----:B----4-:R3:W-:Y:S01]  /*0700*/  @P0 STL.64 [R1], R76 ;  /* 0x0000004c01000387 */ /* 0x0107e20000100a00 */
[----:B0-----:R-:W-:-:S03]  /*0710*/  @P4 IMAD.WIDE.U32 R72, R2, 0x20, R72 ;  /* 0x0000002002484825 */ /* 0x001fc600078e0048 */
[----:B------:R0:W-:Y:S01]  /*0720*/  @P0 STL.64 [R1+0x8], R78 ;  /* 0x0000084e01000387 */ /* 0x0001e20000100a00 */
[----:B--2---:R-:W-:Y:S01]  /*0730*/  CS2R R82, SRZ ;  /* 0x0000000000527805 */ /* 0x004fe2000001ff00 */
[C---:B-1----:R-:W-:Y:S02]  /*0740*/  @P4 IMAD.WIDE.U32 R74, R2.reuse, 0x20, R74 ;  /* 0x00000020024a4825 */ /* 0x042fe400078e004a */
[----:B------:R-:W5:Y:S01]  /*0750*/  @P4 LDG.E.128 R44, desc[UR6][R72.64] ;  /* 0x00000006482c4981 */ /* 0x000f62000c1e1d00 */
[----:B---3--:R-:W-:Y:S02]  /*0760*/  CS2R R76, SRZ ;  /* 0x00000000004c7805 */ /* 0x008fe4000001ff00 */
[----:B------:R-:W-:Y:S02]  /*0770*/  CS2R R80, SRZ ;  /* 0x0000000000507805 */ /* 0x000fe4000001ff00 */
[----:B------:R-:W-:Y:S01]  /*0780*/  @P4 IADD3 R2, PT, PT, R2, 0x20, RZ ;  /* 0x0000002002024810 */ /* 0x000fe20007ffe0ff */
[----:B------:R1:W5:Y:S01]  /*0790*/  @P4 LDG.E.128 R48, desc[UR6][R72.64+0x10] ;  /* 0x0000100648304981 */ /* 0x000362000c1e1d00 */
[----:B0-----:R-:W-:-:S03]  /*07a0*/  CS2R R78, SRZ ;  /* 0x00000000004e7805 */ /* 0x001fc6000001ff00 */
[----:B------:R-:W5:Y:S04]  /*07b0*/  @P4 LDG.E.128 R52, desc[UR6][R74.64] ;  /* 0x000000064a344981 */ /* 0x000f68000c1e1d00 */
[----:B------:R0:W5:Y:S01]  /*07c0*/  @P4 LDG.E.128 R56, desc[UR6][R74.64+0x10] ;  /* 0x000010064a384981 */ /* 0x000162000c1e1d00 */
[----:B-1----:R-:W-:Y:S02]  /*07d0*/  CS2R R72, SRZ ;  /* 0x0000000000487805 */ /* 0x002fe4000001ff00 */
[----:B0-----:R-:W-:Y:S01]  /*07e0*/  CS2R R74, SRZ ;  /* 0x00000000004a7805 */ /* 0x001fe2000001ff00 */
[----:B------:R-:W-:Y:S06]  /*07f0*/  @!P1 BRA `(.L_x_13161) ;  /* 0x0000001c00849947 */ /* 0x000fec0003800000 */
        /* <DEDUP_REMOVED lines=57> */
.L_x_13160:
[----:B------:R-:W2:Y:S04]  /*0b90*/  LDL R180, [R1+0x20] ;  /* 0x0000200001b47983 */ /* 0x000ea80000100800 */
        /* <DEDUP_REMOVED lines=12> */
[----:B------:R-:W0:Y:S01]  /*0c60*/  LDC.64 R6, c[0x0][0x3d0] ;  /* 0x0000f400ff067b82 */ /* 0x000e220000000a00 */
[----:B------:R-:W-:-:S02]  /*0c70*/  ISETP.GE.U32.AND P1, PT, R0, 0x40, PT ;  /* 0x000000400000780c */ /* 0x000fc40003f26070 */
[----:B------:R-:W-:-:S05]  /*0c80*/  ISETP.GE.U32.AND P2, PT, R0, 0x60, PT ;  /* 0x000000600000780c */ /* 0x000fca0003f46070 */
[----:B------:R-:W1:Y:S01]  /*0c90*/  LDC.64 R60, c[0x0][0x3d8] ;  /* 0x0000f600ff3c7b82 */ /* 0x000e620000000a00 */
[----:B------:R-:W-:-:S07]  /*0ca0*/  ISETP.GE.U32.AND P3, PT, R0, 0x80, PT ;  /* 0x000000800000780c */ /* 0x000fce0003f66070 */
[----:B------:R-:W1:Y:S08]  /*0cb0*/  @P0 LDC.64 R4, c[0x0][0x440] ;  /* 0x00011000ff040b82 */ /* 0x000e700000000a00 */
[----:B------:R-:W1:Y:S01]  /*0cc0*/  LDC.64 R62, c[0x0][0x3d0] ;  /* 0x0000f400ff3e7b82 */ /* 0x000e620000000a00 */
[----:B0-----:R-:W-:-:S07]  /*0cd0*/  @P0 IMAD.WIDE.U32 R6, R2, 0x20, R6 ;  /* 0x0000002002060825 */ /* 0x001fce00078e0006 */
[----:B------:R-:W0:Y:S08]  /*0ce0*/  LDC.64 R64, c[0x0][0x3d8] ;  /* 0x0000f600ff407b82 */ /* 0x000e300000000a00 */
[----:B------:R-:W0:Y:S01]  /*0cf0*/  @P1 LDC.64 R66, c[0x0][0x440] ;  /* 0x00011000ff421b82 */ /* 0x000e220000000a00 */
[----:B-1----:R-:W-:-:S07]  /*0d00*/  @P0 IMAD.WIDE.U32 R60, R2, 0x20, R60 ;  /* 0x00000020023c0825 */ /* 0x002fce00078e003c */
[----:B------:R-:W1:Y:S01]  /*0d10*/  LDC.64 R68, c[0x0][0x3d0] ;  /* 0x0000f400ff447b82 */ /* 0x000e620000000a00 */
[----:B------:R-:W5:Y:S07]  /*0d20*/  @P0 LDG.E.128 R248, desc[UR6][R60.64+0x10] ;  /* 0x000010063cf80981 */ /* 0x000f6e000c1e1d00 */
[----:B------:R-:W1:Y:S08]  /*0d30*/  LDC.64 R70, c[0x0][0x3d8] ;  /* 0x0000f600ff467b82 */ /* 0x000e700000000a00 */
[----:B------:R-:W1:Y:S01]  /*0d40*/  @P2 LDC.64 R72, c[0x0][0x440] ;  /* 0x00011000ff482b82 */ /* 0x000e620000000a00 */
[----:B------:R-:W-:-:S07]  /*0d50*/  @P0 IMAD.WIDE.U32 R4, R2, 0x20, R4 ;  /* 0x0000002002040825 */ /* 0x000fce00078e0004 */
[----:B------:R-:W1:Y:S01]  /*0d60*/  LDC.64 R74, c[0x0][0x3d8] ;  /* 0x0000f600ff4a7b82 */ /* 0x000e620000000a00 */
[----:B------:R-:W-:Y:S01]  /*0d70*/  @P0 LOP3.LUT R2, R2, 0x20, RZ, 0xfc, !PT ;  /* 0x0000002002020812 */ /* 0x000fe200078efcff */
[----:B------:R-:W5:Y:S06]  /*0d80*/  @P0 LD.E.128 R136, desc[UR6][R4.64] ;  /* 0x0000000604880980 */ /* 0x000f6c000c101d00 */
[----:B------:R-:W1:Y:S01]  /*0d90*/  @P3 LDC.64 R76, c[0x0][0x440] ;  /* 0x00011000ff4c3b82 */ /* 0x000e620000000a00 */
[----:B------:R-:W-:Y:S01]  /*0da0*/  @P1 IMAD.WIDE.U32 R62, R2, 0x20, R62 ;  /* 0x00000020023e1825 */ /* 0x000fe200078e003e */
[----:B------:R-:W-:Y:S01]  /*0db0*/  ISETP.GE.U32.AND P4, PT, R0, 0xa0, PT ;  /* 0x000000a00000780c */ /* 0x000fe20003f86070 */
[----:B------:R-:W5:Y:S02]  /*0dc0*/  @P0 LD.E.128 R132, desc[UR6][R4.64+0x10] ;  /* 0x0000100604840980 */ /* 0x000f64000c101d00 */
[----:B0-----:R-:W-:-:S02]  /*0dd0*/  @P1 IMAD.WIDE.U32 R64, R2, 0x20, R64 ;  /* 0x0000002002401825 */ /* 0x001fc400078e0040 */
[----:B------:R-:W5:Y:S01]  /*0de0*/  @P1 LDG.E.128 R244, desc[UR6][R62.64] ;  /* 0x000000063ef41981 */ /* 0x000f62000c1e1d00 */
[----:B------:R-:W0:Y:S01]  /*0df0*/  LDC.64 R78, c[0x0][0x3d8] ;  /* 0x0000f600ff4e7b82 */ /* 0x000e220000000a00 */
[C---:B------:R-:W-:Y:S01]  /*0e00*/  @P1 IMAD.WIDE.U32 R66, R2.reuse, 0x20, R66 ;  /* 0x0000002002421825 */ /* 0x040fe200078e0042 */
[----:B------:R-:W-:Y:S01]  /*0e10*/  @P1 IADD3 R2, PT, PT, R2, 0x20, RZ ;  /* 0x0000002002021810 */ /* 0x000fe20007ffe0ff */
[----:B------:R-:W5:Y:S04]  /*0e20*/  @P1 LDG.E.128 R240, desc[UR6][R62.64+0x10] ;  /* 0x000010063ef01981 */ /* 0x000f68000c1e1d00 */
[C---:B-1----:R-:W-:Y:S01]  /*0e30*/  @P2 IMAD.WIDE.U32 R68, R2.reuse, 0x20, R68 ;  /* 0x0000002002442825 */ /* 0x042fe200078e0044 */
[----:B------:R-:W1:Y:S01]  /*0e40*/  @P4 LDC.64 R80, c[0x0][0x440] ;  /* 0x00011000ff504b82 */ /* 0x000e620000000a00 */
[----:B------:R-:W5:Y:S02]  /*0e50*/  @P1 LDG.E.128 R236, desc[UR6][R64.64] ;  /* 0x0000000640ec1981 */ /* 0x000f64000c1e1d00 */
[----:B------:R-:W-:-:S02]  /*0e60*/  @P2 IMAD.WIDE.U32 R70, R2, 0x20, R70 ;  /* 0x0000002002462825 */ /* 0x000fc400078e0046 */
[----:B------:R-:W5:Y:S02]  /*0e70*/  @P1 LDG.E.128 R8, desc[UR6][R64.64+0x10] ;  /* 0x0000100640081981 */ /* 0x000f64000c1e1d00 */
[C---:B------:R-:W-:Y:S01]  /*0e80*/  @P2 IMAD.WIDE.U32 R72, R2.reuse, 0x20, R72 ;  /* 0x0000002002482825 */ /* 0x040fe200078e0048 */
[----:B------:R-:W-:Y:S01]  /*0e90*/  @P2 IADD3 R2, PT, PT, R2, 0x20, RZ ;  /* 0x0000002002022810 */ /* 0x000fe20007ffe0ff */
[----:B------:R-:W5:Y:S04]  /*0ea0*/  @P1 LD.E.128 R128, desc[UR6][R66.64] ;  /* 0x0000000642801980 */ /* 0x000f68000c101d00 */
[C---:B------:R-:W-:Y:S01]  /*0eb0*/  @P3 IMAD.WIDE.U32 R74, R2.reuse, 0x20, R74 ;  /* 0x00000020024a3825 */ /* 0x040fe200078e004a */
[----:B------:R-:W5:Y:S03]  /*0ec0*/  @P1 LD.E.128 R124, desc[UR6][R66.64+0x10] ;  /* 0x00001006427c1980 */ /* 0x000f66000c101d00 */
[----:B------:R-:W-:Y:S01]  /*0ed0*/  @P3 IMAD.WIDE.U32 R76, R2, 0x20, R76 ;  /* 0x00000020024c3825 */ /* 0x000fe200078e004c */
[----:B--2---:R-:W2:Y:S04]  /*0ee0*/  @P0 LDG.E.128 R180, desc[UR6][R6.64] ;  /* 0x0000000606b40981 */ /* 0x004ea8000c1e1d00 */
[----:B---3--:R3:W2:Y:S04]  /*0ef0*/  @P0 LDG.E.128 R176, desc[UR6][R6.64+0x10] ;  /* 0x0000100606b00981 */ /* 0x0086a8000c1e1d00 */
[----:B----4-:R4:W2:Y:S01]  /*0f00*/  @P0 LDG.E.128 R172, desc[UR6][R60.64] ;  /* 0x000000063cac0981 */ /* 0x0108a2000c1e1d00 */
[----:B---3--:R-:W3:Y:S01]  /*0f10*/  LDC.64 R6, c[0x0][0x3d0] ;  /* 0x0000f400ff067b82 */ /* 0x008ee20000000a00 */
[----:B------:R-:W-:-:S02]  /*0f20*/  ISETP.GE.U32.AND P1, PT, R0, 0xc0, PT ;  /* 0x000000c00000780c */ /* 0x000fc40003f26070 */
[----:B------:R-:W-:Y:S01]  /*0f30*/  CS2R R62, SRZ ;  /* 0x00000000003e7805 */ /* 0x000fe2000001ff00 */
[----:B------:R-:W5:Y:S01]  /*0f40*/  @P2 LDG.E.128 R12, desc[UR6][R68.64] ;  /* 0x00000006440c2981 */ /* 0x000f62000c1e1d00 */
[----:B------:R-:W-:Y:S02]  /*0f50*/  CS2R R66, SRZ ;  /* 0x0000000000427805 */ /* 0x000fe4000001ff00 */
[----:B------:R-:W-:Y:S02]  /*0f60*/  CS2R R64, SRZ ;  /* 0x0000000000407805 */ /* 0x000fe4000001ff00 */
[----:B------:R-:W-:Y:S01]  /*0f70*/  CS2R R82, SRZ ;  /* 0x0000000000527805 */ /* 0x000fe2000001ff00 */
[----:B------:R-:W5:Y:S01]  /*0f80*/  @P2 LDG.E.128 R16, desc[UR6][R68.64+0x10] ;  /* 0x0000100644102981 */ /* 0x000f62000c1e1d00 */
[----:B----4-:R-:W4:Y:S01]  /*0f90*/  LDC.64 R60, c[0x0][0x3d0] ;  /* 0x0000f400ff3c7b82 */ /* 0x010f220000000a00 */
[----:B------:R-:W-:Y:S02]  /*0fa0*/  CS2R R86, SRZ ;  /* 0x0000000000567805 */ /* 0x000fe4000001ff00 */
[----:B------:R-:W5:Y:S01]  /*0fb0*/  @P2 LDG.E.128 R20, desc[UR6][R70.64] ;  /* 0x0000000646142981 */ /* 0x000f62000c1e1d00 */
[----:B------:R-:W-:-:S02]  /*0fc0*/  CS2R R84, SRZ ;  /* 0x0000000000547805 */ /* 0x000fc4000001ff00 */
[----:B------:R-:W-:Y:S02]  /*0fd0*/  CS2R R90, SRZ ;  /* 0x00000000005a7805 */ /* 0x000fe4000001ff00 */
[----:B------:R-:W-:Y:S01]  /*0fe0*/  CS2R R88, SRZ ;  /* 0x0000000000587805 */ /* 0x000fe2000001ff00 */
[----:B------:R1:W5:Y:S01]  /*0ff0*/  @P2 LDG.E.128 R24, desc[UR6][R70.64+0x10] ;  /* 0x0000100646182981 */ /* 0x000362000c1e1d00 */
[----:B------:R-:W-:Y:S02]  /*1000*/  CS2R R94, SRZ ;  /* 0x00000000005e7805 */ /* 0x000fe4000001ff00 */
[----:B------:R-:W-:Y:S02]  /*1010*/  CS2R R92, SRZ ;  /* 0x00000000005c7805 */ /* 0x000fe4000001ff00 */
[----:B------:R-:W-:Y:S01]  /*1020*/  CS2R R98, SRZ ;  /* 0x0000000000627805 */ /* 0x000fe2000001ff00 */
[----:B------:R-:W5:Y:S01]  /*1030*/  @P2 LD.E.128 R120, desc[UR6][R72.64] ;  /* 0x0000000648782980 */ /* 0x000f62000c101d00 */
[----:B------:R-:W-:-:S03]  /*1040*/  CS2R R96, SRZ ;  /* 0x0000000000607805 */ /* 0x000fc6000001ff00 */
[----:B------:R1:W5:Y:S01]  /*1050*/  @P2 LD.E.128 R116, desc[UR6][R72.64+0x10] ;  /* 0x0000100648742980 */ /* 0x000362000c101d00 */
[C---:B---3--:R-:W-:Y:S01]  /*1060*/  @P3 IMAD.WIDE.U32 R6, R2.reuse, 0x20, R6 ;  /* 0x0000002002063825 */ /* 0x048fe200078e0006 */
[----:B------:R-:W-:Y:S02]  /*1070*/  @P3 IADD3 R2, PT, PT, R2, 0x20, RZ ;  /* 0x0000002002023810 */ /* 0x000fe40007ffe0ff */
[----:B------:R-:W5:Y:S04]  /*1080*/  @P3 LDG.E.128 R36, desc[UR6][R74.64] ;  /* 0x000000064a243981 */ /* 0x000f68000c1e1d00 */
[----:B------:R-:W5:Y:S01]  /*1090*/  @P3 LDG.E.128 R28, desc[UR6][R6.64] ;  /* 0x00000006061c3981 */ /* 0x000f62000c1e1d00 */
[----:B----4-:R-:W-:-:S03]  /*10a0*/  @P4 IMAD.WIDE.U32 R4, R2, 0x20, R60 ;  /* 0x0000002002044825 */ /* 0x010fc600078e003c */
[----:B------:R-:W5:Y:S04]  /*10b0*/  @P3 LDG.E.128 R32, desc[UR6][R6.64+0x10] ;  /* 0x0000100606203981 */ /* 0x000f68000c1e1d00 */
[----:B------:R-:W5:Y:S04]  /*10c0*/  @P4 LDG.E.128 R44, desc[UR6][R4.64] ;  /* 0x00000006042c4981 */ /* 0x000f68000c1e1d00 */
[----:B------:R-:W5:Y:S01]  /*10d0*/  @P4 LDG.E.128 R48, desc[UR6][R4.64+0x10] ;  /* 0x0000100604304981 */ /* 0x000f62000c1e1d00 */
[----:B0-----:R-:W-:-:S03]  /*10e0*/  @P4 IMAD.WIDE.U32 R78, R2, 0x20, R78 ;  /* 0x00000020024e4825 */ /* 0x001fc600078e004e */
[----:B------:R0:W5:Y:S01]  /*10f0*/  @P3 LDG.E.128 R40, desc[UR6][R74.64+0x10] ;  /* 0x000010064a283981 */ /* 0x000162000c1e1d00 */
[C---:B-1----:R-:W-:Y:S01]  /*1100*/  @P4 IMAD.WIDE.U32 R80, R2.reuse, 0x20, R80 ;  /* 0x0000002002504825 */ /* 0x042fe200078e0050 */
[----:B------:R-:W-:Y:S02]  /*1110*/  CS2R R60, SRZ ;  /* 0x00000000003c7805 */ /* 0x000fe4000001ff00 */
[----:B------:R-:W-:Y:S01]  /*1120*/  CS2R R70, SRZ ;  /* 0x0000000000467805 */ /* 0x000fe2000001ff00 */
[----:B------:R-:W5:Y:S01]  /*1130*/  @P3 LD.E.128 R112, desc[UR6][R76.64] ;  /* 0x000000064c703980 */ /* 0x000f62000c101d00 */
[----:B------:R-:W-:Y:S02]  /*1140*/  CS2R R68, SRZ ;  /* 0x0000000000447805 */ /* 0x000fe4000001ff00 */
[----:B------:R-:W-:Y:S02]  /*1150*/  CS2R R72, SRZ ;  /* 0x0000000000487805 */ /* 0x000fe4000001ff00 */
[----:B------:R-:W-:Y:S01]  /*1160*/  @P4 IADD3 R2, PT, PT, R2, 0x20, RZ ;  /* 0x0000002002024810 */ /* 0x000fe20007ffe0ff */
[----:B------:R1:W5:Y:S01]  /*1170*/  @P3 LD.E.128 R108, desc[UR6][R76.64+0x10] ;  /* 0x000010064c6c3980 */ /* 0x000362000c101d00 */
[----:B0-----:R-:W-:-:S03]  /*1180*/  CS2R R74, SRZ ;  /* 0x00000000004a7805 */ /* 0x001fc6000001ff00 */
[----:B------:R-:W5:Y:S04]  /*1190*/  @P4 LDG.E.128 R52, desc[UR6][R78.64] ;  /* 0x000000064e344981 */ /* 0x000f68000c1e1d00 */
[----:B------:R0:W5:Y:S01]  /*11a0*/  @P4 LDG.E.128 R56, desc[UR6][R78.64+0x10] ;  /* 0x000010064e384981 */ /* 0x000162000c1e1d00 */
[----:B-1----:R-:W-:-:S03]  /*11b0*/  CS2R R76, SRZ ;  /* 0x00000000004c7805 */ /* 0x002fc6000001ff00 */
[----:B------:R-:W5:Y:S04]  /*11c0*/  @P4 LD.E.128 R104, desc[UR6][R80.64] ;  /* 0x0000000650684980 */ /* 0x000f68000c101d00 */
[----:B------:R1:W5:Y:S01]  /*11d0*/  @P4 LD.E.128 R100, desc[UR6][R80.64+0x10] ;  /* 0x0000100650644980 */ /* 0x000362000c101d00 */
[----:B0-----:R-:W-:Y:S02]  /*11e0*/  CS2R R78, SRZ ;  /* 0x00000000004e7805 */ /* 0x001fe4000001ff00 */
[----:B-1----:R-:W-:Y:S01]  /*11f0*/  CS2R R80, SRZ ;  /* 0x0000000000507805 */ /* 0x002fe2000001ff00 */
[----:B--2---:R0:W-:Y:S04]  /*1200*/  @P0 STL.64 [R1+0x20], R180 ;  /* 0x000020b401000387 */ /* 0x0041e80000100a00 */
[----:B------:R0:W-:Y:S04]  /*1210*/  @P0 STL.64 [R1+0x28], R182 ;  /* 0x000028b601000387 */ /* 0x0001e80000100a00 */
[----:B------:R0:W-:Y:S04]  /*1220*/  @P0 STL.64 [R1+0x10], R176 ;  /* 0x000010b001000387 */ /* 0x0001e80000100a00 */
[----:B------:R0:W-:Y:S04]  /*1230*/  @P0 STL.64 [R1+0x18], R178 ;  /* 0x000018b201000387 */ /* 0x0001e80000100a00 */
[----:B------:R0:W-:Y:S04]  /*1240*/  @P0 STL.64 [R1], R172 ;  /* 0x000000ac01000387 */ /* 0x0001e80000100a00 */
[----:B------:R0:W-:Y:S01]  /*1250*/  @P0 STL.64 [R1+0x8], R174 ;  /* 0x000008ae01000387 */ /* 0x0001e20000100a00 */
[----:B------:R-:W-:Y:S05]  /*1260*/  @!P1 BRA `(.L_x_13161) ;  /* 0x0000001000e89947 */ /* 0x000fea0003800000 */
[----:B------:R-:W1:Y:S08]  /*1270*/  LDC.64 R6, c[0x0][0x440] ;  /* 0x00011000ff067b82 */ /* 0x000e700000000a00 */
[----:B------:R-:W2:Y:S08]  /*1280*/  LDC.64 R4, c[0x0][0x3d0] ;  /* 0x0000f400ff047b82 */ /* 0x000eb00000000a00 */
[----:B------:R-:W3:Y:S01]  /*1290*/  LDC.64 R60, c[0x0][0x3d8] ;  /* 0x0000f600ff3c7b82 */ /* 0x000ee20000000a00 */
[----:B-1----:R-:W-:-:S05]  /*12a0*/  IMAD.WIDE.U32 R6, R2, 0x20, R6 ;  /* 0x0000002002067825 */ /* 0x002fca00078e0006 */
[----:B------:R1:W5:Y:S01]  /*12b0*/  LD.E.128 R168, desc[UR6][R6.64] ;  /* 0x0000000606a87980 */ /* 0x000362000c101d00 */
[----:B--2---:R-:W-:-:S03]  /*12c0*/  IMAD.WIDE.U32 R4, R2, 0x20, R4 ;  /* 0x0000002002047825 */ /* 0x004fc600078e0004 */
[----:B------:R1:W5:Y:S04]  /*12d0*/  LD.E.128 R164, desc[UR6][R6.64+0x10] ;  /* 0x0000100606a47980 */ /* 0x000368000c101d00 */
[----:B------:R1:W5:Y:S01]  /*12e0*/  LDG.E.128 R148, desc[UR6][R4.64] ;  /* 0x0000000604947981 */ /* 0x000362000c1e1d00 */
[----:B---3--:R-:W-:-:S03]  /*12f0*/  IMAD.WIDE.U32 R2, R2, 0x20, R60 ;  /* 0x0000002002027825 */ /* 0x008fc600078e003c */
        /* <DEDUP_REMOVED lines=27> */
[----:B-1----:R-:W-:Y:S06]  /*14b0*/  BRA `(.L_x_13161) ;  /* 0x0000001000547947 */ /* 0x002fec0003800000 */
.L_x_13159:
[----:B------:R-:W0:Y:S02]  /*14c0*/  LDCU.64 UR4, c[0x0][0x440] ;  /* 0x00008800ff0477ac */ /* 0x000e240008000a00 */
[----:B0-----:R-:W-:-:S04]  /*14d0*/  UISETP.NE.U32.AND UP0, UPT, UR4, URZ, UPT ;  /* 0x000000ff0400728c */ /* 0x001fc8000bf05070 */
[----:B------:R-:W-:-:S09]  /*14e0*/  UISETP.NE.AND.EX UP0, UPT, UR5, URZ, UPT, UP0 ;  /* 0x000000ff0500728c */ /* 0x000fd2000bf05300 */
[----:B------:R-:W-:Y:S05]  /*14f0*/  BRA.U !UP0, `(.L_x_13162) ;  /* 0x0000000508fc7547 */ /* 0x000fea000b800000 */
        /* <DEDUP_REMOVED lines=14> */
[----:B------:R-:W-:-:S07]  /*15e0*/  ISETP.GE.U32.AND P1, PT, R0, 0x40, PT ;  /* 0x000000400000780c */ /* 0x000fce0003f26070 */
[----:B------:R-:W1:Y:S08]  /*15f0*/  LDC.64 R140, c[0x0][0x3d8] ;  /* 0x0000f600ff8c7b82 */ /* 0x000e700000000a00 */
[----:B------:R-:W1:Y:S08]  /*1600*/  @P0 LDC.64 R4, c[0x0][0x438] ;  /* 0x00010e00ff040b82 */ /* 0x000e700000000a00 */
[----:B------:R-:W1:Y:S08]  /*1610*/  @P0 LDC.64 R142, c[0x0][0x440] ;  /* 0x00011000ff8e0b82 */ /* 0x000e700000000a00 */
[----:B------:R-:W1:Y:S01]  /*1620*/  LDC.64 R144, c[0x0][0x3d0] ;  /* 0x0000f400ff907b82 */ /* 0x000e620000000a00 */
[----:B------:R-:W-:Y:S01]  /*1630*/  ISETP.GE.U32.AND P2, PT, R0, 0x60, PT ;  /* 0x000000600000780c */ /* 0x000fe20003f46070 */
[----:B0-----:R-:W-:-:S06]  /*1640*/  @P0 IMAD.WIDE.U32 R6, R2, 0x20, R6 ;  /* 0x0000002002060825 */ /* 0x001fcc00078e0006 */
[----:B------:R-:W0:Y:S08]  /*1650*/  @P1 LDC.64 R146, c[0x0][0x438] ;  /* 0x00010e00ff921b82 */ /* 0x000e300000000a00 */
[----:B------:R-:W0:Y:S01]  /*1660*/  LDC.64 R148, c[0x0][0x3d8] ;  /* 0x0000f600ff947b82 */ /* 0x000e220000000a00 */
[----:B------:R-:W-:Y:S01]  /*1670*/  ISETP.GE.U32.AND P3, PT, R0, 0x80, PT ;  /* 0x000000800000780c */ /* 0x000fe20003f66070 */
[----:B-1----:R-:W-:-:S04]  /*1680*/  @P0 IMAD.WIDE.U32 R4, R2, 0x20, R4 ;  /* 0x0000002002040825 */ /* 0x002fc800078e0004 */
[C---:B------:R-:W-:Y:S01]  /*1690*/  @P0 IMAD.WIDE.U32 R140, R2.reuse, 0x20, R140 ;  /* 0x00000020028c0825 */ /* 0x040fe200078e008c */
[----:B------:R-:W5:Y:S01]  /*16a0*/  @P0 LD.E.128 R96, desc[UR6][R4.64] ;  /* 0x0000000604600980 */ /* 0x000f62000c101d00 */
[----:B------:R-:W1:Y:S02]  /*16b0*/  @P1 LDC.64 R150, c[0x0][0x440] ;  /* 0x00011000ff961b82 */ /* 0x000e640000000a00 */
[C---:B------:R-:W-:Y:S01]  /*16c0*/  @P0 IMAD.WIDE.U32 R142, R2.reuse, 0x20, R142 ;  /* 0x00000020028e0825 */ /* 0x040fe200078e008e */
[----:B------:R-:W-:Y:S01]  /*16d0*/  @P0 LOP3.LUT R2, R2, 0x20, RZ, 0xfc, !PT ;  /* 0x0000002002020812 */ /* 0x000fe200078efcff */
[----:B------:R0:W5:Y:S01]  /*16e0*/  @P0 LD.E.128 R92, desc[UR6][R4.64+0x10] ;  /* 0x00001006045c0980 */ /* 0x000162000c101d00 */
[----:B------:R-:W-:-:S03]  /*16f0*/  ISETP.GE.U32.AND P4, PT, R0, 0xa0, PT ;  /* 0x000000a00000780c */ /* 0x000fc60003f86070 */
[----:B------:R-:W1:Y:S01]  /*1700*/  LDC.64 R152, c[0x0][0x3d0] ;  /* 0x0000f400ff987b82 */ /* 0x000e620000000a00 */
[C---:B------:R-:W-:Y:S01]  /*1710*/  @P1 IMAD.WIDE.U32 R144, R2.reuse, 0x20, R144 ;  /* 0x0000002002901825 */ /* 0x040fe200078e0090 */
[----:B------:R-:W5:Y:S03]  /*1720*/  @P0 LDG.E.128 R248, desc[UR6][R140.64+0x10] ;  /* 0x000010068cf80981 */ /* 0x000f66000c1e1d00 */
[C---:B0-----:R-:W-:Y:S01]  /*1730*/  @P1 IMAD.WIDE.U32 R146, R2.reuse, 0x20, R146 ;  /* 0x0000002002921825 */ /* 0x041fe200078e0092 */
[----:B------:R-:W5:Y:S02]  /*1740*/  @P0 LD.E.128 R136, desc[UR6][R142.64] ;  /* 0x000000068e880980 */ /* 0x000f64000c101d00 */
[----:B------:R-:W0:Y:S01]  /*1750*/  @P2 LDC.64 R4, c[0x0][0x438] ;  /* 0x00010e00ff042b82 */ /* 0x000e220000000a00 */
[C---:B------:R-:W-:Y:S01]  /*1760*/  @P1 IMAD.WIDE.U32 R148, R2.reuse, 0x20, R148 ;  /* 0x0000002002941825 */ /* 0x040fe200078e0094 */
[----:B------:R1:W5:Y:S04]  /*1770*/  @P0 LD.E.128 R132, desc[UR6][R142.64+0x10] ;  /* 0x000010068e840980 */ /* 0x000368000c101d00 */
[----:B------:R-:W5:Y:S02]  /*1780*/  @P1 LDG.E.128 R244, desc[UR6][R144.64] ;  /* 0x0000000690f41981 */ /* 0x000f64000c1e1d00 */
[----:B------:R-:W0:Y:S02]  /*1790*/  @P2 LDC.64 R154, c[0x0][0x440] ;  /* 0x00011000ff9a2b82 */ /* 0x000e240000000a00 */
[----:B------:R1:W5:Y:S04]  /*17a0*/  @P1 LDG.E.128 R240, desc[UR6][R144.64+0x10] ;  /* 0x0000100690f01981 */ /* 0x000368000c1e1d00 */
[----:B------:R-:W5:Y:S02]  /*17b0*/  @P1 LD.E.128 R88, desc[UR6][R146.64] ;  /* 0x0000000692581980 */ /* 0x000f64000c101d00 */
[----:B-1----:R-:W1:Y:S02]  /*17c0*/  @P3 LDC.64 R142, c[0x0][0x438] ;  /* 0x00010e00ff8e3b82 */ /* 0x002e640000000a00 */
[----:B------:R0:W5:Y:S04]  /*17d0*/  @P1 LD.E.128 R84, desc[UR6][R146.64+0x10] ;  /* 0x0000100692541980 */ /* 0x000168000c101d00 */
[----:B------:R-:W5:Y:S02]  /*17e0*/  @P1 LDG.E.128 R236, desc[UR6][R148.64] ;  /* 0x0000000694ec1981 */ /* 0x000f64000c1e1d00 */
[----:B------:R-:W1:Y:S02]  /*17f0*/  LDC.64 R144, c[0x0][0x3d8] ;  /* 0x0000f600ff907b82 */ /* 0x000e640000000a00 */
[----:B------:R0:W5:Y:S06]  /*1800*/  @P1 LDG.E.128 R8, desc[UR6][R148.64+0x10] ;  /* 0x0000100694081981 */ /* 0x00016c000c1e1d00 */
[----:B0-----:R-:W0:Y:S01]  /*1810*/  @P3 LDC.64 R146, c[0x0][0x440] ;  /* 0x00011000ff923b82 */ /* 0x001e220000000a00 */
[----:B------:R-:W-:-:S07]  /*1820*/  @P1 IMAD.WIDE.U32 R150, R2, 0x20, R150 ;  /* 0x0000002002961825 */ /* 0x000fce00078e0096 */
[----:B------:R-:W0:Y:S01]  /*1830*/  LDC.64 R156, c[0x0][0x3d0] ;  /* 0x0000f400ff9c7b82 */ /* 0x000e220000000a00 */
[----:B------:R-:W-:Y:S01]  /*1840*/  @P1 IADD3 R2, PT, PT, R2, 0x20, RZ ;  /* 0x0000002002021810 */ /* 0x000fe20007ffe0ff */
[----:B------:R-:W5:Y:S06]  /*1850*/  @P1 LD.E.128 R128, desc[UR6][R150.64] ;  /* 0x0000000696801980 */ /* 0x000f6c000c101d00 */
[----:B------:R-:W0:Y:S08]  /*1860*/  LDC.64 R160, c[0x0][0x3d8] ;  /* 0x0000f600ffa07b82 */ /* 0x000e300000000a00 */
[----:B------:R-:W0:Y:S08]  /*1870*/  @P4 LDC.64 R158, c[0x0][0x438] ;  /* 0x00010e00ff9e4b82 */ /* 0x000e300000000a00 */
[----:B------:R-:W0:Y:S01]  /*1880*/  @P4 LDC.64 R148, c[0x0][0x440] ;  /* 0x00011000ff944b82 */ /* 0x000e220000000a00 */
[C---:B------:R-:W-:Y:S01]  /*1890*/  @P2 IMAD.WIDE.U32 R152, R2.reuse, 0x20, R152 ;  /* 0x0000002002982825 */ /* 0x040fe200078e0098 */
[----:B------:R-:W5:Y:S03]  /*18a0*/  @P1 LD.E.128 R124, desc[UR6][R150.64+0x10] ;  /* 0x00001006967c1980 */ /* 0x000f66000c101d00 */
[C---:B------:R-:W-:Y:S01]  /*18b0*/  @P2 IMAD.WIDE.U32 R4, R2.reuse, 0x20, R4 ;  /* 0x0000002002042825 */ /* 0x040fe200078e0004 */
[----:B------:R-:W5:Y:S03]  /*18c0*/  @P2 LDG.E.128 R12, desc[UR6][R152.64] ;  /* 0x00000006980c2981 */ /* 0x000f66000c1e1d00 */
[C---:B------:R-:W-:Y:S01]  /*18d0*/  @P2 IMAD.WIDE.U32 R154, R2.reuse, 0x20, R154 ;  /* 0x00000020029a2825 */ /* 0x040fe200078e009a */
[----:B------:R-:W5:Y:S04]  /*18e0*/  @P2 LDG.E.128 R16, desc[UR6][R152.64+0x10] ;  /* 0x0000100698102981 */ /* 0x000f68000c1e1d00 */
[----:B------:R-:W5:Y:S04]  /*18f0*/  @P2 LD.E.128 R80, desc[UR6][R4.64] ;  /* 0x0000000604502980 */ /* 0x000f68000c101d00 */
[----:B------:R-:W5:Y:S04]  /*1900*/  @P2 LD.E.128 R76, desc[UR6][R4.64+0x10] ;  /* 0x00001006044c2980 */ /* 0x000f68000c101d00 */
[----:B------:R-:W5:Y:S04]  /*1910*/  @P2 LD.E.128 R120, desc[UR6][R154.64] ;  /* 0x000000069a782980 */ /* 0x000f68000c101d00 */
[----:B------:R-:W5:Y:S04]  /*1920*/  @P2 LD.E.128 R116, desc[UR6][R154.64+0x10] ;  /* 0x000010069a742980 */ /* 0x000f68000c101d00 */
[----:B--2---:R-:W2:Y:S04]  /*1930*/  @P0 LDG.E.128 R180, desc[UR6][R6.64] ;  /* 0x0000000606b40981 */ /* 0x004ea8000c1e1d00 */
[----:B---3--:R3:W2:Y:S02]  /*1940*/  @P0 LDG.E.128 R176, desc[UR6][R6.64+0x10] ;  /* 0x0000100606b00981 */ /* 0x0086a4000c1e1d00 */
[----:B---3--:R-:W3:Y:S02]  /*1950*/  LDC.64 R6, c[0x0][0x3d8] ;  /* 0x0000f600ff067b82 */ /* 0x008ee40000000a00 */
[----:B----4-:R4:W2:Y:S06]  /*1960*/  @P0 LDG.E.128 R172, desc[UR6][R140.64] ;  /* 0x000000068cac0981 */ /* 0x0108ac000c1e1d00 */
[----:B----4-:R-:W4:Y:S01]  /*1970*/  LDC.64 R140, c[0x0][0x3d0] ;  /* 0x0000f400ff8c7b82 */ /* 0x010f220000000a00 */
[C---:B---3--:R-:W-:Y:S01]  /*1980*/  @P2 IMAD.WIDE.U32 R6, R2.reuse, 0x20, R6 ;  /* 0x0000002002062825 */ /* 0x048fe200078e0006 */
[----:B------:R-:W-:-:S04]  /*1990*/  @P2 IADD3 R2, PT, PT, R2, 0x20, RZ ;  /* 0x0000002002022810 */ /* 0x000fc80007ffe0ff */
[----:B------:R3:W5:Y:S01]  /*19a0*/  @P2 LDG.E.128 R20, desc[UR6][R6.64] ;  /* 0x0000000606142981 */ /* 0x000762000c1e1d00 */
[----:B-1----:R-:W-:-:S03]  /*19b0*/  @P3 IMAD.WIDE.U32 R142, R2, 0x20, R142 ;  /* 0x00000020028e3825 */ /* 0x002fc600078e008e */
[----:B------:R3:W5:Y:S01]  /*19c0*/  @P2 LDG.E.128 R24, desc[UR6][R6.64+0x10] ;  /* 0x0000100606182981 */ /* 0x000762000c1e1d00 */
[----:B------:R-:W-:-:S03]  /*19d0*/  @P3 IMAD.WIDE.U32 R144, R2, 0x20, R144 ;  /* 0x0000002002903825 */ /* 0x000fc600078e0090 */
[----:B------:R3:W5:Y:S01]  /*19e0*/  @P3 LD.E.128 R72, desc[UR6][R142.64] ;  /* 0x000000068e483980 */ /* 0x000762000c101d00 */
[----:B0-----:R-:W-:-:S03]  /*19f0*/  @P3 IMAD.WIDE.U32 R146, R2, 0x20, R146 ;  /* 0x0000002002923825 */ /* 0x001fc600078e0092 */
[----:B------:R3:W5:Y:S01]  /*1a00*/  @P3 LD.E.128 R68, desc[UR6][R142.64+0x10] ;  /* 0x000010068e443980 */ /* 0x000762000c101d00 */
[C---:B----4-:R-:W-:Y:S01]  /*1a10*/  @P3 IMAD.WIDE.U32 R140, R2.reuse, 0x20, R140 ;  /* 0x00000020028c3825 */ /* 0x050fe200078e008c */
[----:B------:R-:W-:Y:S02]  /*1a20*/  @P3 IADD3 R2, PT, PT, R2, 0x20, RZ ;  /* 0x0000002002023810 */ /* 0x000fe40007ffe0ff */
[----:B------:R3:W5:Y:S03]  /*1a30*/  @P3 LDG.E.128 R36, desc[UR6][R144.64] ;  /* 0x0000000690243981 */ /* 0x000766000c1e1d00 */
[C---:B------:R-:W-:Y:S01]  /*1a40*/  @P4 IMAD.WIDE.U32 R156, R2.reuse, 0x20, R156 ;  /* 0x00000020029c4825 */ /* 0x040fe200078e009c */
[----:B------:R3:W5:Y:S03]  /*1a50*/  @P3 LDG.E.128 R28, desc[UR6][R140.64] ;  /* 0x000000068c1c3981 */ /* 0x000766000c1e1d00 */
[C---:B------:R-:W-:Y:S01]  /*1a60*/  @P4 IMAD.WIDE.U32 R158, R2.reuse, 0x20, R158 ;  /* 0x00000020029e4825 */ /* 0x040fe200078e009e */
        /* <DEDUP_REMOVED lines=15> */
[----:B------:R-:W-:Y:S01]  /*1b60*/  @P4 IADD3 R2, PT, PT, R2, 0x20, RZ ;  /* 0x0000002002024810 */ /* 0x000fe20007ffe0ff */
[----:B--2---:R3:W-:Y:S04]  /*1b70*/  @P0 STL.64 [R1+0x20], R180 ;  /* 0x000020b401000387 */ /* 0x0047e80000100a00 */
[----:B------:R3:W-:Y:S04]  /*1b80*/  @P0 STL.64 [R1+0x28], R182 ;  /* 0x000028b601000387 */ /* 0x0007e80000100a00 */
[----:B------:R3:W-:Y:S04]  /*1b90*/  @P0 STL.64 [R1+0x10], R176 ;  /* 0x000010b001000387 */ /* 0x0007e80000100a00 */
[----:B------:R3:W-:Y:S04]  /*1ba0*/  @P0 STL.64 [R1+0x18], R178 ;  /* 0x000018b201000387 */ /* 0x0007e80000100a00 */
[----:B------:R3:W-:Y:S04]  /*1bb0*/  @P0 STL.64 [R1], R172 ;  /* 0x000000ac01000387 */ /* 0x0007e80000100a00 */
[----:B------:R3:W-:Y:S01]  /*1bc0*/  @P0 STL.64 [R1+0x8], R174 ;  /* 0x000008ae01000387 */ /* 0x0007e20000100a00 */
[----:B------:R-:W-:Y:S05]  /*1bd0*/  @!P1 BRA `(.L_x_13161) ;  /* 0x00000008008c9947 */ /* 0x000fea0003800000 */
[----:B---3--:R-:W0:Y:S08]  /*1be0*/  LDC.64 R172, c[0x0][0x440] ;  /* 0x00011000ffac7b82 */ /* 0x008e300000000a00 */
        /* <DEDUP_REMOVED lines=16> */
.L_x_13162:
        /* <DEDUP_REMOVED lines=16> */
[----:B------:R-:W1:Y:S08]  /*1df0*/  LDC.64 R100, c[0x0][0x3d8] ;  /* 0x0000f600ff647b82 */ /* 0x000e700000000a00 */
[----:B------:R-:W1:Y:S01]  /*1e00*/  @P0 LDC.64 R6, c[0x0][0x438] ;  /* 0x00010e00ff060b82 */ /* 0x000e620000000a00 */
[----:B------:R-:W-:-:S07]  /*1e10*/  ISETP.GE.U32.AND P3, PT, R0, 0x80, PT ;  /* 0x000000800000780c */ /* 0x000fce0003f66070 */
[----:B------:R-:W1:Y:S01]  /*1e20*/  LDC.64 R102, c[0x0][0x3d0] ;  /* 0x0000f400ff667b82 */ /* 0x000e620000000a00 */
[----:B0-----:R-:W-:-:S07]  /*1e30*/  @P0 IMAD.WIDE.U32 R4, R2, 0x20, R4 ;  /* 0x0000002002040825 */ /* 0x001fce00078e0004 */
[----:B------:R-:W0:Y:S08]  /*1e40*/  @P1 LDC.64 R104, c[0x0][0x438] ;  /* 0x00010e00ff681b82 */ /* 0x000e300000000a00 */
[----:B------:R-:W0:Y:S01]  /*1e50*/  LDC.64 R106, c[0x0][0x3d8] ;  /* 0x0000f600ff6a7b82 */ /* 0x000e220000000a00 */
[----:B-1----:R-:W-:-:S07]  /*1e60*/  @P0 IMAD.WIDE.U32 R6, R2, 0x20, R6 ;  /* 0x0000002002060825 */ /* 0x002fce00078e0006 */
[----:B------:R-:W1:Y:S08]  /*1e70*/  LDC.64 R108, c[0x0][0x3d0] ;  /* 0x0000f400ff6c7b82 */ /* 0x000e700000000a00 */
[----:B------:R-:W1:Y:S08]  /*1e80*/  LDC.64 R112, c[0x0][0x3d8] ;  /* 0x0000f600ff707b82 */ /* 0x000e700000000a00 */
[----:B------:R-:W1:Y:S01]  /*1e90*/  @P2 LDC.64 R110, c[0x0][0x438] ;  /* 0x00010e00ff6e2b82 */ /* 0x000e620000000a00 */
[C---:B------:R-:W-:Y:S01]  /*1ea0*/  @P0 IMAD.WIDE.U32 R100, R2.reuse, 0x20, R100 ;  /* 0x0000002002640825 */ /* 0x040fe200078e0064 */
[----:B------:R-:W5:Y:S06]  /*1eb0*/  @P0 LD.E.128 R96, desc[UR6][R6.64] ;  /* 0x0000000606600980 */ /* 0x000f6c000c101d00 */
[----:B------:R-:W1:Y:S01]  /*1ec0*/  LDC.64 R116, c[0x0][0x3d8] ;  /* 0x0000f600ff747b82 */ /* 0x000e620000000a00 */
[----:B------:R0:W5:Y:S07]  /*1ed0*/  @P0 LD.E.128 R92, desc[UR6][R6.64+0x10] ;  /* 0x00001006065c0980 */ /* 0x00016e000c101d00 */
[----:B------:R-:W1:Y:S01]  /*1ee0*/  @P3 LDC.64 R114, c[0x0][0x438] ;  /* 0x00010e00ff723b82 */ /* 0x000e620000000a00 */
[----:B------:R-:W-:Y:S01]  /*1ef0*/  @P0 LOP3.LUT R2, R2, 0x20, RZ, 0xfc, !PT ;  /* 0x0000002002020812 */ /* 0x000fe200078efcff */
[----:B------:R-:W5:Y:S06]  /*1f00*/  @P0 LDG.E.128 R248, desc[UR6][R100.64+0x10] ;  /* 0x0000100664f80981 */ /* 0x000f6c000c1e1d00 */
[----:B0-----:R-:W0:Y:S01]  /*1f10*/  LDC.64 R6, c[0x0][0x3d0] ;  /* 0x0000f400ff067b82 */ /* 0x001e220000000a00 */
[----:B------:R-:W-:-:S04]  /*1f20*/  @P1 IMAD.WIDE.U32 R102, R2, 0x20, R102 ;  /* 0x0000002002661825 */ /* 0x000fc800078e0066 */
[----:B------:R-:W-:Y:S01]  /*1f30*/  @P1 IMAD.WIDE.U32 R104, R2, 0x20, R104 ;  /* 0x0000002002681825 */ /* 0x000fe200078e0068 */
[----:B------:R-:W-:Y:S01]  /*1f40*/  ISETP.GE.U32.AND P4, PT, R0, 0xa0, PT ;  /* 0x000000a00000780c */ /* 0x000fe20003f86070 */
[----:B------:R-:W5:Y:S01]  /*1f50*/  @P1 LDG.E.128 R244, desc[UR6][R102.64] ;  /* 0x0000000666f41981 */ /* 0x000f62000c1e1d00 */
[----:B------:R-:W0:Y:S01]  /*1f60*/  LDC.64 R118, c[0x0][0x3d8] ;  /* 0x0000f600ff767b82 */ /* 0x000e220000000a00 */
[C---:B------:R-:W-:Y:S01]  /*1f70*/  @P1 IMAD.WIDE.U32 R106, R2.reuse, 0x20, R106 ;  /* 0x00000020026a1825 */ /* 0x040fe200078e006a */
[----:B------:R-:W-:Y:S01]  /*1f80*/  @P1 IADD3 R2, PT, PT, R2, 0x20, RZ ;  /* 0x0000002002021810 */ /* 0x000fe20007ffe0ff */
[----:B------:R-:W5:Y:S04]  /*1f90*/  @P1 LDG.E.128 R240, desc[UR6][R102.64+0x10] ;  /* 0x0000100666f01981 */ /* 0x000f68000c1e1d00 */
[C---:B-1----:R-:W-:Y:S01]  /*1fa0*/  @P2 IMAD.WIDE.U32 R108, R2.reuse, 0x20, R108 ;  /* 0x00000020026c2825 */ /* 0x042fe200078e006c */
[----:B------:R-:W5:Y:S03]  /*1fb0*/  @P1 LD.E.128 R88, desc[UR6][R104.64] ;  /* 0x0000000668581980 */ /* 0x000f66000c101d00 */
[C---:B------:R-:W-:Y:S01]  /*1fc0*/  @P2 IMAD.WIDE.U32 R110, R2.reuse, 0x20, R110 ;  /* 0x00000020026e2825 */ /* 0x040fe200078e006e */
[----:B------:R-:W5:Y:S03]  /*1fd0*/  @P1 LD.E.128 R84, desc[UR6][R104.64+0x10] ;  /* 0x0000100668541980 */ /* 0x000f66000c101d00 */
[C---:B------:R-:W-:Y:S01]  /*1fe0*/  @P2 IMAD.WIDE.U32 R112, R2.reuse, 0x20, R112 ;  /* 0x0000002002702825 */ /* 0x040fe200078e0070 */
[----:B------:R-:W-:Y:S01]  /*1ff0*/  @P2 IADD3 R2, PT, PT, R2, 0x20, RZ ;  /* 0x0000002002022810 */ /* 0x000fe20007ffe0ff */
[----:B------:R-:W5:Y:S04]  /*2000*/  @P1 LDG.E.128 R236, desc[UR6][R106.64] ;  /* 0x000000066aec1981 */ /* 0x000f68000c1e1d00 */
[C---:B------:R-:W-:Y:S01]  /*2010*/  @P3 IMAD.WIDE.U32 R114, R2.reuse, 0x20, R114 ;  /* 0x0000002002723825 */ /* 0x040fe200078e0072 */
[----:B------:R-:W5:Y:S03]  /*2020*/  @P1 LDG.E.128 R8, desc[UR6][R106.64+0x10] ;  /* 0x000010066a081981 */ /* 0x000f66000c1e1d00 */
[----:B------:R-:W-:Y:S01]  /*2030*/  @P3 IMAD.WIDE.U32 R116, R2, 0x20, R116 ;  /* 0x0000002002743825 */ /* 0x000fe200078e0074 */
[----:B--2---:R-:W2:Y:S04]  /*2040*/  @P0 LDG.E.128 R180, desc[UR6][R4.64] ;  /* 0x0000000604b40981 */ /* 0x004ea8000c1e1d00 */
[----:B---3--:R1:W3:Y:S04]  /*2050*/  @P0 LDG.E.128 R176, desc[UR6][R4.64+0x10] ;  /* 0x0000100604b00981 */ /* 0x0082e8000c1e1d00 */
[----:B----4-:R4:W3:Y:S01]  /*2060*/  @P0 LDG.E.128 R172, desc[UR6][R100.64] ;  /* 0x0000000664ac0981 */ /* 0x0108e2000c1e1d00 */
[----:B-1----:R-:W1:Y:S01]  /*2070*/  LDC.64 R4, c[0x0][0x3d0] ;  /* 0x0000f400ff047b82 */ /* 0x002e620000000a00 */
[----:B------:R-:W-:-:S02]  /*2080*/  ISETP.GE.U32.AND P1, PT, R0, 0xc0, PT ;  /* 0x000000c00000780c */ /* 0x000fc40003f26070 */
[----:B------:R-:W5:Y:S04]  /*2090*/  @P2 LDG.E.128 R12, desc[UR6][R108.64] ;  /* 0x000000066c0c2981 */ /* 0x000f68000c1e1d00 */
[----:B------:R0:W5:Y:S01]  /*20a0*/  @P2 LDG.E.128 R16, desc[UR6][R108.64+0x10] ;  /* 0x000010066c102981 */ /* 0x000162000c1e1d00 */
[----:B----4-:R-:W4:Y:S01]  /*20b0*/  @P4 LDC.64 R100, c[0x0][0x438] ;  /* 0x00010e00ff644b82 */ /* 0x010f220000000a00 */
[----:B------:R-:W-:Y:S02]  /*20c0*/  CS2R R102, SRZ ;  /* 0x0000000000667805 */ /* 0x000fe4000001ff00 */
[----:B------:R-:W5:Y:S01]  /*20d0*/  @P2 LD.E.128 R80, desc[UR6][R110.64] ;  /* 0x000000066e502980 */ /* 0x000f62000c101d00 */
[----:B------:R-:W-:Y:S02]  /*20e0*/  CS2R R106, SRZ ;  /* 0x00000000006a7805 */ /* 0x000fe4000001ff00 */
[----:B------:R-:W-:-:S02]  /*20f0*/  CS2R R104, SRZ ;  /* 0x0000000000687805 */ /* 0x000fc4000001ff00 */
[----:B------:R-:W-:Y:S01]  /*2100*/  CS2R R122, SRZ ;  /* 0x00000000007a7805 */ /* 0x000fe2000001ff00 */
[----:B------:R4:W5:Y:S01]  /*2110*/  @P2 LD.E.128 R76, desc[UR6][R110.64+0x10] ;  /* 0x000010066e4c2980 */ /* 0x000962000c101d00 */
[----:B------:R-:W-:Y:S02]  /*2120*/  CS2R R120, SRZ ;  /* 0x0000000000787805 */ /* 0x000fe4000001ff00 */
[----:B------:R-:W-:Y:S02]  /*2130*/  CS2R R126, SRZ ;  /* 0x00000000007e7805 */ /* 0x000fe4000001ff00 */
[----:B------:R-:W-:Y:S01]  /*2140*/  CS2R R124, SRZ ;  /* 0x00000000007c7805 */ /* 0x000fe2000001ff00 */
[----:B------:R-:W5:Y:S01]  /*2150*/  @P2 LDG.E.128 R20, desc[UR6][R112.64] ;  /* 0x0000000670142981 */ /* 0x000f62000c1e1d00 */
[----:B------:R-:W-:Y:S02]  /*2160*/  CS2R R130, SRZ ;  /* 0x0000000000827805 */ /* 0x000fe4000001ff00 */
[----:B------:R-:W-:-:S02]  /*2170*/  CS2R R128, SRZ ;  /* 0x0000000000807805 */ /* 0x000fc4000001ff00 */
[----:B------:R-:W-:Y:S01]  /*2180*/  CS2R R134, SRZ ;  /* 0x0000000000867805 */ /* 0x000fe2000001ff00 */
[----:B------:R4:W5:Y:S01]  /*2190*/  @P2 LDG.E.128 R24, desc[UR6][R112.64+0x10] ;  /* 0x0000100670182981 */ /* 0x000962000c1e1d00 */
[C---:B-1----:R-:W-:Y:S01]  /*21a0*/  @P3 IMAD.WIDE.U32 R4, R2.reuse, 0x20, R4 ;  /* 0x0000002002043825 */ /* 0x042fe200078e0004 */
[----:B------:R-:W-:Y:S02]  /*21b0*/  @P3 IADD3 R2, PT, PT, R2, 0x20, RZ ;  /* 0x0000002002023810 */ /* 0x000fe40007ffe0ff */
[----:B------:R-:W-:Y:S01]  /*21c0*/  CS2R R132, SRZ ;  /* 0x0000000000847805 */ /* 0x000fe2000001ff00 */
[----:B------:R-:W5:Y:S02]  /*21d0*/  @P3 LD.E.128 R72, desc[UR6][R114.64] ;  /* 0x0000000672483980 */ /* 0x000f64000c101d00 */
[C---:B0-----:R-:W-:Y:S02]  /*21e0*/  @P4 IMAD.WIDE.U32 R6, R2.reuse, 0x20, R6 ;  /* 0x0000002002064825 */ /* 0x041fe400078e0006 */
[----:B------:R-:W5:Y:S04]  /*21f0*/  @P3 LDG.E.128 R28, desc[UR6][R4.64] ;  /* 0x00000006041c3981 */ /* 0x000f68000c1e1d00 */
[----:B------:R-:W5:Y:S04]  /*2200*/  @P3 LDG.E.128 R32, desc[UR6][R4.64+0x10] ;  /* 0x0000100604203981 */ /* 0x000f68000c1e1d00 */
[----:B------:R-:W5:Y:S04]  /*2210*/  @P4 LDG.E.128 R44, desc[UR6][R6.64] ;  /* 0x00000006062c4981 */ /* 0x000f68000c1e1d00 */
[----:B------:R-:W5:Y:S01]  /*2220*/  @P4 LDG.E.128 R48, desc[UR6][R6.64+0x10] ;  /* 0x0000100606304981 */ /* 0x000f62000c1e1d00 */
[----:B----4-:R-:W-:Y:S01]  /*2230*/  @P4 IMAD.WIDE.U32 R108, R2, 0x20, R100 ;  /* 0x00000020026c4825 */ /* 0x010fe200078e0064 */
[----:B------:R-:W-:-:S02]  /*2240*/  CS2R R138, SRZ ;  /* 0x00000000008a7805 */ /* 0x000fc4000001ff00 */
[----:B------:R-:W-:Y:S01]  /*2250*/  CS2R R136, SRZ ;  /* 0x0000000000887805 */ /* 0x000fe2000001ff00 */
[----:B------:R0:W5:Y:S01]  /*2260*/  @P3 LD.E.128 R68, desc[UR6][R114.64+0x10] ;  /* 0x0000100672443980 */ /* 0x000162000c101d00 */
[C---:B------:R-:W-:Y:S01]  /*2270*/  @P4 IMAD.WIDE.U32 R118, R2.reuse, 0x20, R118 ;  /* 0x0000002002764825 */ /* 0x040fe200078e0076 */
[----:B------:R-:W-:Y:S02]  /*2280*/  CS2R R100, SRZ ;  /* 0x0000000000647805 */ /* 0x000fe4000001ff00 */
[----:B------:R-:W-:Y:S01]  /*2290*/  CS2R R110, SRZ ;  /* 0x00000000006e7805 */ /* 0x000fe2000001ff00 */
[----:B------:R-:W5:Y:S01]  /*22a0*/  @P3 LDG.E.128 R36, desc[UR6][R116.64] ;  /* 0x0000000674243981 */ /* 0x000f62000c1e1d00 */
[----:B------:R-:W-:Y:S02]  /*22b0*/  CS2R R112, SRZ ;  /* 0x0000000000707805 */ /* 0x000fe4000001ff00 */
[----:B------:R-:W-:Y:S01]  /*22c0*/  @P4 IADD3 R2, PT, PT, R2, 0x20, RZ ;  /* 0x0000002002024810 */ /* 0x000fe20007ffe0ff */
[----:B------:R1:W5:Y:S01]  /*22d0*/  @P3 LDG.E.128 R40, desc[UR6][R116.64+0x10] ;  /* 0x0000100674283981 */ /* 0x000362000c1e1d00 */
[----:B0-----:R-:W-:-:S03]  /*22e0*/  CS2R R114, SRZ ;  /* 0x0000000000727805 */ /* 0x001fc6000001ff00 */
[----:B------:R-:W5:Y:S04]  /*22f0*/  @P4 LD.E.128 R64, desc[UR6][R108.64] ;  /* 0x000000066c404980 */ /* 0x000f68000c101d00 */
[----:B------:R0:W5:Y:S01]  /*2300*/  @P4 LD.E.128 R60, desc[UR6][R108.64+0x10] ;  /* 0x000010066c3c4980 */ /* 0x000162000c101d00 */
[----:B-1----:R-:W-:-:S03]  /*2310*/  CS2R R116, SRZ ;  /* 0x0000000000747805 */ /* 0x002fc6000001ff00 */
[----:B------:R-:W5:Y:S04]  /*2320*/  @P4 LDG.E.128 R52, desc[UR6][R118.64] ;  /* 0x0000000676344981 */ /* 0x000f68000c1e1d00 */
[----:B------:R1:W5:Y:S01]  /*2330*/  @P4 LDG.E.128 R56, desc[UR6][R118.64+0x10] ;  /* 0x0000100676384981 */ /* 0x000362000c1e1d00 */
[----:B0-----:R-:W-:Y:S02]  /*2340*/  CS2R R108, SRZ ;  /* 0x00000000006c7805 */ /* 0x001fe4000001ff00 */
[----:B-1----:R-:W-:Y:S01]  /*2350*/  CS2R R118, SRZ ;  /* 0x0000000000767805 */ /* 0x002fe2000001ff00 */
[----:B--2---:R1:W-:Y:S04]  /*2360*/  @P0 STL.64 [R1+0x20], R180 ;  /* 0x000020b401000387 */ /* 0x0043e80000100a00 */
[----:B------:R1:W-:Y:S04]  /*2370*/  @P0 STL.64 [R1+0x28], R182 ;  /* 0x000028b601000387 */ /* 0x0003e80000100a00 */
[----:B---3--:R1:W-:Y:S04]  /*2380*/  @P0 STL.64 [R1+0x10], R176 ;  /* 0x000010b001000387 */ /* 0x0083e80000100a00 */
[----:B------:R1:W-:Y:S04]  /*2390*/  @P0 STL.64 [R1+0x18], R178 ;  /* 0x000018b201000387 */ /* 0x0003e80000100a00 */
[----:B------:R1:W-:Y:S04]  /*23a0*/  @P0 STL.64 [R1], R172 ;  /* 0x000000ac01000387 */ /* 0x0003e80000100a00 */
[----:B------:R1:W-:Y:S01]  /*23b0*/  @P0 STL.64 [R1+0x8], R174 ;  /* 0x000008ae01000387 */ /* 0x0003e20000100a00 */
[----:B------:R-:W-:Y:S05]  /*23c0*/  @!P1 BRA `(.L_x_13161) ;  /* 0x0000000000909947 */ /* 0x000fea0003800000 */
[----:B------:R-:W0:Y:S08]  /*23d0*/  LDC.64 R6, c[0x0][0x3d8] ;  /* 0x0000f600ff067b82 */ /* 0x000e300000000a00 */
[----:B------:R-:W2:Y:S08]  /*23e0*/  LDC.64 R4, c[0x0][0x3d0] ;  /* 0x0000f400ff047b82 */ /* 0x000eb00000000a00 */
[----:B------:R-:W3:Y:S01]  /*23f0*/  LDC.64 R100, c[0x0][0x438] ;  /* 0x00010e00ff647b82 */ /* 0x000ee20000000a00 */
[----:B0-----:R-:W-:-:S05]  /*2400*/  IMAD.WIDE.U32 R6, R2, 0x20, R6 ;  /* 0x0000002002067825 */ /* 0x001fca00078e0006 */
[----:B------:R4:W5:Y:S01]  /*2410*/  LDG.E.128 R140, desc[UR6][R6.64] ;  /* 0x00000006068c7981 */ /* 0x000962000c1e1d00 */
[----:B--2---:R-:W-:-:S03]  /*2420*/  IMAD.WIDE.U32 R4, R2, 0x20, R4 ;  /* 0x0000002002047825 */ /* 0x004fc600078e0004 */
[----:B------:R4:W5:Y:S04]  /*2430*/  LDG.E.128 R144, desc[UR6][R6.64+0x10] ;  /* 0x0000100606907981 */ /* 0x000968000c1e1d00 */
[----:B------:R4:W5:Y:S01]  /*2440*/  LDG.E.128 R148, desc[UR6][R4.64] ;  /* 0x0000000604947981 */ /* 0x000962000c1e1d00 */
[----:B---3--:R-:W-:-:S03]  /*2450*/  IMAD.WIDE.U32 R2, R2, 0x20, R100 ;  /* 0x0000002002027825 */ /* 0x008fc600078e0064 */
        /* <DEDUP_REMOVED lines=26> */
[----:B----4-:R-:W-:-:S07]  /*2600*/  CS2R R136, SRZ ;  /* 0x0000000000887805 */ /* 0x010fce000001ff00 */
.L_x_13161:
[----:B------:R-:W-:Y:S05]  /*2610*/  BSYNC.RECONVERGENT B0 ;  /* 0x0000000000007941 */ /* 0x000fea0003800200 */
.L_x_13158:
[----:B------:R-:W2:Y:S01]  /*2620*/  LDCU UR4, c[0x0][0x384] ;  /* 0x00007080ff0477ac */ /* 0x000ea20008000800 */
[----:B------:R-:W0:Y:S01]  /*2630*/  LDCU UR13, c[0x0][0x388] ;  /* 0x00007100ff0d77ac */ /* 0x000e220008000800 */
[----:B------:R-:W0:Y:S01]  /*2640*/  LDCU.U8 UR5, c[0x0][0x410] ;  /* 0x00008200ff0577ac */ /* 0x000e220008000000 */
[----:B------:R-:W0:Y:S01]  /*2650*/  LDCU UR12, c[0x0][0x448] ;  /* 0x00008900ff0c77ac */ /* 0x000e220008000800 */
[----:B------:R-:W0:Y:S01]  /*2660*/  LDCU.64 UR8, c[0x0][0x398] ;  /* 0x00007300ff0877ac */ /* 0x000e220008000a00 */
[----:B--2---:R-:W-:Y:S01]  /*2670*/  ISETP.GE.AND P1, PT, R252, UR4, PT ;  /* 0x00000004fc007c0c */ /* 0x004fe2000bf26270 */
[----:B------:R-:W2:-:S12]  /*2680*/  LDCU.64 UR10, c[0x0][0x3a0] ;  /* 0x00007400ff0a77ac */ /* 0x000e980008000a00 */
[----:B0-2---:R-:W-:Y:S05]  /*2690*/  @P1 EXIT ;  /* 0x000000000000194d */ /* 0x005fea0003800000 */
.L_x_13212:
[----:B----4-:R-:W0:Y:S01]  /*26a0*/  S2R R5, SR_TID.X ;  /* 0x0000000000057919 */ /* 0x010e220000002100 */
[----:B------:R-:W-:Y:S01]  /*26b0*/  IMAD R2, R252, UR13, RZ ;  /* 0x0000000dfc027c24 */ /* 0x000fe2000f8e02ff */
[----:B------:R-:W-:Y:S04]  /*26c0*/  BSSY.RECONVERGENT B0, `(.L_x_13163) ;  /* 0x000008e000007945 */ /* 0x000fe80003800200 */
[----:B------:R-:W-:-:S04]  /*26d0*/  SHF.R.S32.HI R4, RZ, 0x1f, R2 ;  /* 0x0000001fff047819 */ /* 0x000fc80000011402 */
[----:B------:R-:W-:Y:S02]  /*26e0*/  LEA.HI R2, R4, R2, RZ, 0x3 ;  /* 0x0000000204027211 */ /* 0x000fe400078f18ff */
[----:B0-----:R-:W-:-:S04]  /*26f0*/  LOP3.LUT R5, R5, 0x1f, RZ, 0xc0, !PT ;  /* 0x0000001f05057812 */ /* 0x001fc800078ec0ff */
[----:B------:R-:W-:-:S04]  /*2700*/  LEA.HI.SX32 R5, R2, R5, 0x1d ;  /* 0x0000000502057211 */ /* 0x000fc800078feaff */
[----:B------:R-:W-:Y:S01]  /*2710*/  MOV R2, R5 ;  /* 0x0000000500027202 */ /* 0x000fe20000000f00 */
[----:B-123-5:R-:W-:Y:S06]  /*2720*/  @!P0 BRA `(.L_x_13164) ;  /* 0x00000008001c8947 */ /* 0x02efec0003800000 */
[----:B------:R-:W-:Y:S01]  /*2730*/  ISETP.NE.U32.AND P0, PT, RZ, UR8, PT ;  /* 0x00000008ff007c0c */ /* 0x000fe2000bf05070 */
[----:B------:R-:W0:Y:S01]  /*2740*/  LDC.64 R184, c[0x0][0x390] ;  /* 0x0000e400ffb87b82 */ /* 0x000e220000000a00 */
[----:B------:R-:W-:Y:S02]  /*2750*/  ISETP.NE.U32.AND P1, PT, RZ, UR10, PT ;  /* 0x0000000aff007c0c */ /* 0x000fe4000bf25070 */
[----:B------:R-:W-:Y:S02]  /*2760*/  ISETP.NE.AND.EX P0, PT, RZ, UR9, PT, P0 ;  /* 0x00000009ff007c0c */ /* 0x000fe4000bf05300 */
[----:B------:R-:W-:-:S11]  /*2770*/  ISETP.NE.AND.EX P1, PT, RZ, UR11, PT, P1 ;  /* 0x0000000bff007c0c */ /* 0x000fd6000bf25310 */
[----:B---3--:R-:W2:Y:S02]  /*2780*/  @P0 LDC.64 R6, c[0x0][0x398] ;  /* 0x0000e600ff060b82 */ /* 0x008ea40000000a00 */
[----:B--2---:R-:W-:-:S05]  /*2790*/  @P0 IMAD.WIDE.U32 R6, R5, 0x10, R6 ;  /* 0x0000001005060825 */ /* 0x004fca00078e0006 */
[----:B-1----:R1:W5:Y:S02]  /*27a0*/  @P0 LDG.E.128 R172, desc[UR6][R6.64] ;  /* 0x0000000606ac0981 */ /* 0x002364000c1e1d00 */
[----:B-1----:R-:W1:Y:S02]  /*27b0*/  @P1 LDC.64 R6, c[0x0][0x3a0] ;  /* 0x0000e800ff061b82 */ /* 0x002e640000000a00 */
[----:B-1----:R-:W-:-:S05]  /*27c0*/  @P1 IMAD.WIDE.U32 R6, R5, 0x20, R6 ;  /* 0x0000002005061825 */ /* 0x002fca00078e0006 */
[----:B------:R-:W5:Y:S04]  /*27d0*/  @P1 LDG.E.128 R176, desc[UR6][R6.64] ;  /* 0x0000000606b01981 */ /* 0x000f68000c1e1d00 */
        /* <DEDUP_REMOVED lines=22> */
.L_x_13166:
[C---:B-----5:R-:W-:Y:S02]  /*2940*/  PRMT R2, R188.reuse, 0x7632, R2 ;  /* 0x00007632bc027816 */ /* 0x060fe40000000002 */
[----:B------:R-:W-:Y:S02]  /*2950*/  SHF.L.U32 R184, R188, 0x10, RZ ;  /* 0x00000010bcb87819 */ /* 0x000fe400000006ff */
[----:B------:R-:W-:Y:S02]  /*2960*/  PRMT R6, R189, 0x7632, R6 ;  /* 0x00007632bd067816 */ /* 0x000fe40000000006 */
[----:B------:R-:W-:Y:S01]  /*2970*/  PRMT R4, R190, 0x7632, R4 ;  /* 0x00007632be047816 */ /* 0x000fe20000000004 */
[----:B------:R-:W-:Y:S01]  /*2980*/  FADD.FTZ R184, R176, R184 ;  /* 0x000000b8b0b87221 */ /* 0x000fe20000010000 */
        /* <DEDUP_REMOVED lines=16> */
.L_x_13165:
[----:B------:R-:W-:-:S04]  /*2a90*/  UISETP.NE.U32.AND UP0, UPT, UR10, URZ, UPT ;  /* 0x000000ff0a00728c */ /* 0x000fc8000bf05070 */
[----:B------:R-:W-:-:S09]  /*2aa0*/  UISETP.NE.AND.EX UP0, UPT, UR11, URZ, UPT, UP0 ;  /* 0x000000ff0b00728c */ /* 0x000fd2000bf05300 */
[----:B------:R-:W-:Y:S05]  /*2ab0*/  BRA.U UP0, `(.L_x_13168) ;  /* 0x0000000100847547 */ /* 0x000fea000b800000 */
[----:B-----5:R-:W-:Y:S02]  /*2ac0*/  SHF.L.U32 R2, R188, 0x10, RZ ;  /* 0x00000010bc027819 */ /* 0x020fe400000006ff */
[----:B------:R-:W-:-:S05]  /*2ad0*/  SHF.L.U32 R4, R172, 0x10, RZ ;  /* 0x00000010ac047819 */ /* 0x000fca00000006ff */
[--C-:B------:R-:W-:Y:S01]  /*2ae0*/  FADD.FTZ R184, R2, R4.reuse ;  /* 0x0000000402b87221 */ /* 0x100fe20000010000 */
[----:B------:R-:W-:Y:S02]  /*2af0*/  PRMT R4, R188, 0x7632, R4 ;  /* 0x00007632bc047816 */ /* 0x000fe40000000004 */
[----:B------:R-:W-:Y:S02]  /*2b00*/  PRMT R2, R172, 0x7632, R2 ;  /* 0x00007632ac027816 */ /* 0x000fe40000000002 */
[----:B------:R-:W-:Y:S02]  /*2b10*/  SHF.L.U32 R4, R4, 0x10, RZ ;  /* 0x0000001004047819 */ /* 0x000fe400000006ff */
[----:B------:R-:W-:-:S05]  /*2b20*/  SHF.L.U32 R2, R2, 0x10, RZ ;  /* 0x0000001002027819 */ /* 0x000fca00000006ff */
[----:B------:R-:W-:Y:S01]  /*2b30*/  FADD.FTZ R185, R4, R2 ;  /* 0x0000000204b97221 */ /* 0x000fe20000010000 */
[----:B------:R-:W-:Y:S02]  /*2b40*/  SHF.L.U32 R2, R189, 0x10, RZ ;  /* 0x00000010bd027819 */ /* 0x000fe400000006ff */
        /* <DEDUP_REMOVED lines=23> */
[----:B------:R-:W-:Y:S06]  /*2cc0*/  BRA `(.L_x_13167) ;  /* 0x0000000000a07947 */ /* 0x000fec0003800000 */
.L_x_13168:
[----:B-----5:R-:W-:Y:S02]  /*2cd0*/  SHF.L.U32 R2, R188, 0x10, RZ ;  /* 0x00000010bc027819 */ /* 0x020fe400000006ff */
[----:B------:R-:W-:Y:S02]  /*2ce0*/  SHF.L.U32 R4, R172, 0x10, RZ ;  /* 0x00000010ac047819 */ /* 0x000fe400000006ff */
[----:B------:R-:W-:Y:S02]  /*2cf0*/  SHF.L.U32 R6, R173, 0x10, RZ ;  /* 0x00000010ad067819 */ /* 0x000fe400000006ff */
[----:B------:R-:W-:Y:S01]  /*2d00*/  SHF.L.U32 R7, R174, 0x10, RZ ;  /* 0x00000010ae077819 */ /* 0x000fe200000006ff */
[--C-:B------:R-:W-:Y:S01]  /*2d10*/  FADD.FTZ R184, R2, R4.reuse ;  /* 0x0000000402b87221 */ /* 0x100fe20000010000 */
[----:B------:R-:W-:Y:S02]  /*2d20*/  PRMT R4, R188, 0x7632, R4 ;  /* 0x00007632bc047816 */ /* 0x000fe40000000004 */
[----:B------:R-:W-:Y:S01]  /*2d30*/  PRMT R2, R172, 0x7632, R2 ;  /* 0x00007632ac027816 */ /* 0x000fe20000000002 */
[----:B------:R-:W-:Y:S01]  /*2d40*/  FADD.FTZ R184, R176, R184 ;  /* 0x000000b8b0b87221 */ /* 0x000fe20000010000 */
[----:B------:R-:W-:-:S02]  /*2d50*/  SHF.L.U32 R4, R4, 0x10, RZ ;  /* 0x0000001004047819 */ /* 0x000fc400000006ff */
[----:B------:R-:W-:Y:S02]  /*2d60*/  SHF.L.U32 R2, R2, 0x10, RZ ;  /* 0x0000001002027819 */ /* 0x000fe400000006ff */
[----:B------:R-:W-:Y:S02]  /*2d70*/  SHF.L.U32 R187, R175, 0x10, RZ ;  /* 0x00000010afbb7819 */ /* 0x000fe400000006ff */
[----:B------:R-:W-:Y:S01]  /*2d80*/  PRMT R188, R191, 0x7632, R188 ;  /* 0x00007632bfbc7816 */ /* 0x000fe200000000bc */
[----:B------:R-:W-:Y:S01]  /*2d90*/  FADD.FTZ R2, R4, R2 ;  /* 0x0000000204027221 */ /* 0x000fe20000010000 */
[----:B------:R-:W-:Y:S02]  /*2da0*/  SHF.L.U32 R4, R189, 0x10, RZ ;  /* 0x00000010bd047819 */ /* 0x000fe400000006ff */
[----:B------:R-:W-:-:S03]  /*2db0*/  SHF.L.U32 R188, R188, 0x10, RZ ;  /* 0x00000010bcbc7819 */ /* 0x000fc600000006ff */
[--C-:B------:R-:W-:Y:S01]  /*2dc0*/  FADD.FTZ R186, R4, R6.reuse ;  /* 0x0000000604ba7221 */ /* 0x100fe20000010000 */
[----:B------:R-:W-:Y:S02]  /*2dd0*/  PRMT R6, R189, 0x7632, R6 ;  /* 0x00007632bd067816 */ /* 0x000fe40000000006 */
[----:B------:R-:W-:Y:S01]  /*2de0*/  PRMT R4, R173, 0x7632, R4 ;  /* 0x00007632ad047816 */ /* 0x000fe20000000004 */
[----:B------:R-:W-:Y:S01]  /*2df0*/  FADD.FTZ R186, R178, R186 ;  /* 0x000000bab2ba7221 */ /* 0x000fe20000010000 */
[----:B------:R-:W-:Y:S02]  /*2e00*/  SHF.L.U32 R6, R6, 0x10, RZ ;  /* 0x0000001006067819 */ /* 0x000fe400000006ff */
[----:B------:R-:W-:-:S05]  /*2e10*/  SHF.L.U32 R4, R4, 0x10, RZ ;  /* 0x0000001004047819 */ /* 0x000fca00000006ff */
[----:B------:R-:W-:Y:S01]  /*2e20*/  FADD.FTZ R4, R6, R4 ;  /* 0x0000000406047221 */ /* 0x000fe20000010000 */
[----:B------:R-:W-:-:S05]  /*2e30*/  SHF.L.U32 R6, R190, 0x10, RZ ;  /* 0x00000010be067819 */ /* 0x000fca00000006ff */
[--C-:B------:R-:W-:Y:S01]  /*2e40*/  FADD.FTZ R185, R6, R7.reuse ;  /* 0x0000000706b97221 */ /* 0x100fe20000010000 */
[----:B------:R-:W-:Y:S02]  /*2e50*/  PRMT R7, R190, 0x7632, R7 ;  /* 0x00007632be077816 */ /* 0x000fe40000000007 */
[----:B------:R-:W-:Y:S02]  /*2e60*/  PRMT R6, R174, 0x7632, R6 ;  /* 0x00007632ae067816 */ /* 0x000fe40000000006 */
[----:B------:R-:W-:Y:S02]  /*2e70*/  SHF.L.U32 R7, R7, 0x10, RZ ;  /* 0x0000001007077819 */ /* 0x000fe400000006ff */
[----:B------:R-:W-:-:S05]  /*2e80*/  SHF.L.U32 R6, R6, 0x10, RZ ;  /* 0x0000001006067819 */ /* 0x000fca00000006ff */
[----:B------:R-:W-:Y:S01]  /*2e90*/  FADD.FTZ R6, R7, R6 ;  /* 0x0000000607067221 */ /* 0x000fe20000010000 */
[----:B------:R-:W-:-:S03]  /*2ea0*/  SHF.L.U32 R7, R191, 0x10, RZ ;  /* 0x00000010bf077819 */ /* 0x000fc600000006ff */
[----:B------:R-:W-:Y:S02]  /*2eb0*/  FADD.FTZ R189, R181, R6 ;  /* 0x00000006b5bd7221 */ /* 0x000fe40000010000 */
[----:B------:R-:W-:Y:S01]  /*2ec0*/  FADD.FTZ R187, R7, R187 ;  /* 0x000000bb07bb7221 */ /* 0x000fe20000010000 */
[----:B------:R-:W-:-:S03]  /*2ed0*/  PRMT R7, R175, 0x7632, R7 ;  /* 0x00007632af077816 */ /* 0x000fc60000000007 */
[----:B------:R-:W-:Y:S01]  /*2ee0*/  FADD.FTZ R190, R182, R187 ;  /* 0x000000bbb6be7221 */ /* 0x000fe20000010000 */
[----:B------:R-:W-:Y:S01]  /*2ef0*/  SHF.L.U32 R7, R7, 0x10, RZ ;  /* 0x0000001007077819 */ /* 0x000fe200000006ff */
[----:B------:R-:W-:-:S04]  /*2f00*/  FADD.FTZ R187, R179, R4 ;  /* 0x00000004b3bb7221 */ /* 0x000fc80000010000 */
[----:B------:R-:W-:Y:S01]  /*2f10*/  FADD.FTZ R7, R188, R7 ;  /* 0x00000007bc077221 */ /* 0x000fe20000010000 */
[----:B------:R-:W-:Y:S01]  /*2f20*/  FADD.FTZ R188, R180, R185 ;  /* 0x000000b9b4bc7221 */ /* 0x000fe20000010000 */
[----:B------:R-:W-:Y:S02]  /*2f30*/  FADD.FTZ R185, R177, R2 ;  /* 0x00000002b1b97221 */ /* 0x000fe40000010000 */
[----:B------:R-:W-:-:S07]  /*2f40*/  FADD.FTZ R191, R183, R7 ;  /* 0x00000007b7bf7221 */ /* 0x000fce0000010000 */
.L_x_13167:
[----:B------:R-:W0:Y:S01]  /*2f50*/  LDC.64 R6, c[0x0][0x3a8] ;  /* 0x0000ea00ff067b82 */ /* 0x000e220000000a00 */
[C---:B------:R-:W-:Y:S01]  /*2f60*/  IADD3 R2, PT, PT, R5.reuse, 0x20, RZ ;  /* 0x0000002005027810 */ /* 0x040fe20007ffe0ff */
[----:B0-----:R-:W-:-:S05]  /*2f70*/  IMAD.WIDE.U32 R6, R5, 0x20, R6 ;  /* 0x0000002005067825 */ /* 0x001fca00078e0006 */
[----:B------:R0:W-:Y:S04]  /*2f80*/  STG.E.128 desc[UR6][R6.64], R184 ;  /* 0x000000b806007986 */ /* 0x0001e8000c101d06 */
[----:B------:R0:W-:Y:S02]  /*2f90*/  STG.E.128 desc[UR6][R6.64+0x10], R188 ;  /* 0x000010bc06007986 */ /* 0x0001e4000c101d06 */
.L_x_13164:
[----:B------:R-:W-:Y:S05]  /*2fa0*/  BSYNC.RECONVERGENT B0 ;  /* 0x0000000000007941 */ /* 0x000fea0003800200 */
.L_x_13163:
        /* <DEDUP_REMOVED lines=10> */
[----:B0--3--:R-:W0:Y:S02]  /*3050*/  @P0 LDC.64 R6, c[0x0][0x398] ;  /* 0x0000e600ff060b82 */ /* 0x009e240000000a00 */
[----:B0-----:R-:W-:-:S05]  /*3060*/  @P0 IMAD.WIDE.U32 R6, R2, 0x10, R6 ;  /* 0x0000001002060825 */ /* 0x001fca00078e0006 */
[----:B-1----:R0:W5:Y:S02]  /*3070*/  @P0 LDG.E.128 R172, desc[UR6][R6.64] ;  /* 0x0000000606ac0981 */ /* 0x002164000c1e1d00 */
[----:B0-----:R-:W0:Y:S02]  /*3080*/  @P1 LDC.64 R6, c[0x0][0x3a0] ;  /* 0x0000e800ff061b82 */ /* 0x001e240000000a00 */
[----:B0-----:R-:W-:-:S05]  /*3090*/  @P1 IMAD.WIDE.U32 R6, R2, 0x20, R6 ;  /* 0x0000002002061825 */ /* 0x001fca00078e0006 */
[----:B------:R-:W5:Y:S04]  /*30a0*/  @P1 LDG.E.128 R176, desc[UR6][R6.64] ;  /* 0x0000000606b01981 */ /* 0x000f68000c1e1d00 */
[----:B------:R2:W5:Y:S02]  /*30b0*/  @P1 LDG.E.128 R180, desc[UR6][R6.64+0x10] ;  /* 0x0000100606b41981 */ /* 0x000564000c1e1d00 */
[----:B--2---:R-:W-:-:S05]  /*30c0*/  IMAD.WIDE.U32 R6, R2, 0x10, R192 ;  /* 0x0000001002067825 */ /* 0x004fca00078e00c0 */
[----:B------:R0:W5:Y:S01]  /*30d0*/  LDG.E.128 R196, desc[UR6][R6.64] ;  /* 0x0000000606c47981 */ /* 0x000162000c1e1d00 */
[----:B------:R-:W-:Y:S05]  /*30e0*/  @!P0 BRA `(.L_x_13171) ;  /* 0x00000004002c8947 */ /* 0x000fea0003800000 */
[----:B------:R-:W-:Y:S05]  /*30f0*/  @!P1 BRA `(.L_x_13172) ;  /* 0x0000000000a49947 */ /* 0x000fea0003800000 */
[----:B-----5:R-:W-:Y:S02]  /*3100*/  SHF.L.U32 R4, R196, 0x10, RZ ;  /* 0x00000010c4047819 */ /* 0x020fe400000006ff */
[----:B0-----:R-:W-:Y:S02]  /*3110*/  SHF.L.U32 R6, R172, 0x10, RZ ;  /* 0x00000010ac067819 */ /* 0x001fe400000006ff */
[----:B------:R-:W-:Y:S02]  /*3120*/  SHF.L.U32 R7, R173, 0x10, RZ ;  /* 0x00000010ad077819 */ /* 0x000fe400000006ff */
[----:B------:R-:W-:Y:S01]  /*3130*/  SHF.L.U32 R193, R174, 0x10, RZ ;  /* 0x00000010aec17819 */ /* 0x000fe200000006ff */
[----:B------:R-:W-:Y:S01]  /*3140*/  FADD.FTZ R192, R6, R4 ;  /* 0x0000000406c07221 */ /* 0x000fe20000010000 */
[----:B------:R-:W-:Y:S02]  /*3150*/  PRMT R6, R196, 0x7632, R6 ;  /* 0x00007632c4067816 */ /* 0x000fe40000000006 */
[----:B------:R-:W-:Y:S01]  /*3160*/  PRMT R4, R172, 0x7632, R4 ;  /* 0x00007632ac047816 */ /* 0x000fe20000000004 */
[----:B------:R-:W-:Y:S01]  /*3170*/  FADD.FTZ R192, R176, R192 ;  /* 0x000000c0b0c07221 */ /* 0x000fe20000010000 */
[----:B------:R-:W-:-:S02]  /*3180*/  SHF.L.U32 R6, R6, 0x10, RZ ;  /* 0x0000001006067819 */ /* 0x000fc400000006ff */
[----:B------:R-:W-:Y:S02]  /*3190*/  SHF.L.U32 R4, R4, 0x10, RZ ;  /* 0x0000001004047819 */ /* 0x000fe400000006ff */
[----:B------:R-:W-:Y:S02]  /*31a0*/  PRMT R195, R198, 0x7632, R195 ;  /* 0x00007632c6c37816 */ /* 0x000fe400000000c3 */
[----:B------:R-:W-:Y:S01]  /*31b0*/  SHF.L.U32 R196, R175, 0x10, RZ ;  /* 0x00000010afc47819 */ /* 0x000fe200000006ff */
        /* <DEDUP_REMOVED lines=12> */
[----:B------:R-:W-:-:S04]  /*3280*/  PRMT R7, R174, 0x7632, R7 ;  /* 0x00007632ae077816 */ /* 0x000fc80000000007 */
        /* <DEDUP_REMOVED lines=9> */
[----:B------:R-:W-:Y:S01]  /*3320*/  SHF.L.U32 R196, R196, 0x10, RZ ;  /* 0x00000010c4c47819 */ /* 0x000fe200000006ff */
[----:B------:R-:W-:-:S04]  /*3330*/  FADD.FTZ R195, R179, R6 ;  /* 0x00000006b3c37221 */ /* 0x000fc80000010000 */
[----:B------:R-:W-:Y:S01]  /*3340*/  FADD.FTZ R199, R199, R196 ;  /* 0x000000c4c7c77221 */ /* 0x000fe20000010000 */
[----:B------:R-:W-:Y:S01]  /*3350*/  FADD.FTZ R196, R180, R193 ;  /* 0x000000c1b4c47221 */ /* 0x000fe20000010000 */
[----:B------:R-:W-:Y:S02]  /*3360*/  FADD.FTZ R193, R177, R4 ;  /* 0x00000004b1c17221 */ /* 0x000fe40000010000 */
[----:B------:R-:W-:Y:S01]  /*3370*/  FADD.FTZ R199, R183, R199 ;  /* 0x000000c7b7c77221 */ /* 0x000fe20000010000 */
[----:B------:R-:W-:Y:S06]  /*3380*/  BRA `(.L_x_13173) ;  /* 0x00000004000c7947 */ /* 0x000fec0003800000 */
.L_x_13172:
[----:B-----5:R-:W-:Y:S02]  /*3390*/  SHF.L.U32 R4, R196, 0x10, RZ ;  /* 0x00000010c4047819 */ /* 0x020fe400000006ff */
[----:B0-----:R-:W-:-:S05]  /*33a0*/  SHF.L.U32 R6, R172, 0x10, RZ ;  /* 0x00000010ac067819 */ /* 0x001fca00000006ff */
[----:B------:R-:W-:Y:S01]  /*33b0*/  FADD.FTZ R192, R6, R4 ;  /* 0x0000000406c07221 */ /* 0x000fe20000010000 */
[----:B------:R-:W-:Y:S02]  /*33c0*/  PRMT R6, R196, 0x7632, R6 ;  /* 0x00007632c4067816 */ /* 0x000fe40000000006 */
[----:B------:R-:W-:Y:S02]  /*33d0*/  PRMT R4, R172, 0x7632, R4 ;  /* 0x00007632ac047816 */ /* 0x000fe40000000004 */
[----:B------:R-:W-:Y:S02]  /*33e0*/  SHF.L.U32 R6, R6, 0x10, RZ ;  /* 0x0000001006067819 */ /* 0x000fe400000006ff */
[----:B------:R-:W-:-:S05]  /*33f0*/  SHF.L.U32 R4, R4, 0x10, RZ ;  /* 0x0000001004047819 */ /* 0x000fca00000006ff */
[----:B------:R-:W-:Y:S01]  /*3400*/  FADD.FTZ R193, R6, R4 ;  /* 0x0000000406c17221 */ /* 0x000fe20000010000 */
[----:B------:R-:W-:Y:S02]  /*3410*/  SHF.L.U32 R4, R197, 0x10, RZ ;  /* 0x00000010c5047819 */ /* 0x000fe400000006ff */
[----:B------:R-:W-:-:S05]  /*3420*/  SHF.L.U32 R6, R173, 0x10, RZ ;  /* 0x00000010ad067819 */ /* 0x000fca00000006ff */
        /* <DEDUP_REMOVED lines=23> */
.L_x_13171:
[----:B------:R-:W-:Y:S05]  /*35a0*/  @!P1 BRA `(.L_x_13174) ;  /* 0x0000000000549947 */ /* 0x000fea0003800000 */
[C---:B-----5:R-:W-:Y:S02]  /*35b0*/  PRMT R4, R196.reuse, 0x7632, R4 ;  /* 0x00007632c4047816 */ /* 0x060fe40000000004 */
[----:B------:R-:W-:Y:S02]  /*35c0*/  SHF.L.U32 R192, R196, 0x10, RZ ;  /* 0x00000010c4c07819 */ /* 0x000fe400000006ff */
[----:B0-----:R-:W-:Y:S02]  /*35d0*/  PRMT R7, R197, 0x7632, R7 ;  /* 0x00007632c5077816 */ /* 0x001fe40000000007 */
        /* <DEDUP_REMOVED lines=13> */
[----:B------:R-:W-:Y:S01]  /*36b0*/  FADD.FTZ R193, R177, R197 ;  /* 0x000000c5b1c17221 */ /* 0x000fe20000010000 */
[----:B------:R-:W-:Y:S01]  /*36c0*/  FADD.FTZ R195, R179, R7 ;  /* 0x00000007b3c37221 */ /* 0x000fe20000010000 */
[----:B------:R-:W-:Y:S01]  /*36d0*/  FADD.FTZ R197, R181, R6 ;  /* 0x00000006b5c57221 */ /* 0x000fe20000010000 */
[----:B------:R-:W-:Y:S01]  /*36e0*/  FADD.FTZ R199, R183, R4 ;  /* 0x00000004b7c77221 */ /* 0x000fe20000010000 */
[----:B------:R-:W-:Y:S06]  /*36f0*/  BRA `(.L_x_13173) ;  /* 0x0000000000307947 */ /* 0x000fec0003800000 */
.L_x_13174:
[----:B-----5:R-:W-:Y:S02]  /*3700*/  PRMT R4, R196, 0x7632, R4 ;  /* 0x00007632c4047816 */ /* 0x020fe40000000004 */
        /* <DEDUP_REMOVED lines=11> */
.L_x_13173:
[----:B------:R-:W0:Y:S02]  /*37c0*/  LDC.64 R6, c[0x0][0x3a8] ;  /* 0x0000ea00ff067b82 */ /* 0x000e240000000a00 */
[C---:B0-----:R-:W-:Y:S01]  /*37d0*/  IMAD.WIDE.U32 R6, R2.reuse, 0x20, R6 ;  /* 0x0000002002067825 */ /* 0x041fe200078e0006 */
[----:B------:R-:W-:-:S04]  /*37e0*/  IADD3 R2, PT, PT, R2, 0x20, RZ ;  /* 0x0000002002027810 */ /* 0x000fc80007ffe0ff */
[----:B------:R2:W-:Y:S04]  /*37f0*/  STG.E.128 desc[UR6][R6.64], R192 ;  /* 0x000000c006007986 */ /* 0x0005e8000c101d06 */
[----:B------:R2:W-:Y:S02]  /*3800*/  STG.E.128 desc[UR6][R6.64+0x10], R196 ;  /* 0x000010c406007986 */ /* 0x0005e4000c101d06 */
.L_x_13170:
[----:B------:R-:W-:Y:S05]  /*3810*/  BSYNC.RECONVERGENT B0 ;  /* 0x0000000000007941 */ /* 0x000fea0003800200 */
.L_x_13169:
        /* <DEDUP_REMOVED lines=10> */
[----:B0-23--:R-:W0:Y:S02]  /*38c0*/  @P0 LDC.64 R6, c[0x0][0x398] ;  /* 0x0000e600ff060b82 */ /* 0x00de240000000a00 */
[----:B0-----:R-:W-:-:S05]  /*38d0*/  @P0 IMAD.WIDE.U32 R6, R2, 0x10, R6 ;  /* 0x0000001002060825 */ /* 0x001fca00078e0006 */
[----:B-1----:R0:W5:Y:S02]  /*38e0*/  @P0 LDG.E.128 R172, desc[UR6][R6.64] ;  /* 0x0000000606ac0981 */ /* 0x002164000c1e1d00 */
[----:B0-----:R-:W0:Y:S02]  /*38f0*/  @P1 LDC.64 R6, c[0x0][0x3a0] ;  /* 0x0000e800ff061b82 */ /* 0x001e240000000a00 */
[----:B0-----:R-:W-:-:S05]  /*3900*/  @P1 IMAD.WIDE.U32 R6, R2, 0x20, R6 ;  /* 0x0000002002061825 */ /* 0x001fca00078e0006 */
[----:B------:R-:W5:Y:S04]  /*3910*/  @P1 LDG.E.128 R176, desc[UR6][R6.64] ;  /* 0x0000000606b01981 */ /* 0x000f68000c1e1d00 */
[----:B------:R4:W5:Y:S02]  /*3920*/  @P1 LDG.E.128 R180, desc[UR6][R6.64+0x10] ;  /* 0x0000100606b41981 */ /* 0x000964000c1e1d00 */
[----:B----4-:R-:W-:-:S05]  /*3930*/  IMAD.WIDE.U32 R6, R2, 0x10, R200 ;  /* 0x0000001002067825 */ /* 0x010fca00078e00c8 */
        /* <DEDUP_REMOVED lines=44> */
.L_x_13178:
        /* <DEDUP_REMOVED lines=33> */
.L_x_13177:
        /* <DEDUP_REMOVED lines=22> */
.L_x_13180:
        /* <DEDUP_REMOVED lines=12> */
.L_x_13179:
[----:B------:R-:W0:Y:S02]  /*4030*/  LDC.64 R6, c[0x0][0x3a8] ;  /* 0x0000ea00ff067b82 */ /* 0x000e240000000a00 */
[C---:B0-----:R-:W-:Y:S01]  /*4040*/  IMAD.WIDE.U32 R6, R2.reuse, 0x20, R6 ;  /* 0x0000002002067825 */ /* 0x041fe200078e0006 */
[----:B------:R-:W-:-:S04]  /*4050*/  IADD3 R2, PT, PT, R2, 0x20, RZ ;  /* 0x0000002002027810 */ /* 0x000fc80007ffe0ff */
[----:B------:R4:W-:Y:S04]  /*4060*/  STG.E.128 desc[UR6][R6.64], R200 ;  /* 0x000000c806007986 */ /* 0x0009e8000c101d06 */
[----:B------:R4:W-:Y:S02]  /*4070*/  STG.E.128 desc[UR6][R6.64+0x10], R204 ;  /* 0x000010cc06007986 */ /* 0x0009e4000c101d06 */
.L_x_13176:
[----:B------:R-:W-:Y:S05]  /*4080*/  BSYNC.RECONVERGENT B0 ;  /* 0x0000000000007941 */ /* 0x000fea0003800200 */
.L_x_13175:
        /* <DEDUP_REMOVED lines=10> */
[----:B0-234-:R-:W0:Y:S02]  /*4130*/  @P0 LDC.64 R6, c[0x0][0x398] ;  /* 0x0000e600ff060b82 */ /* 0x01de240000000a00 */
[----:B0-----:R-:W-:-:S05]  /*4140*/  @P0 IMAD.WIDE.U32 R6, R2, 0x10, R6 ;  /* 0x0000001002060825 */ /* 0x001fca00078e0006 */
[----:B-1----:R0:W5:Y:S02]  /*4150*/  @P0 LDG.E.128 R172, desc[UR6][R6.64] ;  /* 0x0000000606ac0981 */ /* 0x002164000c1e1d00 */
[----:B0-----:R-:W0:Y:S02]  /*4160*/  @P1 LDC.64 R6, c[0x0][0x3a0] ;  /* 0x0000e800ff061b82 */ /* 0x001e240000000a00 */
[----:B0-----:R-:W-:-:S05]  /*4170*/  @P1 IMAD.WIDE.U32 R6, R2, 0x20, R6 ;  /* 0x0000002002061825 */ /* 0x001fca00078e0006 */
[----:B------:R-:W5:Y:S04]  /*4180*/  @P1 LDG.E.128 R176, desc[UR6][R6.64] ;  /* 0x0000000606b01981 */ /* 0x000f68000c1e1d00 */
[----:B------:R0:W5:Y:S02]  /*4190*/  @P1 LDG.E.128 R180, desc[UR6][R6.64+0x10] ;  /* 0x0000100606b41981 */ /* 0x000164000c1e1d00 */
[----:B0-----:R-:W-:-:S05]  /*41a0*/  IMAD.WIDE.U32 R6, R2, 0x10, R208 ;  /* 0x0000001002067825 */ /* 0x001fca00078e00d0 */
        /* <DEDUP_REMOVED lines=44> */
.L_x_13184:
        /* <DEDUP_REMOVED lines=33> */
.L_x_13183:
        /* <DEDUP_REMOVED lines=22> */
.L_x_13186:
        /* <DEDUP_REMOVED lines=12> */
.L_x_13185:
[----:B------:R-:W0:Y:S02]  /*48a0*/  LDC.64 R6, c[0x0][0x3a8] ;  /* 0x0000ea00ff067b82 */ /* 0x000e240000000a00 */
[C---:B0-----:R-:W-:Y:S01]  /*48b0*/  IMAD.WIDE.U32 R6, R2.reuse, 0x20, R6 ;  /* 0x0000002002067825 */ /* 0x041fe200078e0006 */
[----:B------:R-:W-:-:S04]  /*48c0*/  IADD3 R2, PT, PT, R2, 0x20, RZ ;  /* 0x0000002002027810 */ /* 0x000fc80007ffe0ff */
[----:B------:R0:W-:Y:S04]  /*48d0*/  STG.E.128 desc[UR6][R6.64], R208 ;  /* 0x000000d006007986 */ /* 0x0001e8000c101d06 */
[----:B------:R0:W-:Y:S02]  /*48e0*/  STG.E.128 desc[UR6][R6.64+0x10], R212 ;  /* 0x000010d406007986 */ /* 0x0001e4000c101d06 */
.L_x_13182:
[----:B------:R-:W-:Y:S05]  /*48f0*/  BSYNC.RECONVERGENT B0 ;  /* 0x0000000000007941 */ /* 0x000fea0003800200 */
.L_x_13181:
        /* <DEDUP_REMOVED lines=62> */
.L_x_13190:
        /* <DEDUP_REMOVED lines=33> */
.L_x_13189:
        /* <DEDUP_REMOVED lines=22> */
.L_x_13192:
        /* <DEDUP_REMOVED lines=12> */
.L_x_13191:
[----:B------:R-:W0:Y:S02]  /*5110*/  LDC.64 R6, c[0x0][0x3a8] ;  /* 0x0000ea00ff067b82 */ /* 0x000e240000000a00 */
[C---:B0-----:R-:W-:Y:S01]  /*5120*/  IMAD.WIDE.U32 R6, R2.reuse, 0x20, R6 ;  /* 0x0000002002067825 */ /* 0x041fe200078e0006 */
[----:B------:R-:W-:-:S04]  /*5130*/  IADD3 R2, PT, PT, R2, 0x20, RZ ;  /* 0x0000002002027810 */ /* 0x000fc80007ffe0ff */
[----:B------:R0:W-:Y:S04]  /*5140*/  STG.E.128 desc[UR6][R6.64], R216 ;  /* 0x000000d806007986 */ /* 0x0001e8000c101d06 */
[----:B------:R0:W-:Y:S02]  /*5150*/  STG.E.128 desc[UR6][R6.64+0x10], R220 ;  /* 0x000010dc06007986 */ /* 0x0001e4000c101d06 */
.L_x_13188:
[----:B------:R-:W-:Y:S05]  /*5160*/  BSYNC.RECONVERGENT B0 ;  /* 0x0000000000007941 */ /* 0x000fea0003800200 */
.L_x_13187:
        /* <DEDUP_REMOVED lines=62> */
.L_x_13196:
        /* <DEDUP_REMOVED lines=33> */
.L_x_13195:
        /* <DEDUP_REMOVED lines=22> */
.L_x_13198:
        /* <DEDUP_REMOVED lines=12> */
.L_x_13197:
[----:B------:R-:W0:Y:S02]  /*5980*/  LDC.64 R6, c[0x0][0x3a8] ;  /* 0x0000ea00ff067b82 */ /* 0x000e240000000a00 */
[----:B0-----:R-:W-:-:S05]  /*5990*/  IMAD.WIDE.U32 R6, R2, 0x20, R6 ;  /* 0x0000002002067825 */ /* 0x001fca00078e0006 */
[----:B------:R0:W-:Y:S04]  /*59a0*/  STG.E.128 desc[UR6][R6.64], R224 ;  /* 0x000000e006007986 */ /* 0x0001e8000c101d06 */
[----:B------:R0:W-:Y:S02]  /*59b0*/  STG.E.128 desc[UR6][R6.64+0x10], R228 ;  /* 0x000010e406007986 */ /* 0x0001e4000c101d06 */
.L_x_13194:
[----:B------:R-:W-:Y:S05]  /*59c0*/  BSYNC.RECONVERGENT B0 ;  /* 0x0000000000007941 */ /* 0x000fea0003800200 */
.L_x_13193:
[----:B------:R-:W1:Y:S01]  /*59d0*/  S2R R234, SR_TID.X ;  /* 0x0000000000ea7919 */ /* 0x000e620000002100 */
[----:B------:R-:W-:Y:S01]  /*59e0*/  FADD.FTZ R2, RZ, R184 ;  /* 0x000000b8ff027221 */ /* 0x000fe20000010000 */
        /* <DEDUP_REMOVED lines=17> */
[----:B0-234-:R-:W-:-:S05]  /*5b00*/  FSEL R7, R2, RZ, P0 ;  /* 0x000000ff02077208 */ /* 0x01dfca0000000000 */
        /* <DEDUP_REMOVED lines=159> */
.L_x_13224:
[----:B------:R-:W-:Y:S01]  /*6500*/  LOP3.LUT P2, RZ, R234, 0x1f, RZ, 0xc0, !PT ;  /* 0x0000001feaff7812 */ /* 0x000fe2000784c0ff */
[----:B-1----:R-:W-:Y:S01]  /*6510*/  FADD.FTZ R2, R7, R2 ;  /* 0x0000000207027221 */ /* 0x002fe20000010000 */
[----:B------:R-:W-:Y:S01]  /*6520*/  FMUL.FTZ R4, R233, R233 ;  /* 0x000000e9e9047220 */ /* 0x000fe20000410000 */
[----:B------:R-:W-:Y:S01]  /*6530*/  ISETP.NE.AND P1, PT, RZ, UR5, PT ;  /* 0x00000005ff007c0c */ /* 0x000fe2000bf25270 */
[----:B------:R-:W-:Y:S01]  /*6540*/  BSSY.RECONVERGENT B0, `(.L_x_13200) ;  /* 0x000005e000007945 */ /* 0x000fe20003800200 */
[----:B------:R-:W-:Y:S02]  /*6550*/  FFMA.FTZ R2, R2, R232, UR12 ;  /* 0x0000000c02027e23 */ /* 0x000fe400080100e8 */
[----:B------:R-:W-:-:S05]  /*6560*/  FSEL R4, R4, RZ, P1 ;  /* 0x000000ff04047208 */ /* 0x000fca0000800000 */
[----:B------:R-:W-:Y:S01]  /*6570*/  FADD.FTZ R2, R2, R4 ;  /* 0x0000000402027221 */ /* 0x000fe20000010000 */
[----:B0-----:R-:W0:Y:S01]  /*6580*/  @!P2 LDC.64 R6, c[0x0][0x3c0] ;  /* 0x0000f000ff06ab82 */ /* 0x001e220000000a00 */
[----:B------:R-:W-:-:S04]  /*6590*/  FSEL R4, R233, RZ, !P1 ;  /* 0x000000ffe9047208 */ /* 0x000fc80004800000 */
[----:B------:R-:W1:Y:S01]  /*65a0*/  MUFU.RSQ R2, R2 ;  /* 0x0000000200027308 */ /* 0x000e620000001400 */
[----:B0-----:R-:W-:-:S05]  /*65b0*/  @!P2 IMAD.WIDE R6, R252, 0x4, R6 ;  /* 0x00000004fc06a825 */ /* 0x001fca00078e0206 */
[----:B------:R0:W-:Y:S02]  /*65c0*/  @!P2 STG.E desc[UR6][R6.64], R233 ;  /* 0x000000e90600a986 */ /* 0x0001e4000c101906 */
[----:B0-----:R-:W0:Y:S02]  /*65d0*/  @!P2 LDC.64 R6, c[0x0][0x3c8] ;  /* 0x0000f200ff06ab82 */ /* 0x001e240000000a00 */
[----:B0-----:R-:W-:-:S05]  /*65e0*/  @!P2 IMAD.WIDE R6, R252, 0x4, R6 ;  /* 0x00000004fc06a825 */ /* 0x001fca00078e0206 */
[----:B-1----:R0:W-:Y:S01]  /*65f0*/  @!P2 STG.E desc[UR6][R6.64], R2 ;  /* 0x000000020600a986 */ /* 0x0021e2000c101906 */
[----:B------:R-:W-:Y:S05]  /*6600*/  @!P0 BRA `(.L_x_13201) ;  /* 0x0000000400448947 */ /* 0x000fea0003800000 */
[----:B------:R-:W2:Y:S04]  /*6610*/  LDL R233, [R1+0x20] ;  /* 0x0000200001e97983 */ /* 0x000ea80000100800 */
[----:B------:R-:W3:Y:S01]  /*6620*/  LDL R235, [R1+0x24] ;  /* 0x0000240001eb7983 */ /* 0x000ee20000100800 */
[--C-:B0-----:R-:W-:Y:S01]  /*6630*/  FADD.FTZ R7, R184, -R4.reuse ;  /* 0x80000004b8077221 */ /* 0x101fe20000010000 */
[----:B------:R-:W-:Y:S02]  /*6640*/  FADD.FTZ R6, R185, -R4 ;  /* 0x80000004b9067221 */ /* 0x000fe40000010000 */
[----:B-----5:R0:W-:Y:S04]  /*6650*/  STL [R1+0x3c], R9 ;  /* 0x00003c0901007387 */ /* 0x0201e80000100800 */
[----:B------:R-:W4:Y:S01]  /*6660*/  LDL R234, [R1+0x14] ;  /* 0x0000140001ea7983 */ /* 0x000f220000100800 */
[----:B------:R-:W-:-:S03]  /*6670*/  FMUL.FTZ R232, R2, R6 ;  /* 0x0000000602e87220 */ /* 0x000fc60000410000 */
[----:B0-----:R-:W4:Y:S04]  /*6680*/  LDL R9, [R1+0x28] ;  /* 0x0000280001097983 */ /* 0x001f280000100800 */
[----:B------:R-:W-:Y:S04]  /*6690*/  STL [R1+0x38], R8 ;  /* 0x0000380801007387 */ /* 0x000fe80000100800 */
[----:B------:R-:W-:Y:S04]  /*66a0*/  STL [R1+0x34], R3 ;  /* 0x0000340301007387 */ /* 0x000fe80000100800 */
[----:B------:R0:W-:Y:S02]  /*66b0*/  STL [R1+0x30], R0 ;  /* 0x0000300001007387 */ /* 0x0001e40000100800 */
[----:B0-----:R-:W-:-:S04]  /*66c0*/  FMUL.FTZ R0, R2, R7 ;  /* 0x0000000702007220 */ /* 0x001fc80000410000 */
[----:B--2---:R-:W-:Y:S01]  /*66d0*/  FFMA.FTZ R6, R0, R233, R96 ;  /* 0x000000e900067223 */ /* 0x004fe20000010060 */
[----:B---3--:R-:W-:-:S05]  /*66e0*/  FFMA.FTZ R7, R232, R235, R97 ;  /* 0x000000ebe8077223 */ /* 0x008fca0000010061 */
[----:B------:R-:W-:Y:S01]  /*66f0*/  F2FP.BF16.F32.PACK_AB R232, R7, R6 ;  /* 0x0000000607e8723e */ /* 0x000fe200000010ff */
[--C-:B------:R-:W-:Y:S01]  /*6700*/  FADD.FTZ R6, R188, -R4.reuse ;  /* 0x80000004bc067221 */ /* 0x100fe20000010000 */
[----:B------:R-:W-:-:S03]  /*6710*/  FADD.FTZ R233, R189, -R4 ;  /* 0x80000004bde97221 */ /* 0x000fc60000010000 */
        /* <DEDUP_REMOVED lines=8> */
[----:B----4-:R-:W-:Y:S01]  /*67a0*/  FFMA.FTZ R7, R7, R9, R98 ;  /* 0x0000000907077223 */ /* 0x010fe20000010062 */
[----:B------:R-:W-:Y:S01]  /*67b0*/  FFMA.FTZ R234, R8, R234, R93 ;  /* 0x000000ea08ea7223 */ /* 0x000fe2000001005d */
[----:B------:R1:W5:Y:S01]  /*67c0*/  LDL.LU R9, [R1+0x3c] ;  /* 0x00003c0001097983 */ /* 0x0003620000300800 */
[----:B--2---:R-:W-:-:S03]  /*67d0*/  FFMA.FTZ R6, R3, R6, R99 ;  /* 0x0000000603067223 */ /* 0x004fc60000010063 */
[----:B------:R-:W2:Y:S01]  /*67e0*/  LDL R3, [R1+0x4] ;  /* 0x0000040001037983 */ /* 0x000ea20000100800 */
[----:B---3--:R-:W-:Y:S01]  /*67f0*/  FFMA.FTZ R235, R235, R233, R92 ;  /* 0x000000e9ebeb7223 */ /* 0x008fe2000001005c */
[----:B------:R-:W-:Y:S01]  /*6800*/  F2FP.BF16.F32.PACK_AB R233, R6, R7 ;  /* 0x0000000706e9723e */ /* 0x000fe200000010ff */
[----:B------:R-:W-:-:S03]  /*6810*/  FADD.FTZ R7, R191, -R4 ;  /* 0x80000004bf077221 */ /* 0x000fc60000010000 */
[----:B------:R-:W-:Y:S01]  /*6820*/  F2FP.BF16.F32.PACK_AB R234, R234, R235 ;  /* 0x000000ebeaea723e */ /* 0x000fe200000010ff */
[----:B------:R-:W-:Y:S01]  /*6830*/  FMUL.FTZ R8, R2, R7 ;  /* 0x0000000702087220 */ /* 0x000fe20000410000 */
[----:B------:R-:W3:Y:S04]  /*6840*/  LDL R235, [R1+0x1c] ;  /* 0x00001c0001eb7983 */ /* 0x000ee80000100800 */
[----:B------:R-:W4:Y:S01]  /*6850*/  LDL R7, [R1+0x18] ;  /* 0x0000180001077983 */ /* 0x000f220000100800 */
[----:B------:R-:W-:-:S04]  /*6860*/  FADD.FTZ R6, R190, -R4 ;  /* 0x80000004be067221 */ /* 0x000fc80000010000 */
[----:B------:R-:W-:-:S04]  /*6870*/  FMUL.FTZ R6, R2, R6 ;  /* 0x0000000602067220 */ /* 0x000fc80000410000 */
[----:B----4-:R-:W-:Y:S01]  /*6880*/  FFMA.FTZ R7, R6, R7, R94 ;  /* 0x0000000706077223 */ /* 0x010fe2000001005e */
[----:B---3--:R-:W-:Y:S02]  /*6890*/  FFMA.FTZ R6, R8, R235, R95 ;  /* 0x000000eb08067223 */ /* 0x008fe4000001005f */
[----:B------:R-:W3:Y:S03]  /*68a0*/  LDL R8, [R1+0xc] ;  /* 0x00000c0001087983 */ /* 0x000ee60000100800 */
[----:B------:R-:W-:Y:S02]  /*68b0*/  F2FP.BF16.F32.PACK_AB R235, R6, R7 ;  /* 0x0000000706eb723e */ /* 0x000fe400000010ff */
[----:B------:R-:W0:Y:S02]  /*68c0*/  LDC.64 R6, c[0x0][0x428] ;  /* 0x00010a00ff067b82 */ /* 0x000e240000000a00 */
[----:B0-----:R-:W-:-:S05]  /*68d0*/  IMAD.WIDE.U32 R6, R5, 0x10, R6 ;  /* 0x0000001005067825 */ /* 0x001fca00078e0006 */
[----:B------:R0:W-:Y:S04]  /*68e0*/  STG.E.128 desc[UR6][R6.64], R232 ;  /* 0x000000e806007986 */ /* 0x0001e8000c101d06 */
[----:B0-----:R-:W4:Y:S04]  /*68f0*/  LDL R232, [R1] ;  /* 0x0000000001e87983 */ /* 0x001f280000100800 */
[----:B------:R-:W2:Y:S01]  /*6900*/  LDL R233, [R1+0x8] ;  /* 0x0000080001e97983 */ /* 0x000ea20000100800 */
[--C-:B------:R-:W-:Y:S01]  /*6910*/  FADD.FTZ R7, R190, -R4.reuse ;  /* 0x80000004be077221 */ /* 0x100fe20000010000 */
[----:B------:R-:W-:-:S03]  /*6920*/  FADD.FTZ R6, R191, -R4 ;  /* 0x80000004bf067221 */ /* 0x000fc60000010000 */
[C---:B------:R-:W-:Y:S01]  /*6930*/  FMUL.FTZ R7, R2.reuse, R7 ;  /* 0x0000000702077220 */ /* 0x040fe20000410000 */
[----:B------:R-:W-:-:S03]  /*6940*/  FMUL.FTZ R6, R2, R6 ;  /* 0x0000000602067220 */ /* 0x000fc60000410000 */
[----:B------:R-:W-:Y:S01]  /*6950*/  FFMA.FTZ R7, R7, R250, R134 ;  /* 0x000000fa07077223 */ /* 0x000fe20000010086 */
[----:B------:R-:W-:-:S05]  /*6960*/  FFMA.FTZ R6, R6, R251, R135 ;  /* 0x000000fb06067223 */ /* 0x000fca0000010087 */
[----:B------:R-:W-:Y:S01]  /*6970*/  F2FP.BF16.F32.PACK_AB R235, R6, R7 ;  /* 0x0000000706eb723e */ /* 0x000fe200000010ff */
[----:B------:R-:W-:-:S04]  /*6980*/  FADD.FTZ R7, R187, -R4 ;  /* 0x80000004bb077221 */ /* 0x000fc80000010000 */
[----:B------:R-:W-:-:S04]  /*6990*/  FMUL.FTZ R7, R2, R7 ;  /* 0x0000000702077220 */ /* 0x000fc80000410000 */
[----:B---3--:R-:W-:Y:S02]  /*69a0*/  FFMA.FTZ R7, R7, R8, R139 ;  /* 0x0000000807077223 */ /* 0x008fe4000001008b */
[----:B------:R1:W5:Y:S01]  /*69b0*/  LDL.LU R8, [R1+0x38] ;  /* 0x0000380001087983 */ /* 0x0003620000300800 */
[----:B----4-:R-:W-:Y:S01]  /*69c0*/  FFMA.FTZ R0, R0, R232, R136 ;  /* 0x000000e800007223 */ /* 0x010fe20000010088 */
[----:B------:R-:W-:-:S04]  /*69d0*/  FADD.FTZ R232, R185, -R4 ;  /* 0x80000004b9e87221 */ /* 0x000fc80000010000 */
[----:B------:R-:W-:-:S04]  /*69e0*/  FMUL.FTZ R232, R2, R232 ;  /* 0x000000e802e87220 */ /* 0x000fc80000410000 */
[----:B--2---:R-:W-:Y:S02]  /*69f0*/  FFMA.FTZ R232, R232, R3, R137 ;  /* 0x00000003e8e87223 */ /* 0x004fe40000010089 */
[----:B------:R1:W5:Y:S03]  /*6a00*/  LDL.LU R3, [R1+0x34] ;  /* 0x0000340001037983 */ /* 0x0003660000300800 */
[----:B------:R-:W-:Y:S02]  /*6a10*/  F2FP.BF16.F32.PACK_AB R232, R232, R0 ;  /* 0x00000000e8e8723e */ /* 0x000fe400000010ff */
[----:B------:R1:W5:Y:S01]  /*6a20*/  LDL.LU R0, [R1+0x30] ;  /* 0x0000300001007983 */ /* 0x0003620000300800 */
[----:B------:R-:W-:-:S04]  /*6a30*/  FADD.FTZ R234, R186, -R4 ;  /* 0x80000004baea7221 */ /* 0x000fc80000010000 */
[----:B------:R-:W-:Y:S01]  /*6a40*/  FMUL.FTZ R234, R2, R234 ;  /* 0x000000ea02ea7220 */ /* 0x000fe20000410000 */
[----:B------:R-:W-:-:S03]  /*6a50*/  FADD.FTZ R6, R189, -R4 ;  /* 0x80000004bd067221 */ /* 0x000fc60000010000 */
[----:B------:R-:W-:Y:S01]  /*6a60*/  FFMA.FTZ R233, R234, R233, R138 ;  /* 0x000000e9eae97223 */ /* 0x000fe2000001008a */
[----:B------:R-:W-:Y:S01]  /*6a70*/  FADD.FTZ R234, R188, -R4 ;  /* 0x80000004bcea7221 */ /* 0x000fe20000010000 */
[----:B------:R-:W-:-:S03]  /*6a80*/  FMUL.FTZ R6, R2, R6 ;  /* 0x0000000602067220 */ /* 0x000fc60000410000 */
[----:B------:R-:W-:Y:S01]  /*6a90*/  FMUL.FTZ R234, R2, R234 ;  /* 0x000000ea02ea7220 */ /* 0x000fe20000410000 */
[----:B------:R-:W-:-:S03]  /*6aa0*/  FFMA.FTZ R6, R6, R249, R133 ;  /* 0x000000f906067223 */ /* 0x000fc60000010085 */
[----:B------:R-:W-:Y:S01]  /*6ab0*/  FFMA.FTZ R234, R234, R248, R132 ;  /* 0x000000f8eaea7223 */ /* 0x000fe20000010084 */
[----:B------:R-:W-:-:S04]  /*6ac0*/  F2FP.BF16.F32.PACK_AB R233, R7, R233 ;  /* 0x000000e907e9723e */ /* 0x000fc800000010ff */
[----:B------:R-:W-:Y:S02]  /*6ad0*/  F2FP.BF16.F32.PACK_AB R234, R6, R234 ;  /* 0x000000ea06ea723e */ /* 0x000fe400000010ff */
[----:B------:R-:W0:Y:S02]  /*6ae0*/  LDC.64 R6, c[0x0][0x430] ;  /* 0x00010c00ff067b82 */ /* 0x000e240000000a00 */
[----:B0-----:R-:W-:-:S05]  /*6af0*/  IMAD.WIDE.U32 R6, R5, 0x10, R6 ;  /* 0x0000001005067825 */ /* 0x001fca00078e0006 */
[----:B------:R1:W-:Y:S01]  /*6b00*/  STG.E.128 desc[UR6][R6.64], R232 ;  /* 0x000000e806007986 */ /* 0x0003e2000c101d06 */
[----:B------:R-:W-:-:S07]  /*6b10*/  IADD3 R5, PT, PT, R5, 0x20, RZ ;  /* 0x0000002005057810 */ /* 0x000fce0007ffe0ff */
.L_x_13201:
[----:B------:R-:W-:Y:S05]  /*6b20*/  BSYNC.RECONVERGENT B0 ;  /* 0x0000000000007941 */ /* 0x000fea0003800200 */
.L_x_13200:
[----:B-----5:R-:W-:Y:S01]  /*6b30*/  ISETP.GE.U32.AND P1, PT, R0, 0x40, PT ;  /* 0x000000400000780c */ /* 0x020fe20003f26070 */
[----:B------:R-:W-:-:S12]  /*6b40*/  BSSY.RECONVERGENT B0, `(.L_x_13202) ;  /* 0x0000041000007945 */ /* 0x000fd80003800200 */
[----:B------:R-:W-:Y:S05]  /*6b50*/  @!P1 BRA `(.L_x_13203) ;  /* 0x0000000000fc9947 */ /* 0x000fea0003800000 */
[--C-:B01----:R-:W-:Y:S01]  /*6b60*/  FADD.FTZ R7, R192, -R4.reuse ;  /* 0x80000004c0077221 */ /* 0x103fe20000010000 */
[--C-:B------:R-:W-:Y:S01]  /*6b70*/  FADD.FTZ R6, R193, -R4.reuse ;  /* 0x80000004c1067221 */ /* 0x100fe20000010000 */
[----:B------:R0:W-:Y:S01]  /*6b80*/  STL [R1+0x30], R0 ;  /* 0x0000300001007387 */ /* 0x0001e20000100800 */
[----:B------:R-:W-:Y:S02]  /*6b90*/  FADD.FTZ R233, R197, -R4 ;  /* 0x80000004c5e97221 */ /* 0x000fe40000010000 */
[C---:B------:R-:W-:Y:S02]  /*6ba0*/  FMUL.FTZ R232, R2.reuse, R6 ;  /* 0x0000000602e87220 */ /* 0x040fe40000410000 */
[----:B------:R-:W-:-:S04]  /*6bb0*/  FMUL.FTZ R234, R2, R233 ;  /* 0x000000e902ea7220 */ /* 0x000fc80000410000 */
[----:B------:R-:W-:Y:S01]  /*6bc0*/  FFMA.FTZ R234, R234, R241, R85 ;  /* 0x000000f1eaea7223 */ /* 0x000fe20000010055 */
[----:B0-----:R-:W-:Y:S01]  /*6bd0*/  FMUL.FTZ R0, R2, R7 ;  /* 0x0000000702007220 */ /* 0x001fe20000410000 */
[----:B------:R-:W-:-:S03]  /*6be0*/  FFMA.FTZ R7, R232, R245, R89 ;  /* 0x000000f5e8077223 */ /* 0x000fc60000010059 */
[C---:B------:R-:W-:Y:S01]  /*6bf0*/  FFMA.FTZ R6, R0.reuse, R244, R88 ;  /* 0x000000f400067223 */ /* 0x040fe20000010058 */
[----:B------:R-:W-:-:S04]  /*6c00*/  FFMA.FTZ R0, R0, R236, R128 ;  /* 0x000000ec00007223 */ /* 0x000fc80000010080 */
[----:B------:R-:W-:Y:S01]  /*6c10*/  F2FP.BF16.F32.PACK_AB R232, R7, R6 ;  /* 0x0000000607e8723e */ /* 0x000fe200000010ff */
[--C-:B------:R-:W-:Y:S01]  /*6c20*/  FADD.FTZ R6, R196, -R4.reuse ;  /* 0x80000004c4067221 */ /* 0x100fe20000010000 */
[----:B------:R-:W-:-:S03]  /*6c30*/  FADD.FTZ R7, R194, -R4 ;  /* 0x80000004c2077221 */ /* 0x000fc60000010000 */
[C---:B------:R-:W-:Y:S01]  /*6c40*/  FMUL.FTZ R235, R2.reuse, R6 ;  /* 0x0000000602eb7220 */ /* 0x040fe20000410000 */
[----:B------:R-:W-:Y:S01]  /*6c50*/  FADD.FTZ R6, R195, -R4 ;  /* 0x80000004c3067221 */ /* 0x000fe20000010000 */
[C---:B------:R-:W-:Y:S02]  /*6c60*/  FMUL.FTZ R7, R2.reuse, R7 ;  /* 0x0000000702077220 */ /* 0x040fe40000410000 */
[----:B------:R-:W-:Y:S01]  /*6c70*/  FFMA.FTZ R235, R235, R240, R84 ;  /* 0x000000f0ebeb7223 */ /* 0x000fe20000010054 */
[----:B------:R-:W-:Y:S01]  /*6c80*/  FMUL.FTZ R6, R2, R6 ;  /* 0x0000000602067220 */ /* 0x000fe20000410000 */
[----:B------:R-:W-:-:S03]  /*6c90*/  FFMA.FTZ R7, R7, R246, R90 ;  /* 0x000000f607077223 */ /* 0x000fc6000001005a */
[----:B------:R-:W-:Y:S01]  /*6ca0*/  FFMA.FTZ R6, R6, R247, R91 ;  /* 0x000000f706067223 */ /* 0x000fe2000001005b */
[----:B------:R-:W-:-:S04]  /*6cb0*/  F2FP.BF16.F32.PACK_AB R234, R234, R235 ;  /* 0x000000ebeaea723e */ /* 0x000fc800000010ff */
        /* <DEDUP_REMOVED lines=11> */
[--C-:B0-----:R-:W-:Y:S01]  /*6d70*/  FADD.FTZ R232, R193, -R4.reuse ;  /* 0x80000004c1e87221 */ /* 0x101fe20000010000 */
[--C-:B------:R-:W-:Y:S01]  /*6d80*/  FADD.FTZ R7, R198, -R4.reuse ;  /* 0x80000004c6077221 */ /* 0x100fe20000010000 */
        /* <DEDUP_REMOVED lines=10> */
[----:B------:R-:W-:Y:S01]  /*6e30*/  FADD.FTZ R234, R196, -R4 ;  /* 0x80000004c4ea7221 */ /* 0x000fe20000010000 */
[----:B------:R-:W-:-:S02]  /*6e40*/  F2FP.BF16.F32.PACK_AB R232, R232, R0 ;  /* 0x00000000e8e8723e */ /* 0x000fc400000010ff */
[----:B------:R2:W5:Y:S01]  /*6e50*/  LDL.LU R0, [R1+0x30] ;  /* 0x0000300001007983 */ /* 0x0005620000300800 */
[----:B------:R-:W-:Y:S01]  /*6e60*/  F2FP.BF16.F32.PACK_AB R235, R6, R7 ;  /* 0x0000000706eb723e */ /* 0x000fe200000010ff */
[--C-:B------:R-:W-:Y:S01]  /*6e70*/  FADD.FTZ R7, R195, -R4.reuse ;  /* 0x80000004c3077221 */ /* 0x100fe20000010000 */
[----:B------:R-:W-:Y:S01]  /*6e80*/  FADD.FTZ R6, R197, -R4 ;  /* 0x80000004c5067221 */ /* 0x000fe20000010000 */
[C---:B------:R-:W-:Y:S02]  /*6e90*/  FMUL.FTZ R234, R2.reuse, R234 ;  /* 0x000000ea02ea7220 */ /* 0x040fe40000410000 */
[C---:B------:R-:W-:Y:S01]  /*6ea0*/  FMUL.FTZ R7, R2.reuse, R7 ;  /* 0x0000000702077220 */ /* 0x040fe20000410000 */
[----:B------:R-:W-:Y:S01]  /*6eb0*/  FMUL.FTZ R6, R2, R6 ;  /* 0x0000000602067220 */ /* 0x000fe20000410000 */
[----:B------:R-:W-:Y:S02]  /*6ec0*/  FFMA.FTZ R234, R234, R8, R124 ;  /* 0x00000008eaea7223 */ /* 0x000fe4000001007c */
[----:B------:R-:W-:Y:S01]  /*6ed0*/  FFMA.FTZ R7, R7, R239, R131 ;  /* 0x000000ef07077223 */ /* 0x000fe20000010083 */
[----:B------:R-:W-:-:S04]  /*6ee0*/  FFMA.FTZ R6, R6, R9, R125 ;  /* 0x0000000906067223 */ /* 0x000fc8000001007d */
[----:B------:R-:W-:Y:S02]  /*6ef0*/  F2FP.BF16.F32.PACK_AB R233, R7, R233 ;  /* 0x000000e907e9723e */ /* 0x000fe400000010ff */
[----:B------:R-:W-:Y:S02]  /*6f00*/  F2FP.BF16.F32.PACK_AB R234, R6, R234 ;  /* 0x000000ea06ea723e */ /* 0x000fe400000010ff */
[----:B------:R-:W0:Y:S02]  /*6f10*/  LDC.64 R6, c[0x0][0x430] ;  /* 0x00010c00ff067b82 */ /* 0x000e240000000a00 */
[----:B0-----:R-:W-:-:S05]  /*6f20*/  IMAD.WIDE.U32 R6, R5, 0x10, R6 ;  /* 0x0000001005067825 */ /* 0x001fca00078e0006 */
[----:B------:R2:W-:Y:S01]  /*6f30*/  STG.E.128 desc[UR6][R6.64], R232 ;  /* 0x000000e806007986 */ /* 0x0005e2000c101d06 */
[----:B------:R-:W-:-:S07]  /*6f40*/  IADD3 R5, PT, PT, R5, 0x20, RZ ;  /* 0x0000002005057810 */ /* 0x000fce0007ffe0ff */
.L_x_13203:
[----:B------:R-:W-:Y:S05]  /*6f50*/  BSYNC.RECONVERGENT B0 ;  /* 0x0000000000007941 */ /* 0x000fea0003800200 */
.L_x_13202:
[----:B-----5:R-:W-:Y:S01]  /*6f60*/  ISETP.GE.U32.AND P1, PT, R0, 0x60, PT ;  /* 0x000000600000780c */ /* 0x020fe20003f26070 */
[----:B------:R-:W-:-:S12]  /*6f70*/  BSSY.RECONVERGENT B0, `(.L_x_13204) ;  /* 0x0000041000007945 */ /* 0x000fd80003800200 */
[----:B------:R-:W-:Y:S05]  /*6f80*/  @!P1 BRA `(.L_x_13205) ;  /* 0x0000000000fc9947 */ /* 0x000fea0003800000 */
[--C-:B012---:R-:W-:Y:S01]  /*6f90*/  FADD.FTZ R7, R200, -R4.reuse ;  /* 0x80000004c8077221 */ /* 0x107fe20000010000 */
        /* <DEDUP_REMOVED lines=62> */
.L_x_13205:
[----:B------:R-:W-:Y:S05]  /*7380*/  BSYNC.RECONVERGENT B0 ;  /* 0x0000000000007941 */ /* 0x000fea0003800200 */
.L_x_13204:
[----:B-----5:R-:W-:Y:S01]  /*7390*/  ISETP.GE.U32.AND P1, PT, R0, 0x80, PT ;  /* 0x000000800000780c */ /* 0x020fe20003f26070 */
[----:B------:R-:W-:-:S12]  /*73a0*/  BSSY.RECONVERGENT B0, `(.L_x_13206) ;  /* 0x0000041000007945 */ /* 0x000fd80003800200 */
[----:B------:R-:W-:Y:S05]  /*73b0*/  @!P1 BRA `(.L_x_13207) ;  /* 0x0000000000fc9947 */ /* 0x000fea0003800000 */
[--C-:B0123--:R-:W-:Y:S01]  /*73c0*/  FADD.FTZ R7, R208, -R4.reuse ;  /* 0x80000004d0077221 */ /* 0x10ffe20000010000 */
        /* <DEDUP_REMOVED lines=62> */
.L_x_13207:
[----:B------:R-:W-:Y:S05]  /*77b0*/  BSYNC.RECONVERGENT B0 ;  /* 0x0000000000007941 */ /* 0x000fea0003800200 */
.L_x_13206:
[----:B-----5:R-:W-:Y:S01]  /*77c0*/  ISETP.GE.U32.AND P1, PT, R0, 0xa0, PT ;  /* 0x000000a00000780c */ /* 0x020fe20003f26070 */
[----:B------:R-:W-:-:S12]  /*77d0*/  BSSY.RECONVERGENT B0, `(.L_x_13208) ;  /* 0x0000041000007945 */ /* 0x000fd80003800200 */
[----:B------:R-:W-:Y:S05]  /*77e0*/  @!P1 BRA `(.L_x_13209) ;  /* 0x0000000000fc9947 */ /* 0x000fea0003800000 */
[--C-:B01234-:R-:W-:Y:S01]  /*77f0*/  FADD.FTZ R7, R216, -R4.reuse ;  /* 0x80000004d8077221 */ /* 0x11ffe20000010000 */
        /* <DEDUP_REMOVED lines=58> */
[----:B------:R-:W1:Y:S02]  /*7ba0*/  LDC.64 R6, c[0x0][0x430] ;  /* 0x00010c00ff067b82 */ /* 0x000e640000000a00 */
[----:B-1----:R-:W-:-:S05]  /*7bb0*/  IMAD.WIDE.U32 R6, R5, 0x10, R6 ;  /* 0x0000001005067825 */ /* 0x002fca00078e0006 */
[----:B------:R0:W-:Y:S01]  /*7bc0*/  STG.E.128 desc[UR6][R6.64], R232 ;  /* 0x000000e806007986 */ /* 0x0001e2000c101d06 */
[----:B------:R-:W-:-:S07]  /*7bd0*/  IADD3 R5, PT, PT, R5, 0x20, RZ ;  /* 0x0000002005057810 */ /* 0x000fce0007ffe0ff */
.L_x_13209:
[----:B------:R-:W-:Y:S05]  /*7be0*/  BSYNC.RECONVERGENT B0 ;  /* 0x0000000000007941 */ /* 0x000fea0003800200 */
.L_x_13208:
[----:B-----5:R-:W-:Y:S01]  /*7bf0*/  ISETP.GE.U32.AND P1, PT, R0, 0xc0, PT ;  /* 0x000000c00000780c */ /* 0x020fe20003f26070 */
[----:B------:R-:W-:-:S12]  /*7c00*/  BSSY.RECONVERGENT B0, `(.L_x_13210) ;  /* 0x000003d000007945 */ /* 0x000fd80003800200 */
[----:B------:R-:W-:Y:S05]  /*7c10*/  @!P1 BRA `(.L_x_13211) ;  /* 0x0000000000ec9947 */ /* 0x000fea0003800000 */
[----:B------:R0:W-:Y:S02]  /*7c20*/  STL [R1+0x44], R11 ;  /* 0x0000440b01007387 */ /* 0x0001e40000100800 */
[--C-:B01234-:R-:W-:Y:S01]  /*7c30*/  FADD.FTZ R7, R224, -R4.reuse ;  /* 0x80000004e0077221 */ /* 0x11ffe20000010000 */
[----:B------:R-:W-:Y:S01]  /*7c40*/  FADD.FTZ R6, R225, -R4 ;  /* 0x80000004e1067221 */ /* 0x000fe20000010000 */
[----:B------:R-:W-:Y:S04]  /*7c50*/  STL [R1+0x40], R10 ;  /* 0x0000400a01007387 */ /* 0x000fe80000100800 */
[----:B------:R-:W-:Y:S01]  /*7c60*/  STL [R1+0x3c], R9 ;  /* 0x00003c0901007387 */ /* 0x000fe20000100800 */
[----:B------:R-:W-:-:S03]  /*7c70*/  FMUL.FTZ R11, R2, R7 ;  /* 0x00000007020b7220 */ /* 0x000fc60000410000 */
[----:B------:R-:W-:Y:S04]  /*7c80*/  STL [R1+0x38], R8 ;  /* 0x0000380801007387 */ /* 0x000fe80000100800 */
[----:B------:R-:W-:Y:S04]  /*7c90*/  STL [R1+0x34], R3 ;  /* 0x0000340301007387 */ /* 0x000fe80000100800 */
[----:B------:R0:W-:Y:S02]  /*7ca0*/  STL [R1+0x30], R0 ;  /* 0x0000300001007387 */ /* 0x0001e40000100800 */
[----:B0-----:R-:W-:Y:S01]  /*7cb0*/  FMUL.FTZ R0, R2, R6 ;  /* 0x0000000602007220 */ /* 0x001fe20000410000 */
[----:B------:R-:W-:-:S03]  /*7cc0*/  FFMA.FTZ R6, R11, R148, R160 ;  /* 0x000000940b067223 */ /* 0x000fc600000100a0 */
[----:B------:R-:W-:-:S05]  /*7cd0*/  FFMA.FTZ R7, R0, R149, R161 ;  /* 0x0000009500077223 */ /* 0x000fca00000100a1 */
[----:B------:R-:W-:Y:S01]  /*7ce0*/  F2FP.BF16.F32.PACK_AB R232, R7, R6 ;  /* 0x0000000607e8723e */ /* 0x000fe200000010ff */
[--C-:B------:R-:W-:Y:S01]  /*7cf0*/  FADD.FTZ R7, R226, -R4.reuse ;  /* 0x80000004e2077221 */ /* 0x100fe20000010000 */
[----:B------:R-:W-:-:S03]  /*7d00*/  FADD.FTZ R6, R227, -R4 ;  /* 0x80000004e3067221 */ /* 0x000fc60000010000 */
[C---:B------:R-:W-:Y:S01]  /*7d10*/  FMUL.FTZ R10, R2.reuse, R7 ;  /* 0x00000007020a7220 */ /* 0x040fe20000410000 */
[----:B------:R-:W-:Y:S01]  /*7d20*/  FMUL.FTZ R3, R2, R6 ;  /* 0x0000000602037220 */ /* 0x000fe20000410000 */
[--C-:B------:R-:W-:Y:S01]  /*7d30*/  FADD.FTZ R6, R228, -R4.reuse ;  /* 0x80000004e4067221 */ /* 0x100fe20000010000 */
[----:B------:R-:W-:Y:S01]  /*7d40*/  FADD.FTZ R7, R229, -R4 ;  /* 0x80000004e5077221 */ /* 0x000fe20000010000 */
[----:B------:R-:W-:Y:S01]  /*7d50*/  FFMA.FTZ R234, R10, R150, R162 ;  /* 0x000000960aea7223 */ /* 0x000fe200000100a2 */
[----:B------:R-:W-:Y:S01]  /*7d60*/  FFMA.FTZ R233, R3, R151, R163 ;  /* 0x0000009703e97223 */ /* 0x000fe200000100a3 */
[C---:B------:R-:W-:Y:S01]  /*7d70*/  FMUL.FTZ R9, R2.reuse, R6 ;  /* 0x0000000602097220 */ /* 0x040fe20000410000 */
[----:B------:R-:W-:-:S03]  /*7d80*/  FMUL.FTZ R8, R2, R7 ;  /* 0x0000000702087220 */ /* 0x000fc60000410000 */
[----:B------:R-:W-:Y:S01]  /*7d90*/  FFMA.FTZ R7, R9, R152, R156 ;  /* 0x0000009809077223 */ /* 0x000fe2000001009c */
        /* <DEDUP_REMOVED lines=8> */
[----:B------:R-:W-:Y:S01]  /*7e20*/  FFMA.FTZ R6, R2, R155, R159 ;  /* 0x0000009b02067223 */ /* 0x000fe2000001009f */
[----:B------:R-:W-:Y:S01]  /*7e30*/  FFMA.FTZ R4, R4, R146, R166 ;  /* 0x0000009204047223 */ /* 0x000fe200000100a6 */
[----:B------:R-:W-:-:S03]  /*7e40*/  FFMA.FTZ R2, R2, R147, R167 ;  /* 0x0000009302027223 */ /* 0x000fc600000100a7 */
[----:B------:R-:W-:Y:S02]  /*7e50*/  F2FP.BF16.F32.PACK_AB R235, R6, R7 ;  /* 0x0000000706eb723e */ /* 0x000fe400000010ff */
[----:B------:R-:W0:Y:S02]  /*7e60*/  LDC.64 R6, c[0x0][0x428] ;  /* 0x00010a00ff067b82 */ /* 0x000e240000000a00 */
[----:B0-----:R-:W-:-:S05]  /*7e70*/  IMAD.WIDE.U32 R6, R5, 0x10, R6 ;  /* 0x0000001005067825 */ /* 0x001fca00078e0006 */
[----:B------:R0:W-:Y:S02]  /*7e80*/  STG.E.128 desc[UR6][R6.64], R232 ;  /* 0x000000e806007986 */ /* 0x0001e4000c101d06 */
[----:B0-----:R-:W-:Y:S01]  /*7e90*/  F2FP.BF16.F32.PACK_AB R235, R2, R4 ;  /* 0x0000000402eb723e */ /* 0x001fe200000010ff */
[----:B------:R-:W-:Y:S01]  /*7ea0*/  FFMA.FTZ R233, R11, R140, R168 ;  /* 0x0000008c0be97223 */ /* 0x000fe200000100a8 */
[----:B------:R-:W-:Y:S01]  /*7eb0*/  FFMA.FTZ R2, R10, R142, R170 ;  /* 0x0000008e0a027223 */ /* 0x000fe200000100aa */
[----:B------:R0:W5:Y:S01]  /*7ec0*/  LDL.LU R11, [R1+0x44] ;  /* 0x00004400010b7983 */ /* 0x0001620000300800 */
[----:B------:R-:W-:Y:S01]  /*7ed0*/  FFMA.FTZ R4, R9, R144, R164 ;  /* 0x0000009009047223 */ /* 0x000fe200000100a4 */
[----:B------:R-:W-:Y:S02]  /*7ee0*/  FFMA.FTZ R6, R8, R145, R165 ;  /* 0x0000009108067223 */ /* 0x000fe400000100a5 */
        /* <DEDUP_REMOVED lines=8> */
[----:B------:R-:W-:Y:S02]  /*7f70*/  MOV R4, R233 ;  /* 0x000000e900047202 */ /* 0x000fe40000000f00 */
[----:B------:R-:W-:Y:S02]  /*7f80*/  F2FP.BF16.F32.PACK_AB R233, R7, R2 ;  /* 0x0000000207e9723e */ /* 0x000fe400000010ff */
[----:B------:R-:W1:Y:S01]  /*7f90*/  LDC.64 R6, c[0x0][0x430] ;  /* 0x00010c00ff067b82 */ /* 0x000e620000000a00 */
[----:B------:R-:W-:Y:S01]  /*7fa0*/  F2FP.BF16.F32.PACK_AB R232, R232, R4 ;  /* 0x00000004e8e8723e */ /* 0x000fe200000010ff */
[----:B-1----:R-:W-:-:S05]  /*7fb0*/  IMAD.WIDE.U32 R4, R5, 0x10, R6 ;  /* 0x0000001005047825 */ /* 0x002fca00078e0006 */
[----:B------:R0:W-:Y:S02]  /*7fc0*/  STG.E.128 desc[UR6][R4.64], R232 ;  /* 0x000000e804007986 */ /* 0x0001e4000c101d06 */
.L_x_13211:
[----:B------:R-:W-:Y:S05]  /*7fd0*/  BSYNC.RECONVERGENT B0 ;  /* 0x0000000000007941 */ /* 0x000fea0003800200 */
.L_x_13210:
[----:B0-----:R-:W0:Y:S02]  /*7fe0*/  LDC.64 R4, c[0x0][0x380] ;  /* 0x0000e000ff047b82 */ /* 0x001e240000000a00 */
[----:B0-----:R-:W-:-:S04]  /*7ff0*/  LEA R252, R4, R252, 0x2 ;  /* 0x000000fc04fc7211 */ /* 0x001fc800078e10ff */
[----:B------:R-:W-:-:S13]  /*8000*/  ISETP.GE.AND P1, PT, R252, R5, PT ;  /* 0x00000005fc00720c */ /* 0x000fda0003f26270 */
[----:B------:R-:W-:Y:S05]  /*8010*/  @!P1 BRA `(.L_x_13212) ;  /* 0xffffffa400a09947 */ /* 0x000fea000383ffff */
[----:B------:R-:W-:Y:S05]  /*8020*/  EXIT ;  /* 0x000000000000794d */ /* 0x000fea0003800000 */
.L_x_13199:
        /* <DEDUP_REMOVED lines=8> */
.L_x_13214:
[----:B------:R-:W-:Y:S05]  /*80b0*/  BSYNC B0 ;  /* 0x0000000000007941 */ /* 0x000fea0003800000 */
.L_x_13213:
        /* <DEDUP_REMOVED lines=9> */
.L_x_13215:
[----:B------:R-:W-:Y:S02]  /*8150*/  HFMA2 R6, -RZ, RZ, 0, 2.384185791015625e-07 ;  /* 0x00000004ff067431 */ /* 0x000fe400000001ff */
[----:B------:R-:W-:Y:S01]  /*8160*/  FADD.FTZ R7, R7, R2 ;  /* 0x0000000207077221 */ /* 0x000fe20000010000 */
[----:B------:R-:W-:-:S04]  /*8170*/  MOV R2, 0xffffffff ;  /* 0xffffffff00027802 */ /* 0x000fc80000000f00 */
[----:B------:R-:W-:-:S07]  /*8180*/  MOV R235, R7 ;  /* 0x0000000700eb7202 */ /* 0x000fce0000000f00 */
[----:B------:R-:W-:Y:S05]  /*8190*/  WARPSYNC.COLLECTIVE R2, `(.L_x_13216) ;  /* 0x0000000002087348 */ /* 0x000fea0003c00000 */
[----:B------:R0:W1:Y:S02]  /*81a0*/  SHFL.BFLY P6, R2, R235, R6, R4 ;  /* 0x0c000006eb027389 */ /* 0x00006400000c0004 */
[----:B01----:R-:W-:Y:S05]  /*81b0*/  ENDCOLLECTIVE ;  /* 0x000000000000791b */ /* 0x003fea0003800000 */
.L_x_13216:
[----:B------:R-:W-:Y:S02]  /*81c0*/  HFMA2 R6, -RZ, RZ, 0, 4.76837158203125e-07 ;  /* 0x00000008ff067431 */ /* 0x000fe400000001ff */
[----:B------:R-:W-:Y:S01]  /*81d0*/  FADD.FTZ R7, R7, R2 ;  /* 0x0000000207077221 */ /* 0x000fe20000010000 */
[----:B------:R-:W-:-:S04]  /*81e0*/  MOV R2, 0xffffffff ;  /* 0xffffffff00027802 */ /* 0x000fc80000000f00 */
[----:B------:R-:W-:-:S07]  /*81f0*/  MOV R235, R7 ;  /* 0x0000000700eb7202 */ /* 0x000fce0000000f00 */
[----:B------:R-:W-:Y:S05]  /*8200*/  WARPSYNC.COLLECTIVE R2, `(.L_x_13217) ;  /* 0x0000000002087348 */ /* 0x000fea0003c00000 */
[----:B------:R0:W1:Y:S02]  /*8210*/  SHFL.BFLY P6, R2, R235, R6, R4 ;  /* 0x0c000006eb027389 */ /* 0x00006400000c0004 */
[----:B01----:R-:W-:Y:S05]  /*8220*/  ENDCOLLECTIVE ;  /* 0x000000000000791b */ /* 0x003fea0003800000 */
.L_x_13217:
[----:B------:R-:W-:Y:S02]  /*8230*/  HFMA2 R6, -RZ, RZ, 0, 9.5367431640625e-07 ;  /* 0x00000010ff067431 */ /* 0x000fe400000001ff */
[----:B------:R-:W-:Y:S01]  /*8240*/  FADD.FTZ R7, R7, R2 ;  /* 0x0000000207077221 */ /* 0x000fe20000010000 */
[----:B------:R-:W-:-:S04]  /*8250*/  MOV R2, 0xffffffff ;  /* 0xffffffff00027802 */ /* 0x000fc80000000f00 */
[----:B------:R-:W-:-:S07]  /*8260*/  MOV R235, R7 ;  /* 0x0000000700eb7202 */ /* 0x000fce0000000f00 */
[----:B------:R-:W-:Y:S05]  /*8270*/  WARPSYNC.COLLECTIVE R2, `(.L_x_13218) ;  /* 0x0000000002087348 */ /* 0x000fea0003c00000 */
[----:B------:R0:W1:Y:S02]  /*8280*/  SHFL.BFLY P6, R2, R235, R6, R4 ;  /* 0x0c000006eb027389 */ /* 0x00006400000c0004 */
[----:B01----:R-:W-:Y:S05]  /*8290*/  ENDCOLLECTIVE ;  /* 0x000000000000791b */ /* 0x003fea0003800000 */
.L_x_13218:
        /* <DEDUP_REMOVED lines=106> */
.L_x_13219:
[----:B------:R-:W-:Y:S02]  /*8940*/  HFMA2 R6, -RZ, RZ, 0, 1.1920928955078125e-07 ;  /* 0x00000002ff067431 */ /* 0x000fe400000001ff */
[----:B------:R-:W-:Y:S01]  /*8950*/  FADD.FTZ R7, R7, R2 ;  /* 0x0000000207077221 */ /* 0x000fe20000010000 */
[----:B------:R-:W-:-:S04]  /*8960*/  MOV R2, 0xffffffff ;  /* 0xffffffff00027802 */ /* 0x000fc80000000f00 */
[----:B------:R-:W-:-:S07]  /*8970*/  MOV R235, R7 ;  /* 0x0000000700eb7202 */ /* 0x000fce0000000f00 */
[----:B------:R-:W-:Y:S05]  /*8980*/  WARPSYNC.COLLECTIVE R2, `(.L_x_13220) ;  /* 0x0000000002087348 */ /* 0x000fea0003c00000 */
[----:B------:R0:W1:Y:S02]  /*8990*/  SHFL.BFLY P6, R2, R235, R6, R4 ;  /* 0x0c000006eb027389 */ /* 0x00006400000c0004 */
[----:B01----:R-:W-:Y:S05]  /*89a0*/  ENDCOLLECTIVE ;  /* 0x000000000000791b */ /* 0x003fea0003800000 */
.L_x_13220:
[----:B------:R-:W-:Y:S02]  /*89b0*/  HFMA2 R6, -RZ, RZ, 0, 2.384185791015625e-07 ;  /* 0x00000004ff067431 */ /* 0x000fe400000001ff */
[----:B------:R-:W-:Y:S01]  /*89c0*/  FADD.FTZ R7, R7, R2 ;  /* 0x0000000207077221 */ /* 0x000fe20000010000 */
[----:B------:R-:W-:-:S04]  /*89d0*/  MOV R2, 0xffffffff ;  /* 0xffffffff00027802 */ /* 0x000fc80000000f00 */
[----:B------:R-:W-:-:S07]  /*89e0*/  MOV R235, R7 ;  /* 0x0000000700eb7202 */ /* 0x000fce0000000f00 */
[----:B------:R-:W-:Y:S05]  /*89f0*/  WARPSYNC.COLLECTIVE R2, `(.L_x_13221) ;  /* 0x0000000002087348 */ /* 0x000fea0003c00000 */
[----:B------:R0:W1:Y:S02]  /*8a00*/  SHFL.BFLY P6, R2, R235, R6, R4 ;  /* 0x0c000006eb027389 */ /* 0x00006400000c0004 */
[----:B01----:R-:W-:Y:S05]  /*8a10*/  ENDCOLLECTIVE ;  /* 0x000000000000791b */ /* 0x003fea0003800000 */
.L_x_13221:
[----:B------:R-:W-:Y:S02]  /*8a20*/  HFMA2 R6, -RZ, RZ, 0, 4.76837158203125e-07 ;  /* 0x00000008ff067431 */ /* 0x000fe400000001ff */
[----:B------:R-:W-:Y:S01]  /*8a30*/  FADD.FTZ R7, R7, R2 ;  /* 0x0000000207077221 */ /* 0x000fe20000010000 */
[----:B------:R-:W-:-:S04]  /*8a40*/  MOV R2, 0xffffffff ;  /* 0xffffffff00027802 */ /* 0x000fc80000000f00 */
[----:B------:R-:W-:-:S07]  /*8a50*/  MOV R235, R7 ;  /* 0x0000000700eb7202 */ /* 0x000fce0000000f00 */
[----:B------:R-:W-:Y:S05]  /*8a60*/  WARPSYNC.COLLECTIVE R2, `(.L_x_13222) ;  /* 0x0000000002087348 */ /* 0x000fea0003c00000 */
[----:B------:R0:W1:Y:S02]  /*8a70*/  SHFL.BFLY P6, R2, R235, R6, R4 ;  /* 0x0c000006eb027389 */ /* 0x00006400000c0004 */
[----:B01----:R-:W-:Y:S05]  /*8a80*/  ENDCOLLECTIVE ;  /* 0x000000000000791b */ /* 0x003fea0003800000 */
.L_x_13222:
[----:B------:R-:W-:Y:S02]  /*8a90*/  HFMA2 R6, -RZ, RZ, 0, 9.5367431640625e-07 ;  /* 0x00000010ff067431 */ /* 0x000fe400000001ff */
[----:B------:R-:W-:Y:S01]  /*8aa0*/  FADD.FTZ R7, R7, R2 ;  /* 0x0000000207077221 */ /* 0x000fe20000010000 */
[----:B------:R-:W-:-:S04]  /*8ab0*/  MOV R2, 0xffffffff ;  /* 0xffffffff00027802 */ /* 0x000fc80000000f00 */
[----:B------:R-:W-:-:S07]  /*8ac0*/  MOV R235, R7 ;  /* 0x0000000700eb7202 */ /* 0x000fce0000000f00 */
[----:B------:R-:W-:Y:S05]  /*8ad0*/  WARPSYNC.COLLECTIVE R2, `(.L_x_13223) ;  /* 0x0000000002087348 */ /* 0x000fea0003c00000 */
[----:B------:R0:W1:Y:S02]  /*8ae0*/  SHFL.BFLY P6, R2, R235, R6, R4 ;  /* 0x0c000006eb027389 */ /* 0x00006400000c0004 */
[----:B01----:R-:W-:Y:S05]  /*8af0*/  ENDCOLLECTIVE ;  /* 0x000000000000791b */ /* 0x003fea0003800000 */
.L_x_13223:
[----:B------:R-:W-:Y:S05]  /*8b00*/  BRA `(.L_x_13224) ;  /* 0xffffffd8007c7947 */ /* 0x000fea000383ffff */
.L_x_13225:
        /* <DEDUP_REMOVED lines=15> */
.L_x_33276:


//--------------------- .text._ZN10layer_norm31ln_parallel_residual_fwd_kernelINS_13Kernel_traitsIf13__nv_bfloat16fS2_fjLj1536ELj1ELj4ELj1ELj16ENS_18Kernel_traits_baseILj1536EfS2_fS2_fjLj128EEEEELb0ELb0ELb1EEEvNS_9FwdParamsE --------------------------
	.section	.text._ZN10layer_norm31ln_parallel_residual_fwd_kernelINS_13Kernel_traitsIf13__nv_bfloat16fS2_fjLj1536ELj1ELj4ELj1ELj16ENS_18Kernel_traits_baseILj1536EfS2_fS2_fjLj128EEEEELb0ELb0ELb1EEEvNS_9FwdParamsE,"ax",@progbits
	.align	128
        .global         _ZN10layer_norm31ln_parallel_residual_fwd_kernelINS_13Kernel_traitsIf13__nv_bfloat16fS2_fjLj1536ELj1ELj4ELj1ELj16ENS_18Kernel_traits_baseILj1536EfS2_fS2_fjLj128EEEEELb0ELb0ELb1EEEvNS_9FwdParamsE
        .type           _ZN10layer_norm31ln_parallel_residual_fwd_kernelINS_13Kernel_traitsIf13__nv_bfloat16fS2_fjLj1536ELj1ELj4ELj1ELj16ENS_18Kernel_traits_baseILj1536EfS2_fS2_fjLj128EEEEELb0ELb0ELb1EEEvNS_9FwdParamsE,@function
        .size           _ZN10layer_norm31ln_parallel_residual_fwd_kernelINS_13Kernel_traitsIf13__nv_bfloat16fS2_fjLj1536ELj1ELj4ELj1ELj16ENS_18Kernel_traits_baseILj1536EfS2_fS2_fjLj128EEEEELb0ELb0ELb1EEEvNS_9FwdParamsE,(.L_x_33277 - _ZN10layer_norm31ln_parallel_residual_fwd_kernelINS_13Kernel_traitsIf13__nv_bfloat16fS2_fjLj1536ELj1ELj4ELj1ELj16ENS_18Kernel_traits_baseILj1536EfS2_fS2_fjLj128EEEEELb0ELb0ELb1EEEvNS_9FwdParamsE)
        .other          _ZN10layer_norm31ln_parallel_residual_fwd_kernelINS_13Kernel_traitsIf13__nv_bfloat16fS2_fjLj1536ELj1ELj4ELj1ELj16ENS_18Kernel_traits_baseILj1536EfS2_fS2_fjLj128EEEEELb0ELb0ELb1EEEvNS_9FwdParamsE,@"STO_CUDA_ENTRY STV_DEFAULT"
_ZN10layer_norm31ln_parallel_residual_fwd_kernelINS_13Kernel_traitsIf13__nv_bfloat16fS2_fjLj1536ELj1ELj4ELj1ELj16ENS_18Kernel_traits_baseILj1536EfS2_fS2_fjLj128EEEEELb0ELb0ELb1EEEvNS_9FwdParamsE:
.text._ZN10layer_norm31ln_parallel_residual_fwd_kernelINS_13Kernel_traitsIf13__nv_bfloat16fS2_fjLj1536ELj1ELj4ELj1ELj16ENS_18Kernel_traits_baseILj1536EfS2_fS2_fjLj128EEEEELb0ELb0ELb1EEEvNS_9FwdParamsE:
[----:B------:R-:W0:Y:S01]  /*0000*/  LDC R1, c[0x0][0x37c] ;  /* 0x0000df00ff017b82 */ /* 0x000e220000000800 */
[----:B------:R-:W1:Y:S01]  /*0010*/  S2R R0, SR_TID.X ;  /* 0x0000000000007919 */ /* 0x000e620000002100 */
[----:B------:R-:W2:Y:S06]  /*0020*/  LDCU.64 UR8, c[0x0][0x438] ;  /* 0x00008700ff0877ac */ /* 0x000eac0008000a00 */
[----:B------:R-:W3:Y:S01]  /*0030*/  S2UR UR4, SR_CTAID.X ;  /* 0x00000000000479c3 */ /* 0x000ee20000002500 */
[----:B0-----:R-:W-:Y:S01]  /*0040*/  IADD3 R1, PT, PT, R1, -0x40, RZ ;  /* 0xffffffc001017810 */ /* 0x001fe20007ffe0ff */
[----:B------:R-:W0:Y:S01]  /*0050*/  LDCU.64 UR6, c[0x0][0x358] ;  /* 0x00006b00ff0677ac */ /* 0x000e220008000a00 */
[----:B--2---:R-:W-:-:S04]  /*0060*/  UISETP.NE.U32.AND UP0, UPT, UR8, URZ, UPT ;  /* 0x000000ff0800728c */ /* 0x004fc8000bf05070 */
[----:B------:R-:W-:Y:S02]  /*0070*/  UISETP.NE.AND.EX UP0, UPT, UR9, URZ, UPT, UP0 ;  /* 0x000000ff0900728c */ /* 0x000fe4000bf05300 */
[----:B---3--:R-:W-:Y:S01]  /*0080*/  USHF.L.U32 UR4, UR4, 0x2, URZ ;  /* 0x0000000204047899 */ /* 0x008fe200080006ff */
[----:B-1----:R-:W-:Y:S02]  /*0090*/  SHF.R.U32.HI R252, RZ, 0x5, R0 ;  /* 0x00000005fffc7819 */ /* 0x002fe40000011600 */
[----:B------:R-:W-:-:S03]  /*00a0*/  LOP3.LUT R186, R0, 0x1f, RZ, 0xc0, !PT ;  /* 0x0000001f00ba7812 */ /* 0x000fc600078ec0ff */
[----:B------:R-:W-:Y:S01]  /*00b0*/  LOP3.LUT R252, R252, UR4, RZ, 0xfc, !PT ;  /* 0x00000004fcfc7c12 */ /* 0x000fe2000f8efcff */
[----:B------:R-:W-:Y:S06]  /*00c0*/  BRA.U UP0, `(.L_x_13226) ;  /* 0x0000000900087547 */ /* 0x000fec000b800000 */
[----:B------:R-:W1:Y:S01]  /*00d0*/  LDCU.64 UR4, c[0x0][0x440] ;  /* 0x00008800ff0477ac */ /* 0x000e620008000a00 */
[----:B------:R2:W-:Y:S01]  /*00e0*/  STL [R1+0x2c], RZ ;  /* 0x00002cff01007387 */ /* 0x0005e20000100800 */
[----:B------:R-:W-:Y:S02]  /*00f0*/  CS2R R6, SRZ ;  /* 0x0000000000067805 */ /* 0x000fe4000001ff00 */
[----:B------:R-:W-:Y:S02]  /*0100*/  CS2R R4, SRZ ;  /* 0x0000000000047805 */ /* 0x000fe4000001ff00 */
[----:B------:R-:W-:Y:S01]  /*0110*/  CS2R R10, SRZ ;  /* 0x00000000000a7805 */ /* 0x000fe2000001ff00 */
[----:B------:R2:W-:Y:S01]  /*0120*/  STL [R1+0x28], RZ ;  /* 0x000028ff01007387 */ /* 0x0005e20000100800 */
[----:B------:R-:W-:Y:S02]  /*0130*/  CS2R R8, SRZ ;  /* 0x0000000000087805 */ /* 0x000fe4000001ff00 */
[----:B------:R-:W-:-:S02]  /*0140*/  CS2R R14, SRZ ;  /* 0x00000000000e7805 */ /* 0x000fc4000001ff00 */
[----:B------:R-:W-:Y:S01]  /*0150*/  CS2R R12, SRZ ;  /* 0x00000000000c7805 */ /* 0x000fe2000001ff00 */
        /* <DEDUP_REMOVED lines=9> */
[----:B-1----:R-:W-:Y:S01]  /*01f0*/  UISETP.NE.U32.AND UP0, UPT, UR4, URZ, UPT ;  /* 0x000000ff0400728c */ /* 0x002fe2000bf05070 */
[----:B------:R-:W-:Y:S02]  /*0200*/  CS2R R30, SRZ ;  /* 0x00000000001e7805 */ /* 0x000fe4000001ff00 */
[----:B------:R-:W-:Y:S01]  /*0210*/  CS2R R28, SRZ ;  /* 0x00000000001c7805 */ /* 0x000fe2000001ff00 */
[----:B------:R2:W-:Y:S01]  /*0220*/  STL [R1+0x18], RZ ;  /* 0x000018ff01007387 */ /* 0x0005e20000100800 */
[----:B------:R-:W-:Y:S01]  /*0230*/  UISETP.NE.AND.EX UP0, UPT, UR5, URZ, UPT, UP0 ;  /* 0x000000ff0500728c */ /* 0x000fe2000bf05300 */
[----:B------:R-:W-:Y:S02]  /*0240*/  CS2R R34, SRZ ;  /* 0x0000000000227805 */ /* 0x000fe4000001ff00 */
[----:B------:R-:W-:Y:S01]  /*0250*/  CS2R R32, SRZ ;  /* 0x0000000000207805 */ /* 0x000fe2000001ff00 */
[----:B------:R2:W-:Y:S01]  /*0260*/  STL [R1+0x14], RZ ;  /* 0x000014ff01007387 */ /* 0x0005e20000100800 */
[----:B------:R-:W-:-:S02]  /*0270*/  CS2R R38, SRZ ;  /* 0x0000000000267805 */ /* 0x000fc4000001ff00 */
[----:B------:R-:W-:Y:S01]  /*0280*/  CS2R R36, SRZ ;  /* 0x0000000000247805 */ /* 0x000fe2000001ff00 */
[----:B------:R2:W-:Y:S04]  /*0290*/  STL [R1+0x10], RZ ;  /* 0x000010ff01007387 */ /* 0x0005e80000100800 */
[----:B------:R2:W-:Y:S04]  /*02a0*/  STL [R1+0xc], RZ ;  /* 0x00000cff01007387 */ /* 0x0005e80000100800 */
[----:B------:R2:W-:Y:S04]  /*02b0*/  STL [R1+0x8], RZ ;  /* 0x000008ff01007387 */ /* 0x0005e80000100800 */
[----:B------:R2:W-:Y:S04]  /*02c0*/  STL [R1+0x4], RZ ;  /* 0x000004ff01007387 */ /* 0x0005e80000100800 */
[----:B------:R2:W-:Y:S01]  /*02d0*/  STL [R1], RZ ;  /* 0x000000ff01007387 */ /* 0x0005e20000100800 */
[----:B------:R-:W-:Y:S05]  /*02e0*/  BRA.U UP0, `(.L_x_13227) ;  /* 0x0000000100d47547 */ /* 0x000fea000b800000 */
[----:B------:R-:W1:Y:S08]  /*02f0*/  LDC.64 R2, c[0x0][0x3d0] ;  /* 0x0000f400ff027b82 */ /* 0x000e700000000a00 */
[----:B------:R-:W3:Y:S01]  /*0300*/  LDC.64 R144, c[0x0][0x3d8] ;  /* 0x0000f600ff907b82 */ /* 0x000ee20000000a00 */
[----:B-1----:R-:W-:-:S05]  /*0310*/  IMAD.WIDE.U32 R2, R186, 0x20, R2 ;  /* 0x00000020ba027825 */ /* 0x002fca00078e0002 */
[----:B0-----:R-:W5:Y:S01]  /*0320*/  LDG.E.128 R40, desc[UR6][R2.64] ;  /* 0x0000000602287981 */ /* 0x001f62000c1e1d00 */
[----:B---3--:R-:W-:-:S03]  /*0330*/  IMAD.WIDE.U32 R144, R186, 0x20, R144 ;  /* 0x00000020ba907825 */ /* 0x008fc600078e0090 */
[----:B------:R-:W5:Y:S04]  /*0340*/  LDG.E.128 R44, desc[UR6][R2.64+0x10] ;  /* 0x00001006022c7981 */ /* 0x000f68000c1e1d00 */
        /* <DEDUP_REMOVED lines=39> */
[----:B------:R-:W-:Y:S01]  /*05c0*/  CS2R R180, SRZ ;  /* 0x0000000000b47805 */ /* 0x000fe2000001ff00 */
[----:B------:R-:W5:Y:S04]  /*05d0*/  LDG.E.128 R116, desc[UR6][R144.64+0xc10] ;  /* 0x000c100690747981 */ /* 0x000f68000c1e1d00 */
[----:B------:R-:W5:Y:S04]  /*05e0*/  LDG.E.128 R120, desc[UR6][R144.64+0x1000] ;  /* 0x0010000690787981 */ /* 0x000f68000c1e1d00 */
[----:B------:R-:W5:Y:S04]  /*05f0*/  LDG.E.128 R124, desc[UR6][R144.64+0x1010] ;  /* 0x00101006907c7981 */ /* 0x000f68000c1e1d00 */
[----:B------:R-:W5:Y:S04]  /*0600*/  LDG.E.128 R128, desc[UR6][R144.64+0x1400] ;  /* 0x0014000690807981 */ /* 0x000f68000c1e1d00 */
[----:B------:R0:W5:Y:S02]  /*0610*/  LDG.E.128 R132, desc[UR6][R144.64+0x1410] ;  /* 0x0014100690847981 */ /* 0x000164000c1e1d00 */
[----:B0-----:R-:W-:Y:S01]  /*0620*/  CS2R R144, SRZ ;  /* 0x0000000000907805 */ /* 0x001fe2000001ff00 */
[----:B------:R-:W-:Y:S06]  /*0630*/  BRA `(.L_x_13228) ;  /* 0x0000000800d87947 */ /* 0x000fec0003800000 */
.L_x_13227:
[----:B------:R-:W1:Y:S08]  /*0640*/  LDC.64 R40, c[0x0][0x3d0] ;  /* 0x0000f400ff287b82 */ /* 0x000e700000000a00 */
[----:B------:R-:W3:Y:S08]  /*0650*/  LDC.64 R42, c[0x0][0x3d8] ;  /* 0x0000f600ff2a7b82 */ /* 0x000ef00000000a00 */
[----:B------:R-:W4:Y:S01]  /*0660*/  LDC.64 R2, c[0x0][0x440] ;  /* 0x00011000ff027b82 */ /* 0x000f220000000a00 */
[----:B-1----:R-:W-:-:S05]  /*0670*/  IMAD.WIDE.U32 R128, R186, 0x20, R40 ;  /* 0x00000020ba807825 */ /* 0x002fca00078e0028 */
[----:B0-----:R0:W5:Y:S01]  /*0680*/  LDG.E.128 R44, desc[UR6][R128.64+0x10] ;  /* 0x00001006802c7981 */ /* 0x001162000c1e1d00 */
[----:B---3--:R-:W-:-:S03]  /*0690*/  IMAD.WIDE.U32 R136, R186, 0x20, R42 ;  /* 0x00000020ba887825 */ /* 0x008fc600078e002a */
[----:B------:R0:W5:Y:S04]  /*06a0*/  LDG.E.128 R48, desc[UR6][R128.64+0x400] ;  /* 0x0004000680307981 */ /* 0x000168000c1e1d00 */
[----:B------:R0:W5:Y:S01]  /*06b0*/  LDG.E.128 R40, desc[UR6][R128.64] ;  /* 0x0000000680287981 */ /* 0x000162000c1e1d00 */
[----:B----4-:R-:W-:-:S03]  /*06c0*/  IMAD.WIDE.U32 R2, R186, 0x20, R2 ;  /* 0x00000020ba027825 */ /* 0x010fc600078e0002 */
        /* <DEDUP_REMOVED lines=34> */
.L_x_13226:
[----:B------:R-:W1:Y:S02]  /*08f0*/  LDCU.64 UR4, c[0x0][0x440] ;  /* 0x00008800ff0477ac */ /* 0x000e640008000a00 */
[----:B-1----:R-:W-:-:S04]  /*0900*/  UISETP.NE.U32.AND UP0, UPT, UR4, URZ, UPT ;  /* 0x000000ff0400728c */ /* 0x002fc8000bf05070 */
[----:B------:R-:W-:-:S09]  /*0910*/  UISETP.NE.AND.EX UP0, UPT, UR5, URZ, UPT, UP0 ;  /* 0x000000ff0500728c */ /* 0x000fd2000bf05300 */
[----:B------:R-:W-:Y:S05]  /*0920*/  BRA.U !UP0, `(.L_x_13229) ;  /* 0x0000000108fc7547 */ /* 0x000fea000b800000 */
[----:B------:R-:W1:Y:S08]  /*0930*/  LDC.64 R2, c[0x0][0x438] ;  /* 0x00010e00ff027b82 */ /* 0x000e700000000a00 */
[----:B------:R-:W2:Y:S08]  /*0940*/  LDC.64 R4, c[0x0][0x3d0] ;  /* 0x0000f400ff047b82 */ /* 0x000eb00000000a00 */
[----:B------:R-:W3:Y:S01]  /*0950*/  LDC.64 R6, c[0x0][0x3d8] ;  /* 0x0000f600ff067b82 */ /* 0x000ee20000000a00 */
[----:B-1----:R-:W-:-:S07]  /*0960*/  IMAD.WIDE.U32 R2, R186, 0x20, R2 ;  /* 0x00000020ba027825 */ /* 0x002fce00078e0002 */
[----:B------:R-:W1:Y:S01]  /*0970*/  LDC.64 R8, c[0x0][0x440] ;  /* 0x00011000ff087b82 */ /* 0x000e620000000a00 */
[----:B0-----:R-:W4:Y:S01]  /*0980*/  LDG.E.128 R188, desc[UR6][R2.64+0x1410] ;  /* 0x0014100602bc7981 */ /* 0x001f22000c1e1d00 */
[----:B--2---:R-:W-:-:S03]  /*0990*/  IMAD.WIDE.U32 R88, R186, 0x20, R4 ;  /* 0x00000020ba587825 */ /* 0x004fc600078e0004 */
[----:B------:R-:W2:Y:S04]  /*09a0*/  LDG.E.128 R192, desc[UR6][R2.64+0x1400] ;  /* 0x0014000602c07981 */ /* 0x000ea8000c1e1d00 */
[----:B------:R-:W2:Y:S01]  /*09b0*/  LDG.E.128 R196, desc[UR6][R2.64+0x1010] ;  /* 0x0010100602c47981 */ /* 0x000ea2000c1e1d00 */
[----:B---3--:R-:W-:-:S03]  /*09c0*/  IMAD.WIDE.U32 R136, R186, 0x20, R6 ;  /* 0x00000020ba887825 */ /* 0x008fc600078e0006 */
[----:B------:R3:W5:Y:S04]  /*09d0*/  LDG.E.128 R40, desc[UR6][R88.64] ;  /* 0x0000000658287981 */ /* 0x000768000c1e1d00 */
        /* <DEDUP_REMOVED lines=45> */
[----:B----4-:R3:W-:Y:S04]  /*0cb0*/  STL.64 [R1+0x20], R188 ;  /* 0x000020bc01007387 */ /* 0x0107e80000100a00 */
[----:B------:R3:W-:Y:S04]  /*0cc0*/  STL.64 [R1+0x28], R190 ;  /* 0x000028be01007387 */ /* 0x0007e80000100a00 */
[----:B--2---:R3:W-:Y:S04]  /*0cd0*/  STL.64 [R1+0x10], R192 ;  /* 0x000010c001007387 */ /* 0x0047e80000100a00 */
[----:B------:R3:W-:Y:S04]  /*0ce0*/  STL.64 [R1+0x18], R194 ;  /* 0x000018c201007387 */ /* 0x0007e80000100a00 */
[----:B------:R3:W-:Y:S04]  /*0cf0*/  STL.64 [R1], R196 ;  /* 0x000000c401007387 */ /* 0x0007e80000100a00 */
[----:B------:R3:W-:Y:S01]  /*0d00*/  STL.64 [R1+0x8], R198 ;  /* 0x000008c601007387 */ /* 0x0007e20000100a00 */
[----:B------:R-:W-:Y:S05]  /*0d10*/  BRA `(.L_x_13228) ;  /* 0x0000000400207947 */ /* 0x000fea0003800000 */
.L_x_13229:
[----:B------:R-:W1:Y:S08]  /*0d20*/  LDC.64 R4, c[0x0][0x438] ;  /* 0x00010e00ff047b82 */ /* 0x000e700000000a00 */
[----:B------:R-:W2:Y:S08]  /*0d30*/  LDC.64 R2, c[0x0][0x3d0] ;  /* 0x0000f400ff027b82 */ /* 0x000eb00000000a00 */
[----:B------:R-:W3:Y:S01]  /*0d40*/  LDC.64 R6, c[0x0][0x3d8] ;  /* 0x0000f600ff067b82 */ /* 0x000ee20000000a00 */
[----:B-1----:R-:W-:-:S05]  /*0d50*/  IMAD.WIDE.U32 R128, R186, 0x20, R4 ;  /* 0x00000020ba807825 */ /* 0x002fca00078e0004 */
[----:B0-----:R-:W4:Y:S01]  /*0d60*/  LDG.E.128 R152, desc[UR6][R128.64+0x1010] ;  /* 0x0010100680987981 */ /* 0x001f22000c1e1d00 */
[----:B--2---:R-:W-:-:S03]  /*0d70*/  IMAD.WIDE.U32 R2, R186, 0x20, R2 ;  /* 0x00000020ba027825 */ /* 0x004fc600078e0002 */
[----:B------:R-:W2:Y:S04]  /*0d80*/  LDG.E.128 R160, desc[UR6][R128.64+0x1400] ;  /* 0x0014000680a07981 */ /* 0x000ea8000c1e1d00 */
[----:B------:R-:W2:Y:S01]  /*0d90*/  LDG.E.128 R156, desc[UR6][R128.64+0x1410] ;  /* 0x00141006809c7981 */ /* 0x000ea2000c1e1d00 */
        /* <DEDUP_REMOVED lines=14> */
[----:B------:R-:W-:Y:S01]  /*0e80*/  CS2R R136, SRZ ;  /* 0x0000000000887805 */ /* 0x000fe2000001ff00 */
[----:B------:R-:W5:Y:S01]  /*0e90*/  LDG.E.128 R36, desc[UR6][R128.64] ;  /* 0x0000000680247981 */ /* 0x000f62000c1e1d00 */
[----:B------:R-:W-:Y:S02]  /*0ea0*/  CS2R R142, SRZ ;  /* 0x00000000008e7805 */ /* 0x000fe4000001ff00 */
[----:B------:R-:W-:Y:S01]  /*0eb0*/  CS2R R140, SRZ ;  /* 0x00000000008c7805 */ /* 0x000fe2000001ff00 */
[----:B------:R-:W5:Y:S01]  /*0ec0*/  LDG.E.128 R32, desc[UR6][R128.64+0x10] ;  /* 0x0000100680207981 */ /* 0x000f62000c1e1d00 */
[----:B------:R-:W-:Y:S02]  /*0ed0*/  CS2R R146, SRZ ;  /* 0x0000000000927805 */ /* 0x000fe4000001ff00 */
[----:B------:R-:W-:Y:S01]  /*0ee0*/  CS2R R150, SRZ ;  /* 0x0000000000967805 */ /* 0x000fe2000001ff00 */
        /* <DEDUP_REMOVED lines=16> */
[----:B------:R-:W-:-:S03]  /*0ff0*/  CS2R R180, SRZ ;  /* 0x0000000000b47805 */ /* 0x000fc6000001ff00 */
        /* <DEDUP_REMOVED lines=12> */
[----:B------:R0:W5:Y:S02]  /*10c0*/  LDG.E.128 R132, desc[UR6][R144.64+0x1410] ;  /* 0x0014100690847981 */ /* 0x000164000c1e1d00 */
[----:B0-----:R-:W-:-:S02]  /*10d0*/  CS2R R144, SRZ ;  /* 0x0000000000907805 */ /* 0x001fc4000001ff00 */
[----:B----4-:R0:W-:Y:S04]  /*10e0*/  STL.64 [R1], R152 ;  /* 0x0000009801007387 */ /* 0x0101e80000100a00 */
[----:B------:R1:W-:Y:S04]  /*10f0*/  STL.64 [R1+0x8], R154 ;  /* 0x0000089a01007387 */ /* 0x0003e80000100a00 */
[----:B--2---:R2:W-:Y:S04]  /*1100*/  STL.64 [R1+0x10], R160 ;  /* 0x000010a001007387 */ /* 0x0045e80000100a00 */
[----:B------:R3:W-:Y:S01]  /*1110*/  STL.64 [R1+0x18], R162 ;  /* 0x000018a201007387 */ /* 0x0007e20000100a00 */
[----:B0-----:R-:W-:-:S03]  /*1120*/  CS2R R152, SRZ ;  /* 0x0000000000987805 */ /* 0x001fc6000001ff00 */
[----:B------:R0:W-:Y:S01]  /*1130*/  STL.64 [R1+0x20], R156 ;  /* 0x0000209c01007387 */ /* 0x0001e20000100a00 */
[----:B-1----:R-:W-:-:S03]  /*1140*/  CS2R R154, SRZ ;  /* 0x00000000009a7805 */ /* 0x002fc6000001ff00 */
[----:B------:R1:W-:Y:S01]  /*1150*/  STL.64 [R1+0x28], R158 ;  /* 0x0000289e01007387 */ /* 0x0003e20000100a00 */
[----:B--2---:R-:W-:Y:S02]  /*1160*/  CS2R R160, SRZ ;  /* 0x0000000000a07805 */ /* 0x004fe4000001ff00 */
[----:B---3--:R-:W-:Y:S02]  /*1170*/  CS2R R162, SRZ ;  /* 0x0000000000a27805 */ /* 0x008fe4000001ff00 */
[----:B0-----:R-:W-:Y:S02]  /*1180*/  CS2R R156, SRZ ;  /* 0x00000000009c7805 */ /* 0x001fe4000001ff00 */
[----:B-1----:R-:W-:-:S07]  /*1190*/  CS2R R158, SRZ ;  /* 0x00000000009e7805 */ /* 0x002fce000001ff00 */
.L_x_13228:
[----:B------:R-:W1:Y:S02]  /*11a0*/  LDCU UR4, c[0x0][0x384] ;  /* 0x00007080ff0477ac */ /* 0x000e640008000800 */
[----:B-1----:R-:W-:-:S13]  /*11b0*/  ISETP.GE.AND P0, PT, R252, UR4, PT ;  /* 0x00000004fc007c0c */ /* 0x002fda000bf06270 */
[----:B------:R-:W-:Y:S05]  /*11c0*/  @P0 EXIT ;  /* 0x000000000000094d */ /* 0x000fea0003800000 */
[----:B------:R-:W1:Y:S01]  /*11d0*/  LDCU.64 UR4, c[0x0][0x398] ;  /* 0x00007300ff0477ac */ /* 0x000e620008000a00 */
[----:B------:R-:W4:Y:S01]  /*11e0*/  LDCU UR8, c[0x0][0x388] ;  /* 0x00007100ff0877ac */ /* 0x000f220008000800 */
[----:B------:R-:W0:Y:S01]  /*11f0*/  LDCU.U8 UR12, c[0x0][0x410] ;  /* 0x00008200ff0c77ac */ /* 0x000e220008000000 */
[----:B------:R-:W0:Y:S01]  /*1200*/  LDCU UR9, c[0x0][0x448] ;  /* 0x00008900ff0977ac */ /* 0x000e220008000800 */
[----:B------:R-:W0:Y:S01]  /*1210*/  LDCU.64 UR10, c[0x0][0x398] ;  /* 0x00007300ff0a77ac */ /* 0x000e220008000a00 */
[----:B-1----:R-:W-:-:S04]  /*1220*/  UISETP.NE.U32.AND UP0, UPT, UR4, URZ, UPT ;  /* 0x000000ff0400728c */ /* 0x002fc8000bf05070 */
[----:B------:R-:W-:Y:S01]  /*1230*/  UISETP.NE.AND.EX UP0, UPT, UR5, URZ, UPT, UP0 ;  /* 0x000000ff0500728c */ /* 0x000fe2000bf05300 */
[----:B------:R-:W1:Y:S05]  /*1240*/  LDCU.64 UR4, c[0x0][0x3a0] ;  /* 0x00007400ff0477ac */ /* 0x000e6a0008000a00 */
[----:B0---4-:R-:W-:-:S13]  /*1250*/  PLOP3.LUT P1, PT, PT, PT, UP0, 0x80, 0x8 ;  /* 0x000000000008781c */ /* 0x011fda0003f2f008 */
.L_x_13255:
[----:B0--3--:R-:W0:Y:S01]  /*1260*/  S2R R196, SR_TID.X ;  /* 0x0000000000c47919 */ /* 0x009e220000002100 */
[----:B-1----:R-:W-:Y:S01]  /*1270*/  ISETP.NE.U32.AND P0, PT, RZ, UR4, PT ;  /* 0x00000004ff007c0c */ /* 0x002fe2000bf05070 */
[----:B------:R-:W1:Y:S01]  /*1280*/  @P1 LDC.64 R200, c[0x0][0x398] ;  /* 0x0000e600ffc81b82 */ /* 0x000e620000000a00 */
[----:B------:R-:W-:Y:S02]  /*1290*/  IMAD R0, R252, UR8, RZ ;  /* 0x00000008fc007c24 */ /* 0x000fe4000f8e02ff */
[----:B------:R-:W-:-:S03]  /*12a0*/  ISETP.NE.AND.EX P0, PT, RZ, UR5, PT, P0 ;  /* 0x00000005ff007c0c */ /* 0x000fc6000bf05300 */
[----:B------:R-:W-:Y:S02]  /*12b0*/  SHF.R.S32.HI R3, RZ, 0x1f, R0 ;  /* 0x0000001fff037819 */ /* 0x000fe40000011400 */
[----:B------:R-:W3:Y:S02]  /*12c0*/  LDC.64 R206, c[0x0][0x390] ;  /* 0x0000e400ffce7b82 */ /* 0x000ee40000000a00 */
[----:B------:R-:W-:-:S06]  /*12d0*/  LEA.HI R2, R3, R0, RZ, 0x3 ;  /* 0x0000000003027211 */ /* 0x000fcc00078f18ff */
[----:B------:R-:W4:Y:S01]  /*12e0*/  @P0 LDC.64 R202, c[0x0][0x3a0] ;  /* 0x0000e800ffca0b82 */ /* 0x000f220000000a00 */
[----:B0-----:R-:W-:-:S04]  /*12f0*/  LOP3.LUT R196, R196, 0x1f, RZ, 0xc0, !PT ;  /* 0x0000001fc4c47812 */ /* 0x001fc800078ec0ff */
[----:B------:R-:W-:-:S05]  /*1300*/  LEA.HI.SX32 R2, R2, R196, 0x1d ;  /* 0x000000c402027211 */ /* 0x000fca00078feaff */
[----:B-1----:R-:W-:-:S04]  /*1310*/  @P1 IMAD.WIDE.U32 R200, R2, 0x10, R200 ;  /* 0x0000001002c81825 */ /* 0x002fc800078e00c8 */
[C---:B---3--:R-:W-:Y:S01]  /*1320*/  IMAD.WIDE.U32 R196, R2.reuse, 0x10, R206 ;  /* 0x0000001002c47825 */ /* 0x048fe200078e00ce */
[----:B-----5:R-:W3:Y:S03]  /*1330*/  @P1 LDG.E.128 R184, desc[UR6][R200.64] ;  /* 0x00000006c8b81981 */ /* 0x020ee6000c1e1d00 */
[----:B----4-:R-:W-:Y:S02]  /*1340*/  @P0 IMAD.WIDE.U32 R202, R2, 0x20, R202 ;  /* 0x0000002002ca0825 */ /* 0x010fe400078e00ca */
[----:B-----5:R-:W5:Y:S04]  /*1350*/  LDG.E.128 R196, desc[UR6][R196.64] ;  /* 0x00000006c4c47981 */ /* 0x020f68000c1e1d00 */
        /* <DEDUP_REMOVED lines=25> */
.L_x_13231:
        /* <DEDUP_REMOVED lines=21> */
.L_x_13230:
        /* <DEDUP_REMOVED lines=32> */
.L_x_13233:
[C---:B-----5:R-:W-:Y:S02]  /*1840*/  PRMT R201, R196.reuse, 0x7632, R201 ;  /* 0x00007632c4c97816 */ /* 0x060fe400000000c9 */
[C---:B------:R-:W-:Y:S02]  /*1850*/  PRMT R202, R197.reuse, 0x7632, R202 ;  /* 0x00007632c5ca7816 */ /* 0x040fe400000000ca */
[----:B------:R-:W-:Y:S02]  /*1860*/  SHF.L.U32 R203, R197, 0x10, RZ ;  /* 0x00000010c5cb7819 */ /* 0x000fe400000006ff */
[----:B------:R-:W-:Y:S02]  /*1870*/  SHF.L.U32 R196, R196, 0x10, RZ ;  /* 0x00000010c4c47819 */ /* 0x000fe400000006ff */
[----:B------:R-:W-:Y:S02]  /*1880*/  SHF.L.U32 R197, R184, 0x10, RZ ;  /* 0x00000010b8c57819 */ /* 0x000fe400000006ff */
[----:B------:R-:W-:-:S02]  /*1890*/  PRMT R205, R198, 0x7632, R205 ;  /* 0x00007632c6cd7816 */ /* 0x000fc400000000cd */
[----:B------:R-:W-:Y:S01]  /*18a0*/  PRMT R210, R199, 0x7632, R210 ;  /* 0x00007632c7d27816 */ /* 0x000fe200000000d2 */
[----:B------:R-:W-:Y:S01]  /*18b0*/  FADD.FTZ R197, R196, R197 ;  /* 0x000000c5c4c57221 */ /* 0x000fe20000010000 */
        /* <DEDUP_REMOVED lines=28> */
.L_x_13232:
[----:B------:R-:W0:Y:S01]  /*1a80*/  LDC.64 R250, c[0x0][0x3a8] ;  /* 0x0000ea00fffa7b82 */ /* 0x000e220000000a00 */
[----:B------:R-:W-:-:S05]  /*1a90*/  IADD3 R0, PT, PT, R2, 0x20, RZ ;  /* 0x0000002002007810 */ /* 0x000fca0007ffe0ff */
[----:B------:R-:W-:Y:S02]  /*1aa0*/  IMAD.WIDE.U32 R196, R0, 0x10, R206 ;  /* 0x0000001000c47825 */ /* 0x000fe400078e00ce */
[----:B------:R-:W1:Y:S08]  /*1ab0*/  @P0 LDC.64 R204, c[0x0][0x3a0] ;  /* 0x0000e800ffcc0b82 */ /* 0x000e700000000a00 */
[----:B------:R-:W3:Y:S01]  /*1ac0*/  @P1 LDC.64 R202, c[0x0][0x398] ;  /* 0x0000e600ffca1b82 */ /* 0x000ee20000000a00 */
[----:B0-----:R-:W-:-:S05]  /*1ad0*/  IMAD.WIDE.U32 R200, R2, 0x20, R250 ;  /* 0x0000002002c87825 */ /* 0x001fca00078e00fa */
[----:B------:R0:W-:Y:S01]  /*1ae0*/  STG.E.128 desc[UR6][R200.64], R240 ;  /* 0x000000f0c8007986 */ /* 0x0001e2000c101d06 */
[----:B-1----:R-:W-:-:S03]  /*1af0*/  @P0 IMAD.WIDE.U32 R204, R0, 0x20, R204 ;  /* 0x0000002000cc0825 */ /* 0x002fc600078e00cc */
[----:B------:R0:W-:Y:S04]  /*1b00*/  STG.E.128 desc[UR6][R200.64+0x10], R236 ;  /* 0x000010ecc8007986 */ /* 0x0001e8000c101d06 */
[----:B------:R0:W5:Y:S01]  /*1b10*/  @P0 LDG.E.128 R188, desc[UR6][R204.64] ;  /* 0x00000006ccbc0981 */ /* 0x000162000c1e1d00 */
[----:B------:R-:W-:Y:S01]  /*1b20*/  UISETP.NE.U32.AND UP0, UPT, UR10, URZ, UPT ;  /* 0x000000ff0a00728c */ /* 0x000fe2000bf05070 */
[----:B---3--:R-:W-:Y:S02]  /*1b30*/  @P1 IMAD.WIDE.U32 R202, R0, 0x10, R202 ;  /* 0x0000001000ca1825 */ /* 0x008fe400078e00ca */
[----:B------:R0:W5:Y:S04]  /*1b40*/  @P0 LDG.E.128 R192, desc[UR6][R204.64+0x10] ;  /* 0x00001006ccc00981 */ /* 0x000168000c1e1d00 */
[----:B------:R-:W5:Y:S01]  /*1b50*/  LDG.E.128 R196, desc[UR6][R196.64] ;  /* 0x00000006c4c47981 */ /* 0x000f62000c1e1d00 */
[----:B------:R-:W-:-:S03]  /*1b60*/  UISETP.NE.AND.EX UP0, UPT, UR11, URZ, UPT, UP0 ;  /* 0x000000ff0b00728c */ /* 0x000fc6000bf05300 */
[----:B------:R0:W5:Y:S03]  /*1b70*/  @P1 LDG.E.128 R184, desc[UR6][R202.64] ;  /* 0x00000006cab81981 */ /* 0x000166000c1e1d00 */
[----:B------:R-:W-:-:S13]  /*1b80*/  PLOP3.LUT P1, PT, PT, PT, UP0, 0x80, 0x8 ;  /* 0x000000000008781c */ /* 0x000fda0003f2f008 */
[----:B0-----:R-:W-:Y:S05]  /*1b90*/  @!P1 BRA `(.L_x_13234) ;  /* 0x00000004002c9947 */ /* 0x001fea0003800000 */
[----:B------:R-:W-:Y:S05]  /*1ba0*/  @!P0 BRA `(.L_x_13235) ;  /* 0x0000000000a48947 */ /* 0x000fea0003800000 */
[----:B-----5:R-:W-:Y:S02]  /*1bb0*/  PRMT R3, R196, 0x7632, R3 ;  /* 0x00007632c4037816 */ /* 0x020fe40000000003 */
[C---:B------:R-:W-:Y:S02]  /*1bc0*/  PRMT R200, R197.reuse, 0x7632, R200 ;  /* 0x00007632c5c87816 */ /* 0x040fe400000000c8 */
[----:B------:R-:W-:Y:S02]  /*1bd0*/  SHF.L.U32 R201, R197, 0x10, RZ ;  /* 0x00000010c5c97819 */ /* 0x000fe400000006ff */
[----:B------:R-:W-:Y:S02]  /*1be0*/  PRMT R202, R198, 0x7632, R202 ;  /* 0x00007632c6ca7816 */ /* 0x000fe400000000ca */
[----:B------:R-:W-:Y:S02]  /*1bf0*/  SHF.L.U32 R196, R196, 0x10, RZ ;  /* 0x00000010c4c47819 */ /* 0x000fe400000006ff */
[----:B------:R-:W-:-:S02]  /*1c00*/  SHF.L.U32 R198, R198, 0x10, RZ ;  /* 0x00000010c6c67819 */ /* 0x000fc400000006ff */
[----:B------:R-:W-:Y:S02]  /*1c10*/  SHF.L.U32 R197, R184, 0x10, RZ ;  /* 0x00000010b8c57819 */ /* 0x000fe400000006ff */
[----:B------:R-:W-:Y:S02]  /*1c20*/  SHF.L.U32 R205, R186, 0x10, RZ ;  /* 0x00000010bacd7819 */ /* 0x000fe400000006ff */
[----:B------:R-:W-:Y:S01]  /*1c30*/  PRMT R204, R199, 0x7632, R204 ;  /* 0x00007632c7cc7816 */ /* 0x000fe200000000cc */
[--C-:B------:R-:W-:Y:S01]  /*1c40*/  FADD.FTZ R197, R197, R196.reuse ;  /* 0x000000c4c5c57221 */ /* 0x100fe20000010000 */
        /* <DEDUP_REMOVED lines=31> */
.L_x_13235:
[----:B-----5:R-:W-:Y:S02]  /*1e40*/  PRMT R200, R196, 0x7632, R200 ;  /* 0x00007632c4c87816 */ /* 0x020fe400000000c8 */
[C---:B------:R-:W-:Y:S02]  /*1e50*/  PRMT R201, R197.reuse, 0x7632, R201 ;  /* 0x00007632c5c97816 */ /* 0x040fe400000000c9 */
[----:B------:R-:W-:Y:S02]  /*1e60*/  PRMT R202, R198, 0x7632, R202 ;  /* 0x00007632c6ca7816 */ /* 0x000fe400000000ca */
[----:B------:R-:W-:Y:S02]  /*1e70*/  SHF.L.U32 R196, R196, 0x10, RZ ;  /* 0x00000010c4c47819 */ /* 0x000fe400000006ff */
        /* <DEDUP_REMOVED lines=29> */
.L_x_13234:
[----:B------:R-:W-:Y:S05]  /*2050*/  @!P0 BRA `(.L_x_13237) ;  /* 0x0000000000548947 */ /* 0x000fea0003800000 */
        /* <DEDUP_REMOVED lines=21> */
.L_x_13237:
        /* <DEDUP_REMOVED lines=12> */
.L_x_13236:
[----:B------:R-:W0:Y:S01]  /*2270*/  @P1 LDC.64 R202, c[0x0][0x398] ;  /* 0x0000e600ffca1b82 */ /* 0x000e220000000a00 */
[----:B------:R-:W-:Y:S01]  /*2280*/  IADD3 R247, PT, PT, R2, 0x40, RZ ;  /* 0x0000004002f77810 */ /* 0x000fe20007ffe0ff */
[----:B------:R-:W-:-:S06]  /*2290*/  IMAD.WIDE.U32 R200, R0, 0x20, R250 ;  /* 0x0000002000c87825 */ /* 0x000fcc00078e00fa */
[----:B------:R-:W1:Y:S01]  /*22a0*/  @P0 LDC.64 R204, c[0x0][0x3a0] ;  /* 0x0000e800ffcc0b82 */ /* 0x000e620000000a00 */
[C---:B------:R-:W-:Y:S01]  /*22b0*/  IMAD.WIDE.U32 R196, R247.reuse, 0x10, R206 ;  /* 0x00000010f7c47825 */ /* 0x040fe200078e00ce */
[----:B------:R3:W-:Y:S04]  /*22c0*/  STG.E.128 desc[UR6][R200.64], R232 ;  /* 0x000000e8c8007986 */ /* 0x0007e8000c101d06 */
[----:B------:R3:W-:Y:S04]  /*22d0*/  STG.E.128 desc[UR6][R200.64+0x10], R228 ;  /* 0x000010e4c8007986 */ /* 0x0007e8000c101d06 */
[----:B------:R-:W5:Y:S01]  /*22e0*/  LDG.E.128 R196, desc[UR6][R196.64] ;  /* 0x00000006c4c47981 */ /* 0x000f62000c1e1d00 */
[----:B0-----:R-:W-:-:S05]  /*22f0*/  @P1 IMAD.WIDE.U32 R202, R247, 0x10, R202 ;  /* 0x00000010f7ca1825 */ /* 0x001fca00078e00ca */
[----:B------:R3:W5:Y:S01]  /*2300*/  @P1 LDG.E.128 R184, desc[UR6][R202.64] ;  /* 0x00000006cab81981 */ /* 0x000762000c1e1d00 */
[----:B-1----:R-:W-:-:S05]  /*2310*/  @P0 IMAD.WIDE.U32 R204, R247, 0x20, R204 ;  /* 0x00000020f7cc0825 */ /* 0x002fca00078e00cc */
[----:B------:R3:W5:Y:S04]  /*2320*/  @P0 LDG.E.128 R188, desc[UR6][R204.64] ;  /* 0x00000006ccbc0981 */ /* 0x000768000c1e1d00 */
[----:B------:R3:W5:Y:S01]  /*2330*/  @P0 LDG.E.128 R192, desc[UR6][R204.64+0x10] ;  /* 0x00001006ccc00981 */ /* 0x000762000c1e1d00 */
[----:B------:R-:W-:Y:S05]  /*2340*/  @!P1 BRA `(.L_x_13238) ;  /* 0x00000004002c9947 */ /* 0x000fea0003800000 */
[----:B------:R-:W-:Y:S05]  /*2350*/  @!P0 BRA `(.L_x_13239) ;  /* 0x0000000000a48947 */ /* 0x000fea0003800000 */
[----:B-----5:R-:W-:Y:S02]  /*2360*/  PRMT R3, R196, 0x7632, R3 ;  /* 0x00007632c4037816 */ /* 0x020fe40000000003 */
[----:B---3--:R-:W-:Y:S02]  /*2370*/  PRMT R200, R184, 0x7632, R200 ;  /* 0x00007632b8c87816 */ /* 0x008fe400000000c8 */
[----:B------:R-:W-:Y:S02]  /*2380*/  SHF.L.U32 R3, R3, 0x10, RZ ;  /* 0x0000001003037819 */ /* 0x000fe400000006ff */
[----:B------:R-:W-:Y:S02]  /*2390*/  SHF.L.U32 R200, R200, 0x10, RZ ;  /* 0x00000010c8c87819 */ /* 0x000fe400000006ff */
[----:B------:R-:W-:Y:S02]  /*23a0*/  PRMT R201, R185, 0x7632, R201 ;  /* 0x00007632b9c97816 */ /* 0x000fe400000000c9 */
[----:B------:R-:W-:Y:S01]  /*23b0*/  SHF.L.U32 R196, R196, 0x10, RZ ;  /* 0x00000010c4c47819 */ /* 0x000fe200000006ff */
[----:B------:R-:W-:Y:S01]  /*23c0*/  FADD.FTZ R200, R3, R200 ;  /* 0x000000c803c87221 */ /* 0x000fe20000010000 */
[----:B------:R-:W-:-:S02]  /*23d0*/  PRMT R3, R197, 0x7632, R3 ;  /* 0x00007632c5037816 */ /* 0x000fc40000000003 */
[----:B------:R-:W-:Y:S01]  /*23e0*/  SHF.L.U32 R202, R201, 0x10, RZ ;  /* 0x00000010c9ca7819 */ /* 0x000fe200000006ff */
[----:B------:R-:W-:Y:S01]  /*23f0*/  FADD.FTZ R221, R189, R200 ;  /* 0x000000c8bddd7221 */ /* 0x000fe20000010000 */
[----:B------:R-:W-:Y:S02]  /*2400*/  SHF.L.U32 R3, R3, 0x10, RZ ;  /* 0x0000001003037819 */ /* 0x000fe400000006ff */
[----:B------:R-:W-:Y:S02]  /*2410*/  PRMT R201, R186, 0x7632, R201 ;  /* 0x00007632bac97816 */ /* 0x000fe400000000c9 */
[----:B------:R-:W-:Y:S01]  /*2420*/  PRMT R203, R198, 0x7632, R203 ;  /* 0x00007632c6cb7816 */ /* 0x000fe200000000cb */
[----:B------:R-:W-:Y:S01]  /*2430*/  FADD.FTZ R202, R3, R202 ;  /* 0x000000ca03ca7221 */ /* 0x000fe20000010000 */
[----:B------:R-:W-:Y:S02]  /*2440*/  SHF.L.U32 R3, R184, 0x10, RZ ;  /* 0x00000010b8037819 */ /* 0x000fe400000006ff */
[----:B------:R-:W-:Y:S01]  /*2450*/  PRMT R205, R199, 0x7632, R205 ;  /* 0x00007632c7cd7816 */ /* 0x000fe200000000cd */
[----:B------:R-:W-:Y:S01]  /*2460*/  FADD.FTZ R223, R191, R202 ;  /* 0x000000cabfdf7221 */ /* 0x000fe20000010000 */
[----:B------:R-:W-:Y:S01]  /*2470*/  PRMT R208, R187, 0x7632, R208 ;  /* 0x00007632bbd07816 */ /* 0x000fe200000000d0 */
        /* <DEDUP_REMOVED lines=23> */
.L_x_13239:
[----:B---3-5:R-:W-:Y:S02]  /*25f0*/  PRMT R200, R196, 0x7632, R200 ;  /* 0x00007632c4c87816 */ /* 0x028fe400000000c8 */
[----:B------:R-:W-:Y:S02]  /*2600*/  PRMT R3, R184, 0x7632, R3 ;  /* 0x00007632b8037816 */ /* 0x000fe40000000003 */
[----:B------:R-:W-:Y:S02]  /*2610*/  SHF.L.U32 R200, R200, 0x10, RZ ;  /* 0x00000010c8c87819 */ /* 0x000fe400000006ff */
[----:B------:R-:W-:Y:S02]  /*2620*/  SHF.L.U32 R3, R3, 0x10, RZ ;  /* 0x0000001003037819 */ /* 0x000fe400000006ff */
[----:B------:R-:W-:Y:S02]  /*2630*/  PRMT R201, R198, 0x7632, R201 ;  /* 0x00007632c6c97816 */ /* 0x000fe400000000c9 */
[----:B------:R-:W-:Y:S01]  /*2640*/  SHF.L.U32 R196, R196, 0x10, RZ ;  /* 0x00000010c4c47819 */ /* 0x000fe200000006ff */
[----:B------:R-:W-:Y:S01]  /*2650*/  FADD.FTZ R221, R200, R3 ;  /* 0x00000003c8dd7221 */ /* 0x000fe20000010000 */
[----:B------:R-:W-:-:S02]  /*2660*/  PRMT R200, R197, 0x7632, R200 ;  /* 0x00007632c5c87816 */ /* 0x000fc400000000c8 */
[----:B------:R-:W-:Y:S02]  /*2670*/  PRMT R3, R185, 0x7632, R3 ;  /* 0x00007632b9037816 */ /* 0x000fe40000000003 */
[----:B------:R-:W-:Y:S02]  /*2680*/  SHF.L.U32 R202, R200, 0x10, RZ ;  /* 0x00000010c8ca7819 */ /* 0x000fe400000006ff */
[----:B------:R-:W-:Y:S02]  /*2690*/  SHF.L.U32 R3, R3, 0x10, RZ ;  /* 0x0000001003037819 */ /* 0x000fe400000006ff */
[----:B------:R-:W-:Y:S02]  /*26a0*/  SHF.L.U32 R225, R201, 0x10, RZ ;  /* 0x00000010c9e17819 */ /* 0x000fe400000006ff */
[----:B------:R-:W-:Y:S01]  /*26b0*/  PRMT R200, R186, 0x7632, R200 ;  /* 0x00007632bac87816 */ /* 0x000fe200000000c8 */
[----:B------:R-:W-:Y:S01]  /*26c0*/  FADD.FTZ R223, R202, R3 ;  /* 0x00000003cadf7221 */ /* 0x000fe20000010000 */
[----:B------:R-:W-:-:S02]  /*26d0*/  SHF.L.U32 R3, R184, 0x10, RZ ;  /* 0x00000010b8037819 */ /* 0x000fc400000006ff */
[----:B------:R-:W-:Y:S02]  /*26e0*/  PRMT R203, R199, 0x7632, R203 ;  /* 0x00007632c7cb7816 */ /* 0x000fe400000000cb */
[----:B------:R-:W-:Y:S01]  /*26f0*/  PRMT R201, R187, 0x7632, R201 ;  /* 0x00007632bbc97816 */ /* 0x000fe200000000c9 */
[----:B------:R-:W-:Y:S01]  /*2700*/  FADD.FTZ R220, R3, R196 ;  /* 0x000000c403dc7221 */ /* 0x000fe20000010000 */
        /* <DEDUP_REMOVED lines=11> */
[----:B------:R-:W-:-:S03]  /*27c0*/  SHF.L.U32 R226, R187, 0x10, RZ ;  /* 0x00000010bbe27819 */ /* 0x000fc600000006ff */
[----:B------:R-:W-:Y:S02]  /*27d0*/  FADD.FTZ R224, R3, R198 ;  /* 0x000000c603e07221 */ /* 0x000fe40000010000 */
[----:B------:R-:W-:Y:S01]  /*27e0*/  FADD.FTZ R226, R226, R199 ;  /* 0x000000c7e2e27221 */ /* 0x000fe20000010000 */
[----:B------:R-:W-:Y:S06]  /*27f0*/  BRA `(.L_x_13240) ;  /* 0x0000000000887947 */ /* 0x000fec0003800000 */
.L_x_13238:
[----:B------:R-:W-:Y:S05]  /*2800*/  @!P0 BRA `(.L_x_13241) ;  /* 0x0000000000548947 */ /* 0x000fea0003800000 */
[C---:B---3-5:R-:W-:Y:S02]  /*2810*/  PRMT R202, R198.reuse, 0x7632, R202 ;  /* 0x00007632c6ca7816 */ /* 0x068fe400000000ca */
        /* <DEDUP_REMOVED lines=20> */
.L_x_13241:
        /* <DEDUP_REMOVED lines=12> */
.L_x_13240:
[----:B------:R-:W0:Y:S01]  /*2a20*/  @P0 LDC.64 R196, c[0x0][0x3a0] ;  /* 0x0000e800ffc40b82 */ /* 0x000e220000000a00 */
[----:B------:R-:W-:Y:S01]  /*2a30*/  IADD3 R246, PT, PT, R2, 0x60, RZ ;  /* 0x0000006002f67810 */ /* 0x000fe20007ffe0ff */
[----:B---3--:R-:W-:-:S05]  /*2a40*/  IMAD.WIDE.U32 R200, R247, 0x20, R250 ;  /* 0x00000020f7c87825 */ /* 0x008fca00078e00fa */
[----:B------:R1:W-:Y:S01]  /*2a50*/  STG.E.128 desc[UR6][R200.64], R220 ;  /* 0x000000dcc8007986 */ /* 0x0003e2000c101d06 */
[----:B------:R-:W3:Y:S03]  /*2a60*/  @P1 LDC.64 R202, c[0x0][0x398] ;  /* 0x0000e600ffca1b82 */ /* 0x000ee60000000a00 */
[----:B------:R1:W-:Y:S01]  /*2a70*/  STG.E.128 desc[UR6][R200.64+0x10], R224 ;  /* 0x000010e0c8007986 */ /* 0x0003e2000c101d06 */
[----:B0-----:R-:W-:-:S04]  /*2a80*/  @P0 IMAD.WIDE.U32 R204, R246, 0x20, R196 ;  /* 0x00000020f6cc0825 */ /* 0x001fc800078e00c4 */
[C---:B------:R-:W-:Y:S01]  /*2a90*/  IMAD.WIDE.U32 R196, R246.reuse, 0x10, R206 ;  /* 0x00000010f6c47825 */ /* 0x040fe200078e00ce */
[----:B------:R1:W5:Y:S03]  /*2aa0*/  @P0 LDG.E.128 R188, desc[UR6][R204.64] ;  /* 0x00000006ccbc0981 */ /* 0x000366000c1e1d00 */
[----:B---3--:R-:W-:Y:S01]  /*2ab0*/  @P1 IMAD.WIDE.U32 R202, R246, 0x10, R202 ;  /* 0x00000010f6ca1825 */ /* 0x008fe200078e00ca */
[----:B------:R1:W5:Y:S04]  /*2ac0*/  @P0 LDG.E.128 R192, desc[UR6][R204.64+0x10] ;  /* 0x00001006ccc00981 */ /* 0x000368000c1e1d00 */
[----:B------:R1:W5:Y:S04]  /*2ad0*/  @P1 LDG.E.128 R184, desc[UR6][R202.64] ;  /* 0x00000006cab81981 */ /* 0x000368000c1e1d00 */
[----:B------:R-:W5:Y:S01]  /*2ae0*/  LDG.E.128 R196, desc[UR6][R196.64] ;  /* 0x00000006c4c47981 */ /* 0x000f62000c1e1d00 */
[----:B------:R-:W-:Y:S05]  /*2af0*/  @!P1 BRA `(.L_x_13242) ;  /* 0x00000004002c9947 */ /* 0x000fea0003800000 */
[----:B------:R-:W-:Y:S05]  /*2b00*/  @!P0 BRA `(.L_x_13243) ;  /* 0x0000000000a48947 */ /* 0x000fea0003800000 */
[----:B-----5:R-:W-:Y:S02]  /*2b10*/  PRMT R3, R196, 0x7632, R3 ;  /* 0x00007632c4037816 */ /* 0x020fe40000000003 */
[----:B-1----:R-:W-:Y:S02]  /*2b20*/  PRMT R200, R184, 0x7632, R200 ;  /* 0x00007632b8c87816 */ /* 0x002fe400000000c8 */
[----:B------:R-:W-:Y:S02]  /*2b30*/  SHF.L.U32 R3, R3, 0x10, RZ ;  /* 0x0000001003037819 */ /* 0x000fe400000006ff */
[----:B------:R-:W-:Y:S02]  /*2b40*/  SHF.L.U32 R200, R200, 0x10, RZ ;  /* 0x00000010c8c87819 */ /* 0x000fe400000006ff */
[----:B------:R-:W-:Y:S02]  /*2b50*/  PRMT R204, R197, 0x7632, R204 ;  /* 0x00007632c5cc7816 */ /* 0x000fe400000000cc */
[----:B------:R-:W-:Y:S01]  /*2b60*/  PRMT R212, R198, 0x7632, R212 ;  /* 0x00007632c6d47816 */ /* 0x000fe200000000d4 */
[----:B------:R-:W-:Y:S01]  /*2b70*/  FADD.FTZ R202, R3, R200 ;  /* 0x000000c803ca7221 */ /* 0x000fe20000010000 */
[----:B------:R-:W-:-:S02]  /*2b80*/  PRMT R3, R185, 0x7632, R3 ;  /* 0x00007632b9037816 */ /* 0x000fc40000000003 */
[----:B------:R-:W-:Y:S01]  /*2b90*/  SHF.L.U32 R204, R204, 0x10, RZ ;  /* 0x00000010cccc7819 */ /* 0x000fe200000006ff */
[----:B------:R-:W-:Y:S01]  /*2ba0*/  FADD.FTZ R217, R189, R202 ;  /* 0x000000cabdd97221 */ /* 0x000fe20000010000 */
[----:B------:R-:W-:Y:S02]  /*2bb0*/  SHF.L.U32 R3, R3, 0x10, RZ ;  /* 0x0000001003037819 */ /* 0x000fe400000006ff */
[----:B------:R-:W-:Y:S02]  /*2bc0*/  PRMT R200, R186, 0x7632, R200 ;  /* 0x00007632bac87816 */ /* 0x000fe400000000c8 */
[----:B------:R-:W-:Y:S01]  /*2bd0*/  SHF.L.U32 R212, R212, 0x10, RZ ;  /* 0x00000010d4d47819 */ /* 0x000fe200000006ff */
[----:B------:R-:W-:Y:S01]  /*2be0*/  FADD.FTZ R204, R204, R3 ;  /* 0x00000003cccc7221 */ /* 0x000fe20000010000 */
        /* <DEDUP_REMOVED lines=8> */
[----:B------:R-:W-:Y:S01]  /*2c70*/  SHF.L.U32 R196, R199, 0x10, RZ ;  /* 0x00000010c7c47819 */ /* 0x000fe200000006ff */
[----:B------:R-:W-:Y:S01]  /*2c80*/  FADD.FTZ R216, R188, R3 ;  /* 0x00000003bcd87221 */ /* 0x000fe20000010000 */
[----:B------:R-:W-:Y:S01]  /*2c90*/  SHF.L.U32 R200, R203, 0x10, RZ ;  /* 0x00000010cbc87819 */ /* 0x000fe200000006ff */
[----:B------:R-:W-:Y:S01]  /*2ca0*/  FADD.FTZ R209, R193, R212 ;  /* 0x000000d4c1d17221 */ /* 0x000fe20000010000 */
        /* <DEDUP_REMOVED lines=10> */
[----:B------:R-:W-:Y:S01]  /*2d50*/  FADD.FTZ R218, R190, R197 ;  /* 0x000000c5beda7221 */ /* 0x000fe20000010000 */
[----:B------:R-:W-:-:S02]  /*2d60*/  FADD.FTZ R201, R201, R196 ;  /* 0x000000c4c9c97221 */ /* 0x000fc40000010000 */
[----:B------:R-:W-:Y:S02]  /*2d70*/  FADD.FTZ R208, R192, R199 ;  /* 0x000000c7c0d07221 */ /* 0x000fe40000010000 */
[----:B------:R-:W-:Y:S01]  /*2d80*/  FADD.FTZ R210, R194, R201 ;  /* 0x000000c9c2d27221 */ /* 0x000fe20000010000 */
[----:B------:R-:W-:Y:S06]  /*2d90*/  BRA `(.L_x_13244) ;  /* 0x00000004000c7947 */ /* 0x000fec0003800000 */
.L_x_13243:
[----:B-1---5:R-:W-:Y:S02]  /*2da0*/  PRMT R200, R196, 0x7632, R200 ;  /* 0x00007632c4c87816 */ /* 0x022fe400000000c8 */
[----:B------:R-:W-:Y:S02]  /*2db0*/  PRMT R3, R184, 0x7632, R3 ;  /* 0x00007632b8037816 */ /* 0x000fe40000000003 */
[----:B------:R-:W-:Y:S02]  /*2dc0*/  SHF.L.U32 R200, R200, 0x10, RZ ;  /* 0x00000010c8c87819 */ /* 0x000fe400000006ff */
[----:B------:R-:W-:Y:S02]  /*2dd0*/  SHF.L.U32 R3, R3, 0x10, RZ ;  /* 0x0000001003037819 */ /* 0x000fe400000006ff */
[----:B------:R-:W-:Y:S02]  /*2de0*/  SHF.L.U32 R196, R196, 0x10, RZ ;  /* 0x00000010c4c47819 */ /* 0x000fe400000006ff */
[----:B------:R-:W-:Y:S01]  /*2df0*/  PRMT R219, R197, 0x7632, R219 ;  /* 0x00007632c5db7816 */ /* 0x000fe200000000db */
[--C-:B------:R-:W-:Y:S01]  /*2e00*/  FADD.FTZ R217, R200, R3.reuse ;  /* 0x00000003c8d97221 */ /* 0x100fe20000010000 */
[----:B------:R-:W-:-:S02]  /*2e10*/  PRMT R3, R186, 0x7632, R3 ;  /* 0x00007632ba037816 */ /* 0x000fc40000000003 */
[----:B------:R-:W-:Y:S02]  /*2e20*/  PRMT R200, R185, 0x7632, R200 ;  /* 0x00007632b9c87816 */ /* 0x000fe400000000c8 */
[----:B------:R-:W-:Y:S02]  /*2e30*/  SHF.L.U32 R202, R3, 0x10, RZ ;  /* 0x0000001003ca7819 */ /* 0x000fe400000006ff */
[----:B------:R-:W-:Y:S02]  /*2e40*/  SHF.L.U32 R3, R184, 0x10, RZ ;  /* 0x00000010b8037819 */ /* 0x000fe400000006ff */
        /* <DEDUP_REMOVED lines=22> */
.L_x_13242:
[----:B------:R-:W-:Y:S05]  /*2fb0*/  @!P0 BRA `(.L_x_13245) ;  /* 0x0000000000548947 */ /* 0x000fea0003800000 */
[C---:B-1---5:R-:W-:Y:S02]  /*2fc0*/  PRMT R200, R196.reuse, 0x7632, R200 ;  /* 0x00007632c4c87816 */ /* 0x062fe400000000c8 */
        /* <DEDUP_REMOVED lines=20> */
.L_x_13245:
        /* <DEDUP_REMOVED lines=12> */
.L_x_13244:
[----:B------:R-:W0:Y:S01]  /*31d0*/  @P0 LDC.64 R196, c[0x0][0x3a0] ;  /* 0x0000e800ffc40b82 */ /* 0x000e220000000a00 */
[----:B------:R-:W-:Y:S01]  /*31e0*/  IADD3 R245, PT, PT, R2, 0x80, RZ ;  /* 0x0000008002f57810 */ /* 0x000fe20007ffe0ff */
[----:B-1----:R-:W-:-:S05]  /*31f0*/  IMAD.WIDE.U32 R200, R246, 0x20, R250 ;  /* 0x00000020f6c87825 */ /* 0x002fca00078e00fa */
[----:B------:R1:W-:Y:S01]  /*3200*/  STG.E.128 desc[UR6][R200.64], R216 ;  /* 0x000000d8c8007986 */ /* 0x0003e2000c101d06 */
[----:B------:R-:W3:Y:S03]  /*3210*/  @P1 LDC.64 R198, c[0x0][0x398] ;  /* 0x0000e600ffc61b82 */ /* 0x000ee60000000a00 */
[----:B------:R1:W-:Y:S01]  /*3220*/  STG.E.128 desc[UR6][R200.64+0x10], R208 ;  /* 0x000010d0c8007986 */ /* 0x0003e2000c101d06 */
[----:B0-----:R-:W-:-:S05]  /*3230*/  @P0 IMAD.WIDE.U32 R196, R245, 0x20, R196 ;  /* 0x00000020f5c40825 */ /* 0x001fca00078e00c4 */
[----:B------:R-:W5:Y:S01]  /*3240*/  @P0 LDG.E.128 R188, desc[UR6][R196.64] ;  /* 0x00000006c4bc0981 */ /* 0x000f62000c1e1d00 */
[----:B---3--:R-:W-:-:S03]  /*3250*/  @P1 IMAD.WIDE.U32 R198, R245, 0x10, R198 ;  /* 0x00000010f5c61825 */ /* 0x008fc600078e00c6 */
[----:B------:R0:W5:Y:S04]  /*3260*/  @P0 LDG.E.128 R192, desc[UR6][R196.64+0x10] ;  /* 0x00001006c4c00981 */ /* 0x000168000c1e1d00 */
[----:B------:R1:W5:Y:S01]  /*3270*/  @P1 LDG.E.128 R184, desc[UR6][R198.64] ;  /* 0x00000006c6b81981 */ /* 0x000362000c1e1d00 */
[----:B0-----:R-:W-:-:S06]  /*3280*/  IMAD.WIDE.U32 R196, R245, 0x10, R206 ;  /* 0x00000010f5c47825 */ /* 0x001fcc00078e00ce */
[----:B------:R-:W5:Y:S01]  /*3290*/  LDG.E.128 R196, desc[UR6][R196.64] ;  /* 0x00000006c4c47981 */ /* 0x000f62000c1e1d00 */
[----:B-1----:R-:W-:Y:S05]  /*32a0*/  @!P1 BRA `(.L_x_13246) ;  /* 0x00000004002c9947 */ /* 0x002fea0003800000 */
[----:B------:R-:W-:Y:S05]  /*32b0*/  @!P0 BRA `(.L_x_13247) ;  /* 0x0000000000a48947 */ /* 0x000fea0003800000 */
[----:B-----5:R-:W-:Y:S02]  /*32c0*/  SHF.L.U32 R200, R196, 0x10, RZ ;  /* 0x00000010c4c87819 */ /* 0x020fe400000006ff */
[----:B------:R-:W-:Y:S02]  /*32d0*/  SHF.L.U32 R3, R184, 0x10, RZ ;  /* 0x00000010b8037819 */ /* 0x000fe400000006ff */
        /* <DEDUP_REMOVED lines=8> */
[----:B------:R-:W-:Y:S01]  /*3360*/  SHF.L.U32 R202, R198, 0x10, RZ ;  /* 0x00000010c6ca7819 */ /* 0x000fe200000006ff */
[----:B------:R-:W-:Y:S01]  /*3370*/  FADD.FTZ R3, R196, R3 ;  /* 0x00000003c4037221 */ /* 0x000fe20000010000 */
[----:B------:R-:W-:Y:S02]  /*3380*/  SHF.L.U32 R196, R185, 0x10, RZ ;  /* 0x00000010b9c47819 */ /* 0x000fe400000006ff */
[----:B------:R-:W-:Y:S01]  /*3390*/  SHF.L.U32 R197, R197, 0x10, RZ ;  /* 0x00000010c5c57819 */ /* 0x000fe200000006ff */
[----:B------:R-:W-:Y:S01]  /*33a0*/  FADD.FTZ R213, R189, R3 ;  /* 0x00000003bdd57221 */ /* 0x000fe20000010000 */
[----:B------:R-:W-:Y:S01]  /*33b0*/  PRMT R198, R198, 0x7632, R198 ;  /* 0x00007632c6c67816 */ /* 0x000fe200000000c6 */
[----:B------:R-:W-:Y:S01]  /*33c0*/  FADD.FTZ R201, R196, R201 ;  /* 0x000000c9c4c97221 */ /* 0x000fe20000010000 */
[----:B------:R-:W-:-:S02]  /*33d0*/  PRMT R196, R185, 0x7632, R196 ;  /* 0x00007632b9c47816 */ /* 0x000fc400000000c4 */
[----:B------:R-:W-:Y:S01]  /*33e0*/  SHF.L.U32 R198, R198, 0x10, RZ ;  /* 0x00000010c6c67819 */ /* 0x000fe200000006ff */
[----:B------:R-:W-:Y:S01]  /*33f0*/  FADD.FTZ R214, R190, R201 ;  /* 0x000000c9bed67221 */ /* 0x000fe20000010000 */
[----:B------:R-:W-:Y:S02]  /*3400*/  SHF.L.U32 R196, R196, 0x10, RZ ;  /* 0x00000010c4c47819 */ /* 0x000fe400000006ff */
[C---:B------:R-:W-:Y:S02]  /*3410*/  SHF.L.U32 R203, R199.reuse, 0x10, RZ ;  /* 0x00000010c7cb7819 */ /* 0x040fe400000006ff */
[----:B------:R-:W-:Y:S01]  /*3420*/  PRMT R199, R199, 0x7632, R199 ;  /* 0x00007632c7c77816 */ /* 0x000fe200000000c7 */
[----:B------:R-:W-:Y:S01]  /*3430*/  FADD.FTZ R196, R197, R196 ;  /* 0x000000c4c5c47221 */ /* 0x000fe20000010000 */
[----:B------:R-:W-:Y:S02]  /*3440*/  SHF.L.U32 R197, R186, 0x10, RZ ;  /* 0x00000010bac57819 */ /* 0x000fe400000006ff */
[----:B------:R-:W-:Y:S01]  /*3450*/  SHF.L.U32 R199, R199, 0x10, RZ ;  /* 0x00000010c7c77819 */ /* 0x000fe200000006ff */
[----:B------:R-:W-:-:S02]  /*3460*/  FADD.FTZ R215, R191, R196 ;  /* 0x000000c4bfd77221 */ /* 0x000fc40000010000 */
[----:B------:R-:W-:Y:S01]  /*3470*/  FADD.FTZ R202, R197, R202 ;  /* 0x000000cac5ca7221 */ /* 0x000fe20000010000 */
[----:B------:R-:W-:-:S03]  /*3480*/  PRMT R197, R186, 0x7632, R197 ;  /* 0x00007632bac57816 */ /* 0x000fc600000000c5 */
[----:B------:R-:W-:Y:S01]  /*3490*/  FADD.FTZ R200, R192, R202 ;  /* 0x000000cac0c87221 */ /* 0x000fe20000010000 */
[----:B------:R-:W-:-:S05]  /*34a0*/  SHF.L.U32 R197, R197, 0x10, RZ ;  /* 0x00000010c5c57819 */ /* 0x000fca00000006ff */
[----:B------:R-:W-:Y:S01]  /*34b0*/  FADD.FTZ R197, R198, R197 ;  /* 0x000000c5c6c57221 */ /* 0x000fe20000010000 */
[----:B------:R-:W-:-:S03]  /*34c0*/  SHF.L.U32 R198, R187, 0x10, RZ ;  /* 0x00000010bbc67819 */ /* 0x000fc600000006ff */
[----:B------:R-:W-:Y:S02]  /*34d0*/  FADD.FTZ R201, R193, R197 ;  /* 0x000000c5c1c97221 */ /* 0x000fe40000010000 */
[----:B------:R-:W-:Y:S01]  /*34e0*/  FADD.FTZ R203, R198, R203 ;  /* 0x000000cbc6cb7221 */ /* 0x000fe20000010000 */
[----:B------:R-:W-:-:S03]  /*34f0*/  PRMT R198, R187, 0x7632, R198 ;  /* 0x00007632bbc67816 */ /* 0x000fc600000000c6 */
[----:B------:R-:W-:Y:S01]  /*3500*/  FADD.FTZ R202, R194, R203 ;  /* 0x000000cbc2ca7221 */ /* 0x000fe20000010000 */
[----:B------:R-:W-:-:S05]  /*3510*/  SHF.L.U32 R198, R198, 0x10, RZ ;  /* 0x00000010c6c67819 */ /* 0x000fca00000006ff */
[----:B------:R-:W-:-:S04]  /*3520*/  FADD.FTZ R198, R199, R198 ;  /* 0x000000c6c7c67221 */ /* 0x000fc80000010000 */
[----:B------:R-:W-:Y:S01]  /*3530*/  FADD.FTZ R203, R195, R198 ;  /* 0x000000c6c3cb7221 */ /* 0x000fe20000010000 */
[----:B------:R-:W-:Y:S06]  /*3540*/  BRA `(.L_x_13248) ;  /* 0x00000004000c7947 */ /* 0x000fec0003800000 */
.L_x_13247:
[----:B-----5:R-:W-:Y:S02]  /*3550*/  SHF.L.U32 R212, R196, 0x10, RZ ;  /* 0x00000010c4d47819 */ /* 0x020fe400000006ff */
[----:B------:R-:W-:Y:S02]  /*3560*/  SHF.L.U32 R3, R184, 0x10, RZ ;  /* 0x00000010b8037819 */ /* 0x000fe400000006ff */
[----:B------:R-:W-:Y:S02]  /*3570*/  PRMT R196, R196, 0x7632, R196 ;  /* 0x00007632c4c47816 */ /* 0x000fe400000000c4 */
[----:B------:R-:W-:Y:S01]  /*3580*/  SHF.L.U32 R214, R197, 0x10, RZ ;  /* 0x00000010c5d67819 */ /* 0x000fe200000006ff */
[----:B------:R-:W-:Y:S01]  /*3590*/  FADD.FTZ R212, R3, R212 ;  /* 0x000000d403d47221 */ /* 0x000fe20000010000 */
[----:B------:R-:W-:Y:S02]  /*35a0*/  PRMT R3, R184, 0x7632, R3 ;  /* 0x00007632b8037816 */ /* 0x000fe40000000003 */
[----:B------:R-:W-:-:S02]  /*35b0*/  SHF.L.U32 R196, R196, 0x10, RZ ;  /* 0x00000010c4c47819 */ /* 0x000fc400000006ff */
[----:B------:R-:W-:Y:S02]  /*35c0*/  SHF.L.U32 R3, R3, 0x10, RZ ;  /* 0x0000001003037819 */ /* 0x000fe400000006ff */
[----:B------:R-:W-:Y:S02]  /*35d0*/  PRMT R215, R197, 0x7632, R215 ;  /* 0x00007632c5d77816 */ /* 0x000fe400000000d7 */
[----:B------:R-:W-:Y:S01]  /*35e0*/  SHF.L.U32 R200, R198, 0x10, RZ ;  /* 0x00000010c6c87819 */ /* 0x000fe200000006ff */
[----:B------:R-:W-:Y:S01]  /*35f0*/  FADD.FTZ R213, R196, R3 ;  /* 0x00000003c4d57221 */ /* 0x000fe20000010000 */
[----:B------:R-:W-:Y:S02]  /*3600*/  SHF.L.U32 R3, R185, 0x10, RZ ;  /* 0x00000010b9037819 */ /* 0x000fe400000006ff */
[----:B------:R-:W-:Y:S02]  /*3610*/  SHF.L.U32 R215, R215, 0x10, RZ ;  /* 0x00000010d7d77819 */ /* 0x000fe400000006ff */
[----:B------:R-:W-:Y:S01]  /*3620*/  PRMT R198, R198, 0x7632, R198 ;  /* 0x00007632c6c67816 */ /* 0x000fe200000000c6 */
[----:B------:R-:W-:Y:S01]  /*3630*/  FADD.FTZ R214, R3, R214 ;  /* 0x000000d603d67221 */ /* 0x000fe20000010000 */
[----:B------:R-:W-:-:S02]  /*3640*/  PRMT R3, R185, 0x7632, R3 ;  /* 0x00007632b9037816 */ /* 0x000fc40000000003 */
[----:B------:R-:W-:Y:S02]  /*3650*/  SHF.L.U32 R198, R198, 0x10, RZ ;  /* 0x00000010c6c67819 */ /* 0x000fe400000006ff */
[----:B------:R-:W-:Y:S02]  /*3660*/  SHF.L.U32 R3, R3, 0x10, RZ ;  /* 0x0000001003037819 */ /* 0x000fe400000006ff */
[C---:B------:R-:W-:Y:S02]  /*3670*/  SHF.L.U32 R202, R199.reuse, 0x10, RZ ;  /* 0x00000010c7ca7819 */ /* 0x040fe400000006ff */
[----:B------:R-:W-:Y:S01]  /*3680*/  PRMT R203, R199, 0x7632, R203 ;  /* 0x00007632c7cb7816 */ /* 0x000fe200000000cb */
[----:B------:R-:W-:Y:S01]  /*3690*/  FADD.FTZ R215, R215, R3 ;  /* 0x00000003d7d77221 */ /* 0x000fe20000010000 */
[----:B------:R-:W-:Y:S02]  /*36a0*/  SHF.L.U32 R3, R186, 0x10, RZ ;  /* 0x00000010ba037819 */ /* 0x000fe400000006ff */
[----:B------:R-:W-:-:S03]  /*36b0*/  SHF.L.U32 R203, R203, 0x10, RZ ;  /* 0x00000010cbcb7819 */ /* 0x000fc600000006ff */
[----:B------:R-:W-:Y:S01]  /*36c0*/  FADD.FTZ R200, R3, R200 ;  /* 0x000000c803c87221 */ /* 0x000fe20000010000 */
[----:B------:R-:W-:-:S04]  /*36d0*/  PRMT R3, R186, 0x7632, R3 ;  /* 0x00007632ba037816 */ /* 0x000fc80000000003 */
[----:B------:R-:W-:-:S05]  /*36e0*/  SHF.L.U32 R3, R3, 0x10, RZ ;  /* 0x0000001003037819 */ /* 0x000fca00000006ff */
[----:B------:R-:W-:Y:S01]  /*36f0*/  FADD.FTZ R201, R198, R3 ;  /* 0x00000003c6c97221 */ /* 0x000fe20000010000 */
[----:B------:R-:W-:-:S05]  /*3700*/  SHF.L.U32 R3, R187, 0x10, RZ ;  /* 0x00000010bb037819 */ /* 0x000fca00000006ff */
[----:B------:R-:W-:Y:S01]  /*3710*/  FADD.FTZ R202, R3, R202 ;  /* 0x000000ca03ca7221 */ /* 0x000fe20000010000 */
[----:B------:R-:W-:-:S04]  /*3720*/  PRMT R3, R187, 0x7632, R3 ;  /* 0x00007632bb037816 */ /* 0x000fc80000000003 */
[----:B------:R-:W-:-:S05]  /*3730*/  SHF.L.U32 R3, R3, 0x10, RZ ;  /* 0x0000001003037819 */ /* 0x000fca00000006ff */
[----:B------:R-:W-:Y:S01]  /*3740*/  FADD.FTZ R203, R203, R3 ;  /* 0x00000003cbcb7221 */ /* 0x000fe20000010000 */
[----:B------:R-:W-:Y:S06]  /*3750*/  BRA `(.L_x_13248) ;  /* 0x0000000000887947 */ /* 0x000fec0003800000 */
.L_x_13246:
        /* <DEDUP_REMOVED lines=22> */
.L_x_13249:
[C---:B-----5:R-:W-:Y:S02]  /*38c0*/  PRMT R3, R196.reuse, 0x7632, R3 ;  /* 0x00007632c4037816 */ /* 0x060fe40000000003 */
[----:B------:R-:W-:Y:S02]  /*38d0*/  SHF.L.U32 R212, R196, 0x10, RZ ;  /* 0x00000010c4d47819 */ /* 0x000fe400000006ff */
[C---:B------:R-:W-:Y:S02]  /*38e0*/  PRMT R196, R197.reuse, 0x7632, R196 ;  /* 0x00007632c5c47816 */ /* 0x040fe400000000c4 */
[----:B------:R-:W-:Y:S02]  /*38f0*/  SHF.L.U32 R214, R197, 0x10, RZ ;  /* 0x00000010c5d67819 */ /* 0x000fe400000006ff */
[C---:B------:R-:W-:Y:S02]  /*3900*/  PRMT R197, R198.reuse, 0x7632, R197 ;  /* 0x00007632c6c57816 */ /* 0x040fe400000000c5 */
[----:B------:R-:W-:-:S02]  /*3910*/  SHF.L.U32 R200, R198, 0x10, RZ ;  /* 0x00000010c6c87819 */ /* 0x000fc400000006ff */
[C---:B------:R-:W-:Y:S02]  /*3920*/  PRMT R198, R199.reuse, 0x7632, R198 ;  /* 0x00007632c7c67816 */ /* 0x040fe400000000c6 */
[----:B------:R-:W-:Y:S02]  /*3930*/  SHF.L.U32 R202, R199, 0x10, RZ ;  /* 0x00000010c7ca7819 */ /* 0x000fe400000006ff */
[----:B------:R-:W-:Y:S02]  /*3940*/  SHF.L.U32 R213, R3, 0x10, RZ ;  /* 0x0000001003d57819 */ /* 0x000fe400000006ff */
[----:B------:R-:W-:Y:S02]  /*3950*/  SHF.L.U32 R215, R196, 0x10, RZ ;  /* 0x00000010c4d77819 */ /* 0x000fe400000006ff */
[----:B------:R-:W-:Y:S02]  /*3960*/  SHF.L.U32 R201, R197, 0x10, RZ ;  /* 0x00000010c5c97819 */ /* 0x000fe400000006ff */
[----:B------:R-:W-:-:S07]  /*3970*/  SHF.L.U32 R203, R198, 0x10, RZ ;  /* 0x00000010c6cb7819 */ /* 0x000fce00000006ff */
.L_x_13248:
[----:B------:R-:W0:Y:S01]  /*3980*/  @P1 LDC.64 R196, c[0x0][0x398] ;  /* 0x0000e600ffc41b82 */ /* 0x000e220000000a00 */
[----:B------:R-:W-:Y:S01]  /*3990*/  IADD3 R248, PT, PT, R2, 0xa0, RZ ;  /* 0x000000a002f87810 */ /* 0x000fe20007ffe0ff */
[----:B------:R-:W-:-:S05]  /*39a0*/  IMAD.WIDE.U32 R198, R245, 0x20, R250 ;  /* 0x00000020f5c67825 */ /* 0x000fca00078e00fa */
[----:B------:R-:W-:Y:S04]  /*39b0*/  STG.E.128 desc[UR6][R198.64], R212 ;  /* 0x000000d4c6007986 */ /* 0x000fe8000c101d06 */
[----:B------:R1:W-:Y:S01]  /*39c0*/  STG.E.128 desc[UR6][R198.64+0x10], R200 ;  /* 0x000010c8c6007986 */ /* 0x0003e2000c101d06 */
[----:B0-----:R-:W-:-:S05]  /*39d0*/  @P1 IMAD.WIDE.U32 R196, R248, 0x10, R196 ;  /* 0x00000010f8c41825 */ /* 0x001fca00078e00c4 */
[----:B------:R0:W5:Y:S02]  /*39e0*/  @P1 LDG.E.128 R184, desc[UR6][R196.64] ;  /* 0x00000006c4b81981 */ /* 0x000164000c1e1d00 */
[----:B0-----:R-:W0:Y:S02]  /*39f0*/  @P0 LDC.64 R196, c[0x0][0x3a0] ;  /* 0x0000e800ffc40b82 */ /* 0x001e240000000a00 */
[----:B0-----:R-:W-:-:S05]  /*3a00*/  @P0 IMAD.WIDE.U32 R196, R248, 0x20, R196 ;  /* 0x00000020f8c40825 */ /* 0x001fca00078e00c4 */
[----:B------:R-:W5:Y:S04]  /*3a10*/  @P0 LDG.E.128 R188, desc[UR6][R196.64] ;  /* 0x00000006c4bc0981 */ /* 0x000f68000c1e1d00 */
[----:B------:R0:W5:Y:S02]  /*3a20*/  @P0 LDG.E.128 R192, desc[UR6][R196.64+0x10] ;  /* 0x00001006c4c00981 */ /* 0x000164000c1e1d00 */
[----:B0-----:R-:W-:-:S06]  /*3a30*/  IMAD.WIDE.U32 R196, R248, 0x10, R206 ;  /* 0x00000010f8c47825 */ /* 0x001fcc00078e00ce */
[----:B-1----:R-:W5:Y:S01]  /*3a40*/  LDG.E.128 R196, desc[UR6][R196.64] ;  /* 0x00000006c4c47981 */ /* 0x002f62000c1e1d00 */
[----:B------:R-:W-:Y:S05]  /*3a50*/  @!P1 BRA `(.L_x_13250) ;  /* 0x00000004002c9947 */ /* 0x000fea0003800000 */
[----:B------:R-:W-:Y:S05]  /*3a60*/  @!P0 BRA `(.L_x_13251) ;  /* 0x0000000000a48947 */ /* 0x000fea0003800000 */
[----:B-----5:R-:W-:Y:S02]  /*3a70*/  SHF.L.U32 R3, R196, 0x10, RZ ;  /* 0x00000010c4037819 */ /* 0x020fe400000006ff */
[----:B------:R-:W-:Y:S02]  /*3a80*/  SHF.L.U32 R204, R184, 0x10, RZ ;  /* 0x00000010b8cc7819 */ /* 0x000fe400000006ff */
[----:B------:R-:W-:Y:S02]  /*3a90*/  PRMT R196, R196, 0x7632, R196 ;  /* 0x00007632c4c47816 */ /* 0x000fe400000000c4 */
[----:B------:R-:W-:Y:S01]  /*3aa0*/  SHF.L.U32 R205, R185, 0x10, RZ ;  /* 0x00000010b9cd7819 */ /* 0x000fe200000006ff */
[--C-:B------:R-:W-:Y:S01]  /*3ab0*/  FADD.FTZ R204, R204, R3.reuse ;  /* 0x00000003cccc7221 */ /* 0x100fe20000010000 */
[----:B------:R-:W-:Y:S02]  /*3ac0*/  PRMT R3, R184, 0x7632, R3 ;  /* 0x00007632b8037816 */ /* 0x000fe40000000003 */
[----:B------:R-:W-:Y:S01]  /*3ad0*/  SHF.L.U32 R196, R196, 0x10, RZ ;  /* 0x00000010c4c47819 */ /* 0x000fe200000006ff */
[----:B------:R-:W-:Y:S01]  /*3ae0*/  FADD.FTZ R204, R188, R204 ;  /* 0x000000ccbccc7221 */ /* 0x000fe20000010000 */
[----:B------:R-:W-:-:S02]  /*3af0*/  SHF.L.U32 R3, R3, 0x10, RZ ;  /* 0x0000001003037819 */ /* 0x000fc400000006ff */
[----:B------:R-:W-:-:S03]  /*3b00*/  SHF.L.U32 R206, R186, 0x10, RZ ;  /* 0x00000010bace7819 */ /* 0x000fc600000006ff */
        /* <DEDUP_REMOVED lines=11> */
[----:B------:R-:W-:Y:S02]  /*3bc0*/  PRMT R206, R198, 0x7632, R206 ;  /* 0x00007632c6ce7816 */ /* 0x000fe400000000ce */
[----:B------:R-:W-:Y:S02]  /*3bd0*/  PRMT R198, R186, 0x7632, R198 ;  /* 0x00007632bac67816 */ /* 0x000fe400000000c6 */
[----:B------:R-:W-:Y:S02]  /*3be0*/  SHF.L.U32 R206, R206, 0x10, RZ ;  /* 0x00000010cece7819 */ /* 0x000fe400000006ff */
[----:B------:R-:W-:-:S05]  /*3bf0*/  SHF.L.U32 R198, R198, 0x10, RZ ;  /* 0x00000010c6c67819 */ /* 0x000fca00000006ff */
[----:B------:R-:W-:Y:S01]  /*3c00*/  FADD.FTZ R244, R206, R198 ;  /* 0x000000c6cef47221 */ /* 0x000fe20000010000 */
[----:B------:R-:W-:Y:S02]  /*3c10*/  SHF.L.U32 R198, R199, 0x10, RZ ;  /* 0x00000010c7c67819 */ /* 0x000fe400000006ff */
[----:B------:R-:W-:Y:S01]  /*3c20*/  SHF.L.U32 R206, R187, 0x10, RZ ;  /* 0x00000010bbce7819 */ /* 0x000fe200000006ff */
[----:B------:R-:W-:-:S04]  /*3c30*/  FADD.FTZ R197, R193, R244 ;  /* 0x000000f4c1c57221 */ /* 0x000fc80000010000 */
[----:B------:R-:W-:Y:S01]  /*3c40*/  FADD.FTZ R198, R206, R198 ;  /* 0x000000c6cec67221 */ /* 0x000fe20000010000 */
[----:B------:R-:W-:Y:S02]  /*3c50*/  PRMT R206, R199, 0x7632, R206 ;  /* 0x00007632c7ce7816 */ /* 0x000fe400000000ce */
[----:B------:R-:W-:Y:S01]  /*3c60*/  PRMT R199, R187, 0x7632, R199 ;  /* 0x00007632bbc77816 */ /* 0x000fe200000000c7 */
[----:B------:R-:W-:Y:S01]  /*3c70*/  FADD.FTZ R198, R194, R198 ;  /* 0x000000c6c2c67221 */ /* 0x000fe20000010000 */
[----:B------:R-:W-:Y:S02]  /*3c80*/  SHF.L.U32 R206, R206, 0x10, RZ ;  /* 0x00000010cece7819 */ /* 0x000fe400000006ff */
[----:B------:R-:W-:-:S05]  /*3c90*/  SHF.L.U32 R199, R199, 0x10, RZ ;  /* 0x00000010c7c77819 */ /* 0x000fca00000006ff */
[----:B------:R-:W-:Y:S01]  /*3ca0*/  FADD.FTZ R199, R206, R199 ;  /* 0x000000c7cec77221 */ /* 0x000fe20000010000 */
[----:B------:R-:W-:Y:S01]  /*3cb0*/  FADD.FTZ R206, R190, R196 ;  /* 0x000000c4bece7221 */ /* 0x000fe20000010000 */
[----:B------:R-:W-:Y:S01]  /*3cc0*/  FADD.FTZ R196, R192, R205 ;  /* 0x000000cdc0c47221 */ /* 0x000fe20000010000 */
[----:B------:R-:W-:Y:S01]  /*3cd0*/  FADD.FTZ R205, R189, R3 ;  /* 0x00000003bdcd7221 */ /* 0x000fe20000010000 */
[----:B------:R-:W-:Y:S01]  /*3ce0*/  FADD.FTZ R199, R195, R199 ;  /* 0x000000c7c3c77221 */ /* 0x000fe20000010000 */
[----:B------:R-:W-:Y:S06]  /*3cf0*/  BRA `(.L_x_13252) ;  /* 0x00000004000c7947 */ /* 0x000fec0003800000 */
.L_x_13251:
[----:B-----5:R-:W-:Y:S02]  /*3d00*/  SHF.L.U32 R3, R196, 0x10, RZ ;  /* 0x00000010c4037819 */ /* 0x020fe400000006ff */
[----:B------:R-:W-:Y:S02]  /*3d10*/  SHF.L.U32 R204, R184, 0x10, RZ ;  /* 0x00000010b8cc7819 */ /* 0x000fe400000006ff */
[----:B------:R-:W-:-:S03]  /*3d20*/  PRMT R196, R196, 0x7632, R196 ;  /* 0x00007632c4c47816 */ /* 0x000fc600000000c4 */
[--C-:B------:R-:W-:Y:S01]  /*3d30*/  FADD.FTZ R204, R204, R3.reuse ;  /* 0x00000003cccc7221 */ /* 0x100fe20000010000 */
        /* <DEDUP_REMOVED lines=10> */
[----:B------:R-:W-:Y:S02]  /*3de0*/  SHF.L.U32 R3, R3, 0x10, RZ ;  /* 0x0000001003037819 */ /* 0x000fe400000006ff */
[----:B------:R-:W-:-:S03]  /*3df0*/  PRMT R197, R198, 0x7632, R197 ;  /* 0x00007632c6c57816 */ /* 0x000fc600000000c5 */
[----:B------:R-:W-:Y:S01]  /*3e00*/  FADD.FTZ R207, R196, R3 ;  /* 0x00000003c4cf7221 */ /* 0x000fe20000010000 */
[----:B------:R-:W-:Y:S02]  /*3e10*/  SHF.L.U32 R3, R198, 0x10, RZ ;  /* 0x00000010c6037819 */ /* 0x000fe400000006ff */
[----:B------:R-:W-:Y:S02]  /*3e20*/  SHF.L.U32 R196, R186, 0x10, RZ ;  /* 0x00000010bac47819 */ /* 0x000fe400000006ff */
[----:B------:R-:W-:Y:S02]  /*3e30*/  SHF.L.U32 R197, R197, 0x10, RZ ;  /* 0x00000010c5c57819 */ /* 0x000fe400000006ff */
[----:B------:R-:W-:Y:S01]  /*3e40*/  SHF.L.U32 R198, R187, 0x10, RZ ;  /* 0x00000010bbc67819 */ /* 0x000fe200000006ff */
[--C-:B------:R-:W-:Y:S01]  /*3e50*/  FADD.FTZ R196, R196, R3.reuse ;  /* 0x00000003c4c47221 */ /* 0x100fe20000010000 */
[----:B------:R-:W-:-:S04]  /*3e60*/  PRMT R3, R186, 0x7632, R3 ;  /* 0x00007632ba037816 */ /* 0x000fc80000000003 */
[----:B------:R-:W-:-:S05]  /*3e70*/  SHF.L.U32 R3, R3, 0x10, RZ ;  /* 0x0000001003037819 */ /* 0x000fca00000006ff */
[----:B------:R-:W-:Y:S01]  /*3e80*/  FADD.FTZ R197, R197, R3 ;  /* 0x00000003c5c57221 */ /* 0x000fe20000010000 */
[C---:B------:R-:W-:Y:S02]  /*3e90*/  SHF.L.U32 R3, R199.reuse, 0x10, RZ ;  /* 0x00000010c7037819 */ /* 0x040fe400000006ff */
[----:B------:R-:W-:-:S03]  /*3ea0*/  PRMT R199, R199, 0x7632, R199 ;  /* 0x00007632c7c77816 */ /* 0x000fc600000000c7 */
[--C-:B------:R-:W-:Y:S01]  /*3eb0*/  FADD.FTZ R198, R198, R3.reuse ;  /* 0x00000003c6c67221 */ /* 0x100fe20000010000 */
[----:B------:R-:W-:Y:S02]  /*3ec0*/  PRMT R3, R187, 0x7632, R3 ;  /* 0x00007632bb037816 */ /* 0x000fe40000000003 */
[----:B------:R-:W-:Y:S02]  /*3ed0*/  SHF.L.U32 R199, R199, 0x10, RZ ;  /* 0x00000010c7c77819 */ /* 0x000fe400000006ff */
[----:B------:R-:W-:-:S05]  /*3ee0*/  SHF.L.U32 R3, R3, 0x10, RZ ;  /* 0x0000001003037819 */ /* 0x000fca00000006ff */
[----:B------:R-:W-:Y:S01]  /*3ef0*/  FADD.FTZ R199, R199, R3 ;  /* 0x00000003c7c77221 */ /* 0x000fe20000010000 */
[----:B------:R-:W-:Y:S06]  /*3f00*/  BRA `(.L_x_13252) ;  /* 0x0000000000887947 */ /* 0x000fec0003800000 */
.L_x_13250:
[----:B------:R-:W-:Y:S05]  /*3f10*/  @!P0 BRA `(.L_x_13253) ;  /* 0x0000000000548947 */ /* 0x000fea0003800000 */
        /* <DEDUP_REMOVED lines=21> */
.L_x_13253:
[C---:B-----5:R-:W-:Y:S02]  /*4070*/  PRMT R207, R197.reuse, 0x7632, R207 ;  /* 0x00007632c5cf7816 */ /* 0x060fe400000000cf */
[----:B------:R-:W-:Y:S02]  /*4080*/  SHF.L.U32 R206, R197, 0x10, RZ ;  /* 0x00000010c5ce7819 */ /* 0x000fe400000006ff */
[----:B------:R-:W-:Y:S02]  /*4090*/  PRMT R3, R196, 0x7632, R3 ;  /* 0x00007632c4037816 */ /* 0x000fe40000000003 */
[----:B------:R-:W-:Y:S02]  /*40a0*/  PRMT R197, R198, 0x7632, R197 ;  /* 0x00007632c6c57816 */ /* 0x000fe400000000c5 */
[----:B------:R-:W-:Y:S02]  /*40b0*/  PRMT R244, R199, 0x7632, R244 ;  /* 0x00007632c7f47816 */ /* 0x000fe400000000f4 */
[----:B------:R-:W-:-:S02]  /*40c0*/  SHF.L.U32 R204, R196, 0x10, RZ ;  /* 0x00000010c4cc7819 */ /* 0x000fc400000006ff */
[----:B------:R-:W-:Y:S02]  /*40d0*/  SHF.L.U32 R196, R198, 0x10, RZ ;  /* 0x00000010c6c47819 */ /* 0x000fe400000006ff */
[----:B------:R-:W-:Y:S02]  /*40e0*/  SHF.L.U32 R198, R199, 0x10, RZ ;  /* 0x00000010c7c67819 */ /* 0x000fe400000006ff */
[----:B------:R-:W-:Y:S02]  /*40f0*/  SHF.L.U32 R205, R3, 0x10, RZ ;  /* 0x0000001003cd7819 */ /* 0x000fe400000006ff */
[----:B------:R-:W-:Y:S02]  /*4100*/  SHF.L.U32 R207, R207, 0x10, RZ ;  /* 0x00000010cfcf7819 */ /* 0x000fe400000006ff */
[----:B------:R-:W-:Y:S02]  /*4110*/  SHF.L.U32 R197, R197, 0x10, RZ ;  /* 0x00000010c5c57819 */ /* 0x000fe400000006ff */
[----:B------:R-:W-:-:S07]  /*4120*/  SHF.L.U32 R199, R244, 0x10, RZ ;  /* 0x00000010f4c77819 */ /* 0x000fce00000006ff */
.L_x_13252:
[----:B------:R-:W0:Y:S01]  /*4130*/  S2R R3, SR_TID.X ;  /* 0x0000000000037919 */ /* 0x000e220000002100 */
[----:B------:R-:W-:Y:S01]  /*4140*/  IMAD.WIDE.U32 R250, R248, 0x20, R250 ;  /* 0x00000020f8fa7825 */ /* 0x000fe200078e00fa */
[----:B------:R-:W-:-:S04]  /*4150*/  UMOV UR13, 0xffffffff ;  /* 0xffffffff000d7882 */ /* 0x000fc80000000000 */
[----:B------:R1:W-:Y:S04]  /*4160*/  STG.E.128 desc[UR6][R250.64], R204 ;  /* 0x000000ccfa007986 */ /* 0x0003e8000c101d06 */
[----:B------:R1:W-:Y:S01]  /*4170*/  STG.E.128 desc[UR6][R250.64+0x10], R196 ;  /* 0x000010c4fa007986 */ /* 0x0003e2000c101d06 */
[----:B0-----:R-:W-:Y:S01]  /*4180*/  LOP3.LUT P0, RZ, R3, 0x1f, RZ, 0xc0, !PT ;  /* 0x0000001f03ff7812 */ /* 0x001fe2000780c0ff */
[----:B------:R-:W-:-:S04]  /*4190*/  FADD.FTZ R3, RZ, R240 ;  /* 0x000000f0ff037221 */ /* 0x000fc80000010000 */
        /* <DEDUP_REMOVED lines=165> */
.L_x_13267:
[----:B------:R-:W3:Y:S01]  /*4bf0*/  LDC R244, c[0x0][0x400] ;  /* 0x00010000fff47b82 */ /* 0x000ee20000000800 */
[----:B-1----:R-:W-:Y:S01]  /*4c00*/  FADD.FTZ R3, R251, R3 ;  /* 0x00000003fb037221 */ /* 0x002fe20000010000 */
[----:B------:R-:W-:Y:S01]  /*4c10*/  ISETP.NE.AND P2, PT, RZ, UR12, PT ;  /* 0x0000000cff007c0c */ /* 0x000fe2000bf45270 */
[----:B------:R-:W-:Y:S04]  /*4c20*/  STL [R1+0x38], R186 ;  /* 0x000038ba01007387 */ /* 0x000fe80000100800 */
[----:B------:R-:W-:Y:S01]  /*4c30*/  STL [R1+0x34], R185 ;  /* 0x000034b901007387 */ /* 0x000fe20000100800 */
[----:B0-----:R-:W0:Y:S03]  /*4c40*/  @!P0 LDC.64 R250, c[0x0][0x3c0] ;  /* 0x0000f000fffa8b82 */ /* 0x001e260000000a00 */
[----:B------:R1:W-:Y:S05]  /*4c50*/  STL [R1+0x30], R184 ;  /* 0x000030b801007387 */ /* 0x0003ea0000100800 */
[----:B-1----:R-:W1:Y:S01]  /*4c60*/  @!P0 LDC.64 R184, c[0x0][0x3c8] ;  /* 0x0000f200ffb88b82 */ /* 0x002e620000000a00 */
[----:B---3--:R-:W-:Y:S01]  /*4c70*/  FFMA.FTZ R244, R3, R244, UR9 ;  /* 0x0000000903f47e23 */ /* 0x008fe200080100f4 */
[----:B------:R-:W-:-:S05]  /*4c80*/  FMUL.FTZ R3, R249, R249 ;  /* 0x000000f9f9037220 */ /* 0x000fca0000410000 */
[----:B------:R-:W-:Y:S01]  /*4c90*/  FSEL R3, R3, RZ, P2 ;  /* 0x000000ff03037208 */ /* 0x000fe20001000000 */
[----:B0-----:R-:W-:-:S04]  /*4ca0*/  @!P0 IMAD.WIDE R250, R252, 0x4, R250 ;  /* 0x00000004fcfa8825 */ /* 0x001fc800078e02fa */
[----:B------:R-:W-:Y:S01]  /*4cb0*/  FADD.FTZ R3, R244, R3 ;  /* 0x00000003f4037221 */ /* 0x000fe20000010000 */
[----:B------:R-:W-:Y:S01]  /*4cc0*/  FSEL R244, R249, RZ, !P2 ;  /* 0x000000fff9f47208 */ /* 0x000fe20005000000 */
[----:B------:R1:W-:Y:S04]  /*4cd0*/  @!P0 STG.E desc[UR6][R250.64], R249 ;  /* 0x000000f9fa008986 */ /* 0x0003e8000c101906 */
[----:B------:R-:W0:Y:S01]  /*4ce0*/  MUFU.RSQ R3, R3 ;  /* 0x0000000300037308 */ /* 0x000e220000001400 */
        /* <DEDUP_REMOVED lines=8> */
[----:B------:R-:W-:Y:S01]  /*4d70*/  FADD.FTZ R239, -R244, R239 ;  /* 0x000000eff4ef7221 */ /* 0x000fe20000010100 */
[C---:B0-----:R-:W-:Y:S01]  /*4d80*/  FMUL.FTZ R186, R3.reuse, R240 ;  /* 0x000000f003ba7220 */ /* 0x041fe20000410000 */
[C---:B------:R-:W-:Y:S01]  /*4d90*/  FMUL.FTZ R184, R3.reuse, R241 ;  /* 0x000000f103b87220 */ /* 0x040fe20000410000 */
[----:B------:R0:W-:Y:S01]  /*4da0*/  @!P0 STG.E desc[UR6][R250.64], R3 ;  /* 0x00000003fa008986 */ /* 0x0001e2000c101906 */
[C---:B------:R-:W-:Y:S01]  /*4db0*/  FMUL.FTZ R185, R3.reuse, R242 ;  /* 0x000000f203b97220 */ /* 0x040fe20000410000 */
[----:B------:R-:W-:Y:S01]  /*4dc0*/  FFMA.FTZ R240, R186, R40, R36 ;  /* 0x00000028baf07223 */ /* 0x000fe20000010024 */
[----:B------:R-:W-:Y:S01]  /*4dd0*/  FFMA.FTZ R241, R184, R41, R37 ;  /* 0x00000029b8f17223 */ /* 0x000fe20000010025 */
[----:B------:R-:W-:Y:S01]  /*4de0*/  FMUL.FTZ R249, R3, R236 ;  /* 0x000000ec03f97220 */ /* 0x000fe20000410000 */
[----:B------:R-:W-:Y:S01]  /*4df0*/  FFMA.FTZ R242, R185, R42, R38 ;  /* 0x0000002ab9f27223 */ /* 0x000fe20000010026 */
[C---:B------:R-:W-:Y:S01]  /*4e00*/  FMUL.FTZ R238, R3.reuse, R238 ;  /* 0x000000ee03ee7220 */ /* 0x040fe20000410000 */
[----:B------:R-:W-:Y:S01]  /*4e10*/  FMUL.FTZ R239, R3, R239 ;  /* 0x000000ef03ef7220 */ /* 0x000fe20000410000 */
[----:B------:R-:W-:Y:S01]  /*4e20*/  F2FP.BF16.F32.PACK_AB R240, R241, R240 ;  /* 0x000000f0f1f0723e */ /* 0x000fe200000010ff */
[C---:B0-----:R-:W-:Y:S01]  /*4e30*/  FMUL.FTZ R251, R3.reuse, R243 ;  /* 0x000000f303fb7220 */ /* 0x041fe20000410000 */
[----:B------:R-:W-:Y:S01]  /*4e40*/  FMUL.FTZ R250, R3, R237 ;  /* 0x000000ed03fa7220 */ /* 0x000fe20000410000 */
[----:B------:R-:W-:-:S02]  /*4e50*/  FFMA.FTZ R237, R249, R44, R32 ;  /* 0x0000002cf9ed7223 */ /* 0x000fc40000010020 */
[----:B------:R-:W-:Y:S01]  /*4e60*/  FFMA.FTZ R241, R251, R43, R39 ;  /* 0x0000002bfbf17223 */ /* 0x000fe20000010027 */
[----:B------:R-:W-:-:S04]  /*4e70*/  FFMA.FTZ R236, R250, R45, R33 ;  /* 0x0000002dfaec7223 */ /* 0x000fc80000010021 */
[----:B------:R-:W-:Y:S02]  /*4e80*/  F2FP.BF16.F32.PACK_AB R241, R241, R242 ;  /* 0x000000f2f1f1723e */ /* 0x000fe400000010ff */
[----:B------:R-:W-:Y:S01]  /*4e90*/  F2FP.BF16.F32.PACK_AB R242, R236, R237 ;  /* 0x000000edecf2723e */ /* 0x000fe200000010ff */
[C---:B------:R-:W-:Y:S01]  /*4ea0*/  FFMA.FTZ R237, R238.reuse, R46, R34 ;  /* 0x0000002eeeed7223 */ /* 0x040fe20000010022 */
[C---:B------:R-:W-:Y:S01]  /*4eb0*/  FFMA.FTZ R236, R239.reuse, R47, R35 ;  /* 0x0000002fefec7223 */ /* 0x040fe20000010023 */
[----:B------:R-:W-:Y:S01]  /*4ec0*/  FFMA.FTZ R238, R238, R94, R178 ;  /* 0x0000005eeeee7223 */ /* 0x000fe200000100b2 */
[----:B------:R-:W-:-:S03]  /*4ed0*/  FFMA.FTZ R239, R239, R95, R179 ;  /* 0x0000005fefef7223 */ /* 0x000fc600000100b3 */
[----:B------:R-:W-:Y:S02]  /*4ee0*/  F2FP.BF16.F32.PACK_AB R243, R236, R237 ;  /* 0x000000edecf3723e */ /* 0x000fe400000010ff */
[----:B------:R-:W0:Y:S01]  /*4ef0*/  LDC.64 R236, c[0x0][0x428] ;  /* 0x00010a00ffec7b82 */ /* 0x000e220000000a00 */
[----:B------:R-:W-:Y:S01]  /*4f00*/  F2FP.BF16.F32.PACK_AB R239, R239, R238 ;  /* 0x000000eeefef723e */ /* 0x000fe200000010ff */
[----:B0-----:R-:W-:-:S05]  /*4f10*/  IMAD.WIDE.U32 R236, R2, 0x10, R236 ;  /* 0x0000001002ec7825 */ /* 0x001fca00078e00ec */
[----:B------:R0:W-:Y:S02]  /*4f20*/  STG.E.128 desc[UR6][R236.64], R240 ;  /* 0x000000f0ec007986 */ /* 0x0001e4000c101d06 */
[----:B0-----:R-:W-:Y:S01]  /*4f30*/  FFMA.FTZ R240, R250, R93, R177 ;  /* 0x0000005dfaf07223 */ /* 0x001fe200000100b1 */
[----:B------:R-:W-:Y:S01]  /*4f40*/  FFMA.FTZ R241, R251, R91, R183 ;  /* 0x0000005bfbf17223 */ /* 0x000fe200000100b7 */
[----:B------:R-:W-:Y:S01]  /*4f50*/  FFMA.FTZ R237, R185, R90, R182 ;  /* 0x0000005ab9ed7223 */ /* 0x000fe200000100b6 */
[----:B------:R-:W0:Y:S01]  /*4f60*/  LDC.64 R250, c[0x0][0x430] ;  /* 0x00010c00fffa7b82 */ /* 0x000e220000000a00 */
[----:B------:R-:W-:Y:S01]  /*4f70*/  FFMA.FTZ R238, R249, R92, R176 ;  /* 0x0000005cf9ee7223 */ /* 0x000fe200000100b0 */
[----:B------:R-:W-:Y:S01]  /*4f80*/  FFMA.FTZ R236, R186, R88, R180 ;  /* 0x00000058baec7223 */ /* 0x000fe200000100b4 */
[----:B------:R-:W-:Y:S01]  /*4f90*/  FFMA.FTZ R242, R184, R89, R181 ;  /* 0x00000059b8f27223 */ /* 0x000fe200000100b5 */
[----:B------:R-:W-:Y:S01]  /*4fa0*/  F2FP.BF16.F32.PACK_AB R237, R241, R237 ;  /* 0x000000edf1ed723e */ /* 0x000fe200000010ff */
[----:B------:R-:W-:Y:S01]  /*4fb0*/  FADD.FTZ R234, -R244, R234 ;  /* 0x000000eaf4ea7221 */ /* 0x000fe20000010100 */
[----:B------:R-:W-:Y:S01]  /*4fc0*/  F2FP.BF16.F32.PACK_AB R238, R240, R238 ;  /* 0x000000eef0ee723e */ /* 0x000fe200000010ff */
[----:B------:R-:W-:Y:S01]  /*4fd0*/  FADD.FTZ R235, -R244, R235 ;  /* 0x000000ebf4eb7221 */ /* 0x000fe20000010100 */
[----:B------:R-:W-:Y:S01]  /*4fe0*/  F2FP.BF16.F32.PACK_AB R236, R242, R236 ;  /* 0x000000ecf2ec723e */ /* 0x000fe200000010ff */
        /* <DEDUP_REMOVED lines=15> */
[----:B0-----:R-:W-:-:S04]  /*50e0*/  IMAD.WIDE.U32 R240, R2, 0x10, R250 ;  /* 0x0000001002f07825 */ /* 0x001fc800078e00fa */
[C---:B------:R-:W-:Y:S01]  /*50f0*/  FADD.FTZ R2, -R244.reuse, R232 ;  /* 0x000000e8f4027221 */ /* 0x040fe20000010100 */
[C---:B------:R-:W-:Y:S01]  /*5100*/  FADD.FTZ R202, -R244.reuse, R202 ;  /* 0x000000caf4ca7221 */ /* 0x040fe20000010100 */
[C---:B------:R-:W-:Y:S01]  /*5110*/  FADD.FTZ R196, -R244.reuse, R196 ;  /* 0x000000c4f4c47221 */ /* 0x040fe20000010100 */
[C---:B------:R-:W-:Y:S01]  /*5120*/  FADD.FTZ R197, -R244.reuse, R197 ;  /* 0x000000c5f4c57221 */ /* 0x040fe20000010100 */
[----:B------:R0:W-:Y:S01]  /*5130*/  STG.E.128 desc[UR6][R240.64], R236 ;  /* 0x000000ecf0007986 */ /* 0x0001e2000c101d06 */
[C---:B------:R-:W-:Y:S01]  /*5140*/  FMUL.FTZ R231, R3.reuse, R231 ;  /* 0x000000e703e77220 */ /* 0x040fe20000410000 */
        /* <DEDUP_REMOVED lines=9> */
[----:B------:R4:W5:Y:S01]  /*51e0*/  LDL.LU R186, [R1+0x38] ;  /* 0x0000380001ba7983 */ /* 0x0009620000300800 */
[C---:B------:R-:W-:Y:S01]  /*51f0*/  FMUL.FTZ R220, R3.reuse, R220 ;  /* 0x000000dc03dc7220 */ /* 0x040fe20000410000 */
[----:B------:R-:W-:-:S02]  /*5200*/  FMUL.FTZ R221, R3, R221 ;  /* 0x000000dd03dd7220 */ /* 0x000fc40000410000 */
[----:B------:R4:W5:Y:S01]  /*5210*/  LDL.LU R185, [R1+0x34] ;  /* 0x0000340001b97983 */ /* 0x0009620000300800 */
[C---:B0-----:R-:W-:Y:S01]  /*5220*/  FMUL.FTZ R237, R3.reuse, R2 ;  /* 0x0000000203ed7220 */ /* 0x041fe20000410000 */
        /* <DEDUP_REMOVED lines=8> */
[----:B------:R4:W5:Y:S01]  /*52b0*/  LDL.LU R184, [R1+0x30] ;  /* 0x0000300001b87983 */ /* 0x0009620000300800 */
[----:B------:R-:W-:Y:S01]  /*52c0*/  FFMA.FTZ R229, R231, R55, R27 ;  /* 0x00000037e7e57223 */ /* 0x000fe2000001001b */
[----:B------:R-:W-:Y:S01]  /*52d0*/  F2FP.BF16.F32.PACK_AB R233, R234, R233 ;  /* 0x000000e9eae9723e */ /* 0x000fe200000010ff */
[----:B------:R-:W-:Y:S01]  /*52e0*/  FADD.FTZ R234, -R244, R230 ;  /* 0x000000e6f4ea7221 */ /* 0x000fe20000010100 */
[----:B------:R-:W-:Y:S01]  /*52f0*/  FMUL.FTZ R230, R3, R228 ;  /* 0x000000e403e67220 */ /* 0x000fe20000410000 */
[----:B------:R-:W-:Y:S01]  /*5300*/  F2FP.BF16.F32.PACK_AB R232, R235, R232 ;  /* 0x000000e8ebe8723e */ /* 0x000fe200000010ff */
[----:B------:R-:W-:Y:S01]  /*5310*/  FFMA.FTZ R235, R239, R53, R25 ;  /* 0x00000035efeb7223 */ /* 0x000fe20000010019 */
[----:B------:R-:W-:Y:S01]  /*5320*/  FMUL.FTZ R240, R3, R234 ;  /* 0x000000ea03f07220 */ /* 0x000fe20000410000 */
[----:B------:R-:W-:Y:S01]  /*5330*/  FFMA.FTZ R234, R230, R52, R24 ;  /* 0x00000034e6ea7223 */ /* 0x000fe20000010018 */
[----:B------:R-:W-:Y:S01]  /*5340*/  FFMA.FTZ R2, R2, R99, R175 ;  /* 0x0000006302027223 */ /* 0x000fe200000100af */
[----:B------:R-:W-:Y:S01]  /*5350*/  FFMA.FTZ R230, R230, R100, R168 ;  /* 0x00000064e6e67223 */ /* 0x000fe200000100a8 */
[C---:B------:R-:W-:Y:S01]  /*5360*/  FFMA.FTZ R228, R240.reuse, R54, R26 ;  /* 0x00000036f0e47223 */ /* 0x040fe2000001001a */
[----:B------:R-:W-:Y:S01]  /*5370*/  FFMA.FTZ R240, R240, R102, R170 ;  /* 0x00000066f0f07223 */ /* 0x000fe200000100aa */
[----:B------:R-:W-:Y:S01]  /*5380*/  F2FP.BF16.F32.PACK_AB R234, R235, R234 ;  /* 0x000000eaebea723e */ /* 0x000fe200000010ff */
[----:B------:R-:W-:Y:S01]  /*5390*/  FFMA.FTZ R231, R231, R103, R171 ;  /* 0x00000067e7e77223 */ /* 0x000fe200000100ab */
[----:B------:R-:W3:Y:S01]  /*53a0*/  LDL R249, [R1] ;  /* 0x0000000001f97983 */ /* 0x000ee20000100800 */
[----:B------:R-:W-:Y:S01]  /*53b0*/  F2FP.BF16.F32.PACK_AB R235, R229, R228 ;  /* 0x000000e4e5eb723e */ /* 0x000fe200000010ff */
[----:B-1----:R-:W-:-:S02]  /*53c0*/  IMAD.WIDE.U32 R228, R0, 0x10, R242 ;  /* 0x0000001000e47825 */ /* 0x002fc400078e00f2 */
[----:B------:R-:W-:Y:S01]  /*53d0*/  F2FP.BF16.F32.PACK_AB R231, R231, R240 ;  /* 0x000000f0e7e7723e */ /* 0x000fe200000010ff */
[----:B------:R-:W2:Y:S04]  /*53e0*/  LDL R241, [R1+0x18] ;  /* 0x0000180001f17983 */ /* 0x000ea80000100800 */
[----:B------:R0:W-:Y:S04]  /*53f0*/  STG.E.128 desc[UR6][R228.64], R232 ;  /* 0x000000e8e4007986 */ /* 0x0001e8000c101d06 */
[----:B------:R-:W4:Y:S01]  /*5400*/  LDL R240, [R1+0x1c] ;  /* 0x00001c0001f07983 */ /* 0x000f220000100800 */
[----:B0-----:R-:W-:Y:S01]  /*5410*/  FFMA.FTZ R229, R238, R98, R174 ;  /* 0x00000062eee57223 */ /* 0x001fe200000100ae */
[----:B------:R-:W-:Y:S01]  /*5420*/  FFMA.FTZ R228, R237, R96, R172 ;  /* 0x00000060ede47223 */ /* 0x000fe200000100ac */
[----:B------:R-:W-:Y:S01]  /*5430*/  FFMA.FTZ R232, R239, R101, R169 ;  /* 0x00000065efe87223 */ /* 0x000fe200000100a9 */
[----:B------:R-:W-:Y:S01]  /*5440*/  FFMA.FTZ R233, R236, R97, R173 ;  /* 0x00000061ece97223 */ /* 0x000fe200000100ad */
[----:B------:R-:W-:Y:S01]  /*5450*/  FADD.FTZ R234, -R244, R227 ;  /* 0x000000e3f4ea7221 */ /* 0x000fe20000010100 */
[----:B------:R-:W-:Y:S01]  /*5460*/  F2FP.BF16.F32.PACK_AB R229, R2, R229 ;  /* 0x000000e502e5723e */ /* 0x000fe200000010ff */
[----:B------:R-:W-:Y:S01]  /*5470*/  FADD.FTZ R2, -R244, R225 ;  /* 0x000000e1f4027221 */ /* 0x000fe20000010100 */
[C---:B------:R-:W-:Y:S01]  /*5480*/  FMUL.FTZ R225, R3.reuse, R226 ;  /* 0x000000e203e17220 */ /* 0x040fe20000410000 */
[C---:B------:R-:W-:Y:S01]  /*5490*/  FMUL.FTZ R234, R3.reuse, R234 ;  /* 0x000000ea03ea7220 */ /* 0x040fe20000410000 */
[----:B------:R-:W-:Y:S01]  /*54a0*/  F2FP.BF16.F32.PACK_AB R230, R232, R230 ;  /* 0x000000e6e8e6723e */ /* 0x000fe200000010ff */
[----:B------:R-:W-:Y:S01]  /*54b0*/  FMUL.FTZ R2, R3, R2 ;  /* 0x0000000203027220 */ /* 0x000fe20000410000 */
[----:B------:R-:W-:Y:S01]  /*54c0*/  F2FP.BF16.F32.PACK_AB R228, R233, R228 ;  /* 0x000000e4e9e4723e */ /* 0x000fe200000010ff */
[----:B------:R-:W-:-:S04]  /*54d0*/  IMAD.WIDE.U32 R232, R0, 0x10, R250 ;  /* 0x0000001000e87825 */ /* 0x000fc800078e00fa */
[----:B------:R-:W-:Y:S01]  /*54e0*/  FFMA.FTZ R227, R225, R62, R18 ;  /* 0x0000003ee1e37223 */ /* 0x000fe20000010012 */
[----:B------:R-:W-:Y:S01]  /*54f0*/  FFMA.FTZ R0, R234, R63, R19 ;  /* 0x0000003fea007223 */ /* 0x000fe20000010013 */
[----:B------:R-:W-:Y:S01]  /*5500*/  FMUL.FTZ R235, R3, R224 ;  /* 0x000000e003eb7220 */ /* 0x000fe20000410000 */
[----:B------:R-:W-:Y:S01]  /*5510*/  FFMA.FTZ R237, R2, R61, R17 ;  /* 0x0000003d02ed7223 */ /* 0x000fe20000010011 */
[----:B------:R0:W-:Y:S01]  /*5520*/  STG.E.128 desc[UR6][R232.64], R228 ;  /* 0x000000e4e8007986 */ /* 0x0001e2000c101d06 */
[----:B------:R-:W-:Y:S01]  /*5530*/  FFMA.FTZ R224, R225, R110, R162 ;  /* 0x0000006ee1e07223 */ /* 0x000fe200000100a2 */
[----:B------:R-:W-:Y:S01]  /*5540*/  F2FP.BF16.F32.PACK_AB R227, R0, R227 ;  /* 0x000000e300e3723e */ /* 0x000fe200000010ff */
[C---:B------:R-:W-:Y:S01]  /*5550*/  FFMA.FTZ R0, R235.reuse, R108, R160 ;  /* 0x0000006ceb007223 */ /* 0x040fe200000100a0 */
[----:B------:R-:W-:Y:S01]  /*5560*/  FFMA.FTZ R225, R234, R111, R163 ;  /* 0x0000006feae17223 */ /* 0x000fe200000100a3 */
[----:B------:R-:W-:Y:S01]  /*5570*/  FFMA.FTZ R2, R2, R109, R161 ;  /* 0x0000006d02027223 */ /* 0x000fe200000100a1 */
[----:B------:R-:W-:Y:S01]  /*5580*/  FFMA.FTZ R226, R235, R60, R16 ;  /* 0x0000003cebe27223 */ /* 0x000fe20000010010 */
[----:B------:R-:W2:Y:S04]  /*5590*/  LDL R239, [R1+0x20] ;  /* 0x0000200001ef7983 */ /* 0x000ea80000100800 */
[----:B------:R-:W-:Y:S01]  /*55a0*/  F2FP.BF16.F32.PACK_AB R226, R237, R226 ;  /* 0x000000e2ede2723e */ /* 0x000fe200000010ff */
[----:B------:R-:W2:Y:S04]  /*55b0*/  LDL R238, [R1+0x24] ;  /* 0x0000240001ee7983 */ /* 0x000ea80000100800 */
[----:B------:R-:W2:Y:S01]  /*55c0*/  LDL R236, [R1+0x28] ;  /* 0x0000280001ec7983 */ /* 0x000ea20000100800 */
[C---:B0-----:R-:W-:Y:S01]  /*55d0*/  FADD.FTZ R228, -R244.reuse, R222 ;  /* 0x000000def4e47221 */ /* 0x041fe20000010100 */
[----:B------:R-:W-:Y:S01]  /*55e0*/  FADD.FTZ R229, -R244, R223 ;  /* 0x000000dff4e57221 */ /* 0x000fe20000010100 */
[----:B------:R-:W-:Y:S01]  /*55f0*/  F2FP.BF16.F32.PACK_AB R223, R225, R224 ;  /* 0x000000e0e1df723e */ /* 0x000fe200000010ff */
[----:B------:R-:W-:Y:S01]  /*5600*/  FFMA.FTZ R224, R220, R56, R20 ;  /* 0x00000038dce07223 */ /* 0x000fe20000010014 */
[C---:B------:R-:W-:Y:S01]  /*5610*/  FMUL.FTZ R228, R3.reuse, R228 ;  /* 0x000000e403e47220 */ /* 0x040fe20000410000 */
[----:B------:R-:W-:Y:S01]  /*5620*/  FMUL.FTZ R229, R3, R229 ;  /* 0x000000e503e57220 */ /* 0x000fe20000410000 */
[----:B------:R-:W-:Y:S01]  /*5630*/  F2FP.BF16.F32.PACK_AB R222, R2, R0 ;  /* 0x0000000002de723e */ /* 0x000fe200000010ff */
[----:B------:R-:W-:Y:S01]  /*5640*/  FFMA.FTZ R231, R221, R57, R21 ;  /* 0x00000039dde77223 */ /* 0x000fe20000010015 */
[----:B------:R-:W-:Y:S01]  /*5650*/  FFMA.FTZ R225, R228, R58, R22 ;  /* 0x0000003ae4e17223 */ /* 0x000fe20000010016 */
[C---:B------:R-:W-:Y:S01]  /*5660*/  FFMA.FTZ R0, R229.reuse, R59, R23 ;  /* 0x0000003be5007223 */ /* 0x040fe20000010017 */
[----:B------:R-:W-:Y:S01]  /*5670*/  FFMA.FTZ R230, R229, R107, R167 ;  /* 0x0000006be5e67223 */ /* 0x000fe200000100a7 */
[----:B------:R-:W-:Y:S01]  /*5680*/  FFMA.FTZ R220, R220, R104, R164 ;  /* 0x00000068dcdc7223 */ /* 0x000fe200000100a4 */
[----:B------:R-:W-:Y:S01]  /*5690*/  F2FP.BF16.F32.PACK_AB R224, R231, R224 ;  /* 0x000000e0e7e0723e */ /* 0x000fe200000010ff */
[----:B------:R-:W-:Y:S01]  /*56a0*/  FFMA.FTZ R231, R221, R105, R165 ;  /* 0x00000069dde77223 */ /* 0x000fe200000100a5 */
[----:B------:R-:W-:Y:S01]  /*56b0*/  F2FP.BF16.F32.PACK_AB R225, R0, R225 ;  /* 0x000000e100e1723e */ /* 0x000fe200000010ff */
[C---:B------:R-:W-:Y:S01]  /*56c0*/  FADD.FTZ R0, -R244.reuse, R216 ;  /* 0x000000d8f4007221 */ /* 0x040fe20000010100 */
[----:B------:R-:W-:Y:S01]  /*56d0*/  FADD.FTZ R216, -R244, R204 ;  /* 0x000000ccf4d87221 */ /* 0x000fe20000010100 */
[----:B------:R-:W-:Y:S01]  /*56e0*/  FFMA.FTZ R204, R228, R106, R166 ;  /* 0x0000006ae4cc7223 */ /* 0x000fe200000100a6 */
[C---:B------:R-:W-:Y:S01]  /*56f0*/  FADD.FTZ R2, -R244.reuse, R217 ;  /* 0x000000d9f4027221 */ /* 0x040fe20000010100 */
[C---:B------:R-:W-:Y:S01]  /*5700*/  FADD.FTZ R217, -R244.reuse, R205 ;  /* 0x000000cdf4d97221 */ /* 0x040fe20000010100 */
[C---:B------:R-:W-:Y:S01]  /*5710*/  FADD.FTZ R228, -R244.reuse, R206 ;  /* 0x000000cef4e47221 */ /* 0x040fe20000010100 */
[----:B------:R-:W-:Y:S01]  /*5720*/  FADD.FTZ R229, -R244, R207 ;  /* 0x000000cff4e57221 */ /* 0x000fe20000010100 */
[----:B------:R-:W-:Y:S01]  /*5730*/  F2FP.BF16.F32.PACK_AB R221, R230, R204 ;  /* 0x000000cce6dd723e */ /* 0x000fe200000010ff */
[----:B------:R-:W-:Y:S01]  /*5740*/  IMAD.WIDE.U32 R204, R247, 0x10, R242 ;  /* 0x00000010f7cc7825 */ /* 0x000fe200078e00f2 */
[----:B------:R-:W-:-:S03]  /*5750*/  F2FP.BF16.F32.PACK_AB R220, R231, R220 ;  /* 0x000000dce7dc723e */ /* 0x000fc600000010ff */
[C---:B------:R-:W-:Y:S01]  /*5760*/  FMUL.FTZ R0, R3.reuse, R0 ;  /* 0x0000000003007220 */ /* 0x040fe20000410000 */
[----:B------:R-:W-:Y:S01]  /*5770*/  FMUL.FTZ R2, R3, R2 ;  /* 0x0000000203027220 */ /* 0x000fe20000410000 */
[----:B------:R-:W-:Y:S01]  /*5780*/  IMAD.WIDE.U32 R206, R247, 0x10, R250 ;  /* 0x00000010f7ce7825 */ /* 0x000fe200078e00fa */
[----:B------:R0:W-:Y:S03]  /*5790*/  STG.E.128 desc[UR6][R204.64], R224 ;  /* 0x000000e0cc007986 */ /* 0x0001e6000c101d06 */
[C---:B------:R-:W-:Y:S01]  /*57a0*/  FMUL.FTZ R230, R3.reuse, R211 ;  /* 0x000000d303e67220 */ /* 0x040fe20000410000 */
[C---:B------:R-:W-:Y:S01]  /*57b0*/  FMUL.FTZ R232, R3.reuse, R202 ;  /* 0x000000ca03e87220 */ /* 0x040fe20000410000 */
[C---:B------:R-:W-:Y:S01]  /*57c0*/  FMUL.FTZ R202, R3.reuse, R228 ;  /* 0x000000e403ca7220 */ /* 0x040fe20000410000 */
[----:B------:R1:W-:Y:S01]  /*57d0*/  STG.E.128 desc[UR6][R206.64], R220 ;  /* 0x000000dcce007986 */ /* 0x0003e2000c101d06 */
[C---:B------:R-:W-:Y:S01]  /*57e0*/  FMUL.FTZ R231, R3.reuse, R201 ;  /* 0x000000c903e77220 */ /* 0x040fe20000410000 */
[C---:B------:R-:W-:Y:S01]  /*57f0*/  FMUL.FTZ R228, R3.reuse, R198 ;  /* 0x000000c603e47220 */ /* 0x040fe20000410000 */
[C---:B------:R-:W-:Y:S01]  /*5800*/  FMUL.FTZ R211, R3.reuse, R215 ;  /* 0x000000d703d37220 */ /* 0x040fe20000410000 */
[C---:B------:R-:W-:Y:S01]  /*5810*/  FMUL.FTZ R201, R3.reuse, R217 ;  /* 0x000000d903c97220 */ /* 0x040fe20000410000 */
[----:B------:R-:W-:Y:S01]  /*5820*/  FFMA.FTZ R217, R230, R71, R11 ;  /* 0x00000047e6d97223 */ /* 0x000fe2000001000b */
[C---:B------:R-:W-:Y:S01]  /*5830*/  FMUL.FTZ R233, R3.reuse, R203 ;  /* 0x000000cb03e97220 */ /* 0x040fe20000410000 */
[C---:B------:R-:W-:Y:S01]  /*5840*/  FMUL.FTZ R203, R3.reuse, R229 ;  /* 0x000000e503cb7220 */ /* 0x040fe20000410000 */
[----:B------:R-:W2:Y:S04]  /*5850*/  LDL R247, [R1+0x8] ;  /* 0x0000080001f77983 */ /* 0x000ea80000100800 */
[----:B------:R-:W2:Y:S01]  /*5860*/  LDL R244, [R1+0xc] ;  /* 0x00000c0001f47983 */ /* 0x000ea20000100800 */
[C---:B0-----:R-:W-:Y:S01]  /*5870*/  FMUL.FTZ R204, R3.reuse, R218 ;  /* 0x000000da03cc7220 */ /* 0x041fe20000410000 */
[C---:B------:R-:W-:Y:S01]  /*5880*/  FMUL.FTZ R205, R3.reuse, R219 ;  /* 0x000000db03cd7220 */ /* 0x040fe20000410000 */
[C---:B------:R-:W-:Y:S01]  /*5890*/  FMUL.FTZ R218, R3.reuse, R210 ;  /* 0x000000d203da7220 */ /* 0x040fe20000410000 */
[C---:B------:R-:W-:Y:S01]  /*58a0*/  FMUL.FTZ R226, R3.reuse, R196 ;  /* 0x000000c403e27220 */ /* 0x040fe20000410000 */
[C---:B-1----:R-:W-:Y:S01]  /*58b0*/  FMUL.FTZ R206, R3.reuse, R208 ;  /* 0x000000d003ce7220 */ /* 0x042fe20000410000 */
[C---:B------:R-:W-:Y:S01]  /*58c0*/  FMUL.FTZ R207, R3.reuse, R209 ;  /* 0x000000d103cf7220 */ /* 0x040fe20000410000 */
[C---:B------:R-:W-:Y:S01]  /*58d0*/  FMUL.FTZ R227, R3.reuse, R197 ;  /* 0x000000c503e37220 */ /* 0x040fe20000410000 */
[C---:B------:R-:W-:Y:S01]  /*58e0*/  FMUL.FTZ R209, R3.reuse, R213 ;  /* 0x000000d503d17220 */ /* 0x040fe20000410000 */
[----:B------:R-:W-:Y:S01]  /*58f0*/  FFMA.FTZ R196, R0, R64, R12 ;  /* 0x0000004000c47223 */ /* 0x000fe2000001000c */
[----:B------:R-:W-:Y:S01]  /*5900*/  FFMA.FTZ R197, R2, R65, R13 ;  /* 0x0000004102c57223 */ /* 0x000fe2000001000d */
[C---:B------:R-:W-:Y:S01]  /*5910*/  FMUL.FTZ R208, R3.reuse, R212 ;  /* 0x000000d403d07220 */ /* 0x040fe20000410000 */
[----:B------:R-:W-:Y:S01]  /*5920*/  FMUL.FTZ R210, R3, R214 ;  /* 0x000000d603d27220 */ /* 0x000fe20000410000 */
[----:B------:R-:W-:Y:S01]  /*5930*/  FFMA.FTZ R198, R204, R66, R14 ;  /* 0x00000042ccc67223 */ /* 0x000fe2000001000e */
[----:B------:R-:W-:Y:S01]  /*5940*/  FFMA.FTZ R213, R205, R67, R15 ;  /* 0x00000043cdd57223 */ /* 0x000fe2000001000f */
[----:B------:R-:W-:Y:S01]  /*5950*/  FFMA.FTZ R212, R206, R68, R8 ;  /* 0x00000044ced47223 */ /* 0x000fe20000010008 */
[----:B------:R-:W-:Y:S01]  /*5960*/  FFMA.FTZ R215, R207, R69, R9 ;  /* 0x00000045cfd77223 */ /* 0x000fe20000010009 */
[----:B------:R-:W-:Y:S01]  /*5970*/  FFMA.FTZ R214, R218, R70, R10 ;  /* 0x00000046dad67223 */ /* 0x000fe2000001000a */
[C---:B------:R-:W-:Y:S01]  /*5980*/  FMUL.FTZ R219, R3.reuse, R200 ;  /* 0x000000c803db7220 */ /* 0x040fe20000410000 */
[----:B------:R-:W-:Y:S01]  /*5990*/  FMUL.FTZ R200, R3, R216 ;  /* 0x000000d803c87220 */ /* 0x000fe20000410000 */
[----:B------:R-:W-:Y:S01]  /*59a0*/  F2FP.BF16.F32.PACK_AB R196, R197, R196 ;  /* 0x000000c4c5c4723e */ /* 0x000fe200000010ff */
[----:B------:R-:W-:Y:S01]  /*59b0*/  FMUL.FTZ R3, R3, R199 ;  /* 0x000000c703037220 */ /* 0x000fe20000410000 */
[----:B------:R-:W-:Y:S01]  /*59c0*/  F2FP.BF16.F32.PACK_AB R197, R213, R198 ;  /* 0x000000c6d5c5723e */ /* 0x000fe200000010ff */
[----:B------:R-:W-:Y:S01]  /*59d0*/  IMAD.WIDE.U32 R222, R245, 0x10, R250 ;  /* 0x00000010f5de7825 */ /* 0x000fe200078e00fa */
[----:B------:R-:W-:Y:S01]  /*59e0*/  F2FP.BF16.F32.PACK_AB R198, R215, R212 ;  /* 0x000000d4d7c6723e */ /* 0x000fe200000010ff */
[----:B------:R-:W2:Y:S01]  /*59f0*/  LDL R234, [R1+0x2c] ;  /* 0x00002c0001ea7983 */ /* 0x000ea20000100800 */
[----:B------:R-:W-:Y:S01]  /*5a00*/  F2FP.BF16.F32.PACK_AB R199, R217, R214 ;  /* 0x000000d6d9c7723e */ /* 0x000fe200000010ff */
[----:B------:R-:W-:-:S02]  /*5a10*/  IMAD.WIDE.U32 R214, R245, 0x10, R242 ;  /* 0x00000010f5d67825 */ /* 0x000fc400078e00f2 */
[----:B------:R-:W2:Y:S02]  /*5a20*/  LDL R245, [R1+0x4] ;  /* 0x0000040001f57983 */ /* 0x000ea40000100800 */
[----:B------:R-:W-:-:S04]  /*5a30*/  IMAD.WIDE.U32 R216, R246, 0x10, R242 ;  /* 0x00000010f6d87825 */ /* 0x000fc800078e00f2 */
[----:B------:R-:W-:Y:S02]  /*5a40*/  IMAD.WIDE.U32 R212, R248, 0x10, R242 ;  /* 0x00000010f8d47825 */ /* 0x000fe400078e00f2 */
[----:B------:R-:W2:Y:S04]  /*5a50*/  LDL R243, [R1+0x10] ;  /* 0x0000100001f37983 */ /* 0x000ea80000100800 */
[----:B------:R-:W2:Y:S01]  /*5a60*/  LDL R242, [R1+0x14] ;  /* 0x0000140001f27983 */ /* 0x000ea20000100800 */
        /* <DEDUP_REMOVED lines=9> */
[----:B------:R0:W-:Y:S01]  /*5b00*/  STG.E.128 desc[UR6][R216.64], R196 ;  /* 0x000000c4d8007986 */ /* 0x0001e2000c101d06 */
[----:B------:R-:W-:Y:S01]  /*5b10*/  FFMA.FTZ R0, R0, R112, R156 ;  /* 0x0000007000007223 */ /* 0x000fe2000001009c */
[----:B0-----:R-:W-:-:S02]  /*5b20*/  F2FP.BF16.F32.PACK_AB R198, R207, R206 ;  /* 0x000000cecfc6723e */ /* 0x001fc400000010ff */
[----:B------:R-:W-:Y:S02]  /*5b30*/  F2FP.BF16.F32.PACK_AB R197, R205, R204 ;  /* 0x000000cccdc5723e */ /* 0x000fe400000010ff */
[----:B------:R-:W-:Y:S02]  /*5b40*/  F2FP.BF16.F32.PACK_AB R204, R237, R2 ;  /* 0x00000002edcc723e */ /* 0x000fe400000010ff */
[----:B------:R-:W-:Y:S01]  /*5b50*/  F2FP.BF16.F32.PACK_AB R199, R235, R218 ;  /* 0x000000daebc7723e */ /* 0x000fe200000010ff */
[----:B------:R-:W-:Y:S01]  /*5b60*/  FFMA.FTZ R218, R219, R124, R144 ;  /* 0x0000007cdbda7223 */ /* 0x000fe20000010090 */
[----:B------:R-:W-:Y:S01]  /*5b70*/  FFMA.FTZ R205, R210, R74, R6 ;  /* 0x0000004ad2cd7223 */ /* 0x000fe20000010006 */
[----:B------:R-:W-:Y:S01]  /*5b80*/  F2FP.BF16.F32.PACK_AB R196, R229, R0 ;  /* 0x00000000e5c4723e */ /* 0x000fe200000010ff */
[----:B------:R-:W-:Y:S01]  /*5b90*/  FFMA.FTZ R0, R211, R75, R7 ;  /* 0x0000004bd3007223 */ /* 0x000fe20000010007 */
[----:B------:R-:W-:Y:S01]  /*5ba0*/  FFMA.FTZ R216, R233, R127, R147 ;  /* 0x0000007fe9d87223 */ /* 0x000fe20000010093 */
[----:B------:R-:W-:-:S03]  /*5bb0*/  FFMA.FTZ R209, R209, R121, R149 ;  /* 0x00000079d1d17223 */ /* 0x000fc60000010095 */
[----:B------:R-:W-:Y:S01]  /*5bc0*/  F2FP.BF16.F32.PACK_AB R205, R0, R205 ;  /* 0x000000cd00cd723e */ /* 0x000fe200000010ff */
[----:B------:R-:W-:Y:S01]  /*5bd0*/  FFMA.FTZ R0, R211, R123, R151 ;  /* 0x0000007bd3007223 */ /* 0x000fe20000010097 */
[----:B------:R-:W-:-:S04]  /*5be0*/  IMAD.WIDE.U32 R220, R246, 0x10, R250 ;  /* 0x00000010f6dc7825 */ /* 0x000fc800078e00fa */
[----:B------:R-:W-:Y:S01]  /*5bf0*/  IMAD.WIDE.U32 R224, R248, 0x10, R250 ;  /* 0x00000010f8e07825 */ /* 0x000fe200078e00fa */
[----:B------:R0:W-:Y:S03]  /*5c00*/  STG.E.128 desc[UR6][R220.64], R196 ;  /* 0x000000c4dc007986 */ /* 0x0001e6000c101d06 */
[----:B---3--:R-:W-:Y:S01]  /*5c10*/  FFMA.FTZ R206, R219, R76, R249 ;  /* 0x0000004cdbce7223 */ /* 0x008fe200000100f9 */
[----:B------:R-:W-:-:S05]  /*5c20*/  FFMA.FTZ R219, R232, R126, R146 ;  /* 0x0000007ee8db7223 */ /* 0x000fca0000010092 */
[----:B------:R-:W-:Y:S01]  /*5c30*/  F2FP.BF16.F32.PACK_AB R219, R216, R219 ;  /* 0x000000dbd8db723e */ /* 0x000fe200000010ff */
[----:B------:R-:W-:Y:S01]  /*5c40*/  FFMA.FTZ R216, R208, R120, R148 ;  /* 0x00000078d0d87223 */ /* 0x000fe20000010094 */
[----:B----4-:R-:W-:-:S04]  /*5c50*/  FFMA.FTZ R229, R203, R83, R240 ;  /* 0x00000053cbe57223 */ /* 0x010fc800000100f0 */
[----:B------:R-:W-:Y:S01]  /*5c60*/  F2FP.BF16.F32.PACK_AB R216, R209, R216 ;  /* 0x000000d8d1d8723e */ /* 0x000fe200000010ff */
[----:B--2---:R-:W-:Y:S01]  /*5c70*/  FFMA.FTZ R2, R232, R78, R247 ;  /* 0x0000004ee8027223 */ /* 0x004fe200000100f7 */
[----:B------:R-:W-:Y:S01]  /*5c80*/  FFMA.FTZ R217, R233, R79, R244 ;  /* 0x0000004fe9d97223 */ /* 0x000fe200000100f4 */
[----:B------:R-:W-:Y:S01]  /*5c90*/  FFMA.FTZ R233, R3, R135, R139 ;  /* 0x0000008703e97223 */ /* 0x000fe2000001008b */
[C---:B------:R-:W-:Y:S01]  /*5ca0*/  FFMA.FTZ R207, R231.reuse, R77, R245 ;  /* 0x0000004de7cf7223 */ /* 0x040fe200000100f5 */
[----:B------:R-:W-:-:S04]  /*5cb0*/  FFMA.FTZ R231, R231, R125, R145 ;  /* 0x0000007de7e77223 */ /* 0x000fc80000010091 */
[----:B------:R-:W-:Y:S02]  /*5cc0*/  F2FP.BF16.F32.PACK_AB R206, R207, R206 ;  /* 0x000000cecfce723e */ /* 0x000fe400000010ff */
[----:B------:R-:W-:Y:S01]  /*5cd0*/  F2FP.BF16.F32.PACK_AB R207, R217, R2 ;  /* 0x00000002d9cf723e */ /* 0x000fe200000010ff */
[----:B------:R-:W-:Y:S01]  /*5ce0*/  FFMA.FTZ R217, R210, R122, R150 ;  /* 0x0000007ad2d97223 */ /* 0x000fe20000010096 */
[----:B------:R-:W-:Y:S01]  /*5cf0*/  F2FP.BF16.F32.PACK_AB R218, R231, R218 ;  /* 0x000000dae7da723e */ /* 0x000fe200000010ff */
[----:B------:R-:W-:Y:S01]  /*5d00*/  FFMA.FTZ R210, R226, R84, R239 ;  /* 0x00000054e2d27223 */ /* 0x000fe200000100ef */
[----:B------:R-:W-:-:S05]  /*5d10*/  FFMA.FTZ R231, R227, R85, R238 ;  /* 0x00000055e3e77223 */ /* 0x000fca00000100ee */
[----:B------:R-:W-:Y:S02]  /*5d20*/  F2FP.BF16.F32.PACK_AB R210, R231, R210 ;  /* 0x000000d2e7d2723e */ /* 0x000fe400000010ff */
[----:B------:R-:W1:Y:S01]  /*5d30*/  LDC.64 R230, c[0x0][0x380] ;  /* 0x0000e000ffe67b82 */ /* 0x000e620000000a00 */
[----:B------:R-:W-:Y:S01]  /*5d40*/  FFMA.FTZ R208, R200, R80, R243 ;  /* 0x00000050c8d07223 */ /* 0x000fe200000100f3 */
[----:B------:R-:W-:Y:S01]  /*5d50*/  FFMA.FTZ R211, R201, R81, R242 ;  /* 0x00000051c9d37223 */ /* 0x000fe200000100f2 */
[----:B------:R-:W-:Y:S01]  /*5d60*/  FFMA.FTZ R2, R202, R82, R241 ;  /* 0x00000052ca027223 */ /* 0x000fe200000100f1 */
[----:B------:R-:W-:Y:S01]  /*5d70*/  F2FP.BF16.F32.PACK_AB R217, R0, R217 ;  /* 0x000000d900d9723e */ /* 0x000fe200000010ff */
[----:B------:R-:W-:Y:S02]  /*5d80*/  FFMA.FTZ R0, R202, R130, R142 ;  /* 0x00000082ca007223 */ /* 0x000fe4000001008e */
[----:B------:R-:W-:Y:S01]  /*5d90*/  F2FP.BF16.F32.PACK_AB R208, R211, R208 ;  /* 0x000000d0d3d0723e */ /* 0x000fe200000010ff */
        /* <DEDUP_REMOVED lines=14> */
[----:B------:R0:W-:Y:S01]  /*5e80*/  STG.E.128 desc[UR6][R214.64], R204 ;  /* 0x000000ccd6007986 */ /* 0x0001e2000c101d06 */
[----:B-1----:R-:W-:-:S03]  /*5e90*/  LEA R252, R230, R252, 0x2 ;  /* 0x000000fce6fc7211 */ /* 0x002fc600078e10ff */
[----:B------:R0:W-:Y:S04]  /*5ea0*/  STG.E.128 desc[UR6][R222.64], R216 ;  /* 0x000000d8de007986 */ /* 0x0001e8000c101d06 */
[----:B------:R0:W-:Y:S04]  /*5eb0*/  STG.E.128 desc[UR6][R212.64], R208 ;  /* 0x000000d0d4007986 */ /* 0x0001e8000c101d06 */
[----:B------:R0:W-:Y:S01]  /*5ec0*/  STG.E.128 desc[UR6][R224.64], R200 ;  /* 0x000000c8e0007986 */ /* 0x0001e2000c101d06 */
[----:B------:R-:W-:-:S13]  /*5ed0*/  ISETP.GE.AND P0, PT, R252, R231, PT ;  /* 0x000000e7fc00720c */ /* 0x000fda0003f06270 */
[----:B------:R-:W-:Y:S05]  /*5ee0*/  @!P0 BRA `(.L_x_13255) ;  /* 0xffffffb000dc8947 */ /* 0x000fea000383ffff */
[----:B------:R-:W-:Y:S05]  /*5ef0*/  EXIT ;  /* 0x000000000000794d */ /* 0x000fea0003800000 */
.L_x_13254:
        /* <DEDUP_REMOVED lines=8> */
.L_x_13257:
[----:B------:R-:W-:Y:S05]  /*5f80*/  BSYNC B0 ;  /* 0x0000000000007941 */ /* 0x000fea0003800000 */
.L_x_13256:
[----:B------:R-:W-:Y:S01]  /*5f90*/  FADD.FTZ R249, R249, R3 ;  /* 0x00000003f9f97221 */ /* 0x000fe20000010000 */
[----:B------:R-:W-:Y:S01]  /*5fa0*/  HFMA2 R250, -RZ, RZ, 0, 1.1920928955078125e-07 ;  /* 0x00000002fffa7431 */ /* 0x000fe200000001ff */
[----:B------:R-:W-:Y:S02]  /*5fb0*/  MOV R3, 0xffffffff ;  /* 0xffffffff00037802 */ /* 0x000fe40000000f00 */
[----:B------:R-:W-:Y:S02]  /*5fc0*/  MOV R244, 0x1f ;  /* 0x0000001f00f47802 */ /* 0x000fe40000000f00 */
[----:B------:R-:W-:-:S07]  /*5fd0*/  MOV R251, R249 ;  /* 0x000000f900fb7202 */ /* 0x000fce0000000f00 */
[----:B------:R-:W-:Y:S05]  /*5fe0*/  WARPSYNC.COLLECTIVE R3, `(.L_x_13258) ;  /* 0x0000000003087348 */ /* 0x000fea0003c00000 */
[----:B------:R0:W1:Y:S02]  /*5ff0*/  SHFL.BFLY P2, R3, R251, R250, R244 ;  /* 0x0c0000fafb037389 */ /* 0x00006400000400f4 */
[----:B01----:R-:W-:Y:S05]  /*6000*/  ENDCOLLECTIVE ;  /* 0x000000000000791b */ /* 0x003fea0003800000 */
.L_x_13258:
[----:B------:R-:W-:Y:S02]  /*6010*/  HFMA2 R250, -RZ, RZ, 0, 2.384185791015625e-07 ;  /* 0x00000004fffa7431 */ /* 0x000fe400000001ff */
[----:B------:R-:W-:Y:S01]  /*6020*/  FADD.FTZ R249, R249, R3 ;  /* 0x00000003f9f97221 */ /* 0x000fe20000010000 */
[----:B------:R-:W-:-:S04]  /*6030*/  MOV R3, 0xffffffff ;  /* 0xffffffff00037802 */ /* 0x000fc80000000f00 */
[----:B------:R-:W-:-:S07]  /*6040*/  MOV R251, R249 ;  /* 0x000000f900fb7202 */ /* 0x000fce0000000f00 */
[----:B------:R-:W-:Y:S05]  /*6050*/  WARPSYNC.COLLECTIVE R3, `(.L_x_13259) ;  /* 0x0000000003087348 */ /* 0x000fea0003c00000 */
[----:B------:R0:W1:Y:S02]  /*6060*/  SHFL.BFLY P2, R3, R251, R250, R244 ;  /* 0x0c0000fafb037389 */ /* 0x00006400000400f4 */
[----:B01----:R-:W-:Y:S05]  /*6070*/  ENDCOLLECTIVE ;  /* 0x000000000000791b */ /* 0x003fea0003800000 */
.L_x_13259:
[----:B------:R-:W-:Y:S02]  /*6080*/  HFMA2 R250, -RZ, RZ, 0, 4.76837158203125e-07 ;  /* 0x00000008fffa7431 */ /* 0x000fe400000001ff */
[----:B------:R-:W-:Y:S01]  /*6090*/  FADD.FTZ R249, R249, R3 ;  /* 0x00000003f9f97221 */ /* 0x000fe20000010000 */
[----:B------:R-:W-:-:S04]  /*60a0*/  MOV R3, 0xffffffff ;  /* 0xffffffff00037802 */ /* 0x000fc80000000f00 */
[----:B------:R-:W-:-:S07]  /*60b0*/  MOV R251, R249 ;  /* 0x000000f900fb7202 */ /* 0x000fce0000000f00 */
[----:B------:R-:W-:Y:S05]  /*60c0*/  WARPSYNC.COLLECTIVE R3, `(.L_x_13260) ;  /* 0x0000000003087348 */ /* 0x000fea0003c00000 */
[----:B------:R0:W1:Y:S02]  /*60d0*/  SHFL.BFLY P2, R3, R251, R250, R244 ;  /* 0x0c0000fafb037389 */ /* 0x00006400000400f4 */
[----:B01----:R-:W-:Y:S05]  /*60e0*/  ENDCOLLECTIVE ;  /* 0x000000000000791b */ /* 0x003fea0003800000 */
.L_x_13260:
[----:B------:R-:W-:Y:S02]  /*60f0*/  HFMA2 R250, -RZ, RZ, 0, 9.5367431640625e-07 ;  /* 0x00000010fffa7431 */ /* 0x000fe400000001ff */
[----:B------:R-:W-:Y:S01]  /*6100*/  FADD.FTZ R249, R249, R3 ;  /* 0x00000003f9f97221 */ /* 0x000fe20000010000 */
[----:B------:R-:W-:-:S04]  /*6110*/  MOV R3, 0xffffffff ;  /* 0xffffffff00037802 */ /* 0x000fc80000000f00 */
[----:B------:R-:W-:-:S07]  /*6120*/  MOV R251, R249 ;  /* 0x000000f900fb7202 */ /* 0x000fce0000000f00 */
[----:B------:R-:W-:Y:S05]  /*6130*/  WARPSYNC.COLLECTIVE R3, `(.L_x_13261) ;  /* 0x0000000003087348 */ /* 0x000fea0003c00000 */
[----:B------:R0:W1:Y:S02]  /*6140*/  SHFL.BFLY P2, R3, R251, R250, R244 ;  /* 0x0c0000fafb037389 */ /* 0x00006400000400f4 */
[----:B01----:R-:W-:Y:S05]  /*6150*/  ENDCOLLECTIVE ;  /* 0x000000000000791b */ /* 0x003fea0003800000 */
.L_x_13261:
[----:B------:R-:W0:Y:S01]  /*6160*/  LDC R244, c[0x0][0x400] ;  /* 0x00010000fff47b82 */ /* 0x000e220000000800 */
[----:B------:R-:W-:Y:S02]  /*6170*/  HFMA2 R250, -RZ, RZ, 0, 5.9604644775390625e-08 ;  /* 0x00000001fffa7431 */ /* 0x000fe400000001ff */
[----:B------:R-:W-:-:S04]  /*6180*/  FADD.FTZ R3, R249, R3 ;  /* 0x00000003f9037221 */ /* 0x000fc80000010000 */
        /* <DEDUP_REMOVED lines=97> */
[----:B------:R-:W-:Y:S02]  /*67a0*/  MOV R3, 0xffffffff ;  /* 0xffffffff00037802 */ /* 0x000fe40000000f00 */
[----:B------:R-:W-:-:S07]  /*67b0*/  MOV R244, 0x1f ;  /* 0x0000001f00f47802 */ /* 0x000fce0000000f00 */
[----:B------:R-:W-:Y:S05]  /*67c0*/  WARPSYNC.COLLECTIVE R3, `(.L_x_13262) ;  /* 0x0000000003087348 */ /* 0x000fea0003c00000 */
[----:B------:R0:W1:Y:S02]  /*67d0*/  SHFL.BFLY P2, R3, R251, R250, R244 ;  /* 0x0c0000fafb037389 */ /* 0x00006400000400f4 */
[----:B01----:R-:W-:Y:S05]  /*67e0*/  ENDCOLLECTIVE ;  /* 0x000000000000791b */ /* 0x003fea0003800000 */
.L_x_13262:
[----:B------:R-:W-:Y:S02]  /*67f0*/  HFMA2 R250, -RZ, RZ, 0, 1.1920928955078125e-07 ;  /* 0x00000002fffa7431 */ /* 0x000fe400000001ff */
[----:B------:R-:W-:Y:S01]  /*6800*/  FADD.FTZ R251, R251, R3 ;  /* 0x00000003fbfb7221 */ /* 0x000fe20000010000 */
[----:B------:R-:W-:-:S07]  /*6810*/  MOV R3, 0xffffffff ;  /* 0xffffffff00037802 */ /* 0x000fce0000000f00 */
[----:B------:R-:W-:Y:S05]  /*6820*/  WARPSYNC.COLLECTIVE R3, `(.L_x_13263) ;  /* 0x0000000003087348 */ /* 0x000fea0003c00000 */
[----:B------:R0:W1:Y:S02]  /*6830*/  SHFL.BFLY P2, R3, R251, R250, R244 ;  /* 0x0c0000fafb037389 */ /* 0x00006400000400f4 */
[----:B01----:R-:W-:Y:S05]  /*6840*/  ENDCOLLECTIVE ;  /* 0x000000000000791b */ /* 0x003fea0003800000 */
.L_x_13263:
[----:B------:R-:W-:Y:S02]  /*6850*/  HFMA2 R250, -RZ, RZ, 0, 2.384185791015625e-07 ;  /* 0x00000004fffa7431 */ /* 0x000fe400000001ff */
[----:B------:R-:W-:Y:S01]  /*6860*/  FADD.FTZ R251, R251, R3 ;  /* 0x00000003fbfb7221 */ /* 0x000fe20000010000 */
[----:B------:R-:W-:-:S07]  /*6870*/  MOV R3, 0xffffffff ;  /* 0xffffffff00037802 */ /* 0x000fce0000000f00 */
[----:B------:R-:W-:Y:S05]  /*6880*/  WARPSYNC.COLLECTIVE R3, `(.L_x_13264) ;  /* 0x0000000003087348 */ /* 0x000fea0003c00000 */
[----:B------:R0:W1:Y:S02]  /*6890*/  SHFL.BFLY P2, R3, R251, R250, R244 ;  /* 0x0c0000fafb037389 */ /* 0x00006400000400f4 */
[----:B01----:R-:W-:Y:S05]  /*68a0*/  ENDCOLLECTIVE ;  /* 0x000000000000791b */ /* 0x003fea0003800000 */
.L_x_13264:
[----:B------:R-:W-:Y:S02]  /*68b0*/  HFMA2 R250, -RZ, RZ, 0, 4.76837158203125e-07 ;  /* 0x00000008fffa7431 */ /* 0x000fe400000001ff */
[----:B------:R-:W-:Y:S01]  /*68c0*/  FADD.FTZ R251, R251, R3 ;  /* 0x00000003fbfb7221 */ /* 0x000fe20000010000 */
[----:B------:R-:W-:-:S07]  /*68d0*/  MOV R3, 0xffffffff ;  /* 0xffffffff00037802 */ /* 0x000fce0000000f00 */
[----:B------:R-:W-:Y:S05]  /*68e0*/  WARPSYNC.COLLECTIVE R3, `(.L_x_13265) ;  /* 0x0000000003087348 */ /* 0x000fea0003c00000 */
[----:B------:R0:W1:Y:S02]  /*68f0*/  SHFL.BFLY P2, R3, R251, R250, R244 ;  /* 0x0c0000fafb037389 */ /* 0x00006400000400f4 */
[----:B01----:R-:W-:Y:S05]  /*6900*/  ENDCOLLECTIVE ;  /* 0x000000000000791b */ /* 0x003fea0003800000 */
.L_x_13265:
[----:B------:R-:W-:Y:S02]  /*6910*/  HFMA2 R250, -RZ, RZ, 0, 9.5367431640625e-07 ;  /* 0x00000010fffa7431 */ /* 0x000fe400000001ff */
[----:B------:R-:W-:Y:S01]  /*6920*/  FADD.FTZ R251, R251, R3 ;  /* 0x00000003fbfb7221 */ /* 0x000fe20000010000 */
[----:B------:R-:W-:-:S07]  /*6930*/  MOV R3, 0xffffffff ;  /* 0xffffffff00037802 */ /* 0x000fce0000000f00 */
[----:B------:R-:W-:Y:S05]  /*6940*/  WARPSYNC.COLLECTIVE R3, `(.L_x_13266) ;  /* 0x0000000003087348 */ /* 0x000fea0003c00000 */
[----:B------:R0:W1:Y:S02]  /*6950*/  SHFL.BFLY P2, R3, R251, R250, R244 ;  /* 0x0c0000fafb037389 */ /* 0x00006400000400f4 */
[----:B01----:R-:W-:Y:S05]  /*6960*/  ENDCOLLECTIVE ;  /* 0x000000000000791b */ /* 0x003fea0003800000 */
.L_x_13266:
[----:B------:R-:W-:Y:S05]  /*6970*/  BRA `(.L_x_13267) ;  /* 0xffffffe0009c7947 */ /* 0x000fea000383ffff */
.L_x_13268:
        /* <DEDUP_REMOVED lines=16> */
.L_x_33277:


//--------------------- .text._ZN10layer_norm31ln_parallel_residual_fwd_kernelINS_13Kernel_traitsIf13__nv_bfloat16fS2_fjLj1536ELj1ELj4ELj1ELj16ENS_18Kernel_traits_baseILj1536EfS2_fS2_fjLj128EEEEELb0ELb1ELb0EEEvNS_9FwdParamsE --------------------------
	.section	.text._ZN10layer_norm31ln_parallel_residual_fwd_kernelINS_13Kernel_traitsIf13__nv_bfloat16fS2_fjLj1536ELj1ELj4ELj1ELj16ENS_18Kernel_traits_baseILj1536EfS2_fS2_fjLj128EEEEELb0ELb1ELb0EEEvNS_9FwdParamsE,"ax",@progbits
	.align	128
        .global         _ZN10layer_norm31ln_parallel_residual_fwd_kernelINS_13Kernel_traitsIf13__nv_bfloat16fS2_fjLj1536ELj1ELj4ELj1ELj16ENS_18Kernel_traits_baseILj1536EfS2_fS2_fjLj128EEEEELb0ELb1ELb0EEEvNS_9FwdParamsE
        .type           _ZN10layer_norm31ln_parallel_residual_fwd_kernelINS_13Kernel_traitsIf13__nv_bfloat16fS2_fjLj1536ELj1ELj4ELj1ELj16ENS_18Kernel_traits_baseILj1536EfS2_fS2_fjLj128EEEEELb0ELb1ELb0EEEvNS_9FwdParamsE,@function
        .size           _ZN10layer_norm31ln_parallel_residual_fwd_kernelINS_13Kernel_traitsIf13__nv_bfloat16fS2_fjLj1536ELj1ELj4ELj1ELj16ENS_18Kernel_traits_baseILj1536EfS2_fS2_fjLj128EEEEELb0ELb1ELb0EEEvNS_9FwdParamsE,(.L_x_33278 - _ZN10layer_norm31ln_parallel_residual_fwd_kernelINS_13Kernel_traitsIf13__nv_bfloat16fS2_fjLj1536ELj1ELj4ELj1ELj16ENS_18Kernel_traits_baseILj1536EfS2_fS2_fjLj128EEEEELb0ELb1ELb0EEEvNS_9FwdParamsE)
        .other          _ZN10layer_norm31ln_parallel_residual_fwd_kernelINS_13Kernel_traitsIf13__nv_bfloat16fS2_fjLj1536ELj1ELj4ELj1ELj16ENS_18Kernel_traits_baseILj1536EfS2_fS2_fjLj128EEEEELb0ELb1ELb0EEEvNS_9FwdParamsE,@"STO_CUDA_ENTRY STV_DEFAULT"
_ZN10layer_norm31ln_parallel_residual_fwd_kernelINS_13Kernel_traitsIf13__nv_bfloat16fS2_fjLj1536ELj1ELj4ELj1ELj16ENS_18Kernel_traits_baseILj1536EfS2_fS2_fjLj128EEEEELb0ELb1ELb0EEEvNS_9FwdParamsE:
.text._ZN10layer_norm31ln_parallel_residual_fwd_kernelINS_13Kernel_traitsIf13__nv_bfloat16fS2_fjLj1536ELj1ELj4ELj1ELj16ENS_18Kernel_traits_baseILj1536EfS2_fS2_fjLj128EEEEELb0ELb1ELb0EEEvNS_9FwdParamsE:
        /* <DEDUP_REMOVED lines=53> */
[----:B------:R-:W-:Y:S01]  /*0350*/  @P3 IADD3 R105, PT, PT, R105, 0x20, RZ ;  /* 0x0000002069693810 */ /* 0x000fe20007ffe0ff */
[----:B------:R4:W5:Y:S04]  /*0360*/  @P2 LD.E.128 R60, desc[UR6][R94.64] ;  /* 0x000000065e3c2980 */ /* 0x000968000c101d00 */
[C---:B--2---:R-:W-:Y:S01]  /*0370*/  @P4 IMAD.WIDE.U32 R100, R105.reuse, 0x20, R100 ;  /* 0x0000002069644825 */ /* 0x044fe200078e0064 */
[----:B------:R4:W5:Y:S03]  /*0380*/  @P2 LD.E.128 R64, desc[UR6][R94.64+0x10] ;  /* 0x000010065e402980 */ /* 0x000966000c101d00 */
[----:B---3--:R-:W-:Y:S01]  /*0390*/  @P4 IMAD.WIDE.U32 R102, R105, 0x20, R102 ;  /* 0x0000002069664825 */ /* 0x008fe200078e0066 */
        /* <DEDUP_REMOVED lines=22> */
.L_x_13270:
        /* <DEDUP_REMOVED lines=14> */
[----:B------:R-:W-:Y:S01]  /*05e0*/  @P1 IADD3 R105, PT, PT, R105, 0x20, RZ ;  /* 0x0000002069691810 */ /* 0x000fe20007ffe0ff */
[----:B------:R-:W5:Y:S01]  /*05f0*/  @P0 LDG.E.128 R4, desc[UR6][R46.64] ;  /* 0x000000062e040981 */ /* 0x000f62000c1e1d00 */
[----:B------:R-:W-:Y:S02]  /*0600*/  CS2R R82, SRZ ;  /* 0x0000000000527805 */ /* 0x000fe4000001ff00 */
[----:B------:R-:W-:Y:S02]  /*0610*/  CS2R R80, SRZ ;  /* 0x0000000000507805 */ /* 0x000fe4000001ff00 */
[----:B------:R-:W-:Y:S01]  /*0620*/  CS2R R78, SRZ ;  /* 0x00000000004e7805 */ /* 0x000fe2000001ff00 */
[----:B------:R-:W5:Y:S01]  /*0630*/  @P0 LDG.E.128 R8, desc[UR6][R46.64+0x10] ;  /* 0x000010062e080981 */ /* 0x000f62000c1e1d00 */
[----:B------:R-:W1:Y:S01]  /*0640*/  @P5 LDC.64 R44, c[0x0][0x3d0] ;  /* 0x0000f400ff2c5b82 */ /* 0x000e620000000a00 */
[C---:B--2---:R-:W-:Y:S01]  /*0650*/  @P2 IMAD.WIDE.U32 R50, R105.reuse, 0x20, R50 ;  /* 0x0000002069322825 */ /* 0x044fe200078e0032 */
[----:B------:R-:W-:Y:S01]  /*0660*/  @P2 IADD3 R105, PT, PT, R105, 0x20, RZ ;  /* 0x0000002069692810 */ /* 0x000fe20007ffe0ff */
[----:B------:R-:W5:Y:S01]  /*0670*/  @P1 LDG.E.128 R12, desc[UR6][R48.64] ;  /* 0x00000006300c1981 */ /* 0x000f62000c1e1d00 */
[----:B------:R-:W-:-:S02]  /*0680*/  CS2R R76, SRZ ;  /* 0x00000000004c7805 */ /* 0x000fc4000001ff00 */
[----:B------:R-:W-:Y:S02]  /*0690*/  CS2R R74, SRZ ;  /* 0x00000000004a7805 */ /* 0x000fe4000001ff00 */
[----:B------:R-:W-:Y:S01]  /*06a0*/  CS2R R72, SRZ ;  /* 0x0000000000487805 */ /* 0x000fe2000001ff00 */
[----:B------:R-:W5:Y:S01]  /*06b0*/  @P1 LDG.E.128 R16, desc[UR6][R48.64+0x10] ;  /* 0x0000100630101981 */ /* 0x000f62000c1e1d00 */
[C---:B---3--:R-:W-:Y:S01]  /*06c0*/  @P3 IMAD.WIDE.U32 R52, R105.reuse, 0x20, R52 ;  /* 0x0000002069343825 */ /* 0x048fe200078e0034 */
[----:B------:R-:W-:Y:S02]  /*06d0*/  @P3 IADD3 R105, PT, PT, R105, 0x20, RZ ;  /* 0x0000002069693810 */ /* 0x000fe40007ffe0ff */
[----:B------:R-:W-:Y:S01]  /*06e0*/  CS2R R70, SRZ ;  /* 0x0000000000467805 */ /* 0x000fe2000001ff00 */
[----:B------:R-:W5:Y:S01]  /*06f0*/  @P2 LDG.E.128 R20, desc[UR6][R50.64] ;  /* 0x0000000632142981 */ /* 0x000f62000c1e1d00 */
[----:B------:R-:W-:Y:S02]  /*0700*/  CS2R R68, SRZ ;  /* 0x0000000000447805 */ /* 0x000fe4000001ff00 */
[----:B------:R-:W-:-:S02]  /*0710*/  CS2R R66, SRZ ;  /* 0x0000000000427805 */ /* 0x000fc4000001ff00 */
[----:B------:R-:W-:Y:S01]  /*0720*/  CS2R R64, SRZ ;  /* 0x0000000000407805 */ /* 0x000fe2000001ff00 */
[----:B------:R2:W5:Y:S01]  /*0730*/  @P2 LDG.E.128 R24, desc[UR6][R50.64+0x10] ;  /* 0x0000100632182981 */ /* 0x000562000c1e1d00 */
[C---:B0-----:R-:W-:Y:S01]  /*0740*/  @P4 IMAD.WIDE.U32 R54, R105.reuse, 0x20, R54 ;  /* 0x0000002069364825 */ /* 0x041fe200078e0036 */
[----:B------:R-:W-:Y:S02]  /*0750*/  @P4 IADD3 R105, PT, PT, R105, 0x20, RZ ;  /* 0x0000002069694810 */ /* 0x000fe40007ffe0ff */
[----:B------:R-:W-:Y:S01]  /*0760*/  CS2R R62, SRZ ;  /* 0x00000000003e7805 */ /* 0x000fe2000001ff00 */
[----:B------:R-:W5:Y:S01]  /*0770*/  @P3 LDG.E.128 R28, desc[UR6][R52.64] ;  /* 0x00000006341c3981 */ /* 0x000f62000c1e1d00 */
[----:B------:R-:W-:Y:S02]  /*0780*/  CS2R R60, SRZ ;  /* 0x00000000003c7805 */ /* 0x000fe4000001ff00 */
[----:B------:R-:W-:Y:S02]  /*0790*/  CS2R R58, SRZ ;  /* 0x00000000003a7805 */ /* 0x000fe4000001ff00 */
[----:B------:R-:W-:Y:S01]  /*07a0*/  CS2R R56, SRZ ;  /* 0x0000000000387805 */ /* 0x000fe2000001ff00 */
[----:B------:R0:W5:Y:S01]  /*07b0*/  @P3 LDG.E.128 R32, desc[UR6][R52.64+0x10] ;  /* 0x0000100634203981 */ /* 0x000162000c1e1d00 */
[----:B-1----:R-:W-:Y:S01]  /*07c0*/  @P5 IMAD.WIDE.U32 R44, R105, 0x20, R44 ;  /* 0x00000020692c5825 */ /* 0x002fe200078e002c */
[----:B--2---:R-:W-:-:S02]  /*07d0*/  CS2R R50, SRZ ;  /* 0x0000000000327805 */ /* 0x004fc4000001ff00 */
[----:B------:R-:W-:Y:S01]  /*07e0*/  CS2R R48, SRZ ;  /* 0x0000000000307805 */ /* 0x000fe2000001ff00 */
[----:B------:R-:W5:Y:S01]  /*07f0*/  @P4 LDG.E.128 R36, desc[UR6][R54.64] ;  /* 0x0000000636244981 */ /* 0x000f62000c1e1d00 */
[----:B------:R-:W-:Y:S02]  /*0800*/  CS2R R46, SRZ ;  /* 0x00000000002e7805 */ /* 0x000fe4000001ff00 */
[----:B------:R-:W-:Y:S02]  /*0810*/  @P5 CS2R R98, SRZ ;  /* 0x0000000000625805 */ /* 0x000fe4000001ff00 */
[----:B------:R-:W-:Y:S01]  /*0820*/  @P5 CS2R R96, SRZ ;  /* 0x0000000000605805 */ /* 0x000fe2000001ff00 */
[----:B------:R1:W5:Y:S01]  /*0830*/  @P4 LDG.E.128 R40, desc[UR6][R54.64+0x10] ;  /* 0x0000100636284981 */ /* 0x000362000c1e1d00 */
[----:B------:R-:W-:Y:S02]  /*0840*/  @P5 CS2R R94, SRZ ;  /* 0x00000000005e5805 */ /* 0x000fe4000001ff00 */
[----:B0-----:R-:W-:-:S02]  /*0850*/  CS2R R52, SRZ ;  /* 0x0000000000347805 */ /* 0x001fc4000001ff00 */
[----:B------:R-:W-:Y:S01]  /*0860*/  @P5 CS2R R92, SRZ ;  /* 0x00000000005c5805 */ /* 0x000fe2000001ff00 */
[----:B------:R-:W5:Y:S04]  /*0870*/  @P5 LDG.E.128 R84, desc[UR6][R44.64] ;  /* 0x000000062c545981 */ /* 0x000f68000c1e1d00 */
[----:B------:R0:W5:Y:S01]  /*0880*/  @P5 LDG.E.128 R88, desc[UR6][R44.64+0x10] ;  /* 0x000010062c585981 */ /* 0x000162000c1e1d00 */
[----:B-1----:R-:W-:Y:S02]  /*0890*/  CS2R R54, SRZ ;  /* 0x0000000000367805 */ /* 0x002fe4000001ff00 */
[----:B0-----:R-:W-:-:S07]  /*08a0*/  CS2R R44, SRZ ;  /* 0x00000000002c7805 */ /* 0x001fce000001ff00 */
.L_x_13271:
[----:B------:R-:W-:Y:S05]  /*08b0*/  BSYNC.RECONVERGENT B0 ;  /* 0x0000000000007941 */ /* 0x000fea0003800200 */
.L_x_13269:
[----:B------:R-:W1:Y:S01]  /*08c0*/  LDCU UR4, c[0x0][0x384] ;  /* 0x00007080ff0477ac */ /* 0x000e620008000800 */
[----:B------:R-:W2:Y:S01]  /*08d0*/  LDCU UR13, c[0x0][0x388] ;  /* 0x00007100ff0d77ac */ /* 0x000ea20008000800 */
[----:B------:R-:W3:Y:S01]  /*08e0*/  LDCU.U8 UR5, c[0x0][0x410] ;  /* 0x00008200ff0577ac */ /* 0x000ee20008000000 */
[----:B------:R-:W4:Y:S01]  /*08f0*/  LDCU UR12, c[0x0][0x448] ;  /* 0x00008900ff0c77ac */ /* 0x000f220008000800 */
[----:B------:R-:W0:Y:S01]  /*0900*/  LDCU.64 UR8, c[0x0][0x398] ;  /* 0x00007300ff0877ac */ /* 0x000e220008000a00 */
[----:B-1----:R-:W-:Y:S01]  /*0910*/  ISETP.GE.AND P1, PT, R156, UR4, PT ;  /* 0x000000049c007c0c */ /* 0x002fe2000bf26270 */
[----:B------:R-:W1:-:S12]  /*0920*/  LDCU.64 UR10, c[0x0][0x3a0] ;  /* 0x00007400ff0a77ac */ /* 0x000e580008000a00 */
[----:B01234-:R-:W-:Y:S05]  /*0930*/  @P1 EXIT ;  /* 0x000000000000194d */ /* 0x01ffea0003800000 */
.L_x_13321:
[----:B------:R-:W-:Y:S01]  /*0940*/  IMAD R0, R156, UR13, RZ ;  /* 0x0000000d9c007c24 */ /* 0x000fe2000f8e02ff */
[----:B------:R-:W-:Y:S04]  /*0950*/  BSSY.RECONVERGENT B0, `(.L_x_13272) ;  /* 0x000008d000007945 */ /* 0x000fe80003800200 */
[----:B------:R-:W-:-:S04]  /*0960*/  SHF.R.S32.HI R157, RZ, 0x1f, R0 ;  /* 0x0000001fff9d7819 */ /* 0x000fc80000011400 */
[----:B------:R-:W-:-:S04]  /*0970*/  LEA.HI R157, R157, R0, RZ, 0x3 ;  /* 0x000000009d9d7211 */ /* 0x000fc800078f18ff */
[----:B------:R-:W-:-:S04]  /*0980*/  LEA.HI.SX32 R157, R157, R2, 0x1d ;  /* 0x000000029d9d7211 */ /* 0x000fc800078feaff */
[----:B------:R-:W-:Y:S01]  /*0990*/  MOV R0, R157 ;  /* 0x0000009d00007202 */ /* 0x000fe20000000f00 */
[----:B--234-:R-:W-:Y:S06]  /*09a0*/  @!P0 BRA `(.L_x_13273) ;  /* 0x00000008001c8947 */ /* 0x01cfec0003800000 */
        /* <DEDUP_REMOVED lines=33> */
.L_x_13275:
        /* <DEDUP_REMOVED lines=21> */
.L_x_13274:
[----:B------:R-:W-:-:S04]  /*0d10*/  UISETP.NE.U32.AND UP0, UPT, UR10, URZ, UPT ;  /* 0x000000ff0a00728c */ /* 0x000fc8000bf05070 */
[----:B------:R-:W-:-:S09]  /*0d20*/  UISETP.NE.AND.EX UP0, UPT, UR11, URZ, UPT, UP0 ;  /* 0x000000ff0b00728c */ /* 0x000fd2000bf05300 */
[----:B------:R-:W-:Y:S05]  /*0d30*/  BRA.U UP0, `(.L_x_13277) ;  /* 0x0000000100847547 */ /* 0x000fea000b800000 */
[C---:B-----5:R-:W-:Y:S02]  /*0d40*/  PRMT R158, R149.reuse, 0x7632, R158 ;  /* 0x00007632959e7816 */ /* 0x060fe4000000009e */
        /* <DEDUP_REMOVED lines=32> */
.L_x_13277:
[C---:B-----5:R-:W-:Y:S02]  /*0f50*/  PRMT R143, R148.reuse, 0x7632, R143 ;  /* 0x00007632948f7816 */ /* 0x060fe4000000008f */
[----:B------:R-:W-:Y:S02]  /*0f60*/  SHF.L.U32 R148, R148, 0x10, RZ ;  /* 0x0000001094947819 */ /* 0x000fe400000006ff */
[----:B------:R-:W-:Y:S02]  /*0f70*/  SHF.L.U32 R0, R149, 0x10, RZ ;  /* 0x0000001095007819 */ /* 0x000fe400000006ff */
        /* <DEDUP_REMOVED lines=34> */
[----:B------:R-:W-:Y:S01]  /*11a0*/  FADD.FTZ R142, R102, R159 ;  /* 0x0000009f668e7221 */ /* 0x000fe20000010000 */
[----:B------:R-:W-:Y:S02]  /*11b0*/  FADD.FTZ R149, R105, R164 ;  /* 0x000000a469957221 */ /* 0x000fe40000010000 */
[----:B------:R-:W-:-:S07]  /*11c0*/  FADD.FTZ R151, R107, R166 ;  /* 0x000000a66b977221 */ /* 0x000fce0000010000 */
.L_x_13276:
[----:B------:R-:W0:Y:S01]  /*11d0*/  LDC.64 R158, c[0x0][0x3a8] ;  /* 0x0000ea00ff9e7b82 */ /* 0x000e220000000a00 */
[C---:B------:R-:W-:Y:S01]  /*11e0*/  IADD3 R0, PT, PT, R157.reuse, 0x20, RZ ;  /* 0x000000209d007810 */ /* 0x040fe20007ffe0ff */
[----:B0-----:R-:W-:-:S05]  /*11f0*/  IMAD.WIDE.U32 R158, R157, 0x20, R158 ;  /* 0x000000209d9e7825 */ /* 0x001fca00078e009e */
[----:B------:R0:W-:Y:S04]  /*1200*/  STG.E.128 desc[UR6][R158.64], R140 ;  /* 0x0000008c9e007986 */ /* 0x0001e8000c101d06 */
[----:B------:R0:W-:Y:S02]  /*1210*/  STG.E.128 desc[UR6][R158.64+0x10], R148 ;  /* 0x000010949e007986 */ /* 0x0001e4000c101d06 */
.L_x_13273:
[----:B------:R-:W-:Y:S05]  /*1220*/  BSYNC.RECONVERGENT B0 ;  /* 0x0000000000007941 */ /* 0x000fea0003800200 */
.L_x_13272:
        /* <DEDUP_REMOVED lines=61> */
.L_x_13281:
[C---:B-----5:R-:W-:Y:S02]  /*1600*/  PRMT R158, R152.reuse, 0x7632, R158 ;  /* 0x00007632989e7816 */ /* 0x060fe4000000009e */
[----:B0-----:R-:W-:Y:S02]  /*1610*/  SHF.L.U32 R144, R152, 0x10, RZ ;  /* 0x0000001098907819 */ /* 0x001fe400000006ff */
        /* <DEDUP_REMOVED lines=31> */
.L_x_13280:
[----:B------:R-:W-:Y:S05]  /*1810*/  @!P1 BRA `(.L_x_13283) ;  /* 0x0000000000549947 */ /* 0x000fea0003800000 */
[C---:B0----5:R-:W-:Y:S02]  /*1820*/  PRMT R144, R152.reuse, 0x7632, R144 ;  /* 0x0000763298907816 */ /* 0x061fe40000000090 */
        /* <DEDUP_REMOVED lines=20> */
.L_x_13283:
[----:B0----5:R-:W-:Y:S02]  /*1970*/  PRMT R145, R152, 0x7632, R145 ;  /* 0x0000763298917816 */ /* 0x021fe40000000091 */
        /* <DEDUP_REMOVED lines=11> */
.L_x_13282:
[----:B------:R-:W0:Y:S02]  /*1a30*/  LDC.64 R158, c[0x0][0x3a8] ;  /* 0x0000ea00ff9e7b82 */ /* 0x000e240000000a00 */
[C---:B0-----:R-:W-:Y:S01]  /*1a40*/  IMAD.WIDE.U32 R158, R0.reuse, 0x20, R158 ;  /* 0x00000020009e7825 */ /* 0x041fe200078e009e */
[----:B------:R-:W-:-:S04]  /*1a50*/  IADD3 R0, PT, PT, R0, 0x20, RZ ;  /* 0x0000002000007810 */ /* 0x000fc80007ffe0ff */
[----:B------:R0:W-:Y:S04]  /*1a60*/  STG.E.128 desc[UR6][R158.64], R144 ;  /* 0x000000909e007986 */ /* 0x0001e8000c101d06 */
[----:B------:R0:W-:Y:S02]  /*1a70*/  STG.E.128 desc[UR6][R158.64+0x10], R152 ;  /* 0x000010989e007986 */ /* 0x0001e4000c101d06 */
.L_x_13279:
[----:B------:R-:W-:Y:S05]  /*1a80*/  BSYNC.RECONVERGENT B0 ;  /* 0x0000000000007941 */ /* 0x000fea0003800200 */
.L_x_13278:
        /* <DEDUP_REMOVED lines=61> */
.L_x_13287:
[C---:B0----5:R-:W-:Y:S02]  /*1e60*/  PRMT R158, R124.reuse, 0x7632, R158 ;  /* 0x000076327c9e7816 */ /* 0x061fe4000000009e */
        /* <DEDUP_REMOVED lines=32> */
.L_x_13286:
        /* <DEDUP_REMOVED lines=22> */
.L_x_13289:
        /* <DEDUP_REMOVED lines=12> */
.L_x_13288:
[----:B------:R-:W0:Y:S02]  /*2290*/  LDC.64 R158, c[0x0][0x3a8] ;  /* 0x0000ea00ff9e7b82 */ /* 0x000e240000000a00 */
[C---:B0-----:R-:W-:Y:S01]  /*22a0*/  IMAD.WIDE.U32 R158, R0.reuse, 0x20, R158 ;  /* 0x00000020009e7825 */ /* 0x041fe200078e009e */
[----:B------:R-:W-:-:S04]  /*22b0*/  IADD3 R0, PT, PT, R0, 0x20, RZ ;  /* 0x0000002000007810 */ /* 0x000fc80007ffe0ff */
[----:B------:R0:W-:Y:S04]  /*22c0*/  STG.E.128 desc[UR6][R158.64], R108 ;  /* 0x0000006c9e007986 */ /* 0x0001e8000c101d06 */
[----:B------:R0:W-:Y:S02]  /*22d0*/  STG.E.128 desc[UR6][R158.64+0x10], R124 ;  /* 0x0000107c9e007986 */ /* 0x0001e4000c101d06 */
.L_x_13285:
[----:B------:R-:W-:Y:S05]  /*22e0*/  BSYNC.RECONVERGENT B0 ;  /* 0x0000000000007941 */ /* 0x000fea0003800200 */
.L_x_13284:
        /* <DEDUP_REMOVED lines=61> */
.L_x_13293:
        /* <DEDUP_REMOVED lines=33> */
.L_x_13292:
        /* <DEDUP_REMOVED lines=22> */
.L_x_13295:
        /* <DEDUP_REMOVED lines=12> */
.L_x_13294:
[----:B------:R-:W0:Y:S02]  /*2af0*/  LDC.64 R158, c[0x0][0x3a8] ;  /* 0x0000ea00ff9e7b82 */ /* 0x000e240000000a00 */
[C---:B0-----:R-:W-:Y:S01]  /*2b00*/  IMAD.WIDE.U32 R158, R0.reuse, 0x20, R158 ;  /* 0x00000020009e7825 */ /* 0x041fe200078e009e */
[----:B------:R-:W-:-:S04]  /*2b10*/  IADD3 R0, PT, PT, R0, 0x20, RZ ;  /* 0x0000002000007810 */ /* 0x000fc80007ffe0ff */
[----:B------:R0:W-:Y:S04]  /*2b20*/  STG.E.128 desc[UR6][R158.64], R112 ;  /* 0x000000709e007986 */ /* 0x0001e8000c101d06 */
[----:B------:R0:W-:Y:S02]  /*2b30*/  STG.E.128 desc[UR6][R158.64+0x10], R128 ;  /* 0x000010809e007986 */ /* 0x0001e4000c101d06 */
.L_x_13291:
[----:B------:R-:W-:Y:S05]  /*2b40*/  BSYNC.RECONVERGENT B0 ;  /* 0x0000000000007941 */ /* 0x000fea0003800200 */
.L_x_13290:
        /* <DEDUP_REMOVED lines=61> */
.L_x_13299:
        /* <DEDUP_REMOVED lines=33> */
.L_x_13298:
        /* <DEDUP_REMOVED lines=22> */
.L_x_13301:
        /* <DEDUP_REMOVED lines=12> */
.L_x_13300:
[----:B------:R-:W0:Y:S02]  /*3350*/  LDC.64 R158, c[0x0][0x3a8] ;  /* 0x0000ea00ff9e7b82 */ /* 0x000e240000000a00 */
[C---:B0-----:R-:W-:Y:S01]  /*3360*/  IMAD.WIDE.U32 R158, R0.reuse, 0x20, R158 ;  /* 0x00000020009e7825 */ /* 0x041fe200078e009e */
[----:B------:R-:W-:-:S04]  /*3370*/  IADD3 R0, PT, PT, R0, 0x20, RZ ;  /* 0x0000002000007810 */ /* 0x000fc80007ffe0ff */
[----:B------:R0:W-:Y:S04]  /*3380*/  STG.E.128 desc[UR6][R158.64], R116 ;  /* 0x000000749e007986 */ /* 0x0001e8000c101d06 */
[----:B------:R0:W-:Y:S02]  /*3390*/  STG.E.128 desc[UR6][R158.64+0x10], R132 ;  /* 0x000010849e007986 */ /* 0x0001e4000c101d06 */
.L_x_13297:
[----:B------:R-:W-:Y:S05]  /*33a0*/  BSYNC.RECONVERGENT B0 ;  /* 0x0000000000007941 */ /* 0x000fea0003800200 */
.L_x_13296:
        /* <DEDUP_REMOVED lines=61> */
.L_x_13305:
        /* <DEDUP_REMOVED lines=33> */
.L_x_13304:
        /* <DEDUP_REMOVED lines=22> */
.L_x_13307:
        /* <DEDUP_REMOVED lines=12> */
.L_x_13306:
[----:B------:R-:W0:Y:S02]  /*3bb0*/  LDC.64 R158, c[0x0][0x3a8] ;  /* 0x0000ea00ff9e7b82 */ /* 0x000e240000000a00 */
[----:B0-----:R-:W-:-:S05]  /*3bc0*/  IMAD.WIDE.U32 R158, R0, 0x20, R158 ;  /* 0x00000020009e7825 */ /* 0x001fca00078e009e */
[----:B------:R0:W-:Y:S04]  /*3bd0*/  STG.E.128 desc[UR6][R158.64], R120 ;  /* 0x000000789e007986 */ /* 0x0001e8000c101d06 */
[----:B------:R0:W-:Y:S02]  /*3be0*/  STG.E.128 desc[UR6][R158.64+0x10], R136 ;  /* 0x000010889e007986 */ /* 0x0001e4000c101d06 */
.L_x_13303:
[----:B------:R-:W-:Y:S05]  /*3bf0*/  BSYNC.RECONVERGENT B0 ;  /* 0x0000000000007941 */ /* 0x000fea0003800200 */
.L_x_13302:
        /* <DEDUP_REMOVED lines=178> */
.L_x_13333:
        /* <DEDUP_REMOVED lines=49> */
.L_x_13310:
[----:B------:R-:W-:Y:S05]  /*4a30*/  BSYNC.RECONVERGENT B0 ;  /* 0x0000000000007941 */ /* 0x000fea0003800200 */
.L_x_13309:
        /* <DEDUP_REMOVED lines=35> */
.L_x_13312:
[----:B------:R-:W-:Y:S05]  /*4c70*/  BSYNC.RECONVERGENT B0 ;  /* 0x0000000000007941 */ /* 0x000fea0003800200 */
.L_x_13311:
        /* <DEDUP_REMOVED lines=35> */
.L_x_13314:
[----:B------:R-:W-:Y:S05]  /*4eb0*/  BSYNC.RECONVERGENT B0 ;  /* 0x0000000000007941 */ /* 0x000fea0003800200 */
.L_x_13313:
        /* <DEDUP_REMOVED lines=35> */
.L_x_13316:
[----:B------:R-:W-:Y:S05]  /*50f0*/  BSYNC.RECONVERGENT B0 ;  /* 0x0000000000007941 */ /* 0x000fea0003800200 */
.L_x_13315:
        /* <DEDUP_REMOVED lines=35> */
.L_x_13318:
[----:B------:R-:W-:Y:S05]  /*5330*/  BSYNC.RECONVERGENT B0 ;  /* 0x0000000000007941 */ /* 0x000fea0003800200 */
.L_x_13317:
        /* <DEDUP_REMOVED lines=32> */
[----:B------:R-:W-:-:S05]  /*5540*/  F2FP.BF16.F32.PACK_AB R172, R166, R167 ;  /* 0x000000a7a6ac723e */ /* 0x000fca00000010ff */
[----:B------:R0:W-:Y:S02]  /*5550*/  STG.E.128 desc[UR6][R158.64], R172 ;  /* 0x000000ac9e007986 */ /* 0x0001e4000c101d06 */
.L_x_13320:
[----:B------:R-:W-:Y:S05]  /*5560*/  BSYNC.RECONVERGENT B0 ;  /* 0x0000000000007941 */ /* 0x000fea0003800200 */
.L_x_13319:
[----:B01----:R-:W0:Y:S02]  /*5570*/  LDC.64 R158, c[0x0][0x380] ;  /* 0x0000e000ff9e7b82 */ /* 0x003e240000000a00 */
[----:B0-----:R-:W-:-:S04]  /*5580*/  LEA R156, R158, R156, 0x2 ;  /* 0x0000009c9e9c7211 */ /* 0x001fc800078e10ff */
[----:B------:R-:W-:-:S13]  /*5590*/  ISETP.GE.AND P1, PT, R156, R159, PT ;  /* 0x0000009f9c00720c */ /* 0x000fda0003f26270 */
[----:B------:R-:W-:Y:S05]  /*55a0*/  @!P1 BRA `(.L_x_13321) ;  /* 0xffffffb000e49947 */ /* 0x000fea000383ffff */
[----:B------:R-:W-:Y:S05]  /*55b0*/  EXIT ;  /* 0x000000000000794d */ /* 0x000fea0003800000 */
.L_x_13308:
        /* <DEDUP_REMOVED lines=8> */
.L_x_13323:
[----:B------:R-:W-:Y:S05]  /*5640*/  BSYNC B0 ;  /* 0x0000000000007941 */ /* 0x000fea0003800000 */
.L_x_13322:
        /* <DEDUP_REMOVED lines=9> */
.L_x_13324:
[----:B------:R-:W-:Y:S01]  /*56e0*/  HFMA2 R173, -RZ, RZ, 0, 2.384185791015625e-07 ;  /* 0x00000004ffad7431 */ /* 0x000fe200000001ff */
[----:B------:R-:W-:-:S05]  /*56f0*/  MOV R159, R169 ;  /* 0x000000a9009f7202 */ /* 0x000fca0000000f00 */
[----:B------:R-:W-:-:S05]  /*5700*/  FADD.FTZ R166, R164, R159 ;  /* 0x0000009fa4a67221 */ /* 0x000fca0000010000 */
[----:B------:R-:W-:-:S07]  /*5710*/  MOV R172, R166 ;  /* 0x000000a600ac7202 */ /* 0x000fce0000000f00 */
[----:B------:R-:W-:Y:S05]  /*5720*/  WARPSYNC.COLLECTIVE R171, `(.L_x_13325) ;  /* 0x00000000ab087348 */ /* 0x000fea0003c00000 */
[----:B------:R0:W1:Y:S02]  /*5730*/  SHFL.BFLY P6, R169, R172, R173, R174 ;  /* 0x0c0000adaca97389 */ /* 0x00006400000c00ae */
[----:B01----:R-:W-:Y:S05]  /*5740*/  ENDCOLLECTIVE ;  /* 0x000000000000791b */ /* 0x003fea0003800000 */
.L_x_13325:
        /* <DEDUP_REMOVED lines=8> */
.L_x_13326:
[----:B------:R-:W-:Y:S01]  /*57d0*/  HFMA2 R173, -RZ, RZ, 0, 9.5367431640625e-07 ;  /* 0x00000010ffad7431 */ /* 0x000fe200000001ff */
[----:B------:R-:W-:-:S05]  /*57e0*/  MOV R0, R169 ;  /* 0x000000a900007202 */ /* 0x000fca0000000f00 */
[----:B------:R-:W-:-:S05]  /*57f0*/  FADD.FTZ R168, R167, R0 ;  /* 0x00000000a7a87221 */ /* 0x000fca0000010000 */
[----:B------:R-:W-:-:S07]  /*5800*/  MOV R172, R168 ;  /* 0x000000a800ac7202 */ /* 0x000fce0000000f00 */
[----:B------:R-:W-:Y:S05]  /*5810*/  WARPSYNC.COLLECTIVE R171, `(.L_x_13327) ;  /* 0x00000000ab087348 */ /* 0x000fea0003c00000 */
[----:B------:R0:W1:Y:S02]  /*5820*/  SHFL.BFLY P6, R169, R172, R173, R174 ;  /* 0x0c0000adaca97389 */ /* 0x00006400000c00ae */
[----:B01----:R-:W-:Y:S05]  /*5830*/  ENDCOLLECTIVE ;  /* 0x000000000000791b */ /* 0x003fea0003800000 */
.L_x_13327:
        /* <DEDUP_REMOVED lines=104> */
.L_x_13328:
[----:B------:R-:W-:Y:S01]  /*5ec0*/  HFMA2 R173, -RZ, RZ, 0, 1.1920928955078125e-07 ;  /* 0x00000002ffad7431 */ /* 0x000fe200000001ff */
[----:B------:R-:W-:-:S05]  /*5ed0*/  MOV R165, R169 ;  /* 0x000000a900a57202 */ /* 0x000fca0000000f00 */
[----:B------:R-:W-:-:S05]  /*5ee0*/  FADD.FTZ R165, R0, R165 ;  /* 0x000000a500a57221 */ /* 0x000fca0000010000 */
[----:B------:R-:W-:-:S07]  /*5ef0*/  MOV R172, R165 ;  /* 0x000000a500ac7202 */ /* 0x000fce0000000f00 */
[----:B------:R-:W-:Y:S05]  /*5f00*/  WARPSYNC.COLLECTIVE R171, `(.L_x_13329) ;  /* 0x00000000ab087348 */ /* 0x000fea0003c00000 */
[----:B------:R0:W1:Y:S02]  /*5f10*/  SHFL.BFLY P6, R169, R172, R173, R174 ;  /* 0x0c0000adaca97389 */ /* 0x00006400000c00ae */
[----:B01----:R-:W-:Y:S05]  /*5f20*/  ENDCOLLECTIVE ;  /* 0x000000000000791b */ /* 0x003fea0003800000 */
.L_x_13329:
[----:B------:R-:W-:Y:S01]  /*5f30*/  HFMA2 R173, -RZ, RZ, 0, 2.384185791015625e-07 ;  /* 0x00000004ffad7431 */ /* 0x000fe200000001ff */
[----:B------:R-:W-:-:S05]  /*5f40*/  MOV R164, R169 ;  /* 0x000000a900a47202 */ /* 0x000fca0000000f00 */
[----:B------:R-:W-:-:S05]  /*5f50*/  FADD.FTZ R164, R165, R164 ;  /* 0x000000a4a5a47221 */ /* 0x000fca0000010000 */
[----:B------:R-:W-:-:S07]  /*5f60*/  MOV R172, R164 ;  /* 0x000000a400ac7202 */ /* 0x000fce0000000f00 */
[----:B------:R-:W-:Y:S05]  /*5f70*/  WARPSYNC.COLLECTIVE R171, `(.L_x_13330) ;  /* 0x00000000ab087348 */ /* 0x000fea0003c00000 */
[----:B------:R0:W1:Y:S02]  /*5f80*/  SHFL.BFLY P6, R169, R172, R173, R174 ;  /* 0x0c0000adaca97389 */ /* 0x00006400000c00ae */
[----:B01----:R-:W-:Y:S05]  /*5f90*/  ENDCOLLECTIVE ;  /* 0x000000000000791b */ /* 0x003fea0003800000 */
.L_x_13330:
[----:B------:R-:W-:Y:S01]  /*5fa0*/  HFMA2 R173, -RZ, RZ, 0, 4.76837158203125e-07 ;  /* 0x00000008ffad7431 */ /* 0x000fe200000001ff */
[----:B------:R-:W-:-:S05]  /*5fb0*/  MOV R167, R169 ;  /* 0x000000a900a77202 */ /* 0x000fca0000000f00 */
[----:B------:R-:W-:-:S05]  /*5fc0*/  FADD.FTZ R167, R164, R167 ;  /* 0x000000a7a4a77221 */ /* 0x000fca0000010000 */
[----:B------:R-:W-:-:S07]  /*5fd0*/  MOV R172, R167 ;  /* 0x000000a700ac7202 */ /* 0x000fce0000000f00 */
[----:B------:R-:W-:Y:S05]  /*5fe0*/  WARPSYNC.COLLECTIVE R171, `(.L_x_13331) ;  /* 0x00000000ab087348 */ /* 0x000fea0003c00000 */
[----:B------:R0:W1:Y:S02]  /*5ff0*/  SHFL.BFLY P6, R169, R172, R173, R174 ;  /* 0x0c0000adaca97389 */ /* 0x00006400000c00ae */
[----:B01----:R-:W-:Y:S05]  /*6000*/  ENDCOLLECTIVE ;  /* 0x000000000000791b */ /* 0x003fea0003800000 */
.L_x_13331:
[----:B------:R-:W-:Y:S01]  /*6010*/  HFMA2 R173, -RZ, RZ, 0, 9.5367431640625e-07 ;  /* 0x00000010ffad7431 */ /* 0x000fe200000001ff */
[----:B------:R-:W-:-:S05]  /*6020*/  MOV R166, R169 ;  /* 0x000000a900a67202 */ /* 0x000fca0000000f00 */
[----:B------:R-:W-:-:S05]  /*6030*/  FADD.FTZ R166, R167, R166 ;  /* 0x000000a6a7a67221 */ /* 0x000fca0000010000 */
[----:B------:R-:W-:-:S07]  /*6040*/  MOV R172, R166 ;  /* 0x000000a600ac7202 */ /* 0x000fce0000000f00 */
[----:B------:R-:W-:Y:S05]  /*6050*/  WARPSYNC.COLLECTIVE R171, `(.L_x_13332) ;  /* 0x00000000ab087348 */ /* 0x000fea0003c00000 */
[----:B------:R0:W1:Y:S02]  /*6060*/  SHFL.BFLY P6, R169, R172, R173, R174 ;  /* 0x0c0000adaca97389 */ /* 0x00006400000c00ae */
[----:B01----:R-:W-:Y:S05]  /*6070*/  ENDCOLLECTIVE ;  /* 0x000000000000791b */ /* 0x003fea0003800000 */
.L_x_13332:
[----:B------:R-:W-:Y:S05]  /*6080*/  BRA `(.L_x_13333) ;  /* 0xffffffe400a47947 */ /* 0x000fea000383ffff */
.L_x_13334:
        /* <DEDUP_REMOVED lines=15> */
.L_x_33278:


//--------------------- .text._ZN10layer_norm31ln_parallel_residual_fwd_kernelINS_13Kernel_traitsIf13__nv_bfloat16fS2_fjLj1536ELj1ELj4ELj1ELj16ENS_18Kernel_traits_baseILj1536EfS2_fS2_fjLj128EEEEELb0ELb1ELb1EEEvNS_9FwdParamsE --------------------------
	.section	.text._ZN10layer_norm31ln_parallel_residual_fwd_kernelINS_13Kernel_traitsIf13__nv_bfloat16fS2_fjLj1536ELj1ELj4ELj1ELj16ENS_18Kernel_traits_baseILj1536EfS2_fS2_fjLj128EEEEELb0ELb1ELb1EEEvNS_9FwdParamsE,"ax",@progbits
	.align	128
        .global         _ZN10layer_norm31ln_parallel_residual_fwd_kernelINS_13Kernel_traitsIf13__nv_bfloat16fS2_fjLj1536ELj1ELj4ELj1ELj16ENS_18Kernel_traits_baseILj1536EfS2_fS2_fjLj128EEEEELb0ELb1ELb1EEEvNS_9FwdParamsE
        .type           _ZN10layer_norm31ln_parallel_residual_fwd_kernelINS_13Kernel_traitsIf13__nv_bfloat16fS2_fjLj1536ELj1ELj4ELj1ELj16ENS_18Kernel_traits_baseILj1536EfS2_fS2_fjLj128EEEEELb0ELb1ELb1EEEvNS_9FwdParamsE,@function
        .size           _ZN10layer_norm31ln_parallel_residual_fwd_kernelINS_13Kernel_traitsIf13__nv_bfloat16fS2_fjLj1536ELj1ELj4ELj1ELj16ENS_18Kernel_traits_baseILj1536EfS2_fS2_fjLj128EEEEELb0ELb1ELb1EEEvNS_9FwdParamsE,(.L_x_33279 - _ZN10layer_norm31ln_parallel_residual_fwd_kernelINS_13Kernel_traitsIf13__nv_bfloat16fS2_fjLj1536ELj1ELj4ELj1ELj16ENS_18Kernel_traits_baseILj1536EfS2_fS2_fjLj128EEEEELb0ELb1ELb1EEEvNS_9FwdParamsE)
        .other          _ZN10layer_norm31ln_parallel_residual_fwd_kernelINS_13Kernel_traitsIf13__nv_bfloat16fS2_fjLj1536ELj1ELj4ELj1ELj16ENS_18Kernel_traits_baseILj1536EfS2_fS2_fjLj128EEEEELb0ELb1ELb1EEEvNS_9FwdParamsE,@"STO_CUDA_ENTRY STV_DEFAULT"
_ZN10layer_norm31ln_parallel_residual_fwd_kernelINS_13Kernel_traitsIf13__nv_bfloat16fS2_fjLj1536ELj1ELj4ELj1ELj16ENS_18Kernel_traits_baseILj1536EfS2_fS2_fjLj128EEEEELb0ELb1ELb1EEEvNS_9FwdParamsE:
.text._ZN10layer_norm31ln_parallel_residual_fwd_kernelINS_13Kernel_traitsIf13__nv_bfloat16fS2_fjLj1536ELj1ELj4ELj1ELj16ENS_18Kernel_traits_baseILj1536EfS2_fS2_fjLj128EEEEELb0ELb1ELb1EEEvNS_9FwdParamsE:
        /* <DEDUP_REMOVED lines=41> */
.L_x_13335:
[----:B------:R-:W0:Y:S01]  /*0290*/  LDC.64 R4, c[0x0][0x3d0] ;  /* 0x0000f400ff047b82 */ /* 0x000e220000000a00 */
        /* <DEDUP_REMOVED lines=18> */
[----:B0-----:R-:W-:Y:S01]  /*03c0*/  IMAD.WIDE.U32 R52, R2, 0x20, R4 ;  /* 0x0000002002347825 */ /* 0x001fe200078e0004 */
[----:B------:R-:W-:-:S02]  /*03d0*/  CS2R R62, SRZ ;  /* 0x00000000003e7805 */ /* 0x000fc4000001ff00 */
[----:B------:R-:W-:Y:S02]  /*03e0*/  CS2R R60, SRZ ;  /* 0x00000000003c7805 */ /* 0x000fe4000001ff00 */
        /* <DEDUP_REMOVED lines=15> */
[----:B0-----:R-:W-:-:S07]  /*04e0*/  CS2R R52, SRZ ;  /* 0x0000000000347805 */ /* 0x001fce000001ff00 */
.L_x_13336:
[----:B------:R-:W1:Y:S02]  /*04f0*/  LDCU UR4, c[0x0][0x384] ;  /* 0x00007080ff0477ac */ /* 0x000e640008000800 */
[----:B-1----:R-:W-:-:S13]  /*0500*/  ISETP.GE.AND P0, PT, R3, UR4, PT ;  /* 0x0000000403007c0c */ /* 0x002fda000bf06270 */
[----:B------:R-:W-:Y:S05]  /*0510*/  @P0 EXIT ;  /* 0x000000000000094d */ /* 0x000fea0003800000 */
[----:B------:R-:W1:Y:S01]  /*0520*/  LDCU.64 UR4, c[0x0][0x398] ;  /* 0x00007300ff0477ac */ /* 0x000e620008000a00 */
[----:B------:R-:W2:Y:S01]  /*0530*/  LDCU UR8, c[0x0][0x388] ;  /* 0x00007100ff0877ac */ /* 0x000ea20008000800 */
[----:B------:R-:W3:Y:S01]  /*0540*/  LDCU.U8 UR12, c[0x0][0x410] ;  /* 0x00008200ff0c77ac */ /* 0x000ee20008000000 */
[----:B------:R-:W4:Y:S01]  /*0550*/  LDCU UR9, c[0x0][0x448] ;  /* 0x00008900ff0977ac */ /* 0x000f220008000800 */
[----:B------:R-:W0:Y:S01]  /*0560*/  LDCU.64 UR10, c[0x0][0x398] ;  /* 0x00007300ff0a77ac */ /* 0x000e220008000a00 */
[----:B-1----:R-:W-:-:S04]  /*0570*/  UISETP.NE.U32.AND UP0, UPT, UR4, URZ, UPT ;  /* 0x000000ff0400728c */ /* 0x002fc8000bf05070 */
[----:B------:R-:W-:Y:S01]  /*0580*/  UISETP.NE.AND.EX UP0, UPT, UR5, URZ, UPT, UP0 ;  /* 0x000000ff0500728c */ /* 0x000fe2000bf05300 */
[----:B------:R-:W1:Y:S05]  /*0590*/  LDCU.64 UR4, c[0x0][0x3a0] ;  /* 0x00007400ff0477ac */ /* 0x000e6a0008000a00 */
[----:B0-234-:R-:W-:-:S13]  /*05a0*/  PLOP3.LUT P1, PT, PT, PT, UP0, 0x80, 0x8 ;  /* 0x000000000008781c */ /* 0x01dfda0003f2f008 */
.L_x_13362:
[----:B-1----:R-:W-:Y:S01]  /*05b0*/  ISETP.NE.U32.AND P0, PT, RZ, UR4, PT ;  /* 0x00000004ff007c0c */ /* 0x002fe2000bf05070 */
[----:B--2---:R-:W0:Y:S01]  /*05c0*/  @P1 LDC.64 R112, c[0x0][0x398] ;  /* 0x0000e600ff701b82 */ /* 0x004e220000000a00 */
        /* <DEDUP_REMOVED lines=10> */
[----:B-----5:R-:W5:Y:S01]  /*0670*/  LDG.E.128 R116, desc[UR6][R116.64] ;  /* 0x0000000674747981 */ /* 0x020f62000c1e1d00 */
        /* <DEDUP_REMOVED lines=26> */
.L_x_13338:
        /* <DEDUP_REMOVED lines=21> */
.L_x_13337:
        /* <DEDUP_REMOVED lines=28> */
[----:B------:R-:W-:-:S02]  /*0b30*/  FADD.FTZ R115, R120, R115 ;  /* 0x0000007378737221 */ /* 0x000fc40000010000 */
[----:B------:R-:W-:Y:S02]  /*0b40*/  FADD.FTZ R117, R124, R117 ;  /* 0x000000757c757221 */ /* 0x000fe40000010000 */
[----:B------:R-:W-:Y:S01]  /*0b50*/  FADD.FTZ R119, R121, R0 ;  /* 0x0000000079777221 */ /* 0x000fe20000010000 */
[----:B------:R-:W-:Y:S06]  /*0b60*/  BRA `(.L_x_13339) ;  /* 0x0000000000907947 */ /* 0x000fec0003800000 */
.L_x_13340:
[C---:B-----5:R-:W-:Y:S02]  /*0b70*/  PRMT R112, R116.reuse, 0x7632, R112 ;  /* 0x0000763274707816 */ /* 0x060fe40000000070 */
        /* <DEDUP_REMOVED lines=35> */
.L_x_13339:
        /* <DEDUP_REMOVED lines=18> */
[----:B-----5:R-:W-:Y:S02]  /*0ed0*/  PRMT R0, R103, 0x7632, R0 ;  /* 0x0000763267007816 */ /* 0x020fe40000000000 */
[----:B0-----:R-:W-:Y:S02]  /*0ee0*/  PRMT R121, R102, 0x7632, R121 ;  /* 0x0000763266797816 */ /* 0x001fe40000000079 */
[----:B------:R-:W-:Y:S02]  /*0ef0*/  PRMT R123, R101, 0x7632, R123 ;  /* 0x00007632657b7816 */ /* 0x000fe4000000007b */
[----:B------:R-:W-:Y:S01]  /*0f00*/  PRMT R128, R100, 0x7632, R128 ;  /* 0x0000763264807816 */ /* 0x000fe20000000080 */
[----:B------:R-:W-:Y:S06]  /*0f10*/  @!P0 BRA `(.L_x_13342) ;  /* 0x0000000000948947 */ /* 0x000fec0003800000 */
        /* <DEDUP_REMOVED lines=37> */
.L_x_13342:
[C---:B------:R-:W-:Y:S02]  /*1170*/  PRMT R130, R125.reuse, 0x7632, R130 ;  /* 0x000076327d827816 */ /* 0x040fe40000000082 */
[----:B------:R-:W-:Y:S02]  /*1180*/  SHF.L.U32 R122, R125, 0x10, RZ ;  /* 0x000000107d7a7819 */ /* 0x000fe400000006ff */
[C---:B------:R-:W-:Y:S02]  /*1190*/  PRMT R129, R124.reuse, 0x7632, R129 ;  /* 0x000076327c817816 */ /* 0x040fe40000000081 */
[----:B------:R-:W-:Y:S02]  /*11a0*/  SHF.L.U32 R120, R124, 0x10, RZ ;  /* 0x000000107c787819 */ /* 0x000fe400000006ff */
[----:B------:R-:W-:Y:S02]  /*11b0*/  SHF.L.U32 R125, R100, 0x10, RZ ;  /* 0x00000010647d7819 */ /* 0x000fe400000006ff */
[----:B------:R-:W-:-:S02]  /*11c0*/  SHF.L.U32 R131, R101, 0x10, RZ ;  /* 0x0000001065837819 */ /* 0x000fc400000006ff */
[C---:B------:R-:W-:Y:S01]  /*11d0*/  PRMT R132, R126.reuse, 0x7632, R132 ;  /* 0x000076327e847816 */ /* 0x040fe20000000084 */
[----:B------:R-:W-:Y:S01]  /*11e0*/  FADD.FTZ R120, R125, R120 ;  /* 0x000000787d787221 */ /* 0x000fe20000010000 */
[----:B------:R-:W-:Y:S01]  /*11f0*/  SHF.L.U32 R124, R126, 0x10, RZ ;  /* 0x000000107e7c7819 */ /* 0x000fe200000006ff */
[----:B------:R-:W-:Y:S01]  /*1200*/  FADD.FTZ R122, R131, R122 ;  /* 0x0000007a837a7221 */ /* 0x000fe20000010000 */
[C---:B------:R-:W-:Y:S02]  /*1210*/  PRMT R126, R127.reuse, 0x7632, R126 ;  /* 0x000076327f7e7816 */ /* 0x040fe4000000007e */
[----:B------:R-:W-:Y:S02]  /*1220*/  SHF.L.U32 R134, R0, 0x10, RZ ;  /* 0x0000001000867819 */ /* 0x000fe400000006ff */
[----:B------:R-:W-:Y:S02]  /*1230*/  SHF.L.U32 R127, R127, 0x10, RZ ;  /* 0x000000107f7f7819 */ /* 0x000fe400000006ff */
        /* <DEDUP_REMOVED lines=15> */
[----:B------:R-:W-:Y:S06]  /*1330*/  BRA `(.L_x_13343) ;  /* 0x0000000000887947 */ /* 0x000fec0003800000 */
.L_x_13341:
[----:B------:R-:W-:Y:S05]  /*1340*/  @!P0 BRA `(.L_x_13344) ;  /* 0x0000000000548947 */ /* 0x000fea0003800000 */
[C---:B-----5:R-:W-:Y:S02]  /*1350*/  PRMT R0, R124.reuse, 0x7632, R0 ;  /* 0x000076327c007816 */ /* 0x060fe40000000000 */
[----:B0-----:R-:W-:Y:S02]  /*1360*/  SHF.L.U32 R121, R124, 0x10, RZ ;  /* 0x000000107c797819 */ /* 0x001fe400000006ff */
        /* <DEDUP_REMOVED lines=19> */
.L_x_13344:
        /* <DEDUP_REMOVED lines=12> */
.L_x_13343:
        /* <DEDUP_REMOVED lines=16> */
[----:B------:R-:W-:Y:S02]  /*1660*/  PRMT R0, R132, 0x7632, R0 ;  /* 0x0000763284007816 */ /* 0x000fe40000000000 */
[----:B------:R-:W-:Y:S02]  /*1670*/  SHF.L.U32 R133, R133, 0x10, RZ ;  /* 0x0000001085857819 */ /* 0x000fe400000006ff */
[----:B------:R-:W-:Y:S02]  /*1680*/  PRMT R139, R134, 0x7632, R139 ;  /* 0x00007632868b7816 */ /* 0x000fe4000000008b */
[----:B------:R-:W-:Y:S02]  /*1690*/  SHF.L.U32 R128, R101, 0x10, RZ ;  /* 0x0000001065807819 */ /* 0x000fe400000006ff */
[----:B------:R-:W-:-:S02]  /*16a0*/  SHF.L.U32 R132, R132, 0x10, RZ ;  /* 0x0000001084847819 */ /* 0x000fc400000006ff */
[----:B------:R-:W-:Y:S01]  /*16b0*/  SHF.L.U32 R134, R134, 0x10, RZ ;  /* 0x0000001086867819 */ /* 0x000fe200000006ff */
[----:B------:R-:W-:Y:S01]  /*16c0*/  FADD.FTZ R133, R128, R133 ;  /* 0x0000008580857221 */ /* 0x000fe20000010000 */
        /* <DEDUP_REMOVED lines=33> */
.L_x_13346:
[C---:B-1---5:R-:W-:Y:S02]  /*18e0*/  PRMT R140, R133.reuse, 0x7632, R140 ;  /* 0x00007632858c7816 */ /* 0x062fe4000000008c */
        /* <DEDUP_REMOVED lines=32> */
.L_x_13345:
[----:B------:R-:W-:Y:S05]  /*1af0*/  @!P0 BRA `(.L_x_13348) ;  /* 0x0000000000548947 */ /* 0x000fea0003800000 */
[C---:B-----5:R-:W-:Y:S02]  /*1b00*/  PRMT R0, R132.reuse, 0x7632, R0 ;  /* 0x0000763284007816 */ /* 0x060fe40000000000 */
[----:B-1----:R-:W-:Y:S02]  /*1b10*/  SHF.L.U32 R129, R132, 0x10, RZ ;  /* 0x0000001084817819 */ /* 0x002fe400000006ff */
        /* <DEDUP_REMOVED lines=19> */
.L_x_13348:
        /* <DEDUP_REMOVED lines=12> */
.L_x_13347:
        /* <DEDUP_REMOVED lines=15> */
[C---:B-----5:R-:W-:Y:S02]  /*1e00*/  PRMT R0, R144.reuse, 0x7632, R0 ;  /* 0x0000763290007816 */ /* 0x060fe40000000000 */
[C---:B-1----:R-:W-:Y:S02]  /*1e10*/  PRMT R142, R145.reuse, 0x7632, R142 ;  /* 0x00007632918e7816 */ /* 0x042fe4000000008e */
[----:B------:R-:W-:Y:S02]  /*1e20*/  SHF.L.U32 R144, R144, 0x10, RZ ;  /* 0x0000001090907819 */ /* 0x000fe400000006ff */
[----:B------:R-:W-:Y:S02]  /*1e30*/  SHF.L.U32 R145, R145, 0x10, RZ ;  /* 0x0000001091917819 */ /* 0x000fe400000006ff */
[----:B------:R-:W-:Y:S02]  /*1e40*/  PRMT R152, R146, 0x7632, R152 ;  /* 0x0000763292987816 */ /* 0x000fe40000000098 */
[----:B------:R-:W-:-:S02]  /*1e50*/  SHF.L.U32 R141, R100, 0x10, RZ ;  /* 0x00000010648d7819 */ /* 0x000fc400000006ff */
        /* <DEDUP_REMOVED lines=35> */
.L_x_13350:
        /* <DEDUP_REMOVED lines=33> */
.L_x_13349:
        /* <DEDUP_REMOVED lines=22> */
.L_x_13352:
        /* <DEDUP_REMOVED lines=12> */
.L_x_13351:
        /* <DEDUP_REMOVED lines=56> */
.L_x_13354:
[C---:B-----5:R-:W-:Y:S02]  /*2840*/  PRMT R160, R157.reuse, 0x7632, R160 ;  /* 0x000076329da07816 */ /* 0x060fe400000000a0 */
[----:B-1----:R-:W-:Y:S02]  /*2850*/  SHF.L.U32 R154, R157, 0x10, RZ ;  /* 0x000000109d9a7819 */ /* 0x002fe400000006ff */
        /* <DEDUP_REMOVED lines=31> */
.L_x_13353:
        /* <DEDUP_REMOVED lines=22> */
.L_x_13356:
        /* <DEDUP_REMOVED lines=12> */
.L_x_13355:
        /* <DEDUP_REMOVED lines=16> */
[C---:B------:R-:W-:Y:S02]  /*2d70*/  PRMT R160, R169.reuse, 0x7632, R160 ;  /* 0x00007632a9a07816 */ /* 0x040fe400000000a0 */
[----:B------:R-:W-:Y:S02]  /*2d80*/  SHF.L.U32 R168, R168, 0x10, RZ ;  /* 0x00000010a8a87819 */ /* 0x000fe400000006ff */
[----:B------:R-:W-:Y:S02]  /*2d90*/  SHF.L.U32 R169, R169, 0x10, RZ ;  /* 0x00000010a9a97819 */ /* 0x000fe400000006ff */
[----:B------:R-:W-:Y:S02]  /*2da0*/  SHF.L.U32 R149, R100, 0x10, RZ ;  /* 0x0000001064957819 */ /* 0x000fe400000006ff */
[----:B------:R-:W-:-:S02]  /*2db0*/  SHF.L.U32 R148, R101, 0x10, RZ ;  /* 0x0000001065947819 */ /* 0x000fc400000006ff */
[C---:B-1----:R-:W-:Y:S01]  /*2dc0*/  PRMT R164, R170.reuse, 0x7632, R164 ;  /* 0x00007632aaa47816 */ /* 0x042fe200000000a4 */
[----:B------:R-:W-:Y:S01]  /*2dd0*/  FADD.FTZ R149, R149, R168 ;  /* 0x000000a895957221 */ /* 0x000fe20000010000 */
[----:B------:R-:W-:Y:S01]  /*2de0*/  SHF.L.U32 R170, R170, 0x10, RZ ;  /* 0x00000010aaaa7819 */ /* 0x000fe200000006ff */
[----:B------:R-:W-:Y:S01]  /*2df0*/  FADD.FTZ R169, R148, R169 ;  /* 0x000000a994a97221 */ /* 0x000fe20000010000 */
[----:B------:R-:W-:Y:S02]  /*2e00*/  SHF.L.U32 R165, R102, 0x10, RZ ;  /* 0x0000001066a57819 */ /* 0x000fe400000006ff */
[----:B------:R-:W-:Y:S02]  /*2e10*/  PRMT R172, R171, 0x7632, R172 ;  /* 0x00007632abac7816 */ /* 0x000fe400000000ac */
[----:B------:R-:W-:Y:S02]  /*2e20*/  PRMT R148, R100, 0x7632, R148 ;  /* 0x0000763264947816 */ /* 0x000fe40000000094 */
[----:B------:R-:W-:-:S02]  /*2e30*/  PRMT R162, R101, 0x7632, R162 ;  /* 0x0000763265a27816 */ /* 0x000fc400000000a2 */
[----:B------:R-:W-:Y:S02]  /*2e40*/  PRMT R166, R102, 0x7632, R166 ;  /* 0x0000763266a67816 */ /* 0x000fe400000000a6 */
[----:B------:R-:W-:Y:S02]  /*2e50*/  PRMT R168, R103, 0x7632, R168 ;  /* 0x0000763267a87816 */ /* 0x000fe400000000a8 */
[----:B------:R-:W-:Y:S01]  /*2e60*/  SHF.L.U32 R174, R171, 0x10, RZ ;  /* 0x00000010abae7819 */ /* 0x000fe200000006ff */
        /* <DEDUP_REMOVED lines=24> */
.L_x_13358:
[----:B-1---5:R-:W-:Y:S02]  /*2ff0*/  SHF.L.U32 R164, R168, 0x10, RZ ;  /* 0x00000010a8a47819 */ /* 0x022fe400000006ff */
[----:B------:R-:W-:Y:S02]  /*3000*/  SHF.L.U32 R149, R100, 0x10, RZ ;  /* 0x0000001064957819 */ /* 0x000fe400000006ff */
[----:B------:R-:W-:Y:S02]  /*3010*/  PRMT R162, R168, 0x7632, R162 ;  /* 0x00007632a8a27816 */ /* 0x000fe400000000a2 */
[----:B------:R-:W-:Y:S01]  /*3020*/  SHF.L.U32 R166, R169, 0x10, RZ ;  /* 0x00000010a9a67819 */ /* 0x000fe200000006ff */
[----:B------:R-:W-:Y:S01]  /*3030*/  FADD.FTZ R164, R149, R164 ;  /* 0x000000a495a47221 */ /* 0x000fe20000010000 */
[----:B------:R-:W-:Y:S02]  /*3040*/  SHF.L.U32 R165, R101, 0x10, RZ ;  /* 0x0000001065a57819 */ /* 0x000fe400000006ff */
[----:B------:R-:W-:-:S02]  /*3050*/  PRMT R167, R169, 0x7632, R167 ;  /* 0x00007632a9a77816 */ /* 0x000fc400000000a7 */
[----:B------:R-:W-:Y:S01]  /*3060*/  SHF.L.U32 R168, R170, 0x10, RZ ;  /* 0x00000010aaa87819 */ /* 0x000fe200000006ff */
[----:B------:R-:W-:Y:S01]  /*3070*/  FADD.FTZ R166, R165, R166 ;  /* 0x000000a6a5a67221 */ /* 0x000fe20000010000 */
[----:B------:R-:W-:Y:S02]  /*3080*/  SHF.L.U32 R173, R102, 0x10, RZ ;  /* 0x0000001066ad7819 */ /* 0x000fe400000006ff */
[----:B------:R-:W-:Y:S02]  /*3090*/  PRMT R169, R170, 0x7632, R169 ;  /* 0x00007632aaa97816 */ /* 0x000fe400000000a9 */
        /* <DEDUP_REMOVED lines=19> */
[----:B------:R-:W-:-:S04]  /*31d0*/  FADD.FTZ R169, R162, R149 ;  /* 0x00000095a2a97221 */ /* 0x000fc80000010000 */
[----:B------:R-:W-:Y:S01]  /*31e0*/  FADD.FTZ R171, R173, R160 ;  /* 0x000000a0adab7221 */ /* 0x000fe20000010000 */
[----:B------:R-:W-:Y:S06]  /*31f0*/  BRA `(.L_x_13359) ;  /* 0x0000000000887947 */ /* 0x000fec0003800000 */
.L_x_13357:
[----:B------:R-:W-:Y:S05]  /*3200*/  @!P0 BRA `(.L_x_13360) ;  /* 0x0000000000548947 */ /* 0x000fea0003800000 */
[----:B-----5:R-:W-:Y:S02]  /*3210*/  PRMT R0, R168, 0x7632, R0 ;  /* 0x00007632a8007816 */ /* 0x020fe40000000000 */
[----:B------:R-:W-:Y:S02]  /*3220*/  PRMT R148, R169, 0x7632, R148 ;  /* 0x00007632a9947816 */ /* 0x000fe40000000094 */
[C---:B------:R-:W-:Y:S02]  /*3230*/  PRMT R160, R170.reuse, 0x7632, R160 ;  /* 0x00007632aaa07816 */ /* 0x040fe400000000a0 */
[----:B------:R-:W-:Y:S02]  /*3240*/  PRMT R162, R171, 0x7632, R162 ;  /* 0x00007632aba27816 */ /* 0x000fe400000000a2 */
[----:B------:R-:W-:Y:S02]  /*3250*/  SHF.L.U32 R169, R169, 0x10, RZ ;  /* 0x00000010a9a97819 */ /* 0x000fe400000006ff */
[----:B-1----:R-:W-:-:S02]  /*3260*/  SHF.L.U32 R165, R170, 0x10, RZ ;  /* 0x00000010aaa57819 */ /* 0x002fc400000006ff */
        /* <DEDUP_REMOVED lines=15> */
.L_x_13360:
        /* <DEDUP_REMOVED lines=12> */
.L_x_13359:
        /* <DEDUP_REMOVED lines=172> */
.L_x_13374:
[----:B------:R-:W-:Y:S01]  /*3ee0*/  FMUL.FTZ R0, R148, R148 ;  /* 0x0000009494007220 */ /* 0x000fe20000410000 */
[----:B------:R-:W-:Y:S01]  /*3ef0*/  ISETP.NE.AND P2, PT, RZ, UR12, PT ;  /* 0x0000000cff007c0c */ /* 0x000fe2000bf45270 */
[----:B01----:R-:W-:-:S03]  /*3f00*/  FADD.FTZ R160, R160, R175 ;  /* 0x000000afa0a07221 */ /* 0x003fc60000010000 */
[----:B------:R-:W-:Y:S01]  /*3f10*/  FSEL R0, R0, RZ, P2 ;  /* 0x000000ff00007208 */ /* 0x000fe20001000000 */
[----:B------:R-:W-:Y:S01]  /*3f20*/  FFMA.FTZ R149, R160, R149, UR9 ;  /* 0x00000009a0957e23 */ /* 0x000fe20008010095 */
[----:B------:R-:W-:-:S03]  /*3f30*/  FSEL R150, R148, RZ, !P2 ;  /* 0x000000ff94967208 */ /* 0x000fc60005000000 */
[----:B------:R-:W-:Y:S02]  /*3f40*/  FADD.FTZ R0, R149, R0 ;  /* 0x0000000095007221 */ /* 0x000fe40000010000 */
[C---:B------:R-:W-:Y:S01]  /*3f50*/  FADD.FTZ R149, -R150.reuse, R112 ;  /* 0x0000007096957221 */ /* 0x040fe20000010100 */
[C---:B------:R-:W-:Y:S01]  /*3f60*/  FADD.FTZ R151, -R150.reuse, R113 ;  /* 0x0000007196977221 */ /* 0x040fe20000010100 */
[----:B------:R-:W0:Y:S01]  /*3f70*/  MUFU.RSQ R203, R0 ;  /* 0x0000000000cb7308 */ /* 0x000e220000001400 */
[----:B------:R-:W1:Y:S01]  /*3f80*/  @!P0 LDC.64 R112, c[0x0][0x3c0] ;  /* 0x0000f000ff708b82 */ /* 0x000e620000000a00 */
[C---:B------:R-:W-:Y:S01]  /*3f90*/  FADD.FTZ R174, -R150.reuse, R118 ;  /* 0x0000007696ae7221 */ /* 0x040fe20000010100 */
[C---:B------:R-:W-:Y:S01]  /*3fa0*/  FADD.FTZ R175, -R150.reuse, R119 ;  /* 0x0000007796af7221 */ /* 0x040fe20000010100 */
[C---:B------:R-:W-:Y:S01]  /*3fb0*/  FADD.FTZ R172, -R150.reuse, R116 ;  /* 0x0000007496ac7221 */ /* 0x040fe20000010100 */
[C---:B------:R-:W-:Y:S01]  /*3fc0*/  FADD.FTZ R173, -R150.reuse, R117 ;  /* 0x0000007596ad7221 */ /* 0x040fe20000010100 */
[C---:B------:R-:W-:Y:S01]  /*3fd0*/  FADD.FTZ R160, -R150.reuse, R114 ;  /* 0x0000007296a07221 */ /* 0x040fe20000010100 */
[C---:B------:R-:W-:Y:S01]  /*3fe0*/  FADD.FTZ R162, -R150.reuse, R115 ;  /* 0x0000007396a27221 */ /* 0x040fe20000010100 */
[C---:B------:R-:W-:Y:S01]  /*3ff0*/  FADD.FTZ R120, -R150.reuse, R120 ;  /* 0x0000007896787221 */ /* 0x040fe20000010100 */
[----:B------:R-:W2:Y:S01]  /*4000*/  @!P0 LDC.64 R118, c[0x0][0x3c8] ;  /* 0x0000f200ff768b82 */ /* 0x000ea20000000a00 */
[C---:B------:R-:W-:Y:S01]  /*4010*/  FADD.FTZ R176, -R150.reuse, R121 ;  /* 0x0000007996b07221 */ /* 0x040fe20000010100 */
[C---:B------:R-:W-:Y:S01]  /*4020*/  FADD.FTZ R178, -R150.reuse, R123 ;  /* 0x0000007b96b27221 */ /* 0x040fe20000010100 */
[C---:B------:R-:W-:Y:S01]  /*4030*/  FADD.FTZ R177, -R150.reuse, R122 ;  /* 0x0000007a96b17221 */ /* 0x040fe20000010100 */
[C---:B------:R-:W-:Y:S01]  /*4040*/  FADD.FTZ R179, -R150.reuse, R124 ;  /* 0x0000007c96b37221 */ /* 0x040fe20000010100 */
[C---:B------:R-:W-:Y:S01]  /*4050*/  FADD.FTZ R181, -R150.reuse, R135 ;  /* 0x0000008796b57221 */ /* 0x040fe20000010100 */
[C---:B------:R-:W-:Y:S01]  /*4060*/  FADD.FTZ R126, -R150.reuse, R126 ;  /* 0x0000007e967e7221 */ /* 0x040fe20000010100 */
[----:B------:R-:W-:Y:S01]  /*4070*/  FADD.FTZ R127, -R150, R127 ;  /* 0x0000007f967f7221 */ /* 0x000fe20000010100 */
[----:B------:R-:W3:Y:S01]  /*4080*/  LDC.64 R116, c[0x0][0x428] ;  /* 0x00010a00ff747b82 */ /* 0x000ee20000000a00 */
[C---:B0-----:R-:W-:Y:S01]  /*4090*/  FMUL.FTZ R115, R203.reuse, R160 ;  /* 0x000000a0cb737220 */ /* 0x041fe20000410000 */
[C---:B------:R-:W-:Y:S01]  /*40a0*/  FMUL.FTZ R121, R203.reuse, R172 ;  /* 0x000000accb797220 */ /* 0x040fe20000410000 */
[C---:B------:R-:W-:Y:S01]  /*40b0*/  FMUL.FTZ R123, R203.reuse, R174 ;  /* 0x000000aecb7b7220 */ /* 0x040fe20000410000 */
[C---:B------:R-:W-:Y:S01]  /*40c0*/  FMUL.FTZ R149, R203.reuse, R149 ;  /* 0x00000095cb957220 */ /* 0x040fe20000410000 */
[C---:B------:R-:W-:Y:S01]  /*40d0*/  FMUL.FTZ R114, R203.reuse, R151 ;  /* 0x00000097cb727220 */ /* 0x040fe20000410000 */
[C---:B------:R-:W-:Y:S01]  /*40e0*/  FMUL.FTZ R162, R203.reuse, R162 ;  /* 0x000000a2cba27220 */ /* 0x040fe20000410000 */
[----:B------:R-:W-:Y:S01]  /*40f0*/  FMUL.FTZ R122, R203, R173 ;  /* 0x000000adcb7a7220 */ /* 0x000fe20000410000 */
[----:B-1----:R-:W-:-:S04]  /*4100*/  @!P0 IMAD.WIDE R112, R3, 0x4, R112 ;  /* 0x0000000403708825 */ /* 0x002fc800078e0270 */
[C---:B------:R-:W-:Y:S01]  /*4110*/  FMUL.FTZ R124, R203.reuse, R175 ;  /* 0x000000afcb7c7220 */ /* 0x040fe20000410000 */
[----:B------:R-:W-:Y:S01]  /*4120*/  FMUL.FTZ R135, R203, R120 ;  /* 0x00000078cb877220 */ /* 0x000fe20000410000 */
[----:B------:R-:W-:Y:S01]  /*4130*/  FFMA.FTZ R120, R121, R8, R56 ;  /* 0x0000000879787223 */ /* 0x000fe20000010038 */
[C---:B------:R-:W-:Y:S01]  /*4140*/  FADD.FTZ R132, -R150.reuse, R132 ;  /* 0x0000008496847221 */ /* 0x040fe20000010100 */
[----:B------:R0:W-:Y:S01]  /*4150*/  @!P0 STG.E desc[UR6][R112.64], R148 ;  /* 0x0000009470008986 */ /* 0x0001e2000c101906 */
[----:B------:R-:W-:Y:S01]  /*4160*/  FADD.FTZ R133, -R150, R133 ;  /* 0x0000008596857221 */ /* 0x000fe20000010100 */
[----:B------:R-:W-:Y:S01]  /*4170*/  FFMA.FTZ R124, R124, R11, R59 ;  /* 0x0000000b7c7c7223 */ /* 0x000fe2000001003b */
[----:B------:R-:W-:Y:S01]  /*4180*/  FFMA.FTZ R162, R162, R7, R55 ;  /* 0x00000007a2a27223 */ /* 0x000fe20000010037 */
[----:B------:R-:W-:Y:S01]  /*4190*/  FFMA.FTZ R121, R114, R5, R53 ;  /* 0x0000000572797223 */ /* 0x000fe20000010035 */
[C---:B------:R-:W-:Y:S01]  /*41a0*/  FADD.FTZ R182, -R150.reuse, R140 ;  /* 0x0000008c96b67221 */ /* 0x040fe20000010100 */
[C---:B------:R-:W-:Y:S01]  /*41b0*/  FADD.FTZ R183, -R150.reuse, R141 ;  /* 0x0000008d96b77221 */ /* 0x040fe20000010100 */
[C---:B------:R-:W-:Y:S01]  /*41c0*/  FMUL.FTZ R141, R203.reuse, R126 ;  /* 0x0000007ecb8d7220 */ /* 0x040fe20000410000 */
[----:B------:R-:W-:Y:S01]  /*41d0*/  FMUL.FTZ R140, R203, R127 ;  /* 0x0000007fcb8c7220 */ /* 0x000fe20000410000 */
[C---:B------:R-:W-:Y:S01]  /*41e0*/  FADD.FTZ R188, -R150.reuse, R146 ;  /* 0x0000009296bc7221 */ /* 0x040fe20000010100 */
[C---:B------:R-:W-:Y:S01]  /*41f0*/  FADD.FTZ R189, -R150.reuse, R147 ;  /* 0x0000009396bd7221 */ /* 0x040fe20000010100 */
[----:B------:R-:W-:Y:S01]  /*4200*/  FADD.FTZ R194, -R150, R156 ;  /* 0x0000009c96c27221 */ /* 0x000fe20000010100 */
[----:B0-----:R-:W-:Y:S01]  /*4210*/  FFMA.FTZ R113, R115, R6, R54 ;  /* 0x0000000673717223 */ /* 0x001fe20000010036 */
[----:B------:R-:W-:Y:S01]  /*4220*/  FFMA.FTZ R115, R123, R10, R58 ;  /* 0x0000000a7b737223 */ /* 0x000fe2000001003a */
[----:B------:R-:W-:Y:S01]  /*4230*/  FFMA.FTZ R112, R149, R4, R52 ;  /* 0x0000000495707223 */ /* 0x000fe20000010034 */
[----:B------:R-:W-:Y:S01]  /*4240*/  FFMA.FTZ R123, R122, R9, R57 ;  /* 0x000000097a7b7223 */ /* 0x000fe20000010039 */
[----:B------:R-:W-:Y:S01]  /*4250*/  FADD.FTZ R195, -R150, R157 ;  /* 0x0000009d96c37221 */ /* 0x000fe20000010100 */
[----:B--2---:R-:W-:-:S04]  /*4260*/  @!P0 IMAD.WIDE R118, R3, 0x4, R118 ;  /* 0x0000000403768825 */ /* 0x004fc800078e0276 */
[C---:B------:R-:W-:Y:S01]  /*4270*/  FMUL.FTZ R147, R203.reuse, R132 ;  /* 0x00000084cb937220 */ /* 0x040fe20000410000 */
[----:B------:R-:W-:Y:S01]  /*4280*/  FMUL.FTZ R146, R203, R133 ;  /* 0x00000085cb927220 */ /* 0x000fe20000410000 */
[----:B------:R-:W-:Y:S01]  /*4290*/  F2FP.BF16.F32.PACK_AB R115, R124, R115 ;  /* 0x000000737c73723e */ /* 0x000fe200000010ff */
[----:B---3--:R-:W-:Y:S01]  /*42a0*/  IMAD.WIDE.U32 R132, R136, 0x10, R116 ;  /* 0x0000001088847825 */ /* 0x008fe200078e0074 */
[----:B------:R-:W-:-:S03]  /*42b0*/  F2FP.BF16.F32.PACK_AB R114, R123, R120 ;  /* 0x000000787b72723e */ /* 0x000fc600000010ff */
[----:B------:R-:W-:Y:S01]  /*42c0*/  FFMA.FTZ R141, R141, R18, R66 ;  /* 0x000000128d8d7223 */ /* 0x000fe20000010042 */
[----:B------:R-:W-:Y:S01]  /*42d0*/  F2FP.BF16.F32.PACK_AB R113, R162, R113 ;  /* 0x00000071a271723e */ /* 0x000fe200000010ff */
[----:B------:R-:W-:Y:S01]  /*42e0*/  FFMA.FTZ R140, R140, R19, R67 ;  /* 0x000000138c8c7223 */ /* 0x000fe20000010043 */
[----:B------:R-:W-:Y:S01]  /*42f0*/  F2FP.BF16.F32.PACK_AB R112, R121, R112 ;  /* 0x000000707970723e */ /* 0x000fe200000010ff */
[C---:B------:R-:W-:Y:S01]  /*4300*/  FADD.FTZ R200, -R150.reuse, R167 ;  /* 0x000000a796c87221 */ /* 0x040fe20000010100 */
[C---:B------:R-:W-:Y:S01]  /*4310*/  FMUL.FTZ R167, R203.reuse, R194 ;  /* 0x000000c2cba77220 */ /* 0x040fe20000410000 */
[----:B------:R-:W-:Y:S01]  /*4320*/  FMUL.FTZ R160, R203, R195 ;  /* 0x000000c3cba07220 */ /* 0x000fe20000410000 */
[----:B------:R-:W-:Y:S01]  /*4330*/  FADD.FTZ R125, -R150, R125 ;  /* 0x0000007d967d7221 */ /* 0x000fe20000010100 */
[----:B------:R-:W-:Y:S01]  /*4340*/  @!P0 STG.E desc[UR6][R118.64], R203 ;  /* 0x000000cb76008986 */ /* 0x000fe2000c101906 */
[----:B------:R-:W-:-:S04]  /*4350*/  IMAD.WIDE.U32 R122, R138, 0x10, R116 ;  /* 0x000000108a7a7825 */ /* 0x000fc800078e0074 */
[C---:B------:R-:W-:Y:S01]  /*4360*/  FADD.FTZ R180, -R150.reuse, R134 ;  /* 0x0000008696b47221 */ /* 0x040fe20000010100 */
[----:B------:R-:W-:Y:S01]  /*4370*/  FFMA.FTZ R138, R167, R40, R88 ;  /* 0x00000028a78a7223 */ /* 0x000fe20000010058 */
[----:B------:R0:W-:Y:S01]  /*4380*/  STG.E.128 desc[UR6][R132.64], R112 ;  /* 0x0000007084007986 */ /* 0x0001e2000c101d06 */
[C---:B------:R-:W-:Y:S01]  /*4390*/  FMUL.FTZ R179, R203.reuse, R179 ;  /* 0x000000b3cbb37220 */ /* 0x040fe20000410000 */
[----:B------:R-:W-:Y:S01]  /*43a0*/  FMUL.FTZ R134, R203, R125 ;  /* 0x0000007dcb867220 */ /* 0x000fe20000410000 */
[C---:B------:R-:W-:Y:S01]  /*43b0*/  FADD.FTZ R128, -R150.reuse, R128 ;  /* 0x0000008096807221 */ /* 0x040fe20000010100 */
[C---:B------:R-:W-:Y:S01]  /*43c0*/  FADD.FTZ R129, -R150.reuse, R129 ;  /* 0x0000008196817221 */ /* 0x040fe20000010100 */
[C---:B------:R-:W-:Y:S01]  /*43d0*/  FADD.FTZ R186, -R150.reuse, R144 ;  /* 0x0000009096ba7221 */ /* 0x040fe20000010100 */
[----:B------:R-:W-:Y:S01]  /*43e0*/  FADD.FTZ R187, -R150, R145 ;  /* 0x0000009196bb7221 */ /* 0x000fe20000010100 */
[----:B------:R-:W-:Y:S01]  /*43f0*/  FFMA.FTZ R179, R179, R16, R64 ;  /* 0x00000010b3b37223 */ /* 0x000fe20000010040 */
[----:B------:R-:W-:Y:S01]  /*4400*/  FFMA.FTZ R134, R134, R17, R65 ;  /* 0x0000001186867223 */ /* 0x000fe20000010041 */
[C---:B------:R-:W-:Y:S01]  /*4410*/  FADD.FTZ R184, -R150.reuse, R142 ;  /* 0x0000008e96b87221 */ /* 0x040fe20000010100 */
[C---:B------:R-:W-:Y:S01]  /*4420*/  FADD.FTZ R185, -R150.reuse, R143 ;  /* 0x0000008f96b97221 */ /* 0x040fe20000010100 */
[C---:B------:R-:W-:Y:S01]  /*4430*/  FADD.FTZ R192, -R150.reuse, R154 ;  /* 0x0000009a96c07221 */ /* 0x040fe20000010100 */
[C---:B------:R-:W-:Y:S01]  /*4440*/  FMUL.FTZ R176, R203.reuse, R176 ;  /* 0x000000b0cbb07220 */ /* 0x040fe20000410000 */
[C---:B------:R-:W-:Y:S01]  /*4450*/  FMUL.FTZ R143, R203.reuse, R128 ;  /* 0x00000080cb8f7220 */ /* 0x040fe20000410000 */
[C---:B------:R-:W-:Y:S01]  /*4460*/  FMUL.FTZ R142, R203.reuse, R129 ;  /* 0x00000081cb8e7220 */ /* 0x040fe20000410000 */
[C---:B------:R-:W-:Y:S01]  /*4470*/  FMUL.FTZ R157, R203.reuse, R186 ;  /* 0x000000bacb9d7220 */ /* 0x040fe20000410000 */
[----:B------:R-:W-:Y:S01]  /*4480*/  FMUL.FTZ R154, R203, R187 ;  /* 0x000000bbcb9a7220 */ /* 0x000fe20000410000 */
[----:B------:R-:W-:Y:S01]  /*4490*/  FADD.FTZ R130, -R150, R130 ;  /* 0x0000008296827221 */ /* 0x000fe20000010100 */
[----:B0-----:R-:W-:Y:S01]  /*44a0*/  F2FP.BF16.F32.PACK_AB R115, R140, R141 ;  /* 0x0000008d8c73723e */ /* 0x001fe200000010ff */
[----:B------:R-:W-:Y:S01]  /*44b0*/  FFMA.FTZ R141, R160, R41, R89 ;  /* 0x00000029a08d7223 */ /* 0x000fe20000010059 */
[C---:B------:R-:W-:Y:S01]  /*44c0*/  FADD.FTZ R131, -R150.reuse, R131 ;  /* 0x0000008396837221 */ /* 0x040fe20000010100 */
[C---:B------:R-:W-:Y:S01]  /*44d0*/  FADD.FTZ R190, -R150.reuse, R152 ;  /* 0x0000009896be7221 */ /* 0x040fe20000010100 */
[C---:B------:R-:W-:Y:S01]  /*44e0*/  FADD.FTZ R191, -R150.reuse, R153 ;  /* 0x0000009996bf7221 */ /* 0x040fe20000010100 */
[C---:B------:R-:W-:Y:S01]  /*44f0*/  FADD.FTZ R193, -R150.reuse, R155 ;  /* 0x0000009b96c17221 */ /* 0x040fe20000010100 */
[----:B------:R-:W-:Y:S01]  /*4500*/  F2FP.BF16.F32.PACK_AB R138, R141, R138 ;  /* 0x0000008a8d8a723e */ /* 0x000fe200000010ff */
[C---:B------:R-:W-:Y:S01]  /*4510*/  FADD.FTZ R196, -R150.reuse, R158 ;  /* 0x0000009e96c47221 */ /* 0x040fe20000010100 */
[----:B------:R-:W0:Y:S01]  /*4520*/  LDC.64 R140, c[0x0][0x380] ;  /* 0x0000e000ff8c7b82 */ /* 0x000e220000000a00 */
[C---:B------:R-:W-:Y:S01]  /*4530*/  FADD.FTZ R197, -R150.reuse, R159 ;  /* 0x0000009f96c57221 */ /* 0x040fe20000010100 */
[----:B------:R-:W-:Y:S01]  /*4540*/  FADD.FTZ R166, -R150, R166 ;  /* 0x000000a696a67221 */ /* 0x000fe20000010100 */
[----:B------:R-:W-:-:S04]  /*4550*/  IMAD.WIDE.U32 R120, R137, 0x10, R116 ;  /* 0x0000001089787825 */ /* 0x000fc800078e0074 */
[----:B------:R-:W-:Y:S01]  /*4560*/  FFMA.FTZ R135, R135, R12, R60 ;  /* 0x0000000c87877223 */ /* 0x000fe2000001003c */
[----:B------:R-:W-:Y:S01]  /*4570*/  FFMA.FTZ R176, R176, R13, R61 ;  /* 0x0000000db0b07223 */ /* 0x000fe2000001003d */
[----:B------:R-:W-:Y:S01]  /*4580*/  F2FP.BF16.F32.PACK_AB R114, R134, R179 ;  /* 0x000000b38672723e */ /* 0x000fe200000010ff */
[----:B------:R-:W-:-:S04]  /*4590*/  IMAD.WIDE.U32 R124, R139, 0x10, R116 ;  /* 0x000000108b7c7825 */ /* 0x000fc800078e0074 */
[C---:B------:R-:W-:Y:S01]  /*45a0*/  FADD.FTZ R198, -R150.reuse, R164 ;  /* 0x000000a496c67221 */ /* 0x040fe20000010100 */
[C---:B------:R-:W-:Y:S01]  /*45b0*/  FADD.FTZ R199, -R150.reuse, R165 ;  /* 0x000000a596c77221 */ /* 0x040fe20000010100 */
[----:B------:R-:W-:Y:S01]  /*45c0*/  FADD.FTZ R168, -R150, R168 ;  /* 0x000000a896a87221 */ /* 0x000fe20000010100 */
[----:B------:R-:W-:-:S04]  /*45d0*/  IMAD.WIDE.U32 R126, R161, 0x10, R116 ;  /* 0x00000010a17e7825 */ /* 0x000fc800078e0074 */
[C---:B------:R-:W-:Y:S01]  /*45e0*/  FADD.FTZ R201, -R150.reuse, R169 ;  /* 0x000000a996c97221 */ /* 0x040fe20000010100 */
[C---:B------:R-:W-:Y:S01]  /*45f0*/  FADD.FTZ R170, -R150.reuse, R170 ;  /* 0x000000aa96aa7221 */ /* 0x040fe20000010100 */
[----:B------:R-:W-:Y:S01]  /*4600*/  FADD.FTZ R202, -R150, R171 ;  /* 0x000000ab96ca7221 */ /* 0x000fe20000010100 */
[----:B------:R-:W-:-:S04]  /*4610*/  IMAD.WIDE.U32 R128, R163, 0x10, R116 ;  /* 0x00000010a3807825 */ /* 0x000fc800078e0074 */
[C---:B------:R-:W-:Y:S01]  /*4620*/  FMUL.FTZ R177, R203.reuse, R177 ;  /* 0x000000b1cbb17220 */ /* 0x040fe20000410000 */
[----:B------:R-:W-:Y:S01]  /*4630*/  FMUL.FTZ R178, R203, R178 ;  /* 0x000000b2cbb27220 */ /* 0x000fe20000410000 */
        /* <DEDUP_REMOVED lines=82> */
.L_x_13361:
        /* <DEDUP_REMOVED lines=8> */
.L_x_13364:
[----:B------:R-:W-:Y:S05]  /*4be0*/  BSYNC B0 ;  /* 0x0000000000007941 */ /* 0x000fea0003800000 */
.L_x_13363:
        /* <DEDUP_REMOVED lines=9> */
.L_x_13365:
[----:B------:R-:W-:Y:S01]  /*4c80*/  HFMA2 R174, -RZ, RZ, 0, 2.384185791015625e-07 ;  /* 0x00000004ffae7431 */ /* 0x000fe200000001ff */
[----:B------:R-:W-:-:S05]  /*4c90*/  MOV R149, R175 ;  /* 0x000000af00957202 */ /* 0x000fca0000000f00 */
[----:B------:R-:W-:-:S05]  /*4ca0*/  FADD.FTZ R151, R150, R149 ;  /* 0x0000009596977221 */ /* 0x000fca0000010000 */
[----:B------:R-:W-:-:S07]  /*4cb0*/  MOV R177, R151 ;  /* 0x0000009700b17202 */ /* 0x000fce0000000f00 */
[----:B------:R-:W-:Y:S05]  /*4cc0*/  WARPSYNC.COLLECTIVE R172, `(.L_x_13366) ;  /* 0x00000000ac087348 */ /* 0x000fea0003c00000 */
[----:B------:R0:W1:Y:S02]  /*4cd0*/  SHFL.BFLY P2, R175, R177, R174, R179 ;  /* 0x0c0000aeb1af7389 */ /* 0x00006400000400b3 */
[----:B01----:R-:W-:Y:S05]  /*4ce0*/  ENDCOLLECTIVE ;  /* 0x000000000000791b */ /* 0x003fea0003800000 */
.L_x_13366:
[----:B------:R-:W-:Y:S01]  /*4cf0*/  HFMA2 R174, -RZ, RZ, 0, 4.76837158203125e-07 ;  /* 0x00000008ffae7431 */ /* 0x000fe200000001ff */
[----:B------:R-:W-:-:S05]  /*4d00*/  MOV R148, R175 ;  /* 0x000000af00947202 */ /* 0x000fca0000000f00 */
[----:B------:R-:W-:-:S05]  /*4d10*/  FADD.FTZ R160, R151, R148 ;  /* 0x0000009497a07221 */ /* 0x000fca0000010000 */
[----:B------:R-:W-:-:S07]  /*4d20*/  MOV R177, R160 ;  /* 0x000000a000b17202 */ /* 0x000fce0000000f00 */
[----:B------:R-:W-:Y:S05]  /*4d30*/  WARPSYNC.COLLECTIVE R172, `(.L_x_13367) ;  /* 0x00000000ac087348 */ /* 0x000fea0003c00000 */
[----:B------:R0:W1:Y:S02]  /*4d40*/  SHFL.BFLY P2, R175, R177, R174, R179 ;  /* 0x0c0000aeb1af7389 */ /* 0x00006400000400b3 */
[----:B01----:R-:W-:Y:S05]  /*4d50*/  ENDCOLLECTIVE ;  /* 0x000000000000791b */ /* 0x003fea0003800000 */
.L_x_13367:
        /* <DEDUP_REMOVED lines=8> */
.L_x_13368:
        /* <DEDUP_REMOVED lines=104> */
.L_x_13369:
[----:B------:R-:W-:Y:S01]  /*5460*/  HFMA2 R174, -RZ, RZ, 0, 1.1920928955078125e-07 ;  /* 0x00000002ffae7431 */ /* 0x000fe200000001ff */
[----:B------:R-:W-:-:S05]  /*5470*/  MOV R151, R175 ;  /* 0x000000af00977202 */ /* 0x000fca0000000f00 */
[----:B------:R-:W-:-:S05]  /*5480*/  FADD.FTZ R151, R0, R151 ;  /* 0x0000009700977221 */ /* 0x000fca0000010000 */
[----:B------:R-:W-:-:S07]  /*5490*/  MOV R177, R151 ;  /* 0x0000009700b17202 */ /* 0x000fce0000000f00 */
[----:B------:R-:W-:Y:S05]  /*54a0*/  WARPSYNC.COLLECTIVE R172, `(.L_x_13370) ;  /* 0x00000000ac087348 */ /* 0x000fea0003c00000 */
[----:B------:R0:W1:Y:S02]  /*54b0*/  SHFL.BFLY P2, R175, R177, R174, R179 ;  /* 0x0c0000aeb1af7389 */ /* 0x00006400000400b3 */
[----:B01----:R-:W-:Y:S05]  /*54c0*/  ENDCOLLECTIVE ;  /* 0x000000000000791b */ /* 0x003fea0003800000 */
.L_x_13370:
[----:B------:R-:W-:Y:S01]  /*54d0*/  HFMA2 R174, -RZ, RZ, 0, 2.384185791015625e-07 ;  /* 0x00000004ffae7431 */ /* 0x000fe200000001ff */
[----:B------:R-:W-:-:S05]  /*54e0*/  MOV R150, R175 ;  /* 0x000000af00967202 */ /* 0x000fca0000000f00 */
[----:B------:R-:W-:-:S05]  /*54f0*/  FADD.FTZ R150, R151, R150 ;  /* 0x0000009697967221 */ /* 0x000fca0000010000 */
[----:B------:R-:W-:-:S07]  /*5500*/  MOV R177, R150 ;  /* 0x0000009600b17202 */ /* 0x000fce0000000f00 */
[----:B------:R-:W-:Y:S05]  /*5510*/  WARPSYNC.COLLECTIVE R172, `(.L_x_13371) ;  /* 0x00000000ac087348 */ /* 0x000fea0003c00000 */
[----:B------:R0:W1:Y:S02]  /*5520*/  SHFL.BFLY P2, R175, R177, R174, R179 ;  /* 0x0c0000aeb1af7389 */ /* 0x00006400000400b3 */
[----:B01----:R-:W-:Y:S05]  /*5530*/  ENDCOLLECTIVE ;  /* 0x000000000000791b */ /* 0x003fea0003800000 */
.L_x_13371:
[----:B------:R-:W-:Y:S01]  /*5540*/  HFMA2 R174, -RZ, RZ, 0, 4.76837158203125e-07 ;  /* 0x00000008ffae7431 */ /* 0x000fe200000001ff */
[----:B------:R-:W-:-:S05]  /*5550*/  MOV R173, R175 ;  /* 0x000000af00ad7202 */ /* 0x000fca0000000f00 */
[----:B------:R-:W-:-:S05]  /*5560*/  FADD.FTZ R173, R150, R173 ;  /* 0x000000ad96ad7221 */ /* 0x000fca0000010000 */
[----:B------:R-:W-:-:S07]  /*5570*/  MOV R177, R173 ;  /* 0x000000ad00b17202 */ /* 0x000fce0000000f00 */
[----:B------:R-:W-:Y:S05]  /*5580*/  WARPSYNC.COLLECTIVE R172, `(.L_x_13372) ;  /* 0x00000000ac087348 */ /* 0x000fea0003c00000 */
[----:B------:R0:W1:Y:S02]  /*5590*/  SHFL.BFLY P2, R175, R177, R174, R179 ;  /* 0x0c0000aeb1af7389 */ /* 0x00006400000400b3 */
[----:B01----:R-:W-:Y:S05]  /*55a0*/  ENDCOLLECTIVE ;  /* 0x000000000000791b */ /* 0x003fea0003800000 */
.L_x_13372:
[----:B------:R-:W-:Y:S01]  /*55b0*/  HFMA2 R174, -RZ, RZ, 0, 9.5367431640625e-07 ;  /* 0x00000010ffae7431 */ /* 0x000fe200000001ff */
[----:B------:R-:W-:-:S05]  /*55c0*/  MOV R160, R175 ;  /* 0x000000af00a07202 */ /* 0x000fca0000000f00 */
[----:B------:R-:W-:-:S05]  /*55d0*/  FADD.FTZ R160, R173, R160 ;  /* 0x000000a0ada07221 */ /* 0x000fca0000010000 */
[----:B------:R-:W-:-:S07]  /*55e0*/  MOV R177, R160 ;  /* 0x000000a000b17202 */ /* 0x000fce0000000f00 */
[----:B------:R-:W-:Y:S05]  /*55f0*/  WARPSYNC.COLLECTIVE R172, `(.L_x_13373) ;  /* 0x00000000ac087348 */ /* 0x000fea0003c00000 */
[----:B------:R0:W1:Y:S02]  /*5600*/  SHFL.BFLY P2, R175, R177, R174, R179 ;  /* 0x0c0000aeb1af7389 */ /* 0x00006400000400b3 */
[----:B01----:R-:W-:Y:S05]  /*5610*/  ENDCOLLECTIVE ;  /* 0x000000000000791b */ /* 0x003fea0003800000 */
.L_x_13373:
[----:B------:R-:W-:Y:S05]  /*5620*/  BRA `(.L_x_13374) ;  /* 0xffffffe8002c7947 */ /* 0x000fea000383ffff */
.L_x_13375:
        /* <DEDUP_REMOVED lines=13> */
.L_x_33279:


//--------------------- .text._ZN10layer_norm31ln_parallel_residual_fwd_kernelINS_13Kernel_traitsIf13__nv_bfloat16fS2_fjLj1536ELj1ELj4ELj1ELj16ENS_18Kernel_traits_baseILj1536EfS2_fS2_fjLj128EEEEELb1ELb0ELb0EEEvNS_9FwdParamsE --------------------------
	.section	.text._ZN10layer_norm31ln_parallel_residual_fwd_kernelINS_13Kernel_traitsIf13__nv_bfloat16fS2_fjLj1536ELj1ELj4ELj1ELj16ENS_18Kernel_traits_baseILj1536EfS2_fS2_fjLj128EEEEELb1ELb0ELb0EEEvNS_9FwdParamsE,"ax",@progbits
	.align	128
        .global         _ZN10layer_norm31ln_parallel_residual_fwd_kernelINS_13Kernel_traitsIf13__nv_bfloat16fS2_fjLj1536ELj1ELj4ELj1ELj16ENS_18Kernel_traits_baseILj1536EfS2_fS2_fjLj128EEEEELb1ELb0ELb0EEEvNS_9FwdParamsE
        .type           _ZN10layer_norm31ln_parallel_residual_fwd_kernelINS_13Kernel_traitsIf13__nv_bfloat16fS2_fjLj1536ELj1ELj4ELj1ELj16ENS_18Kernel_traits_baseILj1536EfS2_fS2_fjLj128EEEEELb1ELb0ELb0EEEvNS_9FwdParamsE,@function
        .size           _ZN10layer_norm31ln_parallel_residual_fwd_kernelINS_13Kernel_traitsIf13__nv_bfloat16fS2_fjLj1536ELj1ELj4ELj1ELj16ENS_18Kernel_traits_baseILj1536EfS2_fS2_fjLj128EEEEELb1ELb0ELb0EEEvNS_9FwdParamsE,(.L_x_33280 - _ZN10layer_norm31ln_parallel_residual_fwd_kernelINS_13Kernel_traitsIf13__nv_bfloat16fS2_fjLj1536ELj1ELj4ELj1ELj16ENS_18Kernel_traits_baseILj1536EfS2_fS2_fjLj128EEEEELb1ELb0ELb0EEEvNS_9FwdParamsE)
        .other          _ZN10layer_norm31ln_parallel_residual_fwd_kernelINS_13Kernel_traitsIf13__nv_bfloat16fS2_fjLj1536ELj1ELj4ELj1ELj16ENS_18Kernel_traits_baseILj1536EfS2_fS2_fjLj128EEEEELb1ELb0ELb0EEEvNS_9FwdParamsE,@"STO_CUDA_ENTRY STV_DEFAULT"
_ZN10layer_norm31ln_parallel_residual_fwd_kernelINS_13Kernel_traitsIf13__nv_bfloat16fS2_fjLj1536ELj1ELj4ELj1ELj16ENS_18Kernel_traits_baseILj1536EfS2_fS2_fjLj128EEEEELb1ELb0ELb0EEEvNS_9FwdParamsE:
.text._ZN10layer_norm31ln_parallel_residual_fwd_kernelINS_13Kernel_traitsIf13__nv_bfloat16fS2_fjLj1536ELj1ELj4ELj1ELj16ENS_18Kernel_traits_baseILj1536EfS2_fS2_fjLj128EEEEELb1ELb0ELb0EEEvNS_9FwdParamsE:
        /* <DEDUP_REMOVED lines=25> */
[----:B------:R-:W-:Y:S01]  /*0190*/  LEA.HI R6, R6, R9, RZ, 0x3 ;  /* 0x0000000906067211 */ /* 0x000fe200078f18ff */
[----:B------:R-:W-:Y:S01]  /*01a0*/  BSSY.RECONVERGENT B0, `(.L_x_13376) ;  /* 0x0000381000007945 */ /* 0x000fe20003800200 */
[----:B-1----:R-:W-:-:S06]  /*01b0*/  USHF.L.U32 UR8, UR9, 0x2, URZ ;  /* 0x0000000209087899 */ /* 0x002fcc00080006ff */
[----:B------:R-:W-:Y:S02]  /*01c0*/  LOP3.LUT R195, R195, UR8, RZ, 0xfc, !PT ;  /* 0x00000008c3c37c12 */ /* 0x000fe4000f8efcff */
[----:B--2---:R-:W-:Y:S02]  /*01d0*/  @P0 R2UR UR4, R2 ;  /* 0x00000000020402ca */ /* 0x004fe400000e0000 */
        /* <DEDUP_REMOVED lines=12> */
[----:B------:R-:W2:Y:S01]  /*02a0*/  LDL.64 R28, [R1+0x80] ;  /* 0x00008000011c7983 */ /* 0x000ea20000100a00 */
[----:B------:R-:W0:Y:S03]  /*02b0*/  LDC.64 R2, c[0x0][0x3d0] ;  /* 0x0000f400ff027b82 */ /* 0x000e260000000a00 */
[----:B------:R-:W2:Y:S04]  /*02c0*/  LDL.64 R30, [R1+0x88] ;  /* 0x00008800011e7983 */ /* 0x000ea80000100a00 */
[----:B------:R-:W3:Y:S01]  /*02d0*/  LDL.64 R56, [R1+0x60] ;  /* 0x0000600001387983 */ /* 0x000ee20000100a00 */
[----:B------:R-:W1:Y:S03]  /*02e0*/  LDC.64 R4, c[0x0][0x3d8] ;  /* 0x0000f600ff047b82 */ /* 0x000e660000000a00 */
[----:B------:R-:W3:Y:S04]  /*02f0*/  LDL.64 R58, [R1+0x68] ;  /* 0x00006800013a7983 */ /* 0x000ee80000100a00 */
[----:B------:R-:W4:Y:S04]  /*0300*/  LDL.64 R60, [R1+0x70] ;  /* 0x00007000013c7983 */ /* 0x000f280000100a00 */
[----:B------:R-:W4:Y:S04]  /*0310*/  LDL.64 R62, [R1+0x78] ;  /* 0x00007800013e7983 */ /* 0x000f280000100a00 */
[----:B------:R-:W4:Y:S04]  /*0320*/  LDL.64 R64, [R1+0x90] ;  /* 0x0000900001407983 */ /* 0x000f280000100a00 */
[----:B------:R-:W4:Y:S01]  /*0330*/  LDL.64 R66, [R1+0x98] ;  /* 0x0000980001427983 */ /* 0x000f220000100a00 */
[----:B------:R-:W-:Y:S01]  /*0340*/  ISETP.GE.U32.AND P3, PT, R192, 0x20, PT ;  /* 0x00000020c000780c */ /* 0x000fe20003f66070 */
[----:B------:R-:W4:Y:S02]  /*0350*/  LDC.64 R8, c[0x0][0x3d8] ;  /* 0x0000f600ff087b82 */ /* 0x000f240000000a00 */
[----:B------:R-:W4:Y:S04]  /*0360*/  LDL.64 R40, [R1+0x20] ;  /* 0x0000200001287983 */ /* 0x000f280000100a00 */
[----:B------:R-:W4:Y:S02]  /*0370*/  LDL.64 R42, [R1+0x28] ;  /* 0x00002800012a7983 */ /* 0x000f240000100a00 */
[----:B------:R-:W4:Y:S02]  /*0380*/  LDC.64 R6, c[0x0][0x3d0] ;  /* 0x0000f400ff067b82 */ /* 0x000f240000000a00 */
[----:B------:R-:W4:Y:S02]  /*0390*/  LDL.64 R44, [R1+0x30] ;  /* 0x00003000012c7983 */ /* 0x000f240000100a00 */
[----:B0-----:R-:W-:-:S02]  /*03a0*/  @P3 IMAD.WIDE.U32 R2, R0, 0x20, R2 ;  /* 0x0000002000023825 */ /* 0x001fc400078e0002 */
[----:B------:R-:W4:Y:S02]  /*03b0*/  LDL.64 R46, [R1+0x38] ;  /* 0x00003800012e7983 */ /* 0x000f240000100a00 */
[----:B-1----:R-:W-:Y:S02]  /*03c0*/  @P3 IMAD.WIDE.U32 R4, R0, 0x20, R4 ;  /* 0x0000002000043825 */ /* 0x002fe400078e0004 */
[----:B------:R-:W4:Y:S04]  /*03d0*/  LDL.64 R48, [R1+0x40] ;  /* 0x0000400001307983 */ /* 0x000f280000100a00 */
[----:B------:R-:W4:Y:S04]  /*03e0*/  LDL.64 R50, [R1+0x48] ;  /* 0x0000480001327983 */ /* 0x000f280000100a00 */
[----:B------:R-:W4:Y:S04]  /*03f0*/  LDL.64 R52, [R1+0x50] ;  /* 0x0000500001347983 */ /* 0x000f280000100a00 */
[----:B------:R-:W4:Y:S04]  /*0400*/  LDL.64 R54, [R1+0x58] ;  /* 0x0000580001367983 */ /* 0x000f280000100a00 */
[----:B------:R-:W4:Y:S04]  /*0410*/  LDL.64 R32, [R1] ;  /* 0x0000000001207983 */ /* 0x000f280000100a00 */
[----:B------:R-:W4:Y:S04]  /*0420*/  LDL.64 R34, [R1+0x8] ;  /* 0x0000080001227983 */ /* 0x000f280000100a00 */
[----:B------:R-:W4:Y:S04]  /*0430*/  LDL.64 R36, [R1+0x10] ;  /* 0x0000100001247983 */ /* 0x000f280000100a00 */
[----:B------:R-:W4:Y:S01]  /*0440*/  LDL.64 R38, [R1+0x18] ;  /* 0x0000180001267983 */ /* 0x000f220000100a00 */
[C---:B------:R-:W-:Y:S01]  /*0450*/  ISETP.GE.U32.AND P0, PT, R192.reuse, 0x40, PT ;  /* 0x00000040c000780c */ /* 0x040fe20003f06070 */
[----:B------:R-:W0:Y:S08]  /*0460*/  LDC.64 R10, c[0x0][0x3d0] ;  /* 0x0000f400ff0a7b82 */ /* 0x000e300000000a00 */
[----:B------:R-:W1:Y:S01]  /*0470*/  LDC.64 R20, c[0x0][0x3d8] ;  /* 0x0000f600ff147b82 */ /* 0x000e620000000a00 */
[----:B------:R-:W-:-:S07]  /*0480*/  ISETP.GE.U32.AND P1, PT, R192, 0x60, PT ;  /* 0x00000060c000780c */ /* 0x000fce0003f26070 */
[----:B------:R-:W1:Y:S08]  /*0490*/  LDC.64 R22, c[0x0][0x3d0] ;  /* 0x0000f400ff167b82 */ /* 0x000e700000000a00 */
[----:B------:R-:W1:Y:S01]  /*04a0*/  LDC.64 R24, c[0x0][0x3d8] ;  /* 0x0000f600ff187b82 */ /* 0x000e620000000a00 */
[----:B------:R-:W-:-:S07]  /*04b0*/  LOP3.LUT R18, R18, 0xfffffeff, RZ, 0xc0, !PT ;  /* 0xfffffeff12127812 */ /* 0x000fce00078ec0ff */
[----:B------:R-:W1:Y:S01]  /*04c0*/  LDC.64 R26, c[0x0][0x3d0] ;  /* 0x0000f400ff1a7b82 */ /* 0x000e620000000a00 */
[----:B--2---:R-:W2:Y:S04]  /*04d0*/  @P3 LDG.E.128 R28, desc[UR6][R2.64+0x10] ;  /* 0x00001006021c3981 */ /* 0x004ea8000c1e1d00 */
[----:B---3--:R-:W3:Y:S04]  /*04e0*/  @P3 LDG.E.128 R56, desc[UR6][R4.64+0x10] ;  /* 0x0000100604383981 */ /* 0x008ee8000c1e1d00 */
[----:B----4-:R-:W4:Y:S04]  /*04f0*/  @P3 LDG.E.128 R60, desc[UR6][R4.64] ;  /* 0x00000006043c3981 */ /* 0x010f28000c1e1d00 */
[----:B------:R1:W4:Y:S01]  /*0500*/  @P3 LDG.E.128 R64, desc[UR6][R2.64] ;  /* 0x0000000602403981 */ /* 0x000322000c1e1d00 */
[----:B------:R-:W-:-:S05]  /*0510*/  @P3 LOP3.LUT R0, R0, 0x20, RZ, 0xfc, !PT ;  /* 0x0000002000003812 */ /* 0x000fca00078efcff */
[----:B------:R-:W-:-:S04]  /*0520*/  @P0 IMAD.WIDE.U32 R8, R0, 0x20, R8 ;  /* 0x0000002000080825 */ /* 0x000fc800078e0008 */
[----:B------:R-:W-:Y:S01]  /*0530*/  @P0 IMAD.WIDE.U32 R6, R0, 0x20, R6 ;  /* 0x0000002000060825 */ /* 0x000fe200078e0006 */
[----:B------:R-:W4:Y:S01]  /*0540*/  @P0 LDG.E.128 R40, desc[UR6][R8.64+0x10] ;  /* 0x0000100608280981 */ /* 0x000f22000c1e1d00 */
[----:B------:R-:W-:-:S03]  /*0550*/  ISETP.GE.U32.AND P2, PT, R192, 0x80, PT ;  /* 0x00000080c000780c */ /* 0x000fc60003f46070 */
[----:B------:R-:W4:Y:S01]  /*0560*/  @P0 LDG.E.128 R44, desc[UR6][R8.64] ;  /* 0x00000006082c0981 */ /* 0x000f22000c1e1d00 */
[----:B------:R-:W-:Y:S02]  /*0570*/  @P0 IADD3 R0, PT, PT, R0, 0x20, RZ ;  /* 0x0000002000000810 */ /* 0x000fe40007ffe0ff */
[----:B------:R-:W-:Y:S01]  /*0580*/  @P3 LOP3.LUT R18, R18, 0x100, RZ, 0xfc, !PT ;  /* 0x0000010012123812 */ /* 0x000fe200078efcff */
[----:B------:R-:W4:Y:S02]  /*0590*/  @P0 LDG.E.128 R48, desc[UR6][R6.64+0x10] ;  /* 0x0000100606300981 */ /* 0x000f24000c1e1d00 */
[C---:B0-----:R-:W-:Y:S02]  /*05a0*/  @P1 IMAD.WIDE.U32 R10, R0.reuse, 0x20, R10 ;  /* 0x00000020000a1825 */ /* 0x041fe400078e000a */
[----:B------:R-:W4:Y:S02]  /*05b0*/  @P0 LDG.E.128 R52, desc[UR6][R6.64] ;  /* 0x0000000606340981 */ /* 0x000f24000c1e1d00 */
[----:B-1----:R-:W-:-:S04]  /*05c0*/  @P1 IMAD.WIDE.U32 R20, R0, 0x20, R20 ;  /* 0x0000002000141825 */ /* 0x002fc800078e0014 */
[----:B------:R-:W-:Y:S01]  /*05d0*/  @P1 VIADD R0, R0, 0x20 ;  /* 0x0000002000001836 */ /* 0x000fe20000000000 */
[----:B------:R-:W5:Y:S03]  /*05e0*/  @P1 LDG.E.128 R240, desc[UR6][R20.64] ;  /* 0x0000000614f01981 */ /* 0x000f66000c1e1d00 */
[C---:B------:R-:W-:Y:S01]  /*05f0*/  @P2 IMAD.WIDE.U32 R2, R0.reuse, 0x20, R22 ;  /* 0x0000002000022825 */ /* 0x040fe200078e0016 */
[----:B------:R-:W4:Y:S03]  /*0600*/  @P1 LDG.E.128 R32, desc[UR6][R10.64+0x10] ;  /* 0x000010060a201981 */ /* 0x000f26000c1e1d00 */
[C---:B------:R-:W-:Y:S01]  /*0610*/  @P2 IMAD.WIDE.U32 R24, R0.reuse, 0x20, R24 ;  /* 0x0000002000182825 */ /* 0x040fe200078e0018 */
[----:B------:R-:W5:Y:S03]  /*0620*/  @P2 LDG.E.128 R232, desc[UR6][R2.64] ;  /* 0x0000000602e82981 */ /* 0x000f66000c1e1d00 */
[----:B------:R-:W-:Y:S01]  /*0630*/  @P2 VIADD R0, R0, 0x20 ;  /* 0x0000002000002836 */ /* 0x000fe20000000000 */
[----:B------:R-:W4:Y:S04]  /*0640*/  @P1 LDG.E.128 R36, desc[UR6][R10.64] ;  /* 0x000000060a241981 */ /* 0x000f28000c1e1d00 */
[----:B------:R-:W5:Y:S04]  /*0650*/  @P2 LDG.E.128 R224, desc[UR6][R2.64+0x10] ;  /* 0x0000100602e02981 */ /* 0x000f68000c1e1d00 */
[----:B--2---:R0:W-:Y:S04]  /*0660*/  @P3 STL.64 [R1+0x80], R28 ;  /* 0x0000801c01003387 */ /* 0x0041e80000100a00 */
[----:B------:R1:W-:Y:S04]  /*0670*/  @P3 STL.64 [R1+0x88], R30 ;  /* 0x0000881e01003387 */ /* 0x0003e80000100a00 */
[----:B---3--:R-:W-:Y:S04]  /*0680*/  @P3 STL.64 [R1+0x60], R56 ;  /* 0x0000603801003387 */ /* 0x008fe80000100a00 */
[----:B------:R-:W-:Y:S01]  /*0690*/  @P3 STL.64 [R1+0x68], R58 ;  /* 0x0000683a01003387 */ /* 0x000fe20000100a00 */
[----:B0-----:R-:W0:Y:S03]  /*06a0*/  LDC.64 R28, c[0x0][0x3d8] ;  /* 0x0000f600ff1c7b82 */ /* 0x001e260000000a00 */
[----:B----4-:R-:W-:Y:S04]  /*06b0*/  @P3 STL.64 [R1+0x70], R60 ;  /* 0x0000703c01003387 */ /* 0x010fe80000100a00 */
[----:B------:R-:W-:Y:S04]  /*06c0*/  @P3 STL.64 [R1+0x78], R62 ;  /* 0x0000783e01003387 */ /* 0x000fe80000100a00 */
[----:B------:R-:W-:Y:S04]  /*06d0*/  @P3 STL.64 [R1+0x90], R64 ;  /* 0x0000904001003387 */ /* 0x000fe80000100a00 */
[----:B------:R-:W-:Y:S01]  /*06e0*/  @P3 STL.64 [R1+0x98], R66 ;  /* 0x0000984201003387 */ /* 0x000fe20000100a00 */
[----:B------:R-:W-:-:S02]  /*06f0*/  ISETP.GE.U32.AND P3, PT, R192, 0xa0, PT ;  /* 0x000000a0c000780c */ /* 0x000fc40003f66070 */
[----:B------:R-:W-:Y:S02]  /*0700*/  CS2R R22, SRZ ;  /* 0x0000000000167805 */ /* 0x000fe4000001ff00 */
[----:B------:R-:W-:Y:S01]  /*0710*/  CS2R R70, SRZ ;  /* 0x0000000000467805 */ /* 0x000fe2000001ff00 */
[----:B------:R2:W5:Y:S01]  /*0720*/  @P1 LDG.E.128 R236, desc[UR6][R20.64+0x10] ;  /* 0x0000100614ec1981 */ /* 0x000562000c1e1d00 */
[----:B------:R-:W-:Y:S02]  /*0730*/  CS2R R68, SRZ ;  /* 0x0000000000447805 */ /* 0x000fe4000001ff00 */
[----:B------:R-:W-:Y:S02]  /*0740*/  CS2R R74, SRZ ;  /* 0x00000000004a7805 */ /* 0x000fe4000001ff00 */
[----:B------:R-:W-:Y:S01]  /*0750*/  CS2R R72, SRZ ;  /* 0x0000000000487805 */ /* 0x000fe2000001ff00 */
[----:B------:R-:W5:Y:S01]  /*0760*/  @P2 LDG.E.128 R220, desc[UR6][R24.64] ;  /* 0x0000000618dc2981 */ /* 0x000f62000c1e1d00 */
[----:B------:R-:W-:-:S02]  /*0770*/  CS2R R78, SRZ ;  /* 0x00000000004e7805 */ /* 0x000fc4000001ff00 */
[----:B------:R-:W-:Y:S02]  /*0780*/  CS2R R76, SRZ ;  /* 0x00000000004c7805 */ /* 0x000fe4000001ff00 */
[----:B------:R-:W-:Y:S01]  /*0790*/  CS2R R82, SRZ ;  /* 0x0000000000527805 */ /* 0x000fe2000001ff00 */
[----:B------:R3:W5:Y:S01]  /*07a0*/  @P2 LDG.E.128 R216, desc[UR6][R24.64+0x10] ;  /* 0x0000100618d82981 */ /* 0x000762000c1e1d00 */
[----:B------:R-:W-:-:S05]  /*07b0*/  @P3 IMAD.WIDE.U32 R4, R0, 0x20, R26 ;  /* 0x0000002000043825 */ /* 0x000fca00078e001a */
[----:B------:R-:W5:Y:S04]  /*07c0*/  @P3 LDG.E.128 R212, desc[UR6][R4.64] ;  /* 0x0000000604d43981 */ /* 0x000f68000c1e1d00 */
[----:B------:R-:W5:Y:S04]  /*07d0*/  @P3 LDG.E.128 R208, desc[UR6][R4.64+0x10] ;  /* 0x0000100604d03981 */ /* 0x000f68000c1e1d00 */
[----:B------:R-:W-:Y:S04]  /*07e0*/  @P0 STL.64 [R1+0x20], R40 ;  /* 0x0000202801000387 */ /* 0x000fe80000100a00 */
[----:B------:R4:W-:Y:S04]  /*07f0*/  @P0 STL.64 [R1+0x28], R42 ;  /* 0x0000282a01000387 */ /* 0x0009e80000100a00 */
[----:B------:R-:W-:Y:S04]  /*0800*/  @P0 STL.64 [R1+0x30], R44 ;  /* 0x0000302c01000387 */ /* 0x000fe80000100a00 */
[----:B------:R-:W-:Y:S04]  /*0810*/  @P0 STL.64 [R1+0x38], R46 ;  /* 0x0000382e01000387 */ /* 0x000fe80000100a00 */
[----:B------:R-:W-:Y:S04]  /*0820*/  @P0 STL.64 [R1+0x40], R48 ;  /* 0x0000403001000387 */ /* 0x000fe80000100a00 */
[----:B------:R-:W-:Y:S04]  /*0830*/  @P0 STL.64 [R1+0x48], R50 ;  /* 0x0000483201000387 */ /* 0x000fe80000100a00 */
[----:B------:R-:W-:Y:S04]  /*0840*/  @P0 STL.64 [R1+0x50], R52 ;  /* 0x0000503401000387 */ /* 0x000fe80000100a00 */
[----:B------:R-:W-:Y:S01]  /*0850*/  @P0 STL.64 [R1+0x58], R54 ;  /* 0x0000583601000387 */ /* 0x000fe20000100a00 */
[----:B------:R-:W-:Y:S01]  /*0860*/  ISETP.GE.U32.AND P0, PT, R192, 0xc0, PT ;  /* 0x000000c0c000780c */ /* 0x000fe20003f06070 */
[----:B0-----:R-:W-:-:S02]  /*0870*/  @P3 IMAD.WIDE.U32 R28, R0, 0x20, R28 ;  /* 0x00000020001c3825 */ /* 0x001fc400078e001c */
[----:B------:R0:W-:Y:S01]  /*0880*/  @P1 STL.64 [R1], R32 ;  /* 0x0000002001001387 */ /* 0x0001e20000100a00 */
[----:B--2---:R-:W-:-:S03]  /*0890*/  CS2R R20, SRZ ;  /* 0x0000000000147805 */ /* 0x004fc6000001ff00 */
[----:B------:R2:W-:Y:S01]  /*08a0*/  @P1 STL.64 [R1+0x8], R34 ;  /* 0x0000082201001387 */ /* 0x0005e20000100a00 */
[----:B------:R-:W-:Y:S02]  /*08b0*/  CS2R R26, SRZ ;  /* 0x00000000001a7805 */ /* 0x000fe4000001ff00 */
[----:B---3--:R-:W-:Y:S01]  /*08c0*/  CS2R R24, SRZ ;  /* 0x0000000000187805 */ /* 0x008fe2000001ff00 */
[----:B------:R3:W-:Y:S01]  /*08d0*/  @P1 STL.64 [R1+0x10], R36 ;  /* 0x0000102401001387 */ /* 0x0007e20000100a00 */
[----:B-1----:R-:W-:Y:S02]  /*08e0*/  CS2R R30, SRZ ;  /* 0x00000000001e7805 */ /* 0x002fe4000001ff00 */
[----:B----4-:R-:W-:Y:S02]  /*08f0*/  CS2R R42, SRZ ;  /* 0x00000000002a7805 */ /* 0x010fe4000001ff00 */
[----:B------:R-:W-:Y:S01]  /*0900*/  CS2R R40, SRZ ;  /* 0x0000000000287805 */ /* 0x000fe2000001ff00 */
[----:B------:R-:W5:Y:S01]  /*0910*/  @P3 LDG.E.128 R204, desc[UR6][R28.64] ;  /* 0x000000061ccc3981 */ /* 0x000f62000c1e1d00 */
[----:B0-----:R-:W-:-:S02]  /*0920*/  CS2R R32, SRZ ;  /* 0x0000000000207805 */ /* 0x001fc4000001ff00 */
[----:B------:R-:W-:Y:S02]  /*0930*/  CS2R R46, SRZ ;  /* 0x00000000002e7805 */ /* 0x000fe4000001ff00 */
[----:B------:R-:W-:Y:S01]  /*0940*/  CS2R R44, SRZ ;  /* 0x00000000002c7805 */ /* 0x000fe2000001ff00 */
[----:B------:R0:W5:Y:S01]  /*0950*/  @P3 LDG.E.128 R200, desc[UR6][R28.64+0x10] ;  /* 0x000010061cc83981 */ /* 0x000162000c1e1d00 */
[----:B--2---:R-:W-:Y:S02]  /*0960*/  CS2R R34, SRZ ;  /* 0x0000000000227805 */ /* 0x004fe4000001ff00 */
[----:B------:R-:W-:Y:S02]  /*0970*/  CS2R R50, SRZ ;  /* 0x0000000000327805 */ /* 0x000fe4000001ff00 */
[----:B------:R-:W-:Y:S01]  /*0980*/  CS2R R48, SRZ ;  /* 0x0000000000307805 */ /* 0x000fe2000001ff00 */
[----:B------:R1:W-:Y:S01]  /*0990*/  @P1 STL.64 [R1+0x18], R38 ;  /* 0x0000182601001387 */ /* 0x0003e20000100a00 */
[----:B---3--:R-:W-:-:S02]  /*09a0*/  CS2R R36, SRZ ;  /* 0x0000000000247805 */ /* 0x008fc4000001ff00 */
[----:B------:R-:W-:Y:S02]  /*09b0*/  CS2R R54, SRZ ;  /* 0x0000000000367805 */ /* 0x000fe4000001ff00 */
[----:B------:R-:W-:Y:S02]  /*09c0*/  CS2R R52, SRZ ;  /* 0x0000000000347805 */ /* 0x000fe4000001ff00 */
[----:B------:R-:W-:Y:S02]  /*09d0*/  CS2R R58, SRZ ;  /* 0x00000000003a7805 */ /* 0x000fe4000001ff00 */
[----:B------:R-:W-:Y:S02]  /*09e0*/  CS2R R56, SRZ ;  /* 0x0000000000387805 */ /* 0x000fe4000001ff00 */
[----:B0-----:R-:W-:Y:S02]  /*09f0*/  CS2R R28, SRZ ;  /* 0x00000000001c7805 */ /* 0x001fe4000001ff00 */
[----:B------:R-:W-:-:S02]  /*0a00*/  CS2R R62, SRZ ;  /* 0x00000000003e7805 */ /* 0x000fc4000001ff00 */
[----:B------:R-:W-:Y:S02]  /*0a10*/  CS2R R60, SRZ ;  /* 0x00000000003c7805 */ /* 0x000fe4000001ff00 */
[----:B------:R-:W-:Y:S02]  /*0a20*/  CS2R R66, SRZ ;  /* 0x0000000000427805 */ /* 0x000fe4000001ff00 */
[----:B------:R-:W-:Y:S02]  /*0a30*/  CS2R R64, SRZ ;  /* 0x0000000000407805 */ /* 0x000fe4000001ff00 */
[----:B------:R-:W-:Y:S02]  /*0a40*/  CS2R R80, SRZ ;  /* 0x0000000000507805 */ /* 0x000fe4000001ff00 */
[----:B-1----:R-:W-:Y:S02]  /*0a50*/  CS2R R38, SRZ ;  /* 0x0000000000267805 */ /* 0x002fe4000001ff00 */
        /* <DEDUP_REMOVED lines=8> */
[----:B------:R-:W-:Y:S01]  /*0ae0*/  @P3 VIADD R0, R0, 0x20 ;  /* 0x0000002000003836 */ /* 0x000fe20000000000 */
        /* <DEDUP_REMOVED lines=58> */
.L_x_13378:
[----:B------:R-:W2:Y:S01]  /*0e90*/  LDL R156, [R1+0x90] ;  /* 0x00009000019c7983 */ /* 0x000ea20000100800 */
[----:B------:R-:W0:Y:S03]  /*0ea0*/  LDC.64 R4, c[0x0][0x3d0] ;  /* 0x0000f400ff047b82 */ /* 0x000e260000000a00 */
[----:B------:R-:W2:Y:S04]  /*0eb0*/  LDL R157, [R1+0x94] ;  /* 0x00009400019d7983 */ /* 0x000ea80000100800 */
[----:B------:R-:W2:Y:S04]  /*0ec0*/  LDL R158, [R1+0x98] ;  /* 0x00009800019e7983 */ /* 0x000ea80000100800 */
[----:B------:R-:W2:Y:S01]  /*0ed0*/  LDL R159, [R1+0x9c] ;  /* 0x00009c00019f7983 */ /* 0x000ea20000100800 */
[----:B------:R-:W-:Y:S01]  /*0ee0*/  ISETP.GE.U32.AND P3, PT, R192, 0x20, PT ;  /* 0x00000020c000780c */ /* 0x000fe20003f66070 */
[----:B------:R-:W1:Y:S02]  /*0ef0*/  LDC.64 R6, c[0x0][0x3d8] ;  /* 0x0000f600ff067b82 */ /* 0x000e640000000a00 */
[----:B------:R-:W3:Y:S04]  /*0f00*/  LDL R154, [R1+0x80] ;  /* 0x00008000019a7983 */ /* 0x000ee80000100800 */
[----:B------:R-:W4:Y:S04]  /*0f10*/  LDL R153, [R1+0x84] ;  /* 0x0000840001997983 */ /* 0x000f280000100800 */
[----:B------:R-:W4:Y:S04]  /*0f20*/  LDL R152, [R1+0x88] ;  /* 0x0000880001987983 */ /* 0x000f280000100800 */
[----:B------:R-:W4:Y:S01]  /*0f30*/  LDL R151, [R1+0x8c] ;  /* 0x00008c0001977983 */ /* 0x000f220000100800 */
[----:B0-----:R-:W-:-:S03]  /*0f40*/  @P3 IMAD.WIDE.U32 R4, R0, 0x20, R4 ;  /* 0x0000002000043825 */ /* 0x001fc600078e0004 */
[----:B------:R-:W4:Y:S04]  /*0f50*/  LDL R12, [R1+0x4] ;  /* 0x00000400010c7983 */ /* 0x000f280000100800 */
[----:B------:R-:W4:Y:S04]  /*0f60*/  LDL R15, [R1] ;  /* 0x00000000010f7983 */ /* 0x000f280000100800 */
        /* <DEDUP_REMOVED lines=25> */
[----:B-1----:R-:W-:Y:S01]  /*1100*/  @P3 IMAD.WIDE.U32 R6, R0, 0x20, R6 ;  /* 0x0000002000063825 */ /* 0x002fe200078e0006 */
[----:B------:R-:W0:Y:S08]  /*1110*/  @P3 LDC.64 R2, c[0x0][0x440] ;  /* 0x00011000ff023b82 */ /* 0x000e300000000a00 */
[----:B------:R-:W1:Y:S08]  /*1120*/  LDC.64 R8, c[0x0][0x3d0] ;  /* 0x0000f400ff087b82 */ /* 0x000e700000000a00 */
[----:B------:R-:W1:Y:S08]  /*1130*/  LDC.64 R10, c[0x0][0x3d8] ;  /* 0x0000f600ff0a7b82 */ /* 0x000e700000000a00 */
[----:B------:R-:W1:Y:S01]  /*1140*/  @P0 LDC.64 R20, c[0x0][0x440] ;  /* 0x00011000ff140b82 */ /* 0x000e620000000a00 */
[----:B------:R-:W-:-:S07]  /*1150*/  ISETP.GE.U32.AND P1, PT, R192, 0x60, PT ;  /* 0x00000060c000780c */ /* 0x000fce0003f26070 */
[----:B------:R-:W1:Y:S01]  /*1160*/  LDC.64 R22, c[0x0][0x3d0] ;  /* 0x0000f400ff167b82 */ /* 0x000e620000000a00 */
[----:B------:R-:W-:-:S07]  /*1170*/  ISETP.GE.U32.AND P2, PT, R192, 0x80, PT ;  /* 0x00000080c000780c */ /* 0x000fce0003f46070 */
[----:B------:R-:W1:Y:S08]  /*1180*/  LDC.64 R24, c[0x0][0x3d8] ;  /* 0x0000f600ff187b82 */ /* 0x000e700000000a00 */
[----:B------:R-:W1:Y:S01]  /*1190*/  LDC.64 R28, c[0x0][0x3d8] ;  /* 0x0000f600ff1c7b82 */ /* 0x000e620000000a00 */
[----:B--2---:R-:W2:Y:S01]  /*11a0*/  @P3 LDG.E.128 R156, desc[UR6][R4.64] ;  /* 0x00000006049c3981 */ /* 0x004ea2000c1e1d00 */
[----:B0-----:R-:W-:-:S06]  /*11b0*/  @P3 IMAD.WIDE.U32 R2, R0, 0x20, R2 ;  /* 0x0000002000023825 */ /* 0x001fcc00078e0002 */
[----:B------:R-:W0:Y:S08]  /*11c0*/  @P1 LDC.64 R26, c[0x0][0x440] ;  /* 0x00011000ff1a1b82 */ /* 0x000e300000000a00 */
[----:B------:R-:W0:Y:S01]  /*11d0*/  @P2 LDC.64 R30, c[0x0][0x440] ;  /* 0x00011000ff1e2b82 */ /* 0x000e220000000a00 */
[----:B--2---:R3:W-:Y:S04]  /*11e0*/  @P3 STL.64 [R1+0x90], R156 ;  /* 0x0000909c01003387 */ /* 0x0047e80000100a00 */
[----:B------:R2:W-:Y:S01]  /*11f0*/  @P3 STL.64 [R1+0x98], R158 ;  /* 0x0000989e01003387 */ /* 0x0005e20000100a00 */
[----:B------:R-:W-:-:S03]  /*1200*/  @P3 LOP3.LUT R0, R0, 0x20, RZ, 0xfc, !PT ;  /* 0x0000002000003812 */ /* 0x000fc600078efcff */
[----:B------:R-:W5:Y:S01]  /*1210*/  @P3 LD.E.128 R96, desc[UR6][R2.64] ;  /* 0x0000000602603980 */ /* 0x000f62000c101d00 */
[----:B---3--:R-:W-:Y:S01]  /*1220*/  MOV R156, R154 ;  /* 0x0000009a009c7202 */ /* 0x008fe20000000f00 */
[----:B----4-:R-:W-:Y:S02]  /*1230*/  IMAD.MOV.U32 R157, RZ, RZ, R153 ;  /* 0x000000ffff9d7224 */ /* 0x010fe400078e0099 */
[----:B------:R3:W5:Y:S01]  /*1240*/  @P3 LD.E.128 R92, desc[UR6][R2.64+0x10] ;  /* 0x00001006025c3980 */ /* 0x000762000c101d00 */
[----:B--2---:R-:W-:Y:S02]  /*1250*/  IMAD.MOV.U32 R158, RZ, RZ, R152 ;  /* 0x000000ffff9e7224 */ /* 0x004fe400078e0098 */
[----:B------:R-:W-:-:S06]  /*1260*/  IMAD.MOV.U32 R159, RZ, RZ, R151 ;  /* 0x000000ffff9f7224 */ /* 0x000fcc00078e0097 */
[----:B------:R2:W4:Y:S01]  /*1270*/  @P3 LDG.E.128 R156, desc[UR6][R4.64+0x10] ;  /* 0x00001006049c3981 */ /* 0x000522000c1e1d00 */
[----:B------:R-:W-:Y:S01]  /*1280*/  IMAD.MOV.U32 R153, RZ, RZ, R149 ;  /* 0x000000ffff997224 */ /* 0x000fe200078e0095 */
[----:B------:R-:W-:Y:S01]  /*1290*/  MOV R152, R150 ;  /* 0x0000009600987202 */ /* 0x000fe20000000f00 */
[----:B------:R-:W-:Y:S01]  /*12a0*/  IMAD.MOV.U32 R154, RZ, RZ, R148 ;  /* 0x000000ffff9a7224 */ /* 0x000fe200078e0094 */
[----:B------:R-:W-:Y:S01]  /*12b0*/  MOV R150, R146 ;  /* 0x0000009200967202 */ /* 0x000fe20000000f00 */
[----:B------:R-:W-:Y:S01]  /*12c0*/  IMAD.MOV.U32 R151, RZ, RZ, R147 ;  /* 0x000000ffff977224 */ /* 0x000fe200078e0093 */
[----:B---3--:R-:W3:Y:S01]  /*12d0*/  LDC.64 R2, c[0x0][0x3d8] ;  /* 0x0000f600ff027b82 */ /* 0x008ee20000000a00 */
[----:B------:R-:W-:Y:S02]  /*12e0*/  IMAD.MOV.U32 R149, RZ, RZ, R145 ;  /* 0x000000ffff957224 */ /* 0x000fe400078e0091 */
[----:B------:R-:W-:Y:S01]  /*12f0*/  IMAD.MOV.U32 R148, RZ, RZ, R144 ;  /* 0x000000ffff947224 */ /* 0x000fe200078e0090 */
[----:B------:R-:W-:Y:S01]  /*1300*/  MOV R146, R142 ;  /* 0x0000008e00927202 */ /* 0x000fe20000000f00 */
[----:B------:R-:W-:-:S02]  /*1310*/  IMAD.MOV.U32 R147, RZ, RZ, R143 ;  /* 0x000000ffff937224 */ /* 0x000fc400078e008f */
[----:B------:R-:W-:Y:S01]  /*1320*/  IMAD.MOV.U32 R145, RZ, RZ, R141 ;  /* 0x000000ffff917224 */ /* 0x000fe200078e008d */
[----:B--2---:R-:W2:Y:S01]  /*1330*/  LDC.64 R4, c[0x0][0x3d0] ;  /* 0x0000f400ff047b82 */ /* 0x004ea20000000a00 */
[----:B------:R-:W-:Y:S01]  /*1340*/  IMAD.MOV.U32 R144, RZ, RZ, R140 ;  /* 0x000000ffff907224 */ /* 0x000fe200078e008c */
[----:B------:R-:W-:Y:S01]  /*1350*/  MOV R142, R134 ;  /* 0x00000086008e7202 */ /* 0x000fe20000000f00 */
[----:B------:R-:W-:Y:S02]  /*1360*/  IMAD.MOV.U32 R143, RZ, RZ, R135 ;  /* 0x000000ffff8f7224 */ /* 0x000fe400078e0087 */
[----:B------:R-:W-:Y:S02]  /*1370*/  IMAD.MOV.U32 R141, RZ, RZ, R133 ;  /* 0x000000ffff8d7224 */ /* 0x000fe400078e0085 */
[----:B------:R-:W-:Y:S01]  /*1380*/  IMAD.MOV.U32 R140, RZ, RZ, R132 ;  /* 0x000000ffff8c7224 */ /* 0x000fe200078e0084 */
[----:B------:R-:W-:Y:S01]  /*1390*/  MOV R134, R130 ;  /* 0x0000008200867202 */ /* 0x000fe20000000f00 */
[----:B------:R-:W-:Y:S01]  /*13a0*/  IMAD.MOV.U32 R135, RZ, RZ, R131 ;  /* 0x000000ffff877224 */ /* 0x000fe200078e0083 */
[----:B------:R-:W3:Y:S01]  /*13b0*/  LDL R130, [R1+0x8] ;  /* 0x0000080001827983 */ /* 0x000ee20000100800 */
[----:B------:R-:W-:-:S02]  /*13c0*/  IMAD.MOV.U32 R133, RZ, RZ, R129 ;  /* 0x000000ffff857224 */ /* 0x000fc400078e0081 */
[----:B------:R-:W-:Y:S01]  /*13d0*/  IMAD.MOV.U32 R132, RZ, RZ, R128 ;  /* 0x000000ffff847224 */ /* 0x000fe200078e0080 */
[----:B------:R-:W-:Y:S01]  /*13e0*/  MOV R128, R15 ;  /* 0x0000000f00807202 */ /* 0x000fe20000000f00 */
[----:B------:R-:W-:Y:S01]  /*13f0*/  IMAD.MOV.U32 R131, RZ, RZ, R16 ;  /* 0x000000ffff837224 */ /* 0x000fe200078e0010 */
[----:B------:R-:W2:Y:S01]  /*1400*/  LDL R15, [R1+0x10] ;  /* 0x00001000010f7983 */ /* 0x000ea20000100800 */
[----:B------:R-:W-:-:S03]  /*1410*/  IMAD.MOV.U32 R129, RZ, RZ, R12 ;  /* 0x000000ffff817224 */ /* 0x000fc600078e000c */
[----:B------:R-:W3:Y:S04]  /*1420*/  LDL R16, [R1+0xc] ;  /* 0x00000c0001107983 */ /* 0x000ee80000100800 */
[----:B------:R-:W3:Y:S01]  /*1430*/  LDL R12, [R1+0x14] ;  /* 0x00001400010c7983 */ /* 0x000ee20000100800 */
[----:B------:R-:W-:-:S06]  /*1440*/  IMAD.MOV.U32 R155, RZ, RZ, R151 ;  /* 0x000000ffff9b7224 */ /* 0x000fcc00078e0097 */
[----:B------:R-:W3:Y:S04]  /*1450*/  @P3 LDG.E.128 R152, desc[UR6][R6.64+0x10] ;  /* 0x0000100606983981 */ /* 0x000ee8000c1e1d00 */
[----:B----4-:R-:W-:Y:S04]  /*1460*/  @P3 STL.64 [R1+0x80], R156 ;  /* 0x0000809c01003387 */ /* 0x010fe80000100a00 */
[----:B------:R4:W-:Y:S02]  /*1470*/  @P3 STL.64 [R1+0x88], R158 ;  /* 0x0000889e01003387 */ /* 0x0009e40000100a00 */
[----:B----4-:R-:W-:-:S02]  /*1480*/  IMAD.MOV.U32 R158, RZ, RZ, R148 ;  /* 0x000000ffff9e7224 */ /* 0x010fc400078e0094 */
[----:B------:R-:W-:Y:S02]  /*1490*/  IMAD.MOV.U32 R148, RZ, RZ, R146 ;  /* 0x000000ffff947224 */ /* 0x000fe400078e0092 */
[----:B------:R-:W-:Y:S02]  /*14a0*/  IMAD.MOV.U32 R159, RZ, RZ, R147 ;  /* 0x000000ffff9f7224 */ /* 0x000fe400078e0093 */
[----:B------:R-:W-:Y:S02]  /*14b0*/  IMAD.MOV.U32 R146, RZ, RZ, R140 ;  /* 0x000000ffff927224 */ /* 0x000fe400078e008c */
[----:B------:R-:W-:Y:S02]  /*14c0*/  IMAD.MOV.U32 R147, RZ, RZ, R135 ;  /* 0x000000ffff937224 */ /* 0x000fe400078e0087 */
[----:B------:R-:W-:Y:S01]  /*14d0*/  IMAD.MOV.U32 R140, RZ, RZ, R134 ;  /* 0x000000ffff8c7224 */ /* 0x000fe200078e0086 */
[----:B------:R-:W4:Y:S01]  /*14e0*/  LDL R135, [R1+0x1c] ;  /* 0x00001c0001877983 */ /* 0x000f220000100800 */
[----:B------:R-:W-:Y:S01]  /*14f0*/  IMAD.MOV.U32 R156, RZ, RZ, R150 ;  /* 0x000000ffff9c7224 */ /* 0x000fe200078e0096 */
[----:B------:R-:W-:-:S02]  /*1500*/  MOV R157, R149 ;  /* 0x00000095009d7202 */ /* 0x000fc40000000f00 */
[----:B------:R-:W4:Y:S04]  /*1510*/  LDL R134, [R1+0x18] ;  /* 0x0000180001867983 */ /* 0x000f280000100800 */
[----:B------:R0:W4:Y:S01]  /*1520*/  @P3 LDG.E.128 R156, desc[UR6][R6.64] ;  /* 0x00000006069c3981 */ /* 0x000122000c1e1d00 */
[----:B------:R-:W-:Y:S01]  /*1530*/  MOV R149, R145 ;  /* 0x0000009100957202 */ /* 0x000fe20000000f00 */
[----:B------:R-:W-:Y:S02]  /*1540*/  IMAD.MOV.U32 R150, RZ, RZ, R144 ;  /* 0x000000ffff967224 */ /* 0x000fe400078e0090 */
[----:B------:R-:W-:Y:S01]  /*1550*/  IMAD.MOV.U32 R151, RZ, RZ, R143 ;  /* 0x000000ffff977224 */ /* 0x000fe200078e008f */
[----:B------:R-:W-:Y:S01]  /*1560*/  MOV R145, R141 ;  /* 0x0000008d00917202 */ /* 0x000fe20000000f00 */
[----:B-1----:R-:W-:Y:S01]  /*1570*/  @P0 IMAD.WIDE.U32 R8, R0, 0x20, R8 ;  /* 0x0000002000080825 */ /* 0x002fe200078e0008 */
[----:B------:R-:W-:-:S03]  /*1580*/  MOV R141, R133 ;  /* 0x00000085008d7202 */ /* 0x000fc60000000f00 */
[----:B------:R-:W-:Y:S01]  /*1590*/  IMAD.MOV.U32 R144, RZ, RZ, R142 ;  /* 0x000000ffff907224 */ /* 0x000fe200078e008e */
[----:B------:R-:W4:Y:S01]  /*15a0*/  @P0 LDG.E.128 R148, desc[UR6][R8.64] ;  /* 0x0000000608940981 */ /* 0x000f22000c1e1d00 */
[----:B------:R-:W-:Y:S01]  /*15b0*/  IMAD.MOV.U32 R142, RZ, RZ, R132 ;  /* 0x000000ffff8e7224 */ /* 0x000fe200078e0084 */
[----:B0-----:R-:W0:Y:S01]  /*15c0*/  LDC.64 R6, c[0x0][0x3d0] ;  /* 0x0000f400ff067b82 */ /* 0x001e220000000a00 */
[----:B------:R-:W-:Y:S02]  /*15d0*/  IMAD.MOV.U32 R143, RZ, RZ, R131 ;  /* 0x000000ffff8f7224 */ /* 0x000fe400078e0083 */
[----:B------:R-:W-:-:S04]  /*15e0*/  @P0 IMAD.WIDE.U32 R10, R0, 0x20, R10 ;  /* 0x00000020000a0825 */ /* 0x000fc800078e000a */
[C---:B------:R-:W-:Y:S01]  /*15f0*/  @P0 IMAD.WIDE.U32 R20, R0.reuse, 0x20, R20 ;  /* 0x0000002000140825 */ /* 0x040fe200078e0014 */
[----:B--2---:R-:W-:Y:S01]  /*1600*/  MOV R132, R15 ;  /* 0x0000000f00847202 */ /* 0x004fe20000000f00 */
[----:B------:R-:W2:Y:S02]  /*1610*/  @P0 LDG.E.128 R144, desc[UR6][R8.64+0x10] ;  /* 0x0000100608900981 */ /* 0x000ea4000c1e1d00 */
[----:B------:R-:W-:Y:S02]  /*1620*/  @P0 VIADD R0, R0, 0x20 ;  /* 0x0000002000000836 */ /* 0x000fe40000000000 */
[----:B---3--:R-:W-:Y:S01]  /*1630*/  IMAD.MOV.U32 R133, RZ, RZ, R12 ;  /* 0x000000ffff857224 */ /* 0x008fe200078e000c */
[----:B------:R-:W3:Y:S01]  /*1640*/  @P0 LDG.E.128 R140, desc[UR6][R10.64] ;  /* 0x000000060a8c0981 */ /* 0x000ee2000c1e1d00 */
[----:B------:R-:W-:-:S03]  /*1650*/  @P1 IMAD.WIDE.U32 R22, R0, 0x20, R22 ;  /* 0x0000002000161825 */ /* 0x000fc600078e0016 */
[----:B------:R-:W3:Y:S01]  /*1660*/  @P0 LDG.E.128 R136, desc[UR6][R10.64+0x10] ;  /* 0x000010060a880981 */ /* 0x000ee2000c1e1d00 */
[----:B------:R-:W-:Y:S01]  /*1670*/  IMAD.MOV.U32 R131, RZ, RZ, R16 ;  /* 0x000000ffff837224 */ /* 0x000fe200078e0010 */
[----:B------:R-:W-:Y:S02]  /*1680*/  LOP3.LUT R18, R18, 0xfffffeff, RZ, 0xc0, !PT ;  /* 0xfffffeff12127812 */ /* 0x000fe400078ec0ff */
[----:B------:R1:W-:Y:S04]  /*1690*/  @P3 STL.64 [R1+0x60], R152 ;  /* 0x0000609801003387 */ /* 0x0003e80000100a00 */
[----:B------:R-:W3:Y:S01]  /*16a0*/  @P1 LDG.E.128 R128, desc[UR6][R22.64+0x10] ;  /* 0x0000100616801981 */ /* 0x000ee2000c1e1d00 */
[----:B------:R-:W-:-:S03]  /*16b0*/  @P3 LOP3.LUT R18, R18, 0x100, RZ, 0xfc, !PT ;  /* 0x0000010012123812 */ /* 0x000fc600078efcff */
[----:B------:R1:W-:Y:S01]  /*16c0*/  @P3 STL.64 [R1+0x68], R154 ;  /* 0x0000689a01003387 */ /* 0x0003e20000100a00 */
[----:B------:R-:W-:-:S03]  /*16d0*/  @P1 IMAD.WIDE.U32 R24, R0, 0x20, R24 ;  /* 0x0000002000181825 */ /* 0x000fc600078e0018 */
[----:B------:R-:W5:Y:S01]  /*16e0*/  @P0 LD.E.128 R88, desc[UR6][R20.64] ;  /* 0x0000000614580980 */ /* 0x000f62000c101d00 */
[----:B------:R-:W-:-:S03]  /*16f0*/  @P1 IMAD.WIDE.U32 R26, R0, 0x20, R26 ;  /* 0x00000020001a1825 */ /* 0x000fc600078e001a */
[----:B------:R1:W5:Y:S01]  /*1700*/  @P0 LD.E.128 R84, desc[UR6][R20.64+0x10] ;  /* 0x0000100614540980 */ /* 0x000362000c101d00 */
[----:B------:R-:W-:Y:S01]  /*1710*/  @P1 VIADD R0, R0, 0x20 ;  /* 0x0000002000001836 */ /* 0x000fe20000000000 */
[----:B------:R-:W-:Y:S02]  /*1720*/  CS2R R34, SRZ ;  /* 0x0000000000227805 */ /* 0x000fe4000001ff00 */
[----:B------:R-:W-:Y:S01]  /*1730*/  CS2R R38, SRZ ;  /* 0x0000000000267805 */ /* 0x000fe2000001ff00 */
[----:B------:R-:W5:Y:S01]  /*1740*/  @P1 LDG.E.128 R240, desc[UR6][R24.64] ;  /* 0x0000000618f01981 */ /* 0x000f62000c1e1d00 */
[C---:B------:R-:W-:Y:S01]  /*1750*/  @P2 IMAD.WIDE.U32 R4, R0.reuse, 0x20, R4 ;  /* 0x0000002000042825 */ /* 0x040fe200078e0004 */
[----:B------:R-:W-:Y:S02]  /*1760*/  CS2R R36, SRZ ;  /* 0x0000000000247805 */ /* 0x000fe4000001ff00 */
[----:B------:R-:W-:Y:S01]  /*1770*/  CS2R R42, SRZ ;  /* 0x00000000002a7805 */ /* 0x000fe2000001ff00 */
[----:B------:R0:W5:Y:S01]  /*1780*/  @P1 LDG.E.128 R236, desc[UR6][R24.64+0x10] ;  /* 0x0000100618ec1981 */ /* 0x000162000c1e1d00 */
[----:B------:R-:W-:-:S03]  /*1790*/  @P2 IMAD.WIDE.U32 R28, R0, 0x20, R28 ;  /* 0x00000020001c2825 */ /* 0x000fc600078e001c */
[----:B------:R-:W5:Y:S01]  /*17a0*/  @P2 LDG.E.128 R232, desc[UR6][R4.64] ;  /* 0x0000000604e82981 */ /* 0x000f62000c1e1d00 */
[C---:B------:R-:W-:Y:S01]  /*17b0*/  @P2 IMAD.WIDE.U32 R30, R0.reuse, 0x20, R30 ;  /* 0x00000020001e2825 */ /* 0x040fe200078e001e */
[----:B------:R-:W-:Y:S02]  /*17c0*/  @P2 IADD3 R0, PT, PT, R0, 0x20, RZ ;  /* 0x0000002000002810 */ /* 0x000fe40007ffe0ff */
[----:B------:R-:W5:Y:S04]  /*17d0*/  @P2 LDG.E.128 R224, desc[UR6][R4.64+0x10] ;  /* 0x0000100604e02981 */ /* 0x000f68000c1e1d00 */
[----:B----4-:R4:W4:Y:S04]  /*17e0*/  @P1 LDG.E.128 R132, desc[UR6][R22.64] ;  /* 0x0000000616841981 */ /* 0x010928000c1e1d00 */
[----:B------:R2:W-:Y:S04]  /*17f0*/  @P3 STL.64 [R1+0x70], R156 ;  /* 0x0000709c01003387 */ /* 0x0005e80000100a00 */
[----:B------:R2:W-:Y:S01]  /*1800*/  @P3 STL.64 [R1+0x78], R158 ;  /* 0x0000789e01003387 */ /* 0x0005e20000100a00 */
[----:B------:R-:W-:-:S02]  /*1810*/  ISETP.GE.U32.AND P3, PT, R192, 0xa0, PT ;  /* 0x000000a0c000780c */ /* 0x000fc40003f66070 */
[----:B-1----:R-:W-:Y:S02]  /*1820*/  CS2R R20, SRZ ;  /* 0x0000000000147805 */ /* 0x002fe4000001ff00 */
[----:B0-----:R-:W-:Y:S01]  /*1830*/  CS2R R24, SRZ ;  /* 0x0000000000187805 */ /* 0x001fe2000001ff00 */
[----:B------:R-:W5:Y:S01]  /*1840*/  @P1 LD.E.128 R80, desc[UR6][R26.64] ;  /* 0x000000061a501980 */ /* 0x000f62000c101d00 */
[----:B------:R-:W-:Y:S02]  /*1850*/  CS2R R40, SRZ ;  /* 0x0000000000287805 */ /* 0x000fe4000001ff00 */
[----:B------:R-:W-:Y:S02]  /*1860*/  CS2R R46, SRZ ;  /* 0x00000000002e7805 */ /* 0x000fe4000001ff00 */
[----:B------:R-:W-:Y:S01]  /*1870*/  CS2R R44, SRZ ;  /* 0x00000000002c7805 */ /* 0x000fe2000001ff00 */
[----:B------:R0:W5:Y:S01]  /*1880*/  @P1 LD.E.128 R76, desc[UR6][R26.64+0x10] ;  /* 0x000010061a4c1980 */ /* 0x000162000c101d00 */
[----:B------:R-:W-:-:S02]  /*1890*/  CS2R R50, SRZ ;  /* 0x0000000000327805 */ /* 0x000fc4000001ff00 */
[----:B------:R-:W-:Y:S02]  /*18a0*/  CS2R R48, SRZ ;  /* 0x0000000000307805 */ /* 0x000fe4000001ff00 */
[----:B------:R-:W-:Y:S01]  /*18b0*/  CS2R R54, SRZ ;  /* 0x0000000000367805 */ /* 0x000fe2000001ff00 */
[----:B------:R-:W5:Y:S01]  /*18c0*/  @P2 LDG.E.128 R220, desc[UR6][R28.64] ;  /* 0x000000061cdc2981 */ /* 0x000f62000c1e1d00 */
[C---:B------:R-:W-:Y:S01]  /*18d0*/  @P3 IMAD.WIDE.U32 R6, R0.reuse, 0x20, R6 ;  /* 0x0000002000063825 */ /* 0x040fe200078e0006 */
[----:B------:R-:W1:Y:S02]  /*18e0*/  @P3 LDC.64 R32, c[0x0][0x440] ;  /* 0x00011000ff203b82 */ /* 0x000e640000000a00 */
[----:B------:R0:W5:Y:S01]  /*18f0*/  @P2 LDG.E.128 R216, desc[UR6][R28.64+0x10] ;  /* 0x000010061cd82981 */ /* 0x000162000c1e1d00 */
[----:B------:R-:W-:-:S03]  /*1900*/  @P3 IMAD.WIDE.U32 R2, R0, 0x20, R2 ;  /* 0x0000002000023825 */ /* 0x000fc600078e0002 */
[----:B------:R-:W5:Y:S04]  /*1910*/  @P3 LDG.E.128 R212, desc[UR6][R6.64] ;  /* 0x0000000606d43981 */ /* 0x000f68000c1e1d00 */
[----:B------:R-:W5:Y:S04]  /*1920*/  @P3 LDG.E.128 R208, desc[UR6][R6.64+0x10] ;  /* 0x0000100606d03981 */ /* 0x000f68000c1e1d00 */
[----:B------:R-:W5:Y:S04]  /*1930*/  @P3 LDG.E.128 R204, desc[UR6][R2.64] ;  /* 0x0000000602cc3981 */ /* 0x000f68000c1e1d00 */
[----:B------:R-:W5:Y:S04]  /*1940*/  @P3 LDG.E.128 R200, desc[UR6][R2.64+0x10] ;  /* 0x0000100602c83981 */ /* 0x000f68000c1e1d00 */
[----:B------:R0:W-:Y:S04]  /*1950*/  @P0 STL.64 [R1+0x50], R148 ;  /* 0x0000509401000387 */ /* 0x0001e80000100a00 */
[----:B------:R0:W-:Y:S04]  /*1960*/  @P0 STL.64 [R1+0x58], R150 ;  /* 0x0000589601000387 */ /* 0x0001e80000100a00 */
[----:B--2---:R2:W-:Y:S04]  /*1970*/  @P0 STL.64 [R1+0x40], R144 ;  /* 0x0000409001000387 */ /* 0x0045e80000100a00 */
[----:B------:R2:W-:Y:S04]  /*1980*/  @P0 STL.64 [R1+0x48], R146 ;  /* 0x0000489201000387 */ /* 0x0005e80000100a00 */
[----:B---3--:R2:W-:Y:S04]  /*1990*/  @P0 STL.64 [R1+0x30], R140 ;  /* 0x0000308c01000387 */ /* 0x0085e80000100a00 */
[----:B------:R2:W-:Y:S04]  /*19a0*/  @P0 STL.64 [R1+0x38], R142 ;  /* 0x0000388e01000387 */ /* 0x0005e80000100a00 */
[----:B------:R2:W-:Y:S04]  /*19b0*/  @P0 STL.64 [R1+0x20], R136 ;  /* 0x0000208801000387 */ /* 0x0005e80000100a00 */
[----:B------:R2:W-:Y:S01]  /*19c0*/  @P0 STL.64 [R1+0x28], R138 ;  /* 0x0000288a01000387 */ /* 0x0005e20000100a00 */
[----:B------:R-:W-:Y:S01]  /*19d0*/  ISETP.GE.U32.AND P0, PT, R192, 0xc0, PT ;  /* 0x000000c0c000780c */ /* 0x000fe20003f06070 */
[----:B-1----:R-:W-:Y:S01]  /*19e0*/  @P3 IMAD.WIDE.U32 R32, R0, 0x20, R32 ;  /* 0x0000002000203825 */ /* 0x002fe200078e0020 */
[----:B----4-:R-:W-:Y:S01]  /*19f0*/  CS2R R22, SRZ ;  /* 0x0000000000167805 */ /* 0x010fe2000001ff00 */
[----:B------:R-:W5:Y:S01]  /*1a00*/  @P2 LD.E.128 R72, desc[UR6][R30.64] ;  /* 0x000000061e482980 */ /* 0x000f62000c101d00 */
[----:B0-----:R-:W-:-:S02]  /*1a10*/  CS2R R26, SRZ ;  /* 0x00000000001a7805 */ /* 0x001fc4000001ff00 */
[----:B------:R-:W-:Y:S02]  /*1a20*/  CS2R R28, SRZ ;  /* 0x00000000001c7805 */ /* 0x000fe4000001ff00 */
[----:B------:R-:W-:Y:S01]  /*1a30*/  CS2R R52, SRZ ;  /* 0x0000000000347805 */ /* 0x000fe2000001ff00 */
[----:B------:R0:W5:Y:S01]  /*1a40*/  @P2 LD.E.128 R68, desc[UR6][R30.64+0x10] ;  /* 0x000010061e442980 */ /* 0x000162000c101d00 */
[----:B------:R-:W-:Y:S02]  /*1a50*/  CS2R R58, SRZ ;  /* 0x00000000003a7805 */ /* 0x000fe4000001ff00 */
[----:B------:R-:W-:Y:S01]  /*1a60*/  CS2R R56, SRZ ;  /* 0x0000000000387805 */ /* 0x000fe2000001ff00 */
[----:B------:R-:W-:Y:S01]  /*1a70*/  @P3 VIADD R0, R0, 0x20 ;  /* 0x0000002000003836 */ /* 0x000fe20000000000 */
[----:B------:R-:W5:Y:S04]  /*1a80*/  @P3 LD.E.128 R64, desc[UR6][R32.64] ;  /* 0x0000000620403980 */ /* 0x000f68000c101d00 */
[----:B------:R1:W5:Y:S01]  /*1a90*/  @P3 LD.E.128 R60, desc[UR6][R32.64+0x10] ;  /* 0x00001006203c3980 */ /* 0x000362000c101d00 */
[----:B0-----:R-:W-:-:S02]  /*1aa0*/  CS2R R30, SRZ ;  /* 0x00000000001e7805 */ /* 0x001fc4000001ff00 */
[----:B-1----:R-:W-:Y:S01]  /*1ab0*/  CS2R R32, SRZ ;  /* 0x0000000000207805 */ /* 0x002fe2000001ff00 */
[----:B------:R2:W-:Y:S04]  /*1ac0*/  @P1 STL.64 [R1+0x10], R132 ;  /* 0x0000108401001387 */ /* 0x0005e80000100a00 */
[----:B------:R2:W-:Y:S04]  /*1ad0*/  @P1 STL.64 [R1+0x18], R134 ;  /* 0x0000188601001387 */ /* 0x0005e80000100a00 */
[----:B------:R2:W-:Y:S04]  /*1ae0*/  @P1 STL.64 [R1], R128 ;  /* 0x0000008001001387 */ /* 0x0005e80000100a00 */
[----:B------:R2:W-:Y:S01]  /*1af0*/  @P1 STL.64 [R1+0x8], R130 ;  /* 0x0000088201001387 */ /* 0x0005e20000100a00 */
[----:B------:R-:W-:Y:S05]  /*1b00*/  @!P0 BRA `(.L_x_13379) ;  /* 0x0000001c00a88947 */ /* 0x000fea0003800000 */
[----:B------:R-:W0:Y:S08]  /*1b10*/  LDC.64 R6, c[0x0][0x440] ;  /* 0x00011000ff067b82 */ /* 0x000e300000000a00 */
[----:B------:R-:W1:Y:S08]  /*1b20*/  LDC.64 R2, c[0x0][0x3d0] ;  /* 0x0000f400ff027b82 */ /* 0x000e700000000a00 */
[----:B------:R-:W3:Y:S01]  /*1b30*/  LDC.64 R4, c[0x0][0x3d8] ;  /* 0x0000f600ff047b82 */ /* 0x000ee20000000a00 */
[----:B0-----:R-:W-:-:S05]  /*1b40*/  IMAD.WIDE.U32 R6, R0, 0x20, R6 ;  /* 0x0000002000067825 */ /* 0x001fca00078e0006 */
[----:B------:R0:W5:Y:S01]  /*1b50*/  LD.E.128 R124, desc[UR6][R6.64] ;  /* 0x00000006067c7980 */ /* 0x000162000c101d00 */
[----:B-1----:R-:W-:-:S03]  /*1b60*/  IMAD.WIDE.U32 R2, R0, 0x20, R2 ;  /* 0x0000002000027825 */ /* 0x002fc600078e0002 */
        /* <DEDUP_REMOVED lines=31> */
.L_x_13377:
        /* <DEDUP_REMOVED lines=15> */
[----:B0-----:R-:W-:Y:S01]  /*1e50*/  @P2 IMAD.WIDE.U32 R4, R0, 0x20, R4 ;  /* 0x0000002000042825 */ /* 0x001fe200078e0004 */
[----:B------:R-:W0:Y:S02]  /*1e60*/  @P2 LDC.64 R2, c[0x0][0x438] ;  /* 0x00010e00ff022b82 */ /* 0x000e240000000a00 */
        /* <DEDUP_REMOVED lines=27> */
[----:B------:R-:W0:Y:S08]  /*2020*/  @P2 LDC.64 R8, c[0x0][0x440] ;  /* 0x00011000ff082b82 */ /* 0x000e300000000a00 */
[----:B------:R-:W4:Y:S01]  /*2030*/  LDC.64 R10, c[0x0][0x3d0] ;  /* 0x0000f400ff0a7b82 */ /* 0x000f220000000a00 */
[----:B-1----:R-:W-:-:S07]  /*2040*/  @P2 IMAD.WIDE.U32 R6, R0, 0x20, R6 ;  /* 0x0000002000062825 */ /* 0x002fce00078e0006 */
[----:B------:R-:W1:Y:S08]  /*2050*/  @P0 LDC.64 R100, c[0x0][0x438] ;  /* 0x00010e00ff640b82 */ /* 0x000e700000000a00 */
[----:B------:R-:W1:Y:S08]  /*2060*/  LDC.64 R102, c[0x0][0x3d8] ;  /* 0x0000f600ff667b82 */ /* 0x000e700000000a00 */
[----:B------:R-:W1:Y:S01]  /*2070*/  @P0 LDC.64 R104, c[0x0][0x440] ;  /* 0x00011000ff680b82 */ /* 0x000e620000000a00 */
[----:B------:R-:W-:-:S02]  /*2080*/  LOP3.LUT R18, R18, 0xfffffeff, RZ, 0xc0, !PT ;  /* 0xfffffeff12127812 */ /* 0x000fc400078ec0ff */
[----:B------:R-:W-:-:S05]  /*2090*/  ISETP.GE.U32.AND P1, PT, R192, 0x60, PT ;  /* 0x00000060c000780c */ /* 0x000fca0003f26070 */
[----:B------:R-:W1:Y:S01]  /*20a0*/  LDC.64 R106, c[0x0][0x3d0] ;  /* 0x0000f400ff6a7b82 */ /* 0x000e620000000a00 */
[----:B------:R-:W-:-:S07]  /*20b0*/  ISETP.GE.U32.AND P3, PT, R192, 0xa0, PT ;  /* 0x000000a0c000780c */ /* 0x000fce0003f66070 */
[----:B------:R-:W1:Y:S08]  /*20c0*/  LDC.64 R110, c[0x0][0x3d0] ;  /* 0x0000f400ff6e7b82 */ /* 0x000e700000000a00 */
[----:B------:R-:W1:Y:S01]  /*20d0*/  LDC.64 R114, c[0x0][0x3d8] ;  /* 0x0000f600ff727b82 */ /* 0x000e620000000a00 */
[----:B--2---:R-:W2:Y:S01]  /*20e0*/  @P2 LDG.E.128 R156, desc[UR6][R4.64] ;  /* 0x00000006049c2981 */ /* 0x004ea2000c1e1d00 */
[----:B0-----:R-:W-:-:S04]  /*20f0*/  @P2 IMAD.WIDE.U32 R2, R0, 0x20, R2 ;  /* 0x0000002000022825 */ /* 0x001fc800078e0002 */
[----:B------:R-:W-:Y:S01]  /*2100*/  @P2 IMAD.WIDE.U32 R8, R0, 0x20, R8 ;  /* 0x0000002000082825 */ /* 0x000fe200078e0008 */
[----:B------:R-:W-:Y:S01]  /*2110*/  @P2 LOP3.LUT R18, R18, 0x100, RZ, 0xfc, !PT ;  /* 0x0000010012122812 */ /* 0x000fe200078efcff */
[----:B------:R-:W5:Y:S01]  /*2120*/  @P2 LD.E.128 R56, desc[UR6][R2.64] ;  /* 0x0000000602382980 */ /* 0x000f62000c101d00 */
[----:B------:R-:W0:Y:S08]  /*2130*/  @P1 LDC.64 R108, c[0x0][0x440] ;  /* 0x00011000ff6c1b82 */ /* 0x000e300000000a00 */
[----:B------:R-:W0:Y:S01]  /*2140*/  @P3 LDC.64 R112, c[0x0][0x438] ;  /* 0x00010e00ff703b82 */ /* 0x000e220000000a00 */
[----:B------:R1:W5:Y:S04]  /*2150*/  @P2 LD.E.128 R52, desc[UR6][R2.64+0x10] ;  /* 0x0000100602342980 */ /* 0x000368000c101d00 */
[----:B--2---:R3:W-:Y:S01]  /*2160*/  @P2 STL.64 [R1+0x90], R156 ;  /* 0x0000909c01002387 */ /* 0x0047e20000100a00 */
[----:B------:R-:W-:-:S02]  /*2170*/  @P2 LOP3.LUT R0, R0, 0x20, RZ, 0xfc, !PT ;  /* 0x0000002000002812 */ /* 0x000fc400078efcff */
[----:B-1----:R-:W1:Y:S01]  /*2180*/  @P1 LDC.64 R2, c[0x0][0x438] ;  /* 0x00010e00ff021b82 */ /* 0x002e620000000a00 */
[----:B------:R2:W-:Y:S04]  /*2190*/  @P2 STL.64 [R1+0x98], R158 ;  /* 0x0000989e01002387 */ /* 0x0005e80000100a00 */
[----:B------:R-:W5:Y:S01]  /*21a0*/  @P2 LD.E.128 R96, desc[UR6][R8.64] ;  /* 0x0000000608602980 */ /* 0x000f62000c101d00 */
[----:B---3--:R-:W-:-:S03]  /*21b0*/  IMAD.MOV.U32 R156, RZ, RZ, R154 ;  /* 0x000000ffff9c7224 */ /* 0x008fc600078e009a */
[----:B------:R-:W5:Y:S01]  /*21c0*/  @P2 LD.E.128 R92, desc[UR6][R8.64+0x10] ;  /* 0x00001006085c2980 */ /* 0x000f62000c101d00 */
[----:B----4-:R-:W-:Y:S01]  /*21d0*/  IMAD.MOV.U32 R157, RZ, RZ, R153 ;  /* 0x000000ffff9d7224 */ /* 0x010fe200078e0099 */
[----:B--2---:R-:W-:Y:S01]  /*21e0*/  MOV R158, R152 ;  /* 0x00000098009e7202 */ /* 0x004fe20000000f00 */
[----:B------:R-:W-:-:S06]  /*21f0*/  IMAD.MOV.U32 R159, RZ, RZ, R151 ;  /* 0x000000ffff9f7224 */ /* 0x000fcc00078e0097 */
[----:B------:R2:W3:Y:S01]  /*2200*/  @P2 LDG.E.128 R156, desc[UR6][R4.64+0x10] ;  /* 0x00001006049c2981 */ /* 0x0004e2000c1e1d00 */
[----:B------:R-:W-:Y:S01]  /*2210*/  IMAD.MOV.U32 R154, RZ, RZ, R150 ;  /* 0x000000ffff9a7224 */ /* 0x000fe200078e0096 */
[----:B------:R-:W-:Y:S01]  /*2220*/  MOV R152, R148 ;  /* 0x0000009400987202 */ /* 0x000fe20000000f00 */
[----:B------:R-:W-:Y:S02]  /*2230*/  IMAD.MOV.U32 R153, RZ, RZ, R149 ;  /* 0x000000ffff997224 */ /* 0x000fe400078e0095 */
[----:B------:R-:W-:Y:S01]  /*2240*/  IMAD.MOV.U32 R151, RZ, RZ, R147 ;  /* 0x000000ffff977224 */ /* 0x000fe200078e0093 */
[----:B------:R-:W-:Y:S01]  /*2250*/  MOV R148, R144 ;  /* 0x0000009000947202 */ /* 0x000fe20000000f00 */
[----:B------:R-:W-:Y:S01]  /*2260*/  IMAD.MOV.U32 R150, RZ, RZ, R146 ;  /* 0x000000ffff967224 */ /* 0x000fe200078e0092 */
[----:B------:R-:W-:Y:S01]  /*2270*/  MOV R146, R140 ;  /* 0x0000008c00927202 */ /* 0x000fe20000000f00 */
[----:B------:R-:W-:Y:S01]  /*2280*/  IMAD.MOV.U32 R149, RZ, RZ, R145 ;  /* 0x000000ffff957224 */ /* 0x000fe200078e0091 */
[----:B--2---:R-:W2:Y:S01]  /*2290*/  LDC.64 R4, c[0x0][0x3d8] ;  /* 0x0000f600ff047b82 */ /* 0x004ea20000000a00 */
[----:B------:R-:W-:Y:S01]  /*22a0*/  IMAD.MOV.U32 R147, RZ, RZ, R143 ;  /* 0x000000ffff937224 */ /* 0x000fe200078e008f */
[----:B------:R-:W-:Y:S01]  /*22b0*/  MOV R140, R136 ;  /* 0x00000088008c7202 */ /* 0x000fe20000000f00 */
[----:B------:R-:W-:-:S02]  /*22c0*/  IMAD.MOV.U32 R145, RZ, RZ, R141 ;  /* 0x000000ffff917224 */ /* 0x000fc400078e008d */
[----:B------:R-:W-:Y:S02]  /*22d0*/  IMAD.MOV.U32 R143, RZ, RZ, R139 ;  /* 0x000000ffff8f7224 */ /* 0x000fe400078e008b */
[----:B------:R-:W-:Y:S02]  /*22e0*/  IMAD.MOV.U32 R144, RZ, RZ, R142 ;  /* 0x000000ffff907224 */ /* 0x000fe400078e008e */
[----:B------:R-:W-:Y:S01]  /*22f0*/  IMAD.MOV.U32 R141, RZ, RZ, R137 ;  /* 0x000000ffff8d7224 */ /* 0x000fe200078e0089 */
[----:B------:R-:W-:Y:S01]  /*2300*/  MOV R137, R12 ;  /* 0x0000000c00897202 */ /* 0x000fe20000000f00 */
[----:B------:R-:W-:Y:S01]  /*2310*/  IMAD.MOV.U32 R139, RZ, RZ, R135 ;  /* 0x000000ffff8b7224 */ /* 0x000fe200078e0087 */
[----:B------:R-:W4:Y:S01]  /*2320*/  LDL R12, [R1+0x34] ;  /* 0x00003400010c7983 */ /* 0x000f220000100800 */
[----:B------:R-:W-:Y:S02]  /*2330*/  IMAD.MOV.U32 R142, RZ, RZ, R138 ;  /* 0x000000ffff8e7224 */ /* 0x000fe400078e008a */
[----:B------:R-:W-:Y:S01]  /*2340*/  IMAD.MOV.U32 R135, RZ, RZ, R16 ;  /* 0x000000ffff877224 */ /* 0x000fe200078e0010 */
[----:B------:R-:W2:Y:S01]  /*2350*/  LDL R138, [R1+0x28] ;  /* 0x00002800018a7983 */ /* 0x000ea20000100800 */
[----:B------:R-:W-:-:S03]  /*2360*/  IMAD.MOV.U32 R136, RZ, RZ, R15 ;  /* 0x000000ffff887224 */ /* 0x000fc600078e000f */
[----:B------:R-:W2:Y:S04]  /*2370*/  LDL R16, [R1+0x2c] ;  /* 0x00002c0001107983 */ /* 0x000ea80000100800 */
[----:B------:R-:W2:Y:S01]  /*2380*/  LDL R15, [R1+0x30] ;  /* 0x00003000010f7983 */ /* 0x000ea20000100800 */
[----:B------:R-:W-:Y:S01]  /*2390*/  MOV R155, R147 ;  /* 0x00000093009b7202 */ /* 0x000fe20000000f00 */
[----:B------:R-:W-:Y:S02]  /*23a0*/  IMAD.MOV.U32 R147, RZ, RZ, R143 ;  /* 0x000000ffff937224 */ /* 0x000fe400078e008f */
[----:B---3--:R3:W-:Y:S04]  /*23b0*/  @P2 STL.64 [R1+0x80], R156 ;  /* 0x0000809c01002387 */ /* 0x0087e80000100a00 */
[----:B------:R0:W-:Y:S04]  /*23c0*/  @P2 STL.64 [R1+0x88], R158 ;  /* 0x0000889e01002387 */ /* 0x0001e80000100a00 */
[----:B------:R-:W2:Y:S01]  /*23d0*/  LDL R143, [R1+0x3c] ;  /* 0x00003c00018f7983 */ /* 0x000ea20000100800 */
[----:B---3--:R-:W-:-:S02]  /*23e0*/  IMAD.MOV.U32 R156, RZ, RZ, R154 ;  /* 0x000000ffff9c7224 */ /* 0x008fc400078e009a */
[----:B------:R-:W-:Y:S02]  /*23f0*/  IMAD.MOV.U32 R157, RZ, RZ, R153 ;  /* 0x000000ffff9d7224 */ /* 0x000fe400078e0099 */
[----:B0-----:R-:W-:Y:S02]  /*2400*/  IMAD.MOV.U32 R158, RZ, RZ, R152 ;  /* 0x000000ffff9e7224 */ /* 0x001fe400078e0098 */
[----:B------:R-:W-:Y:S02]  /*2410*/  IMAD.MOV.U32 R152, RZ, RZ, R150 ;  /* 0x000000ffff987224 */ /* 0x000fe400078e0096 */
[----:B------:R-:W-:Y:S02]  /*2420*/  IMAD.MOV.U32 R153, RZ, RZ, R149 ;  /* 0x000000ffff997224 */ /* 0x000fe400078e0095 */
[----:B------:R-:W-:Y:S01]  /*2430*/  IMAD.MOV.U32 R154, RZ, RZ, R148 ;  /* 0x000000ffff9a7224 */ /* 0x000fe200078e0094 */
[----:B------:R-:W-:-:S05]  /*2440*/  MOV R159, R151 ;  /* 0x00000097009f7202 */ /* 0x000fca0000000f00 */
[----:B------:R-:W3:Y:S04]  /*2450*/  @P2 LDG.E.128 R152, desc[UR6][R6.64+0x10] ;  /* 0x0000100606982981 */ /* 0x000ee8000c1e1d00 */
[----:B------:R0:W3:Y:S01]  /*2460*/  @P2 LDG.E.128 R156, desc[UR6][R6.64] ;  /* 0x00000006069c2981 */ /* 0x0000e2000c1e1d00 */
[----:B------:R-:W-:-:S03]  /*2470*/  IMAD.MOV.U32 R148, RZ, RZ, R142 ;  /* 0x000000ffff947224 */ /* 0x000fc600078e008e */
[----:B------:R-:W3:Y:S01]  /*2480*/  LDL R142, [R1+0x38] ;  /* 0x00003800018e7983 */ /* 0x000ee20000100800 */
[----:B------:R-:W-:Y:S01]  /*2490*/  IMAD.MOV.U32 R149, RZ, RZ, R141 ;  /* 0x000000ffff957224 */ /* 0x000fe200078e008d */
[----:B------:R-:W-:Y:S01]  /*24a0*/  MOV R150, R140 ;  /* 0x0000008c00967202 */ /* 0x000fe20000000f00 */
[----:B------:R-:W-:Y:S02]  /*24b0*/  IMAD.MOV.U32 R151, RZ, RZ, R139 ;  /* 0x000000ffff977224 */ /* 0x000fe400078e008b */
[C---:B------:R-:W-:Y:S01]  /*24c0*/  @P0 IMAD.WIDE.U32 R10, R0.reuse, 0x20, R10 ;  /* 0x00000020000a0825 */ /* 0x040fe200078e000a */
[----:B----4-:R-:W-:Y:S01]  /*24d0*/  MOV R141, R12 ;  /* 0x0000000c008d7202 */ /* 0x010fe20000000f00 */
[----:B0-----:R-:W0:Y:S02]  /*24e0*/  LDC.64 R6, c[0x0][0x3d0] ;  /* 0x0000f400ff067b82 */ /* 0x001e240000000a00 */
[C---:B------:R-:W-:Y:S01]  /*24f0*/  @P0 IMAD.WIDE.U32 R100, R0.reuse, 0x20, R100 ;  /* 0x0000002000640825 */ /* 0x040fe200078e0064 */
[----:B------:R-:W4:Y:S03]  /*2500*/  @P0 LDG.E.128 R148, desc[UR6][R10.64] ;  /* 0x000000060a940981 */ /* 0x000f26000c1e1d00 */
[----:B--2---:R-:W-:Y:S01]  /*2510*/  IMAD.MOV.U32 R140, RZ, RZ, R15 ;  /* 0x000000ffff8c7224 */ /* 0x004fe200078e000f */
[----:B------:R2:W4:Y:S01]  /*2520*/  @P0 LDG.E.128 R144, desc[UR6][R10.64+0x10] ;  /* 0x000010060a900981 */ /* 0x000522000c1e1d00 */
[----:B------:R-:W-:-:S03]  /*2530*/  @P0 IMAD.WIDE.U32 R102, R0, 0x20, R102 ;  /* 0x0000002000660825 */ /* 0x000fc600078e0066 */
[----:B------:R-:W5:Y:S01]  /*2540*/  @P0 LD.E.128 R48, desc[UR6][R100.64] ;  /* 0x0000000664300980 */ /* 0x000f62000c101d00 */
[----:B------:R-:W-:-:S03]  /*2550*/  @P0 IMAD.WIDE.U32 R104, R0, 0x20, R104 ;  /* 0x0000002000680825 */ /* 0x000fc600078e0068 */
[----:B------:R0:W5:Y:S01]  /*2560*/  @P0 LD.E.128 R44, desc[UR6][R100.64+0x10] ;  /* 0x00001006642c0980 */ /* 0x000162000c101d00 */
[----:B------:R-:W-:Y:S01]  /*2570*/  IMAD.MOV.U32 R139, RZ, RZ, R16 ;  /* 0x000000ffff8b7224 */ /* 0x000fe200078e0010 */
[----:B--2---:R-:W2:Y:S01]  /*2580*/  LDC.64 R10, c[0x0][0x3d8] ;  /* 0x0000f600ff0a7b82 */ /* 0x004ea20000000a00 */
[----:B------:R-:W-:Y:S01]  /*2590*/  @P0 VIADD R0, R0, 0x20 ;  /* 0x0000002000000836 */ /* 0x000fe20000000000 */
[----:B------:R-:W5:Y:S03]  /*25a0*/  @P0 LD.E.128 R88, desc[UR6][R104.64] ;  /* 0x0000000668580980 */ /* 0x000f66000c101d00 */
[C---:B------:R-:W-:Y:S01]  /*25b0*/  @P1 IMAD.WIDE.U32 R106, R0.reuse, 0x20, R106 ;  /* 0x00000020006a1825 */ /* 0x040fe200078e006a */
[----:B------:R-:W4:Y:S04]  /*25c0*/  @P0 LDG.E.128 R136, desc[UR6][R102.64+0x10] ;  /* 0x0000100666880981 */ /* 0x000f28000c1e1d00 */
[----:B------:R-:W4:Y:S04]  /*25d0*/  @P1 LDG.E.128 R132, desc[UR6][R106.64] ;  /* 0x000000066a841981 */ /* 0x000f28000c1e1d00 */
[----:B------:R-:W4:Y:S01]  /*25e0*/  @P1 LDG.E.128 R128, desc[UR6][R106.64+0x10] ;  /* 0x000010066a801981 */ /* 0x000f22000c1e1d00 */
[----:B-1----:R-:W-:-:S03]  /*25f0*/  @P1 IMAD.WIDE.U32 R2, R0, 0x20, R2 ;  /* 0x0000002000021825 */ /* 0x002fc600078e0002 */
[----:B------:R-:W5:Y:S01]  /*2600*/  @P0 LD.E.128 R84, desc[UR6][R104.64+0x10] ;  /* 0x0000100668540980 */ /* 0x000f62000c101d00 */
[----:B------:R-:W-:-:S03]  /*2610*/  @P1 IMAD.WIDE.U32 R4, R0, 0x20, R4 ;  /* 0x0000002000041825 */ /* 0x000fc600078e0004 */
[----:B------:R-:W5:Y:S01]  /*2620*/  @P1 LD.E.128 R40, desc[UR6][R2.64] ;  /* 0x0000000602281980 */ /* 0x000f62000c101d00 */
[----:B------:R-:W-:-:S03]  /*2630*/  @P1 IMAD.WIDE.U32 R108, R0, 0x20, R108 ;  /* 0x00000020006c1825 */ /* 0x000fc600078e006c */
[----:B------:R-:W5:Y:S01]  /*2640*/  @P1 LD.E.128 R36, desc[UR6][R2.64+0x10] ;  /* 0x0000100602241980 */ /* 0x000f62000c101d00 */
[----:B------:R-:W-:-:S03]  /*2650*/  @P1 VIADD R0, R0, 0x20 ;  /* 0x0000002000001836 */ /* 0x000fc60000000000 */
[----:B------:R-:W5:Y:S04]  /*2660*/  @P1 LDG.E.128 R240, desc[UR6][R4.64] ;  /* 0x0000000604f01981 */ /* 0x000f68000c1e1d00 */
[----:B------:R-:W5:Y:S04]  /*2670*/  @P1 LDG.E.128 R236, desc[UR6][R4.64+0x10] ;  /* 0x0000100604ec1981 */ /* 0x000f68000c1e1d00 */
[----:B------:R-:W5:Y:S04]  /*2680*/  @P1 LD.E.128 R80, desc[UR6][R108.64] ;  /* 0x000000066c501980 */ /* 0x000f68000c101d00 */
[----:B------:R-:W5:Y:S04]  /*2690*/  @P1 LD.E.128 R76, desc[UR6][R108.64+0x10] ;  /* 0x000010066c4c1980 */ /* 0x000f68000c101d00 */
[----:B---3--:R3:W-:Y:S04]  /*26a0*/  @P2 STL.64 [R1+0x60], R152 ;  /* 0x0000609801002387 */ /* 0x0087e80000100a00 */
[----:B------:R3:W-:Y:S04]  /*26b0*/  @P2 STL.64 [R1+0x68], R154 ;  /* 0x0000689a01002387 */ /* 0x0007e80000100a00 */
[----:B------:R3:W-:Y:S04]  /*26c0*/  @P2 STL.64 [R1+0x70], R156 ;  /* 0x0000709c01002387 */ /* 0x0007e80000100a00 */
[----:B------:R3:W-:Y:S01]  /*26d0*/  @P2 STL.64 [R1+0x78], R158 ;  /* 0x0000789e01002387 */ /* 0x0007e20000100a00 */
[----:B------:R-:W-:-:S03]  /*26e0*/  ISETP.GE.U32.AND P2, PT, R192, 0x80, PT ;  /* 0x00000080c000780c */ /* 0x000fc60003f46070 */
[----:B------:R1:W3:Y:S10]  /*26f0*/  @P0 LDG.E.128 R140, desc[UR6][R102.64] ;  /* 0x00000006668c0981 */ /* 0x0002f4000c1e1d00 */
[----:B------:R-:W4:Y:S08]  /*2700*/  @P2 LDC.64 R8, c[0x0][0x438] ;  /* 0x00010e00ff082b82 */ /* 0x000f300000000a00 */
[----:B0-----:R-:W0:Y:S08]  /*2710*/  @P2 LDC.64 R100, c[0x0][0x440] ;  /* 0x00011000ff642b82 */ /* 0x001e300000000a00 */
[----:B-1----:R-:W1:Y:S01]  /*2720*/  @P3 LDC.64 R102, c[0x0][0x440] ;  /* 0x00011000ff663b82 */ /* 0x002e620000000a00 */
[----:B------:R-:W-:-:S04]  /*2730*/  @P2 IMAD.WIDE.U32 R6, R0, 0x20, R6 ;  /* 0x0000002000062825 */ /* 0x000fc800078e0006 */
[C---:B--2---:R-:W-:Y:S01]  /*2740*/  @P2 IMAD.WIDE.U32 R10, R0.reuse, 0x20, R10 ;  /* 0x00000020000a2825 */ /* 0x044fe200078e000a */
[----:B------:R2:W5:Y:S03]  /*2750*/  @P2 LDG.E.128 R232, desc[UR6][R6.64] ;  /* 0x0000000606e82981 */ /* 0x000566000c1e1d00 */
[C---:B----4-:R-:W-:Y:S01]  /*2760*/  @P2 IMAD.WIDE.U32 R8, R0.reuse, 0x20, R8 ;  /* 0x0000002000082825 */ /* 0x050fe200078e0008 */
[----:B------:R2:W5:Y:S04]  /*2770*/  @P2 LDG.E.128 R224, desc[UR6][R6.64+0x10] ;  /* 0x0000100606e02981 */ /* 0x000568000c1e1d00 */
[----:B------:R2:W5:Y:S01]  /*2780*/  @P2 LD.E.128 R32, desc[UR6][R8.64] ;  /* 0x0000000608202980 */ /* 0x000562000c101d00 */
[----:B0-----:R-:W-:-:S03]  /*2790*/  @P2 IMAD.WIDE.U32 R100, R0, 0x20, R100 ;  /* 0x0000002000642825 */ /* 0x001fc600078e0064 */
[----:B------:R2:W5:Y:S01]  /*27a0*/  @P2 LD.E.128 R28, desc[UR6][R8.64+0x10] ;  /* 0x00001006081c2980 */ /* 0x000562000c101d00 */
[----:B------:R-:W-:-:S03]  /*27b0*/  @P2 VIADD R0, R0, 0x20 ;  /* 0x0000002000002836 */ /* 0x000fc60000000000 */
[----:B------:R2:W5:Y:S01]  /*27c0*/  @P2 LDG.E.128 R220, desc[UR6][R10.64] ;  /* 0x000000060adc2981 */ /* 0x000562000c1e1d00 */
[----:B------:R-:W-:-:S03]  /*27d0*/  @P3 IMAD.WIDE.U32 R110, R0, 0x20, R110 ;  /* 0x00000020006e3825 */ /* 0x000fc600078e006e */
[----:B------:R2:W5:Y:S01]  /*27e0*/  @P2 LDG.E.128 R216, desc[UR6][R10.64+0x10] ;  /* 0x000010060ad82981 */ /* 0x000562000c1e1d00 */
[----:B------:R-:W-:-:S03]  /*27f0*/  @P3 IMAD.WIDE.U32 R112, R0, 0x20, R112 ;  /* 0x0000002000703825 */ /* 0x000fc600078e0070 */
[----:B------:R2:W5:Y:S01]  /*2800*/  @P2 LD.E.128 R72, desc[UR6][R100.64] ;  /* 0x0000000664482980 */ /* 0x000562000c101d00 */
[----:B------:R-:W-:-:S03]  /*2810*/  @P3 IMAD.WIDE.U32 R114, R0, 0x20, R114 ;  /* 0x0000002000723825 */ /* 0x000fc600078e0072 */
[----:B------:R2:W5:Y:S01]  /*2820*/  @P2 LD.E.128 R68, desc[UR6][R100.64+0x10] ;  /* 0x0000100664442980 */ /* 0x000562000c101d00 */
[----:B-1----:R-:W-:-:S03]  /*2830*/  @P3 IMAD.WIDE.U32 R102, R0, 0x20, R102 ;  /* 0x0000002000663825 */ /* 0x002fc600078e0066 */
        /* <DEDUP_REMOVED lines=11> */
[----:B------:R2:W-:Y:S01]  /*28f0*/  @P0 STL.64 [R1+0x48], R146 ;  /* 0x0000489201000387 */ /* 0x0005e20000100a00 */
[----:B------:R-:W-:-:S03]  /*2900*/  @P3 IADD3 R0, PT, PT, R0, 0x20, RZ ;  /* 0x0000002000003810 */ /* 0x000fc60007ffe0ff */
[----:B---3--:R2:W-:Y:S04]  /*2910*/  @P0 STL.64 [R1+0x30], R140 ;  /* 0x0000308c01000387 */ /* 0x0085e80000100a00 */
[----:B------:R2:W-:Y:S04]  /*2920*/  @P0 STL.64 [R1+0x38], R142 ;  /* 0x0000388e01000387 */ /* 0x0005e80000100a00 */
[----:B------:R2:W-:Y:S04]  /*2930*/  @P0 STL.64 [R1+0x20], R136 ;  /* 0x0000208801000387 */ /* 0x0005e80000100a00 */
[----:B------:R2:W-:Y:S04]  /*2940*/  @P0 STL.64 [R1+0x28], R138 ;  /* 0x0000288a01000387 */ /* 0x0005e80000100a00 */
[----:B------:R2:W-:Y:S04]  /*2950*/  @P1 STL.64 [R1+0x10], R132 ;  /* 0x0000108401001387 */ /* 0x0005e80000100a00 */
[----:B------:R2:W-:Y:S04]  /*2960*/  @P1 STL.64 [R1+0x18], R134 ;  /* 0x0000188601001387 */ /* 0x0005e80000100a00 */
[----:B------:R2:W-:Y:S04]  /*2970*/  @P1 STL.64 [R1], R128 ;  /* 0x0000008001001387 */ /* 0x0005e80000100a00 */
[----:B------:R2:W-:Y:S01]  /*2980*/  @P1 STL.64 [R1+0x8], R130 ;  /* 0x0000088201001387 */ /* 0x0005e20000100a00 */
[----:B------:R-:W-:-:S13]  /*2990*/  ISETP.GE.U32.AND P0, PT, R192, 0xc0, PT ;  /* 0x000000c0c000780c */ /* 0x000fda0003f06070 */
[----:B--2---:R-:W-:Y:S05]  /*29a0*/  @!P0 BRA `(.L_x_13379) ;  /* 0x0000001000008947 */ /* 0x004fea0003800000 */
        /* <DEDUP_REMOVED lines=17> */
.L_x_13380:
        /* <DEDUP_REMOVED lines=42> */
[----:B------:R-:W1:Y:S08]  /*2d60*/  @P0 LDC.64 R10, c[0x0][0x438] ;  /* 0x00010e00ff0a0b82 */ /* 0x000e700000000a00 */
[----:B------:R-:W1:Y:S01]  /*2d70*/  LDC.64 R60, c[0x0][0x3d8] ;  /* 0x0000f600ff3c7b82 */ /* 0x000e620000000a00 */
[----:B------:R-:W-:-:S07]  /*2d80*/  ISETP.GE.U32.AND P1, PT, R192, 0x60, PT ;  /* 0x00000060c000780c */ /* 0x000fce0003f26070 */
[----:B------:R-:W1:Y:S01]  /*2d90*/  LDC.64 R62, c[0x0][0x3d0] ;  /* 0x0000f400ff3e7b82 */ /* 0x000e620000000a00 */
[----:B------:R-:W-:Y:S02]  /*2da0*/  ISETP.GE.U32.AND P2, PT, R192, 0x80, PT ;  /* 0x00000080c000780c */ /* 0x000fe40003f46070 */
[----:B------:R-:W-:-:S05]  /*2db0*/  LOP3.LUT R18, R18, 0xfffffeff, RZ, 0xc0, !PT ;  /* 0xfffffeff12127812 */ /* 0x000fca00078ec0ff */
[----:B------:R-:W1:Y:S08]  /*2dc0*/  LDC.64 R66, c[0x0][0x3d8] ;  /* 0x0000f600ff427b82 */ /* 0x000e700000000a00 */
        /* <DEDUP_REMOVED lines=8> */
[----:B------:R-:W-:-:S02]  /*2e50*/  @P3 LOP3.LUT R0, R0, 0x20, RZ, 0xfc, !PT ;  /* 0x0000002000003812 */ /* 0x000fc400078efcff */
[----:B------:R-:W-:Y:S01]  /*2e60*/  @P3 LOP3.LUT R18, R18, 0x100, RZ, 0xfc, !PT ;  /* 0x0000010012123812 */ /* 0x000fe200078efcff */
[----:B------:R-:W5:Y:S01]  /*2e70*/  @P3 LD.E.128 R56, desc[UR6][R4.64] ;  /* 0x0000000604383980 */ /* 0x000f62000c101d00 */
[----:B---3--:R-:W-:-:S03]  /*2e80*/  IMAD.MOV.U32 R156, RZ, RZ, R154 ;  /* 0x000000ffff9c7224 */ /* 0x008fc600078e009a */
[----:B------:R3:W5:Y:S01]  /*2e90*/  @P3 LD.E.128 R52, desc[UR6][R4.64+0x10] ;  /* 0x0000100604343980 */ /* 0x000762000c101d00 */
[----:B----4-:R-:W-:Y:S02]  /*2ea0*/  IMAD.MOV.U32 R157, RZ, RZ, R153 ;  /* 0x000000ffff9d7224 */ /* 0x010fe400078e0099 */
[----:B--2---:R-:W-:Y:S01]  /*2eb0*/  IMAD.MOV.U32 R158, RZ, RZ, R152 ;  /* 0x000000ffff9e7224 */ /* 0x004fe200078e0098 */
[----:B------:R-:W-:-:S06]  /*2ec0*/  MOV R159, R151 ;  /* 0x00000097009f7202 */ /* 0x000fcc0000000f00 */
        /* <DEDUP_REMOVED lines=22> */
[----:B------:R-:W-:Y:S02]  /*3030*/  IMAD.MOV.U32 R137, RZ, RZ, R133 ;  /* 0x000000ffff897224 */ /* 0x000fe400078e0085 */
[----:B------:R-:W-:Y:S02]  /*3040*/  IMAD.MOV.U32 R138, RZ, RZ, R132 ;  /* 0x000000ffff8a7224 */ /* 0x000fe400078e0084 */
[----:B------:R-:W-:Y:S01]  /*3050*/  IMAD.MOV.U32 R134, RZ, RZ, R15 ;  /* 0x000000ffff867224 */ /* 0x000fe200078e000f */
[----:B------:R-:W2:Y:S01]  /*3060*/  LDL R132, [R1+0x38] ;  /* 0x0000380001847983 */ /* 0x000ea20000100800 */
[----:B------:R-:W-:-:S03]  /*3070*/  IMAD.MOV.U32 R133, RZ, RZ, R12 ;  /* 0x000000ffff857224 */ /* 0x000fc600078e000c */
[----:B------:R-:W3:Y:S04]  /*3080*/  LDL R15, [R1+0x10] ;  /* 0x00001000010f7983 */ /* 0x000ee80000100800 */
[----:B------:R-:W3:Y:S01]  /*3090*/  LDL R12, [R1+0x14] ;  /* 0x00001400010c7983 */ /* 0x000ee20000100800 */
[----:B------:R-:W-:Y:S02]  /*30a0*/  IMAD.MOV.U32 R155, RZ, RZ, R147 ;  /* 0x000000ffff9b7224 */ /* 0x000fe400078e0093 */
[----:B------:R-:W-:Y:S02]  /*30b0*/  IMAD.MOV.U32 R147, RZ, RZ, R139 ;  /* 0x000000ffff937224 */ /* 0x000fe400078e008b */
[----:B------:R-:W-:Y:S01]  /*30c0*/  IMAD.MOV.U32 R139, RZ, RZ, R135 ;  /* 0x000000ffff8b7224 */ /* 0x000fe200078e0087 */
[----:B----4-:R4:W-:Y:S04]  /*30d0*/  @P3 STL.64 [R1+0x80], R156 ;  /* 0x0000809c01003387 */ /* 0x0109e80000100a00 */
[----:B------:R1:W-:Y:S04]  /*30e0*/  @P3 STL.64 [R1+0x88], R158 ;  /* 0x0000889e01003387 */ /* 0x0003e80000100a00 */
[----:B------:R-:W3:Y:S01]  /*30f0*/  LDL R135, [R1+0x1c] ;  /* 0x00001c0001877983 */ /* 0x000ee20000100800 */
[----:B----4-:R-:W-:Y:S01]  /*3100*/  IMAD.MOV.U32 R156, RZ, RZ, R154 ;  /* 0x000000ffff9c7224 */ /* 0x010fe200078e009a */
[----:B------:R-:W-:Y:S01]  /*3110*/  MOV R157, R153 ;  /* 0x00000099009d7202 */ /* 0x000fe20000000f00 */
[----:B------:R-:W-:Y:S01]  /*3120*/  IMAD.MOV.U32 R154, RZ, RZ, R148 ;  /* 0x000000ffff9a7224 */ /* 0x000fe200078e0094 */
[----:B------:R-:W-:Y:S01]  /*3130*/  MOV R153, R149 ;  /* 0x0000009500997202 */ /* 0x000fe20000000f00 */
[----:B-1----:R-:W-:-:S02]  /*3140*/  IMAD.MOV.U32 R158, RZ, RZ, R152 ;  /* 0x000000ffff9e7224 */ /* 0x002fc400078e0098 */
[----:B------:R-:W-:Y:S02]  /*3150*/  IMAD.MOV.U32 R152, RZ, RZ, R150 ;  /* 0x000000ffff987224 */ /* 0x000fe400078e0096 */
[----:B------:R-:W-:-:S04]  /*3160*/  IMAD.MOV.U32 R159, RZ, RZ, R151 ;  /* 0x000000ffff9f7224 */ /* 0x000fc800078e0097 */
[----:B------:R-:W4:Y:S04]  /*3170*/  @P3 LDG.E.128 R152, desc[UR6][R6.64+0x10] ;  /* 0x0000100606983981 */ /* 0x000f28000c1e1d00 */
[----:B------:R-:W4:Y:S01]  /*3180*/  @P3 LDG.E.128 R156, desc[UR6][R6.64] ;  /* 0x00000006069c3981 */ /* 0x000f22000c1e1d00 */
[----:B------:R-:W-:Y:S02]  /*3190*/  IMAD.MOV.U32 R148, RZ, RZ, R146 ;  /* 0x000000ffff947224 */ /* 0x000fe400078e0092 */
[----:B------:R-:W-:Y:S01]  /*31a0*/  IMAD.MOV.U32 R146, RZ, RZ, R140 ;  /* 0x000000ffff927224 */ /* 0x000fe200078e008c */
[----:B------:R-:W-:Y:S02]  /*31b0*/  MOV R140, R134 ;  /* 0x00000086008c7202 */ /* 0x000fe40000000f00 */
[----:B------:R-:W4:Y:S01]  /*31c0*/  LDL R134, [R1+0x18] ;  /* 0x0000180001867983 */ /* 0x000f220000100800 */
[----:B------:R-:W-:Y:S01]  /*31d0*/  MOV R149, R145 ;  /* 0x0000009100957202 */ /* 0x000fe20000000f00 */
[----:B------:R-:W-:-:S02]  /*31e0*/  IMAD.MOV.U32 R150, RZ, RZ, R144 ;  /* 0x000000ffff967224 */ /* 0x000fc400078e0090 */
[----:B------:R-:W-:Y:S01]  /*31f0*/  IMAD.MOV.U32 R151, RZ, RZ, R143 ;  /* 0x000000ffff977224 */ /* 0x000fe200078e008f */
[----:B------:R-:W-:Y:S01]  /*3200*/  MOV R145, R141 ;  /* 0x0000008d00917202 */ /* 0x000fe20000000f00 */
[----:B------:R-:W-:-:S04]  /*3210*/  @P0 IMAD.WIDE.U32 R8, R0, 0x20, R8 ;  /* 0x0000002000080825 */ /* 0x000fc800078e0008 */
[----:B------:R-:W-:Y:S01]  /*3220*/  IMAD.MOV.U32 R144, RZ, RZ, R142 ;  /* 0x000000ffff907224 */ /* 0x000fe200078e008e */
[----:B------:R-:W4:Y:S01]  /*3230*/  @P0 LDG.E.128 R148, desc[UR6][R8.64] ;  /* 0x0000000608940981 */ /* 0x000f22000c1e1d00 */
[----:B------:R-:W-:-:S04]  /*3240*/  @P0 IMAD.WIDE.U32 R10, R0, 0x20, R10 ;  /* 0x00000020000a0825 */ /* 0x000fc800078e000a */
[C---:B------:R-:W-:Y:S01]  /*3250*/  @P0 IMAD.WIDE.U32 R60, R0.reuse, 0x20, R60 ;  /* 0x00000020003c0825 */ /* 0x040fe200078e003c */
[----:B------:R-:W4:Y:S03]  /*3260*/  @P0 LDG.E.128 R144, desc[UR6][R8.64+0x10] ;  /* 0x0000100608900981 */ /* 0x000f26000c1e1d00 */
[----:B------:R-:W-:Y:S01]  /*3270*/  IMAD.MOV.U32 R141, RZ, RZ, R133 ;  /* 0x000000ffff8d7224 */ /* 0x000fe200078e0085 */
[----:B------:R-:W4:Y:S01]  /*3280*/  @P0 LDG.E.128 R136, desc[UR6][R60.64+0x10] ;  /* 0x000010063c880981 */ /* 0x000f22000c1e1d00 */
[----:B--2---:R-:W-:Y:S02]  /*3290*/  IMAD.MOV.U32 R142, RZ, RZ, R132 ;  /* 0x000000ffff8e7224 */ /* 0x004fe400078e0084 */
[----:B---3--:R-:W-:Y:S01]  /*32a0*/  IMAD.MOV.U32 R143, RZ, RZ, R16 ;  /* 0x000000ffff8f7224 */ /* 0x008fe200078e0010 */
[----:B------:R-:W5:Y:S01]  /*32b0*/  @P0 LD.E.128 R48, desc[UR6][R10.64] ;  /* 0x000000060a300980 */ /* 0x000f62000c101d00 */
[----:B------:R-:W-:Y:S01]  /*32c0*/  @P0 VIADD R0, R0, 0x20 ;  /* 0x0000002000000836 */ /* 0x000fe20000000000 */
[----:B------:R-:W-:Y:S01]  /*32d0*/  MOV R132, R15 ;  /* 0x0000000f00847202 */ /* 0x000fe20000000f00 */
[----:B------:R-:W-:Y:S01]  /*32e0*/  IMAD.MOV.U32 R133, RZ, RZ, R12 ;  /* 0x000000ffff857224 */ /* 0x000fe200078e000c */
[----:B------:R-:W5:Y:S01]  /*32f0*/  @P0 LD.E.128 R44, desc[UR6][R10.64+0x10] ;  /* 0x000010060a2c0980 */ /* 0x000f62000c101d00 */
[----:B------:R-:W-:-:S03]  /*3300*/  @P1 IMAD.WIDE.U32 R62, R0, 0x20, R62 ;  /* 0x00000020003e1825 */ /* 0x000fc600078e003e */
[----:B------:R1:W2:Y:S04]  /*3310*/  @P0 LDG.E.128 R140, desc[UR6][R60.64] ;  /* 0x000000063c8c0981 */ /* 0x0002a8000c1e1d00 */
[----:B------:R-:W3:Y:S01]  /*3320*/  @P1 LDG.E.128 R128, desc[UR6][R62.64+0x10] ;  /* 0x000010063e801981 */ /* 0x000ee2000c1e1d00 */
[----:B0-----:R-:W-:-:S04]  /*3330*/  @P1 IMAD.WIDE.U32 R64, R0, 0x20, R64 ;  /* 0x0000002000401825 */ /* 0x001fc800078e0040 */
[C---:B------:R-:W-:Y:S01]  /*3340*/  @P1 IMAD.WIDE.U32 R66, R0.reuse, 0x20, R66 ;  /* 0x0000002000421825 */ /* 0x040fe200078e0042 */
[----:B------:R-:W5:Y:S03]  /*3350*/  @P1 LD.E.128 R40, desc[UR6][R64.64] ;  /* 0x0000000640281980 */ /* 0x000f66000c101d00 */
[----:B------:R-:W-:Y:S01]  /*3360*/  @P1 VIADD R0, R0, 0x20 ;  /* 0x0000002000001836 */ /* 0x000fe20000000000 */
[----:B------:R0:W5:Y:S03]  /*3370*/  @P1 LD.E.128 R36, desc[UR6][R64.64+0x10] ;  /* 0x0000100640241980 */ /* 0x000166000c101d00 */
[C---:B------:R-:W-:Y:S01]  /*3380*/  @P2 IMAD.WIDE.U32 R2, R0.reuse, 0x20, R2 ;  /* 0x0000002000022825 */ /* 0x040fe200078e0002 */
[----:B------:R-:W5:Y:S03]  /*3390*/  @P1 LDG.E.128 R240, desc[UR6][R66.64] ;  /* 0x0000000642f01981 */ /* 0x000f66000c1e1d00 */
[C---:B------:R-:W-:Y:S01]  /*33a0*/  @P2 IMAD.WIDE.U32 R68, R0.reuse, 0x20, R68 ;  /* 0x0000002000442825 */ /* 0x040fe200078e0044 */
[----:B------:R-:W5:Y:S03]  /*33b0*/  @P2 LDG.E.128 R232, desc[UR6][R2.64] ;  /* 0x0000000602e82981 */ /* 0x000f66000c1e1d00 */
[C---:B------:R-:W-:Y:S01]  /*33c0*/  @P2 IMAD.WIDE.U32 R70, R0.reuse, 0x20, R70 ;  /* 0x0000002000462825 */ /* 0x040fe200078e0046 */
[----:B------:R-:W-:Y:S01]  /*33d0*/  @P2 IADD3 R0, PT, PT, R0, 0x20, RZ ;  /* 0x0000002000002810 */ /* 0x000fe20007ffe0ff */
[----:B------:R-:W5:Y:S04]  /*33e0*/  @P2 LDG.E.128 R224, desc[UR6][R2.64+0x10] ;  /* 0x0000100602e02981 */ /* 0x000f68000c1e1d00 */
[----:B----4-:R4:W-:Y:S04]  /*33f0*/  @P3 STL.64 [R1+0x60], R152 ;  /* 0x0000609801003387 */ /* 0x0109e80000100a00 */
[----:B------:R4:W-:Y:S04]  /*3400*/  @P3 STL.64 [R1+0x68], R154 ;  /* 0x0000689a01003387 */ /* 0x0009e80000100a00 */
[----:B------:R4:W-:Y:S04]  /*3410*/  @P3 STL.64 [R1+0x70], R156 ;  /* 0x0000709c01003387 */ /* 0x0009e80000100a00 */
[----:B------:R4:W-:Y:S01]  /*3420*/  @P3 STL.64 [R1+0x78], R158 ;  /* 0x0000789e01003387 */ /* 0x0009e20000100a00 */
[----:B------:R-:W-:-:S03]  /*3430*/  ISETP.GE.U32.AND P3, PT, R192, 0xa0, PT ;  /* 0x000000a0c000780c */ /* 0x000fc60003f66070 */
[----:B------:R4:W3:Y:S01]  /*3440*/  @P1 LDG.E.128 R132, desc[UR6][R62.64] ;  /* 0x000000063e841981 */ /* 0x0008e2000c1e1d00 */
[----:B-1----:R-:W-:Y:S02]  /*3450*/  CS2R R60, SRZ ;  /* 0x00000000003c7805 */ /* 0x002fe4000001ff00 */
[----:B0-----:R-:W-:Y:S02]  /*3460*/  CS2R R64, SRZ ;  /* 0x0000000000407805 */ /* 0x001fe4000001ff00 */
[----:B------:R-:W-:Y:S01]  /*3470*/  CS2R R74, SRZ ;  /* 0x00000000004a7805 */ /* 0x000fe2000001ff00 */
[----:B------:R0:W5:Y:S01]  /*3480*/  @P1 LDG.E.128 R236, desc[UR6][R66.64+0x10] ;  /* 0x0000100642ec1981 */ /* 0x000162000c1e1d00 */
[----:B------:R-:W-:Y:S02]  /*3490*/  CS2R R78, SRZ ;  /* 0x00000000004e7805 */ /* 0x000fe4000001ff00 */
[----:B------:R-:W-:Y:S02]  /*34a0*/  CS2R R76, SRZ ;  /* 0x00000000004c7805 */ /* 0x000fe4000001ff00 */
[----:B------:R-:W-:Y:S01]  /*34b0*/  CS2R R82, SRZ ;  /* 0x0000000000527805 */ /* 0x000fe2000001ff00 */
[----:B------:R-:W5:Y:S01]  /*34c0*/  @P2 LD.E.128 R32, desc[UR6][R68.64] ;  /* 0x0000000644202980 */ /* 0x000f62000c101d00 */
[----:B------:R-:W1:Y:S01]  /*34d0*/  @P3 LDC.64 R6, c[0x0][0x438] ;  /* 0x00010e00ff063b82 */ /* 0x000e620000000a00 */
[----:B------:R-:W-:-:S02]  /*34e0*/  @P3 IMAD.WIDE.U32 R4, R0, 0x20, R4 ;  /* 0x0000002000043825 */ /* 0x000fc400078e0004 */
[----:B------:R-:W5:Y:S04]  /*34f0*/  @P2 LD.E.128 R28, desc[UR6][R68.64+0x10] ;  /* 0x00001006441c2980 */ /* 0x000f68000c101d00 */
[----:B------:R-:W5:Y:S04]  /*3500*/  @P3 LDG.E.128 R212, desc[UR6][R4.64] ;  /* 0x0000000604d43981 */ /* 0x000f68000c1e1d00 */
[----:B------:R-:W5:Y:S01]  /*3510*/  @P3 LDG.E.128 R208, desc[UR6][R4.64+0x10] ;  /* 0x0000100604d03981 */ /* 0x000f62000c1e1d00 */
[----:B------:R-:W-:Y:S02]  /*3520*/  CS2R R80, SRZ ;  /* 0x0000000000507805 */ /* 0x000fe4000001ff00 */
[----:B------:R-:W-:-:S02]  /*3530*/  CS2R R86, SRZ ;  /* 0x0000000000567805 */ /* 0x000fc4000001ff00 */
[----:B------:R-:W-:Y:S01]  /*3540*/  CS2R R84, SRZ ;  /* 0x0000000000547805 */ /* 0x000fe2000001ff00 */
[----:B------:R-:W5:Y:S01]  /*3550*/  @P2 LDG.E.128 R220, desc[UR6][R70.64] ;  /* 0x0000000646dc2981 */ /* 0x000f62000c1e1d00 */
[----:B------:R-:W-:Y:S02]  /*3560*/  CS2R R90, SRZ ;  /* 0x00000000005a7805 */ /* 0x000fe4000001ff00 */
[----:B------:R-:W-:Y:S02]  /*3570*/  CS2R R88, SRZ ;  /* 0x0000000000587805 */ /* 0x000fe4000001ff00 */
[----:B------:R-:W-:Y:S01]  /*3580*/  CS2R R94, SRZ ;  /* 0x00000000005e7805 */ /* 0x000fe2000001ff00 */
[----:B------:R0:W5:Y:S01]  /*3590*/  @P2 LDG.E.128 R216, desc[UR6][R70.64+0x10] ;  /* 0x0000100646d82981 */ /* 0x000162000c1e1d00 */
[----:B-1----:R-:W-:-:S05]  /*35a0*/  @P3 IMAD.WIDE.U32 R6, R0, 0x20, R6 ;  /* 0x0000002000063825 */ /* 0x002fca00078e0006 */
[----:B------:R-:W5:Y:S04]  /*35b0*/  @P3 LD.E.128 R24, desc[UR6][R6.64] ;  /* 0x0000000606183980 */ /* 0x000f68000c101d00 */
[----:B------:R-:W5:Y:S04]  /*35c0*/  @P3 LD.E.128 R20, desc[UR6][R6.64+0x10] ;  /* 0x0000100606143980 */ /* 0x000f68000c101d00 */
[----:B------:R1:W-:Y:S04]  /*35d0*/  @P0 STL.64 [R1+0x50], R148 ;  /* 0x0000509401000387 */ /* 0x0003e80000100a00 */
[----:B------:R1:W-:Y:S04]  /*35e0*/  @P0 STL.64 [R1+0x58], R150 ;  /* 0x0000589601000387 */ /* 0x0003e80000100a00 */
[----:B------:R1:W-:Y:S04]  /*35f0*/  @P0 STL.64 [R1+0x40], R144 ;  /* 0x0000409001000387 */ /* 0x0003e80000100a00 */
[----:B------:R1:W-:Y:S04]  /*3600*/  @P0 STL.64 [R1+0x48], R146 ;  /* 0x0000489201000387 */ /* 0x0003e80000100a00 */
[----:B------:R1:W-:Y:S04]  /*3610*/  @P0 STL.64 [R1+0x20], R136 ;  /* 0x0000208801000387 */ /* 0x0003e80000100a00 */
[----:B--2---:R1:W-:Y:S04]  /*3620*/  @P0 STL.64 [R1+0x30], R140 ;  /* 0x0000308c01000387 */ /* 0x0043e80000100a00 */
[----:B------:R1:W-:Y:S04]  /*3630*/  @P0 STL.64 [R1+0x38], R142 ;  /* 0x0000388e01000387 */ /* 0x0003e80000100a00 */
[----:B------:R1:W-:Y:S01]  /*3640*/  @P0 STL.64 [R1+0x28], R138 ;  /* 0x0000288a01000387 */ /* 0x0003e20000100a00 */
[----:B------:R-:W-:Y:S01]  /*3650*/  ISETP.GE.U32.AND P0, PT, R192, 0xc0, PT ;  /* 0x000000c0c000780c */ /* 0x000fe20003f06070 */
[----:B------:R-:W-:Y:S01]  /*3660*/  @P3 IMAD.WIDE.U32 R72, R0, 0x20, R72 ;  /* 0x0000002000483825 */ /* 0x000fe200078e0048 */
[----:B----4-:R-:W-:-:S02]  /*3670*/  CS2R R62, SRZ ;  /* 0x00000000003e7805 */ /* 0x010fc4000001ff00 */
[----:B0-----:R-:W-:Y:S02]  /*3680*/  CS2R R66, SRZ ;  /* 0x0000000000427805 */ /* 0x001fe4000001ff00 */
[----:B------:R-:W-:Y:S02]  /*3690*/  CS2R R70, SRZ ;  /* 0x0000000000467805 */ /* 0x000fe4000001ff00 */
[----:B------:R-:W-:Y:S01]  /*36a0*/  CS2R R68, SRZ ;  /* 0x0000000000447805 */ /* 0x000fe2000001ff00 */
[----:B------:R-:W5:Y:S01]  /*36b0*/  @P3 LDG.E.128 R204, desc[UR6][R72.64] ;  /* 0x0000000648cc3981 */ /* 0x000f62000c1e1d00 */
[----:B------:R-:W-:Y:S02]  /*36c0*/  CS2R R92, SRZ ;  /* 0x00000000005c7805 */ /* 0x000fe4000001ff00 */
[----:B------:R-:W-:Y:S02]  /*36d0*/  CS2R R98, SRZ ;  /* 0x0000000000627805 */ /* 0x000fe4000001ff00 */
[----:B------:R-:W-:Y:S01]  /*36e0*/  CS2R R96, SRZ ;  /* 0x0000000000607805 */ /* 0x000fe2000001ff00 */
[----:B------:R0:W5:Y:S01]  /*36f0*/  @P3 LDG.E.128 R200, desc[UR6][R72.64+0x10] ;  /* 0x0000100648c83981 */ /* 0x000162000c1e1d00 */
[----:B------:R-:W-:Y:S01]  /*3700*/  @P3 VIADD R0, R0, 0x20 ;  /* 0x0000002000003836 */ /* 0x000fe20000000000 */
[----:B0-----:R-:W-:-:S02]  /*3710*/  CS2R R72, SRZ ;  /* 0x0000000000487805 */ /* 0x001fc4000001ff00 */
        /* <DEDUP_REMOVED lines=41> */
.L_x_13379:
[----:B------:R-:W-:Y:S05]  /*39b0*/  BSYNC.RECONVERGENT B0 ;  /* 0x0000000000007941 */ /* 0x000fea0003800200 */
.L_x_13376:
[----:B------:R-:W3:Y:S02]  /*39c0*/  LDCU UR8, c[0x0][0x384] ;  /* 0x00007080ff0877ac */ /* 0x000ee40008000800 */
[----:B---3--:R-:W-:-:S13]  /*39d0*/  ISETP.GE.AND P0, PT, R195, UR8, PT ;  /* 0x00000008c3007c0c */ /* 0x008fda000bf06270 */
[----:B------:R-:W-:Y:S05]  /*39e0*/  @P0 EXIT ;  /* 0x000000000000094d */ /* 0x000fea0003800000 */
[----:B------:R-:W3:Y:S01]  /*39f0*/  LDC R0, c[0x0][0x360] ;  /* 0x0000d800ff007b82 */ /* 0x000ee20000000800 */
[C---:B0-----:R-:W-:Y:S01]  /*3a00*/  IMAD.HI.U32 R2, R19.reuse, -0x2daee0ad, RZ ;  /* 0xd2511f5313027827 */ /* 0x041fe200078e00ff */
[----:B------:R-:W-:Y:S01]  /*3a10*/  UIADD3 UR8, UPT, UPT, UR4, -0x61c88647, URZ ;  /* 0x9e3779b904087890 */ /* 0x000fe2000fffe0ff */
[----:B------:R-:W-:Y:S01]  /*3a20*/  LOP3.LUT R14, R14, 0x3, RZ, 0xc0, !PT ;  /* 0x000000030e0e7812 */ /* 0x000fe200078ec0ff */
[----:B------:R-:W-:Y:S01]  /*3a30*/  UIADD3 UR10, UPT, UPT, UR4, 0x3c6ef372, URZ ;  /* 0x3c6ef372040a7890 */ /* 0x000fe2000fffe0ff */
[----:B------:R-:W-:Y:S01]  /*3a40*/  IMAD R6, R19, -0x2daee0ad, RZ ;  /* 0xd2511f5313067824 */ /* 0x000fe200078e02ff */
[----:B------:R-:W-:Y:S01]  /*3a50*/  LOP3.LUT R2, R2, UR5, RZ, 0x3c, !PT ;  /* 0x0000000502027c12 */ /* 0x000fe2000f8e3cff */
[----:B------:R-:W-:Y:S01]  /*3a60*/  UIADD3 UR11, UPT, UPT, UR5, 0x76cf5d0a, URZ ;  /* 0x76cf5d0a050b7890 */ /* 0x000fe2000fffe0ff */
[----:B------:R-:W-:Y:S01]  /*3a70*/  IMAD.MOV.U32 R11, RZ, RZ, RZ ;  /* 0x000000ffff0b7224 */ /* 0x000fe200078e00ff */
[----:B------:R-:W-:Y:S02]  /*3a80*/  UIADD3 UR12, UPT, UPT, UR4, 0x78dde6e4, URZ ;  /* 0x78dde6e4040c7890 */ /* 0x000fe4000fffe0ff */
[----:B------:R-:W-:Y:S01]  /*3a90*/  IMAD.HI.U32 R3, R2, -0x326172a9, RZ ;  /* 0xcd9e8d5702037827 */ /* 0x000fe200078e00ff */
[----:B------:R-:W-:-:S02]  /*3aa0*/  UIADD3 UR13, UPT, UPT, UR5, -0x56f99767, URZ ;  /* 0xa9066899050d7890 */ /* 0x000fc4000fffe0ff */
[----:B------:R-:W-:Y:S01]  /*3ab0*/  UIADD3 UR15, UPT, UPT, UR4, 0x5384540f, URZ ;  /* 0x5384540f040f7890 */ /* 0x000fe2000fffe0ff */
[----:B------:R-:W-:Y:S01]  /*3ac0*/  IMAD R7, R2, -0x326172a9, RZ ;  /* 0xcd9e8d5702077824 */ /* 0x000fe200078e02ff */
[----:B------:R-:W-:Y:S02]  /*3ad0*/  UIADD3 UR16, UPT, UPT, UR4, -0xe443238, URZ ;  /* 0xf1bbcdc804107890 */ /* 0x000fe4000fffe0ff */
[----:B------:R-:W-:Y:S02]  /*3ae0*/  UIADD3 UR17, UPT, UPT, UR5, -0x24c28bd8, URZ ;  /* 0xdb3d742805117890 */ /* 0x000fe4000fffe0ff */
[----:B------:R-:W-:Y:S02]  /*3af0*/  UIADD3 UR18, UPT, UPT, UR5, -0x695add53, URZ ;  /* 0x96a522ad05127890 */ /* 0x000fe4000fffe0ff */
[----:B------:R-:W-:Y:S01]  /*3b00*/  UIADD3 UR19, UPT, UPT, UR4, -0x700cb87f, URZ ;  /* 0x8ff3478104137890 */ /* 0x000fe2000fffe0ff */
[----:B---3--:R-:W-:Y:S01]  /*3b10*/  IMAD R17, R0, UR9, R17 ;  /* 0x0000000900117c24 */ /* 0x008fe2000f8e0211 */
[----:B------:R-:W-:Y:S01]  /*3b20*/  UIADD3 UR9, UPT, UPT, UR5, -0x4498517b, URZ ;  /* 0xbb67ae8505097890 */ /* 0x000fe2000fffe0ff */
[----:B------:R-:W0:Y:S02]  /*3b30*/  LDCU.U8 UR14, c[0x0][0x410] ;  /* 0x00008200ff0e77ac */ /* 0x000e240008000000 */
[----:B------:R-:W-:-:S04]  /*3b40*/  IMAD.HI.U32 R0, R17, -0x326172a9, RZ ;  /* 0xcd9e8d5711007827 */ /* 0x000fc800078e00ff */
[----:B------:R-:W-:Y:S01]  /*3b50*/  IMAD R4, R17, -0x326172a9, RZ ;  /* 0xcd9e8d5711047824 */ /* 0x000fe200078e02ff */
[----:B------:R-:W-:-:S04]  /*3b60*/  LOP3.LUT R0, R13, UR4, R0, 0x96, !PT ;  /* 0x000000040d007c12 */ /* 0x000fc8000f8e9600 */
[----:B------:R-:W-:Y:S01]  /*3b70*/  LOP3.LUT R3, R4, UR8, R3, 0x96, !PT ;  /* 0x0000000804037c12 */ /* 0x000fe2000f8e9603 */
[----:B------:R-:W-:Y:S01]  /*3b80*/  IMAD.HI.U32 R5, R0, -0x2daee0ad, RZ ;  /* 0xd2511f5300057827 */ /* 0x000fe200078e00ff */
[----:B------:R-:W-:-:S03]  /*3b90*/  UIADD3 UR8, UPT, UPT, UR4, -0x255992d5, URZ ;  /* 0xdaa66d2b04087890 */ /* 0x000fc6000fffe0ff */
[----:B------:R-:W-:Y:S01]  /*3ba0*/  IMAD R9, R0, -0x2daee0ad, RZ ;  /* 0xd2511f5300097824 */ /* 0x000fe200078e02ff */
[----:B------:R-:W-:Y:S01]  /*3bb0*/  LOP3.LUT R5, R6, UR9, R5, 0x96, !PT ;  /* 0x0000000906057c12 */ /* 0x000fe2000f8e9605 */
[----:B------:R-:W-:Y:S01]  /*3bc0*/  IMAD.HI.U32 R4, R3, -0x2daee0ad, RZ ;  /* 0xd2511f5303047827 */ /* 0x000fe200078e00ff */
[----:B------:R-:W-:-:S03]  /*3bd0*/  UIADD3 UR9, UPT, UPT, UR5, 0x32370b8f, URZ ;  /* 0x32370b8f05097890 */ /* 0x000fc6000fffe0ff */
[----:B------:R-:W-:Y:S01]  /*3be0*/  IMAD.HI.U32 R0, R5, -0x326172a9, RZ ;  /* 0xcd9e8d5705007827 */ /* 0x000fe200078e00ff */
[----:B------:R-:W-:Y:S01]  /*3bf0*/  LOP3.LUT R4, R9, UR11, R4, 0x96, !PT ;  /* 0x0000000b09047c12 */ /* 0x000fe2000f8e9604 */
[----:B------:R-:W-:Y:S02]  /*3c00*/  UIADD3 UR11, UPT, UPT, UR5, -0x126145ec, URZ ;  /* 0xed9eba14050b7890 */ /* 0x000fe4000fffe0ff */
[----:B------:R-:W-:Y:S01]  /*3c10*/  IMAD R6, R3, -0x2daee0ad, RZ ;  /* 0xd2511f5303067824 */ /* 0x000fe200078e02ff */
[----:B------:R-:W-:Y:S01]  /*3c20*/  LOP3.LUT R0, R7, UR10, R0, 0x96, !PT ;  /* 0x0000000a07007c12 */ /* 0x000fe2000f8e9600 */
[----:B------:R-:W-:Y:S01]  /*3c30*/  IMAD R5, R5, -0x326172a9, RZ ;  /* 0xcd9e8d5705057824 */ /* 0x000fe200078e02ff */
[----:B------:R-:W-:Y:S01]  /*3c40*/  UIADD3 UR10, UPT, UPT, UR4, 0x1715609d, URZ ;  /* 0x1715609d040a7890 */ /* 0x000fe2000fffe0ff */
[----:B------:R-:W-:-:S04]  /*3c50*/  IMAD.HI.U32 R2, R4, -0x326172a9, RZ ;  /* 0xcd9e8d5704027827 */ /* 0x000fc800078e00ff */
[C---:B------:R-:W-:Y:S01]  /*3c60*/  IMAD.HI.U32 R3, R0.reuse, -0x2daee0ad, RZ ;  /* 0xd2511f5300037827 */ /* 0x040fe200078e00ff */
[----:B------:R-:W-:Y:S01]  /*3c70*/  LOP3.LUT R2, R5, UR8, R2, 0x96, !PT ;  /* 0x0000000805027c12 */ /* 0x000fe2000f8e9602 */
[----:B------:R-:W-:Y:S02]  /*3c80*/  UIADD3 UR8, UPT, UPT, UR4, -0x4ab325aa, URZ ;  /* 0xb54cda5604087890 */ /* 0x000fe4000fffe0ff */
[----:B------:R-:W-:Y:S01]  /*3c90*/  IMAD R7, R0, -0x2daee0ad, RZ ;  /* 0xd2511f5300077824 */ /* 0x000fe200078e02ff */
[----:B------:R-:W-:Y:S01]  /*3ca0*/  LOP3.LUT R3, R6, UR9, R3, 0x96, !PT ;  /* 0x0000000906037c12 */ /* 0x000fe2000f8e9603 */
[----:B------:R-:W-:Y:S01]  /*3cb0*/  IMAD.HI.U32 R6, R2, -0x2daee0ad, RZ ;  /* 0xd2511f5302067827 */ /* 0x000fe200078e00ff */
[----:B------:R-:W-:-:S03]  /*3cc0*/  UIADD3 UR9, UPT, UPT, UR5, 0x646e171e, URZ ;  /* 0x646e171e05097890 */ /* 0x000fc6000fffe0ff */
[----:B------:R-:W-:Y:S01]  /*3cd0*/  IMAD R5, R4, -0x326172a9, RZ ;  /* 0xcd9e8d5704057824 */ /* 0x000fe200078e02ff */
[----:B------:R-:W-:Y:S01]  /*3ce0*/  LOP3.LUT R6, R7, UR11, R6, 0x96, !PT ;  /* 0x0000000b07067c12 */ /* 0x000fe2000f8e9606 */
[----:B------:R-:W-:Y:S01]  /*3cf0*/  IMAD.HI.U32 R0, R3, -0x326172a9, RZ ;  /* 0xcd9e8d5703007827 */ /* 0x000fe200078e00ff */
[----:B------:R-:W-:-:S03]  /*3d00*/  UIADD3 UR11, UPT, UPT, UR5, 0x1fd5c5a3, URZ ;  /* 0x1fd5c5a3050b7890 */ /* 0x000fc6000fffe0ff */
        /* <DEDUP_REMOVED lines=10> */
[----:B------:R-:W4:Y:S01]  /*3db0*/  LDCU UR13, c[0x0][0x388] ;  /* 0x00007100ff0d77ac */ /* 0x000f220008000800 */
[----:B------:R-:W-:-:S04]  /*3dc0*/  IMAD.HI.U32 R4, R3, -0x2daee0ad, RZ ;  /* 0xd2511f5303047827 */ /* 0x000fc800078e00ff */
[----:B------:R-:W-:Y:S01]  /*3dd0*/  IMAD.HI.U32 R0, R2, -0x326172a9, RZ ;  /* 0xcd9e8d5702007827 */ /* 0x000fe200078e00ff */
[----:B------:R-:W-:-:S03]  /*3de0*/  LOP3.LUT R4, R7, UR9, R4, 0x96, !PT ;  /* 0x0000000907047c12 */ /* 0x000fc6000f8e9604 */
[----:B------:R-:W-:Y:S01]  /*3df0*/  IMAD R6, R3, -0x2daee0ad, RZ ;  /* 0xd2511f5303067824 */ /* 0x000fe200078e02ff */
[----:B------:R-:W-:Y:S01]  /*3e00*/  LOP3.LUT R0, R5, UR8, R0, 0x96, !PT ;  /* 0x0000000805007c12 */ /* 0x000fe2000f8e9600 */
[----:B------:R-:W-:Y:S01]  /*3e10*/  IMAD R3, R2, -0x326172a9, RZ ;  /* 0xcd9e8d5702037824 */ /* 0x000fe200078e02ff */
[----:B------:R-:W0:Y:S01]  /*3e20*/  LDCU.64 UR8, c[0x0][0x398] ;  /* 0x00007300ff0877ac */ /* 0x000e220008000a00 */
[----:B------:R-:W-:-:S04]  /*3e30*/  IMAD.HI.U32 R2, R4, -0x326172a9, RZ ;  /* 0xcd9e8d5704027827 */ /* 0x000fc800078e00ff */
[----:B------:R-:W-:Y:S01]  /*3e40*/  IMAD.HI.U32 R5, R0, -0x2daee0ad, RZ ;  /* 0xd2511f5300057827 */ /* 0x000fe200078e00ff */
[----:B------:R-:W-:Y:S01]  /*3e50*/  LOP3.LUT R2, R3, UR15, R2, 0x96, !PT ;  /* 0x0000000f03027c12 */ /* 0x000fe2000f8e9602 */
[----:B------:R-:W0:Y:S02]  /*3e60*/  LDCU UR15, c[0x0][0x448] ;  /* 0x00008900ff0f77ac */ /* 0x000e240008000800 */
[----:B------:R-:W-:Y:S01]  /*3e70*/  IMAD R3, R4, -0x326172a9, RZ ;  /* 0xcd9e8d5704037824 */ /* 0x000fe200078e02ff */
[----:B------:R-:W-:Y:S01]  /*3e80*/  LOP3.LUT R5, R6, UR11, R5, 0x96, !PT ;  /* 0x0000000b06057c12 */ /* 0x000fe2000f8e9605 */
[----:B------:R-:W-:Y:S01]  /*3e90*/  IMAD R7, R0, -0x2daee0ad, RZ ;  /* 0xd2511f5300077824 */ /* 0x000fe200078e02ff */
[----:B------:R-:W0:Y:S01]  /*3ea0*/  LDCU.64 UR10, c[0x0][0x3a0] ;  /* 0x00007400ff0a77ac */ /* 0x000e220008000a00 */
[----:B------:R-:W-:-:S04]  /*3eb0*/  IMAD.HI.U32 R4, R2, -0x2daee0ad, RZ ;  /* 0xd2511f5302047827 */ /* 0x000fc800078e00ff */
[----:B------:R-:W-:Y:S01]  /*3ec0*/  IMAD.HI.U32 R0, R5, -0x326172a9, RZ ;  /* 0xcd9e8d5705007827 */ /* 0x000fe200078e00ff */
[----:B------:R-:W-:-:S03]  /*3ed0*/  LOP3.LUT R4, R7, UR17, R4, 0x96, !PT ;  /* 0x0000001107047c12 */ /* 0x000fc6000f8e9604 */
        /* <DEDUP_REMOVED lines=8> */
[----:B0--34-:R-:W-:-:S07]  /*3f60*/  IMAD R10, R0, -0x2daee0ad, RZ ;  /* 0xd2511f53000a7824 */ /* 0x019fce00078e02ff */
.L_x_14143:
        /* <DEDUP_REMOVED lines=9> */
[----:B-12---:R-:W0:Y:S01]  /*4000*/  LDC.64 R142, c[0x0][0x390] ;  /* 0x0000e400ff8e7b82 */ /* 0x006e220000000a00 */
        /* <DEDUP_REMOVED lines=31> */
.L_x_13386:
        /* <DEDUP_REMOVED lines=12> */
.L_x_13388:
[----:B------:R-:W-:Y:S05]  /*42c0*/  BSYNC.RECONVERGENT B2 ;  /* 0x0000000000027941 */ /* 0x000fea0003800200 */
.L_x_13387:
        /* <DEDUP_REMOVED lines=62> */
.L_x_13385:
[----:B------:R-:W-:Y:S05]  /*46b0*/  BSYNC.RECONVERGENT B1 ;  /* 0x0000000000017941 */ /* 0x000fea0003800200 */
.L_x_13384:
[----:B------:R-:W0:Y:S01]  /*46c0*/  LDC R194, c[0x0][0x404] ;  /* 0x00010100ffc27b82 */ /* 0x000e220000000800 */
[----:B------:R-:W-:Y:S01]  /*46d0*/  HFMA2 R193, -RZ, RZ, 0.1171875, 0 ;  /* 0x2f800000ffc17431 */ /* 0x000fe200000001ff */
[----:B------:R-:W-:Y:S01]  /*46e0*/  I2FP.F32.U32 R10, R141 ;  /* 0x0000008d000a7245 */ /* 0x000fe20000201000 */
[----:B------:R-:W-:Y:S01]  /*46f0*/  BSSY.RECONVERGENT B1, `(.L_x_13389) ;  /* 0x000005e000017945 */ /* 0x000fe20003800200 */
[----:B------:R-:W-:Y:S01]  /*4700*/  ISETP.NE.AND P2, PT, R140, 0x1, PT ;  /* 0x000000018c00780c */ /* 0x000fe20003f45270 */
[----:B------:R-:W-:Y:S01]  /*4710*/  IMAD.MOV.U32 R143, RZ, RZ, R12 ;  /* 0x000000ffff8f7224 */ /* 0x000fe200078e000c */
[----:B------:R-:W-:Y:S02]  /*4720*/  LOP3.LUT R18, R18, 0xffffffef, RZ, 0xc0, !PT ;  /* 0xffffffef12127812 */ /* 0x000fe400078ec0ff */
[----:B-----5:R-:W-:Y:S01]  /*4730*/  PRMT R14, R144, 0x7632, R14 ;  /* 0x00007632900e7816 */ /* 0x020fe2000000000e */
[----:B------:R-:W-:-:S05]  /*4740*/  FFMA.FTZ R10, R10, R193, 1.1641532182693481445e-10 ;  /* 0x2f0000000a0a7423 */ /* 0x000fca00000100c1 */
[----:B0-----:R-:W-:Y:S01]  /*4750*/  FSETP.LE.FTZ.AND P3, PT, R10, R194, PT ;  /* 0x000000c20a00720b */ /* 0x001fe20003f73000 */
[----:B------:R-:W-:Y:S02]  /*4760*/  IMAD.U32 R10, R144, 0x10000, RZ ;  /* 0x00010000900a7824 */ /* 0x000fe400078e00ff */
[----:B------:R-:W-:-:S10]  /*4770*/  IMAD.MOV.U32 R144, RZ, RZ, 0x2 ;  /* 0x00000002ff907424 */ /* 0x000fd400078e00ff */
        /* <DEDUP_REMOVED lines=10> */
.L_x_13391:
        /* <DEDUP_REMOVED lines=12> */
.L_x_13393:
[----:B------:R-:W-:Y:S05]  /*48e0*/  BSYNC.RECONVERGENT B2 ;  /* 0x0000000000027941 */ /* 0x000fea0003800200 */
.L_x_13392:
        /* <DEDUP_REMOVED lines=62> */
.L_x_13390:
[----:B------:R-:W-:Y:S05]  /*4cd0*/  BSYNC.RECONVERGENT B1 ;  /* 0x0000000000017941 */ /* 0x000fea0003800200 */
.L_x_13389:
        /* <DEDUP_REMOVED lines=19> */
.L_x_13396:
        /* <DEDUP_REMOVED lines=12> */
.L_x_13398:
[----:B------:R-:W-:Y:S05]  /*4ed0*/  BSYNC.RECONVERGENT B2 ;  /* 0x0000000000027941 */ /* 0x000fea0003800200 */
.L_x_13397:
        /* <DEDUP_REMOVED lines=62> */
.L_x_13395:
[----:B------:R-:W-:Y:S05]  /*52c0*/  BSYNC.RECONVERGENT B1 ;  /* 0x0000000000017941 */ /* 0x000fea0003800200 */
.L_x_13394:
[----:B------:R-:W-:Y:S01]  /*52d0*/  I2FP.F32.U32 R14, R141 ;  /* 0x0000008d000e7245 */ /* 0x000fe20000201000 */
[----:B------:R-:W-:Y:S01]  /*52e0*/  BSSY.RECONVERGENT B1, `(.L_x_13399) ;  /* 0x000005e000017945 */ /* 0x000fe20003800200 */
[----:B------:R-:W-:Y:S01]  /*52f0*/  ISETP.NE.AND P2, PT, R142, 0x1, PT ;  /* 0x000000018e00780c */ /* 0x000fe20003f45270 */
[----:B------:R-:W-:Y:S01]  /*5300*/  IMAD.U32 R141, R145, 0x10000, RZ ;  /* 0x00010000918d7824 */ /* 0x000fe200078e00ff */
[----:B------:R-:W-:Y:S01]  /*5310*/  LOP3.LUT R18, R18, 0xfffffffb, RZ, 0xc0, !PT ;  /* 0xfffffffb12127812 */ /* 0x000fe200078ec0ff */
[----:B------:R-:W-:Y:S01]  /*5320*/  FFMA.FTZ R14, R14, R193, 1.1641532182693481445e-10 ;  /* 0x2f0000000e0e7423 */ /* 0x000fe200000100c1 */
[----:B------:R-:W-:-:S04]  /*5330*/  IMAD.MOV.U32 R189, RZ, RZ, 0x2 ;  /* 0x00000002ffbd7424 */ /* 0x000fc800078e00ff */
[----:B------:R-:W-:Y:S02]  /*5340*/  FSETP.LE.FTZ.AND P3, PT, R14, R194, PT ;  /* 0x000000c20e00720b */ /* 0x000fe40003f73000 */
[----:B------:R-:W-:Y:S01]  /*5350*/  PRMT R14, R145, 0x7632, R14 ;  /* 0x00007632910e7816 */ /* 0x000fe2000000000e */
        /* <DEDUP_REMOVED lines=11> */
.L_x_13401:
        /* <DEDUP_REMOVED lines=12> */
.L_x_13403:
[----:B------:R-:W-:Y:S05]  /*54d0*/  BSYNC.RECONVERGENT B2 ;  /* 0x0000000000027941 */ /* 0x000fea0003800200 */
.L_x_13402:
        /* <DEDUP_REMOVED lines=62> */
.L_x_13400:
[----:B------:R-:W-:Y:S05]  /*58c0*/  BSYNC.RECONVERGENT B1 ;  /* 0x0000000000017941 */ /* 0x000fea0003800200 */
.L_x_13399:
[----:B------:R-:W-:Y:S01]  /*58d0*/  I2FP.F32.U32 R142, R145 ;  /* 0x00000091008e7245 */ /* 0x000fe20000201000 */
[----:B------:R-:W-:Y:S01]  /*58e0*/  BSSY.RECONVERGENT B1, `(.L_x_13404) ;  /* 0x000005d000017945 */ /* 0x000fe20003800200 */
[----:B------:R-:W-:Y:S01]  /*58f0*/  LOP3.LUT R18, R18, 0xfffffffd, RZ, 0xc0, !PT ;  /* 0xfffffffd12127812 */ /* 0x000fe200078ec0ff */
[----:B------:R-:W-:Y:S02]  /*5900*/  HFMA2 R144, -RZ, RZ, 0, 1.1920928955078125e-07 ;  /* 0x00000002ff907431 */ /* 0x000fe400000001ff */
[----:B------:R-:W-:Y:S02]  /*5910*/  IMAD.MOV.U32 R143, RZ, RZ, R12 ;  /* 0x000000ffff8f7224 */ /* 0x000fe400078e000c */
[----:B------:R-:W-:-:S05]  /*5920*/  FFMA.FTZ R142, R142, R193, 1.1641532182693481445e-10 ;  /* 0x2f0000008e8e7423 */ /* 0x000fca00000100c1 */
[----:B------:R-:W-:Y:S01]  /*5930*/  FSETP.LE.FTZ.AND P2, PT, R142, R194, PT ;  /* 0x000000c28e00720b */ /* 0x000fe20003f53000 */
[----:B------:R-:W-:-:S12]  /*5940*/  IMAD.U32 R142, R14, 0x10000, RZ ;  /* 0x000100000e8e7824 */ /* 0x000fd800078e00ff */
        /* <DEDUP_REMOVED lines=11> */
.L_x_13406:
        /* <DEDUP_REMOVED lines=12> */
.L_x_13408:
[----:B------:R-:W-:Y:S05]  /*5ac0*/  BSYNC.RECONVERGENT B2 ;  /* 0x0000000000027941 */ /* 0x000fea0003800200 */
.L_x_13407:
        /* <DEDUP_REMOVED lines=62> */
.L_x_13405:
[----:B------:R-:W-:Y:S05]  /*5eb0*/  BSYNC.RECONVERGENT B1 ;  /* 0x0000000000017941 */ /* 0x000fea0003800200 */
.L_x_13404:
[----:B------:R-:W-:Y:S01]  /*5ec0*/  ISETP.NE.AND P3, PT, R144, 0x1, PT ;  /* 0x000000019000780c */ /* 0x000fe20003f65270 */
[----:B------:R-:W-:Y:S01]  /*5ed0*/  BSSY.RECONVERGENT B1, `(.L_x_13409) ;  /* 0x000005c000017945 */ /* 0x000fe20003800200 */
[----:B------:R-:W-:Y:S01]  /*5ee0*/  I2FP.F32.U32 R14, R143 ;  /* 0x0000008f000e7245 */ /* 0x000fe20000201000 */
[----:B------:R-:W-:Y:S02]  /*5ef0*/  IMAD.U32 R143, R146, 0x10000, RZ ;  /* 0x00010000928f7824 */ /* 0x000fe400078e00ff */
[----:B------:R-:W-:Y:S02]  /*5f00*/  IMAD.MOV.U32 R190, RZ, RZ, 0x2 ;  /* 0x00000002ffbe7424 */ /* 0x000fe400078e00ff */
[----:B------:R-:W-:-:S05]  /*5f10*/  FFMA.FTZ R14, R14, R193, 1.1641532182693481445e-10 ;  /* 0x2f0000000e0e7423 */ /* 0x000fca00000100c1 */
[----:B------:R-:W-:Y:S02]  /*5f20*/  FSETP.LE.FTZ.AND P2, PT, R14, R194, PT ;  /* 0x000000c20e00720b */ /* 0x000fe40003f53000 */
[----:B------:R-:W-:Y:S01]  /*5f30*/  PRMT R14, R146, 0x7632, R14 ;  /* 0x00007632920e7816 */ /* 0x000fe2000000000e */
[----:B------:R-:W-:Y:S01]  /*5f40*/  IMAD.MOV.U32 R146, RZ, RZ, R12 ;  /* 0x000000ffff927224 */ /* 0x000fe200078e000c */
[----:B------:R-:W-:Y:S09]  /*5f50*/  @!P3 BRA `(.L_x_13410) ;  /* 0x00000004004cb947 */ /* 0x000ff20003800000 */
        /* <DEDUP_REMOVED lines=8> */
.L_x_13411:
        /* <DEDUP_REMOVED lines=12> */
.L_x_13413:
[----:B------:R-:W-:Y:S05]  /*60a0*/  BSYNC.RECONVERGENT B2 ;  /* 0x0000000000027941 */ /* 0x000fea0003800200 */
.L_x_13412:
        /* <DEDUP_REMOVED lines=62> */
.L_x_13410:
[----:B------:R-:W-:Y:S05]  /*6490*/  BSYNC.RECONVERGENT B1 ;  /* 0x0000000000017941 */ /* 0x000fea0003800200 */
.L_x_13409:
[----:B------:R-:W-:Y:S01]  /*64a0*/  ISETP.NE.AND P4, PT, R190, 0x1, PT ;  /* 0x00000001be00780c */ /* 0x000fe20003f85270 */
[----:B------:R-:W-:Y:S01]  /*64b0*/  BSSY.RECONVERGENT B1, `(.L_x_13414) ;  /* 0x000005b000017945 */ /* 0x000fe20003800200 */
[----:B------:R-:W-:Y:S01]  /*64c0*/  I2FP.F32.U32 R144, R146 ;  /* 0x0000009200907245 */ /* 0x000fe20000201000 */
[----:B------:R-:W-:Y:S02]  /*64d0*/  HFMA2 R189, -RZ, RZ, 0, 1.1920928955078125e-07 ;  /* 0x00000002ffbd7431 */ /* 0x000fe400000001ff */
[----:B------:R-:W-:Y:S02]  /*64e0*/  IMAD.MOV.U32 R145, RZ, RZ, R12 ;  /* 0x000000ffff917224 */ /* 0x000fe400078e000c */
[----:B------:R-:W-:-:S05]  /*64f0*/  FFMA.FTZ R144, R144, R193, 1.1641532182693481445e-10 ;  /* 0x2f00000090907423 */ /* 0x000fca00000100c1 */
[----:B------:R-:W-:Y:S01]  /*6500*/  FSETP.LE.FTZ.AND P3, PT, R144, R194, PT ;  /* 0x000000c29000720b */ /* 0x000fe20003f73000 */
[----:B------:R-:W-:Y:S01]  /*6510*/  IMAD.U32 R144, R14, 0x10000, RZ ;  /* 0x000100000e907824 */ /* 0x000fe200078e00ff */
        /* <DEDUP_REMOVED lines=9> */
.L_x_13416:
        /* <DEDUP_REMOVED lines=12> */
.L_x_13418:
[----:B------:R-:W-:Y:S05]  /*6670*/  BSYNC.RECONVERGENT B2 ;  /* 0x0000000000027941 */ /* 0x000fea0003800200 */
.L_x_13417:
        /* <DEDUP_REMOVED lines=62> */
.L_x_13415:
[----:B------:R-:W-:Y:S05]  /*6a60*/  BSYNC.RECONVERGENT B1 ;  /* 0x0000000000017941 */ /* 0x000fea0003800200 */
.L_x_13414:
        /* <DEDUP_REMOVED lines=18> */
.L_x_13421:
        /* <DEDUP_REMOVED lines=12> */
.L_x_13423:
[----:B------:R-:W-:Y:S05]  /*6c50*/  BSYNC.RECONVERGENT B2 ;  /* 0x0000000000027941 */ /* 0x000fea0003800200 */
.L_x_13422:
        /* <DEDUP_REMOVED lines=62> */
.L_x_13420:
[----:B------:R-:W-:Y:S05]  /*7040*/  BSYNC.RECONVERGENT B1 ;  /* 0x0000000000017941 */ /* 0x000fea0003800200 */
.L_x_13419:
        /* <DEDUP_REMOVED lines=10> */
[----:B------:R-:W-:Y:S01]  /*70f0*/  FSETP.GTU.FTZ.AND P5, PT, R146, R194, PT ;  /* 0x000000c29200720b */ /* 0x000fe20003fbc000 */
[----:B------:R-:W-:Y:S01]  /*7100*/  IMAD.U32 R146, R147, 0x10000, RZ ;  /* 0x0001000093927824 */ /* 0x000fe200078e00ff */
[----:B------:R-:W-:Y:S01]  /*7110*/  @P1 LOP3.LUT R18, R18, 0x1000, RZ, 0xfc, !PT ;  /* 0x0000100012121812 */ /* 0x000fe200078efcff */
[----:B------:R-:W-:Y:S01]  /*7120*/  FMUL.FTZ R147, R142, UR12 ;  /* 0x0000000c8e937c20 */ /* 0x000fe20008410000 */
[----:B------:R-:W-:Y:S01]  /*7130*/  FMUL.FTZ R142, R141, UR12 ;  /* 0x0000000c8d8e7c20 */ /* 0x000fe20008410000 */
[----:B------:R-:W-:Y:S01]  /*7140*/  FMUL.FTZ R141, R10, UR12 ;  /* 0x0000000c0a8d7c20 */ /* 0x000fe20008410000 */
[----:B------:R-:W-:Y:S01]  /*7150*/  LOP3.LUT P1, RZ, R18, 0x8, RZ, 0xc0, !PT ;  /* 0x0000000812ff7812 */ /* 0x000fe2000782c0ff */
[----:B------:R-:W-:Y:S01]  /*7160*/  FMUL.FTZ R10, R146, UR12 ;  /* 0x0000000c920a7c20 */ /* 0x000fe20008410000 */
        /* <DEDUP_REMOVED lines=25> */
.L_x_13383:
        /* <DEDUP_REMOVED lines=16> */
.L_x_13427:
        /* <DEDUP_REMOVED lines=12> */
.L_x_13429:
[----:B------:R-:W-:Y:S05]  /*74c0*/  BSYNC.RECONVERGENT B2 ;  /* 0x0000000000027941 */ /* 0x000fea0003800200 */
.L_x_13428:
        /* <DEDUP_REMOVED lines=62> */
.L_x_13426:
[----:B------:R-:W-:Y:S05]  /*78b0*/  BSYNC.RECONVERGENT B1 ;  /* 0x0000000000017941 */ /* 0x000fea0003800200 */
.L_x_13425:
        /* <DEDUP_REMOVED lines=9> */
[----:B------:R-:W-:Y:S02]  /*7950*/  IMAD.MOV.U32 R7, RZ, RZ, R12 ;  /* 0x000000ffff077224 */ /* 0x000fe400078e000c */
[----:B------:R-:W-:-:S05]  /*7960*/  FFMA.FTZ R0, R0, R193, 1.1641532182693481445e-10 ;  /* 0x2f00000000007423 */ /* 0x000fca00000100c1 */
[----:B0-----:R-:W-:Y:S02]  /*7970*/  FSETP.LE.FTZ.AND P4, PT, R0, R189, PT ;  /* 0x000000bd0000720b */ /* 0x001fe40003f93000 */
[----:B------:R-:W-:Y:S01]  /*7980*/  PRMT R0, R144, 0x7632, R0 ;  /* 0x0000763290007816 */ /* 0x000fe20000000000 */
[----:B-1----:R-:W-:-:S10]  /*7990*/  FMUL.FTZ R2, R10, R2 ;  /* 0x000000020a027220 */ /* 0x002fd40000410000 */
        /* <DEDUP_REMOVED lines=10> */
.L_x_13432:
        /* <DEDUP_REMOVED lines=12> */
.L_x_13434:
[----:B------:R-:W-:Y:S05]  /*7b00*/  BSYNC.RECONVERGENT B2 ;  /* 0x0000000000027941 */ /* 0x000fea0003800200 */
.L_x_13433:
        /* <DEDUP_REMOVED lines=62> */
.L_x_13431:
[----:B------:R-:W-:Y:S05]  /*7ef0*/  BSYNC.RECONVERGENT B1 ;  /* 0x0000000000017941 */ /* 0x000fea0003800200 */
.L_x_13430:
[----:B------:R-:W-:Y:S01]  /*7f00*/  I2FP.F32.U32 R3, R7 ;  /* 0x0000000700037245 */ /* 0x000fe20000201000 */
[----:B------:R-:W-:Y:S01]  /*7f10*/  BSSY.RECONVERGENT B1, `(.L_x_13435) ;  /* 0x0000062000017945 */ /* 0x000fe20003800200 */
[----:B------:R-:W-:Y:S01]  /*7f20*/  ISETP.NE.AND P3, PT, R4, 0x1, PT ;  /* 0x000000010400780c */ /* 0x000fe20003f65270 */
[----:B------:R-:W-:Y:S01]  /*7f30*/  IMAD.MOV.U32 R5, RZ, RZ, R12 ;  /* 0x000000ffff057224 */ /* 0x000fe200078e000c */
        /* <DEDUP_REMOVED lines=8> */
[----:B------:R-:W-:Y:S02]  /*7fc0*/  HFMA2 R3, -RZ, RZ, 0, 1.1920928955078125e-07 ;  /* 0x00000002ff037431 */ /* 0x000fe400000001ff */
[----:B------:R-:W-:Y:S01]  /*7fd0*/  @P1 FADD.FTZ R140, R132, R140 ;  /* 0x0000008c848c1221 */ /* 0x000fe20000010000 */
[----:B------:R-:W-:Y:S01]  /*7fe0*/  PRMT R8, R2, 0x7610, R8 ;  /* 0x0000761002087816 */ /* 0x000fe20000000008 */
        /* <DEDUP_REMOVED lines=9> */
.L_x_13437:
        /* <DEDUP_REMOVED lines=12> */
.L_x_13439:
[----:B------:R-:W-:Y:S05]  /*8140*/  BSYNC.RECONVERGENT B2 ;  /* 0x0000000000027941 */ /* 0x000fea0003800200 */
.L_x_13438:
        /* <DEDUP_REMOVED lines=62> */
.L_x_13436:
[----:B------:R-:W-:Y:S05]  /*8530*/  BSYNC.RECONVERGENT B1 ;  /* 0x0000000000017941 */ /* 0x000fea0003800200 */
.L_x_13435:
        /* <DEDUP_REMOVED lines=20> */
.L_x_13442:
        /* <DEDUP_REMOVED lines=12> */
.L_x_13444:
[----:B------:R-:W-:Y:S05]  /*8740*/  BSYNC.RECONVERGENT B2 ;  /* 0x0000000000027941 */ /* 0x000fea0003800200 */
.L_x_13443:
        /* <DEDUP_REMOVED lines=62> */
.L_x_13441:
[----:B------:R-:W-:Y:S05]  /*8b30*/  BSYNC.RECONVERGENT B1 ;  /* 0x0000000000017941 */ /* 0x000fea0003800200 */
.L_x_13440:
[----:B------:R-:W-:Y:S01]  /*8b40*/  I2FP.F32.U32 R3, R5 ;  /* 0x0000000500037245 */ /* 0x000fe20000201000 */
[----:B------:R-:W-:Y:S01]  /*8b50*/  BSSY.RECONVERGENT B1, `(.L_x_13445) ;  /* 0x0000063000017945 */ /* 0x000fe20003800200 */
[----:B------:R-:W-:Y:S01]  /*8b60*/  ISETP.NE.AND P3, PT, R2, 0x1, PT ;  /* 0x000000010200780c */ /* 0x000fe20003f65270 */
[----:B------:R-:W-:Y:S01]  /*8b70*/  HFMA2 R6, -RZ, RZ, 0, 1.1920928955078125e-07 ;  /* 0x00000002ff067431 */ /* 0x000fe200000001ff */
[----:B------:R-:W-:Y:S01]  /*8b80*/  FSEL R0, R0, RZ, P4 ;  /* 0x000000ff00007208 */ /* 0x000fe20002000000 */
[----:B------:R-:W-:Y:S01]  /*8b90*/  FFMA.FTZ R3, R3, R193, 1.1641532182693481445e-10 ;  /* 0x2f00000003037423 */ /* 0x000fe200000100c1 */
[----:B------:R-:W-:-:S04]  /*8ba0*/  IMAD.MOV.U32 R5, RZ, RZ, R12 ;  /* 0x000000ffff057224 */ /* 0x000fc800078e000c */
        /* <DEDUP_REMOVED lines=18> */
.L_x_13447:
        /* <DEDUP_REMOVED lines=12> */
.L_x_13449:
[----:B------:R-:W-:Y:S05]  /*8d90*/  BSYNC.RECONVERGENT B2 ;  /* 0x0000000000027941 */ /* 0x000fea0003800200 */
.L_x_13448:
        /* <DEDUP_REMOVED lines=62> */
.L_x_13446:
[----:B------:R-:W-:Y:S05]  /*9180*/  BSYNC.RECONVERGENT B1 ;  /* 0x0000000000017941 */ /* 0x000fea0003800200 */
.L_x_13445:
[----:B------:R-:W-:Y:S01]  /*9190*/  I2FP.F32.U32 R0, R5 ;  /* 0x0000000500007245 */ /* 0x000fe20000201000 */
[----:B------:R-:W-:Y:S01]  /*91a0*/  IMAD.U32 R2, R145, 0x10000, RZ ;  /* 0x0001000091027824 */ /* 0x000fe200078e00ff */
[----:B------:R-:W-:Y:S01]  /*91b0*/  ISETP.NE.AND P2, PT, R6, 0x1, PT ;  /* 0x000000010600780c */ /* 0x000fe20003f45270 */
[----:B------:R-:W-:Y:S01]  /*91c0*/  BSSY.RECONVERGENT B1, `(.L_x_13450) ;  /* 0x000005d000017945 */ /* 0x000fe20003800200 */
[----:B------:R-:W-:Y:S01]  /*91d0*/  LOP3.LUT R18, R18, 0xfffffffb, RZ, 0xc0, !PT ;  /* 0xfffffffb12127812 */ /* 0x000fe200078ec0ff */
[----:B------:R-:W-:Y:S01]  /*91e0*/  FFMA.FTZ R0, R0, R193, 1.1641532182693481445e-10 ;  /* 0x2f00000000007423 */ /* 0x000fe200000100c1 */
[----:B------:R-:W-:Y:S01]  /*91f0*/  FMUL.FTZ R2, R10, R2 ;  /* 0x000000020a027220 */ /* 0x000fe20000410000 */
[----:B------:R-:W-:Y:S02]  /*9200*/  IMAD.MOV.U32 R4, RZ, RZ, 0x2 ;  /* 0x00000002ff047424 */ /* 0x000fe400078e00ff */
[----:B------:R-:W-:Y:S01]  /*9210*/  IMAD.MOV.U32 R3, RZ, RZ, R12 ;  /* 0x000000ffff037224 */ /* 0x000fe200078e000c */
[----:B------:R-:W-:-:S02]  /*9220*/  FSETP.LE.FTZ.AND P4, PT, R0, R189, PT ;  /* 0x000000bd0000720b */ /* 0x000fc40003f93000 */
        /* <DEDUP_REMOVED lines=11> */
.L_x_13452:
        /* <DEDUP_REMOVED lines=12> */
.L_x_13454:
[----:B------:R-:W-:Y:S05]  /*93a0*/  BSYNC.RECONVERGENT B2 ;  /* 0x0000000000027941 */ /* 0x000fea0003800200 */
.L_x_13453:
        /* <DEDUP_REMOVED lines=62> */
.L_x_13451:
[----:B------:R-:W-:Y:S05]  /*9790*/  BSYNC.RECONVERGENT B1 ;  /* 0x0000000000017941 */ /* 0x000fea0003800200 */
.L_x_13450:
[----:B------:R-:W-:Y:S01]  /*97a0*/  I2FP.F32.U32 R3, R3 ;  /* 0x0000000300037245 */ /* 0x000fe20000201000 */
[----:B------:R-:W-:Y:S01]  /*97b0*/  BSSY.RECONVERGENT B1, `(.L_x_13455) ;  /* 0x0000062000017945 */ /* 0x000fe20003800200 */
[----:B------:R-:W-:Y:S01]  /*97c0*/  FSEL R2, R2, RZ, P4 ;  /* 0x000000ff02027208 */ /* 0x000fe20002000000 */
[----:B------:R-:W-:Y:S02]  /*97d0*/  IMAD.MOV.U32 R5, RZ, RZ, R12 ;  /* 0x000000ffff057224 */ /* 0x000fe400078e000c */
[----:B------:R-:W-:-:S05]  /*97e0*/  FFMA.FTZ R3, R3, R193, 1.1641532182693481445e-10 ;  /* 0x2f00000003037423 */ /* 0x000fca00000100c1 */
[----:B------:R-:W-:Y:S01]  /*97f0*/  FSETP.GTU.FTZ.AND P2, PT, R3, R189, PT ;  /* 0x000000bd0300720b */ /* 0x000fe20003f5c000 */
[----:B------:R-:W-:-:S04]  /*9800*/  IMAD.U32 R3, R129, 0x10000, RZ ;  /* 0x0001000081037824 */ /* 0x000fc800078e00ff */
[----:B------:R-:W-:-:S05]  /*9810*/  FMUL.FTZ R3, R3, R10 ;  /* 0x0000000a03037220 */ /* 0x000fca0000410000 */
[----:B------:R-:W-:-:S05]  /*9820*/  FSEL R3, R3, RZ, !P2 ;  /* 0x000000ff03037208 */ /* 0x000fca0005000000 */
[----:B------:R-:W-:Y:S01]  /*9830*/  FADD.FTZ R142, R3, R2 ;  /* 0x00000002038e7221 */ /* 0x000fe20000010000 */
[----:B------:R-:W-:Y:S01]  /*9840*/  SEL R2, RZ, 0x1, P2 ;  /* 0x00000001ff027807 */ /* 0x000fe20001000000 */
[----:B------:R-:W-:Y:S01]  /*9850*/  HFMA2 R3, -RZ, RZ, 0, 1.1920928955078125e-07 ;  /* 0x00000002ff037431 */ /* 0x000fe200000001ff */
[----:B------:R-:W-:Y:S01]  /*9860*/  ISETP.NE.AND P2, PT, R4, 0x1, PT ;  /* 0x000000010400780c */ /* 0x000fe20003f45270 */
[----:B------:R-:W-:Y:S01]  /*9870*/  @P1 FADD.FTZ R142, R134, R142 ;  /* 0x0000008e868e1221 */ /* 0x000fe20000010000 */
[----:B------:R-:W-:-:S11]  /*9880*/  PRMT R6, R2, 0x7610, R6 ;  /* 0x0000761002067816 */ /* 0x000fd60000000006 */
        /* <DEDUP_REMOVED lines=9> */
.L_x_13457:
        /* <DEDUP_REMOVED lines=12> */
.L_x_13459:
[----:B------:R-:W-:Y:S05]  /*99e0*/  BSYNC.RECONVERGENT B2 ;  /* 0x0000000000027941 */ /* 0x000fea0003800200 */
.L_x_13458:
        /* <DEDUP_REMOVED lines=62> */
.L_x_13456:
[----:B------:R-:W-:Y:S05]  /*9dd0*/  BSYNC.RECONVERGENT B1 ;  /* 0x0000000000017941 */ /* 0x000fea0003800200 */
.L_x_13455:
        /* <DEDUP_REMOVED lines=20> */
.L_x_13462:
        /* <DEDUP_REMOVED lines=12> */
.L_x_13464:
[----:B------:R-:W-:Y:S05]  /*9fe0*/  BSYNC.RECONVERGENT B2 ;  /* 0x0000000000027941 */ /* 0x000fea0003800200 */
.L_x_13463:
        /* <DEDUP_REMOVED lines=62> */
.L_x_13461:
[----:B------:R-:W-:Y:S05]  /*a3d0*/  BSYNC.RECONVERGENT B1 ;  /* 0x0000000000017941 */ /* 0x000fea0003800200 */
.L_x_13460:
        /* <DEDUP_REMOVED lines=14> */
[----:B------:R-:W-:Y:S01]  /*a4c0*/  PRMT R5, R0, 0x7610, R5 ;  /* 0x0000761000057816 */ /* 0x000fe20000000005 */
[----:B------:R-:W-:-:S10]  /*a4d0*/  IMAD.MOV.U32 R0, RZ, RZ, R12 ;  /* 0x000000ffff007224 */ /* 0x000fd400078e000c */
        /* <DEDUP_REMOVED lines=9> */
.L_x_13467:
        /* <DEDUP_REMOVED lines=12> */
.L_x_13469:
[----:B------:R-:W-:Y:S05]  /*a630*/  BSYNC.RECONVERGENT B2 ;  /* 0x0000000000027941 */ /* 0x000fea0003800200 */
.L_x_13468:
        /* <DEDUP_REMOVED lines=62> */
.L_x_13466:
[----:B------:R-:W-:Y:S05]  /*aa20*/  BSYNC.RECONVERGENT B1 ;  /* 0x0000000000017941 */ /* 0x000fea0003800200 */
.L_x_13465:
[----:B------:R-:W-:Y:S01]  /*aa30*/  ISETP.NE.AND P3, PT, R14, 0x1, PT ;  /* 0x000000010e00780c */ /* 0x000fe20003f65270 */
[----:B------:R-:W-:Y:S01]  /*aa40*/  IMAD.U32 R2, R146, 0x10000, RZ ;  /* 0x0001000092027824 */ /* 0x000fe200078e00ff */
[----:B------:R-:W-:Y:S01]  /*aa50*/  I2FP.F32.U32 R0, R0 ;  /* 0x0000000000007245 */ /* 0x000fe20000201000 */
[----:B------:R-:W-:Y:S01]  /*aa60*/  BSSY.RECONVERGENT B1, `(.L_x_13470) ;  /* 0x000005b000017945 */ /* 0x000fe20003800200 */
[----:B------:R-:W-:Y:S02]  /*aa70*/  IMAD.MOV.U32 R3, RZ, RZ, 0x2 ;  /* 0x00000002ff037424 */ /* 0x000fe400078e00ff */
[----:B------:R-:W-:Y:S01]  /*aa80*/  FMUL.FTZ R2, R10, R2 ;  /* 0x000000020a027220 */ /* 0x000fe20000410000 */
[----:B------:R-:W-:Y:S02]  /*aa90*/  IMAD.MOV.U32 R4, RZ, RZ, R12 ;  /* 0x000000ffff047224 */ /* 0x000fe400078e000c */
[----:B------:R-:W-:-:S05]  /*aaa0*/  FFMA.FTZ R0, R0, R193, 1.1641532182693481445e-10 ;  /* 0x2f00000000007423 */ /* 0x000fca00000100c1 */
[----:B------:R-:W-:Y:S02]  /*aab0*/  FSETP.LE.FTZ.AND P2, PT, R0, R189, PT ;  /* 0x000000bd0000720b */ /* 0x000fe40003f53000 */
        /* <DEDUP_REMOVED lines=10> */
.L_x_13472:
        /* <DEDUP_REMOVED lines=12> */
.L_x_13474:
[----:B------:R-:W-:Y:S05]  /*ac20*/  BSYNC.RECONVERGENT B2 ;  /* 0x0000000000027941 */ /* 0x000fea0003800200 */
.L_x_13473:
        /* <DEDUP_REMOVED lines=62> */
.L_x_13471:
[----:B------:R-:W-:Y:S05]  /*b010*/  BSYNC.RECONVERGENT B1 ;  /* 0x0000000000017941 */ /* 0x000fea0003800200 */
.L_x_13470:
        /* <DEDUP_REMOVED lines=14> */
[----:B------:R-:W-:-:S10]  /*b100*/  HFMA2 R2, -RZ, RZ, 0, 1.1920928955078125e-07 ;  /* 0x00000002ff027431 */ /* 0x000fd400000001ff */
        /* <DEDUP_REMOVED lines=9> */
.L_x_13477:
        /* <DEDUP_REMOVED lines=12> */
.L_x_13479:
[----:B------:R-:W-:Y:S05]  /*b260*/  BSYNC.RECONVERGENT B2 ;  /* 0x0000000000027941 */ /* 0x000fea0003800200 */
.L_x_13478:
        /* <DEDUP_REMOVED lines=62> */
.L_x_13476:
[----:B------:R-:W-:Y:S05]  /*b650*/  BSYNC.RECONVERGENT B1 ;  /* 0x0000000000017941 */ /* 0x000fea0003800200 */
.L_x_13475:
        /* <DEDUP_REMOVED lines=18> */
.L_x_13482:
        /* <DEDUP_REMOVED lines=12> */
.L_x_13484:
[----:B------:R-:W-:Y:S05]  /*b840*/  BSYNC.RECONVERGENT B2 ;  /* 0x0000000000027941 */ /* 0x000fea0003800200 */
.L_x_13483:
        /* <DEDUP_REMOVED lines=62> */
.L_x_13481:
[----:B------:R-:W-:Y:S05]  /*bc30*/  BSYNC.RECONVERGENT B1 ;  /* 0x0000000000017941 */ /* 0x000fea0003800200 */
.L_x_13480:
[----:B------:R-:W-:Y:S01]  /*bc40*/  I2FP.F32.U32 R2, R145 ;  /* 0x0000009100027245 */ /* 0x000fe20000201000 */
[----:B------:R-:W-:Y:S01]  /*bc50*/  BSSY.RECONVERGENT B1, `(.L_x_13485) ;  /* 0x0000062000017945 */ /* 0x000fe20003800200 */
[----:B------:R-:W-:Y:S01]  /*bc60*/  FSEL R0, R0, RZ, P3 ;  /* 0x000000ff00007208 */ /* 0x000fe20001800000 */
[----:B------:R-:W-:Y:S02]  /*bc70*/  HFMA2 R146, -RZ, RZ, 0, 1.1920928955078125e-07 ;  /* 0x00000002ff927431 */ /* 0x000fe400000001ff */
        /* <DEDUP_REMOVED lines=20> */
.L_x_13487:
        /* <DEDUP_REMOVED lines=12> */
.L_x_13489:
[----:B------:R-:W-:Y:S05]  /*be80*/  BSYNC.RECONVERGENT B2 ;  /* 0x0000000000027941 */ /* 0x000fea0003800200 */
.L_x_13488:
        /* <DEDUP_REMOVED lines=62> */
.L_x_13486:
[----:B------:R-:W-:Y:S05]  /*c270*/  BSYNC.RECONVERGENT B1 ;  /* 0x0000000000017941 */ /* 0x000fea0003800200 */
.L_x_13485:
[----:B------:R-:W-:Y:S01]  /*c280*/  ISETP.NE.AND P5, PT, R146, 0x1, PT ;  /* 0x000000019200780c */ /* 0x000fe20003fa5270 */
[----:B------:R-:W-:Y:S01]  /*c290*/  BSSY.RECONVERGENT B1, `(.L_x_13490) ;  /* 0x000005d000017945 */ /* 0x000fe20003800200 */
[----:B------:R-:W-:Y:S01]  /*c2a0*/  I2FP.F32.U32 R0, R2 ;  /* 0x0000000200007245 */ /* 0x000fe20000201000 */
[----:B------:R-:W-:Y:S02]  /*c2b0*/  IMAD.U32 R2, R147, 0x10000, RZ ;  /* 0x0001000093027824 */ /* 0x000fe400078e00ff */
[----:B------:R-:W-:Y:S02]  /*c2c0*/  IMAD.MOV.U32 R14, RZ, RZ, 0x2 ;  /* 0x00000002ff0e7424 */ /* 0x000fe400078e00ff */
[----:B------:R-:W-:Y:S01]  /*c2d0*/  FFMA.FTZ R0, R0, R193, 1.1641532182693481445e-10 ;  /* 0x2f00000000007423 */ /* 0x000fe200000100c1 */
[----:B------:R-:W-:Y:S01]  /*c2e0*/  FMUL.FTZ R2, R10, R2 ;  /* 0x000000020a027220 */ /* 0x000fe20000410000 */
[----:B------:R-:W-:-:S03]  /*c2f0*/  IMAD.MOV.U32 R190, RZ, RZ, R12 ;  /* 0x000000ffffbe7224 */ /* 0x000fc600078e000c */
        /* <DEDUP_REMOVED lines=11> */
.L_x_13492:
        /* <DEDUP_REMOVED lines=12> */
.L_x_13494:
[----:B------:R-:W-:Y:S05]  /*c470*/  BSYNC.RECONVERGENT B2 ;  /* 0x0000000000027941 */ /* 0x000fea0003800200 */
.L_x_13493:
        /* <DEDUP_REMOVED lines=56> */
[----:B------:R-:W-:Y:S01]  /*c800*/  MOV R188, R146 ;  /* 0x0000009200bc7202 */ /* 0x000fe20000000f00 */
[----:B------:R-:W-:Y:S01]  /*c810*/  UIADD3 UR16, UPT, UPT, UR4, -0x700cb87f, URZ ;  /* 0x8ff3478104107890 */ /* 0x000fe2000fffe0ff */
[----:B------:R-:W-:-:S04]  /*c820*/  IMAD.WIDE.U32 R146, R12, -0x326172a9, RZ ;  /* 0xcd9e8d570c927825 */ /* 0x000fc800078e00ff */
[----:B------:R-:W-:Y:S01]  /*c830*/  IMAD.MOV.U32 R12, RZ, RZ, R146 ;  /* 0x000000ffff0c7224 */ /* 0x000fe200078e0092 */
[----:B------:R-:W-:Y:S01]  /*c840*/  LOP3.LUT R16, R14, UR16, R147, 0x96, !PT ;  /* 0x000000100e107c12 */ /* 0x000fe2000f8e9693 */
[----:B------:R-:W-:-:S07]  /*c850*/  IMAD.MOV.U32 R14, RZ, RZ, RZ ;  /* 0x000000ffff0e7224 */ /* 0x000fce00078e00ff */
.L_x_13491:
[----:B------:R-:W-:Y:S05]  /*c860*/  BSYNC.RECONVERGENT B1 ;  /* 0x0000000000017941 */ /* 0x000fea0003800200 */
.L_x_13490:
[----:B------:R-:W-:Y:S01]  /*c870*/  I2FP.F32.U32 R146, R190 ;  /* 0x000000be00927245 */ /* 0x000fe20000201000 */
[----:B------:R-:W-:Y:S01]  /*c880*/  BSSY.RECONVERGENT B1, `(.L_x_13495) ;  /* 0x0000061000017945 */ /* 0x000fe20003800200 */
[----:B------:R-:W-:Y:S01]  /*c890*/  FSEL R2, R2, RZ, P4 ;  /* 0x000000ff02027208 */ /* 0x000fe20002000000 */
[----:B------:R-:W-:Y:S02]  /*c8a0*/  HFMA2 R190, -RZ, RZ, 0, 1.1920928955078125e-07 ;  /* 0x00000002ffbe7431 */ /* 0x000fe400000001ff */
        /* <DEDUP_REMOVED lines=19> */
.L_x_13497:
        /* <DEDUP_REMOVED lines=12> */
.L_x_13499:
[----:B------:R-:W-:Y:S05]  /*caa0*/  BSYNC.RECONVERGENT B2 ;  /* 0x0000000000027941 */ /* 0x000fea0003800200 */
.L_x_13498:
        /* <DEDUP_REMOVED lines=62> */
.L_x_13496:
[----:B------:R-:W-:Y:S05]  /*ce90*/  BSYNC.RECONVERGENT B1 ;  /* 0x0000000000017941 */ /* 0x000fea0003800200 */
.L_x_13495:
        /* <DEDUP_REMOVED lines=18> */
.L_x_13502:
        /* <DEDUP_REMOVED lines=15> */
.L_x_13504:
[----:B------:R-:W-:Y:S05]  /*d0b0*/  BSYNC.RECONVERGENT B2 ;  /* 0x0000000000027941 */ /* 0x000fea0003800200 */
.L_x_13503:
        /* <DEDUP_REMOVED lines=62> */
.L_x_13501:
[----:B------:R-:W-:Y:S05]  /*d4a0*/  BSYNC.RECONVERGENT B1 ;  /* 0x0000000000017941 */ /* 0x000fea0003800200 */
.L_x_13500:
        /* <DEDUP_REMOVED lines=10> */
[----:B------:R-:W-:-:S07]  /*d550*/  @P1 FADD.FTZ R147, R139, R147 ;  /* 0x000000938b931221 */ /* 0x000fce0000010000 */
.L_x_13424:
[----:B------:R-:W0:Y:S01]  /*d560*/  LDC.64 R190, c[0x0][0x3a8] ;  /* 0x0000ea00ffbe7b82 */ /* 0x000e220000000a00 */
[----:B------:R-:W-:Y:S02]  /*d570*/  SEL R10, RZ, 0x1000000, !P5 ;  /* 0x01000000ff0a7807 */ /* 0x000fe40006800000 */
[----:B------:R-:W-:Y:S02]  /*d580*/  SEL R189, RZ, 0x10000, !P4 ;  /* 0x00010000ffbd7807 */ /* 0x000fe40006000000 */
[C---:B------:R-:W-:Y:S02]  /*d590*/  LOP3.LUT P6, RZ, R18.reuse, 0x8, RZ, 0xc0, !PT ;  /* 0x0000000812ff7812 */ /* 0x040fe400078cc0ff */
[C---:B------:R-:W-:Y:S01]  /*d5a0*/  LOP3.LUT P5, RZ, R18.reuse, 0x4, RZ, 0xc0, !PT ;  /* 0x0000000412ff7812 */ /* 0x040fe200078ac0ff */
[----:B------:R-:W1:Y:S01]  /*d5b0*/  LDC.64 R228, c[0x0][0x3b0] ;  /* 0x0000ec00ffe47b82 */ /* 0x000e620000000a00 */
[C---:B------:R-:W-:Y:S02]  /*d5c0*/  LOP3.LUT P4, RZ, R18.reuse, 0x2, RZ, 0xc0, !PT ;  /* 0x0000000212ff7812 */ /* 0x040fe4000788c0ff */
[----:B------:R-:W-:Y:S01]  /*d5d0*/  LOP3.LUT P1, RZ, R18, 0x10, RZ, 0xc0, !PT ;  /* 0x0000001012ff7812 */ /* 0x000fe2000782c0ff */
[----:B0-----:R-:W-:-:S05]  /*d5e0*/  IMAD.WIDE.U32 R190, R9, 0x20, R190 ;  /* 0x0000002009be7825 */ /* 0x001fca00078e00be */
[----:B------:R-:W-:Y:S01]  /*d5f0*/  STG.E.128 desc[UR6][R190.64], R140 ;  /* 0x0000008cbe007986 */ /* 0x000fe2000c101d06 */
[----:B-1----:R-:W-:-:S03]  /*d600*/  IMAD.WIDE.U32 R228, R9, 0x8, R228 ;  /* 0x0000000809e47825 */ /* 0x002fc600078e00e4 */
[----:B------:R0:W-:Y:S02]  /*d610*/  STG.E.128 desc[UR6][R190.64+0x10], R144 ;  /* 0x00001090be007986 */ /* 0x0001e4000c101d06 */
[----:B0-----:R-:W-:-:S04]  /*d620*/  SEL R190, RZ, 0x100, !P3 ;  /* 0x00000100ffbe7807 */ /* 0x001fc80005800000 */
[----:B------:R-:W-:Y:S02]  /*d630*/  LOP3.LUT R10, R190, R10, R189, 0xfe, !PT ;  /* 0x0000000abe0a7212 */ /* 0x000fe400078efebd */
[----:B------:R-:W-:Y:S02]  /*d640*/  SEL R190, RZ, 0x1, !P2 ;  /* 0x00000001ffbe7807 */ /* 0x000fe40005000000 */
[----:B------:R-:W-:Y:S02]  /*d650*/  SEL R189, RZ, 0x10000, !P5 ;  /* 0x00010000ffbd7807 */ /* 0x000fe40006800000 */
[----:B------:R-:W-:Y:S02]  /*d660*/  LOP3.LUT R191, R10, R190, RZ, 0xfc, !PT ;  /* 0x000000be0abf7212 */ /* 0x000fe400078efcff */
[----:B------:R-:W-:Y:S02]  /*d670*/  SEL R10, RZ, 0x1000000, !P4 ;  /* 0x01000000ff0a7807 */ /* 0x000fe40006000000 */
[----:B------:R-:W-:-:S04]  /*d680*/  SEL R190, RZ, 0x100, !P6 ;  /* 0x00000100ffbe7807 */ /* 0x000fc80007000000 */
[----:B------:R-:W-:Y:S02]  /*d690*/  LOP3.LUT R10, R190, R10, R189, 0xfe, !PT ;  /* 0x0000000abe0a7212 */ /* 0x000fe400078efebd */
[----:B------:R-:W-:-:S04]  /*d6a0*/  SEL R189, RZ, 0x1, !P1 ;  /* 0x00000001ffbd7807 */ /* 0x000fc80004800000 */
[----:B------:R-:W-:-:S05]  /*d6b0*/  LOP3.LUT R190, R10, R189, RZ, 0xfc, !PT ;  /* 0x000000bd0abe7212 */ /* 0x000fca00078efcff */
[----:B------:R0:W-:Y:S01]  /*d6c0*/  STG.E.64 desc[UR6][R228.64], R190 ;  /* 0x000000bee4007986 */ /* 0x0001e2000c101b06 */
[----:B------:R-:W-:Y:S05]  /*d6d0*/  @!P0 BRA `(.L_x_13505) ;  /* 0x0000000000508947 */ /* 0x000fea0003800000 */
[----:B------:R-:W-:Y:S02]  /*d6e0*/  SHF.L.U32 R10, R2, 0x10, RZ ;  /* 0x00000010020a7819 */ /* 0x000fe400000006ff */
[----:B------:R-:W-:Y:S02]  /*d6f0*/  LOP3.LUT R189, R0, 0xffff, RZ, 0xc0, !PT ;  /* 0x0000ffff00bd7812 */ /* 0x000fe400078ec0ff */
[----:B------:R-:W-:Y:S02]  /*d700*/  LOP3.LUT R10, R10, 0xff0000, RZ, 0xc0, !PT ;  /* 0x00ff00000a0a7812 */ /* 0x000fe400078ec0ff */
[----:B0-----:R-:W-:Y:S02]  /*d710*/  LOP3.LUT R190, R5, 0xff, RZ, 0xc0, !PT ;  /* 0x000000ff05be7812 */ /* 0x001fe400078ec0ff */
        /* <DEDUP_REMOVED lines=16> */
.L_x_13505:
[----:B------:R-:W-:Y:S02]  /*d820*/  IMAD.MOV.U32 R10, RZ, RZ, R188 ;  /* 0x000000ffff0a7224 */ /* 0x000fe400078e00bc */
[----:B------:R-:W-:-:S07]  /*d830*/  VIADD R188, R9, 0x20 ;  /* 0x0000002009bc7836 */ /* 0x000fce0000000000 */
.L_x_13382:
[----:B------:R-:W-:Y:S05]  /*d840*/  BSYNC.RECONVERGENT B0 ;  /* 0x0000000000007941 */ /* 0x000fea0003800200 */
.L_x_13381:
[----:B------:R-:W-:Y:S01]  /*d850*/  ISETP.GE.U32.AND P0, PT, R192, 0x40, PT ;  /* 0x00000040c000780c */ /* 0x000fe20003f06070 */
[----:B------:R-:W-:Y:S01]  /*d860*/  BSSY.RECONVERGENT B0, `(.L_x_13506) ;  /* 0x0000987000007945 */ /* 0x000fe20003800200 */
[----:B------:R-:W-:-:S11]  /*d870*/  LOP3.LUT R18, R18, 0xfffffbff, RZ, 0xc0, !PT ;  /* 0xfffffbff12127812 */ /* 0x000fd600078ec0ff */
[----:B------:R-:W-:Y:S01]  /*d880*/  @P0 LOP3.LUT R18, R18, 0x400, RZ, 0xfc, !PT ;  /* 0x0000040012120812 */ /* 0x000fe200078efcff */
[----:B------:R-:W-:Y:S06]  /*d890*/  @!P0 BRA `(.L_x_13507) ;  /* 0x00000098000c8947 */ /* 0x000fec0003800000 */
[----:B------:R-:W-:Y:S01]  /*d8a0*/  ISETP.NE.U32.AND P0, PT, RZ, UR8, PT ;  /* 0x00000008ff007c0c */ /* 0x000fe2000bf05070 */
[----:B-1----:R-:W1:Y:S01]  /*d8b0*/  LDC.64 R150, c[0x0][0x390] ;  /* 0x0000e400ff967b82 */ /* 0x002e620000000a00 */
[----:B------:R-:W-:Y:S02]  /*d8c0*/  ISETP.NE.U32.AND P1, PT, RZ, UR10, PT ;  /* 0x0000000aff007c0c */ /* 0x000fe4000bf25070 */
[----:B------:R-:W-:Y:S02]  /*d8d0*/  ISETP.NE.AND.EX P0, PT, RZ, UR9, PT, P0 ;  /* 0x00000009ff007c0c */ /* 0x000fe4000bf05300 */
[----:B------:R-:W-:-:S11]  /*d8e0*/  ISETP.NE.AND.EX P1, PT, RZ, UR11, PT, P1 ;  /* 0x0000000bff007c0c */ /* 0x000fd6000bf25310 */
[----:B------:R-:W3:Y:S02]  /*d8f0*/  @P0 LDC.64 R148, c[0x0][0x398] ;  /* 0x0000e600ff940b82 */ /* 0x000ee40000000a00 */
[----:B---3--:R-:W-:-:S05]  /*d900*/  @P0 IMAD.WIDE.U32 R148, R188, 0x10, R148 ;  /* 0x00000010bc940825 */ /* 0x008fca00078e0094 */
[----:B--2---:R2:W5:Y:S02]  /*d910*/  @P0 LDG.E.128 R128, desc[UR6][R148.64] ;  /* 0x0000000694800981 */ /* 0x004564000c1e1d00 */
[----:B--2---:R-:W2:Y:S02]  /*d920*/  @P1 LDC.64 R148, c[0x0][0x3a0] ;  /* 0x0000e800ff941b82 */ /* 0x004ea40000000a00 */
[----:B--2---:R-:W-:-:S05]  /*d930*/  @P1 IMAD.WIDE.U32 R148, R188, 0x20, R148 ;  /* 0x00000020bc941825 */ /* 0x004fca00078e0094 */
[----:B------:R-:W5:Y:S04]  /*d940*/  @P1 LDG.E.128 R132, desc[UR6][R148.64] ;  /* 0x0000000694841981 */ /* 0x000f68000c1e1d00 */
[----:B------:R1:W5:Y:S02]  /*d950*/  @P1 LDG.E.128 R136, desc[UR6][R148.64+0x10] ;  /* 0x0000100694881981 */ /* 0x000364000c1e1d00 */
        /* <DEDUP_REMOVED lines=19> */
.L_x_13511:
        /* <DEDUP_REMOVED lines=12> */
.L_x_13513:
[----:B------:R-:W-:Y:S05]  /*db50*/  BSYNC.RECONVERGENT B2 ;  /* 0x0000000000027941 */ /* 0x000fea0003800200 */
.L_x_13512:
        /* <DEDUP_REMOVED lines=62> */
.L_x_13510:
[----:B------:R-:W-:Y:S05]  /*df40*/  BSYNC.RECONVERGENT B1 ;  /* 0x0000000000017941 */ /* 0x000fea0003800200 */
.L_x_13509:
[----:B------:R-:W2:Y:S01]  /*df50*/  LDC R194, c[0x0][0x404] ;  /* 0x00010100ffc27b82 */ /* 0x000ea20000000800 */
[----:B------:R-:W-:Y:S01]  /*df60*/  I2FP.F32.U32 R0, R0 ;  /* 0x0000000000007245 */ /* 0x000fe20000201000 */
[----:B------:R-:W-:Y:S01]  /*df70*/  IMAD.MOV.U32 R230, RZ, RZ, 0x2f800000 ;  /* 0x2f800000ffe67424 */ /* 0x000fe200078e00ff */
[----:B------:R-:W-:Y:S01]  /*df80*/  ISETP.NE.AND P2, PT, R5, 0x1, PT ;  /* 0x000000010500780c */ /* 0x000fe20003f45270 */
[----:B------:R-:W-:Y:S01]  /*df90*/  BSSY.RECONVERGENT B1, `(.L_x_13514) ;  /* 0x000005f000017945 */ /* 0x000fe20003800200 */
[----:B-----5:R-:W-:Y:S01]  /*dfa0*/  SHF.L.U32 R2, R152, 0x10, RZ ;  /* 0x0000001098027819 */ /* 0x020fe200000006ff */
[----:B------:R-:W-:Y:S01]  /*dfb0*/  FFMA.FTZ R0, R0, R230, 1.1641532182693481445e-10 ;  /* 0x2f00000000007423 */ /* 0x000fe200000100e6 */
[----:B------:R-:W-:Y:S01]  /*dfc0*/  LOP3.LUT R18, R18, 0xffffffef, RZ, 0xc0, !PT ;  /* 0xffffffef12127812 */ /* 0x000fe200078ec0ff */
[----:B------:R-:W3:Y:S01]  /*dfd0*/  LDC R193, c[0x0][0x408] ;  /* 0x00010200ffc17b82 */ /* 0x000ee20000000800 */
[----:B------:R-:W-:Y:S02]  /*dfe0*/  IMAD.MOV.U32 R4, RZ, RZ, 0x2 ;  /* 0x00000002ff047424 */ /* 0x000fe400078e00ff */
[----:B------:R-:W-:Y:S01]  /*dff0*/  IMAD.MOV.U32 R3, RZ, RZ, R12 ;  /* 0x000000ffff037224 */ /* 0x000fe200078e000c */
[----:B--2---:R-:W-:-:S02]  /*e000*/  FSETP.LE.FTZ.AND P4, PT, R0, R194, PT ;  /* 0x000000c20000720b */ /* 0x004fc40003f93000 */
[----:B------:R-:W-:Y:S01]  /*e010*/  PRMT R0, R152, 0x7632, R0 ;  /* 0x0000763298007816 */ /* 0x000fe20000000000 */
[----:B---3--:R-:W-:-:S10]  /*e020*/  FMUL.FTZ R2, R2, R193 ;  /* 0x000000c102027220 */ /* 0x008fd40000410000 */
        /* <DEDUP_REMOVED lines=10> */
.L_x_13516:
        /* <DEDUP_REMOVED lines=12> */
.L_x_13518:
[----:B------:R-:W-:Y:S05]  /*e190*/  BSYNC.RECONVERGENT B2 ;  /* 0x0000000000027941 */ /* 0x000fea0003800200 */
.L_x_13517:
        /* <DEDUP_REMOVED lines=62> */
.L_x_13515:
[----:B------:R-:W-:Y:S05]  /*e580*/  BSYNC.RECONVERGENT B1 ;  /* 0x0000000000017941 */ /* 0x000fea0003800200 */
.L_x_13514:
[----:B------:R-:W-:Y:S01]  /*e590*/  I2FP.F32.U32 R3, R3 ;  /* 0x0000000300037245 */ /* 0x000fe20000201000 */
[----:B------:R-:W-:Y:S01]  /*e5a0*/  BSSY.RECONVERGENT B1, `(.L_x_13519) ;  /* 0x0000062000017945 */ /* 0x000fe20003800200 */
[----:B------:R-:W-:Y:S02]  /*e5b0*/  ISETP.NE.AND P3, PT, R4, 0x1, PT ;  /* 0x000000010400780c */ /* 0x000fe40003f65270 */
[----:B------:R-:W-:Y:S01]  /*e5c0*/  FSEL R2, R2, RZ, P4 ;  /* 0x000000ff02027208 */ /* 0x000fe20002000000 */
[----:B------:R-:W-:Y:S01]  /*e5d0*/  FFMA.FTZ R3, R3, R230, 1.1641532182693481445e-10 ;  /* 0x2f00000003037423 */ /* 0x000fe200000100e6 */
[----:B------:R-:W-:-:S04]  /*e5e0*/  MOV R5, R12 ;  /* 0x0000000c00057202 */ /* 0x000fc80000000f00 */
[----:B------:R-:W-:Y:S01]  /*e5f0*/  FSETP.GTU.FTZ.AND P2, PT, R3, R194, PT ;  /* 0x000000c20300720b */ /* 0x000fe20003f5c000 */
[----:B------:R-:W-:-:S04]  /*e600*/  IMAD.U32 R3, R128, 0x10000, RZ ;  /* 0x0001000080037824 */ /* 0x000fc800078e00ff */
[----:B------:R-:W-:-:S05]  /*e610*/  FMUL.FTZ R3, R3, R193 ;  /* 0x000000c103037220 */ /* 0x000fca0000410000 */
[----:B------:R-:W-:-:S05]  /*e620*/  FSEL R3, R3, RZ, !P2 ;  /* 0x000000ff03037208 */ /* 0x000fca0005000000 */
[----:B-1----:R-:W-:Y:S01]  /*e630*/  FADD.FTZ R148, R3, R2 ;  /* 0x0000000203947221 */ /* 0x002fe20000010000 */
[----:B------:R-:W-:Y:S01]  /*e640*/  SEL R2, RZ, 0x1, P2 ;  /* 0x00000001ff027807 */ /* 0x000fe20001000000 */
[----:B------:R-:W-:Y:S02]  /*e650*/  IMAD.MOV.U32 R3, RZ, RZ, 0x2 ;  /* 0x00000002ff037424 */ /* 0x000fe400078e00ff */
[----:B------:R-:W-:Y:S01]  /*e660*/  @P1 FADD.FTZ R148, R132, R148 ;  /* 0x0000009484941221 */ /* 0x000fe20000010000 */
[----:B------:R-:W-:Y:S01]  /*e670*/  PRMT R8, R2, 0x7610, R8 ;  /* 0x0000761002087816 */ /* 0x000fe20000000008 */
        /* <DEDUP_REMOVED lines=9> */
.L_x_13521:
        /* <DEDUP_REMOVED lines=12> */
.L_x_13523:
[----:B------:R-:W-:Y:S05]  /*e7d0*/  BSYNC.RECONVERGENT B2 ;  /* 0x0000000000027941 */ /* 0x000fea0003800200 */
.L_x_13522:
        /* <DEDUP_REMOVED lines=62> */
.L_x_13520:
[----:B------:R-:W-:Y:S05]  /*ebc0*/  BSYNC.RECONVERGENT B1 ;  /* 0x0000000000017941 */ /* 0x000fea0003800200 */
.L_x_13519:
        /* <DEDUP_REMOVED lines=8> */
[----:B------:R-:W-:Y:S01]  /*ec50*/  FSETP.LE.FTZ.AND P4, PT, R2, R194, PT ;  /* 0x000000c20200720b */ /* 0x000fe20003f93000 */
[----:B------:R-:W-:-:S12]  /*ec60*/  IMAD.MOV.U32 R2, RZ, RZ, 0x2 ;  /* 0x00000002ff027424 */ /* 0x000fd800078e00ff */
        /* <DEDUP_REMOVED lines=10> */
.L_x_13526:
        /* <DEDUP_REMOVED lines=12> */
.L_x_13528:
[----:B------:R-:W-:Y:S05]  /*edd0*/  BSYNC.RECONVERGENT B2 ;  /* 0x0000000000027941 */ /* 0x000fea0003800200 */
.L_x_13527:
        /* <DEDUP_REMOVED lines=62> */
.L_x_13525:
[----:B------:R-:W-:Y:S05]  /*f1c0*/  BSYNC.RECONVERGENT B1 ;  /* 0x0000000000017941 */ /* 0x000fea0003800200 */
.L_x_13524:
[----:B------:R-:W-:Y:S01]  /*f1d0*/  I2FP.F32.U32 R3, R5 ;  /* 0x0000000500037245 */ /* 0x000fe20000201000 */
[----:B------:R-:W-:Y:S01]  /*f1e0*/  BSSY.RECONVERGENT B1, `(.L_x_13529) ;  /* 0x0000063000017945 */ /* 0x000fe20003800200 */
        /* <DEDUP_REMOVED lines=9> */
[----:B------:R-:W-:Y:S01]  /*f280*/  IMAD.MOV.U32 R3, RZ, RZ, 0x2 ;  /* 0x00000002ff037424 */ /* 0x000fe200078e00ff */
[----:B------:R-:W-:Y:S01]  /*f290*/  ISETP.NE.AND P2, PT, R2, 0x1, PT ;  /* 0x000000010200780c */ /* 0x000fe20003f45270 */
[----:B------:R-:W-:Y:S01]  /*f2a0*/  @P1 FADD.FTZ R149, R133, R149 ;  /* 0x0000009585951221 */ /* 0x000fe20000010000 */
[----:B------:R-:W-:Y:S02]  /*f2b0*/  PRMT R7, R0, 0x7610, R7 ;  /* 0x0000761000077816 */ /* 0x000fe40000000007 */
[----:B------:R-:W-:-:S09]  /*f2c0*/  MOV R0, R12 ;  /* 0x0000000c00007202 */ /* 0x000fd20000000f00 */
        /* <DEDUP_REMOVED lines=9> */
.L_x_13531:
        /* <DEDUP_REMOVED lines=12> */
.L_x_13533:
[----:B------:R-:W-:Y:S05]  /*f420*/  BSYNC.RECONVERGENT B2 ;  /* 0x0000000000027941 */ /* 0x000fea0003800200 */
.L_x_13532:
        /* <DEDUP_REMOVED lines=50> */
[----:B------:R-:W-:Y:S01]  /*f750*/  IMAD.WIDE.U32 R4, R0, -0x326172a9, RZ ;  /* 0xcd9e8d5700047825 */ /* 0x000fe200078e00ff */
[----:B------:R-:W-:-:S04]  /*f760*/  MOV R0, R189 ;  /* 0x000000bd00007202 */ /* 0x000fc80000000f00 */
        /* <DEDUP_REMOVED lines=10> */
.L_x_13530:
[----:B------:R-:W-:Y:S05]  /*f810*/  BSYNC.RECONVERGENT B1 ;  /* 0x0000000000017941 */ /* 0x000fea0003800200 */
.L_x_13529:
        /* <DEDUP_REMOVED lines=9> */
[----:B------:R-:W-:-:S02]  /*f8b0*/  FSETP.LE.FTZ.AND P4, PT, R0, R194, PT ;  /* 0x000000c20000720b */ /* 0x000fc40003f93000 */
        /* <DEDUP_REMOVED lines=11> */
.L_x_13536:
        /* <DEDUP_REMOVED lines=12> */
.L_x_13538:
[----:B------:R-:W-:Y:S05]  /*fa30*/  BSYNC.RECONVERGENT B2 ;  /* 0x0000000000027941 */ /* 0x000fea0003800200 */
.L_x_13537:
        /* <DEDUP_REMOVED lines=62> */
.L_x_13535:
[----:B------:R-:W-:Y:S05]  /*fe20*/  BSYNC.RECONVERGENT B1 ;  /* 0x0000000000017941 */ /* 0x000fea0003800200 */
.L_x_13534:
[----:B------:R-:W-:Y:S01]  /*fe30*/  I2FP.F32.U32 R3, R6 ;  /* 0x0000000600037245 */ /* 0x000fe20000201000 */
[----:B------:R-:W-:Y:S01]  /*fe40*/  BSSY.RECONVERGENT B1, `(.L_x_13539) ;  /* 0x0000062000017945 */ /* 0x000fe20003800200 */
[----:B------:R-:W-:Y:S02]  /*fe50*/  FSEL R2, R2, RZ, P4 ;  /* 0x000000ff02027208 */ /* 0x000fe40002000000 */
[----:B------:R-:W-:Y:S01]  /*fe60*/  MOV R5, R12 ;  /* 0x0000000c00057202 */ /* 0x000fe20000000f00 */
[----:B------:R-:W-:-:S05]  /*fe70*/  FFMA.FTZ R3, R3, R230, 1.1641532182693481445e-10 ;  /* 0x2f00000003037423 */ /* 0x000fca00000100e6 */
[----:B------:R-:W-:Y:S01]  /*fe80*/  FSETP.GTU.FTZ.AND P2, PT, R3, R194, PT ;  /* 0x000000c20300720b */ /* 0x000fe20003f5c000 */
        /* <DEDUP_REMOVED lines=8> */
[----:B------:R-:W-:-:S11]  /*ff10*/  PRMT R6, R2, 0x7610, R6 ;  /* 0x0000761002067816 */ /* 0x000fd60000000006 */
        /* <DEDUP_REMOVED lines=9> */
.L_x_13541:
        /* <DEDUP_REMOVED lines=12> */
.L_x_13543:
[----:B------:R-:W-:Y:S05]  /*10070*/  BSYNC.RECONVERGENT B2 ;  /* 0x0000000000027941 */ /* 0x000fea0003800200 */
.L_x_13542:
        /* <DEDUP_REMOVED lines=62> */
.L_x_13540:
[----:B------:R-:W-:Y:S05]  /*10460*/  BSYNC.RECONVERGENT B1 ;  /* 0x0000000000017941 */ /* 0x000fea0003800200 */
.L_x_13539:
        /* <DEDUP_REMOVED lines=20> */
.L_x_13546:
        /* <DEDUP_REMOVED lines=12> */
.L_x_13548:
[----:B------:R-:W-:Y:S05]  /*10670*/  BSYNC.RECONVERGENT B2 ;  /* 0x0000000000027941 */ /* 0x000fea0003800200 */
.L_x_13547:
        /* <DEDUP_REMOVED lines=62> */
.L_x_13545:
[----:B------:R-:W-:Y:S05]  /*10a60*/  BSYNC.RECONVERGENT B1 ;  /* 0x0000000000017941 */ /* 0x000fea0003800200 */
.L_x_13544:
[----:B------:R-:W-:Y:S01]  /*10a70*/  I2FP.F32.U32 R3, R5 ;  /* 0x0000000500037245 */ /* 0x000fe20000201000 */
[----:B------:R-:W-:Y:S01]  /*10a80*/  BSSY.RECONVERGENT B1, `(.L_x_13549) ;  /* 0x0000063000017945 */ /* 0x000fe20003800200 */
[----:B------:R-:W-:Y:S01]  /*10a90*/  FSEL R0, R0, RZ, P4 ;  /* 0x000000ff00007208 */ /* 0x000fe20002000000 */
[----:B------:R-:W-:Y:S01]  /*10aa0*/  IMAD.MOV.U32 R14, RZ, RZ, 0x2 ;  /* 0x00000002ff0e7424 */ /* 0x000fe200078e00ff */
[----:B------:R-:W-:Y:S01]  /*10ab0*/  MOV R4, R12 ;  /* 0x0000000c00047202 */ /* 0x000fe20000000f00 */
        /* <DEDUP_REMOVED lines=20> */
.L_x_13551:
        /* <DEDUP_REMOVED lines=12> */
.L_x_13553:
[----:B------:R-:W-:Y:S05]  /*10cc0*/  BSYNC.RECONVERGENT B2 ;  /* 0x0000000000027941 */ /* 0x000fea0003800200 */
.L_x_13552:
        /* <DEDUP_REMOVED lines=62> */
.L_x_13550:
[----:B------:R-:W-:Y:S05]  /*110b0*/  BSYNC.RECONVERGENT B1 ;  /* 0x0000000000017941 */ /* 0x000fea0003800200 */
.L_x_13549:
        /* <DEDUP_REMOVED lines=8> */
[----:B------:R-:W-:Y:S02]  /*11140*/  FSETP.LE.FTZ.AND P2, PT, R0, R194, PT ;  /* 0x000000c20000720b */ /* 0x000fe40003f53000 */
[----:B------:R-:W-:Y:S01]  /*11150*/  PRMT R0, R154, 0x7632, R0 ;  /* 0x000076329a007816 */ /* 0x000fe20000000000 */
        /* <DEDUP_REMOVED lines=9> */
.L_x_13556:
        /* <DEDUP_REMOVED lines=12> */
.L_x_13558:
[----:B------:R-:W-:Y:S05]  /*112b0*/  BSYNC.RECONVERGENT B2 ;  /* 0x0000000000027941 */ /* 0x000fea0003800200 */
.L_x_13557:
[----:B0-----:R-:W-:Y:S01]  /*112c0*/  IMAD.WIDE.U32 R190, R19, -0x2daee0ad, RZ ;  /* 0xd2511f5313be7825 */ /* 0x001fe200078e00ff */
        /* <DEDUP_REMOVED lines=61> */
.L_x_13555:
[----:B------:R-:W-:Y:S05]  /*116a0*/  BSYNC.RECONVERGENT B1 ;  /* 0x0000000000017941 */ /* 0x000fea0003800200 */
.L_x_13554:
        /* <DEDUP_REMOVED lines=24> */
.L_x_13561:
        /* <DEDUP_REMOVED lines=12> */
.L_x_13563:
[----:B------:R-:W-:Y:S05]  /*118f0*/  BSYNC.RECONVERGENT B2 ;  /* 0x0000000000027941 */ /* 0x000fea0003800200 */
.L_x_13562:
[----:B0-----:R-:W-:Y:S01]  /*11900*/  IMAD.WIDE.U32 R190, R19, -0x2daee0ad, RZ ;  /* 0xd2511f5313be7825 */ /* 0x001fe200078e00ff */
        /* <DEDUP_REMOVED lines=61> */
.L_x_13560:
[----:B------:R-:W-:Y:S05]  /*11ce0*/  BSYNC.RECONVERGENT B1 ;  /* 0x0000000000017941 */ /* 0x000fea0003800200 */
.L_x_13559:
        /* <DEDUP_REMOVED lines=18> */
.L_x_13566:
        /* <DEDUP_REMOVED lines=12> */
.L_x_13568:
[----:B------:R-:W-:Y:S05]  /*11ed0*/  BSYNC.RECONVERGENT B2 ;  /* 0x0000000000027941 */ /* 0x000fea0003800200 */
.L_x_13567:
        /* <DEDUP_REMOVED lines=62> */
.L_x_13565:
[----:B------:R-:W-:Y:S05]  /*122c0*/  BSYNC.RECONVERGENT B1 ;  /* 0x0000000000017941 */ /* 0x000fea0003800200 */
.L_x_13564:
        /* <DEDUP_REMOVED lines=24> */
.L_x_13571:
        /* <DEDUP_REMOVED lines=12> */
.L_x_13573:
[----:B------:R-:W-:Y:S05]  /*12510*/  BSYNC.RECONVERGENT B2 ;  /* 0x0000000000027941 */ /* 0x000fea0003800200 */
.L_x_13572:
        /* <DEDUP_REMOVED lines=62> */
.L_x_13570:
[----:B------:R-:W-:Y:S05]  /*12900*/  BSYNC.RECONVERGENT B1 ;  /* 0x0000000000017941 */ /* 0x000fea0003800200 */
.L_x_13569:
        /* <DEDUP_REMOVED lines=19> */
.L_x_13576:
        /* <DEDUP_REMOVED lines=12> */
.L_x_13578:
[----:B------:R-:W-:Y:S05]  /*12b00*/  BSYNC.RECONVERGENT B2 ;  /* 0x0000000000027941 */ /* 0x000fea0003800200 */
.L_x_13577:
[----:B0-----:R-:W-:Y:S01]  /*12b10*/  IMAD.WIDE.U32 R190, R19, -0x2daee0ad, RZ ;  /* 0xd2511f5313be7825 */ /* 0x001fe200078e00ff */
        /* <DEDUP_REMOVED lines=61> */
.L_x_13575:
[----:B------:R-:W-:Y:S05]  /*12ef0*/  BSYNC.RECONVERGENT B1 ;  /* 0x0000000000017941 */ /* 0x000fea0003800200 */
.L_x_13574:
        /* <DEDUP_REMOVED lines=23> */
.L_x_13581:
        /* <DEDUP_REMOVED lines=12> */
.L_x_13583:
[----:B------:R-:W-:Y:S05]  /*13130*/  BSYNC.RECONVERGENT B2 ;  /* 0x0000000000027941 */ /* 0x000fea0003800200 */
.L_x_13582:
        /* <DEDUP_REMOVED lines=62> */
.L_x_13580:
[----:B------:R-:W-:Y:S05]  /*13520*/  BSYNC.RECONVERGENT B1 ;  /* 0x0000000000017941 */ /* 0x000fea0003800200 */
.L_x_13579:
[----:B------:R-:W-:Y:S01]  /*13530*/  ISETP.NE.AND P6, PT, R155, 0x1, PT ;  /* 0x000000019b00780c */ /* 0x000fe20003fc5270 */
[----:B------:R-:W-:Y:S01]  /*13540*/  BSSY.RECONVERGENT B1, `(.L_x_13584) ;  /* 0x000005f000017945 */ /* 0x000fe20003800200 */
[----:B------:R-:W-:Y:S01]  /*13550*/  I2FP.F32.U32 R10, R10 ;  /* 0x0000000a000a7245 */ /* 0x000fe20000201000 */
[----:B------:R-:W-:Y:S01]  /*13560*/  IMAD.MOV.U32 R14, RZ, RZ, 0x2 ;  /* 0x00000002ff0e7424 */ /* 0x000fe200078e00ff */
[----:B------:R-:W-:-:S03]  /*13570*/  SHF.L.U32 R0, R0, 0x10, RZ ;  /* 0x0000001000007819 */ /* 0x000fc600000006ff */
        /* <DEDUP_REMOVED lines=13> */
.L_x_13586:
        /* <DEDUP_REMOVED lines=15> */
.L_x_13588:
[----:B------:R-:W-:Y:S05]  /*13740*/  BSYNC.RECONVERGENT B2 ;  /* 0x0000000000027941 */ /* 0x000fea0003800200 */
.L_x_13587:
        /* <DEDUP_REMOVED lines=62> */
.L_x_13585:
[----:B------:R-:W-:Y:S05]  /*13b30*/  BSYNC.RECONVERGENT B1 ;  /* 0x0000000000017941 */ /* 0x000fea0003800200 */
.L_x_13584:
        /* <DEDUP_REMOVED lines=12> */
.L_x_13508:
        /* <DEDUP_REMOVED lines=16> */
.L_x_13592:
        /* <DEDUP_REMOVED lines=12> */
.L_x_13594:
[----:B------:R-:W-:Y:S05]  /*13dc0*/  BSYNC.RECONVERGENT B2 ;  /* 0x0000000000027941 */ /* 0x000fea0003800200 */
.L_x_13593:
        /* <DEDUP_REMOVED lines=62> */
.L_x_13591:
[----:B------:R-:W-:Y:S05]  /*141b0*/  BSYNC.RECONVERGENT B1 ;  /* 0x0000000000017941 */ /* 0x000fea0003800200 */
.L_x_13590:
        /* <DEDUP_REMOVED lines=8> */
[----:B------:R-:W-:-:S03]  /*14240*/  IMAD.MOV.U32 R151, RZ, RZ, R12 ;  /* 0x000000ffff977224 */ /* 0x000fc600078e000c */
[----:B-1----:R-:W-:Y:S02]  /*14250*/  FSETP.LE.FTZ.AND P3, PT, R10, R194, PT ;  /* 0x000000c20a00720b */ /* 0x002fe40003f73000 */
[----:B------:R-:W-:Y:S01]  /*14260*/  SHF.L.U32 R10, R152, 0x10, RZ ;  /* 0x00000010980a7819 */ /* 0x000fe200000006ff */
[----:B------:R-:W-:-:S10]  /*14270*/  IMAD.MOV.U32 R152, RZ, RZ, 0x2 ;  /* 0x00000002ff987424 */ /* 0x000fd400078e00ff */
        /* <DEDUP_REMOVED lines=10> */
.L_x_13597:
        /* <DEDUP_REMOVED lines=12> */
.L_x_13599:
[----:B------:R-:W-:Y:S05]  /*143e0*/  BSYNC.RECONVERGENT B2 ;  /* 0x0000000000027941 */ /* 0x000fea0003800200 */
.L_x_13598:
[----:B0-----:R-:W-:Y:S01]  /*143f0*/  IMAD.WIDE.U32 R190, R19, -0x2daee0ad, RZ ;  /* 0xd2511f5313be7825 */ /* 0x001fe200078e00ff */
        /* <DEDUP_REMOVED lines=61> */
.L_x_13596:
[----:B------:R-:W-:Y:S05]  /*147d0*/  BSYNC.RECONVERGENT B1 ;  /* 0x0000000000017941 */ /* 0x000fea0003800200 */
.L_x_13595:
        /* <DEDUP_REMOVED lines=8> */
[----:B------:R-:W-:-:S11]  /*14860*/  SHF.L.U32 R148, R14, 0x10, RZ ;  /* 0x000000100e947819 */ /* 0x000fd600000006ff */
        /* <DEDUP_REMOVED lines=10> */
.L_x_13602:
        /* <DEDUP_REMOVED lines=12> */
.L_x_13604:
[----:B------:R-:W-:Y:S05]  /*149d0*/  BSYNC.RECONVERGENT B2 ;  /* 0x0000000000027941 */ /* 0x000fea0003800200 */
.L_x_13603:
        /* <DEDUP_REMOVED lines=62> */
.L_x_13601:
[----:B------:R-:W-:Y:S05]  /*14dc0*/  BSYNC.RECONVERGENT B1 ;  /* 0x0000000000017941 */ /* 0x000fea0003800200 */
.L_x_13600:
[----:B------:R-:W-:Y:S01]  /*14dd0*/  I2FP.F32.U32 R14, R149 ;  /* 0x00000095000e7245 */ /* 0x000fe20000201000 */
[----:B------:R-:W-:Y:S01]  /*14de0*/  BSSY.RECONVERGENT B1, `(.L_x_13605) ;  /* 0x000005e000017945 */ /* 0x000fe20003800200 */
[----:B------:R-:W-:Y:S01]  /*14df0*/  LOP3.LUT R18, R18, 0xfffffffb, RZ, 0xc0, !PT ;  /* 0xfffffffb12127812 */ /* 0x000fe200078ec0ff */
[----:B0-----:R-:W-:Y:S01]  /*14e00*/  IMAD.MOV.U32 R190, RZ, RZ, 0x2 ;  /* 0x00000002ffbe7424 */ /* 0x001fe200078e00ff */
        /* <DEDUP_REMOVED lines=16> */
.L_x_13607:
        /* <DEDUP_REMOVED lines=12> */
.L_x_13609:
[----:B------:R-:W-:Y:S05]  /*14fd0*/  BSYNC.RECONVERGENT B2 ;  /* 0x0000000000027941 */ /* 0x000fea0003800200 */
.L_x_13608:
        /* <DEDUP_REMOVED lines=62> */
.L_x_13606:
[----:B------:R-:W-:Y:S05]  /*153c0*/  BSYNC.RECONVERGENT B1 ;  /* 0x0000000000017941 */ /* 0x000fea0003800200 */
.L_x_13605:
[----:B------:R-:W-:Y:S01]  /*153d0*/  I2FP.F32.U32 R150, R153 ;  /* 0x0000009900967245 */ /* 0x000fe20000201000 */
[----:B------:R-:W-:Y:S01]  /*153e0*/  BSSY.RECONVERGENT B1, `(.L_x_13610) ;  /* 0x000005d000017945 */ /* 0x000fe20003800200 */
[----:B------:R-:W-:Y:S01]  /*153f0*/  LOP3.LUT R18, R18, 0xfffffffd, RZ, 0xc0, !PT ;  /* 0xfffffffd12127812 */ /* 0x000fe200078ec0ff */
[----:B------:R-:W-:Y:S02]  /*15400*/  IMAD.MOV.U32 R152, RZ, RZ, 0x2 ;  /* 0x00000002ff987424 */ /* 0x000fe400078e00ff */
[----:B------:R-:W-:Y:S01]  /*15410*/  FFMA.FTZ R150, R150, R193, 1.1641532182693481445e-10 ;  /* 0x2f00000096967423 */ /* 0x000fe200000100c1 */
[----:B------:R-:W-:-:S04]  /*15420*/  IMAD.MOV.U32 R151, RZ, RZ, R12 ;  /* 0x000000ffff977224 */ /* 0x000fc800078e000c */
[----:B------:R-:W-:Y:S02]  /*15430*/  FSETP.LE.FTZ.AND P2, PT, R150, R194, PT ;  /* 0x000000c29600720b */ /* 0x000fe40003f53000 */
[----:B------:R-:W-:-:S11]  /*15440*/  SHF.L.U32 R150, R14, 0x10, RZ ;  /* 0x000000100e967819 */ /* 0x000fd600000006ff */
        /* <DEDUP_REMOVED lines=11> */
.L_x_13612:
        /* <DEDUP_REMOVED lines=12> */
.L_x_13614:
[----:B------:R-:W-:Y:S05]  /*155c0*/  BSYNC.RECONVERGENT B2 ;  /* 0x0000000000027941 */ /* 0x000fea0003800200 */
.L_x_13613:
        /* <DEDUP_REMOVED lines=62> */
.L_x_13611:
[----:B------:R-:W-:Y:S05]  /*159b0*/  BSYNC.RECONVERGENT B1 ;  /* 0x0000000000017941 */ /* 0x000fea0003800200 */
.L_x_13610:
[----:B------:R-:W-:Y:S01]  /*159c0*/  ISETP.NE.AND P3, PT, R152, 0x1, PT ;  /* 0x000000019800780c */ /* 0x000fe20003f65270 */
[----:B------:R-:W-:Y:S01]  /*159d0*/  BSSY.RECONVERGENT B1, `(.L_x_13615) ;  /* 0x000005c000017945 */ /* 0x000fe20003800200 */
[----:B------:R-:W-:Y:S01]  /*159e0*/  I2FP.F32.U32 R14, R151 ;  /* 0x00000097000e7245 */ /* 0x000fe20000201000 */
[----:B------:R-:W-:Y:S01]  /*159f0*/  IMAD.MOV.U32 R191, RZ, RZ, 0x2 ;  /* 0x00000002ffbf7424 */ /* 0x000fe200078e00ff */
[----:B------:R-:W-:-:S03]  /*15a00*/  SHF.L.U32 R151, R154, 0x10, RZ ;  /* 0x000000109a977819 */ /* 0x000fc600000006ff */
        /* <DEDUP_REMOVED lines=13> */
.L_x_13617:
        /* <DEDUP_REMOVED lines=12> */
.L_x_13619:
[----:B------:R-:W-:Y:S05]  /*15ba0*/  BSYNC.RECONVERGENT B2 ;  /* 0x0000000000027941 */ /* 0x000fea0003800200 */
.L_x_13618:
        /* <DEDUP_REMOVED lines=62> */
.L_x_13616:
[----:B------:R-:W-:Y:S05]  /*15f90*/  BSYNC.RECONVERGENT B1 ;  /* 0x0000000000017941 */ /* 0x000fea0003800200 */
.L_x_13615:
[----:B------:R-:W-:Y:S01]  /*15fa0*/  ISETP.NE.AND P4, PT, R191, 0x1, PT ;  /* 0x00000001bf00780c */ /* 0x000fe20003f85270 */
[----:B------:R-:W-:Y:S01]  /*15fb0*/  BSSY.RECONVERGENT B1, `(.L_x_13620) ;  /* 0x000005b000017945 */ /* 0x000fe20003800200 */
[----:B------:R-:W-:Y:S01]  /*15fc0*/  I2FP.F32.U32 R152, R154 ;  /* 0x0000009a00987245 */ /* 0x000fe20000201000 */
[----:B------:R-:W-:Y:S02]  /*15fd0*/  IMAD.MOV.U32 R190, RZ, RZ, 0x2 ;  /* 0x00000002ffbe7424 */ /* 0x000fe400078e00ff */
[----:B------:R-:W-:Y:S02]  /*15fe0*/  IMAD.MOV.U32 R153, RZ, RZ, R12 ;  /* 0x000000ffff997224 */ /* 0x000fe400078e000c */
[----:B------:R-:W-:-:S05]  /*15ff0*/  FFMA.FTZ R152, R152, R193, 1.1641532182693481445e-10 ;  /* 0x2f00000098987423 */ /* 0x000fca00000100c1 */
[----:B------:R-:W-:Y:S02]  /*16000*/  FSETP.LE.FTZ.AND P3, PT, R152, R194, PT ;  /* 0x000000c29800720b */ /* 0x000fe40003f73000 */
[----:B------:R-:W-:Y:S01]  /*16010*/  SHF.L.U32 R152, R14, 0x10, RZ ;  /* 0x000000100e987819 */ /* 0x000fe200000006ff */
        /* <DEDUP_REMOVED lines=9> */
.L_x_13622:
        /* <DEDUP_REMOVED lines=12> */
.L_x_13624:
[----:B------:R-:W-:Y:S05]  /*16170*/  BSYNC.RECONVERGENT B2 ;  /* 0x0000000000027941 */ /* 0x000fea0003800200 */
.L_x_13623:
        /* <DEDUP_REMOVED lines=62> */
.L_x_13621:
[----:B------:R-:W-:Y:S05]  /*16560*/  BSYNC.RECONVERGENT B1 ;  /* 0x0000000000017941 */ /* 0x000fea0003800200 */
.L_x_13620:
[----:B------:R-:W-:Y:S01]  /*16570*/  ISETP.NE.AND P5, PT, R190, 0x1, PT ;  /* 0x00000001be00780c */ /* 0x000fe20003fa5270 */
[----:B------:R-:W-:Y:S01]  /*16580*/  BSSY.RECONVERGENT B1, `(.L_x_13625) ;  /* 0x000005c000017945 */ /* 0x000fe20003800200 */
[----:B------:R-:W-:Y:S01]  /*16590*/  I2FP.F32.U32 R14, R153 ;  /* 0x00000099000e7245 */ /* 0x000fe20000201000 */
[----:B------:R-:W-:Y:S01]  /*165a0*/  IMAD.MOV.U32 R154, RZ, RZ, R12 ;  /* 0x000000ffff9a7224 */ /* 0x000fe200078e000c */
        /* <DEDUP_REMOVED lines=14> */
.L_x_13627:
        /* <DEDUP_REMOVED lines=12> */
.L_x_13629:
[----:B------:R-:W-:Y:S05]  /*16750*/  BSYNC.RECONVERGENT B2 ;  /* 0x0000000000027941 */ /* 0x000fea0003800200 */
.L_x_13628:
        /* <DEDUP_REMOVED lines=62> */
.L_x_13626:
[----:B------:R-:W-:Y:S05]  /*16b40*/  BSYNC.RECONVERGENT B1 ;  /* 0x0000000000017941 */ /* 0x000fea0003800200 */
.L_x_13625:
        /* <DEDUP_REMOVED lines=10> */
[----:B------:R-:W-:Y:S02]  /*16bf0*/  FSETP.GTU.FTZ.AND P5, PT, R154, R194, PT ;  /* 0x000000c29a00720b */ /* 0x000fe40003fbc000 */
[----:B------:R-:W-:Y:S02]  /*16c00*/  @P1 LOP3.LUT R18, R18, 0x1000, RZ, 0xfc, !PT ;  /* 0x0000100012121812 */ /* 0x000fe400078efcff */
[----:B------:R-:W-:Y:S01]  /*16c10*/  SHF.L.U32 R154, R155, 0x10, RZ ;  /* 0x000000109b9a7819 */ /* 0x000fe200000006ff */
[----:B------:R-:W-:Y:S01]  /*16c20*/  FMUL.FTZ R155, R150, UR12 ;  /* 0x0000000c969b7c20 */ /* 0x000fe20008410000 */
[C---:B------:R-:W-:Y:S01]  /*16c30*/  LOP3.LUT P1, RZ, R18.reuse, 0x8, RZ, 0xc0, !PT ;  /* 0x0000000812ff7812 */ /* 0x040fe2000782c0ff */
[----:B------:R-:W-:Y:S01]  /*16c40*/  FMUL.FTZ R150, R149, UR12 ;  /* 0x0000000c95967c20 */ /* 0x000fe20008410000 */
[----:B------:R-:W-:Y:S01]  /*16c50*/  LOP3.LUT R18, R18, 0xfffff7ff, RZ, 0xc0, !PT ;  /* 0xfffff7ff12127812 */ /* 0x000fe200078ec0ff */
[----:B------:R-:W-:Y:S01]  /*16c60*/  FMUL.FTZ R149, R10, UR12 ;  /* 0x0000000c0a957c20 */ /* 0x000fe20008410000 */
[----:B------:R-:W-:Y:S01]  /*16c70*/  FMUL.FTZ R10, R154, UR12 ;  /* 0x0000000c9a0a7c20 */ /* 0x000fe20008410000 */
[----:B------:R-:W-:-:S02]  /*16c80*/  FSEL R154, R153, RZ, P4 ;  /* 0x000000ff999a7208 */ /* 0x000fc40002000000 */
[----:B------:R-:W-:Y:S02]  /*16c90*/  @P0 LOP3.LUT R18, R18, 0x800, RZ, 0xfc, !PT ;  /* 0x0000080012120812 */ /* 0x000fe400078efcff */
[----:B------:R-:W-:Y:S02]  /*16ca0*/  FSEL R148, R149, RZ, P2 ;  /* 0x000000ff95947208 */ /* 0x000fe40001000000 */
[----:B------:R-:W-:Y:S02]  /*16cb0*/  FSEL R149, R190, RZ, P1 ;  /* 0x000000ffbe957208 */ /* 0x000fe40000800000 */
[C---:B------:R-:W-:Y:S02]  /*16cc0*/  LOP3.LUT P1, RZ, R18.reuse, 0x1000, RZ, 0xc0, !PT ;  /* 0x0000100012ff7812 */ /* 0x040fe4000782c0ff */
[C---:B------:R-:W-:Y:S02]  /*16cd0*/  LOP3.LUT P2, RZ, R18.reuse, 0x2000, RZ, 0xc0, !PT ;  /* 0x0000200012ff7812 */ /* 0x040fe4000784c0ff */
[----:B------:R-:W-:-:S02]  /*16ce0*/  LOP3.LUT P6, RZ, R18, 0x2, RZ, 0xc0, !PT ;  /* 0x0000000212ff7812 */ /* 0x000fc400078cc0ff */
        /* <DEDUP_REMOVED lines=14> */
[----:B------:R-:W-:Y:S01]  /*16dd0*/  @P1 FADD.FTZ R155, R139, R155 ;  /* 0x0000009b8b9b1221 */ /* 0x000fe20000010000 */
[----:B------:R-:W-:-:S13]  /*16de0*/  PLOP3.LUT P5, PT, P5, PT, PT, 0x8, 0x80 ;  /* 0x000000000080781c */ /* 0x000fda0002fae170 */
.L_x_13589:
[----:B0-----:R-:W0:Y:S01]  /*16df0*/  LDC.64 R190, c[0x0][0x3a8] ;  /* 0x0000ea00ffbe7b82 */ /* 0x001e220000000a00 */
[----:B------:R-:W-:Y:S02]  /*16e00*/  SEL R10, RZ, 0x1000000, !P5 ;  /* 0x01000000ff0a7807 */ /* 0x000fe40006800000 */
[C---:B------:R-:W-:Y:S02]  /*16e10*/  LOP3.LUT P6, RZ, R18.reuse, 0x8, RZ, 0xc0, !PT ;  /* 0x0000000812ff7812 */ /* 0x040fe400078cc0ff */
[C---:B------:R-:W-:Y:S02]  /*16e20*/  LOP3.LUT P5, RZ, R18.reuse, 0x4, RZ, 0xc0, !PT ;  /* 0x0000000412ff7812 */ /* 0x040fe400078ac0ff */
[----:B------:R-:W-:Y:S01]  /*16e30*/  SEL R193, RZ, 0x100, !P6 ;  /* 0x00000100ffc17807 */ /* 0x000fe20007000000 */
[----:B------:R-:W1:Y:S01]  /*16e40*/  LDC.64 R228, c[0x0][0x3b0] ;  /* 0x0000ec00ffe47b82 */ /* 0x000e620000000a00 */
[----:B------:R-:W-:Y:S01]  /*16e50*/  LOP3.LUT P1, RZ, R18, 0x10, RZ, 0xc0, !PT ;  /* 0x0000001012ff7812 */ /* 0x000fe2000782c0ff */
[----:B0-----:R-:W-:-:S05]  /*16e60*/  IMAD.WIDE.U32 R190, R188, 0x20, R190 ;  /* 0x00000020bcbe7825 */ /* 0x001fca00078e00be */
[----:B------:R-:W-:Y:S01]  /*16e70*/  STG.E.128 desc[UR6][R190.64], R148 ;  /* 0x00000094be007986 */ /* 0x000fe2000c101d06 */
[----:B-1----:R-:W-:-:S03]  /*16e80*/  IMAD.WIDE.U32 R228, R188, 0x8, R228 ;  /* 0x00000008bce47825 */ /* 0x002fc600078e00e4 */
[----:B------:R0:W-:Y:S02]  /*16e90*/  STG.E.128 desc[UR6][R190.64+0x10], R152 ;  /* 0x00001098be007986 */ /* 0x0001e4000c101d06 */
[----:B0-----:R-:W-:Y:S02]  /*16ea0*/  SEL R190, RZ, 0x10000, !P4 ;  /* 0x00010000ffbe7807 */ /* 0x001fe40006000000 */
[----:B------:R-:W-:Y:S02]  /*16eb0*/  SEL R191, RZ, 0x100, !P3 ;  /* 0x00000100ffbf7807 */ /* 0x000fe40005800000 */
[----:B------:R-:W-:Y:S02]  /*16ec0*/  LOP3.LUT P4, RZ, R18, 0x2, RZ, 0xc0, !PT ;  /* 0x0000000212ff7812 */ /* 0x000fe4000788c0ff */
[----:B------:R-:W-:Y:S02]  /*16ed0*/  LOP3.LUT R10, R191, R10, R190, 0xfe, !PT ;  /* 0x0000000abf0a7212 */ /* 0x000fe400078efebe */
[----:B------:R-:W-:-:S04]  /*16ee0*/  SEL R190, RZ, 0x1, !P2 ;  /* 0x00000001ffbe7807 */ /* 0x000fc80005000000 */
        /* <DEDUP_REMOVED lines=28> */
.L_x_13630:
[----:B------:R-:W-:Y:S01]  /*170b0*/  IMAD.MOV.U32 R10, RZ, RZ, R189 ;  /* 0x000000ffff0a7224 */ /* 0x000fe200078e00bd */
[----:B------:R-:W-:-:S07]  /*170c0*/  IADD3 R188, PT, PT, R188, 0x20, RZ ;  /* 0x00000020bcbc7810 */ /* 0x000fce0007ffe0ff */
.L_x_13507:
[----:B------:R-:W-:Y:S05]  /*170d0*/  BSYNC.RECONVERGENT B0 ;  /* 0x0000000000007941 */ /* 0x000fea0003800200 */
.L_x_13506:
        /* <DEDUP_REMOVED lines=12> */
[----:B-12---:R1:W5:Y:S02]  /*171a0*/  @P0 LDG.E.128 R128, desc[UR6][R156.64] ;  /* 0x000000069c800981 */ /* 0x006364000c1e1d00 */
[----:B-1----:R-:W1:Y:S02]  /*171b0*/  @P1 LDC.64 R156, c[0x0][0x3a0] ;  /* 0x0000e800ff9c1b82 */ /* 0x002e640000000a00 */
[----:B-1----:R-:W-:-:S05]  /*171c0*/  @P1 IMAD.WIDE.U32 R156, R188, 0x20, R156 ;  /* 0x00000020bc9c1825 */ /* 0x002fca00078e009c */
[----:B------:R-:W5:Y:S04]  /*171d0*/  @P1 LDG.E.128 R132, desc[UR6][R156.64] ;  /* 0x000000069c841981 */ /* 0x000f68000c1e1d00 */
[----:B------:R3:W5:Y:S02]  /*171e0*/  @P1 LDG.E.128 R136, desc[UR6][R156.64+0x10] ;  /* 0x000010069c881981 */ /* 0x000764000c1e1d00 */
[----:B---3--:R-:W-:-:S05]  /*171f0*/  IMAD.WIDE.U32 R156, R188, 0x10, R158 ;  /* 0x00000010bc9c7825 */ /* 0x008fca00078e009e */
        /* <DEDUP_REMOVED lines=18> */
.L_x_13636:
        /* <DEDUP_REMOVED lines=12> */
.L_x_13638:
[----:B------:R-:W-:Y:S05]  /*173e0*/  BSYNC.RECONVERGENT B2 ;  /* 0x0000000000027941 */ /* 0x000fea0003800200 */
.L_x_13637:
        /* <DEDUP_REMOVED lines=62> */
.L_x_13635:
[----:B------:R-:W-:Y:S05]  /*177d0*/  BSYNC.RECONVERGENT B1 ;  /* 0x0000000000017941 */ /* 0x000fea0003800200 */
.L_x_13634:
[----:B------:R-:W2:Y:S01]  /*177e0*/  LDC R194, c[0x0][0x404] ;  /* 0x00010100ffc27b82 */ /* 0x000ea20000000800 */
[----:B------:R-:W-:Y:S01]  /*177f0*/  HFMA2 R230, -RZ, RZ, 0.1171875, 0 ;  /* 0x2f800000ffe67431 */ /* 0x000fe200000001ff */
[----:B------:R-:W-:Y:S01]  /*17800*/  I2FP.F32.U32 R0, R0 ;  /* 0x0000000000007245 */ /* 0x000fe20000201000 */
[----:B-----5:R-:W-:Y:S01]  /*17810*/  IMAD.U32 R2, R160, 0x10000, RZ ;  /* 0x00010000a0027824 */ /* 0x020fe200078e00ff */
[----:B------:R-:W-:Y:S01]  /*17820*/  ISETP.NE.AND P2, PT, R5, 0x1, PT ;  /* 0x000000010500780c */ /* 0x000fe20003f45270 */
[----:B------:R-:W-:Y:S01]  /*17830*/  BSSY.RECONVERGENT B1, `(.L_x_13639) ;  /* 0x000005e000017945 */ /* 0x000fe20003800200 */
[----:B------:R-:W-:Y:S01]  /*17840*/  LOP3.LUT R18, R18, 0xffffffef, RZ, 0xc0, !PT ;  /* 0xffffffef12127812 */ /* 0x000fe200078ec0ff */
[----:B------:R-:W-:Y:S01]  /*17850*/  IMAD.MOV.U32 R4, RZ, RZ, 0x2 ;  /* 0x00000002ff047424 */ /* 0x000fe200078e00ff */
[----:B------:R-:W3:Y:S01]  /*17860*/  LDC R193, c[0x0][0x408] ;  /* 0x00010200ffc17b82 */ /* 0x000ee20000000800 */
[----:B------:R-:W-:Y:S01]  /*17870*/  MOV R3, R12 ;  /* 0x0000000c00037202 */ /* 0x000fe20000000f00 */
[----:B------:R-:W-:-:S05]  /*17880*/  FFMA.FTZ R0, R0, R230, 1.1641532182693481445e-10 ;  /* 0x2f00000000007423 */ /* 0x000fca00000100e6 */
[----:B--2---:R-:W-:Y:S02]  /*17890*/  FSETP.LE.FTZ.AND P4, PT, R0, R194, PT ;  /* 0x000000c20000720b */ /* 0x004fe40003f93000 */
        /* <DEDUP_REMOVED lines=12> */
.L_x_13641:
        /* <DEDUP_REMOVED lines=12> */
.L_x_13643:
[----:B------:R-:W-:Y:S05]  /*17a20*/  BSYNC.RECONVERGENT B2 ;  /* 0x0000000000027941 */ /* 0x000fea0003800200 */
.L_x_13642:
        /* <DEDUP_REMOVED lines=57> */
[----:B------:R-:W-:Y:S01]  /*17dc0*/  IMAD.WIDE.U32 R4, R8, -0x326172a9, RZ ;  /* 0xcd9e8d5708047825 */ /* 0x000fe200078e00ff */
[----:B------:R-:W-:-:S03]  /*17dd0*/  UIADD3 UR16, UPT, UPT, UR4, -0x700cb87f, URZ ;  /* 0x8ff3478104107890 */ /* 0x000fc6000fffe0ff */
[----:B------:R-:W-:Y:S02]  /*17de0*/  IMAD.MOV.U32 R12, RZ, RZ, R4 ;  /* 0x000000ffff0c7224 */ /* 0x000fe400078e0004 */
[----:B------:R-:W-:Y:S01]  /*17df0*/  HFMA2 R4, -RZ, RZ, 0, 0 ;  /* 0x00000000ff047431 */ /* 0x000fe200000001ff */
[----:B------:R-:W-:-:S07]  /*17e00*/  LOP3.LUT R16, R6, UR16, R5, 0x96, !PT ;  /* 0x0000001006107c12 */ /* 0x000fce000f8e9605 */
.L_x_13640:
[----:B------:R-:W-:Y:S05]  /*17e10*/  BSYNC.RECONVERGENT B1 ;  /* 0x0000000000017941 */ /* 0x000fea0003800200 */
.L_x_13639:
        /* <DEDUP_REMOVED lines=9> */
[----:B-1----:R-:W-:Y:S01]  /*17eb0*/  FADD.FTZ R156, R3, R2 ;  /* 0x00000002039c7221 */ /* 0x002fe20000010000 */
        /* <DEDUP_REMOVED lines=14> */
.L_x_13646:
        /* <DEDUP_REMOVED lines=12> */
.L_x_13648:
[----:B------:R-:W-:Y:S05]  /*18060*/  BSYNC.RECONVERGENT B2 ;  /* 0x0000000000027941 */ /* 0x000fea0003800200 */
.L_x_13647:
        /* <DEDUP_REMOVED lines=62> */
.L_x_13645:
[----:B------:R-:W-:Y:S05]  /*18450*/  BSYNC.RECONVERGENT B1 ;  /* 0x0000000000017941 */ /* 0x000fea0003800200 */
.L_x_13644:
        /* <DEDUP_REMOVED lines=20> */
.L_x_13651:
        /* <DEDUP_REMOVED lines=12> */
.L_x_13653:
[----:B------:R-:W-:Y:S05]  /*18660*/  BSYNC.RECONVERGENT B2 ;  /* 0x0000000000027941 */ /* 0x000fea0003800200 */
.L_x_13652:
        /* <DEDUP_REMOVED lines=62> */
.L_x_13650:
[----:B------:R-:W-:Y:S05]  /*18a50*/  BSYNC.RECONVERGENT B1 ;  /* 0x0000000000017941 */ /* 0x000fea0003800200 */
.L_x_13649:
        /* <DEDUP_REMOVED lines=25> */
.L_x_13656:
        /* <DEDUP_REMOVED lines=12> */
.L_x_13658:
[----:B------:R-:W-:Y:S05]  /*18cb0*/  BSYNC.RECONVERGENT B2 ;  /* 0x0000000000027941 */ /* 0x000fea0003800200 */
.L_x_13657:
        /* <DEDUP_REMOVED lines=62> */
.L_x_13655:
[----:B------:R-:W-:Y:S05]  /*190a0*/  BSYNC.RECONVERGENT B1 ;  /* 0x0000000000017941 */ /* 0x000fea0003800200 */
.L_x_13654:
        /* <DEDUP_REMOVED lines=21> */
.L_x_13661:
        /* <DEDUP_REMOVED lines=12> */
.L_x_13663:
[----:B------:R-:W-:Y:S05]  /*192c0*/  BSYNC.RECONVERGENT B2 ;  /* 0x0000000000027941 */ /* 0x000fea0003800200 */
.L_x_13662:
        /* <DEDUP_REMOVED lines=62> */
.L_x_13660:
[----:B------:R-:W-:Y:S05]  /*196b0*/  BSYNC.RECONVERGENT B1 ;  /* 0x0000000000017941 */ /* 0x000fea0003800200 */
.L_x_13659:
        /* <DEDUP_REMOVED lines=24> */
.L_x_13666:
        /* <DEDUP_REMOVED lines=12> */
.L_x_13668:
[----:B------:R-:W-:Y:S05]  /*19900*/  BSYNC.RECONVERGENT B2 ;  /* 0x0000000000027941 */ /* 0x000fea0003800200 */
.L_x_13667:
        /* <DEDUP_REMOVED lines=62> */
.L_x_13665:
[----:B------:R-:W-:Y:S05]  /*19cf0*/  BSYNC.RECONVERGENT B1 ;  /* 0x0000000000017941 */ /* 0x000fea0003800200 */
.L_x_13664:
        /* <DEDUP_REMOVED lines=20> */
.L_x_13671:
        /* <DEDUP_REMOVED lines=12> */
.L_x_13673:
[----:B------:R-:W-:Y:S05]  /*19f00*/  BSYNC.RECONVERGENT B2 ;  /* 0x0000000000027941 */ /* 0x000fea0003800200 */
.L_x_13672:
        /* <DEDUP_REMOVED lines=62> */
.L_x_13670:
[----:B------:R-:W-:Y:S05]  /*1a2f0*/  BSYNC.RECONVERGENT B1 ;  /* 0x0000000000017941 */ /* 0x000fea0003800200 */
.L_x_13669:
        /* <DEDUP_REMOVED lines=25> */
.L_x_13676:
        /* <DEDUP_REMOVED lines=12> */
.L_x_13678:
[----:B------:R-:W-:Y:S05]  /*1a550*/  BSYNC.RECONVERGENT B2 ;  /* 0x0000000000027941 */ /* 0x000fea0003800200 */
.L_x_13677:
        /* <DEDUP_REMOVED lines=62> */
.L_x_13675:
[----:B------:R-:W-:Y:S05]  /*1a940*/  BSYNC.RECONVERGENT B1 ;  /* 0x0000000000017941 */ /* 0x000fea0003800200 */
.L_x_13674:
        /* <DEDUP_REMOVED lines=8> */
[----:B------:R-:W-:Y:S02]  /*1a9d0*/  FSETP.LE.FTZ.AND P2, PT, R0, R194, PT ;  /* 0x000000c20000720b */ /* 0x000fe40003f53000 */
[----:B------:R-:W-:Y:S01]  /*1a9e0*/  PRMT R0, R162, 0x7632, R0 ;  /* 0x00007632a2007816 */ /* 0x000fe20000000000 */
        /* <DEDUP_REMOVED lines=9> */
.L_x_13681:
        /* <DEDUP_REMOVED lines=12> */
.L_x_13683:
[----:B------:R-:W-:Y:S05]  /*1ab40*/  BSYNC.RECONVERGENT B2 ;  /* 0x0000000000027941 */ /* 0x000fea0003800200 */
.L_x_13682:
[----:B0-----:R-:W-:Y:S01]  /*1ab50*/  IMAD.WIDE.U32 R190, R19, -0x2daee0ad, RZ ;  /* 0xd2511f5313be7825 */ /* 0x001fe200078e00ff */
        /* <DEDUP_REMOVED lines=61> */
.L_x_13680:
[----:B------:R-:W-:Y:S05]  /*1af30*/  BSYNC.RECONVERGENT B1 ;  /* 0x0000000000017941 */ /* 0x000fea0003800200 */
.L_x_13679:
        /* <DEDUP_REMOVED lines=24> */
.L_x_13686:
        /* <DEDUP_REMOVED lines=12> */
.L_x_13688:
[----:B------:R-:W-:Y:S05]  /*1b180*/  BSYNC.RECONVERGENT B2 ;  /* 0x0000000000027941 */ /* 0x000fea0003800200 */
.L_x_13687:
        /* <DEDUP_REMOVED lines=62> */
.L_x_13685:
[----:B------:R-:W-:Y:S05]  /*1b570*/  BSYNC.RECONVERGENT B1 ;  /* 0x0000000000017941 */ /* 0x000fea0003800200 */
.L_x_13684:
        /* <DEDUP_REMOVED lines=18> */
.L_x_13691:
        /* <DEDUP_REMOVED lines=12> */
.L_x_13693:
[----:B------:R-:W-:Y:S05]  /*1b760*/  BSYNC.RECONVERGENT B2 ;  /* 0x0000000000027941 */ /* 0x000fea0003800200 */
.L_x_13692:
        /* <DEDUP_REMOVED lines=62> */
.L_x_13690:
[----:B------:R-:W-:Y:S05]  /*1bb50*/  BSYNC.RECONVERGENT B1 ;  /* 0x0000000000017941 */ /* 0x000fea0003800200 */
.L_x_13689:
        /* <DEDUP_REMOVED lines=24> */
.L_x_13696:
        /* <DEDUP_REMOVED lines=12> */
.L_x_13698:
[----:B------:R-:W-:Y:S05]  /*1bda0*/  BSYNC.RECONVERGENT B2 ;  /* 0x0000000000027941 */ /* 0x000fea0003800200 */
.L_x_13697:
        /* <DEDUP_REMOVED lines=62> */
.L_x_13695:
[----:B------:R-:W-:Y:S05]  /*1c190*/  BSYNC.RECONVERGENT B1 ;  /* 0x0000000000017941 */ /* 0x000fea0003800200 */
.L_x_13694:
        /* <DEDUP_REMOVED lines=19> */
.L_x_13701:
        /* <DEDUP_REMOVED lines=12> */
.L_x_13703:
[----:B------:R-:W-:Y:S05]  /*1c390*/  BSYNC.RECONVERGENT B2 ;  /* 0x0000000000027941 */ /* 0x000fea0003800200 */
.L_x_13702:
        /* <DEDUP_REMOVED lines=61> */
[----:B------:R-:W-:-:S07]  /*1c770*/  HFMA2 R14, -RZ, RZ, 0, 0 ;  /* 0x00000000ff0e7431 */ /* 0x000fce00000001ff */
.L_x_13700:
[----:B------:R-:W-:Y:S05]  /*1c780*/  BSYNC.RECONVERGENT B1 ;  /* 0x0000000000017941 */ /* 0x000fea0003800200 */
.L_x_13699:
        /* <DEDUP_REMOVED lines=23> */
.L_x_13706:
        /* <DEDUP_REMOVED lines=12> */
.L_x_13708:
[----:B------:R-:W-:Y:S05]  /*1c9c0*/  BSYNC.RECONVERGENT B2 ;  /* 0x0000000000027941 */ /* 0x000fea0003800200 */
.L_x_13707:
        /* <DEDUP_REMOVED lines=62> */
.L_x_13705:
[----:B------:R-:W-:Y:S05]  /*1cdb0*/  BSYNC.RECONVERGENT B1 ;  /* 0x0000000000017941 */ /* 0x000fea0003800200 */
.L_x_13704:
        /* <DEDUP_REMOVED lines=18> */
.L_x_13711:
        /* <DEDUP_REMOVED lines=15> */
.L_x_13713:
[----:B------:R-:W-:Y:S05]  /*1cfd0*/  BSYNC.RECONVERGENT B2 ;  /* 0x0000000000027941 */ /* 0x000fea0003800200 */
.L_x_13712:
        /* <DEDUP_REMOVED lines=62> */
.L_x_13710:
[----:B------:R-:W-:Y:S05]  /*1d3c0*/  BSYNC.RECONVERGENT B1 ;  /* 0x0000000000017941 */ /* 0x000fea0003800200 */
.L_x_13709:
        /* <DEDUP_REMOVED lines=12> */
.L_x_13633:
        /* <DEDUP_REMOVED lines=16> */
.L_x_13717:
        /* <DEDUP_REMOVED lines=12> */
.L_x_13719:
[----:B------:R-:W-:Y:S05]  /*1d650*/  BSYNC.RECONVERGENT B2 ;  /* 0x0000000000027941 */ /* 0x000fea0003800200 */
.L_x_13718:
        /* <DEDUP_REMOVED lines=62> */
.L_x_13716:
[----:B------:R-:W-:Y:S05]  /*1da40*/  BSYNC.RECONVERGENT B1 ;  /* 0x0000000000017941 */ /* 0x000fea0003800200 */
.L_x_13715:
        /* <DEDUP_REMOVED lines=9> */
[----:B-1----:R-:W-:Y:S01]  /*1dae0*/  FSETP.LE.FTZ.AND P3, PT, R10, R194, PT ;  /* 0x000000c20a00720b */ /* 0x002fe20003f73000 */
[----:B------:R-:W-:Y:S01]  /*1daf0*/  IMAD.U32 R10, R160, 0x10000, RZ ;  /* 0x00010000a00a7824 */ /* 0x000fe200078e00ff */
[----:B------:R-:W-:-:S11]  /*1db00*/  MOV R160, 0x2 ;  /* 0x0000000200a07802 */ /* 0x000fd60000000f00 */
        /* <DEDUP_REMOVED lines=10> */
.L_x_13722:
        /* <DEDUP_REMOVED lines=12> */
.L_x_13724:
[----:B------:R-:W-:Y:S05]  /*1dc70*/  BSYNC.RECONVERGENT B2 ;  /* 0x0000000000027941 */ /* 0x000fea0003800200 */
.L_x_13723:
        /* <DEDUP_REMOVED lines=62> */
.L_x_13721:
[----:B------:R-:W-:Y:S05]  /*1e060*/  BSYNC.RECONVERGENT B1 ;  /* 0x0000000000017941 */ /* 0x000fea0003800200 */
.L_x_13720:
        /* <DEDUP_REMOVED lines=19> */
.L_x_13727:
        /* <DEDUP_REMOVED lines=12> */
.L_x_13729:
[----:B------:R-:W-:Y:S05]  /*1e260*/  BSYNC.RECONVERGENT B2 ;  /* 0x0000000000027941 */ /* 0x000fea0003800200 */
.L_x_13728:
        /* <DEDUP_REMOVED lines=62> */
.L_x_13726:
[----:B------:R-:W-:Y:S05]  /*1e650*/  BSYNC.RECONVERGENT B1 ;  /* 0x0000000000017941 */ /* 0x000fea0003800200 */
.L_x_13725:
[----:B------:R-:W-:Y:S01]  /*1e660*/  I2FP.F32.U32 R14, R157 ;  /* 0x0000009d000e7245 */ /* 0x000fe20000201000 */
[----:B------:R-:W-:Y:S01]  /*1e670*/  BSSY.RECONVERGENT B1, `(.L_x_13730) ;  /* 0x000005e000017945 */ /* 0x000fe20003800200 */
[----:B------:R-:W-:Y:S01]  /*1e680*/  LOP3.LUT R18, R18, 0xfffffffb, RZ, 0xc0, !PT ;  /* 0xfffffffb12127812 */ /* 0x000fe200078ec0ff */
[----:B0-----:R-:W-:Y:S02]  /*1e690*/  HFMA2 R190, -RZ, RZ, 0, 1.1920928955078125e-07 ;  /* 0x00000002ffbe7431 */ /* 0x001fe400000001ff */
        /* <DEDUP_REMOVED lines=16> */
.L_x_13732:
        /* <DEDUP_REMOVED lines=12> */
.L_x_13734:
[----:B------:R-:W-:Y:S05]  /*1e860*/  BSYNC.RECONVERGENT B2 ;  /* 0x0000000000027941 */ /* 0x000fea0003800200 */
.L_x_13733:
        /* <DEDUP_REMOVED lines=62> */
.L_x_13731:
[----:B------:R-:W-:Y:S05]  /*1ec50*/  BSYNC.RECONVERGENT B1 ;  /* 0x0000000000017941 */ /* 0x000fea0003800200 */
.L_x_13730:
        /* <DEDUP_REMOVED lines=19> */
.L_x_13737:
        /* <DEDUP_REMOVED lines=12> */
.L_x_13739:
[----:B------:R-:W-:Y:S05]  /*1ee50*/  BSYNC.RECONVERGENT B2 ;  /* 0x0000000000027941 */ /* 0x000fea0003800200 */
.L_x_13738:
        /* <DEDUP_REMOVED lines=62> */
.L_x_13736:
[----:B------:R-:W-:Y:S05]  /*1f240*/  BSYNC.RECONVERGENT B1 ;  /* 0x0000000000017941 */ /* 0x000fea0003800200 */
.L_x_13735:
[----:B------:R-:W-:Y:S01]  /*1f250*/  ISETP.NE.AND P3, PT, R160, 0x1, PT ;  /* 0x00000001a000780c */ /* 0x000fe20003f65270 */
[----:B------:R-:W-:Y:S01]  /*1f260*/  BSSY.RECONVERGENT B1, `(.L_x_13740) ;  /* 0x000005c000017945 */ /* 0x000fe20003800200 */
[----:B------:R-:W-:Y:S01]  /*1f270*/  I2FP.F32.U32 R14, R159 ;  /* 0x0000009f000e7245 */ /* 0x000fe20000201000 */
[----:B------:R-:W-:Y:S02]  /*1f280*/  HFMA2 R191, -RZ, RZ, 0, 1.1920928955078125e-07 ;  /* 0x00000002ffbf7431 */ /* 0x000fe400000001ff */
[----:B------:R-:W-:Y:S02]  /*1f290*/  IMAD.U32 R159, R162, 0x10000, RZ ;  /* 0x00010000a29f7824 */ /* 0x000fe400078e00ff */
        /* <DEDUP_REMOVED lines=13> */
.L_x_13742:
        /* <DEDUP_REMOVED lines=12> */
.L_x_13744:
[----:B------:R-:W-:Y:S05]  /*1f430*/  BSYNC.RECONVERGENT B2 ;  /* 0x0000000000027941 */ /* 0x000fea0003800200 */
.L_x_13743:
        /* <DEDUP_REMOVED lines=62> */
.L_x_13741:
[----:B------:R-:W-:Y:S05]  /*1f820*/  BSYNC.RECONVERGENT B1 ;  /* 0x0000000000017941 */ /* 0x000fea0003800200 */
.L_x_13740:
        /* <DEDUP_REMOVED lines=17> */
.L_x_13747:
        /* <DEDUP_REMOVED lines=12> */
.L_x_13749:
[----:B------:R-:W-:Y:S05]  /*1fa00*/  BSYNC.RECONVERGENT B2 ;  /* 0x0000000000027941 */ /* 0x000fea0003800200 */
.L_x_13748:
        /* <DEDUP_REMOVED lines=62> */
.L_x_13746:
[----:B------:R-:W-:Y:S05]  /*1fdf0*/  BSYNC.RECONVERGENT B1 ;  /* 0x0000000000017941 */ /* 0x000fea0003800200 */
.L_x_13745:
        /* <DEDUP_REMOVED lines=18> */
.L_x_13752:
        /* <DEDUP_REMOVED lines=12> */
.L_x_13754:
[----:B------:R-:W-:Y:S05]  /*1ffe0*/  BSYNC.RECONVERGENT B2 ;  /* 0x0000000000027941 */ /* 0x000fea0003800200 */
.L_x_13753:
        /* <DEDUP_REMOVED lines=62> */
.L_x_13751:
[----:B------:R-:W-:Y:S05]  /*203d0*/  BSYNC.RECONVERGENT B1 ;  /* 0x0000000000017941 */ /* 0x000fea0003800200 */
.L_x_13750:
        /* <DEDUP_REMOVED lines=42> */
.L_x_13714:
        /* <DEDUP_REMOVED lines=44> */
.L_x_13755:
[----:B------:R-:W-:Y:S02]  /*20940*/  IMAD.MOV.U32 R10, RZ, RZ, R189 ;  /* 0x000000ffff0a7224 */ /* 0x000fe400078e00bd */
[----:B------:R-:W-:-:S07]  /*20950*/  VIADD R188, R188, 0x20 ;  /* 0x00000020bcbc7836 */ /* 0x000fce0000000000 */
.L_x_13632:
[----:B------:R-:W-:Y:S05]  /*20960*/  BSYNC.RECONVERGENT B0 ;  /* 0x0000000000007941 */ /* 0x000fea0003800200 */
.L_x_13631:
        /* <DEDUP_REMOVED lines=36> */
.L_x_13761:
        /* <DEDUP_REMOVED lines=12> */
.L_x_13763:
[----:B------:R-:W-:Y:S05]  /*20c70*/  BSYNC.RECONVERGENT B2 ;  /* 0x0000000000027941 */ /* 0x000fea0003800200 */
.L_x_13762:
        /* <DEDUP_REMOVED lines=58> */
[----:B------:R-:W-:Y:S01]  /*21020*/  IMAD.WIDE.U32 R2, R0, -0x326172a9, RZ ;  /* 0xcd9e8d5700027825 */ /* 0x000fe200078e00ff */
[----:B------:R-:W-:-:S03]  /*21030*/  MOV R0, R10 ;  /* 0x0000000a00007202 */ /* 0x000fc60000000f00 */
[----:B------:R-:W-:Y:S01]  /*21040*/  IMAD.MOV.U32 R12, RZ, RZ, R2 ;  /* 0x000000ffff0c7224 */ /* 0x000fe200078e0002 */
[----:B------:R-:W-:-:S07]  /*21050*/  LOP3.LUT R16, R4, UR16, R3, 0x96, !PT ;  /* 0x0000001004107c12 */ /* 0x000fce000f8e9603 */
.L_x_13760:
[----:B------:R-:W-:Y:S05]  /*21060*/  BSYNC.RECONVERGENT B1 ;  /* 0x0000000000017941 */ /* 0x000fea0003800200 */
.L_x_13759:
        /* <DEDUP_REMOVED lines=24> */
.L_x_13766:
        /* <DEDUP_REMOVED lines=12> */
.L_x_13768:
[----:B------:R-:W-:Y:S05]  /*212b0*/  BSYNC.RECONVERGENT B2 ;  /* 0x0000000000027941 */ /* 0x000fea0003800200 */
.L_x_13767:
        /* <DEDUP_REMOVED lines=62> */
.L_x_13765:
[----:B------:R-:W-:Y:S05]  /*216a0*/  BSYNC.RECONVERGENT B1 ;  /* 0x0000000000017941 */ /* 0x000fea0003800200 */
.L_x_13764:
[----:B------:R-:W-:Y:S01]  /*216b0*/  I2FP.F32.U32 R3, R3 ;  /* 0x0000000300037245 */ /* 0x000fe20000201000 */
[----:B------:R-:W-:Y:S01]  /*216c0*/  BSSY.RECONVERGENT B1, `(.L_x_13769) ;  /* 0x0000062000017945 */ /* 0x000fe20003800200 */
[----:B------:R-:W-:Y:S01]  /*216d0*/  FSEL R2, R2, RZ, P4 ;  /* 0x000000ff02027208 */ /* 0x000fe20002000000 */
[----:B------:R-:W-:Y:S02]  /*216e0*/  IMAD.MOV.U32 R5, RZ, RZ, R12 ;  /* 0x000000ffff057224 */ /* 0x000fe400078e000c */
[----:B------:R-:W-:-:S05]  /*216f0*/  FFMA.FTZ R3, R3, R230, 1.1641532182693481445e-10 ;  /* 0x2f00000003037423 */ /* 0x000fca00000100e6 */
[----:B------:R-:W-:Y:S02]  /*21700*/  FSETP.GTU.FTZ.AND P2, PT, R3, R194, PT ;  /* 0x000000c20300720b */ /* 0x000fe40003f5c000 */
[----:B------:R-:W-:-:S05]  /*21710*/  SHF.L.U32 R3, R128, 0x10, RZ ;  /* 0x0000001080037819 */ /* 0x000fca00000006ff */
        /* <DEDUP_REMOVED lines=17> */
.L_x_13771:
        /* <DEDUP_REMOVED lines=12> */
.L_x_13773:
[----:B------:R-:W-:Y:S05]  /*218f0*/  BSYNC.RECONVERGENT B2 ;  /* 0x0000000000027941 */ /* 0x000fea0003800200 */
.L_x_13772:
        /* <DEDUP_REMOVED lines=62> */
.L_x_13770:
[----:B------:R-:W-:Y:S05]  /*21ce0*/  BSYNC.RECONVERGENT B1 ;  /* 0x0000000000017941 */ /* 0x000fea0003800200 */
.L_x_13769:
        /* <DEDUP_REMOVED lines=20> */
.L_x_13776:
        /* <DEDUP_REMOVED lines=12> */
.L_x_13778:
[----:B------:R-:W-:Y:S05]  /*21ef0*/  BSYNC.RECONVERGENT B2 ;  /* 0x0000000000027941 */ /* 0x000fea0003800200 */
.L_x_13777:
        /* <DEDUP_REMOVED lines=62> */
.L_x_13775:
[----:B------:R-:W-:Y:S05]  /*222e0*/  BSYNC.RECONVERGENT B1 ;  /* 0x0000000000017941 */ /* 0x000fea0003800200 */
.L_x_13774:
[----:B------:R-:W-:Y:S01]  /*222f0*/  I2FP.F32.U32 R3, R5 ;  /* 0x0000000500037245 */ /* 0x000fe20000201000 */
[----:B------:R-:W-:Y:S01]  /*22300*/  BSSY.RECONVERGENT B1, `(.L_x_13779) ;  /* 0x0000063000017945 */ /* 0x000fe20003800200 */
[----:B------:R-:W-:-:S03]  /*22310*/  FSEL R0, R0, RZ, P4 ;  /* 0x000000ff00007208 */ /* 0x000fc60002000000 */
        /* <DEDUP_REMOVED lines=8> */
[----:B------:R-:W-:Y:S01]  /*223a0*/  IMAD.MOV.U32 R3, RZ, RZ, 0x2 ;  /* 0x00000002ff037424 */ /* 0x000fe200078e00ff */
        /* <DEDUP_REMOVED lines=13> */
.L_x_13781:
        /* <DEDUP_REMOVED lines=12> */
.L_x_13783:
[----:B------:R-:W-:Y:S05]  /*22540*/  BSYNC.RECONVERGENT B2 ;  /* 0x0000000000027941 */ /* 0x000fea0003800200 */
.L_x_13782:
        /* <DEDUP_REMOVED lines=62> */
.L_x_13780:
[----:B------:R-:W-:Y:S05]  /*22930*/  BSYNC.RECONVERGENT B1 ;  /* 0x0000000000017941 */ /* 0x000fea0003800200 */
.L_x_13779:
        /* <DEDUP_REMOVED lines=21> */
.L_x_13786:
        /* <DEDUP_REMOVED lines=12> */
.L_x_13788:
[----:B------:R-:W-:Y:S05]  /*22b50*/  BSYNC.RECONVERGENT B2 ;  /* 0x0000000000027941 */ /* 0x000fea0003800200 */
.L_x_13787:
        /* <DEDUP_REMOVED lines=62> */
.L_x_13785:
[----:B------:R-:W-:Y:S05]  /*22f40*/  BSYNC.RECONVERGENT B1 ;  /* 0x0000000000017941 */ /* 0x000fea0003800200 */
.L_x_13784:
        /* <DEDUP_REMOVED lines=24> */
.L_x_13791:
        /* <DEDUP_REMOVED lines=12> */
.L_x_13793:
[----:B------:R-:W-:Y:S05]  /*23190*/  BSYNC.RECONVERGENT B2 ;  /* 0x0000000000027941 */ /* 0x000fea0003800200 */
.L_x_13792:
        /* <DEDUP_REMOVED lines=62> */
.L_x_13790:
[----:B------:R-:W-:Y:S05]  /*23580*/  BSYNC.RECONVERGENT B1 ;  /* 0x0000000000017941 */ /* 0x000fea0003800200 */
.L_x_13789:
        /* <DEDUP_REMOVED lines=20> */
.L_x_13796:
        /* <DEDUP_REMOVED lines=12> */
.L_x_13798:
[----:B------:R-:W-:Y:S05]  /*23790*/  BSYNC.RECONVERGENT B2 ;  /* 0x0000000000027941 */ /* 0x000fea0003800200 */
.L_x_13797:
        /* <DEDUP_REMOVED lines=62> */
.L_x_13795:
[----:B------:R-:W-:Y:S05]  /*23b80*/  BSYNC.RECONVERGENT B1 ;  /* 0x0000000000017941 */ /* 0x000fea0003800200 */
.L_x_13794:
[----:B------:R-:W-:Y:S01]  /*23b90*/  I2FP.F32.U32 R3, R5 ;  /* 0x0000000500037245 */ /* 0x000fe20000201000 */
[----:B------:R-:W-:Y:S01]  /*23ba0*/  BSSY.RECONVERGENT B1, `(.L_x_13799) ;  /* 0x0000063000017945 */ /* 0x000fe20003800200 */
[----:B------:R-:W-:Y:S01]  /*23bb0*/  FSEL R0, R0, RZ, P4 ;  /* 0x000000ff00007208 */ /* 0x000fe20002000000 */
[----:B------:R-:W-:Y:S02]  /*23bc0*/  IMAD.MOV.U32 R14, RZ, RZ, 0x2 ;  /* 0x00000002ff0e7424 */ /* 0x000fe400078e00ff */
[----:B------:R-:W-:Y:S01]  /*23bd0*/  FFMA.FTZ R3, R3, R230, 1.1641532182693481445e-10 ;  /* 0x2f00000003037423 */ /* 0x000fe200000100e6 */
[----:B------:R-:W-:-:S04]  /*23be0*/  IMAD.MOV.U32 R4, RZ, RZ, R12 ;  /* 0x000000ffff047224 */ /* 0x000fc800078e000c */
[----:B------:R-:W-:Y:S02]  /*23bf0*/  FSETP.GTU.FTZ.AND P2, PT, R3, R194, PT ;  /* 0x000000c20300720b */ /* 0x000fe40003f5c000 */
[----:B------:R-:W-:-:S04]  /*23c00*/  PRMT R3, R129, 0x7632, R3 ;  /* 0x0000763281037816 */ /* 0x000fc80000000003 */
[----:B------:R-:W-:-:S05]  /*23c10*/  SHF.L.U32 R3, R3, 0x10, RZ ;  /* 0x0000001003037819 */ /* 0x000fca00000006ff */
        /* <DEDUP_REMOVED lines=16> */
.L_x_13801:
        /* <DEDUP_REMOVED lines=12> */
.L_x_13803:
[----:B------:R-:W-:Y:S05]  /*23de0*/  BSYNC.RECONVERGENT B2 ;  /* 0x0000000000027941 */ /* 0x000fea0003800200 */
.L_x_13802:
        /* <DEDUP_REMOVED lines=62> */
.L_x_13800:
[----:B------:R-:W-:Y:S05]  /*241d0*/  BSYNC.RECONVERGENT B1 ;  /* 0x0000000000017941 */ /* 0x000fea0003800200 */
.L_x_13799:
        /* <DEDUP_REMOVED lines=19> */
.L_x_13806:
        /* <DEDUP_REMOVED lines=12> */
.L_x_13808:
[----:B------:R-:W-:Y:S05]  /*243d0*/  BSYNC.RECONVERGENT B2 ;  /* 0x0000000000027941 */ /* 0x000fea0003800200 */
.L_x_13807:
        /* <DEDUP_REMOVED lines=62> */
.L_x_13805:
[----:B------:R-:W-:Y:S05]  /*247c0*/  BSYNC.RECONVERGENT B1 ;  /* 0x0000000000017941 */ /* 0x000fea0003800200 */
.L_x_13804:
        /* <DEDUP_REMOVED lines=24> */
.L_x_13811:
        /* <DEDUP_REMOVED lines=12> */
.L_x_13813:
[----:B------:R-:W-:Y:S05]  /*24a10*/  BSYNC.RECONVERGENT B2 ;  /* 0x0000000000027941 */ /* 0x000fea0003800200 */
.L_x_13812:
        /* <DEDUP_REMOVED lines=62> */
.L_x_13810:
[----:B------:R-:W-:Y:S05]  /*24e00*/  BSYNC.RECONVERGENT B1 ;  /* 0x0000000000017941 */ /* 0x000fea0003800200 */
.L_x_13809:
        /* <DEDUP_REMOVED lines=18> */
.L_x_13816:
        /* <DEDUP_REMOVED lines=12> */
.L_x_13818:
[----:B------:R-:W-:Y:S05]  /*24ff0*/  BSYNC.RECONVERGENT B2 ;  /* 0x0000000000027941 */ /* 0x000fea0003800200 */
.L_x_13817:
        /* <DEDUP_REMOVED lines=62> */
.L_x_13815:
[----:B------:R-:W-:Y:S05]  /*253e0*/  BSYNC.RECONVERGENT B1 ;  /* 0x0000000000017941 */ /* 0x000fea0003800200 */
.L_x_13814:
        /* <DEDUP_REMOVED lines=24> */
.L_x_13821:
        /* <DEDUP_REMOVED lines=12> */
.L_x_13823:
[----:B------:R-:W-:Y:S05]  /*25630*/  BSYNC.RECONVERGENT B2 ;  /* 0x0000000000027941 */ /* 0x000fea0003800200 */
.L_x_13822:
        /* <DEDUP_REMOVED lines=62> */
.L_x_13820:
[----:B------:R-:W-:Y:S05]  /*25a20*/  BSYNC.RECONVERGENT B1 ;  /* 0x0000000000017941 */ /* 0x000fea0003800200 */
.L_x_13819:
        /* <DEDUP_REMOVED lines=19> */
.L_x_13826:
        /* <DEDUP_REMOVED lines=12> */
.L_x_13828:
[----:B------:R-:W-:Y:S05]  /*25c20*/  BSYNC.RECONVERGENT B2 ;  /* 0x0000000000027941 */ /* 0x000fea0003800200 */
.L_x_13827:
        /* <DEDUP_REMOVED lines=62> */
.L_x_13825:
[----:B------:R-:W-:Y:S05]  /*26010*/  BSYNC.RECONVERGENT B1 ;  /* 0x0000000000017941 */ /* 0x000fea0003800200 */
.L_x_13824:
        /* <DEDUP_REMOVED lines=23> */
.L_x_13831:
        /* <DEDUP_REMOVED lines=12> */
.L_x_13833:
[----:B------:R-:W-:Y:S05]  /*26250*/  BSYNC.RECONVERGENT B2 ;  /* 0x0000000000027941 */ /* 0x000fea0003800200 */
.L_x_13832:
        /* <DEDUP_REMOVED lines=62> */
.L_x_13830:
[----:B------:R-:W-:Y:S05]  /*26640*/  BSYNC.RECONVERGENT B1 ;  /* 0x0000000000017941 */ /* 0x000fea0003800200 */
.L_x_13829:
        /* <DEDUP_REMOVED lines=18> */
.L_x_13836:
        /* <DEDUP_REMOVED lines=15> */
.L_x_13838:
[----:B------:R-:W-:Y:S05]  /*26860*/  BSYNC.RECONVERGENT B2 ;  /* 0x0000000000027941 */ /* 0x000fea0003800200 */
.L_x_13837:
        /* <DEDUP_REMOVED lines=62> */
.L_x_13835:
[----:B------:R-:W-:Y:S05]  /*26c50*/  BSYNC.RECONVERGENT B1 ;  /* 0x0000000000017941 */ /* 0x000fea0003800200 */
.L_x_13834:
[----:B------:R-:W-:Y:S02]  /*26c60*/  I2FP.F32.U32 R10, R10 ;  /* 0x0000000a000a7245 */ /* 0x000fe40000201000 */
        /* <DEDUP_REMOVED lines=8> */
[----:B------:R-:W-:-:S03]  /*26cf0*/  SEL R0, RZ, 0x1, P6 ;  /* 0x00000001ff007807 */ /* 0x000fc60003000000 */
[----:B------:R-:W-:Y:S01]  /*26d00*/  @P1 FADD.FTZ R171, R139, R171 ;  /* 0x000000ab8bab1221 */ /* 0x000fe20000010000 */
[----:B------:R-:W-:Y:S06]  /*26d10*/  BRA `(.L_x_13839) ;  /* 0x00000030007c7947 */ /* 0x000fec0003800000 */
.L_x_13758:
        /* <DEDUP_REMOVED lines=16> */
.L_x_13842:
        /* <DEDUP_REMOVED lines=12> */
.L_x_13844:
[----:B------:R-:W-:Y:S05]  /*26ee0*/  BSYNC.RECONVERGENT B2 ;  /* 0x0000000000027941 */ /* 0x000fea0003800200 */
.L_x_13843:
        /* <DEDUP_REMOVED lines=62> */
.L_x_13841:
[----:B------:R-:W-:Y:S05]  /*272d0*/  BSYNC.RECONVERGENT B1 ;  /* 0x0000000000017941 */ /* 0x000fea0003800200 */
.L_x_13840:
[----:B------:R-:W1:Y:S01]  /*272e0*/  LDC R194, c[0x0][0x404] ;  /* 0x00010100ffc27b82 */ /* 0x000e620000000800 */
[----:B------:R-:W-:Y:S01]  /*272f0*/  HFMA2 R193, -RZ, RZ, 0.1171875, 0 ;  /* 0x2f800000ffc17431 */ /* 0x000fe200000001ff */
[----:B------:R-:W-:Y:S01]  /*27300*/  I2FP.F32.U32 R10, R165 ;  /* 0x000000a5000a7245 */ /* 0x000fe20000201000 */
[----:B------:R-:W-:Y:S01]  /*27310*/  BSSY.RECONVERGENT B1, `(.L_x_13845) ;  /* 0x000005e000017945 */ /* 0x000fe20003800200 */
[----:B------:R-:W-:Y:S02]  /*27320*/  LOP3.LUT R18, R18, 0xffffffef, RZ, 0xc0, !PT ;  /* 0xffffffef12127812 */ /* 0x000fe400078ec0ff */
[----:B-----5:R-:W-:Y:S02]  /*27330*/  PRMT R14, R168, 0x7632, R14 ;  /* 0x00007632a80e7816 */ /* 0x020fe4000000000e */
[----:B------:R-:W-:Y:S01]  /*27340*/  MOV R167, R12 ;  /* 0x0000000c00a77202 */ /* 0x000fe20000000f00 */
[----:B------:R-:W-:-:S05]  /*27350*/  FFMA.FTZ R10, R10, R193, 1.1641532182693481445e-10 ;  /* 0x2f0000000a0a7423 */ /* 0x000fca00000100c1 */
[----:B-1----:R-:W-:Y:S01]  /*27360*/  FSETP.LE.FTZ.AND P2, PT, R10, R194, PT ;  /* 0x000000c20a00720b */ /* 0x002fe20003f53000 */
[----:B------:R-:W-:Y:S02]  /*27370*/  IMAD.U32 R10, R168, 0x10000, RZ ;  /* 0x00010000a80a7824 */ /* 0x000fe400078e00ff */
[----:B------:R-:W-:-:S10]  /*27380*/  IMAD.MOV.U32 R168, RZ, RZ, 0x2 ;  /* 0x00000002ffa87424 */ /* 0x000fd400078e00ff */
        /* <DEDUP_REMOVED lines=11> */
.L_x_13847:
        /* <DEDUP_REMOVED lines=12> */
.L_x_13849:
[----:B------:R-:W-:Y:S05]  /*27500*/  BSYNC.RECONVERGENT B2 ;  /* 0x0000000000027941 */ /* 0x000fea0003800200 */
.L_x_13848:
[----:B0-----:R-:W-:Y:S01]  /*27510*/  IMAD.WIDE.U32 R190, R19, -0x2daee0ad, RZ ;  /* 0xd2511f5313be7825 */ /* 0x001fe200078e00ff */
        /* <DEDUP_REMOVED lines=61> */
.L_x_13846:
[----:B------:R-:W-:Y:S05]  /*278f0*/  BSYNC.RECONVERGENT B1 ;  /* 0x0000000000017941 */ /* 0x000fea0003800200 */
.L_x_13845:
[----:B------:R-:W-:Y:S01]  /*27900*/  I2FP.F32.U32 R164, R167 ;  /* 0x000000a700a47245 */ /* 0x000fe20000201000 */
[----:B------:R-:W-:Y:S01]  /*27910*/  BSSY.RECONVERGENT B1, `(.L_x_13850) ;  /* 0x000005d000017945 */ /* 0x000fe20003800200 */
[----:B------:R-:W-:Y:S01]  /*27920*/  LOP3.LUT R18, R18, 0xfffffff7, RZ, 0xc0, !PT ;  /* 0xfffffff712127812 */ /* 0x000fe200078ec0ff */
[----:B------:R-:W-:Y:S01]  /*27930*/  IMAD.MOV.U32 R166, RZ, RZ, 0x2 ;  /* 0x00000002ffa67424 */ /* 0x000fe200078e00ff */
[----:B------:R-:W-:Y:S01]  /*27940*/  MOV R165, R12 ;  /* 0x0000000c00a57202 */ /* 0x000fe20000000f00 */
        /* <DEDUP_REMOVED lines=14> */
.L_x_13852:
        /* <DEDUP_REMOVED lines=12> */
.L_x_13854:
[----:B------:R-:W-:Y:S05]  /*27af0*/  BSYNC.RECONVERGENT B2 ;  /* 0x0000000000027941 */ /* 0x000fea0003800200 */
.L_x_13853:
        /* <DEDUP_REMOVED lines=62> */
.L_x_13851:
[----:B------:R-:W-:Y:S05]  /*27ee0*/  BSYNC.RECONVERGENT B1 ;  /* 0x0000000000017941 */ /* 0x000fea0003800200 */
.L_x_13850:
[----:B------:R-:W-:Y:S01]  /*27ef0*/  I2FP.F32.U32 R14, R165 ;  /* 0x000000a5000e7245 */ /* 0x000fe20000201000 */
[----:B------:R-:W-:Y:S01]  /*27f00*/  BSSY.RECONVERGENT B1, `(.L_x_13855) ;  /* 0x000005e000017945 */ /* 0x000fe20003800200 */
[----:B------:R-:W-:Y:S01]  /*27f10*/  LOP3.LUT R18, R18, 0xfffffffb, RZ, 0xc0, !PT ;  /* 0xfffffffb12127812 */ /* 0x000fe200078ec0ff */
[----:B------:R-:W-:Y:S02]  /*27f20*/  IMAD.U32 R165, R169, 0x10000, RZ ;  /* 0x00010000a9a57824 */ /* 0x000fe400078e00ff */
[----:B------:R-:W-:Y:S01]  /*27f30*/  FFMA.FTZ R14, R14, R193, 1.1641532182693481445e-10 ;  /* 0x2f0000000e0e7423 */ /* 0x000fe200000100c1 */
[----:B0-----:R-:W-:-:S04]  /*27f40*/  IMAD.MOV.U32 R190, RZ, RZ, 0x2 ;  /* 0x00000002ffbe7424 */ /* 0x001fc800078e00ff */
        /* <DEDUP_REMOVED lines=14> */
.L_x_13857:
        /* <DEDUP_REMOVED lines=12> */
.L_x_13859:
[----:B------:R-:W-:Y:S05]  /*280f0*/  BSYNC.RECONVERGENT B2 ;  /* 0x0000000000027941 */ /* 0x000fea0003800200 */
.L_x_13858:
        /* <DEDUP_REMOVED lines=62> */
.L_x_13856:
[----:B------:R-:W-:Y:S05]  /*284e0*/  BSYNC.RECONVERGENT B1 ;  /* 0x0000000000017941 */ /* 0x000fea0003800200 */
.L_x_13855:
        /* <DEDUP_REMOVED lines=19> */
.L_x_13862:
        /* <DEDUP_REMOVED lines=12> */
.L_x_13864:
[----:B------:R-:W-:Y:S05]  /*286e0*/  BSYNC.RECONVERGENT B2 ;  /* 0x0000000000027941 */ /* 0x000fea0003800200 */
.L_x_13863:
        /* <DEDUP_REMOVED lines=62> */
.L_x_13861:
[----:B------:R-:W-:Y:S05]  /*28ad0*/  BSYNC.RECONVERGENT B1 ;  /* 0x0000000000017941 */ /* 0x000fea0003800200 */
.L_x_13860:
[----:B------:R-:W-:Y:S01]  /*28ae0*/  ISETP.NE.AND P3, PT, R168, 0x1, PT ;  /* 0x00000001a800780c */ /* 0x000fe20003f65270 */
[----:B------:R-:W-:Y:S01]  /*28af0*/  BSSY.RECONVERGENT B1, `(.L_x_13865) ;  /* 0x000005c000017945 */ /* 0x000fe20003800200 */
[----:B------:R-:W-:Y:S01]  /*28b00*/  I2FP.F32.U32 R14, R167 ;  /* 0x000000a7000e7245 */ /* 0x000fe20000201000 */
[----:B------:R-:W-:Y:S02]  /*28b10*/  IMAD.U32 R167, R170, 0x10000, RZ ;  /* 0x00010000aaa77824 */ /* 0x000fe400078e00ff */
[----:B------:R-:W-:Y:S02]  /*28b20*/  IMAD.MOV.U32 R191, RZ, RZ, 0x2 ;  /* 0x00000002ffbf7424 */ /* 0x000fe400078e00ff */
[----:B------:R-:W-:-:S05]  /*28b30*/  FFMA.FTZ R14, R14, R193, 1.1641532182693481445e-10 ;  /* 0x2f0000000e0e7423 */ /* 0x000fca00000100c1 */
[----:B------:R-:W-:Y:S02]  /*28b40*/  FSETP.LE.FTZ.AND P2, PT, R14, R194, PT ;  /* 0x000000c20e00720b */ /* 0x000fe40003f53000 */
[----:B------:R-:W-:Y:S02]  /*28b50*/  PRMT R14, R170, 0x7632, R14 ;  /* 0x00007632aa0e7816 */ /* 0x000fe4000000000e */
[----:B------:R-:W-:Y:S01]  /*28b60*/  MOV R170, R12 ;  /* 0x0000000c00aa7202 */ /* 0x000fe20000000f00 */
        /* <DEDUP_REMOVED lines=9> */
.L_x_13867:
        /* <DEDUP_REMOVED lines=12> */
.L_x_13869:
[----:B------:R-:W-:Y:S05]  /*28cc0*/  BSYNC.RECONVERGENT B2 ;  /* 0x0000000000027941 */ /* 0x000fea0003800200 */
.L_x_13868:
        /* <DEDUP_REMOVED lines=62> */
.L_x_13866:
[----:B------:R-:W-:Y:S05]  /*290b0*/  BSYNC.RECONVERGENT B1 ;  /* 0x0000000000017941 */ /* 0x000fea0003800200 */
.L_x_13865:
[----:B------:R-:W-:Y:S01]  /*290c0*/  ISETP.NE.AND P4, PT, R191, 0x1, PT ;  /* 0x00000001bf00780c */ /* 0x000fe20003f85270 */
[----:B------:R-:W-:Y:S01]  /*290d0*/  BSSY.RECONVERGENT B1, `(.L_x_13870) ;  /* 0x000005b000017945 */ /* 0x000fe20003800200 */
[----:B------:R-:W-:Y:S01]  /*290e0*/  I2FP.F32.U32 R168, R170 ;  /* 0x000000aa00a87245 */ /* 0x000fe20000201000 */
[----:B------:R-:W-:Y:S01]  /*290f0*/  IMAD.MOV.U32 R190, RZ, RZ, 0x2 ;  /* 0x00000002ffbe7424 */ /* 0x000fe200078e00ff */
[----:B------:R-:W-:-:S03]  /*29100*/  MOV R169, R12 ;  /* 0x0000000c00a97202 */ /* 0x000fc60000000f00 */
        /* <DEDUP_REMOVED lines=12> */
.L_x_13872:
        /* <DEDUP_REMOVED lines=12> */
.L_x_13874:
[----:B------:R-:W-:Y:S05]  /*29290*/  BSYNC.RECONVERGENT B2 ;  /* 0x0000000000027941 */ /* 0x000fea0003800200 */
.L_x_13873:
        /* <DEDUP_REMOVED lines=62> */
.L_x_13871:
[----:B------:R-:W-:Y:S05]  /*29680*/  BSYNC.RECONVERGENT B1 ;  /* 0x0000000000017941 */ /* 0x000fea0003800200 */
.L_x_13870:
        /* <DEDUP_REMOVED lines=18> */
.L_x_13877:
        /* <DEDUP_REMOVED lines=12> */
.L_x_13879:
[----:B------:R-:W-:Y:S05]  /*29870*/  BSYNC.RECONVERGENT B2 ;  /* 0x0000000000027941 */ /* 0x000fea0003800200 */
.L_x_13878:
        /* <DEDUP_REMOVED lines=62> */
.L_x_13876:
[----:B------:R-:W-:Y:S05]  /*29c60*/  BSYNC.RECONVERGENT B1 ;  /* 0x0000000000017941 */ /* 0x000fea0003800200 */
.L_x_13875:
        /* <DEDUP_REMOVED lines=42> */
.L_x_13839:
        /* <DEDUP_REMOVED lines=44> */
.L_x_13880:
[----:B------:R-:W-:Y:S01]  /*2a1d0*/  MOV R10, R189 ;  /* 0x000000bd000a7202 */ /* 0x000fe20000000f00 */
[----:B------:R-:W-:-:S07]  /*2a1e0*/  VIADD R188, R188, 0x20 ;  /* 0x00000020bcbc7836 */ /* 0x000fce0000000000 */
.L_x_13757:
[----:B------:R-:W-:Y:S05]  /*2a1f0*/  BSYNC.RECONVERGENT B0 ;  /* 0x0000000000007941 */ /* 0x000fea0003800200 */
.L_x_13756:
        /* <DEDUP_REMOVED lines=36> */
.L_x_13886:
        /* <DEDUP_REMOVED lines=12> */
.L_x_13888:
[----:B------:R-:W-:Y:S05]  /*2a500*/  BSYNC.RECONVERGENT B2 ;  /* 0x0000000000027941 */ /* 0x000fea0003800200 */
.L_x_13887:
        /* <DEDUP_REMOVED lines=62> */
.L_x_13885:
[----:B------:R-:W-:Y:S05]  /*2a8f0*/  BSYNC.RECONVERGENT B1 ;  /* 0x0000000000017941 */ /* 0x000fea0003800200 */
.L_x_13884:
[----:B------:R-:W2:Y:S01]  /*2a900*/  LDC R194, c[0x0][0x404] ;  /* 0x00010100ffc27b82 */ /* 0x000ea20000000800 */
[----:B------:R-:W-:Y:S01]  /*2a910*/  I2FP.F32.U32 R2, R0 ;  /* 0x0000000000027245 */ /* 0x000fe20000201000 */
[----:B------:R-:W-:Y:S01]  /*2a920*/  IMAD.MOV.U32 R230, RZ, RZ, 0x2f800000 ;  /* 0x2f800000ffe67424 */ /* 0x000fe200078e00ff */
[----:B------:R-:W-:Y:S01]  /*2a930*/  ISETP.NE.AND P2, PT, R5, 0x1, PT ;  /* 0x000000010500780c */ /* 0x000fe20003f45270 */
[----:B-----5:R-:W-:Y:S01]  /*2a940*/  IMAD.U32 R3, R176, 0x10000, RZ ;  /* 0x00010000b0037824 */ /* 0x020fe200078e00ff */
[----:B------:R-:W-:Y:S01]  /*2a950*/  LOP3.LUT R18, R18, 0xffffffef, RZ, 0xc0, !PT ;  /* 0xffffffef12127812 */ /* 0x000fe200078ec0ff */
[----:B------:R-:W-:Y:S01]  /*2a960*/  FFMA.FTZ R2, R2, R230, 1.1641532182693481445e-10 ;  /* 0x2f00000002027423 */ /* 0x000fe200000100e6 */
[----:B------:R-:W-:Y:S01]  /*2a970*/  BSSY.RECONVERGENT B1, `(.L_x_13889) ;  /* 0x000005c000017945 */ /* 0x000fe20003800200 */
[----:B------:R-:W3:Y:S01]  /*2a980*/  LDC R193, c[0x0][0x408] ;  /* 0x00010200ffc17b82 */ /* 0x000ee20000000800 */
[----:B------:R-:W-:Y:S02]  /*2a990*/  PRMT R0, R176, 0x7632, R0 ;  /* 0x00007632b0007816 */ /* 0x000fe40000000000 */
[----:B------:R-:W-:-:S02]  /*2a9a0*/  MOV R4, 0x2 ;  /* 0x0000000200047802 */ /* 0x000fc40000000f00 */
[----:B--2---:R-:W-:Y:S01]  /*2a9b0*/  FSETP.LE.FTZ.AND P4, PT, R2, R194, PT ;  /* 0x000000c20200720b */ /* 0x004fe20003f93000 */
[----:B---3--:R-:W-:Y:S01]  /*2a9c0*/  FMUL.FTZ R2, R3, R193 ;  /* 0x000000c103027220 */ /* 0x008fe20000410000 */
        /* <DEDUP_REMOVED lines=11> */
.L_x_13891:
        /* <DEDUP_REMOVED lines=12> */
.L_x_13893:
[----:B------:R-:W-:Y:S05]  /*2ab40*/  BSYNC.RECONVERGENT B2 ;  /* 0x0000000000027941 */ /* 0x000fea0003800200 */
.L_x_13892:
        /* <DEDUP_REMOVED lines=62> */
.L_x_13890:
[----:B------:R-:W-:Y:S05]  /*2af30*/  BSYNC.RECONVERGENT B1 ;  /* 0x0000000000017941 */ /* 0x000fea0003800200 */
.L_x_13889:
        /* <DEDUP_REMOVED lines=9> */
[----:B-1----:R-:W-:Y:S01]  /*2afd0*/  FADD.FTZ R172, R3, R2 ;  /* 0x0000000203ac7221 */ /* 0x002fe20000010000 */
        /* <DEDUP_REMOVED lines=14> */
.L_x_13896:
        /* <DEDUP_REMOVED lines=12> */
.L_x_13898:
[----:B------:R-:W-:Y:S05]  /*2b180*/  BSYNC.RECONVERGENT B2 ;  /* 0x0000000000027941 */ /* 0x000fea0003800200 */
.L_x_13897:
        /* <DEDUP_REMOVED lines=62> */
.L_x_13895:
[----:B------:R-:W-:Y:S05]  /*2b570*/  BSYNC.RECONVERGENT B1 ;  /* 0x0000000000017941 */ /* 0x000fea0003800200 */
.L_x_13894:
        /* <DEDUP_REMOVED lines=20> */
.L_x_13901:
        /* <DEDUP_REMOVED lines=12> */
.L_x_13903:
[----:B------:R-:W-:Y:S05]  /*2b780*/  BSYNC.RECONVERGENT B2 ;  /* 0x0000000000027941 */ /* 0x000fea0003800200 */
.L_x_13902:
        /* <DEDUP_REMOVED lines=62> */
.L_x_13900:
[----:B------:R-:W-:Y:S05]  /*2bb70*/  BSYNC.RECONVERGENT B1 ;  /* 0x0000000000017941 */ /* 0x000fea0003800200 */
.L_x_13899:
        /* <DEDUP_REMOVED lines=25> */
.L_x_13906:
        /* <DEDUP_REMOVED lines=12> */
.L_x_13908:
[----:B------:R-:W-:Y:S05]  /*2bdd0*/  BSYNC.RECONVERGENT B2 ;  /* 0x0000000000027941 */ /* 0x000fea0003800200 */
.L_x_13907:
        /* <DEDUP_REMOVED lines=62> */
.L_x_13905:
[----:B------:R-:W-:Y:S05]  /*2c1c0*/  BSYNC.RECONVERGENT B1 ;  /* 0x0000000000017941 */ /* 0x000fea0003800200 */
.L_x_13904:
[----:B------:R-:W-:Y:S01]  /*2c1d0*/  I2FP.F32.U32 R0, R0 ;  /* 0x0000000000007245 */ /* 0x000fe20000201000 */
[----:B------:R-:W-:Y:S01]  /*2c1e0*/  IMAD.U32 R2, R177, 0x10000, RZ ;  /* 0x00010000b1027824 */ /* 0x000fe200078e00ff */
[----:B------:R-:W-:Y:S01]  /*2c1f0*/  ISETP.NE.AND P2, PT, R3, 0x1, PT ;  /* 0x000000010300780c */ /* 0x000fe20003f45270 */
[----:B------:R-:W-:Y:S01]  /*2c200*/  BSSY.RECONVERGENT B1, `(.L_x_13909) ;  /* 0x000005d000017945 */ /* 0x000fe20003800200 */
[----:B------:R-:W-:Y:S01]  /*2c210*/  LOP3.LUT R18, R18, 0xfffffffb, RZ, 0xc0, !PT ;  /* 0xfffffffb12127812 */ /* 0x000fe200078ec0ff */
[----:B------:R-:W-:Y:S01]  /*2c220*/  FFMA.FTZ R0, R0, R230, 1.1641532182693481445e-10 ;  /* 0x2f00000000007423 */ /* 0x000fe200000100e6 */
[----:B------:R-:W-:Y:S02]  /*2c230*/  HFMA2 R4, -RZ, RZ, 0, 1.1920928955078125e-07 ;  /* 0x00000002ff047431 */ /* 0x000fe400000001ff */
[----:B------:R-:W-:Y:S01]  /*2c240*/  FMUL.FTZ R2, R2, R193 ;  /* 0x000000c102027220 */ /* 0x000fe20000410000 */
        /* <DEDUP_REMOVED lines=13> */
.L_x_13911:
        /* <DEDUP_REMOVED lines=12> */
.L_x_13913:
[----:B------:R-:W-:Y:S05]  /*2c3e0*/  BSYNC.RECONVERGENT B2 ;  /* 0x0000000000027941 */ /* 0x000fea0003800200 */
.L_x_13912:
        /* <DEDUP_REMOVED lines=62> */
.L_x_13910:
[----:B------:R-:W-:Y:S05]  /*2c7d0*/  BSYNC.RECONVERGENT B1 ;  /* 0x0000000000017941 */ /* 0x000fea0003800200 */
.L_x_13909:
        /* <DEDUP_REMOVED lines=24> */
.L_x_13916:
        /* <DEDUP_REMOVED lines=12> */
.L_x_13918:
[----:B------:R-:W-:Y:S05]  /*2ca20*/  BSYNC.RECONVERGENT B2 ;  /* 0x0000000000027941 */ /* 0x000fea0003800200 */
.L_x_13917:
        /* <DEDUP_REMOVED lines=62> */
.L_x_13915:
[----:B------:R-:W-:Y:S05]  /*2ce10*/  BSYNC.RECONVERGENT B1 ;  /* 0x0000000000017941 */ /* 0x000fea0003800200 */
.L_x_13914:
        /* <DEDUP_REMOVED lines=20> */
.L_x_13921:
        /* <DEDUP_REMOVED lines=12> */
.L_x_13923:
[----:B------:R-:W-:Y:S05]  /*2d020*/  BSYNC.RECONVERGENT B2 ;  /* 0x0000000000027941 */ /* 0x000fea0003800200 */
.L_x_13922:
        /* <DEDUP_REMOVED lines=62> */
.L_x_13920:
[----:B------:R-:W-:Y:S05]  /*2d410*/  BSYNC.RECONVERGENT B1 ;  /* 0x0000000000017941 */ /* 0x000fea0003800200 */
.L_x_13919:
[----:B------:R-:W-:Y:S01]  /*2d420*/  I2FP.F32.U32 R3, R5 ;  /* 0x0000000500037245 */ /* 0x000fe20000201000 */
[----:B------:R-:W-:Y:S01]  /*2d430*/  BSSY.RECONVERGENT B1, `(.L_x_13924) ;  /* 0x0000063000017945 */ /* 0x000fe20003800200 */
[----:B------:R-:W-:Y:S01]  /*2d440*/  FSEL R0, R0, RZ, P4 ;  /* 0x000000ff00007208 */ /* 0x000fe20002000000 */
[----:B------:R-:W-:Y:S02]  /*2d450*/  HFMA2 R14, -RZ, RZ, 0, 1.1920928955078125e-07 ;  /* 0x00000002ff0e7431 */ /* 0x000fe400000001ff */
[----:B------:R-:W-:Y:S02]  /*2d460*/  IMAD.MOV.U32 R4, RZ, RZ, R12 ;  /* 0x000000ffff047224 */ /* 0x000fe400078e000c */
        /* <DEDUP_REMOVED lines=20> */
.L_x_13926:
        /* <DEDUP_REMOVED lines=12> */
.L_x_13928:
[----:B------:R-:W-:Y:S05]  /*2d670*/  BSYNC.RECONVERGENT B2 ;  /* 0x0000000000027941 */ /* 0x000fea0003800200 */
.L_x_13927:
        /* <DEDUP_REMOVED lines=62> */
.L_x_13925:
[----:B------:R-:W-:Y:S05]  /*2da60*/  BSYNC.RECONVERGENT B1 ;  /* 0x0000000000017941 */ /* 0x000fea0003800200 */
.L_x_13924:
[----:B------:R-:W-:Y:S01]  /*2da70*/  ISETP.NE.AND P3, PT, R14, 0x1, PT ;  /* 0x000000010e00780c */ /* 0x000fe20003f65270 */
[----:B------:R-:W-:Y:S01]  /*2da80*/  IMAD.U32 R2, R178, 0x10000, RZ ;  /* 0x00010000b2027824 */ /* 0x000fe200078e00ff */
[----:B------:R-:W-:Y:S01]  /*2da90*/  I2FP.F32.U32 R0, R4 ;  /* 0x0000000400007245 */ /* 0x000fe20000201000 */
[----:B------:R-:W-:Y:S01]  /*2daa0*/  BSSY.RECONVERGENT B1, `(.L_x_13929) ;  /* 0x000005b000017945 */ /* 0x000fe20003800200 */
[----:B------:R-:W-:Y:S02]  /*2dab0*/  HFMA2 R10, -RZ, RZ, 0, 1.1920928955078125e-07 ;  /* 0x00000002ff0a7431 */ /* 0x000fe400000001ff */
        /* <DEDUP_REMOVED lines=14> */
.L_x_13931:
        /* <DEDUP_REMOVED lines=12> */
.L_x_13933:
[----:B------:R-:W-:Y:S05]  /*2dc60*/  BSYNC.RECONVERGENT B2 ;  /* 0x0000000000027941 */ /* 0x000fea0003800200 */
.L_x_13932:
        /* <DEDUP_REMOVED lines=62> */
.L_x_13930:
[----:B------:R-:W-:Y:S05]  /*2e050*/  BSYNC.RECONVERGENT B1 ;  /* 0x0000000000017941 */ /* 0x000fea0003800200 */
.L_x_13929:
        /* <DEDUP_REMOVED lines=24> */
.L_x_13936:
        /* <DEDUP_REMOVED lines=12> */
.L_x_13938:
[----:B------:R-:W-:Y:S05]  /*2e2a0*/  BSYNC.RECONVERGENT B2 ;  /* 0x0000000000027941 */ /* 0x000fea0003800200 */
.L_x_13937:
        /* <DEDUP_REMOVED lines=62> */
.L_x_13935:
[----:B------:R-:W-:Y:S05]  /*2e690*/  BSYNC.RECONVERGENT B1 ;  /* 0x0000000000017941 */ /* 0x000fea0003800200 */
.L_x_13934:
        /* <DEDUP_REMOVED lines=18> */
.L_x_13941:
        /* <DEDUP_REMOVED lines=12> */
.L_x_13943:
[----:B------:R-:W-:Y:S05]  /*2e880*/  BSYNC.RECONVERGENT B2 ;  /* 0x0000000000027941 */ /* 0x000fea0003800200 */
.L_x_13942:
        /* <DEDUP_REMOVED lines=62> */
.L_x_13940:
[----:B------:R-:W-:Y:S05]  /*2ec70*/  BSYNC.RECONVERGENT B1 ;  /* 0x0000000000017941 */ /* 0x000fea0003800200 */
.L_x_13939:
        /* <DEDUP_REMOVED lines=24> */
.L_x_13946:
        /* <DEDUP_REMOVED lines=12> */
.L_x_13948:
[----:B------:R-:W-:Y:S05]  /*2eec0*/  BSYNC.RECONVERGENT B2 ;  /* 0x0000000000027941 */ /* 0x000fea0003800200 */
.L_x_13947:
        /* <DEDUP_REMOVED lines=62> */
.L_x_13945:
[----:B------:R-:W-:Y:S05]  /*2f2b0*/  BSYNC.RECONVERGENT B1 ;  /* 0x0000000000017941 */ /* 0x000fea0003800200 */
.L_x_13944:
        /* <DEDUP_REMOVED lines=19> */
.L_x_13951:
        /* <DEDUP_REMOVED lines=12> */
.L_x_13953:
[----:B------:R-:W-:Y:S05]  /*2f4b0*/  BSYNC.RECONVERGENT B2 ;  /* 0x0000000000027941 */ /* 0x000fea0003800200 */
.L_x_13952:
        /* <DEDUP_REMOVED lines=62> */
.L_x_13950:
[----:B------:R-:W-:Y:S05]  /*2f8a0*/  BSYNC.RECONVERGENT B1 ;  /* 0x0000000000017941 */ /* 0x000fea0003800200 */
.L_x_13949:
        /* <DEDUP_REMOVED lines=23> */
.L_x_13956:
        /* <DEDUP_REMOVED lines=12> */
.L_x_13958:
[----:B------:R-:W-:Y:S05]  /*2fae0*/  BSYNC.RECONVERGENT B2 ;  /* 0x0000000000027941 */ /* 0x000fea0003800200 */
.L_x_13957:
        /* <DEDUP_REMOVED lines=62> */
.L_x_13955:
[----:B------:R-:W-:Y:S05]  /*2fed0*/  BSYNC.RECONVERGENT B1 ;  /* 0x0000000000017941 */ /* 0x000fea0003800200 */
.L_x_13954:
[----:B------:R-:W-:Y:S01]  /*2fee0*/  ISETP.NE.AND P6, PT, R179, 0x1, PT ;  /* 0x00000001b300780c */ /* 0x000fe20003fc5270 */
[----:B------:R-:W-:Y:S01]  /*2fef0*/  IMAD.U32 R0, R0, 0x10000, RZ ;  /* 0x0001000000007824 */ /* 0x000fe200078e00ff */
[----:B------:R-:W-:Y:S01]  /*2ff00*/  I2FP.F32.U32 R10, R10 ;  /* 0x0000000a000a7245 */ /* 0x000fe20000201000 */
[----:B------:R-:W-:Y:S01]  /*2ff10*/  BSSY.RECONVERGENT B1, `(.L_x_13959) ;  /* 0x000005d000017945 */ /* 0x000fe20003800200 */
[----:B------:R-:W-:Y:S02]  /*2ff20*/  HFMA2 R14, -RZ, RZ, 0, 1.1920928955078125e-07 ;  /* 0x00000002ff0e7431 */ /* 0x000fe400000001ff */
        /* <DEDUP_REMOVED lines=13> */
.L_x_13961:
        /* <DEDUP_REMOVED lines=15> */
.L_x_13963:
[----:B------:R-:W-:Y:S05]  /*300f0*/  BSYNC.RECONVERGENT B2 ;  /* 0x0000000000027941 */ /* 0x000fea0003800200 */
.L_x_13962:
        /* <DEDUP_REMOVED lines=62> */
.L_x_13960:
[----:B------:R-:W-:Y:S05]  /*304e0*/  BSYNC.RECONVERGENT B1 ;  /* 0x0000000000017941 */ /* 0x000fea0003800200 */
.L_x_13959:
        /* <DEDUP_REMOVED lines=12> */
.L_x_13883:
        /* <DEDUP_REMOVED lines=16> */
.L_x_13967:
        /* <DEDUP_REMOVED lines=12> */
.L_x_13969:
[----:B------:R-:W-:Y:S05]  /*30770*/  BSYNC.RECONVERGENT B2 ;  /* 0x0000000000027941 */ /* 0x000fea0003800200 */
.L_x_13968:
        /* <DEDUP_REMOVED lines=62> */
.L_x_13966:
[----:B------:R-:W-:Y:S05]  /*30b60*/  BSYNC.RECONVERGENT B1 ;  /* 0x0000000000017941 */ /* 0x000fea0003800200 */
.L_x_13965:
[----:B------:R-:W1:Y:S01]  /*30b70*/  LDC R194, c[0x0][0x404] ;  /* 0x00010100ffc27b82 */ /* 0x000e620000000800 */
[----:B------:R-:W-:Y:S01]  /*30b80*/  I2FP.F32.U32 R10, R173 ;  /* 0x000000ad000a7245 */ /* 0x000fe20000201000 */
[----:B------:R-:W-:Y:S01]  /*30b90*/  IMAD.MOV.U32 R193, RZ, RZ, 0x2f800000 ;  /* 0x2f800000ffc17424 */ /* 0x000fe200078e00ff */
[----:B------:R-:W-:Y:S01]  /*30ba0*/  LOP3.LUT R18, R18, 0xffffffef, RZ, 0xc0, !PT ;  /* 0xffffffef12127812 */ /* 0x000fe200078ec0ff */
[----:B------:R-:W-:Y:S01]  /*30bb0*/  BSSY.RECONVERGENT B1, `(.L_x_13970) ;  /* 0x000005d000017945 */ /* 0x000fe20003800200 */
[----:B-----5:R-:W-:Y:S01]  /*30bc0*/  PRMT R14, R176, 0x7632, R14 ;  /* 0x00007632b00e7816 */ /* 0x020fe2000000000e */
[----:B------:R-:W-:Y:S01]  /*30bd0*/  FFMA.FTZ R10, R10, R193, 1.1641532182693481445e-10 ;  /* 0x2f0000000a0a7423 */ /* 0x000fe200000100c1 */
[----:B------:R-:W-:-:S04]  /*30be0*/  IMAD.MOV.U32 R175, RZ, RZ, R12 ;  /* 0x000000ffffaf7224 */ /* 0x000fc800078e000c */
[----:B-1----:R-:W-:Y:S02]  /*30bf0*/  FSETP.LE.FTZ.AND P2, PT, R10, R194, PT ;  /* 0x000000c20a00720b */ /* 0x002fe40003f53000 */
[----:B------:R-:W-:Y:S01]  /*30c00*/  SHF.L.U32 R10, R176, 0x10, RZ ;  /* 0x00000010b00a7819 */ /* 0x000fe200000006ff */
[----:B------:R-:W-:-:S10]  /*30c10*/  IMAD.MOV.U32 R176, RZ, RZ, 0x2 ;  /* 0x00000002ffb07424 */ /* 0x000fd400078e00ff */
        /* <DEDUP_REMOVED lines=11> */
.L_x_13972:
        /* <DEDUP_REMOVED lines=12> */
.L_x_13974:
[----:B------:R-:W-:Y:S05]  /*30d90*/  BSYNC.RECONVERGENT B2 ;  /* 0x0000000000027941 */ /* 0x000fea0003800200 */
.L_x_13973:
        /* <DEDUP_REMOVED lines=62> */
.L_x_13971:
[----:B------:R-:W-:Y:S05]  /*31180*/  BSYNC.RECONVERGENT B1 ;  /* 0x0000000000017941 */ /* 0x000fea0003800200 */
.L_x_13970:
        /* <DEDUP_REMOVED lines=19> */
.L_x_13977:
        /* <DEDUP_REMOVED lines=12> */
.L_x_13979:
[----:B------:R-:W-:Y:S05]  /*31380*/  BSYNC.RECONVERGENT B2 ;  /* 0x0000000000027941 */ /* 0x000fea0003800200 */
.L_x_13978:
        /* <DEDUP_REMOVED lines=62> */
.L_x_13976:
[----:B------:R-:W-:Y:S05]  /*31770*/  BSYNC.RECONVERGENT B1 ;  /* 0x0000000000017941 */ /* 0x000fea0003800200 */
.L_x_13975:
        /* <DEDUP_REMOVED lines=20> */
.L_x_13982:
        /* <DEDUP_REMOVED lines=12> */
.L_x_13984:
[----:B------:R-:W-:Y:S05]  /*31980*/  BSYNC.RECONVERGENT B2 ;  /* 0x0000000000027941 */ /* 0x000fea0003800200 */
.L_x_13983:
        /* <DEDUP_REMOVED lines=62> */
.L_x_13981:
[----:B------:R-:W-:Y:S05]  /*31d70*/  BSYNC.RECONVERGENT B1 ;  /* 0x0000000000017941 */ /* 0x000fea0003800200 */
.L_x_13980:
        /* <DEDUP_REMOVED lines=19> */
.L_x_13987:
        /* <DEDUP_REMOVED lines=12> */
.L_x_13989:
[----:B------:R-:W-:Y:S05]  /*31f70*/  BSYNC.RECONVERGENT B2 ;  /* 0x0000000000027941 */ /* 0x000fea0003800200 */
.L_x_13988:
        /* <DEDUP_REMOVED lines=62> */
.L_x_13986:
[----:B------:R-:W-:Y:S05]  /*32360*/  BSYNC.RECONVERGENT B1 ;  /* 0x0000000000017941 */ /* 0x000fea0003800200 */
.L_x_13985:
        /* <DEDUP_REMOVED lines=18> */
.L_x_13992:
        /* <DEDUP_REMOVED lines=12> */
.L_x_13994:
[----:B------:R-:W-:Y:S05]  /*32550*/  BSYNC.RECONVERGENT B2 ;  /* 0x0000000000027941 */ /* 0x000fea0003800200 */
.L_x_13993:
        /* <DEDUP_REMOVED lines=62> */
.L_x_13991:
[----:B------:R-:W-:Y:S05]  /*32940*/  BSYNC.RECONVERGENT B1 ;  /* 0x0000000000017941 */ /* 0x000fea0003800200 */
.L_x_13990:
        /* <DEDUP_REMOVED lines=17> */
.L_x_13997:
        /* <DEDUP_REMOVED lines=12> */
.L_x_13999:
[----:B------:R-:W-:Y:S05]  /*32b20*/  BSYNC.RECONVERGENT B2 ;  /* 0x0000000000027941 */ /* 0x000fea0003800200 */
.L_x_13998:
        /* <DEDUP_REMOVED lines=62> */
.L_x_13996:
[----:B------:R-:W-:Y:S05]  /*32f10*/  BSYNC.RECONVERGENT B1 ;  /* 0x0000000000017941 */ /* 0x000fea0003800200 */
.L_x_13995:
        /* <DEDUP_REMOVED lines=18> */
.L_x_14002:
        /* <DEDUP_REMOVED lines=12> */
.L_x_14004:
[----:B------:R-:W-:Y:S05]  /*33100*/  BSYNC.RECONVERGENT B2 ;  /* 0x0000000000027941 */ /* 0x000fea0003800200 */
.L_x_14003:
        /* <DEDUP_REMOVED lines=62> */
.L_x_14001:
[----:B------:R-:W-:Y:S05]  /*334f0*/  BSYNC.RECONVERGENT B1 ;  /* 0x0000000000017941 */ /* 0x000fea0003800200 */
.L_x_14000:
        /* <DEDUP_REMOVED lines=42> */
.L_x_13964:
        /* <DEDUP_REMOVED lines=44> */
.L_x_14005:
[----:B------:R-:W-:Y:S01]  /*33a60*/  IMAD.MOV.U32 R10, RZ, RZ, R189 ;  /* 0x000000ffff0a7224 */ /* 0x000fe200078e00bd */
[----:B------:R-:W-:-:S07]  /*33a70*/  IADD3 R188, PT, PT, R188, 0x20, RZ ;  /* 0x00000020bcbc7810 */ /* 0x000fce0007ffe0ff */
.L_x_13882:
[----:B------:R-:W-:Y:S05]  /*33a80*/  BSYNC.RECONVERGENT B0 ;  /* 0x0000000000007941 */ /* 0x000fea0003800200 */
.L_x_13881:
        /* <DEDUP_REMOVED lines=36> */
.L_x_14011:
        /* <DEDUP_REMOVED lines=12> */
.L_x_14013:
[----:B------:R-:W-:Y:S05]  /*33d90*/  BSYNC.RECONVERGENT B2 ;  /* 0x0000000000027941 */ /* 0x000fea0003800200 */
.L_x_14012:
        /* <DEDUP_REMOVED lines=62> */
.L_x_14010:
[----:B------:R-:W-:Y:S05]  /*34180*/  BSYNC.RECONVERGENT B1 ;  /* 0x0000000000017941 */ /* 0x000fea0003800200 */
.L_x_14009:
        /* <DEDUP_REMOVED lines=9> */
[----:B------:R-:W-:Y:S01]  /*34220*/  PRMT R0, R184, 0x7632, R0 ;  /* 0x00007632b8007816 */ /* 0x000fe20000000000 */
[----:B------:R-:W-:-:S05]  /*34230*/  FFMA.FTZ R2, R2, R230, 1.1641532182693481445e-10 ;  /* 0x2f00000002027423 */ /* 0x000fca00000100e6 */
[----:B--2---:R-:W-:Y:S01]  /*34240*/  FSETP.LE.FTZ.AND P4, PT, R2, R194, PT ;  /* 0x000000c20200720b */ /* 0x004fe20003f93000 */
[----:B---3--:R-:W-:Y:S01]  /*34250*/  FMUL.FTZ R2, R3, R193 ;  /* 0x000000c103027220 */ /* 0x008fe20000410000 */
        /* <DEDUP_REMOVED lines=11> */
.L_x_14016:
        /* <DEDUP_REMOVED lines=12> */
.L_x_14018:
[----:B------:R-:W-:Y:S05]  /*343d0*/  BSYNC.RECONVERGENT B2 ;  /* 0x0000000000027941 */ /* 0x000fea0003800200 */
.L_x_14017:
        /* <DEDUP_REMOVED lines=62> */
.L_x_14015:
[----:B------:R-:W-:Y:S05]  /*347c0*/  BSYNC.RECONVERGENT B1 ;  /* 0x0000000000017941 */ /* 0x000fea0003800200 */
.L_x_14014:
        /* <DEDUP_REMOVED lines=24> */
.L_x_14021:
        /* <DEDUP_REMOVED lines=12> */
.L_x_14023:
[----:B------:R-:W-:Y:S05]  /*34a10*/  BSYNC.RECONVERGENT B2 ;  /* 0x0000000000027941 */ /* 0x000fea0003800200 */
.L_x_14022:
        /* <DEDUP_REMOVED lines=62> */
.L_x_14020:
[----:B------:R-:W-:Y:S05]  /*34e00*/  BSYNC.RECONVERGENT B1 ;  /* 0x0000000000017941 */ /* 0x000fea0003800200 */
.L_x_14019:
        /* <DEDUP_REMOVED lines=20> */
.L_x_14026:
        /* <DEDUP_REMOVED lines=12> */
.L_x_14028:
[----:B------:R-:W-:Y:S05]  /*35010*/  BSYNC.RECONVERGENT B2 ;  /* 0x0000000000027941 */ /* 0x000fea0003800200 */
.L_x_14027:
        /* <DEDUP_REMOVED lines=62> */
.L_x_14025:
[----:B------:R-:W-:Y:S05]  /*35400*/  BSYNC.RECONVERGENT B1 ;  /* 0x0000000000017941 */ /* 0x000fea0003800200 */
.L_x_14024:
        /* <DEDUP_REMOVED lines=25> */
.L_x_14031:
        /* <DEDUP_REMOVED lines=12> */
.L_x_14033:
[----:B------:R-:W-:Y:S05]  /*35660*/  BSYNC.RECONVERGENT B2 ;  /* 0x0000000000027941 */ /* 0x000fea0003800200 */
.L_x_14032:
        /* <DEDUP_REMOVED lines=62> */
.L_x_14030:
[----:B------:R-:W-:Y:S05]  /*35a50*/  BSYNC.RECONVERGENT B1 ;  /* 0x0000000000017941 */ /* 0x000fea0003800200 */
.L_x_14029:
        /* <DEDUP_REMOVED lines=21> */
.L_x_14036:
        /* <DEDUP_REMOVED lines=12> */
.L_x_14038:
[----:B------:R-:W-:Y:S05]  /*35c70*/  BSYNC.RECONVERGENT B2 ;  /* 0x0000000000027941 */ /* 0x000fea0003800200 */
.L_x_14037:
        /* <DEDUP_REMOVED lines=62> */
.L_x_14035:
[----:B------:R-:W-:Y:S05]  /*36060*/  BSYNC.RECONVERGENT B1 ;  /* 0x0000000000017941 */ /* 0x000fea0003800200 */
.L_x_14034:
        /* <DEDUP_REMOVED lines=24> */
.L_x_14041:
        /* <DEDUP_REMOVED lines=12> */
.L_x_14043:
[----:B------:R-:W-:Y:S05]  /*362b0*/  BSYNC.RECONVERGENT B2 ;  /* 0x0000000000027941 */ /* 0x000fea0003800200 */
.L_x_14042:
        /* <DEDUP_REMOVED lines=62> */
.L_x_14040:
[----:B------:R-:W-:Y:S05]  /*366a0*/  BSYNC.RECONVERGENT B1 ;  /* 0x0000000000017941 */ /* 0x000fea0003800200 */
.L_x_14039:
        /* <DEDUP_REMOVED lines=20> */
.L_x_14046:
        /* <DEDUP_REMOVED lines=12> */
.L_x_14048:
[----:B------:R-:W-:Y:S05]  /*368b0*/  BSYNC.RECONVERGENT B2 ;  /* 0x0000000000027941 */ /* 0x000fea0003800200 */
.L_x_14047:
        /* <DEDUP_REMOVED lines=62> */
.L_x_14045:
[----:B------:R-:W-:Y:S05]  /*36ca0*/  BSYNC.RECONVERGENT B1 ;  /* 0x0000000000017941 */ /* 0x000fea0003800200 */
.L_x_14044:
        /* <DEDUP_REMOVED lines=25> */
.L_x_14051:
        /* <DEDUP_REMOVED lines=12> */
.L_x_14053:
[----:B------:R-:W-:Y:S05]  /*36f00*/  BSYNC.RECONVERGENT B2 ;  /* 0x0000000000027941 */ /* 0x000fea0003800200 */
.L_x_14052:
        /* <DEDUP_REMOVED lines=62> */
.L_x_14050:
[----:B------:R-:W-:Y:S05]  /*372f0*/  BSYNC.RECONVERGENT B1 ;  /* 0x0000000000017941 */ /* 0x000fea0003800200 */
.L_x_14049:
        /* <DEDUP_REMOVED lines=19> */
.L_x_14056:
        /* <DEDUP_REMOVED lines=12> */
.L_x_14058:
[----:B------:R-:W-:Y:S05]  /*374f0*/  BSYNC.RECONVERGENT B2 ;  /* 0x0000000000027941 */ /* 0x000fea0003800200 */
.L_x_14057:
        /* <DEDUP_REMOVED lines=62> */
.L_x_14055:
[----:B------:R-:W-:Y:S05]  /*378e0*/  BSYNC.RECONVERGENT B1 ;  /* 0x0000000000017941 */ /* 0x000fea0003800200 */
.L_x_14054:
        /* <DEDUP_REMOVED lines=24> */
.L_x_14061:
        /* <DEDUP_REMOVED lines=12> */
.L_x_14063:
[----:B------:R-:W-:Y:S05]  /*37b30*/  BSYNC.RECONVERGENT B2 ;  /* 0x0000000000027941 */ /* 0x000fea0003800200 */
.L_x_14062:
        /* <DEDUP_REMOVED lines=62> */
.L_x_14060:
[----:B------:R-:W-:Y:S05]  /*37f20*/  BSYNC.RECONVERGENT B1 ;  /* 0x0000000000017941 */ /* 0x000fea0003800200 */
.L_x_14059:
        /* <DEDUP_REMOVED lines=18> */
.L_x_14066:
        /* <DEDUP_REMOVED lines=12> */
.L_x_14068:
[----:B------:R-:W-:Y:S05]  /*38110*/  BSYNC.RECONVERGENT B2 ;  /* 0x0000000000027941 */ /* 0x000fea0003800200 */
.L_x_14067:
        /* <DEDUP_REMOVED lines=62> */
.L_x_14065:
[----:B------:R-:W-:Y:S05]  /*38500*/  BSYNC.RECONVERGENT B1 ;  /* 0x0000000000017941 */ /* 0x000fea0003800200 */
.L_x_14064:
        /* <DEDUP_REMOVED lines=24> */
.L_x_14071:
        /* <DEDUP_REMOVED lines=12> */
.L_x_14073:
[----:B------:R-:W-:Y:S05]  /*38750*/  BSYNC.RECONVERGENT B2 ;  /* 0x0000000000027941 */ /* 0x000fea0003800200 */
.L_x_14072:
        /* <DEDUP_REMOVED lines=62> */
.L_x_14070:
[----:B------:R-:W-:Y:S05]  /*38b40*/  BSYNC.RECONVERGENT B1 ;  /* 0x0000000000017941 */ /* 0x000fea0003800200 */
.L_x_14069:
        /* <DEDUP_REMOVED lines=19> */
.L_x_14076:
        /* <DEDUP_REMOVED lines=12> */
.L_x_14078:
[----:B------:R-:W-:Y:S05]  /*38d40*/  BSYNC.RECONVERGENT B2 ;  /* 0x0000000000027941 */ /* 0x000fea0003800200 */
.L_x_14077:
        /* <DEDUP_REMOVED lines=62> */
.L_x_14075:
[----:B------:R-:W-:Y:S05]  /*39130*/  BSYNC.RECONVERGENT B1 ;  /* 0x0000000000017941 */ /* 0x000fea0003800200 */
.L_x_14074:
        /* <DEDUP_REMOVED lines=23> */
.L_x_14081:
        /* <DEDUP_REMOVED lines=12> */
.L_x_14083:
[----:B------:R-:W-:Y:S05]  /*39370*/  BSYNC.RECONVERGENT B2 ;  /* 0x0000000000027941 */ /* 0x000fea0003800200 */
.L_x_14082:
        /* <DEDUP_REMOVED lines=62> */
.L_x_14080:
[----:B------:R-:W-:Y:S05]  /*39760*/  BSYNC.RECONVERGENT B1 ;  /* 0x0000000000017941 */ /* 0x000fea0003800200 */
.L_x_14079:
        /* <DEDUP_REMOVED lines=18> */
.L_x_14086:
        /* <DEDUP_REMOVED lines=15> */
.L_x_14088:
[----:B------:R-:W-:Y:S05]  /*39980*/  BSYNC.RECONVERGENT B2 ;  /* 0x0000000000027941 */ /* 0x000fea0003800200 */
.L_x_14087:
        /* <DEDUP_REMOVED lines=62> */
.L_x_14085:
[----:B------:R-:W-:Y:S05]  /*39d70*/  BSYNC.RECONVERGENT B1 ;  /* 0x0000000000017941 */ /* 0x000fea0003800200 */
.L_x_14084:
        /* <DEDUP_REMOVED lines=12> */
.L_x_14008:
        /* <DEDUP_REMOVED lines=16> */
.L_x_14092:
        /* <DEDUP_REMOVED lines=12> */
.L_x_14094:
[----:B------:R-:W-:Y:S05]  /*3a000*/  BSYNC.RECONVERGENT B2 ;  /* 0x0000000000027941 */ /* 0x000fea0003800200 */
.L_x_14093:
        /* <DEDUP_REMOVED lines=62> */
.L_x_14091:
[----:B------:R-:W-:Y:S05]  /*3a3f0*/  BSYNC.RECONVERGENT B1 ;  /* 0x0000000000017941 */ /* 0x000fea0003800200 */
.L_x_14090:
        /* <DEDUP_REMOVED lines=8> */
[----:B-1----:R-:W-:Y:S01]  /*3a480*/  FSETP.LE.FTZ.AND P2, PT, R10, R194, PT ;  /* 0x000000c20a00720b */ /* 0x002fe20003f53000 */
[----:B------:R-:W-:Y:S01]  /*3a490*/  IMAD.U32 R10, R184, 0x10000, RZ ;  /* 0x00010000b80a7824 */ /* 0x000fe200078e00ff */
[----:B------:R-:W-:-:S11]  /*3a4a0*/  MOV R184, 0x2 ;  /* 0x0000000200b87802 */ /* 0x000fd60000000f00 */
        /* <DEDUP_REMOVED lines=11> */
.L_x_14097:
        /* <DEDUP_REMOVED lines=12> */
.L_x_14099:
[----:B------:R-:W-:Y:S05]  /*3a620*/  BSYNC.RECONVERGENT B2 ;  /* 0x0000000000027941 */ /* 0x000fea0003800200 */
.L_x_14098:
        /* <DEDUP_REMOVED lines=62> */
.L_x_14096:
[----:B------:R-:W-:Y:S05]  /*3aa10*/  BSYNC.RECONVERGENT B1 ;  /* 0x0000000000017941 */ /* 0x000fea0003800200 */
.L_x_14095:
        /* <DEDUP_REMOVED lines=19> */
.L_x_14102:
        /* <DEDUP_REMOVED lines=12> */
.L_x_14104:
[----:B------:R-:W-:Y:S05]  /*3ac10*/  BSYNC.RECONVERGENT B2 ;  /* 0x0000000000027941 */ /* 0x000fea0003800200 */
.L_x_14103:
        /* <DEDUP_REMOVED lines=62> */
.L_x_14101:
[----:B------:R-:W-:Y:S05]  /*3b000*/  BSYNC.RECONVERGENT B1 ;  /* 0x0000000000017941 */ /* 0x000fea0003800200 */
.L_x_14100:
        /* <DEDUP_REMOVED lines=20> */
.L_x_14107:
        /* <DEDUP_REMOVED lines=12> */
.L_x_14109:
[----:B------:R-:W-:Y:S05]  /*3b210*/  BSYNC.RECONVERGENT B2 ;  /* 0x0000000000027941 */ /* 0x000fea0003800200 */
.L_x_14108:
        /* <DEDUP_REMOVED lines=62> */
.L_x_14106:
[----:B------:R-:W-:Y:S05]  /*3b600*/  BSYNC.RECONVERGENT B1 ;  /* 0x0000000000017941 */ /* 0x000fea0003800200 */
.L_x_14105:
        /* <DEDUP_REMOVED lines=19> */
.L_x_14112:
        /* <DEDUP_REMOVED lines=12> */
.L_x_14114:
[----:B------:R-:W-:Y:S05]  /*3b800*/  BSYNC.RECONVERGENT B2 ;  /* 0x0000000000027941 */ /* 0x000fea0003800200 */
.L_x_14113:
        /* <DEDUP_REMOVED lines=62> */
.L_x_14111:
[----:B------:R-:W-:Y:S05]  /*3bbf0*/  BSYNC.RECONVERGENT B1 ;  /* 0x0000000000017941 */ /* 0x000fea0003800200 */
.L_x_14110:
        /* <DEDUP_REMOVED lines=18> */
.L_x_14117:
        /* <DEDUP_REMOVED lines=12> */
.L_x_14119:
[----:B------:R-:W-:Y:S05]  /*3bde0*/  BSYNC.RECONVERGENT B2 ;  /* 0x0000000000027941 */ /* 0x000fea0003800200 */
.L_x_14118:
        /* <DEDUP_REMOVED lines=62> */
.L_x_14116:
[----:B------:R-:W-:Y:S05]  /*3c1d0*/  BSYNC.RECONVERGENT B1 ;  /* 0x0000000000017941 */ /* 0x000fea0003800200 */
.L_x_14115:
        /* <DEDUP_REMOVED lines=17> */
.L_x_14122:
        /* <DEDUP_REMOVED lines=12> */
.L_x_14124:
[----:B------:R-:W-:Y:S05]  /*3c3b0*/  BSYNC.RECONVERGENT B2 ;  /* 0x0000000000027941 */ /* 0x000fea0003800200 */
.L_x_14123:
        /* <DEDUP_REMOVED lines=62> */
.L_x_14121:
[----:B------:R-:W-:Y:S05]  /*3c7a0*/  BSYNC.RECONVERGENT B1 ;  /* 0x0000000000017941 */ /* 0x000fea0003800200 */
.L_x_14120:
        /* <DEDUP_REMOVED lines=18> */
.L_x_14127:
        /* <DEDUP_REMOVED lines=12> */
.L_x_14129:
[----:B------:R-:W-:Y:S05]  /*3c990*/  BSYNC.RECONVERGENT B2 ;  /* 0x0000000000027941 */ /* 0x000fea0003800200 */
.L_x_14128:
        /* <DEDUP_REMOVED lines=62> */
.L_x_14126:
[----:B------:R-:W-:Y:S05]  /*3cd80*/  BSYNC.RECONVERGENT B1 ;  /* 0x0000000000017941 */ /* 0x000fea0003800200 */
.L_x_14125:
        /* <DEDUP_REMOVED lines=42> */
.L_x_14089:
        /* <DEDUP_REMOVED lines=21> */
[----:B------:R-:W-:Y:S02]  /*3d180*/  LOP3.LUT R190, R10, R190, RZ, 0xfc, !PT ;  /* 0x000000be0abe7212 */ /* 0x000fe400078efcff */
[----:B------:R-:W-:-:S03]  /*3d190*/  MOV R10, R189 ;  /* 0x000000bd000a7202 */ /* 0x000fc60000000f00 */
[----:B------:R3:W-:Y:S01]  /*3d1a0*/  STG.E.64 desc[UR6][R228.64], R190 ;  /* 0x000000bee4007986 */ /* 0x0007e2000c101b06 */
[----:B------:R-:W-:Y:S05]  /*3d1b0*/  @!P0 BRA `(.L_x_14007) ;  /* 0x0000000000508947 */ /* 0x000fea0003800000 */
[----:B------:R-:W-:Y:S01]  /*3d1c0*/  IMAD.U32 R189, R2, 0x10000, RZ ;  /* 0x0001000002bd7824 */ /* 0x000fe200078e00ff */
[----:B---3--:R-:W-:Y:S02]  /*3d1d0*/  LOP3.LUT R190, R0, 0xffff, RZ, 0xc0, !PT ;  /* 0x0000ffff00be7812 */ /* 0x008fe400078ec0ff */
        /* <DEDUP_REMOVED lines=14> */
[----:B------:R-:W-:Y:S01]  /*3d2c0*/  LOP3.LUT R189, R189, R231, RZ, 0xfc, !PT ;  /* 0x000000e7bdbd7212 */ /* 0x000fe200078efcff */
[----:B0-----:R-:W-:Y:S01]  /*3d2d0*/  IMAD.WIDE.U32 R190, R188, 0x8, R190 ;  /* 0x00000008bcbe7825 */ /* 0x001fe200078e00be */
[----:B------:R-:W-:-:S05]  /*3d2e0*/  LOP3.LUT R188, R193, 0xff, R8, 0xf8, !PT ;  /* 0x000000ffc1bc7812 */ /* 0x000fca00078ef808 */
[----:B------:R4:W-:Y:S02]  /*3d2f0*/  STG.E.64 desc[UR6][R190.64], R188 ;  /* 0x000000bcbe007986 */ /* 0x0009e4000c101b06 */
.L_x_14007:
[----:B------:R-:W-:Y:S05]  /*3d300*/  BSYNC.RECONVERGENT B0 ;  /* 0x0000000000007941 */ /* 0x000fea0003800200 */
.L_x_14006:
[----:B01-3--:R-:W0:Y:S01]  /*3d310*/  S2R R228, SR_TID.X ;  /* 0x0000000000e47919 */ /* 0x00be220000002100 */
[----:B----4-:R-:W-:Y:S01]  /*3d320*/  FADD.FTZ R188, RZ, R140 ;  /* 0x0000008cffbc7221 */ /* 0x010fe20000010000 */
        /* <DEDUP_REMOVED lines=14> */
[----:B0-----:R-:W-:-:S13]  /*3d410*/  LOP3.LUT P0, RZ, R228, 0x1f, RZ, 0xc0, !PT ;  /* 0x0000001fe4ff7812 */ /* 0x001fda000780c0ff */
        /* <DEDUP_REMOVED lines=162> */
.L_x_14155:
        /* <DEDUP_REMOVED lines=13> */
[----:B0-----:R-:W0:Y:S01]  /*3df10*/  MUFU.RSQ R193, R190 ;  /* 0x000000be00c17308 */ /* 0x001e220000001400 */
[----:B-1----:R-:W-:-:S05]  /*3df20*/  @!P2 IMAD.WIDE R188, R195, 0x4, R188 ;  /* 0x00000004c3bca825 */ /* 0x002fca00078e02bc */
[----:B0-----:R0:W-:Y:S01]  /*3df30*/  @!P2 STG.E desc[UR6][R188.64], R193 ;  /* 0x000000c1bc00a986 */ /* 0x0011e2000c101906 */
[----:B------:R-:W-:Y:S05]  /*3df40*/  @!P0 BRA `(.L_x_14132) ;  /* 0x0000000000fc8947 */ /* 0x000fea0003800000 */
[----:B------:R-:W3:Y:S04]  /*3df50*/  LDL R245, [R1+0x90] ;  /* 0x0000900001f57983 */ /* 0x000ee80000100800 */
[----:B------:R-:W4:Y:S04]  /*3df60*/  LDL R244, [R1+0x94] ;  /* 0x0000940001f47983 */ /* 0x000f280000100800 */
[----:B------:R-:W2:Y:S04]  /*3df70*/  LDL R228, [R1+0x98] ;  /* 0x0000980001e47983 */ /* 0x000ea80000100800 */
[----:B------:R-:W2:Y:S04]  /*3df80*/  LDL R251, [R1+0x9c] ;  /* 0x00009c0001fb7983 */ /* 0x000ea80000100800 */
[----:B------:R-:W2:Y:S04]  /*3df90*/  LDL R249, [R1+0x80] ;  /* 0x0000800001f97983 */ /* 0x000ea80000100800 */
[----:B------:R-:W2:Y:S04]  /*3dfa0*/  LDL R248, [R1+0x84] ;  /* 0x0000840001f87983 */ /* 0x000ea80000100800 */
[----:B------:R-:W2:Y:S04]  /*3dfb0*/  LDL R250, [R1+0x88] ;  /* 0x0000880001fa7983 */ /* 0x000ea80000100800 */
[----:B------:R-:W2:Y:S01]  /*3dfc0*/  LDL R229, [R1+0x8c] ;  /* 0x00008c0001e57983 */ /* 0x000ea20000100800 */
[--C-:B0-----:R-:W-:Y:S01]  /*3dfd0*/  FADD.FTZ R189, R140, -R194.reuse ;  /* 0x800000c28cbd7221 */ /* 0x101fe20000010000 */
[--C-:B------:R-:W-:Y:S01]  /*3dfe0*/  FADD.FTZ R188, R141, -R194.reuse ;  /* 0x800000c28dbc7221 */ /* 0x100fe20000010000 */
[--C-:B------:R-:W-:Y:S01]  /*3dff0*/  FADD.FTZ R191, R143, -R194.reuse ;  /* 0x800000c28fbf7221 */ /* 0x100fe20000010000 */
[----:B------:R-:W-:Y:S01]  /*3e000*/  FADD.FTZ R190, R144, -R194 ;  /* 0x800000c290be7221 */ /* 0x000fe20000010000 */
[C---:B------:R-:W-:Y:S01]  /*3e010*/  FMUL.FTZ R230, R193.reuse, R189 ;  /* 0x000000bdc1e67220 */ /* 0x040fe20000410000 */
[----:B------:R-:W-:-:S02]  /*3e020*/  FMUL.FTZ R231, R193, R188 ;  /* 0x000000bcc1e77220 */ /* 0x000fc40000410000 */
[C---:B------:R-:W-:Y:S01]  /*3e030*/  FMUL.FTZ R246, R193.reuse, R190 ;  /* 0x000000bec1f67220 */ /* 0x040fe20000410000 */
[----:B---3-5:R-:W-:Y:S01]  /*3e040*/  FFMA.FTZ R188, R230, R245, R56 ;  /* 0x000000f5e6bc7223 */ /* 0x028fe20000010038 */
[----:B------:R-:W-:Y:S01]  /*3e050*/  FMUL.FTZ R245, R193, R191 ;  /* 0x000000bfc1f57220 */ /* 0x000fe20000410000 */
[----:B----4-:R-:W-:-:S05]  /*3e060*/  FFMA.FTZ R189, R231, R244, R57 ;  /* 0x000000f4e7bd7223 */ /* 0x010fca0000010039 */
[----:B------:R-:W-:Y:S01]  /*3e070*/  F2FP.BF16.F32.PACK_AB R188, R189, R188 ;  /* 0x000000bcbdbc723e */ /* 0x000fe200000010ff */
[----:B------:R-:W-:-:S04]  /*3e080*/  FADD.FTZ R189, R142, -R194 ;  /* 0x800000c28ebd7221 */ /* 0x000fc80000010000 */
[----:B------:R-:W-:Y:S01]  /*3e090*/  FMUL.FTZ R244, R193, R189 ;  /* 0x000000bdc1f47220 */ /* 0x000fe20000410000 */
[----:B------:R-:W-:Y:S01]  /*3e0a0*/  FADD.FTZ R189, R145, -R194 ;  /* 0x800000c291bd7221 */ /* 0x000fe20000010000 */
[----:B--2---:R-:W-:-:S03]  /*3e0b0*/  FFMA.FTZ R190, R246, R249, R52 ;  /* 0x000000f9f6be7223 */ /* 0x004fc60000010034 */
        /* <DEDUP_REMOVED lines=40> */
.L_x_14132:
[----:B------:R-:W-:Y:S05]  /*3e340*/  BSYNC.RECONVERGENT B0 ;  /* 0x0000000000007941 */ /* 0x000fea0003800200 */
.L_x_14131:
[----:B------:R-:W-:Y:S01]  /*3e350*/  LOP3.LUT P0, RZ, R18, 0x400, RZ, 0xc0, !PT ;  /* 0x0000040012ff7812 */ /* 0x000fe2000780c0ff */
[----:B------:R-:W-:-:S12]  /*3e360*/  BSSY.RECONVERGENT B0, `(.L_x_14133) ;  /* 0x0000041000007945 */ /* 0x000fd80003800200 */
[----:B------:R-:W-:Y:S05]  /*3e370*/  @!P0 BRA `(.L_x_14134) ;  /* 0x0000000000fc8947 */ /* 0x000fea0003800000 */
[----:B-1----:R-:W3:Y:S04]  /*3e380*/  LDL R191, [R1+0x50] ;  /* 0x0000500001bf7983 */ /* 0x002ee80000100800 */
        /* <DEDUP_REMOVED lines=8> */
[----:B------:R-:W-:-:S03]  /*3e410*/  FADD.FTZ R188, R149, -R194 ;  /* 0x800000c295bc7221 */ /* 0x000fc60000010000 */
[C---:B------:R-:W-:Y:S01]  /*3e420*/  FMUL.FTZ R230, R193.reuse, R189 ;  /* 0x000000bdc1e67220 */ /* 0x040fe20000410000 */
[----:B------:R-:W-:-:S03]  /*3e430*/  FMUL.FTZ R231, R193, R188 ;  /* 0x000000bcc1e77220 */ /* 0x000fc60000410000 */
[----:B---3-5:R-:W-:Y:S01]  /*3e440*/  FFMA.FTZ R188, R230, R191, R48 ;  /* 0x000000bfe6bc7223 */ /* 0x028fe20000010030 */
[--C-:B------:R-:W-:Y:S01]  /*3e450*/  FADD.FTZ R191, R151, -R194.reuse ;  /* 0x800000c297bf7221 */ /* 0x100fe20000010000 */
[----:B----4-:R-:W-:Y:S01]  /*3e460*/  FFMA.FTZ R189, R231, R190, R49 ;  /* 0x000000bee7bd7223 */ /* 0x010fe20000010031 */
[--C-:B------:R-:W-:Y:S02]  /*3e470*/  FADD.FTZ R190, R152, -R194.reuse ;  /* 0x800000c298be7221 */ /* 0x100fe40000010000 */
[----:B------:R-:W-:Y:S02]  /*3e480*/  FMUL.FTZ R245, R193, R191 ;  /* 0x000000bfc1f57220 */ /* 0x000fe40000410000 */
[----:B------:R-:W-:Y:S01]  /*3e490*/  F2FP.BF16.F32.PACK_AB R188, R189, R188 ;  /* 0x000000bcbdbc723e */ /* 0x000fe200000010ff */
[----:B------:R-:W-:Y:S01]  /*3e4a0*/  FADD.FTZ R189, R150, -R194 ;  /* 0x800000c296bd7221 */ /* 0x000fe20000010000 */
[----:B------:R-:W-:Y:S01]  /*3e4b0*/  FMUL.FTZ R246, R193, R190 ;  /* 0x000000bec1f67220 */ /* 0x000fe20000410000 */
[----:B--2---:R-:W-:-:S02]  /*3e4c0*/  FFMA.FTZ R228, R245, R228, R51 ;  /* 0x000000e4f5e47223 */ /* 0x004fc40000010033 */
        /* <DEDUP_REMOVED lines=42> */
.L_x_14134:
[----:B------:R-:W-:Y:S05]  /*3e770*/  BSYNC.RECONVERGENT B0 ;  /* 0x0000000000007941 */ /* 0x000fea0003800200 */
.L_x_14133:
[----:B------:R-:W-:Y:S01]  /*3e780*/  LOP3.LUT P0, RZ, R18, 0x200, RZ, 0xc0, !PT ;  /* 0x0000020012ff7812 */ /* 0x000fe2000780c0ff */
[----:B------:R-:W-:-:S12]  /*3e790*/  BSSY.RECONVERGENT B0, `(.L_x_14135) ;  /* 0x0000039000007945 */ /* 0x000fd80003800200 */
[----:B------:R-:W-:Y:S05]  /*3e7a0*/  @!P0 BRA `(.L_x_14136) ;  /* 0x0000000000dc8947 */ /* 0x000fea0003800000 */
[----:B-1-3--:R-:W3:Y:S04]  /*3e7b0*/  LDL R191, [R1+0x10] ;  /* 0x0000100001bf7983 */ /* 0x00aee80000100800 */
[----:B------:R-:W4:Y:S04]  /*3e7c0*/  LDL R190, [R1+0x14] ;  /* 0x0000140001be7983 */ /* 0x000f280000100800 */
[----:B------:R-:W2:Y:S04]  /*3e7d0*/  LDL R251, [R1+0x18] ;  /* 0x0000180001fb7983 */ /* 0x000ea80000100800 */
[----:B------:R-:W2:Y:S04]  /*3e7e0*/  LDL R228, [R1+0x1c] ;  /* 0x00001c0001e47983 */ /* 0x000ea80000100800 */
[----:B------:R-:W2:Y:S04]  /*3e7f0*/  LDL R249, [R1] ;  /* 0x0000000001f97983 */ /* 0x000ea80000100800 */
        /* <DEDUP_REMOVED lines=11> */
[----:B------:R-:W-:Y:S01]  /*3e8b0*/  FMUL.FTZ R245, R193, R191 ;  /* 0x000000bfc1f57220 */ /* 0x000fe20000410000 */
[----:B------:R-:W-:Y:S01]  /*3e8c0*/  FFMA.FTZ R231, R231, R241, R81 ;  /* 0x000000f1e7e77223 */ /* 0x000fe20000010051 */
        /* <DEDUP_REMOVED lines=37> */
.L_x_14136:
[----:B------:R-:W-:Y:S05]  /*3eb20*/  BSYNC.RECONVERGENT B0 ;  /* 0x0000000000007941 */ /* 0x000fea0003800200 */
.L_x_14135:
[----:B------:R-:W-:Y:S01]  /*3eb30*/  LOP3.LUT P0, RZ, R18, 0x80, RZ, 0xc0, !PT ;  /* 0x0000008012ff7812 */ /* 0x000fe2000780c0ff */
[----:B------:R-:W-:-:S12]  /*3eb40*/  BSSY.RECONVERGENT B0, `(.L_x_14137) ;  /* 0x0000031000007945 */ /* 0x000fd80003800200 */
[----:B------:R-:W-:Y:S05]  /*3eb50*/  @!P0 BRA `(.L_x_14138) ;  /* 0x0000000000bc8947 */ /* 0x000fea0003800000 */
[--C-:B01-34-:R-:W-:Y:S01]  /*3eb60*/  FADD.FTZ R189, R164, -R194.reuse ;  /* 0x800000c2a4bd7221 */ /* 0x11bfe20000010000 */
        /* <DEDUP_REMOVED lines=46> */
.L_x_14138:
[----:B------:R-:W-:Y:S05]  /*3ee50*/  BSYNC.RECONVERGENT B0 ;  /* 0x0000000000007941 */ /* 0x000fea0003800200 */
.L_x_14137:
        /* <DEDUP_REMOVED lines=47> */
[----:B------:R-:W-:Y:S02]  /*3f150*/  F2FP.BF16.F32.PACK_AB R188, R231, R188 ;  /* 0x000000bce7bc723e */ /* 0x000fe400000010ff */
[----:B------:R-:W-:-:S03]  /*3f160*/  IADD3 R9, PT, PT, R9, 0x20, RZ ;  /* 0x0000002009097810 */ /* 0x000fc60007ffe0ff */
[----:B------:R0:W-:Y:S04]  /*3f170*/  STG.E.128 desc[UR6][R228.64], R188 ;  /* 0x000000bce4007986 */ /* 0x0001e8000c101d06 */
.L_x_14140:
[----:B------:R-:W-:Y:S05]  /*3f180*/  BSYNC.RECONVERGENT B0 ;  /* 0x0000000000007941 */ /* 0x000fea0003800200 */
.L_x_14139:
[----:B------:R-:W-:Y:S01]  /*3f190*/  LOP3.LUT P0, RZ, R18, 0x20, RZ, 0xc0, !PT ;  /* 0x0000002012ff7812 */ /* 0x000fe2000780c0ff */
[----:B------:R-:W-:-:S12]  /*3f1a0*/  BSSY.RECONVERGENT B0, `(.L_x_14141) ;  /* 0x0000030000007945 */ /* 0x000fd80003800200 */
[----:B------:R-:W-:Y:S05]  /*3f1b0*/  @!P0 BRA `(.L_x_14142) ;  /* 0x0000000000b88947 */ /* 0x000fea0003800000 */
[--C-:B01-34-:R-:W-:Y:S01]  /*3f1c0*/  FADD.FTZ R189, R180, -R194.reuse ;  /* 0x800000c2b4bd7221 */ /* 0x11bfe20000010000 */
        /* <DEDUP_REMOVED lines=12> */
[----:B------:R-:W-:Y:S01]  /*3f290*/  FFMA.FTZ R231, R231, R101, R125 ;  /* 0x00000065e7e77223 */ /* 0x000fe2000001007d */
[----:B------:R-:W-:Y:S01]  /*3f2a0*/  F2FP.BF16.F32.PACK_AB R188, R189, R188 ;  /* 0x000000bcbdbc723e */ /* 0x000fe200000010ff */
[----:B------:R-:W-:Y:S01]  /*3f2b0*/  FADD.FTZ R189, R183, -R194 ;  /* 0x800000c2b7bd7221 */ /* 0x000fe20000010000 */
[----:B------:R-:W-:-:S03]  /*3f2c0*/  FFMA.FTZ R191, R247, R109, R113 ;  /* 0x0000006df7bf7223 */ /* 0x000fc60000010071 */
        /* <DEDUP_REMOVED lines=16> */
[----:B------:R-:W-:Y:S01]  /*3f3d0*/  FFMA.FTZ R191, R194, R106, R122 ;  /* 0x0000006ac2bf7223 */ /* 0x000fe2000001007a */
[----:B------:R-:W-:Y:S01]  /*3f3e0*/  FFMA.FTZ R188, R193, R107, R123 ;  /* 0x0000006bc1bc7223 */ /* 0x000fe2000001007b */
[----:B------:R-:W-:Y:S01]  /*3f3f0*/  FFMA.FTZ R189, R245, R102, R126 ;  /* 0x00000066f5bd7223 */ /* 0x000fe2000001007e */
[----:B------:R-:W-:Y:S01]  /*3f400*/  FFMA.FTZ R190, R246, R104, R120 ;  /* 0x00000068f6be7223 */ /* 0x000fe20000010078 */
[----:B------:R-:W-:Y:S01]  /*3f410*/  FFMA.FTZ R193, R247, R105, R121 ;  /* 0x00000069f7c17223 */ /* 0x000fe20000010079 */
[----:B------:R-:W-:Y:S01]  /*3f420*/  FFMA.FTZ R194, R230, R103, R127 ;  /* 0x00000067e6c27223 */ /* 0x000fe2000001007f */
[----:B------:R-:W-:Y:S01]  /*3f430*/  F2FP.BF16.F32.PACK_AB R191, R188, R191 ;  /* 0x000000bfbcbf723e */ /* 0x000fe200000010ff */
[----:B------:R-:W-:-:S02]  /*3f440*/  FFMA.FTZ R188, R244, R100, R124 ;  /* 0x00000064f4bc7223 */ /* 0x000fc4000001007c */
[----:B------:R-:W-:Y:S02]  /*3f450*/  F2FP.BF16.F32.PACK_AB R190, R193, R190 ;  /* 0x000000bec1be723e */ /* 0x000fe400000010ff */
[----:B------:R-:W-:Y:S02]  /*3f460*/  F2FP.BF16.F32.PACK_AB R189, R194, R189 ;  /* 0x000000bdc2bd723e */ /* 0x000fe400000010ff */
[----:B------:R-:W-:Y:S01]  /*3f470*/  F2FP.BF16.F32.PACK_AB R188, R231, R188 ;  /* 0x000000bce7bc723e */ /* 0x000fe200000010ff */
[----:B0-----:R-:W-:-:S05]  /*3f480*/  IMAD.WIDE.U32 R228, R9, 0x10, R228 ;  /* 0x0000001009e47825 */ /* 0x001fca00078e00e4 */
[----:B------:R0:W-:Y:S02]  /*3f490*/  STG.E.128 desc[UR6][R228.64], R188 ;  /* 0x000000bce4007986 */ /* 0x0001e4000c101d06 */
.L_x_14142:
[----:B------:R-:W-:Y:S05]  /*3f4a0*/  BSYNC.RECONVERGENT B0 ;  /* 0x0000000000007941 */ /* 0x000fea0003800200 */
.L_x_14141:
[----:B01-34-:R-:W0:Y:S02]  /*3f4b0*/  LDC.64 R188, c[0x0][0x380] ;  /* 0x0000e000ffbc7b82 */ /* 0x01be240000000a00 */
[----:B0-----:R-:W-:-:S05]  /*3f4c0*/  IMAD R195, R188, 0x4, R195 ;  /* 0x00000004bcc37824 */ /* 0x001fca00078e02c3 */
[----:B------:R-:W-:-:S13]  /*3f4d0*/  ISETP.GE.AND P0, PT, R195, R189, PT ;  /* 0x000000bdc300720c */ /* 0x000fda0003f06270 */
[----:B------:R-:W-:Y:S05]  /*3f4e0*/  @!P0 BRA `(.L_x_14143) ;  /* 0xfffffc4800a08947 */ /* 0x000fea000383ffff */
[----:B------:R-:W-:Y:S05]  /*3f4f0*/  EXIT ;  /* 0x000000000000794d */ /* 0x000fea0003800000 */
.L_x_14130:
[----:B------:R-:W-:Y:S01]  /*3f500*/  HFMA2 R190, -RZ, RZ, 0, 5.9604644775390625e-08 ;  /* 0x00000001ffbe7431 */ /* 0x000fe200000001ff */
[----:B------:R-:W-:Y:S01]  /*3f510*/  BSSY B0, `(.L_x_14144) ;  /* 0x0000007000007945 */ /* 0x000fe20003800000 */
[----:B------:R-:W-:Y:S02]  /*3f520*/  IMAD.MOV.U32 R229, RZ, RZ, R191 ;  /* 0x000000ffffe57224 */ /* 0x000fe400078e00bf */
[----:B------:R-:W-:Y:S02]  /*3f530*/  IMAD.MOV.U32 R189, RZ, RZ, 0x1f ;  /* 0x0000001fffbd7424 */ /* 0x000fe400078e00ff */
[----:B------:R-:W-:-:S07]  /*3f540*/  IMAD.MOV.U32 R188, RZ, RZ, -0x1 ;  /* 0xffffffffffbc7424 */ /* 0x000fce00078e00ff */
[----:B--2--5:R-:W-:Y:S05]  /*3f550*/  WARPSYNC.COLLECTIVE R188, `(.L_x_14145) ;  /* 0x00000000bc087348 */ /* 0x024fea0003c00000 */
[----:B------:R0:W1:Y:S02]  /*3f560*/  SHFL.BFLY P6, R188, R229, R190, R189 ;  /* 0x0c0000bee5bc7389 */ /* 0x00006400000c00bd */
[----:B012--5:R-:W-:Y:S05]  /*3f570*/  ENDCOLLECTIVE ;  /* 0x000000000000791b */ /* 0x027fea0003800000 */
.L_x_14145:
[----:B------:R-:W-:Y:S05]  /*3f580*/  BSYNC B0 ;  /* 0x0000000000007941 */ /* 0x000fea0003800000 */
.L_x_14144:
        /* <DEDUP_REMOVED lines=9> */
.L_x_14146:
[----:B------:R-:W-:Y:S02]  /*3f620*/  IMAD.MOV.U32 R190, RZ, RZ, 0x4 ;  /* 0x00000004ffbe7424 */ /* 0x000fe400078e00ff */
[----:B------:R-:W-:Y:S01]  /*3f630*/  FADD.FTZ R191, R191, R188 ;  /* 0x000000bcbfbf7221 */ /* 0x000fe20000010000 */
[----:B------:R-:W-:-:S03]  /*3f640*/  MOV R188, 0xffffffff ;  /* 0xffffffff00bc7802 */ /* 0x000fc60000000f00 */
[----:B------:R-:W-:-:S07]  /*3f650*/  IMAD.MOV.U32 R229, RZ, RZ, R191 ;  /* 0x000000ffffe57224 */ /* 0x000fce00078e00bf */
[----:B------:R-:W-:Y:S05]  /*3f660*/  WARPSYNC.COLLECTIVE R188, `(.L_x_14147) ;  /* 0x00000000bc087348 */ /* 0x000fea0003c00000 */
[----:B------:R0:W1:Y:S02]  /*3f670*/  SHFL.BFLY P6, R188, R229, R190, R189 ;  /* 0x0c0000bee5bc7389 */ /* 0x00006400000c00bd */
[----:B01----:R-:W-:Y:S05]  /*3f680*/  ENDCOLLECTIVE ;  /* 0x000000000000791b */ /* 0x003fea0003800000 */
.L_x_14147:
[----:B------:R-:W-:Y:S02]  /*3f690*/  IMAD.MOV.U32 R190, RZ, RZ, 0x8 ;  /* 0x00000008ffbe7424 */ /* 0x000fe400078e00ff */
[----:B------:R-:W-:Y:S01]  /*3f6a0*/  FADD.FTZ R191, R191, R188 ;  /* 0x000000bcbfbf7221 */ /* 0x000fe20000010000 */
[----:B------:R-:W-:-:S03]  /*3f6b0*/  MOV R188, 0xffffffff ;  /* 0xffffffff00bc7802 */ /* 0x000fc60000000f00 */
[----:B------:R-:W-:-:S07]  /*3f6c0*/  IMAD.MOV.U32 R229, RZ, RZ, R191 ;  /* 0x000000ffffe57224 */ /* 0x000fce00078e00bf */
[----:B------:R-:W-:Y:S05]  /*3f6d0*/  WARPSYNC.COLLECTIVE R188, `(.L_x_14148) ;  /* 0x00000000bc087348 */ /* 0x000fea0003c00000 */
[----:B------:R0:W1:Y:S02]  /*3f6e0*/  SHFL.BFLY P6, R188, R229, R190, R189 ;  /* 0x0c0000bee5bc7389 */ /* 0x00006400000c00bd */
[----:B01----:R-:W-:Y:S05]  /*3f6f0*/  ENDCOLLECTIVE ;  /* 0x000000000000791b */ /* 0x003fea0003800000 */
.L_x_14148:
[----:B------:R-:W-:Y:S02]  /*3f700*/  IMAD.MOV.U32 R190, RZ, RZ, 0x10 ;  /* 0x00000010ffbe7424 */ /* 0x000fe400078e00ff */
[----:B------:R-:W-:Y:S01]  /*3f710*/  FADD.FTZ R191, R191, R188 ;  /* 0x000000bcbfbf7221 */ /* 0x000fe20000010000 */
[----:B------:R-:W-:-:S03]  /*3f720*/  MOV R188, 0xffffffff ;  /* 0xffffffff00bc7802 */ /* 0x000fc60000000f00 */
[----:B------:R-:W-:-:S07]  /*3f730*/  IMAD.MOV.U32 R229, RZ, RZ, R191 ;  /* 0x000000ffffe57224 */ /* 0x000fce00078e00bf */
[----:B------:R-:W-:Y:S05]  /*3f740*/  WARPSYNC.COLLECTIVE R188, `(.L_x_14149) ;  /* 0x00000000bc087348 */ /* 0x000fea0003c00000 */
[----:B------:R0:W1:Y:S02]  /*3f750*/  SHFL.BFLY P6, R188, R229, R190, R189 ;  /* 0x0c0000bee5bc7389 */ /* 0x00006400000c00bd */
[----:B01----:R-:W-:Y:S05]  /*3f760*/  ENDCOLLECTIVE ;  /* 0x000000000000791b */ /* 0x003fea0003800000 */
.L_x_14149:
        /* <DEDUP_REMOVED lines=106> */
.L_x_14150:
[----:B------:R-:W-:Y:S01]  /*3fe10*/  MOV R190, 0x2 ;  /* 0x0000000200be7802 */ /* 0x000fe20000000f00 */
[----:B------:R-:W-:Y:S01]  /*3fe20*/  FADD.FTZ R193, R193, R188 ;  /* 0x000000bcc1c17221 */ /* 0x000fe20000010000 */
[----:B------:R-:W-:-:S03]  /*3fe30*/  IMAD.MOV.U32 R188, RZ, RZ, -0x1 ;  /* 0xffffffffffbc7424 */ /* 0x000fc600078e00ff */
[----:B------:R-:W-:-:S07]  /*3fe40*/  IMAD.MOV.U32 R229, RZ, RZ, R193 ;  /* 0x000000ffffe57224 */ /* 0x000fce00078e00c1 */
[----:B------:R-:W-:Y:S05]  /*3fe50*/  WARPSYNC.COLLECTIVE R188, `(.L_x_14151) ;  /* 0x00000000bc087348 */ /* 0x000fea0003c00000 */
[----:B------:R0:W1:Y:S02]  /*3fe60*/  SHFL.BFLY P6, R188, R229, R190, R189 ;  /* 0x0c0000bee5bc7389 */ /* 0x00006400000c00bd */
[----:B01----:R-:W-:Y:S05]  /*3fe70*/  ENDCOLLECTIVE ;  /* 0x000000000000791b */ /* 0x003fea0003800000 */
.L_x_14151:
[----:B------:R-:W-:Y:S02]  /*3fe80*/  HFMA2 R190, -RZ, RZ, 0, 2.384185791015625e-07 ;  /* 0x00000004ffbe7431 */ /* 0x000fe400000001ff */
[----:B------:R-:W-:Y:S01]  /*3fe90*/  FADD.FTZ R193, R193, R188 ;  /* 0x000000bcc1c17221 */ /* 0x000fe20000010000 */
[----:B------:R-:W-:-:S03]  /*3fea0*/  IMAD.MOV.U32 R188, RZ, RZ, -0x1 ;  /* 0xffffffffffbc7424 */ /* 0x000fc600078e00ff */
[----:B------:R-:W-:-:S07]  /*3feb0*/  IMAD.MOV.U32 R229, RZ, RZ, R193 ;  /* 0x000000ffffe57224 */ /* 0x000fce00078e00c1 */
[----:B------:R-:W-:Y:S05]  /*3fec0*/  WARPSYNC.COLLECTIVE R188, `(.L_x_14152) ;  /* 0x00000000bc087348 */ /* 0x000fea0003c00000 */
[----:B------:R0:W1:Y:S02]  /*3fed0*/  SHFL.BFLY P6, R188, R229, R190, R189 ;  /* 0x0c0000bee5bc7389 */ /* 0x00006400000c00bd */
[----:B01----:R-:W-:Y:S05]  /*3fee0*/  ENDCOLLECTIVE ;  /* 0x000000000000791b */ /* 0x003fea0003800000 */
.L_x_14152:
[----:B------:R-:W-:Y:S01]  /*3fef0*/  MOV R190, 0x8 ;  /* 0x0000000800be7802 */ /* 0x000fe20000000f00 */
[----:B------:R-:W-:Y:S01]  /*3ff00*/  FADD.FTZ R193, R193, R188 ;  /* 0x000000bcc1c17221 */ /* 0x000fe20000010000 */
[----:B------:R-:W-:-:S03]  /*3ff10*/  IMAD.MOV.U32 R188, RZ, RZ, -0x1 ;  /* 0xffffffffffbc7424 */ /* 0x000fc600078e00ff */
[----:B------:R-:W-:-:S07]  /*3ff20*/  IMAD.MOV.U32 R229, RZ, RZ, R193 ;  /* 0x000000ffffe57224 */ /* 0x000fce00078e00c1 */
[----:B------:R-:W-:Y:S05]  /*3ff30*/  WARPSYNC.COLLECTIVE R188, `(.L_x_14153) ;  /* 0x00000000bc087348 */ /* 0x000fea0003c00000 */
[----:B------:R0:W1:Y:S02]  /*3ff40*/  SHFL.BFLY P6, R188, R229, R190, R189 ;  /* 0x0c0000bee5bc7389 */ /* 0x00006400000c00bd */
[----:B01----:R-:W-:Y:S05]  /*3ff50*/  ENDCOLLECTIVE ;  /* 0x000000000000791b */ /* 0x003fea0003800000 */
.L_x_14153:
[----:B------:R-:W-:Y:S02]  /*3ff60*/  HFMA2 R190, -RZ, RZ, 0, 9.5367431640625e-07 ;  /* 0x00000010ffbe7431 */ /* 0x000fe400000001ff */
[----:B------:R-:W-:Y:S01]  /*3ff70*/  FADD.FTZ R193, R193, R188 ;  /* 0x000000bcc1c17221 */ /* 0x000fe20000010000 */
[----:B------:R-:W-:-:S03]  /*3ff80*/  IMAD.MOV.U32 R188, RZ, RZ, -0x1 ;  /* 0xffffffffffbc7424 */ /* 0x000fc600078e00ff */
[----:B------:R-:W-:-:S07]  /*3ff90*/  IMAD.MOV.U32 R229, RZ, RZ, R193 ;  /* 0x000000ffffe57224 */ /* 0x000fce00078e00c1 */
[----:B------:R-:W-:Y:S05]  /*3ffa0*/  WARPSYNC.COLLECTIVE R188, `(.L_x_14154) ;  /* 0x00000000bc087348 */ /* 0x000fea0003c00000 */
[----:B------:R0:W1:Y:S02]  /*3ffb0*/  SHFL.BFLY P6, R188, R229, R190, R189 ;  /* 0x0c0000bee5bc7389 */ /* 0x00006400000c00bd */
[----:B01----:R-:W-:Y:S05]  /*3ffc0*/  ENDCOLLECTIVE ;  /* 0x000000000000791b */ /* 0x003fea0003800000 */
.L_x_14154:
[----:B------:R-:W-:Y:S05]  /*3ffd0*/  BRA `(.L_x_14155) ;  /* 0xffffffdc00987947 */ /* 0x000fea000383ffff */
.L_x_14156:
        /* <DEDUP_REMOVED lines=10> */
.L_x_33280:


//--------------------- .text._ZN10layer_norm31ln_parallel_residual_fwd_kernelINS_13Kernel_traitsIf13__nv_bfloat16fS2_fjLj1536ELj1ELj4ELj1ELj16ENS_18Kernel_traits_baseILj1536EfS2_fS2_fjLj128EEEEELb1ELb0ELb1EEEvNS_9FwdParamsE --------------------------
	.section	.text._ZN10layer_norm31ln_parallel_residual_fwd_kernelINS_13Kernel_traitsIf13__nv_bfloat16fS2_fjLj1536ELj1ELj4ELj1ELj16ENS_18Kernel_traits_baseILj1536EfS2_fS2_fjLj128EEEEELb1ELb0ELb1EEEvNS_9FwdParamsE,"ax",@progbits
	.align	128
        .global         _ZN10layer_norm31ln_parallel_residual_fwd_kernelINS_13Kernel_traitsIf13__nv_bfloat16fS2_fjLj1536ELj1ELj4ELj1ELj16ENS_18Kernel_traits_baseILj1536EfS2_fS2_fjLj128EEEEELb1ELb0ELb1EEEvNS_9FwdParamsE
        .type           _ZN10layer_norm31ln_parallel_residual_fwd_kernelINS_13Kernel_traitsIf13__nv_bfloat16fS2_fjLj1536ELj1ELj4ELj1ELj16ENS_18Kernel_traits_baseILj1536EfS2_fS2_fjLj128EEEEELb1ELb0ELb1EEEvNS_9FwdParamsE,@function
        .size           _ZN10layer_norm31ln_parallel_residual_fwd_kernelINS_13Kernel_traitsIf13__nv_bfloat16fS2_fjLj1536ELj1ELj4ELj1ELj16ENS_18Kernel_traits_baseILj1536EfS2_fS2_fjLj128EEEEELb1ELb0ELb1EEEvNS_9FwdParamsE,(.L_x_33281 - _ZN10layer_norm31ln_parallel_residual_fwd_kernelINS_13Kernel_traitsIf13__nv_bfloat16fS2_fjLj1536ELj1ELj4ELj1ELj16ENS_18Kernel_traits_baseILj1536EfS2_fS2_fjLj128EEEEELb1ELb0ELb1EEEvNS_9FwdParamsE)
        .other          _ZN10layer_norm31ln_parallel_residual_fwd_kernelINS_13Kernel_traitsIf13__nv_bfloat16fS2_fjLj1536ELj1ELj4ELj1ELj16ENS_18Kernel_traits_baseILj1536EfS2_fS2_fjLj128EEEEELb1ELb0ELb1EEEvNS_9FwdParamsE,@"STO_CUDA_ENTRY STV_DEFAULT"
_ZN10layer_norm31ln_parallel_residual_fwd_kernelINS_13Kernel_traitsIf13__nv_bfloat16fS2_fjLj1536ELj1ELj4ELj1ELj16ENS_18Kernel_traits_baseILj1536EfS2_fS2_fjLj128EEEEELb1ELb0ELb1EEEvNS_9FwdParamsE:
.text._ZN10layer_norm31ln_parallel_residual_fwd_kernelINS_13Kernel_traitsIf13__nv_bfloat16fS2_fjLj1536ELj1ELj4ELj1ELj16ENS_18Kernel_traits_baseILj1536EfS2_fS2_fjLj128EEEEELb1ELb0ELb1EEEvNS_9FwdParamsE:
        /* <DEDUP_REMOVED lines=21> */
[----:B------:R-:W-:Y:S01]  /*0150*/  SHF.R.U32.HI R231, RZ, 0x5, R242 ;  /* 0x00000005ffe77819 */ /* 0x000fe200000116f2 */
[----:B-1----:R-:W-:-:S06]  /*0160*/  USHF.L.U32 UR8, UR9, 0x2, URZ ;  /* 0x0000000209087899 */ /* 0x002fcc00080006ff */
[----:B------:R-:W-:Y:S01]  /*0170*/  LOP3.LUT R231, R231, UR8, RZ, 0xfc, !PT ;  /* 0x00000008e7e77c12 */ /* 0x000fe2000f8efcff */
[----:B---3--:R-:W-:Y:S01]  /*0180*/  IMAD R6, R7, UR9, R242 ;  /* 0x0000000907067c24 */ /* 0x008fe2000f8e02f2 */
[----:B------:R-:W-:Y:S02]  /*0190*/  LOP3.LUT R242, R242, 0x1f, RZ, 0xc0, !PT ;  /* 0x0000001ff2f27812 */ /* 0x000fe400078ec0ff */
[----:B--2---:R-:W-:Y:S02]  /*01a0*/  @P0 R2UR UR5, R3 ;  /* 0x00000000030502ca */ /* 0x004fe400000e0000 */
[----:B0-----:R-:W-:-:S05]  /*01b0*/  @P0 IADD3 R230, P1, PT, R4, R11, RZ ;  /* 0x0000000b04e60210 */ /* 0x001fca0007f3e0ff */
[----:B------:R-:W-:Y:S01]  /*01c0*/  @P0 IMAD.X R9, RZ, RZ, R5, P1 ;  /* 0x000000ffff090224 */ /* 0x000fe200008e0605 */
[----:B------:R-:W-:-:S04]  /*01d0*/  @P0 R2UR UR4, R2 ;  /* 0x00000000020402ca */ /* 0x000fc800000e0000 */
[--C-:B------:R-:W-:Y:S02]  /*01e0*/  SHF.R.U64 R5, R230, 0x2, R9.reuse ;  /* 0x00000002e6057819 */ /* 0x100fe40000001209 */
[----:B------:R-:W-:Y:S01]  /*01f0*/  SHF.R.U32.HI R2, RZ, 0x2, R9 ;  /* 0x00000002ff027819 */ /* 0x000fe20000011609 */
[----:B------:R-:W-:Y:S08]  /*0200*/  BRA.U UP0, `(.L_x_14157) ;  /* 0x0000000900407547 */ /* 0x000ff0000b800000 */
        /* <DEDUP_REMOVED lines=101> */
.L_x_14158:
        /* <DEDUP_REMOVED lines=43> */
.L_x_14157:
        /* <DEDUP_REMOVED lines=60> */
[----:B---3--:R1:W-:Y:S04]  /*0ed0*/  STL.64 [R1], R48 ;  /* 0x0000003001007387 */ /* 0x0083e80000100a00 */
[----:B------:R1:W-:Y:S04]  /*0ee0*/  STL.64 [R1+0x8], R50 ;  /* 0x0000083201007387 */ /* 0x0003e80000100a00 */
[----:B----4-:R1:W-:Y:S04]  /*0ef0*/  STL.64 [R1+0x10], R44 ;  /* 0x0000102c01007387 */ /* 0x0103e80000100a00 */
        /* <DEDUP_REMOVED lines=18> */
.L_x_14160:
        /* <DEDUP_REMOVED lines=85> */
[----:B------:R0:W-:Y:S02]  /*1570*/  STL.64 [R1+0x98], R10 ;  /* 0x0000980a01007387 */ /* 0x0001e40000100a00 */
.L_x_14159:
[----:B------:R-:W2:Y:S02]  /*1580*/  LDCU UR8, c[0x0][0x384] ;  /* 0x00007080ff0877ac */ /* 0x000ea40008000800 */
[----:B--2---:R-:W-:-:S13]  /*1590*/  ISETP.GE.AND P0, PT, R231, UR8, PT ;  /* 0x00000008e7007c0c */ /* 0x004fda000bf06270 */
[----:B------:R-:W-:Y:S05]  /*15a0*/  @P0 EXIT ;  /* 0x000000000000094d */ /* 0x000fea0003800000 */
[----:B------:R-:W2:Y:S01]  /*15b0*/  LDCU.64 UR8, c[0x0][0x398] ;  /* 0x00007300ff0877ac */ /* 0x000ea20008000a00 */
[----:B------:R-:W-:Y:S01]  /*15c0*/  IMAD.HI.U32 R3, R6, -0x326172a9, RZ ;  /* 0xcd9e8d5706037827 */ /* 0x000fe200078e00ff */
[----:B------:R-:W-:Y:S01]  /*15d0*/  LOP3.LUT R230, R230, 0x3, RZ, 0xc0, !PT ;  /* 0x00000003e6e67812 */ /* 0x000fe200078ec0ff */
[----:B------:R-:W-:Y:S02]  /*15e0*/  UIADD3 UR10, UPT, UPT, UR4, 0x3c6ef372, URZ ;  /* 0x3c6ef372040a7890 */ /* 0x000fe4000fffe0ff */
[C---:B------:R-:W-:Y:S01]  /*15f0*/  IMAD.HI.U32 R0, R5.reuse, -0x2daee0ad, RZ ;  /* 0xd2511f5305007827 */ /* 0x040fe200078e00ff */
        /* <DEDUP_REMOVED lines=9> */
[----:B------:R-:W-:Y:S01]  /*1690*/  IMAD.HI.U32 R4, R0, -0x326172a9, RZ ;  /* 0xcd9e8d5700047827 */ /* 0x000fe200078e00ff */
        /* <DEDUP_REMOVED lines=41> */
[----:B------:R-:W-:Y:S01]  /*1930*/  IMAD.HI.U32 R7, R3, -0x2daee0ad, RZ ;  /* 0xd2511f5303077827 */ /* 0x000fe200078e00ff */
        /* <DEDUP_REMOVED lines=14> */
[C---:B------:R-:W-:Y:S01]  /*1a20*/  IMAD.HI.U32 R8, R0.reuse, -0x2daee0ad, RZ ;  /* 0xd2511f5300087827 */ /* 0x040fe200078e00ff */
        /* <DEDUP_REMOVED lines=18> */
.L_x_14900:
[----:B------:R-:W-:Y:S01]  /*1b50*/  ISETP.NE.U32.AND P1, PT, RZ, UR8, PT ;  /* 0x00000008ff007c0c */ /* 0x000fe2000bf25070 */
[----:B0-----:R-:W0:Y:S01]  /*1b60*/  @P0 LDC.64 R16, c[0x0][0x398] ;  /* 0x0000e600ff100b82 */ /* 0x001e220000000a00 */
        /* <DEDUP_REMOVED lines=8> */
[----:B-----5:R-:W5:Y:S01]  /*1bf0*/  @P0 LDG.E.128 R68, desc[UR6][R16.64] ;  /* 0x0000000610440981 */ /* 0x020f62000c1e1d00 */
[----:B-1----:R-:W-:-:S04]  /*1c00*/  IMAD.WIDE.U32 R20, R222, 0x10, R228 ;  /* 0x00000010de147825 */ /* 0x002fc800078e00e4 */
[----:B--2---:R-:W-:-:S05]  /*1c10*/  @P1 IMAD.WIDE.U32 R18, R222, 0x20, R18 ;  /* 0x00000020de121825 */ /* 0x004fca00078e0012 */
[----:B------:R-:W5:Y:S04]  /*1c20*/  @P1 LDG.E.128 R64, desc[UR6][R18.64] ;  /* 0x0000000612401981 */ /* 0x000f68000c1e1d00 */
[----:B------:R-:W5:Y:S04]  /*1c30*/  @P1 LDG.E.128 R60, desc[UR6][R18.64+0x10] ;  /* 0x00001006123c1981 */ /* 0x000f68000c1e1d00 */
[----:B------:R0:W5:Y:S02]  /*1c40*/  LDG.E.128 R16, desc[UR6][R20.64] ;  /* 0x0000000614107981 */ /* 0x000164000c1e1d00 */
[----:B0-----:R-:W0:Y:S01]  /*1c50*/  LDC.64 R20, c[0x0][0x398] ;  /* 0x0000e600ff147b82 */ /* 0x001e220000000a00 */
[----:B------:R-:W-:Y:S01]  /*1c60*/  HFMA2 R234, -RZ, RZ, 0.1171875, 0 ;  /* 0x2f800000ffea7431 */ /* 0x000fe200000001ff */
[----:B0-----:R-:W-:-:S04]  /*1c70*/  ISETP.NE.U32.AND P0, PT, R20, RZ, PT ;  /* 0x000000ff1400720c */ /* 0x001fc80003f05070 */
[----:B------:R-:W-:-:S13]  /*1c80*/  ISETP.NE.AND.EX P0, PT, R21, RZ, PT, P0 ;  /* 0x000000ff1500720c */ /* 0x000fda0003f05300 */
[----:B------:R-:W-:Y:S05]  /*1c90*/  @P0 BRA `(.L_x_14161) ;  /* 0x0000003000540947 */ /* 0x000fea0003800000 */
        /* <DEDUP_REMOVED lines=16> */
.L_x_14164:
        /* <DEDUP_REMOVED lines=13> */
.L_x_14166:
[----:B------:R-:W-:Y:S05]  /*1e70*/  BSYNC.RECONVERGENT B1 ;  /* 0x0000000000017941 */ /* 0x000fea0003800200 */
.L_x_14165:
        /* <DEDUP_REMOVED lines=59> */
[----:B------:R-:W-:-:S07]  /*2230*/  IMAD.MOV.U32 R24, RZ, RZ, RZ ;  /* 0x000000ffff187224 */ /* 0x000fce00078e00ff */
.L_x_14163:
[----:B------:R-:W-:Y:S05]  /*2240*/  BSYNC.RECONVERGENT B0 ;  /* 0x0000000000007941 */ /* 0x000fea0003800200 */
.L_x_14162:
[----:B------:R-:W-:Y:S01]  /*2250*/  I2FP.F32.U32 R23, R23 ;  /* 0x0000001700177245 */ /* 0x000fe20000201000 */
[----:B------:R-:W-:Y:S01]  /*2260*/  BSSY.RECONVERGENT B0, `(.L_x_14167) ;  /* 0x000005f000007945 */ /* 0x000fe20003800200 */
[----:B------:R-:W-:Y:S01]  /*2270*/  MOV R224, UR10 ;  /* 0x0000000a00e07c02 */ /* 0x000fe20008000f00 */
[----:B------:R-:W-:Y:S01]  /*2280*/  IMAD.MOV.U32 R26, RZ, RZ, 0x2 ;  /* 0x00000002ff1a7424 */ /* 0x000fe200078e00ff */
[----:B------:R-:W-:Y:S01]  /*2290*/  ISETP.NE.AND P0, PT, R24, 0x1, PT ;  /* 0x000000011800780c */ /* 0x000fe20003f05270 */
[----:B------:R-:W-:Y:S01]  /*22a0*/  FFMA.FTZ R23, R23, R234, 1.1641532182693481445e-10 ;  /* 0x2f00000017177423 */ /* 0x000fe200000100ea */
[----:B------:R-:W-:Y:S01]  /*22b0*/  LOP3.LUT R7, R7, 0xfffffff7, RZ, 0xc0, !PT ;  /* 0xfffffff707077812 */ /* 0x000fe200078ec0ff */
        /* <DEDUP_REMOVED lines=14> */
.L_x_14169:
        /* <DEDUP_REMOVED lines=13> */
.L_x_14171:
[----:B------:R-:W-:Y:S05]  /*2470*/  BSYNC.RECONVERGENT B1 ;  /* 0x0000000000017941 */ /* 0x000fea0003800200 */
.L_x_14170:
        /* <DEDUP_REMOVED lines=61> */
.L_x_14168:
[----:B------:R-:W-:Y:S05]  /*2850*/  BSYNC.RECONVERGENT B0 ;  /* 0x0000000000007941 */ /* 0x000fea0003800200 */
.L_x_14167:
        /* <DEDUP_REMOVED lines=19> */
.L_x_14174:
        /* <DEDUP_REMOVED lines=13> */
.L_x_14176:
[----:B------:R-:W-:Y:S05]  /*2a60*/  BSYNC.RECONVERGENT B1 ;  /* 0x0000000000017941 */ /* 0x000fea0003800200 */
.L_x_14175:
        /* <DEDUP_REMOVED lines=61> */
.L_x_14173:
[----:B------:R-:W-:Y:S05]  /*2e40*/  BSYNC.RECONVERGENT B0 ;  /* 0x0000000000007941 */ /* 0x000fea0003800200 */
.L_x_14172:
[----:B------:R-:W-:Y:S01]  /*2e50*/  ISETP.NE.AND P2, PT, R27, 0x1, PT ;  /* 0x000000011b00780c */ /* 0x000fe20003f45270 */
[----:B------:R-:W-:Y:S01]  /*2e60*/  BSSY.RECONVERGENT B0, `(.L_x_14177) ;  /* 0x000005c000007945 */ /* 0x000fe20003800200 */
[----:B------:R-:W-:Y:S01]  /*2e70*/  I2FP.F32.U32 R25, R25 ;  /* 0x0000001900197245 */ /* 0x000fe20000201000 */
[C---:B------:R-:W-:Y:S01]  /*2e80*/  IMAD.U32 R24, R17.reuse, 0x10000, RZ ;  /* 0x0001000011187824 */ /* 0x040fe200078e00ff */
[----:B------:R-:W-:Y:S01]  /*2e90*/  PRMT R17, R17, 0x7632, R17 ;  /* 0x0000763211117816 */ /* 0x000fe20000000011 */
[----:B------:R-:W-:Y:S02]  /*2ea0*/  IMAD.MOV.U32 R26, RZ, RZ, 0x2 ;  /* 0x00000002ff1a7424 */ /* 0x000fe400078e00ff */
        /* <DEDUP_REMOVED lines=12> */
.L_x_14179:
        /* <DEDUP_REMOVED lines=13> */
.L_x_14181:
[----:B------:R-:W-:Y:S05]  /*3040*/  BSYNC.RECONVERGENT B1 ;  /* 0x0000000000017941 */ /* 0x000fea0003800200 */
.L_x_14180:
        /* <DEDUP_REMOVED lines=61> */
.L_x_14178:
[----:B------:R-:W-:Y:S05]  /*3420*/  BSYNC.RECONVERGENT B0 ;  /* 0x0000000000007941 */ /* 0x000fea0003800200 */
.L_x_14177:
        /* <DEDUP_REMOVED lines=17> */
.L_x_14184:
        /* <DEDUP_REMOVED lines=13> */
.L_x_14186:
[----:B------:R-:W-:Y:S05]  /*3610*/  BSYNC.RECONVERGENT B1 ;  /* 0x0000000000017941 */ /* 0x000fea0003800200 */
.L_x_14185:
        /* <DEDUP_REMOVED lines=61> */
.L_x_14183:
[----:B------:R-:W-:Y:S05]  /*39f0*/  BSYNC.RECONVERGENT B0 ;  /* 0x0000000000007941 */ /* 0x000fea0003800200 */
.L_x_14182:
        /* <DEDUP_REMOVED lines=20> */
.L_x_14189:
        /* <DEDUP_REMOVED lines=13> */
.L_x_14191:
[----:B------:R-:W-:Y:S05]  /*3c10*/  BSYNC.RECONVERGENT B1 ;  /* 0x0000000000017941 */ /* 0x000fea0003800200 */
.L_x_14190:
        /* <DEDUP_REMOVED lines=60> */
[----:B------:R-:W-:-:S07]  /*3fe0*/  HFMA2 R26, -RZ, RZ, 0, 0 ;  /* 0x00000000ff1a7431 */ /* 0x000fce00000001ff */
.L_x_14188:
[----:B------:R-:W-:Y:S05]  /*3ff0*/  BSYNC.RECONVERGENT B0 ;  /* 0x0000000000007941 */ /* 0x000fea0003800200 */
.L_x_14187:
        /* <DEDUP_REMOVED lines=17> */
.L_x_14194:
        /* <DEDUP_REMOVED lines=13> */
.L_x_14196:
[----:B------:R-:W-:Y:S05]  /*41e0*/  BSYNC.RECONVERGENT B1 ;  /* 0x0000000000017941 */ /* 0x000fea0003800200 */
.L_x_14195:
        /* <DEDUP_REMOVED lines=58> */
[----:B------:R-:W-:Y:S02]  /*4590*/  HFMA2 R28, -RZ, RZ, 0, 0 ;  /* 0x00000000ff1c7431 */ /* 0x000fe400000001ff */
[----:B------:R-:W-:Y:S02]  /*45a0*/  IMAD.MOV.U32 R27, RZ, RZ, R22 ;  /* 0x000000ffff1b7224 */ /* 0x000fe400078e0016 */
[----:B------:R-:W-:-:S07]  /*45b0*/  IMAD.MOV.U32 R22, RZ, RZ, R26 ;  /* 0x000000ffff167224 */ /* 0x000fce00078e001a */
.L_x_14193:
[----:B------:R-:W-:Y:S05]  /*45c0*/  BSYNC.RECONVERGENT B0 ;  /* 0x0000000000007941 */ /* 0x000fea0003800200 */
.L_x_14192:
[----:B------:R-:W-:Y:S01]  /*45d0*/  ISETP.NE.AND P5, PT, R28, 0x1, PT ;  /* 0x000000011c00780c */ /* 0x000fe20003fa5270 */
[----:B------:R-:W-:Y:S01]  /*45e0*/  BSSY.RECONVERGENT B0, `(.L_x_14197) ;  /* 0x000005c000007945 */ /* 0x000fe20003800200 */
[----:B------:R-:W-:Y:S01]  /*45f0*/  I2FP.F32.U32 R27, R27 ;  /* 0x0000001b001b7245 */ /* 0x000fe20000201000 */
[C---:B------:R-:W-:Y:S01]  /*4600*/  IMAD.U32 R26, R19.reuse, 0x10000, RZ ;  /* 0x00010000131a7824 */ /* 0x040fe200078e00ff */
[----:B------:R-:W-:Y:S02]  /*4610*/  PRMT R19, R19, 0x7632, R19 ;  /* 0x0000763213137816 */ /* 0x000fe40000000013 */
[----:B------:R-:W-:Y:S01]  /*4620*/  MOV R30, R8 ;  /* 0x00000008001e7202 */ /* 0x000fe20000000f00 */
[----:B------:R-:W-:Y:S01]  /*4630*/  FFMA.FTZ R29, R27, R234, 1.1641532182693481445e-10 ;  /* 0x2f0000001b1d7423 */ /* 0x000fe200000100ea */
[----:B------:R-:W-:-:S04]  /*4640*/  IMAD.MOV.U32 R27, RZ, RZ, 0x2 ;  /* 0x00000002ff1b7424 */ /* 0x000fc800078e00ff */
        /* <DEDUP_REMOVED lines=10> */
.L_x_14199:
        /* <DEDUP_REMOVED lines=12> */
.L_x_14201:
[----:B------:R-:W-:Y:S05]  /*47b0*/  BSYNC.RECONVERGENT B1 ;  /* 0x0000000000017941 */ /* 0x000fea0003800200 */
.L_x_14200:
        /* <DEDUP_REMOVED lines=61> */
[----:B------:R-:W-:-:S07]  /*4b90*/  IMAD.MOV.U32 R22, RZ, RZ, R28 ;  /* 0x000000ffff167224 */ /* 0x000fce00078e001c */
.L_x_14198:
[----:B------:R-:W-:Y:S05]  /*4ba0*/  BSYNC.RECONVERGENT B0 ;  /* 0x0000000000007941 */ /* 0x000fea0003800200 */
.L_x_14197:
[----:B------:R-:W-:Y:S01]  /*4bb0*/  IMAD.U32 R225, RZ, RZ, UR11 ;  /* 0x0000000bffe17e24 */ /* 0x000fe2000f8e00ff */
[----:B------:R-:W-:Y:S02]  /*4bc0*/  P2R R28, PR, RZ, 0x2 ;  /* 0x00000002ff1c7803 */ /* 0x000fe40000000000 */
[----:B------:R-:W-:Y:S01]  /*4bd0*/  I2FP.F32.U32 R29, R30 ;  /* 0x0000001e001d7245 */ /* 0x000fe20000201000 */
[-C--:B------:R-:W-:Y:S01]  /*4be0*/  FMUL.FTZ R25, R25, R225.reuse ;  /* 0x000000e119197220 */ /* 0x080fe20000410000 */
[----:B------:R-:W-:Y:S01]  /*4bf0*/  LOP3.LUT P1, RZ, R7, 0x4, RZ, 0xc0, !PT ;  /* 0x0000000407ff7812 */ /* 0x000fe2000782c0ff */
[----:B------:R-:W-:Y:S02]  /*4c00*/  IMAD.U32 R30, R19, 0x10000, RZ ;  /* 0x00010000131e7824 */ /* 0x000fe400078e00ff */
[-C--:B------:R-:W-:Y:S01]  /*4c10*/  FMUL.FTZ R23, R23, R225.reuse ;  /* 0x000000e117177220 */ /* 0x080fe20000410000 */
        /* <DEDUP_REMOVED lines=29> */
.L_x_14161:
        /* <DEDUP_REMOVED lines=18> */
.L_x_14205:
        /* <DEDUP_REMOVED lines=13> */
.L_x_14207:
[----:B------:R-:W-:Y:S05]  /*4fe0*/  BSYNC.RECONVERGENT B1 ;  /* 0x0000000000017941 */ /* 0x000fea0003800200 */
.L_x_14206:
        /* <DEDUP_REMOVED lines=16> */
[----:B------:R-:W-:Y:S01]  /*50f0*/  IMAD.WIDE.U32 R8, R9, -0x326172a9, RZ ;  /* 0xcd9e8d5709087825 */ /* 0x000fe200078e00ff */
[----:B------:R-:W-:-:S03]  /*5100*/  UIADD3 UR15, UPT, UPT, UR5, 0x32370b8f, URZ ;  /* 0x32370b8f050f7890 */ /* 0x000fc6000fffe0ff */
[----:B------:R-:W-:Y:S01]  /*5110*/  IMAD.WIDE.U32 R14, R14, -0x2daee0ad, RZ ;  /* 0xd2511f530e0e7825 */ /* 0x000fe200078e00ff */
[----:B------:R-:W-:-:S04]  /*5120*/  LOP3.LUT R12, R23, R12, R9, 0x96, !PT ;  /* 0x0000000c170c7212 */ /* 0x000fc800078e9609 */
[----:B------:R-:W-:Y:S01]  /*5130*/  LOP3.LUT R24, R10, UR15, R15, 0x96, !PT ;  /* 0x0000000f0a187c12 */ /* 0x000fe2000f8e960f */
[----:B------:R-:W-:Y:S01]  /*5140*/  IMAD.WIDE.U32 R12, R12, -0x2daee0ad, RZ ;  /* 0xd2511f530c0c7825 */ /* 0x000fe200078e00ff */
[----:B------:R-:W-:-:S03]  /*5150*/  UIADD3 UR15, UPT, UPT, UR4, 0x78dde6e4, URZ ;  /* 0x78dde6e4040f7890 */ /* 0x000fc6000fffe0ff */
        /* <DEDUP_REMOVED lines=35> */
[----:B------:R-:W-:Y:S01]  /*5390*/  LOP3.LUT R4, R12, UR16, R11, 0x96, !PT ;  /* 0x000000100c047c12 */ /* 0x000fe2000f8e960b */
[----:B------:R-:W-:-:S07]  /*53a0*/  IMAD.MOV.U32 R9, RZ, RZ, R221 ;  /* 0x000000ffff097224 */ /* 0x000fce00078e00dd */
.L_x_14204:
[----:B------:R-:W-:Y:S05]  /*53b0*/  BSYNC.RECONVERGENT B0 ;  /* 0x0000000000007941 */ /* 0x000fea0003800200 */
.L_x_14203:
[----:B------:R-:W-:Y:S01]  /*53c0*/  I2FP.F32.U32 R9, R9 ;  /* 0x0000000900097245 */ /* 0x000fe20000201000 */
[----:B------:R-:W-:Y:S01]  /*53d0*/  IMAD.U32 R224, RZ, RZ, UR10 ;  /* 0x0000000affe07e24 */ /* 0x000fe2000f8e00ff */
[----:B------:R-:W-:Y:S01]  /*53e0*/  ISETP.NE.AND P0, PT, R10, 0x1, PT ;  /* 0x000000010a00780c */ /* 0x000fe20003f05270 */
[C---:B-----5:R-:W-:Y:S01]  /*53f0*/  IMAD.U32 R24, R16.reuse, 0x10000, RZ ;  /* 0x0001000010187824 */ /* 0x060fe200078e00ff */
[----:B------:R-:W-:Y:S01]  /*5400*/  MOV R225, UR11 ;  /* 0x0000000b00e17c02 */ /* 0x000fe20008000f00 */
[----:B------:R-:W-:Y:S01]  /*5410*/  FFMA.FTZ R9, R9, R234, 1.1641532182693481445e-10 ;  /* 0x2f00000009097423 */ /* 0x000fe200000100ea */
[----:B------:R-:W-:Y:S01]  /*5420*/  LOP3.LUT R7, R7, 0xfffffff7, RZ, 0xc0, !PT ;  /* 0xfffffff707077812 */ /* 0x000fe200078ec0ff */
[----:B------:R-:W-:Y:S01]  /*5430*/  BSSY.RECONVERGENT B0, `(.L_x_14208) ;  /* 0x0000059000007945 */ /* 0x000fe20003800200 */
[----:B------:R-:W-:Y:S01]  /*5440*/  PRMT R16, R16, 0x7632, R16 ;  /* 0x0000763210107816 */ /* 0x000fe20000000010 */
[----:B------:R-:W-:Y:S01]  /*5450*/  IMAD.MOV.U32 R12, RZ, RZ, 0x2 ;  /* 0x00000002ff0c7424 */ /* 0x000fe200078e00ff */
[----:B------:R-:W-:Y:S01]  /*5460*/  FSETP.LE.FTZ.AND P3, PT, R9, R224, PT ;  /* 0x000000e00900720b */ /* 0x000fe20003f73000 */
[----:B------:R-:W-:-:S02]  /*5470*/  IMAD.MOV.U32 R9, RZ, RZ, R8 ;  /* 0x000000ffff097224 */ /* 0x000fc400078e0008 */
[----:B------:R-:W-:-:S10]  /*5480*/  FMUL.FTZ R24, R225, R24 ;  /* 0x00000018e1187220 */ /* 0x000fd40000410000 */
        /* <DEDUP_REMOVED lines=10> */
.L_x_14210:
        /* <DEDUP_REMOVED lines=13> */
.L_x_14212:
[----:B------:R-:W-:Y:S05]  /*5600*/  BSYNC.RECONVERGENT B1 ;  /* 0x0000000000017941 */ /* 0x000fea0003800200 */
.L_x_14211:
        /* <DEDUP_REMOVED lines=59> */
.L_x_14209:
[----:B------:R-:W-:Y:S05]  /*59c0*/  BSYNC.RECONVERGENT B0 ;  /* 0x0000000000007941 */ /* 0x000fea0003800200 */
.L_x_14208:
[----:B------:R-:W-:Y:S01]  /*59d0*/  I2FP.F32.U32 R9, R9 ;  /* 0x0000000900097245 */ /* 0x000fe20000201000 */
[----:B------:R-:W-:Y:S01]  /*59e0*/  IMAD.U32 R10, R68, 0x10000, RZ ;  /* 0x00010000440a7824 */ /* 0x000fe200078e00ff */
[----:B------:R-:W-:Y:S01]  /*59f0*/  ISETP.NE.AND P2, PT, R12, 0x1, PT ;  /* 0x000000010c00780c */ /* 0x000fe20003f45270 */
[----:B------:R-:W-:Y:S01]  /*5a00*/  BSSY.RECONVERGENT B0, `(.L_x_14213) ;  /* 0x000005e000007945 */ /* 0x000fe20003800200 */
[----:B------:R-:W-:Y:S01]  /*5a10*/  FSEL R11, R24, RZ, P3 ;  /* 0x000000ff180b7208 */ /* 0x000fe20001800000 */
        /* <DEDUP_REMOVED lines=18> */
.L_x_14215:
        /* <DEDUP_REMOVED lines=13> */
.L_x_14217:
[----:B------:R-:W-:Y:S05]  /*5c10*/  BSYNC.RECONVERGENT B1 ;  /* 0x0000000000017941 */ /* 0x000fea0003800200 */
.L_x_14216:
        /* <DEDUP_REMOVED lines=60> */
.L_x_14214:
[----:B------:R-:W-:Y:S05]  /*5fe0*/  BSYNC.RECONVERGENT B0 ;  /* 0x0000000000007941 */ /* 0x000fea0003800200 */
.L_x_14213:
[----:B------:R-:W-:Y:S01]  /*5ff0*/  I2FP.F32.U32 R11, R11 ;  /* 0x0000000b000b7245 */ /* 0x000fe20000201000 */
[----:B------:R-:W-:Y:S01]  /*6000*/  IMAD.U32 R10, R16, 0x10000, RZ ;  /* 0x00010000100a7824 */ /* 0x000fe200078e00ff */
[----:B------:R-:W-:Y:S01]  /*6010*/  ISETP.NE.AND P0, PT, R13, 0x1, PT ;  /* 0x000000010d00780c */ /* 0x000fe20003f05270 */
[----:B------:R-:W-:Y:S01]  /*6020*/  BSSY.RECONVERGENT B0, `(.L_x_14218) ;  /* 0x000005b000007945 */ /* 0x000fe20003800200 */
[----:B------:R-:W-:Y:S01]  /*6030*/  LOP3.LUT R7, R7, 0xfffffffd, RZ, 0xc0, !PT ;  /* 0xfffffffd07077812 */ /* 0x000fe200078ec0ff */
[----:B------:R-:W-:Y:S01]  /*6040*/  FFMA.FTZ R11, R11, R234, 1.1641532182693481445e-10 ;  /* 0x2f0000000b0b7423 */ /* 0x000fe200000100ea */
[----:B------:R-:W-:Y:S02]  /*6050*/  HFMA2 R14, -RZ, RZ, 0, 1.1920928955078125e-07 ;  /* 0x00000002ff0e7431 */ /* 0x000fe400000001ff */
[----:B------:R-:W-:Y:S02]  /*6060*/  FMUL.FTZ R10, R10, R225 ;  /* 0x000000e10a0a7220 */ /* 0x000fe40000410000 */
        /* <DEDUP_REMOVED lines=12> */
.L_x_14220:
        /* <DEDUP_REMOVED lines=13> */
.L_x_14222:
[----:B------:R-:W-:Y:S05]  /*6200*/  BSYNC.RECONVERGENT B1 ;  /* 0x0000000000017941 */ /* 0x000fea0003800200 */
.L_x_14221:
        /* <DEDUP_REMOVED lines=60> */
.L_x_14219:
[----:B------:R-:W-:Y:S05]  /*65d0*/  BSYNC.RECONVERGENT B0 ;  /* 0x0000000000007941 */ /* 0x000fea0003800200 */
.L_x_14218:
[----:B------:R-:W-:Y:S01]  /*65e0*/  I2FP.F32.U32 R11, R11 ;  /* 0x0000000b000b7245 */ /* 0x000fe20000201000 */
[----:B------:R-:W-:Y:S01]  /*65f0*/  BSSY.RECONVERGENT B0, `(.L_x_14223) ;  /* 0x0000061000007945 */ /* 0x000fe20003800200 */
[----:B------:R-:W-:Y:S01]  /*6600*/  PRMT R12, R68, 0x7632, R12 ;  /* 0x00007632440c7816 */ /* 0x000fe2000000000c */
[----:B------:R-:W-:Y:S01]  /*6610*/  HFMA2 R15, -RZ, RZ, 0, 1.1920928955078125e-07 ;  /* 0x00000002ff0f7431 */ /* 0x000fe200000001ff */
[----:B------:R-:W-:Y:S01]  /*6620*/  ISETP.NE.AND P2, PT, R14, 0x1, PT ;  /* 0x000000010e00780c */ /* 0x000fe20003f45270 */
[----:B------:R-:W-:Y:S01]  /*6630*/  FFMA.FTZ R11, R11, R234, 1.1641532182693481445e-10 ;  /* 0x2f0000000b0b7423 */ /* 0x000fe200000100ea */
[----:B------:R-:W-:Y:S01]  /*6640*/  FSEL R53, R10, RZ, P3 ;  /* 0x000000ff0a357208 */ /* 0x000fe20001800000 */
[----:B------:R-:W-:-:S03]  /*6650*/  IMAD.U32 R12, R12, 0x10000, RZ ;  /* 0x000100000c0c7824 */ /* 0x000fc600078e00ff */
[----:B------:R-:W-:Y:S01]  /*6660*/  FSETP.GTU.FTZ.AND P0, PT, R11, R224, PT ;  /* 0x000000e00b00720b */ /* 0x000fe20003f1c000 */
[----:B------:R-:W-:Y:S01]  /*6670*/  FMUL.FTZ R12, R12, R225 ;  /* 0x000000e10c0c7220 */ /* 0x000fe20000410000 */
[----:B------:R-:W-:Y:S02]  /*6680*/  IMAD.MOV.U32 R11, RZ, RZ, R8 ;  /* 0x000000ffff0b7224 */ /* 0x000fe400078e0008 */
[----:B------:R-:W-:Y:S02]  /*6690*/  SEL R10, RZ, 0x1, P0 ;  /* 0x00000001ff0a7807 */ /* 0x000fe40000000000 */
[----:B------:R-:W-:-:S05]  /*66a0*/  FSEL R12, R12, RZ, !P0 ;  /* 0x000000ff0c0c7208 */ /* 0x000fca0004000000 */
        /* <DEDUP_REMOVED lines=11> */
.L_x_14225:
        /* <DEDUP_REMOVED lines=13> */
.L_x_14227:
[----:B------:R-:W-:Y:S05]  /*6830*/  BSYNC.RECONVERGENT B1 ;  /* 0x0000000000017941 */ /* 0x000fea0003800200 */
.L_x_14226:
        /* <DEDUP_REMOVED lines=60> */
.L_x_14224:
[----:B------:R-:W-:Y:S05]  /*6c00*/  BSYNC.RECONVERGENT B0 ;  /* 0x0000000000007941 */ /* 0x000fea0003800200 */
.L_x_14223:
[----:B------:R-:W-:Y:S01]  /*6c10*/  ISETP.NE.AND P2, PT, R15, 0x1, PT ;  /* 0x000000010f00780c */ /* 0x000fe20003f45270 */
[C---:B------:R-:W-:Y:S01]  /*6c20*/  IMAD.U32 R12, R17.reuse, 0x10000, RZ ;  /* 0x00010000110c7824 */ /* 0x040fe200078e00ff */
[----:B------:R-:W-:Y:S01]  /*6c30*/  I2FP.F32.U32 R11, R11 ;  /* 0x0000000b000b7245 */ /* 0x000fe20000201000 */
[----:B------:R-:W-:Y:S01]  /*6c40*/  BSSY.RECONVERGENT B0, `(.L_x_14228) ;  /* 0x000005a000007945 */ /* 0x000fe20003800200 */
[----:B------:R-:W-:Y:S01]  /*6c50*/  HFMA2 R14, -RZ, RZ, 0, 1.1920928955078125e-07 ;  /* 0x00000002ff0e7431 */ /* 0x000fe200000001ff */
[----:B------:R-:W-:Y:S01]  /*6c60*/  PRMT R17, R17, 0x7632, R17 ;  /* 0x0000763211117816 */ /* 0x000fe20000000011 */
[----:B------:R-:W-:Y:S02]  /*6c70*/  IMAD.MOV.U32 R13, RZ, RZ, R8 ;  /* 0x000000ffff0d7224 */ /* 0x000fe400078e0008 */
[----:B------:R-:W-:-:S05]  /*6c80*/  FFMA.FTZ R11, R11, R234, 1.1641532182693481445e-10 ;  /* 0x2f0000000b0b7423 */ /* 0x000fca00000100ea */
        /* <DEDUP_REMOVED lines=11> */
.L_x_14230:
        /* <DEDUP_REMOVED lines=13> */
.L_x_14232:
[----:B------:R-:W-:Y:S05]  /*6e10*/  BSYNC.RECONVERGENT B1 ;  /* 0x0000000000017941 */ /* 0x000fea0003800200 */
.L_x_14231:
        /* <DEDUP_REMOVED lines=60> */
.L_x_14229:
[----:B------:R-:W-:Y:S05]  /*71e0*/  BSYNC.RECONVERGENT B0 ;  /* 0x0000000000007941 */ /* 0x000fea0003800200 */
.L_x_14228:
[----:B------:R-:W-:Y:S01]  /*71f0*/  I2FP.F32.U32 R13, R13 ;  /* 0x0000000d000d7245 */ /* 0x000fe20000201000 */
[----:B------:R-:W-:Y:S01]  /*7200*/  IMAD.U32 R12, R69, 0x10000, RZ ;  /* 0x00010000450c7824 */ /* 0x000fe200078e00ff */
[----:B------:R-:W-:Y:S01]  /*7210*/  FSEL R11, R11, RZ, P0 ;  /* 0x000000ff0b0b7208 */ /* 0x000fe20000000000 */
[----:B------:R-:W-:Y:S02]  /*7220*/  BSSY.RECONVERGENT B0, `(.L_x_14233) ;  /* 0x000005e000007945 */ /* 0x000fe40003800200 */
[----:B------:R-:W-:Y:S01]  /*7230*/  FFMA.FTZ R13, R13, R234, 1.1641532182693481445e-10 ;  /* 0x2f0000000d0d7423 */ /* 0x000fe200000100ea */
[----:B------:R-:W-:-:S04]  /*7240*/  FMUL.FTZ R12, R12, R225 ;  /* 0x000000e10c0c7220 */ /* 0x000fc80000410000 */
[----:B------:R-:W-:Y:S01]  /*7250*/  FSETP.GTU.FTZ.AND P2, PT, R13, R224, PT ;  /* 0x000000e00d00720b */ /* 0x000fe20003f5c000 */
[----:B------:R-:W-:-:S03]  /*7260*/  IMAD.MOV.U32 R13, RZ, RZ, R8 ;  /* 0x000000ffff0d7224 */ /* 0x000fc600078e0008 */
[----:B------:R-:W-:-:S05]  /*7270*/  FSEL R12, R12, RZ, !P2 ;  /* 0x000000ff0c0c7208 */ /* 0x000fca0005000000 */
[----:B------:R-:W-:Y:S01]  /*7280*/  FADD.FTZ R54, R12, R11 ;  /* 0x0000000b0c367221 */ /* 0x000fe20000010000 */
[----:B------:R-:W-:Y:S01]  /*7290*/  SEL R11, RZ, 0x1, P2 ;  /* 0x00000001ff0b7807 */ /* 0x000fe20001000000 */
[----:B------:R-:W-:Y:S01]  /*72a0*/  HFMA2 R12, -RZ, RZ, 0, 1.1920928955078125e-07 ;  /* 0x00000002ff0c7431 */ /* 0x000fe200000001ff */
        /* <DEDUP_REMOVED lines=11> */
.L_x_14235:
        /* <DEDUP_REMOVED lines=13> */
.L_x_14237:
[----:B------:R-:W-:Y:S05]  /*7430*/  BSYNC.RECONVERGENT B1 ;  /* 0x0000000000017941 */ /* 0x000fea0003800200 */
.L_x_14236:
        /* <DEDUP_REMOVED lines=60> */
.L_x_14234:
[----:B------:R-:W-:Y:S05]  /*7800*/  BSYNC.RECONVERGENT B0 ;  /* 0x0000000000007941 */ /* 0x000fea0003800200 */
.L_x_14233:
        /* <DEDUP_REMOVED lines=18> */
.L_x_14240:
        /* <DEDUP_REMOVED lines=13> */
.L_x_14242:
[----:B------:R-:W-:Y:S05]  /*7a00*/  BSYNC.RECONVERGENT B1 ;  /* 0x0000000000017941 */ /* 0x000fea0003800200 */
.L_x_14241:
        /* <DEDUP_REMOVED lines=60> */
.L_x_14239:
[----:B------:R-:W-:Y:S05]  /*7dd0*/  BSYNC.RECONVERGENT B0 ;  /* 0x0000000000007941 */ /* 0x000fea0003800200 */
.L_x_14238:
[----:B------:R-:W-:Y:S01]  /*7de0*/  I2FP.F32.U32 R13, R13 ;  /* 0x0000000d000d7245 */ /* 0x000fe20000201000 */
[----:B------:R-:W-:Y:S01]  /*7df0*/  BSSY.RECONVERGENT B0, `(.L_x_14243) ;  /* 0x0000061000007945 */ /* 0x000fe20003800200 */
[----:B------:R-:W-:Y:S01]  /*7e00*/  PRMT R12, R69, 0x7632, R12 ;  /* 0x00007632450c7816 */ /* 0x000fe2000000000c */
[----:B------:R-:W-:Y:S01]  /*7e10*/  HFMA2 R17, -RZ, RZ, 0, 1.1920928955078125e-07 ;  /* 0x00000002ff117431 */ /* 0x000fe200000001ff */
[----:B------:R-:W-:Y:S01]  /*7e20*/  FSEL R55, R16, RZ, P2 ;  /* 0x000000ff10377208 */ /* 0x000fe20001000000 */
[----:B------:R-:W-:Y:S02]  /*7e30*/  FFMA.FTZ R13, R13, R234, 1.1641532182693481445e-10 ;  /* 0x2f0000000d0d7423 */ /* 0x000fe400000100ea */
[----:B------:R-:W-:-:S03]  /*7e40*/  IMAD.U32 R12, R12, 0x10000, RZ ;  /* 0x000100000c0c7824 */ /* 0x000fc600078e00ff */
[----:B------:R-:W-:Y:S01]  /*7e50*/  FSETP.GTU.FTZ.AND P3, PT, R13, R224, PT ;  /* 0x000000e00d00720b */ /* 0x000fe20003f7c000 */
[----:B------:R-:W-:Y:S01]  /*7e60*/  FMUL.FTZ R12, R12, R225 ;  /* 0x000000e10c0c7220 */ /* 0x000fe20000410000 */
[----:B------:R-:W-:-:S04]  /*7e70*/  IMAD.MOV.U32 R13, RZ, RZ, R8 ;  /* 0x000000ffff0d7224 */ /* 0x000fc800078e0008 */
        /* <DEDUP_REMOVED lines=14> */
.L_x_14245:
        /* <DEDUP_REMOVED lines=13> */
.L_x_14247:
[----:B------:R-:W-:Y:S05]  /*8030*/  BSYNC.RECONVERGENT B1 ;  /* 0x0000000000017941 */ /* 0x000fea0003800200 */
.L_x_14246:
        /* <DEDUP_REMOVED lines=60> */
.L_x_14244:
[----:B------:R-:W-:Y:S05]  /*8400*/  BSYNC.RECONVERGENT B0 ;  /* 0x0000000000007941 */ /* 0x000fea0003800200 */
.L_x_14243:
[----:B------:R-:W-:Y:S01]  /*8410*/  I2FP.F32.U32 R13, R13 ;  /* 0x0000000d000d7245 */ /* 0x000fe20000201000 */
[C---:B------:R-:W-:Y:S01]  /*8420*/  IMAD.U32 R16, R18.reuse, 0x10000, RZ ;  /* 0x0001000012107824 */ /* 0x040fe200078e00ff */
[----:B------:R-:W-:Y:S01]  /*8430*/  ISETP.NE.AND P3, PT, R17, 0x1, PT ;  /* 0x000000011100780c */ /* 0x000fe20003f65270 */
[----:B------:R-:W-:Y:S01]  /*8440*/  BSSY.RECONVERGENT B0, `(.L_x_14248) ;  /* 0x000005c000007945 */ /* 0x000fe20003800200 */
[----:B------:R-:W-:Y:S01]  /*8450*/  LOP3.LUT R7, R7, 0xfffffffb, RZ, 0xc0, !PT ;  /* 0xfffffffb07077812 */ /* 0x000fe200078ec0ff */
[----:B------:R-:W-:Y:S01]  /*8460*/  FFMA.FTZ R13, R13, R234, 1.1641532182693481445e-10 ;  /* 0x2f0000000d0d7423 */ /* 0x000fe200000100ea */
[----:B------:R-:W-:Y:S01]  /*8470*/  PRMT R14, R18, 0x7632, R14 ;  /* 0x00007632120e7816 */ /* 0x000fe2000000000e */
[----:B------:R-:W-:Y:S02]  /*8480*/  HFMA2 R18, -RZ, RZ, 0, 1.1920928955078125e-07 ;  /* 0x00000002ff127431 */ /* 0x000fe400000001ff */
        /* <DEDUP_REMOVED lines=13> */
.L_x_14250:
        /* <DEDUP_REMOVED lines=13> */
.L_x_14252:
[----:B------:R-:W-:Y:S05]  /*8630*/  BSYNC.RECONVERGENT B1 ;  /* 0x0000000000017941 */ /* 0x000fea0003800200 */
.L_x_14251:
        /* <DEDUP_REMOVED lines=60> */
.L_x_14249:
[----:B------:R-:W-:Y:S05]  /*8a00*/  BSYNC.RECONVERGENT B0 ;  /* 0x0000000000007941 */ /* 0x000fea0003800200 */
.L_x_14248:
        /* <DEDUP_REMOVED lines=23> */
.L_x_14255:
        /* <DEDUP_REMOVED lines=13> */
.L_x_14257:
[----:B------:R-:W-:Y:S05]  /*8c50*/  BSYNC.RECONVERGENT B1 ;  /* 0x0000000000017941 */ /* 0x000fea0003800200 */
.L_x_14256:
        /* <DEDUP_REMOVED lines=60> */
.L_x_14254:
[----:B------:R-:W-:Y:S05]  /*9020*/  BSYNC.RECONVERGENT B0 ;  /* 0x0000000000007941 */ /* 0x000fea0003800200 */
.L_x_14253:
        /* <DEDUP_REMOVED lines=18> */
.L_x_14260:
        /* <DEDUP_REMOVED lines=13> */
.L_x_14262:
[----:B------:R-:W-:Y:S05]  /*9220*/  BSYNC.RECONVERGENT B1 ;  /* 0x0000000000017941 */ /* 0x000fea0003800200 */
.L_x_14261:
        /* <DEDUP_REMOVED lines=60> */
.L_x_14259:
[----:B------:R-:W-:Y:S05]  /*95f0*/  BSYNC.RECONVERGENT B0 ;  /* 0x0000000000007941 */ /* 0x000fea0003800200 */
.L_x_14258:
        /* <DEDUP_REMOVED lines=8> */
[----:B------:R-:W-:-:S03]  /*9680*/  FMUL.FTZ R16, R16, R225 ;  /* 0x000000e110107220 */ /* 0x000fc60000410000 */
[----:B------:R-:W-:Y:S02]  /*9690*/  SEL R15, RZ, 0x1, P4 ;  /* 0x00000001ff0f7807 */ /* 0x000fe40002000000 */
[----:B------:R-:W-:Y:S02]  /*96a0*/  FSEL R16, R16, RZ, !P4 ;  /* 0x000000ff10107208 */ /* 0x000fe40006000000 */
[----:B------:R-:W-:Y:S02]  /*96b0*/  ISETP.NE.AND P4, PT, R17, 0x1, PT ;  /* 0x000000011100780c */ /* 0x000fe40003f85270 */
[----:B------:R-:W-:Y:S01]  /*96c0*/  PRMT R14, R15, 0x7610, R14 ;  /* 0x000076100f0e7816 */ /* 0x000fe2000000000e */
        /* <DEDUP_REMOVED lines=12> */
.L_x_14265:
        /* <DEDUP_REMOVED lines=13> */
.L_x_14267:
[----:B------:R-:W-:Y:S05]  /*9860*/  BSYNC.RECONVERGENT B1 ;  /* 0x0000000000017941 */ /* 0x000fea0003800200 */
.L_x_14266:
        /* <DEDUP_REMOVED lines=60> */
.L_x_14264:
[----:B------:R-:W-:Y:S05]  /*9c30*/  BSYNC.RECONVERGENT B0 ;  /* 0x0000000000007941 */ /* 0x000fea0003800200 */
.L_x_14263:
        /* <DEDUP_REMOVED lines=19> */
.L_x_14270:
        /* <DEDUP_REMOVED lines=12> */
.L_x_14272:
[----:B------:R-:W-:Y:S05]  /*9e30*/  BSYNC.RECONVERGENT B1 ;  /* 0x0000000000017941 */ /* 0x000fea0003800200 */
.L_x_14271:
        /* <DEDUP_REMOVED lines=61> */
.L_x_14269:
[----:B------:R-:W-:Y:S05]  /*a210*/  BSYNC.RECONVERGENT B0 ;  /* 0x0000000000007941 */ /* 0x000fea0003800200 */
.L_x_14268:
        /* <DEDUP_REMOVED lines=24> */
.L_x_14275:
        /* <DEDUP_REMOVED lines=12> */
.L_x_14277:
[----:B------:R-:W-:Y:S05]  /*a460*/  BSYNC.RECONVERGENT B1 ;  /* 0x0000000000017941 */ /* 0x000fea0003800200 */
.L_x_14276:
        /* <DEDUP_REMOVED lines=61> */
.L_x_14274:
[----:B------:R-:W-:Y:S05]  /*a840*/  BSYNC.RECONVERGENT B0 ;  /* 0x0000000000007941 */ /* 0x000fea0003800200 */
.L_x_14273:
        /* <DEDUP_REMOVED lines=18> */
.L_x_14280:
[----:B------:R-:W-:Y:S01]  /*a970*/  IADD3 R5, PT, PT, R5, 0x1, RZ ;  /* 0x0000000105057810 */ /* 0x000fe20007ffe0ff */
[----:B------:R-:W-:Y:S03]  /*a980*/  BSSY.RECONVERGENT B1, `(.L_x_14281) ;  /* 0x000000d000017945 */ /* 0x000fe60003800200 */
[----:B------:R-:W-:-:S13]  /*a990*/  ISETP.NE.AND P6, PT, R5, RZ, PT ;  /* 0x000000ff0500720c */ /* 0x000fda0003fc5270 */
        /* <DEDUP_REMOVED lines=11> */
.L_x_14282:
[----:B------:R-:W-:Y:S05]  /*aa50*/  BSYNC.RECONVERGENT B1 ;  /* 0x0000000000017941 */ /* 0x000fea0003800200 */
.L_x_14281:
        /* <DEDUP_REMOVED lines=34> */
[----:B------:R-:W-:-:S04]  /*ac80*/  IMAD.WIDE.U32 R18, R19, -0x2daee0ad, RZ ;  /* 0xd2511f5313127825 */ /* 0x000fc800078e00ff */
[----:B------:R-:W-:Y:S01]  /*ac90*/  IMAD.WIDE.U32 R28, R28, -0x326172a9, RZ ;  /* 0xcd9e8d571c1c7825 */ /* 0x000fe200078e00ff */
[----:B------:R-:W-:Y:S01]  /*aca0*/  LOP3.LUT R26, R26, UR15, R19, 0x96, !PT ;  /* 0x0000000f1a1a7c12 */ /* 0x000fe2000f8e9613 */
[----:B------:R-:W-:-:S04]  /*acb0*/  UIADD3 UR15, UPT, UPT, UR4, -0x4ab325aa, URZ ;  /* 0xb54cda56040f7890 */ /* 0x000fc8000fffe0ff */
[----:B------:R-:W-:Y:S02]  /*acc0*/  IMAD.WIDE.U32 R26, R26, -0x326172a9, RZ ;  /* 0xcd9e8d571a1a7825 */ /* 0x000fe400078e00ff */
[----:B------:R-:W-:Y:S01]  /*acd0*/  LOP3.LUT R29, R24, UR15, R29, 0x96, !PT ;  /* 0x0000000f181d7c12 */ /* 0x000fe2000f8e961d */
[----:B------:R-:W-:-:S06]  /*ace0*/  UIADD3 UR15, UPT, UPT, UR4, 0x5384540f, URZ ;  /* 0x5384540f040f7890 */ /* 0x000fcc000fffe0ff */
        /* <DEDUP_REMOVED lines=8> */
[----:B------:R-:W-:-:S06]  /*ad70*/  UIADD3 UR15, UPT, UPT, UR4, -0xe443238, URZ ;  /* 0xf1bbcdc8040f7890 */ /* 0x000fcc000fffe0ff */
        /* <DEDUP_REMOVED lines=11> */
.L_x_14279:
[----:B------:R-:W-:Y:S05]  /*ae30*/  BSYNC.RECONVERGENT B0 ;  /* 0x0000000000007941 */ /* 0x000fea0003800200 */
.L_x_14278:
        /* <DEDUP_REMOVED lines=10> */
[----:B------:R-:W-:-:S07]  /*aee0*/  @P1 FADD.FTZ R59, R63, R59 ;  /* 0x0000003b3f3b1221 */ /* 0x000fce0000010000 */
.L_x_14202:
[----:B------:R-:W0:Y:S01]  /*aef0*/  LDC.64 R240, c[0x0][0x3a8] ;  /* 0x0000ea00fff07b82 */ /* 0x000e220000000a00 */
[----:B------:R-:W-:Y:S02]  /*af00*/  SEL R18, RZ, 0x1000000, !P5 ;  /* 0x01000000ff127807 */ /* 0x000fe40006800000 */
[----:B------:R-:W-:Y:S02]  /*af10*/  SEL R19, RZ, 0x10000, !P4 ;  /* 0x00010000ff137807 */ /* 0x000fe40006000000 */
[----:B------:R-:W-:Y:S02]  /*af20*/  SEL R24, RZ, 0x100, !P3 ;  /* 0x00000100ff187807 */ /* 0x000fe40005800000 */
[----:B------:R-:W-:Y:S01]  /*af30*/  LOP3.LUT P4, RZ, R7, 0x2, RZ, 0xc0, !PT ;  /* 0x0000000207ff7812 */ /* 0x000fe2000788c0ff */
[----:B------:R-:W1:Y:S01]  /*af40*/  LDC.64 R232, c[0x0][0x3b0] ;  /* 0x0000ec00ffe87b82 */ /* 0x000e620000000a00 */
[----:B------:R-:W-:Y:S02]  /*af50*/  LOP3.LUT R24, R24, R18, R19, 0xfe, !PT ;  /* 0x0000001218187212 */ /* 0x000fe400078efe13 */
[----:B------:R-:W-:-:S02]  /*af60*/  ISETP.NE.U32.AND P3, PT, R20, RZ, PT ;  /* 0x000000ff1400720c */ /* 0x000fc40003f65070 */
[----:B------:R-:W-:Y:S02]  /*af70*/  SEL R20, RZ, 0x1000000, !P2 ;  /* 0x01000000ff147807 */ /* 0x000fe40005000000 */
[----:B------:R-:W-:Y:S02]  /*af80*/  SEL R19, RZ, 0x10000, !P0 ;  /* 0x00010000ff137807 */ /* 0x000fe40004000000 */
[----:B------:R-:W-:Y:S02]  /*af90*/  SEL R18, RZ, 0x100, !P4 ;  /* 0x00000100ff127807 */ /* 0x000fe40006000000 */
[C---:B------:R-:W-:Y:S02]  /*afa0*/  LOP3.LUT P5, RZ, R7.reuse, 0x4, RZ, 0xc0, !PT ;  /* 0x0000000407ff7812 */ /* 0x040fe400078ac0ff */
[----:B------:R-:W-:Y:S02]  /*afb0*/  LOP3.LUT R18, R18, R20, R19, 0xfe, !PT ;  /* 0x0000001412127212 */ /* 0x000fe400078efe13 */
[----:B------:R-:W-:Y:S01]  /*afc0*/  SEL R19, RZ, 0x1, !P5 ;  /* 0x00000001ff137807 */ /* 0x000fe20006800000 */
[----:B0-----:R-:W-:Y:S01]  /*afd0*/  IMAD.WIDE.U32 R16, R222, 0x20, R240 ;  /* 0x00000020de107825 */ /* 0x001fe200078e00f0 */
[----:B------:R-:W-:-:S02]  /*afe0*/  LOP3.LUT P6, RZ, R7, 0x8, RZ, 0xc0, !PT ;  /* 0x0000000807ff7812 */ /* 0x000fc400078cc0ff */
[----:B------:R-:W-:Y:S02]  /*aff0*/  ISETP.NE.AND.EX P0, PT, R21, RZ, PT, P3 ;  /* 0x000000ff1500720c */ /* 0x000fe40003f05330 */
[----:B------:R-:W-:Y:S04]  /*b000*/  STG.E.128 desc[UR6][R16.64], R52 ;  /* 0x0000003410007986 */ /* 0x000fe8000c101d06 */
[----:B------:R0:W-:Y:S02]  /*b010*/  STG.E.128 desc[UR6][R16.64+0x10], R56 ;  /* 0x0000103810007986 */ /* 0x0001e4000c101d06 */
[----:B0-----:R-:W-:Y:S02]  /*b020*/  LOP3.LUT R17, R24, R19, RZ, 0xfc, !PT ;  /* 0x0000001318117212 */ /* 0x001fe400078efcff */
        /* <DEDUP_REMOVED lines=25> */
.L_x_14283:
        /* <DEDUP_REMOVED lines=27> */
.L_x_14287:
        /* <DEDUP_REMOVED lines=12> */
.L_x_14289:
[----:B------:R-:W-:Y:S05]  /*b430*/  BSYNC.RECONVERGENT B1 ;  /* 0x0000000000017941 */ /* 0x000fea0003800200 */
.L_x_14288:
        /* <DEDUP_REMOVED lines=57> */
[----:B------:R-:W-:Y:S01]  /*b7d0*/  UIADD3 UR15, UPT, UPT, UR5, -0x695add53, URZ ;  /* 0x96a522ad050f7890 */ /* 0x000fe2000fffe0ff */
[----:B------:R-:W-:-:S05]  /*b7e0*/  MOV R9, R22 ;  /* 0x0000001600097202 */ /* 0x000fca0000000f00 */
[----:B------:R-:W-:-:S07]  /*b7f0*/  LOP3.LUT R4, R10, UR15, R21, 0x96, !PT ;  /* 0x0000000f0a047c12 */ /* 0x000fce000f8e9615 */
.L_x_14286:
[----:B------:R-:W-:Y:S05]  /*b800*/  BSYNC.RECONVERGENT B0 ;  /* 0x0000000000007941 */ /* 0x000fea0003800200 */
.L_x_14285:
[----:B------:R-:W-:Y:S01]  /*b810*/  I2FP.F32.U32 R9, R9 ;  /* 0x0000000900097245 */ /* 0x000fe20000201000 */
[----:B-----5:R-:W-:Y:S01]  /*b820*/  IMAD.U32 R12, R16, 0x10000, RZ ;  /* 0x00010000100c7824 */ /* 0x020fe200078e00ff */
[----:B------:R-:W-:Y:S01]  /*b830*/  ISETP.NE.AND P2, PT, R14, 0x1, PT ;  /* 0x000000010e00780c */ /* 0x000fe20003f45270 */
[----:B------:R-:W-:Y:S01]  /*b840*/  BSSY.RECONVERGENT B0, `(.L_x_14290) ;  /* 0x000005d000007945 */ /* 0x000fe20003800200 */
[----:B------:R-:W-:Y:S01]  /*b850*/  LOP3.LUT R7, R7, 0xffffffef, RZ, 0xc0, !PT ;  /* 0xffffffef07077812 */ /* 0x000fe200078ec0ff */
[----:B------:R-:W-:Y:S01]  /*b860*/  FFMA.FTZ R9, R9, R234, 1.1641532182693481445e-10 ;  /* 0x2f00000009097423 */ /* 0x000fe200000100ea */
[----:B------:R-:W-:Y:S01]  /*b870*/  HFMA2 R13, -RZ, RZ, 0, 1.1920928955078125e-07 ;  /* 0x00000002ff0d7431 */ /* 0x000fe200000001ff */
[----:B------:R-:W-:Y:S01]  /*b880*/  PRMT R10, R16, 0x7632, R10 ;  /* 0x00007632100a7816 */ /* 0x000fe2000000000a */
[----:B------:R-:W-:Y:S02]  /*b890*/  IMAD.MOV.U32 R11, RZ, RZ, R8 ;  /* 0x000000ffff0b7224 */ /* 0x000fe400078e0008 */
        /* <DEDUP_REMOVED lines=12> */
.L_x_14292:
        /* <DEDUP_REMOVED lines=12> */
.L_x_14294:
[----:B------:R-:W-:Y:S05]  /*ba20*/  BSYNC.RECONVERGENT B1 ;  /* 0x0000000000017941 */ /* 0x000fea0003800200 */
.L_x_14293:
        /* <DEDUP_REMOVED lines=62> */
.L_x_14291:
[----:B------:R-:W-:Y:S05]  /*be10*/  BSYNC.RECONVERGENT B0 ;  /* 0x0000000000007941 */ /* 0x000fea0003800200 */
.L_x_14290:
[----:B------:R-:W-:Y:S01]  /*be20*/  I2FP.F32.U32 R11, R11 ;  /* 0x0000000b000b7245 */ /* 0x000fe20000201000 */
[----:B------:R-:W-:Y:S01]  /*be30*/  IMAD.U32 R12, R68, 0x10000, RZ ;  /* 0x00010000440c7824 */ /* 0x000fe200078e00ff */
[----:B------:R-:W-:Y:S01]  /*be40*/  ISETP.NE.AND P3, PT, R13, 0x1, PT ;  /* 0x000000010d00780c */ /* 0x000fe20003f65270 */
[----:B------:R-:W-:Y:S01]  /*be50*/  BSSY.RECONVERGENT B0, `(.L_x_14295) ;  /* 0x000005f000007945 */ /* 0x000fe20003800200 */
[----:B------:R-:W-:Y:S01]  /*be60*/  FSEL R9, R9, RZ, P4 ;  /* 0x000000ff09097208 */ /* 0x000fe20002000000 */
[----:B------:R-:W-:Y:S01]  /*be70*/  FFMA.FTZ R11, R11, R234, 1.1641532182693481445e-10 ;  /* 0x2f0000000b0b7423 */ /* 0x000fe200000100ea */
[----:B------:R-:W-:-:S04]  /*be80*/  FMUL.FTZ R12, R12, R225 ;  /* 0x000000e10c0c7220 */ /* 0x000fc80000410000 */
[----:B------:R-:W-:Y:S01]  /*be90*/  FSETP.GTU.FTZ.AND P2, PT, R11, R224, PT ;  /* 0x000000e00b00720b */ /* 0x000fe20003f5c000 */
[----:B------:R-:W-:-:S03]  /*bea0*/  IMAD.MOV.U32 R11, RZ, RZ, R8 ;  /* 0x000000ffff0b7224 */ /* 0x000fc600078e0008 */
[----:B------:R-:W-:Y:S01]  /*beb0*/  FSEL R48, R12, RZ, !P2 ;  /* 0x000000ff0c307208 */ /* 0x000fe20005000000 */
[----:B------:R-:W-:-:S04]  /*bec0*/  HFMA2 R12, -RZ, RZ, 0, 1.1920928955078125e-07 ;  /* 0x00000002ff0c7431 */ /* 0x000fc800000001ff */
        /* <DEDUP_REMOVED lines=12> */
.L_x_14297:
        /* <DEDUP_REMOVED lines=12> */
.L_x_14299:
[----:B------:R-:W-:Y:S05]  /*c050*/  BSYNC.RECONVERGENT B1 ;  /* 0x0000000000017941 */ /* 0x000fea0003800200 */
.L_x_14298:
        /* <DEDUP_REMOVED lines=62> */
.L_x_14296:
[----:B------:R-:W-:Y:S05]  /*c440*/  BSYNC.RECONVERGENT B0 ;  /* 0x0000000000007941 */ /* 0x000fea0003800200 */
.L_x_14295:
        /* <DEDUP_REMOVED lines=20> */
.L_x_14302:
        /* <DEDUP_REMOVED lines=12> */
.L_x_14304:
[----:B------:R-:W-:Y:S05]  /*c650*/  BSYNC.RECONVERGENT B1 ;  /* 0x0000000000017941 */ /* 0x000fea0003800200 */
.L_x_14303:
        /* <DEDUP_REMOVED lines=62> */
.L_x_14301:
[----:B------:R-:W-:Y:S05]  /*ca40*/  BSYNC.RECONVERGENT B0 ;  /* 0x0000000000007941 */ /* 0x000fea0003800200 */
.L_x_14300:
        /* <DEDUP_REMOVED lines=24> */
.L_x_14307:
        /* <DEDUP_REMOVED lines=12> */
.L_x_14309:
[----:B------:R-:W-:Y:S05]  /*cc90*/  BSYNC.RECONVERGENT B1 ;  /* 0x0000000000017941 */ /* 0x000fea0003800200 */
.L_x_14308:
        /* <DEDUP_REMOVED lines=62> */
.L_x_14306:
[----:B------:R-:W-:Y:S05]  /*d080*/  BSYNC.RECONVERGENT B0 ;  /* 0x0000000000007941 */ /* 0x000fea0003800200 */
.L_x_14305:
[----:B------:R-:W-:Y:S01]  /*d090*/  I2FP.F32.U32 R11, R11 ;  /* 0x0000000b000b7245 */ /* 0x000fe20000201000 */
[----:B------:R-:W-:Y:S01]  /*d0a0*/  IMAD.U32 R14, R17, 0x10000, RZ ;  /* 0x00010000110e7824 */ /* 0x000fe200078e00ff */
[----:B------:R-:W-:Y:S01]  /*d0b0*/  ISETP.NE.AND P2, PT, R15, 0x1, PT ;  /* 0x000000010f00780c */ /* 0x000fe20003f45270 */
[----:B------:R-:W-:Y:S01]  /*d0c0*/  BSSY.RECONVERGENT B0, `(.L_x_14310) ;  /* 0x000005d000007945 */ /* 0x000fe20003800200 */
[----:B------:R-:W-:Y:S01]  /*d0d0*/  LOP3.LUT R7, R7, 0xfffffffb, RZ, 0xc0, !PT ;  /* 0xfffffffb07077812 */ /* 0x000fe200078ec0ff */
[----:B------:R-:W-:Y:S01]  /*d0e0*/  FFMA.FTZ R11, R11, R234, 1.1641532182693481445e-10 ;  /* 0x2f0000000b0b7423 */ /* 0x000fe200000100ea */
[----:B------:R-:W-:Y:S01]  /*d0f0*/  PRMT R12, R17, 0x7632, R12 ;  /* 0x00007632110c7816 */ /* 0x000fe2000000000c */
[----:B------:R-:W-:-:S03]  /*d100*/  IMAD.MOV.U32 R13, RZ, RZ, R8 ;  /* 0x000000ffff0d7224 */ /* 0x000fc600078e0008 */
[----:B------:R-:W-:Y:S01]  /*d110*/  FSETP.LE.FTZ.AND P4, PT, R11, R224, PT ;  /* 0x000000e00b00720b */ /* 0x000fe20003f93000 */
[----:B------:R-:W-:Y:S01]  /*d120*/  FMUL.FTZ R11, R14, R225 ;  /* 0x000000e10e0b7220 */ /* 0x000fe20000410000 */
[----:B------:R-:W-:-:S11]  /*d130*/  HFMA2 R14, -RZ, RZ, 0, 1.1920928955078125e-07 ;  /* 0x00000002ff0e7431 */ /* 0x000fd600000001ff */
        /* <DEDUP_REMOVED lines=10> */
.L_x_14312:
        /* <DEDUP_REMOVED lines=12> */
.L_x_14314:
[----:B------:R-:W-:Y:S05]  /*d2a0*/  BSYNC.RECONVERGENT B1 ;  /* 0x0000000000017941 */ /* 0x000fea0003800200 */
.L_x_14313:
        /* <DEDUP_REMOVED lines=62> */
.L_x_14311:
[----:B------:R-:W-:Y:S05]  /*d690*/  BSYNC.RECONVERGENT B0 ;  /* 0x0000000000007941 */ /* 0x000fea0003800200 */
.L_x_14310:
        /* <DEDUP_REMOVED lines=23> */
.L_x_14317:
        /* <DEDUP_REMOVED lines=12> */
.L_x_14319:
[----:B------:R-:W-:Y:S05]  /*d8d0*/  BSYNC.RECONVERGENT B1 ;  /* 0x0000000000017941 */ /* 0x000fea0003800200 */
.L_x_14318:
        /* <DEDUP_REMOVED lines=62> */
.L_x_14316:
[----:B------:R-:W-:Y:S05]  /*dcc0*/  BSYNC.RECONVERGENT B0 ;  /* 0x0000000000007941 */ /* 0x000fea0003800200 */
.L_x_14315:
        /* <DEDUP_REMOVED lines=20> */
.L_x_14322:
        /* <DEDUP_REMOVED lines=12> */
.L_x_14324:
[----:B------:R-:W-:Y:S05]  /*ded0*/  BSYNC.RECONVERGENT B1 ;  /* 0x0000000000017941 */ /* 0x000fea0003800200 */
.L_x_14323:
        /* <DEDUP_REMOVED lines=62> */
.L_x_14321:
[----:B------:R-:W-:Y:S05]  /*e2c0*/  BSYNC.RECONVERGENT B0 ;  /* 0x0000000000007941 */ /* 0x000fea0003800200 */
.L_x_14320:
        /* <DEDUP_REMOVED lines=24> */
.L_x_14327:
        /* <DEDUP_REMOVED lines=12> */
.L_x_14329:
[----:B------:R-:W-:Y:S05]  /*e510*/  BSYNC.RECONVERGENT B1 ;  /* 0x0000000000017941 */ /* 0x000fea0003800200 */
.L_x_14328:
        /* <DEDUP_REMOVED lines=62> */
.L_x_14326:
[----:B------:R-:W-:Y:S05]  /*e900*/  BSYNC.RECONVERGENT B0 ;  /* 0x0000000000007941 */ /* 0x000fea0003800200 */
.L_x_14325:
[----:B------:R-:W-:Y:S01]  /*e910*/  ISETP.NE.AND P3, PT, R16, 0x1, PT ;  /* 0x000000011000780c */ /* 0x000fe20003f65270 */
[C---:B------:R-:W-:Y:S01]  /*e920*/  IMAD.U32 R14, R18.reuse, 0x10000, RZ ;  /* 0x00010000120e7824 */ /* 0x040fe200078e00ff */
[----:B------:R-:W-:Y:S01]  /*e930*/  I2FP.F32.U32 R13, R13 ;  /* 0x0000000d000d7245 */ /* 0x000fe20000201000 */
[----:B------:R-:W-:Y:S01]  /*e940*/  BSSY.RECONVERGENT B0, `(.L_x_14330) ;  /* 0x000005b000007945 */ /* 0x000fe20003800200 */
[----:B------:R-:W-:Y:S01]  /*e950*/  PRMT R18, R18, 0x7632, R18 ;  /* 0x0000763212127816 */ /* 0x000fe20000000012 */
[----:B------:R-:W-:Y:S02]  /*e960*/  IMAD.MOV.U32 R15, RZ, RZ, R8 ;  /* 0x000000ffff0f7224 */ /* 0x000fe400078e0008 */
[----:B------:R-:W-:-:S05]  /*e970*/  FFMA.FTZ R13, R13, R234, 1.1641532182693481445e-10 ;  /* 0x2f0000000d0d7423 */ /* 0x000fca00000100ea */
[----:B------:R-:W-:Y:S01]  /*e980*/  FSETP.LE.FTZ.AND P2, PT, R13, R224, PT ;  /* 0x000000e00d00720b */ /* 0x000fe20003f53000 */
[----:B------:R-:W-:Y:S01]  /*e990*/  FMUL.FTZ R13, R14, R225 ;  /* 0x000000e10e0d7220 */ /* 0x000fe20000410000 */
[----:B------:R-:W-:Y:S01]  /*e9a0*/  HFMA2 R14, -RZ, RZ, 0, 1.1920928955078125e-07 ;  /* 0x00000002ff0e7431 */ /* 0x000fe200000001ff */
        /* <DEDUP_REMOVED lines=9> */
.L_x_14332:
        /* <DEDUP_REMOVED lines=12> */
.L_x_14334:
[----:B------:R-:W-:Y:S05]  /*eb00*/  BSYNC.RECONVERGENT B1 ;  /* 0x0000000000017941 */ /* 0x000fea0003800200 */
.L_x_14333:
        /* <DEDUP_REMOVED lines=62> */
.L_x_14331:
[----:B------:R-:W-:Y:S05]  /*eef0*/  BSYNC.RECONVERGENT B0 ;  /* 0x0000000000007941 */ /* 0x000fea0003800200 */
.L_x_14330:
        /* <DEDUP_REMOVED lines=11> */
[--C-:B------:R-:W-:Y:S01]  /*efb0*/  FADD.FTZ R44, R44, R13.reuse ;  /* 0x0000000d2c2c7221 */ /* 0x100fe20000010000 */
[----:B------:R-:W-:Y:S01]  /*efc0*/  PRMT R13, R15, 0x7610, R13 ;  /* 0x000076100f0d7816 */ /* 0x000fe2000000000d */
[----:B------:R-:W-:Y:S02]  /*efd0*/  IMAD.MOV.U32 R15, RZ, RZ, R8 ;  /* 0x000000ffff0f7224 */ /* 0x000fe400078e0008 */
        /* <DEDUP_REMOVED lines=10> */
.L_x_14337:
        /* <DEDUP_REMOVED lines=12> */
.L_x_14339:
[----:B------:R-:W-:Y:S05]  /*f140*/  BSYNC.RECONVERGENT B1 ;  /* 0x0000000000017941 */ /* 0x000fea0003800200 */
.L_x_14338:
        /* <DEDUP_REMOVED lines=62> */
.L_x_14336:
[----:B------:R-:W-:Y:S05]  /*f530*/  BSYNC.RECONVERGENT B0 ;  /* 0x0000000000007941 */ /* 0x000fea0003800200 */
.L_x_14335:
        /* <DEDUP_REMOVED lines=18> */
.L_x_14342:
        /* <DEDUP_REMOVED lines=12> */
.L_x_14344:
[----:B------:R-:W-:Y:S05]  /*f720*/  BSYNC.RECONVERGENT B1 ;  /* 0x0000000000017941 */ /* 0x000fea0003800200 */
.L_x_14343:
        /* <DEDUP_REMOVED lines=62> */
.L_x_14341:
[----:B------:R-:W-:Y:S05]  /*fb10*/  BSYNC.RECONVERGENT B0 ;  /* 0x0000000000007941 */ /* 0x000fea0003800200 */
.L_x_14340:
        /* <DEDUP_REMOVED lines=24> */
.L_x_14347:
        /* <DEDUP_REMOVED lines=12> */
.L_x_14349:
[----:B------:R-:W-:Y:S05]  /*fd60*/  BSYNC.RECONVERGENT B1 ;  /* 0x0000000000017941 */ /* 0x000fea0003800200 */
.L_x_14348:
        /* <DEDUP_REMOVED lines=62> */
.L_x_14346:
[----:B------:R-:W-:Y:S05]  /*10150*/  BSYNC.RECONVERGENT B0 ;  /* 0x0000000000007941 */ /* 0x000fea0003800200 */
.L_x_14345:
[----:B------:R-:W-:Y:S01]  /*10160*/  ISETP.NE.AND P5, PT, R17, 0x1, PT ;  /* 0x000000011100780c */ /* 0x000fe20003fa5270 */
[C---:B------:R-:W-:Y:S01]  /*10170*/  IMAD.U32 R16, R19.reuse, 0x10000, RZ ;  /* 0x0001000013107824 */ /* 0x040fe200078e00ff */
[----:B------:R-:W-:Y:S01]  /*10180*/  I2FP.F32.U32 R15, R15 ;  /* 0x0000000f000f7245 */ /* 0x000fe20000201000 */
[----:B------:R-:W-:Y:S01]  /*10190*/  BSSY.RECONVERGENT B0, `(.L_x_14350) ;  /* 0x000005b000007945 */ /* 0x000fe20003800200 */
[----:B------:R-:W-:Y:S01]  /*101a0*/  PRMT R19, R19, 0x7632, R19 ;  /* 0x0000763213137816 */ /* 0x000fe20000000013 */
[----:B------:R-:W-:Y:S02]  /*101b0*/  IMAD.MOV.U32 R18, RZ, RZ, R8 ;  /* 0x000000ffff127224 */ /* 0x000fe400078e0008 */
[----:B------:R-:W-:Y:S01]  /*101c0*/  FFMA.FTZ R21, R15, R234, 1.1641532182693481445e-10 ;  /* 0x2f0000000f157423 */ /* 0x000fe200000100ea */
[----:B------:R-:W-:Y:S01]  /*101d0*/  FMUL.FTZ R15, R16, R225 ;  /* 0x000000e1100f7220 */ /* 0x000fe20000410000 */
[----:B------:R-:W-:-:S03]  /*101e0*/  HFMA2 R16, -RZ, RZ, 0, 1.1920928955078125e-07 ;  /* 0x00000002ff107431 */ /* 0x000fc600000001ff */
        /* <DEDUP_REMOVED lines=10> */
.L_x_14352:
        /* <DEDUP_REMOVED lines=12> */
.L_x_14354:
[----:B------:R-:W-:Y:S05]  /*10350*/  BSYNC.RECONVERGENT B1 ;  /* 0x0000000000017941 */ /* 0x000fea0003800200 */
.L_x_14353:
        /* <DEDUP_REMOVED lines=62> */
.L_x_14351:
[----:B------:R-:W-:Y:S05]  /*10740*/  BSYNC.RECONVERGENT B0 ;  /* 0x0000000000007941 */ /* 0x000fea0003800200 */
.L_x_14350:
        /* <DEDUP_REMOVED lines=23> */
.L_x_14357:
        /* <DEDUP_REMOVED lines=12> */
.L_x_14359:
[----:B------:R-:W-:Y:S05]  /*10980*/  BSYNC.RECONVERGENT B1 ;  /* 0x0000000000017941 */ /* 0x000fea0003800200 */
.L_x_14358:
        /* <DEDUP_REMOVED lines=62> */
.L_x_14356:
[----:B------:R-:W-:Y:S05]  /*10d70*/  BSYNC.RECONVERGENT B0 ;  /* 0x0000000000007941 */ /* 0x000fea0003800200 */
.L_x_14355:
        /* <DEDUP_REMOVED lines=18> */
.L_x_14362:
        /* <DEDUP_REMOVED lines=14> */
.L_x_14364:
[----:B------:R-:W-:Y:S05]  /*10f80*/  BSYNC.RECONVERGENT B1 ;  /* 0x0000000000017941 */ /* 0x000fea0003800200 */
.L_x_14363:
        /* <DEDUP_REMOVED lines=62> */
.L_x_14361:
[----:B------:R-:W-:Y:S05]  /*11370*/  BSYNC.RECONVERGENT B0 ;  /* 0x0000000000007941 */ /* 0x000fea0003800200 */
.L_x_14360:
        /* <DEDUP_REMOVED lines=12> */
.L_x_14284:
        /* <DEDUP_REMOVED lines=16> */
.L_x_14368:
        /* <DEDUP_REMOVED lines=12> */
.L_x_14370:
[----:B------:R-:W-:Y:S05]  /*11600*/  BSYNC.RECONVERGENT B1 ;  /* 0x0000000000017941 */ /* 0x000fea0003800200 */
.L_x_14369:
        /* <DEDUP_REMOVED lines=60> */
[----:B------:R-:W-:-:S07]  /*119d0*/  IMAD.MOV.U32 R21, RZ, RZ, R22 ;  /* 0x000000ffff157224 */ /* 0x000fce00078e0016 */
.L_x_14367:
[----:B------:R-:W-:Y:S05]  /*119e0*/  BSYNC.RECONVERGENT B0 ;  /* 0x0000000000007941 */ /* 0x000fea0003800200 */
.L_x_14366:
        /* <DEDUP_REMOVED lines=20> */
.L_x_14373:
        /* <DEDUP_REMOVED lines=12> */
.L_x_14375:
[----:B------:R-:W-:Y:S05]  /*11bf0*/  BSYNC.RECONVERGENT B1 ;  /* 0x0000000000017941 */ /* 0x000fea0003800200 */
.L_x_14374:
        /* <DEDUP_REMOVED lines=62> */
.L_x_14372:
[----:B------:R-:W-:Y:S05]  /*11fe0*/  BSYNC.RECONVERGENT B0 ;  /* 0x0000000000007941 */ /* 0x000fea0003800200 */
.L_x_14371:
        /* <DEDUP_REMOVED lines=19> */
.L_x_14378:
        /* <DEDUP_REMOVED lines=12> */
.L_x_14380:
[----:B------:R-:W-:Y:S05]  /*121e0*/  BSYNC.RECONVERGENT B1 ;  /* 0x0000000000017941 */ /* 0x000fea0003800200 */
.L_x_14379:
        /* <DEDUP_REMOVED lines=62> */
.L_x_14377:
[----:B------:R-:W-:Y:S05]  /*125d0*/  BSYNC.RECONVERGENT B0 ;  /* 0x0000000000007941 */ /* 0x000fea0003800200 */
.L_x_14376:
        /* <DEDUP_REMOVED lines=20> */
.L_x_14383:
        /* <DEDUP_REMOVED lines=12> */
.L_x_14385:
[----:B------:R-:W-:Y:S05]  /*127e0*/  BSYNC.RECONVERGENT B1 ;  /* 0x0000000000017941 */ /* 0x000fea0003800200 */
.L_x_14384:
        /* <DEDUP_REMOVED lines=62> */
.L_x_14382:
[----:B------:R-:W-:Y:S05]  /*12bd0*/  BSYNC.RECONVERGENT B0 ;  /* 0x0000000000007941 */ /* 0x000fea0003800200 */
.L_x_14381:
        /* <DEDUP_REMOVED lines=19> */
.L_x_14388:
        /* <DEDUP_REMOVED lines=12> */
.L_x_14390:
[----:B------:R-:W-:Y:S05]  /*12dd0*/  BSYNC.RECONVERGENT B1 ;  /* 0x0000000000017941 */ /* 0x000fea0003800200 */
.L_x_14389:
        /* <DEDUP_REMOVED lines=62> */
.L_x_14387:
[----:B------:R-:W-:Y:S05]  /*131c0*/  BSYNC.RECONVERGENT B0 ;  /* 0x0000000000007941 */ /* 0x000fea0003800200 */
.L_x_14386:
        /* <DEDUP_REMOVED lines=18> */
.L_x_14393:
        /* <DEDUP_REMOVED lines=12> */
.L_x_14395:
[----:B------:R-:W-:Y:S05]  /*133b0*/  BSYNC.RECONVERGENT B1 ;  /* 0x0000000000017941 */ /* 0x000fea0003800200 */
.L_x_14394:
        /* <DEDUP_REMOVED lines=62> */
.L_x_14392:
[----:B------:R-:W-:Y:S05]  /*137a0*/  BSYNC.RECONVERGENT B0 ;  /* 0x0000000000007941 */ /* 0x000fea0003800200 */
.L_x_14391:
        /* <DEDUP_REMOVED lines=17> */
.L_x_14398:
        /* <DEDUP_REMOVED lines=12> */
.L_x_14400:
[----:B------:R-:W-:Y:S05]  /*13980*/  BSYNC.RECONVERGENT B1 ;  /* 0x0000000000017941 */ /* 0x000fea0003800200 */
.L_x_14399:
        /* <DEDUP_REMOVED lines=62> */
.L_x_14397:
[----:B------:R-:W-:Y:S05]  /*13d70*/  BSYNC.RECONVERGENT B0 ;  /* 0x0000000000007941 */ /* 0x000fea0003800200 */
.L_x_14396:
[----:B------:R-:W-:Y:S01]  /*13d80*/  ISETP.NE.AND P5, PT, R26, 0x1, PT ;  /* 0x000000011a00780c */ /* 0x000fe20003fa5270 */
[----:B------:R-:W-:Y:S01]  /*13d90*/  BSSY.RECONVERGENT B0, `(.L_x_14401) ;  /* 0x000005c000007945 */ /* 0x000fe20003800200 */
[----:B------:R-:W-:Y:S01]  /*13da0*/  I2FP.F32.U32 R25, R22 ;  /* 0x0000001600197245 */ /* 0x000fe20000201000 */
[----:B------:R-:W-:Y:S01]  /*13db0*/  IMAD.MOV.U32 R22, RZ, RZ, 0x2 ;  /* 0x00000002ff167424 */ /* 0x000fe200078e00ff */
[----:B------:R-:W-:-:S03]  /*13dc0*/  MOV R29, R8 ;  /* 0x00000008001d7202 */ /* 0x000fc60000000f00 */
[----:B------:R-:W-:-:S05]  /*13dd0*/  FFMA.FTZ R25, R25, R234, 1.1641532182693481445e-10 ;  /* 0x2f00000019197423 */ /* 0x000fca00000100ea */
[----:B------:R-:W-:Y:S01]  /*13de0*/  FSETP.LE.FTZ.AND P4, PT, R25, R224, PT ;  /* 0x000000e01900720b */ /* 0x000fe20003f93000 */
[C---:B------:R-:W-:Y:S01]  /*13df0*/  IMAD.U32 R25, R19.reuse, 0x10000, RZ ;  /* 0x0001000013197824 */ /* 0x040fe200078e00ff */
        /* <DEDUP_REMOVED lines=10> */
.L_x_14403:
        /* <DEDUP_REMOVED lines=12> */
.L_x_14405:
[----:B------:R-:W-:Y:S05]  /*13f60*/  BSYNC.RECONVERGENT B1 ;  /* 0x0000000000017941 */ /* 0x000fea0003800200 */
.L_x_14404:
        /* <DEDUP_REMOVED lines=62> */
.L_x_14402:
[----:B------:R-:W-:Y:S05]  /*14350*/  BSYNC.RECONVERGENT B0 ;  /* 0x0000000000007941 */ /* 0x000fea0003800200 */
.L_x_14401:
[----:B------:R-:W-:Y:S01]  /*14360*/  LOP3.LUT R7, R7, 0xffffff7f, RZ, 0xc0, !PT ;  /* 0xffffff7f07077812 */ /* 0x000fe200078ec0ff */
[----:B------:R-:W-:Y:S01]  /*14370*/  FMUL.FTZ R16, R16, R225 ;  /* 0x000000e110107220 */ /* 0x000fe20000410000 */
[----:B------:R-:W-:Y:S01]  /*14380*/  I2FP.F32.U32 R27, R29 ;  /* 0x0000001d001b7245 */ /* 0x000fe20000201000 */
[-C--:B------:R-:W-:Y:S01]  /*14390*/  FMUL.FTZ R21, R21, R225.reuse ;  /* 0x000000e115157220 */ /* 0x080fe20000410000 */
[----:B------:R-:W-:Y:S01]  /*143a0*/  @P2 LOP3.LUT R7, R7, 0x80, RZ, 0xfc, !PT ;  /* 0x0000008007072812 */ /* 0x000fe200078efcff */
[----:B------:R-:W-:Y:S02]  /*143b0*/  IMAD.U32 R19, R19, 0x10000, RZ ;  /* 0x0001000013137824 */ /* 0x000fe400078e00ff */
[-C--:B------:R-:W-:Y:S01]  /*143c0*/  FMUL.FTZ R25, R25, R225.reuse ;  /* 0x000000e119197220 */ /* 0x080fe20000410000 */
        /* <DEDUP_REMOVED lines=34> */
[----:B------:R-:W-:-:S10]  /*145f0*/  @P1 FADD.FTZ R47, R63, R47 ;  /* 0x0000002f3f2f1221 */ /* 0x000fd40000010000 */
.L_x_14365:
        /* <DEDUP_REMOVED lines=42> */
.L_x_14406:
[----:B01----:R-:W0:Y:S01]  /*148a0*/  @P1 LDC.64 R16, c[0x0][0x3a0] ;  /* 0x0000e800ff101b82 */ /* 0x003e220000000a00 */
[----:B------:R-:W-:-:S07]  /*148b0*/  IADD3 R217, PT, PT, R222, 0x40, RZ ;  /* 0x00000040ded97810 */ /* 0x000fce0007ffe0ff */
        /* <DEDUP_REMOVED lines=25> */
.L_x_14410:
        /* <DEDUP_REMOVED lines=12> */
.L_x_14412:
[----:B------:R-:W-:Y:S05]  /*14b10*/  BSYNC.RECONVERGENT B1 ;  /* 0x0000000000017941 */ /* 0x000fea0003800200 */
.L_x_14411:
        /* <DEDUP_REMOVED lines=61> */
.L_x_14409:
[----:B------:R-:W-:Y:S05]  /*14ef0*/  BSYNC.RECONVERGENT B0 ;  /* 0x0000000000007941 */ /* 0x000fea0003800200 */
.L_x_14408:
[----:B------:R-:W-:Y:S01]  /*14f00*/  I2FP.F32.U32 R9, R9 ;  /* 0x0000000900097245 */ /* 0x000fe20000201000 */
[C---:B-----5:R-:W-:Y:S01]  /*14f10*/  IMAD.U32 R12, R16.reuse, 0x10000, RZ ;  /* 0x00010000100c7824 */ /* 0x060fe200078e00ff */
        /* <DEDUP_REMOVED lines=19> */
.L_x_14415:
        /* <DEDUP_REMOVED lines=12> */
.L_x_14417:
[----:B------:R-:W-:Y:S05]  /*15110*/  BSYNC.RECONVERGENT B1 ;  /* 0x0000000000017941 */ /* 0x000fea0003800200 */
.L_x_14416:
        /* <DEDUP_REMOVED lines=62> */
.L_x_14414:
[----:B------:R-:W-:Y:S05]  /*15500*/  BSYNC.RECONVERGENT B0 ;  /* 0x0000000000007941 */ /* 0x000fea0003800200 */
.L_x_14413:
        /* <DEDUP_REMOVED lines=8> */
[----:B------:R-:W-:Y:S01]  /*15590*/  FSETP.GTU.FTZ.AND P2, PT, R11, R224, PT ;  /* 0x000000e00b00720b */ /* 0x000fe20003f5c000 */
[----:B------:R-:W-:-:S03]  /*155a0*/  IMAD.MOV.U32 R11, RZ, RZ, R8 ;  /* 0x000000ffff0b7224 */ /* 0x000fc600078e0008 */
[----:B------:R-:W-:-:S05]  /*155b0*/  FSEL R40, R14, RZ, !P2 ;  /* 0x000000ff0e287208 */ /* 0x000fca0005000000 */
        /* <DEDUP_REMOVED lines=12> */
.L_x_14420:
        /* <DEDUP_REMOVED lines=12> */
.L_x_14422:
[----:B------:R-:W-:Y:S05]  /*15740*/  BSYNC.RECONVERGENT B1 ;  /* 0x0000000000017941 */ /* 0x000fea0003800200 */
.L_x_14421:
        /* <DEDUP_REMOVED lines=62> */
.L_x_14419:
[----:B------:R-:W-:Y:S05]  /*15b30*/  BSYNC.RECONVERGENT B0 ;  /* 0x0000000000007941 */ /* 0x000fea0003800200 */
.L_x_14418:
        /* <DEDUP_REMOVED lines=20> */
.L_x_14425:
        /* <DEDUP_REMOVED lines=12> */
.L_x_14427:
[----:B------:R-:W-:Y:S05]  /*15d40*/  BSYNC.RECONVERGENT B1 ;  /* 0x0000000000017941 */ /* 0x000fea0003800200 */
.L_x_14426:
        /* <DEDUP_REMOVED lines=62> */
.L_x_14424:
[----:B------:R-:W-:Y:S05]  /*16130*/  BSYNC.RECONVERGENT B0 ;  /* 0x0000000000007941 */ /* 0x000fea0003800200 */
.L_x_14423:
[----:B------:R-:W-:Y:S01]  /*16140*/  I2FP.F32.U32 R11, R11 ;  /* 0x0000000b000b7245 */ /* 0x000fe20000201000 */
[----:B------:R-:W-:Y:S01]  /*16150*/  BSSY.RECONVERGENT B0, `(.L_x_14428) ;  /* 0x0000062000007945 */ /* 0x000fe20003800200 */
[----:B------:R-:W-:Y:S01]  /*16160*/  ISETP.NE.AND P3, PT, R12, 0x1, PT ;  /* 0x000000010c00780c */ /* 0x000fe20003f65270 */
[----:B------:R-:W-:Y:S01]  /*16170*/  HFMA2 R15, -RZ, RZ, 0, 1.1920928955078125e-07 ;  /* 0x00000002ff0f7431 */ /* 0x000fe200000001ff */
[----:B------:R-:W-:Y:S01]  /*16180*/  FSEL R41, R10, RZ, P4 ;  /* 0x000000ff0a297208 */ /* 0x000fe20002000000 */
[----:B------:R-:W-:-:S05]  /*16190*/  FFMA.FTZ R11, R11, R234, 1.1641532182693481445e-10 ;  /* 0x2f0000000b0b7423 */ /* 0x000fca00000100ea */
[----:B------:R-:W-:Y:S02]  /*161a0*/  FSETP.GTU.FTZ.AND P2, PT, R11, R224, PT ;  /* 0x000000e00b00720b */ /* 0x000fe40003f5c000 */
[----:B------:R-:W-:Y:S02]  /*161b0*/  PRMT R11, R68, 0x7632, R11 ;  /* 0x00007632440b7816 */ /* 0x000fe4000000000b */
[----:B------:R-:W-:-:S03]  /*161c0*/  SEL R10, RZ, 0x1, P2 ;  /* 0x00000001ff0a7807 */ /* 0x000fc60001000000 */
[----:B------:R-:W-:Y:S02]  /*161d0*/  IMAD.U32 R14, R11, 0x10000, RZ ;  /* 0x000100000b0e7824 */ /* 0x000fe400078e00ff */
[----:B------:R-:W-:Y:S02]  /*161e0*/  IMAD.MOV.U32 R11, RZ, RZ, R8 ;  /* 0x000000ffff0b7224 */ /* 0x000fe400078e0008 */
[----:B------:R-:W-:-:S05]  /*161f0*/  FMUL.FTZ R14, R14, R225 ;  /* 0x000000e10e0e7220 */ /* 0x000fca0000410000 */
        /* <DEDUP_REMOVED lines=12> */
.L_x_14430:
        /* <DEDUP_REMOVED lines=12> */
.L_x_14432:
[----:B------:R-:W-:Y:S05]  /*16380*/  BSYNC.RECONVERGENT B1 ;  /* 0x0000000000017941 */ /* 0x000fea0003800200 */
.L_x_14431:
        /* <DEDUP_REMOVED lines=62> */
.L_x_14429:
[----:B------:R-:W-:Y:S05]  /*16770*/  BSYNC.RECONVERGENT B0 ;  /* 0x0000000000007941 */ /* 0x000fea0003800200 */
.L_x_14428:
[----:B------:R-:W-:Y:S01]  /*16780*/  I2FP.F32.U32 R11, R11 ;  /* 0x0000000b000b7245 */ /* 0x000fe20000201000 */
[----:B------:R-:W-:Y:S01]  /*16790*/  BSSY.RECONVERGENT B0, `(.L_x_14433) ;  /* 0x000005f000007945 */ /* 0x000fe20003800200 */
[----:B------:R-:W-:Y:S01]  /*167a0*/  ISETP.NE.AND P2, PT, R15, 0x1, PT ;  /* 0x000000010f00780c */ /* 0x000fe20003f45270 */
[----:B------:R-:W-:Y:S01]  /*167b0*/  HFMA2 R14, -RZ, RZ, 0, 1.1920928955078125e-07 ;  /* 0x00000002ff0e7431 */ /* 0x000fe200000001ff */
[----:B------:R-:W-:Y:S01]  /*167c0*/  LOP3.LUT R7, R7, 0xfffffffb, RZ, 0xc0, !PT ;  /* 0xfffffffb07077812 */ /* 0x000fe200078ec0ff */
[----:B------:R-:W-:Y:S01]  /*167d0*/  FFMA.FTZ R11, R11, R234, 1.1641532182693481445e-10 ;  /* 0x2f0000000b0b7423 */ /* 0x000fe200000100ea */
[----:B------:R-:W-:Y:S01]  /*167e0*/  PRMT R12, R17, 0x7632, R12 ;  /* 0x00007632110c7816 */ /* 0x000fe2000000000c */
[----:B------:R-:W-:-:S03]  /*167f0*/  IMAD.MOV.U32 R13, RZ, RZ, R8 ;  /* 0x000000ffff0d7224 */ /* 0x000fc600078e0008 */
        /* <DEDUP_REMOVED lines=13> */
.L_x_14435:
        /* <DEDUP_REMOVED lines=12> */
.L_x_14437:
[----:B------:R-:W-:Y:S05]  /*16990*/  BSYNC.RECONVERGENT B1 ;  /* 0x0000000000017941 */ /* 0x000fea0003800200 */
.L_x_14436:
        /* <DEDUP_REMOVED lines=62> */
.L_x_14434:
[----:B------:R-:W-:Y:S05]  /*16d80*/  BSYNC.RECONVERGENT B0 ;  /* 0x0000000000007941 */ /* 0x000fea0003800200 */
.L_x_14433:
        /* <DEDUP_REMOVED lines=23> */
.L_x_14440:
        /* <DEDUP_REMOVED lines=12> */
.L_x_14442:
[----:B------:R-:W-:Y:S05]  /*16fc0*/  BSYNC.RECONVERGENT B1 ;  /* 0x0000000000017941 */ /* 0x000fea0003800200 */
.L_x_14441:
        /* <DEDUP_REMOVED lines=62> */
.L_x_14439:
[----:B------:R-:W-:Y:S05]  /*173b0*/  BSYNC.RECONVERGENT B0 ;  /* 0x0000000000007941 */ /* 0x000fea0003800200 */
.L_x_14438:
        /* <DEDUP_REMOVED lines=20> */
.L_x_14445:
        /* <DEDUP_REMOVED lines=12> */
.L_x_14447:
[----:B------:R-:W-:Y:S05]  /*175c0*/  BSYNC.RECONVERGENT B1 ;  /* 0x0000000000017941 */ /* 0x000fea0003800200 */
.L_x_14446:
        /* <DEDUP_REMOVED lines=62> */
.L_x_14444:
[----:B------:R-:W-:Y:S05]  /*179b0*/  BSYNC.RECONVERGENT B0 ;  /* 0x0000000000007941 */ /* 0x000fea0003800200 */
.L_x_14443:
        /* <DEDUP_REMOVED lines=24> */
.L_x_14450:
        /* <DEDUP_REMOVED lines=12> */
.L_x_14452:
[----:B------:R-:W-:Y:S05]  /*17c00*/  BSYNC.RECONVERGENT B1 ;  /* 0x0000000000017941 */ /* 0x000fea0003800200 */
.L_x_14451:
        /* <DEDUP_REMOVED lines=62> */
.L_x_14449:
[----:B------:R-:W-:Y:S05]  /*17ff0*/  BSYNC.RECONVERGENT B0 ;  /* 0x0000000000007941 */ /* 0x000fea0003800200 */
.L_x_14448:
[----:B------:R-:W-:Y:S01]  /*18000*/  I2FP.F32.U32 R13, R13 ;  /* 0x0000000d000d7245 */ /* 0x000fe20000201000 */
[----:B------:R-:W-:Y:S01]  /*18010*/  BSSY.RECONVERGENT B0, `(.L_x_14453) ;  /* 0x000005d000007945 */ /* 0x000fe20003800200 */
[----:B------:R-:W-:Y:S01]  /*18020*/  ISETP.NE.AND P3, PT, R17, 0x1, PT ;  /* 0x000000011100780c */ /* 0x000fe20003f65270 */
[----:B------:R-:W-:Y:S01]  /*18030*/  HFMA2 R16, -RZ, RZ, 0, 1.1920928955078125e-07 ;  /* 0x00000002ff107431 */ /* 0x000fe200000001ff */
[----:B------:R-:W-:Y:S01]  /*18040*/  PRMT R14, R18, 0x7632, R14 ;  /* 0x00007632120e7816 */ /* 0x000fe2000000000e */
[----:B------:R-:W-:Y:S01]  /*18050*/  FFMA.FTZ R13, R13, R234, 1.1641532182693481445e-10 ;  /* 0x2f0000000d0d7423 */ /* 0x000fe200000100ea */
[----:B------:R-:W-:-:S04]  /*18060*/  IMAD.MOV.U32 R15, RZ, RZ, R8 ;  /* 0x000000ffff0f7224 */ /* 0x000fc800078e0008 */
        /* <DEDUP_REMOVED lines=12> */
.L_x_14455:
        /* <DEDUP_REMOVED lines=12> */
.L_x_14457:
[----:B------:R-:W-:Y:S05]  /*181f0*/  BSYNC.RECONVERGENT B1 ;  /* 0x0000000000017941 */ /* 0x000fea0003800200 */
.L_x_14456:
        /* <DEDUP_REMOVED lines=62> */
.L_x_14454:
[----:B------:R-:W-:Y:S05]  /*185e0*/  BSYNC.RECONVERGENT B0 ;  /* 0x0000000000007941 */ /* 0x000fea0003800200 */
.L_x_14453:
        /* <DEDUP_REMOVED lines=23> */
.L_x_14460:
        /* <DEDUP_REMOVED lines=12> */
.L_x_14462:
[----:B------:R-:W-:Y:S05]  /*18820*/  BSYNC.RECONVERGENT B1 ;  /* 0x0000000000017941 */ /* 0x000fea0003800200 */
.L_x_14461:
        /* <DEDUP_REMOVED lines=62> */
.L_x_14459:
[----:B------:R-:W-:Y:S05]  /*18c10*/  BSYNC.RECONVERGENT B0 ;  /* 0x0000000000007941 */ /* 0x000fea0003800200 */
.L_x_14458:
        /* <DEDUP_REMOVED lines=18> */
.L_x_14465:
        /* <DEDUP_REMOVED lines=12> */
.L_x_14467:
[----:B------:R-:W-:Y:S05]  /*18e00*/  BSYNC.RECONVERGENT B1 ;  /* 0x0000000000017941 */ /* 0x000fea0003800200 */
.L_x_14466:
        /* <DEDUP_REMOVED lines=62> */
.L_x_14464:
[----:B------:R-:W-:Y:S05]  /*191f0*/  BSYNC.RECONVERGENT B0 ;  /* 0x0000000000007941 */ /* 0x000fea0003800200 */
.L_x_14463:
        /* <DEDUP_REMOVED lines=24> */
.L_x_14470:
        /* <DEDUP_REMOVED lines=12> */
.L_x_14472:
[----:B------:R-:W-:Y:S05]  /*19440*/  BSYNC.RECONVERGENT B1 ;  /* 0x0000000000017941 */ /* 0x000fea0003800200 */
.L_x_14471:
        /* <DEDUP_REMOVED lines=62> */
.L_x_14469:
[----:B------:R-:W-:Y:S05]  /*19830*/  BSYNC.RECONVERGENT B0 ;  /* 0x0000000000007941 */ /* 0x000fea0003800200 */
.L_x_14468:
        /* <DEDUP_REMOVED lines=19> */
.L_x_14475:
        /* <DEDUP_REMOVED lines=12> */
.L_x_14477:
[----:B------:R-:W-:Y:S05]  /*19a30*/  BSYNC.RECONVERGENT B1 ;  /* 0x0000000000017941 */ /* 0x000fea0003800200 */
.L_x_14476:
        /* <DEDUP_REMOVED lines=62> */
.L_x_14474:
[----:B------:R-:W-:Y:S05]  /*19e20*/  BSYNC.RECONVERGENT B0 ;  /* 0x0000000000007941 */ /* 0x000fea0003800200 */
.L_x_14473:
        /* <DEDUP_REMOVED lines=23> */
.L_x_14480:
        /* <DEDUP_REMOVED lines=12> */
.L_x_14482:
[----:B------:R-:W-:Y:S05]  /*1a060*/  BSYNC.RECONVERGENT B1 ;  /* 0x0000000000017941 */ /* 0x000fea0003800200 */
.L_x_14481:
        /* <DEDUP_REMOVED lines=62> */
.L_x_14479:
[----:B------:R-:W-:Y:S05]  /*1a450*/  BSYNC.RECONVERGENT B0 ;  /* 0x0000000000007941 */ /* 0x000fea0003800200 */
.L_x_14478:
        /* <DEDUP_REMOVED lines=18> */
.L_x_14485:
        /* <DEDUP_REMOVED lines=15> */
.L_x_14487:
[----:B------:R-:W-:Y:S05]  /*1a670*/  BSYNC.RECONVERGENT B1 ;  /* 0x0000000000017941 */ /* 0x000fea0003800200 */
.L_x_14486:
        /* <DEDUP_REMOVED lines=62> */
.L_x_14484:
[----:B------:R-:W-:Y:S05]  /*1aa60*/  BSYNC.RECONVERGENT B0 ;  /* 0x0000000000007941 */ /* 0x000fea0003800200 */
.L_x_14483:
        /* <DEDUP_REMOVED lines=12> */
[----:B------:R-:W-:Y:S06]  /*1ab30*/  BRA `(.L_x_14488) ;  /* 0x0000003000747947 */ /* 0x000fec0003800000 */
.L_x_14407:
        /* <DEDUP_REMOVED lines=16> */
.L_x_14491:
        /* <DEDUP_REMOVED lines=12> */
.L_x_14493:
[----:B------:R-:W-:Y:S05]  /*1ad00*/  BSYNC.RECONVERGENT B1 ;  /* 0x0000000000017941 */ /* 0x000fea0003800200 */
.L_x_14492:
        /* <DEDUP_REMOVED lines=62> */
.L_x_14490:
[----:B------:R-:W-:Y:S05]  /*1b0f0*/  BSYNC.RECONVERGENT B0 ;  /* 0x0000000000007941 */ /* 0x000fea0003800200 */
.L_x_14489:
        /* <DEDUP_REMOVED lines=20> */
.L_x_14496:
        /* <DEDUP_REMOVED lines=12> */
.L_x_14498:
[----:B------:R-:W-:Y:S05]  /*1b300*/  BSYNC.RECONVERGENT B1 ;  /* 0x0000000000017941 */ /* 0x000fea0003800200 */
.L_x_14497:
        /* <DEDUP_REMOVED lines=62> */
.L_x_14495:
[----:B------:R-:W-:Y:S05]  /*1b6f0*/  BSYNC.RECONVERGENT B0 ;  /* 0x0000000000007941 */ /* 0x000fea0003800200 */
.L_x_14494:
        /* <DEDUP_REMOVED lines=19> */
.L_x_14501:
        /* <DEDUP_REMOVED lines=12> */
.L_x_14503:
[----:B------:R-:W-:Y:S05]  /*1b8f0*/  BSYNC.RECONVERGENT B1 ;  /* 0x0000000000017941 */ /* 0x000fea0003800200 */
.L_x_14502:
        /* <DEDUP_REMOVED lines=62> */
.L_x_14500:
[----:B------:R-:W-:Y:S05]  /*1bce0*/  BSYNC.RECONVERGENT B0 ;  /* 0x0000000000007941 */ /* 0x000fea0003800200 */
.L_x_14499:
        /* <DEDUP_REMOVED lines=20> */
.L_x_14506:
        /* <DEDUP_REMOVED lines=12> */
.L_x_14508:
[----:B------:R-:W-:Y:S05]  /*1bef0*/  BSYNC.RECONVERGENT B1 ;  /* 0x0000000000017941 */ /* 0x000fea0003800200 */
.L_x_14507:
        /* <DEDUP_REMOVED lines=62> */
.L_x_14505:
[----:B------:R-:W-:Y:S05]  /*1c2e0*/  BSYNC.RECONVERGENT B0 ;  /* 0x0000000000007941 */ /* 0x000fea0003800200 */
.L_x_14504:
        /* <DEDUP_REMOVED lines=19> */
.L_x_14511:
        /* <DEDUP_REMOVED lines=12> */
.L_x_14513:
[----:B------:R-:W-:Y:S05]  /*1c4e0*/  BSYNC.RECONVERGENT B1 ;  /* 0x0000000000017941 */ /* 0x000fea0003800200 */
.L_x_14512:
        /* <DEDUP_REMOVED lines=62> */
.L_x_14510:
[----:B------:R-:W-:Y:S05]  /*1c8d0*/  BSYNC.RECONVERGENT B0 ;  /* 0x0000000000007941 */ /* 0x000fea0003800200 */
.L_x_14509:
[----:B------:R-:W-:Y:S01]  /*1c8e0*/  ISETP.NE.AND P3, PT, R25, 0x1, PT ;  /* 0x000000011900780c */ /* 0x000fe20003f65270 */
[----:B------:R-:W-:Y:S01]  /*1c8f0*/  BSSY.RECONVERGENT B0, `(.L_x_14514) ;  /* 0x000005c000007945 */ /* 0x000fe20003800200 */
[----:B------:R-:W-:Y:S01]  /*1c900*/  I2FP.F32.U32 R23, R23 ;  /* 0x0000001700177245 */ /* 0x000fe20000201000 */
[----:B------:R-:W-:Y:S02]  /*1c910*/  HFMA2 R24, -RZ, RZ, 0, 1.1920928955078125e-07 ;  /* 0x00000002ff187431 */ /* 0x000fe400000001ff */
[----:B------:R-:W-:Y:S02]  /*1c920*/  IMAD.MOV.U32 R27, RZ, RZ, R8 ;  /* 0x000000ffff1b7224 */ /* 0x000fe400078e0008 */
        /* <DEDUP_REMOVED lines=13> */
.L_x_14516:
        /* <DEDUP_REMOVED lines=12> */
.L_x_14518:
[----:B------:R-:W-:Y:S05]  /*1cac0*/  BSYNC.RECONVERGENT B1 ;  /* 0x0000000000017941 */ /* 0x000fea0003800200 */
.L_x_14517:
        /* <DEDUP_REMOVED lines=62> */
.L_x_14515:
[----:B------:R-:W-:Y:S05]  /*1ceb0*/  BSYNC.RECONVERGENT B0 ;  /* 0x0000000000007941 */ /* 0x000fea0003800200 */
.L_x_14514:
        /* <DEDUP_REMOVED lines=17> */
.L_x_14521:
        /* <DEDUP_REMOVED lines=12> */
.L_x_14523:
[----:B------:R-:W-:Y:S05]  /*1d090*/  BSYNC.RECONVERGENT B1 ;  /* 0x0000000000017941 */ /* 0x000fea0003800200 */
.L_x_14522:
        /* <DEDUP_REMOVED lines=62> */
.L_x_14520:
[----:B------:R-:W-:Y:S05]  /*1d480*/  BSYNC.RECONVERGENT B0 ;  /* 0x0000000000007941 */ /* 0x000fea0003800200 */
.L_x_14519:
        /* <DEDUP_REMOVED lines=18> */
.L_x_14526:
        /* <DEDUP_REMOVED lines=12> */
.L_x_14528:
[----:B------:R-:W-:Y:S05]  /*1d670*/  BSYNC.RECONVERGENT B1 ;  /* 0x0000000000017941 */ /* 0x000fea0003800200 */
.L_x_14527:
        /* <DEDUP_REMOVED lines=62> */
.L_x_14525:
[----:B------:R-:W-:Y:S05]  /*1da60*/  BSYNC.RECONVERGENT B0 ;  /* 0x0000000000007941 */ /* 0x000fea0003800200 */
.L_x_14524:
[----:B------:R-:W-:Y:S01]  /*1da70*/  LOP3.LUT R7, R7, 0xffffff7f, RZ, 0xc0, !PT ;  /* 0xffffff7f07077812 */ /* 0x000fe200078ec0ff */
[-C--:B------:R-:W-:Y:S01]  /*1da80*/  FMUL.FTZ R26, R18, R225.reuse ;  /* 0x000000e1121a7220 */ /* 0x080fe20000410000 */
[-C--:B------:R-:W-:Y:S01]  /*1da90*/  FMUL.FTZ R18, R23, R225.reuse ;  /* 0x000000e117127220 */ /* 0x080fe20000410000 */
[----:B------:R-:W-:Y:S01]  /*1daa0*/  IMAD.U32 R23, R19, 0x10000, RZ ;  /* 0x0001000013177824 */ /* 0x000fe200078e00ff */
[----:B------:R-:W-:Y:S01]  /*1dab0*/  @P2 LOP3.LUT R7, R7, 0x80, RZ, 0xfc, !PT ;  /* 0x0000008007072812 */ /* 0x000fe200078efcff */
[-C--:B------:R-:W-:Y:S01]  /*1dac0*/  FMUL.FTZ R19, R17, R225.reuse ;  /* 0x000000e111137220 */ /* 0x080fe20000410000 */
[----:B------:R-:W-:Y:S01]  /*1dad0*/  FMUL.FTZ R17, R22, R225 ;  /* 0x000000e116117220 */ /* 0x000fe20000410000 */
[----:B------:R-:W-:Y:S01]  /*1dae0*/  I2FP.F32.U32 R27, R29 ;  /* 0x0000001d001b7245 */ /* 0x000fe20000201000 */
[-C--:B------:R-:W-:Y:S01]  /*1daf0*/  FMUL.FTZ R22, R16, R225.reuse ;  /* 0x000000e110167220 */ /* 0x080fe20000410000 */
[C---:B------:R-:W-:Y:S01]  /*1db00*/  LOP3.LUT P2, RZ, R7.reuse, 0x10, RZ, 0xc0, !PT ;  /* 0x0000001007ff7812 */ /* 0x040fe2000784c0ff */
[-C--:B------:R-:W-:Y:S01]  /*1db10*/  FMUL.FTZ R20, R20, R225.reuse ;  /* 0x000000e114147220 */ /* 0x080fe20000410000 */
[----:B------:R-:W-:Y:S01]  /*1db20*/  LOP3.LUT R7, R7, 0xffffffbf, RZ, 0xc0, !PT ;  /* 0xffffffbf07077812 */ /* 0x000fe200078ec0ff */
[----:B------:R-:W-:Y:S01]  /*1db30*/  FFMA.FTZ R27, R27, R234, 1.1641532182693481445e-10 ;  /* 0x2f0000001b1b7423 */ /* 0x000fe200000100ea */
[-C--:B------:R-:W-:Y:S01]  /*1db40*/  FMUL.FTZ R24, R24, R225.reuse ;  /* 0x000000e118187220 */ /* 0x080fe20000410000 */
[----:B------:R-:W-:Y:S01]  /*1db50*/  FMUL.FTZ R16, R23, R225 ;  /* 0x000000e117107220 */ /* 0x000fe20000410000 */
[----:B------:R-:W-:-:S02]  /*1db60*/  @P1 LOP3.LUT R7, R7, 0x40, RZ, 0xfc, !PT ;  /* 0x0000004007071812 */ /* 0x000fc400078efcff */
[----:B------:R-:W-:Y:S02]  /*1db70*/  FSEL R40, R20, RZ, P2 ;  /* 0x000000ff14287208 */ /* 0x000fe40001000000 */
[C---:B------:R-:W-:Y:S02]  /*1db80*/  LOP3.LUT P1, RZ, R7.reuse, 0x8, RZ, 0xc0, !PT ;  /* 0x0000000807ff7812 */ /* 0x040fe4000782c0ff */
[----:B------:R-:W-:Y:S02]  /*1db90*/  LOP3.LUT R7, R7, 0xffffffdf, RZ, 0xc0, !PT ;  /* 0xffffffdf07077812 */ /* 0x000fe400078ec0ff */
[----:B------:R-:W-:Y:S02]  /*1dba0*/  FSEL R41, R22, RZ, P1 ;  /* 0x000000ff16297208 */ /* 0x000fe40000800000 */
[----:B------:R-:W-:Y:S02]  /*1dbb0*/  @P0 LOP3.LUT R7, R7, 0x20, RZ, 0xfc, !PT ;  /* 0x0000002007070812 */ /* 0x000fe400078efcff */
[----:B------:R-:W-:-:S02]  /*1dbc0*/  FSETP.GTU.FTZ.AND P5, PT, R27, R224, PT ;  /* 0x000000e01b00720b */ /* 0x000fc40003fbc000 */
[C---:B------:R-:W-:Y:S02]  /*1dbd0*/  LOP3.LUT P1, RZ, R7.reuse, 0x40, RZ, 0xc0, !PT ;  /* 0x0000004007ff7812 */ /* 0x040fe4000782c0ff */
[C---:B------:R-:W-:Y:S02]  /*1dbe0*/  LOP3.LUT P0, RZ, R7.reuse, 0x2, RZ, 0xc0, !PT ;  /* 0x0000000207ff7812 */ /* 0x040fe4000780c0ff */
[C---:B------:R-:W-:Y:S02]  /*1dbf0*/  LOP3.LUT P6, RZ, R7.reuse, 0x4, RZ, 0xc0, !PT ;  /* 0x0000000407ff7812 */ /* 0x040fe400078cc0ff */
[----:B------:R-:W-:Y:S02]  /*1dc00*/  LOP3.LUT P2, RZ, R7, 0x80, RZ, 0xc0, !PT ;  /* 0x0000008007ff7812 */ /* 0x000fe4000784c0ff */
[----:B------:R-:W-:Y:S02]  /*1dc10*/  FSEL R38, R24, RZ, P4 ;  /* 0x000000ff18267208 */ /* 0x000fe40002000000 */
[----:B------:R-:W-:-:S02]  /*1dc20*/  FSEL R37, R26, RZ, P3 ;  /* 0x000000ff1a257208 */ /* 0x000fc40001800000 */
        /* <DEDUP_REMOVED lines=14> */
.L_x_14488:
        /* <DEDUP_REMOVED lines=42> */
.L_x_14529:
        /* <DEDUP_REMOVED lines=27> */
.L_x_14533:
        /* <DEDUP_REMOVED lines=12> */
.L_x_14535:
[----:B------:R-:W-:Y:S05]  /*1e220*/  BSYNC.RECONVERGENT B1 ;  /* 0x0000000000017941 */ /* 0x000fea0003800200 */
.L_x_14534:
        /* <DEDUP_REMOVED lines=60> */
[----:B------:R-:W-:-:S07]  /*1e5f0*/  IMAD.MOV.U32 R9, RZ, RZ, R21 ;  /* 0x000000ffff097224 */ /* 0x000fce00078e0015 */
.L_x_14532:
[----:B------:R-:W-:Y:S05]  /*1e600*/  BSYNC.RECONVERGENT B0 ;  /* 0x0000000000007941 */ /* 0x000fea0003800200 */
.L_x_14531:
        /* <DEDUP_REMOVED lines=21> */
.L_x_14538:
        /* <DEDUP_REMOVED lines=12> */
.L_x_14540:
[----:B------:R-:W-:Y:S05]  /*1e820*/  BSYNC.RECONVERGENT B1 ;  /* 0x0000000000017941 */ /* 0x000fea0003800200 */
.L_x_14539:
        /* <DEDUP_REMOVED lines=62> */
.L_x_14537:
[----:B------:R-:W-:Y:S05]  /*1ec10*/  BSYNC.RECONVERGENT B0 ;  /* 0x0000000000007941 */ /* 0x000fea0003800200 */
.L_x_14536:
[----:B------:R-:W-:Y:S01]  /*1ec20*/  I2FP.F32.U32 R11, R11 ;  /* 0x0000000b000b7245 */ /* 0x000fe20000201000 */
[----:B------:R-:W-:Y:S01]  /*1ec30*/  BSSY.RECONVERGENT B0, `(.L_x_14541) ;  /* 0x0000061000007945 */ /* 0x000fe20003800200 */
[----:B------:R-:W-:Y:S01]  /*1ec40*/  ISETP.NE.AND P3, PT, R12, 0x1, PT ;  /* 0x000000010c00780c */ /* 0x000fe20003f65270 */
[----:B------:R-:W-:Y:S01]  /*1ec50*/  IMAD.MOV.U32 R13, RZ, RZ, 0x2 ;  /* 0x00000002ff0d7424 */ /* 0x000fe200078e00ff */
[----:B------:R-:W-:Y:S01]  /*1ec60*/  FSEL R9, R9, RZ, P4 ;  /* 0x000000ff09097208 */ /* 0x000fe20002000000 */
[----:B------:R-:W-:-:S05]  /*1ec70*/  FFMA.FTZ R11, R11, R234, 1.1641532182693481445e-10 ;  /* 0x2f0000000b0b7423 */ /* 0x000fca00000100ea */
[----:B------:R-:W-:Y:S02]  /*1ec80*/  FSETP.GTU.FTZ.AND P2, PT, R11, R224, PT ;  /* 0x000000e00b00720b */ /* 0x000fe40003f5c000 */
[----:B------:R-:W-:-:S05]  /*1ec90*/  SHF.L.U32 R11, R68, 0x10, RZ ;  /* 0x00000010440b7819 */ /* 0x000fca00000006ff */
        /* <DEDUP_REMOVED lines=15> */
.L_x_14543:
        /* <DEDUP_REMOVED lines=12> */
.L_x_14545:
[----:B------:R-:W-:Y:S05]  /*1ee50*/  BSYNC.RECONVERGENT B1 ;  /* 0x0000000000017941 */ /* 0x000fea0003800200 */
.L_x_14544:
        /* <DEDUP_REMOVED lines=62> */
.L_x_14542:
[----:B------:R-:W-:Y:S05]  /*1f240*/  BSYNC.RECONVERGENT B0 ;  /* 0x0000000000007941 */ /* 0x000fea0003800200 */
.L_x_14541:
        /* <DEDUP_REMOVED lines=20> */
.L_x_14548:
        /* <DEDUP_REMOVED lines=12> */
.L_x_14550:
[----:B------:R-:W-:Y:S05]  /*1f450*/  BSYNC.RECONVERGENT B1 ;  /* 0x0000000000017941 */ /* 0x000fea0003800200 */
.L_x_14549:
        /* <DEDUP_REMOVED lines=62> */
.L_x_14547:
[----:B------:R-:W-:Y:S05]  /*1f840*/  BSYNC.RECONVERGENT B0 ;  /* 0x0000000000007941 */ /* 0x000fea0003800200 */
.L_x_14546:
[----:B------:R-:W-:Y:S01]  /*1f850*/  I2FP.F32.U32 R11, R11 ;  /* 0x0000000b000b7245 */ /* 0x000fe20000201000 */
[----:B------:R-:W-:Y:S01]  /*1f860*/  BSSY.RECONVERGENT B0, `(.L_x_14551) ;  /* 0x0000062000007945 */ /* 0x000fe20003800200 */
[----:B------:R-:W-:Y:S01]  /*1f870*/  ISETP.NE.AND P3, PT, R12, 0x1, PT ;  /* 0x000000010c00780c */ /* 0x000fe20003f65270 */
[----:B------:R-:W-:Y:S01]  /*1f880*/  IMAD.MOV.U32 R15, RZ, RZ, 0x2 ;  /* 0x00000002ff0f7424 */ /* 0x000fe200078e00ff */
[----:B------:R-:W-:Y:S01]  /*1f890*/  FSEL R10, R10, RZ, P4 ;  /* 0x000000ff0a0a7208 */ /* 0x000fe20002000000 */
        /* <DEDUP_REMOVED lines=19> */
.L_x_14553:
        /* <DEDUP_REMOVED lines=12> */
.L_x_14555:
[----:B------:R-:W-:Y:S05]  /*1fa90*/  BSYNC.RECONVERGENT B1 ;  /* 0x0000000000017941 */ /* 0x000fea0003800200 */
.L_x_14554:
        /* <DEDUP_REMOVED lines=62> */
.L_x_14552:
[----:B------:R-:W-:Y:S05]  /*1fe80*/  BSYNC.RECONVERGENT B0 ;  /* 0x0000000000007941 */ /* 0x000fea0003800200 */
.L_x_14551:
        /* <DEDUP_REMOVED lines=21> */
.L_x_14558:
        /* <DEDUP_REMOVED lines=12> */
.L_x_14560:
[----:B------:R-:W-:Y:S05]  /*200a0*/  BSYNC.RECONVERGENT B1 ;  /* 0x0000000000017941 */ /* 0x000fea0003800200 */
.L_x_14559:
        /* <DEDUP_REMOVED lines=62> */
.L_x_14557:
[----:B------:R-:W-:Y:S05]  /*20490*/  BSYNC.RECONVERGENT B0 ;  /* 0x0000000000007941 */ /* 0x000fea0003800200 */
.L_x_14556:
        /* <DEDUP_REMOVED lines=23> */
.L_x_14563:
        /* <DEDUP_REMOVED lines=12> */
.L_x_14565:
[----:B------:R-:W-:Y:S05]  /*206d0*/  BSYNC.RECONVERGENT B1 ;  /* 0x0000000000017941 */ /* 0x000fea0003800200 */
.L_x_14564:
        /* <DEDUP_REMOVED lines=62> */
.L_x_14562:
[----:B------:R-:W-:Y:S05]  /*20ac0*/  BSYNC.RECONVERGENT B0 ;  /* 0x0000000000007941 */ /* 0x000fea0003800200 */
.L_x_14561:
        /* <DEDUP_REMOVED lines=20> */
.L_x_14568:
        /* <DEDUP_REMOVED lines=12> */
.L_x_14570:
[----:B------:R-:W-:Y:S05]  /*20cd0*/  BSYNC.RECONVERGENT B1 ;  /* 0x0000000000017941 */ /* 0x000fea0003800200 */
.L_x_14569:
        /* <DEDUP_REMOVED lines=62> */
.L_x_14567:
[----:B------:R-:W-:Y:S05]  /*210c0*/  BSYNC.RECONVERGENT B0 ;  /* 0x0000000000007941 */ /* 0x000fea0003800200 */
.L_x_14566:
        /* <DEDUP_REMOVED lines=24> */
.L_x_14573:
        /* <DEDUP_REMOVED lines=12> */
.L_x_14575:
[----:B------:R-:W-:Y:S05]  /*21310*/  BSYNC.RECONVERGENT B1 ;  /* 0x0000000000017941 */ /* 0x000fea0003800200 */
.L_x_14574:
        /* <DEDUP_REMOVED lines=62> */
.L_x_14572:
[----:B------:R-:W-:Y:S05]  /*21700*/  BSYNC.RECONVERGENT B0 ;  /* 0x0000000000007941 */ /* 0x000fea0003800200 */
.L_x_14571:
[----:B------:R-:W-:Y:S01]  /*21710*/  I2FP.F32.U32 R13, R13 ;  /* 0x0000000d000d7245 */ /* 0x000fe20000201000 */
[----:B------:R-:W-:Y:S01]  /*21720*/  BSSY.RECONVERGENT B0, `(.L_x_14576) ;  /* 0x000005d000007945 */ /* 0x000fe20003800200 */
[----:B------:R-:W-:Y:S01]  /*21730*/  ISETP.NE.AND P3, PT, R17, 0x1, PT ;  /* 0x000000011100780c */ /* 0x000fe20003f65270 */
[----:B------:R-:W-:Y:S01]  /*21740*/  IMAD.MOV.U32 R16, RZ, RZ, 0x2 ;  /* 0x00000002ff107424 */ /* 0x000fe200078e00ff */
[----:B------:R-:W-:Y:S01]  /*21750*/  PRMT R14, R18, 0x7632, R14 ;  /* 0x00007632120e7816 */ /* 0x000fe2000000000e */
        /* <DEDUP_REMOVED lines=14> */
.L_x_14578:
        /* <DEDUP_REMOVED lines=12> */
.L_x_14580:
[----:B------:R-:W-:Y:S05]  /*21900*/  BSYNC.RECONVERGENT B1 ;  /* 0x0000000000017941 */ /* 0x000fea0003800200 */
.L_x_14579:
        /* <DEDUP_REMOVED lines=62> */
.L_x_14577:
[----:B------:R-:W-:Y:S05]  /*21cf0*/  BSYNC.RECONVERGENT B0 ;  /* 0x0000000000007941 */ /* 0x000fea0003800200 */
.L_x_14576:
        /* <DEDUP_REMOVED lines=23> */
.L_x_14583:
        /* <DEDUP_REMOVED lines=12> */
.L_x_14585:
[----:B------:R-:W-:Y:S05]  /*21f30*/  BSYNC.RECONVERGENT B1 ;  /* 0x0000000000017941 */ /* 0x000fea0003800200 */
.L_x_14584:
        /* <DEDUP_REMOVED lines=62> */
.L_x_14582:
[----:B------:R-:W-:Y:S05]  /*22320*/  BSYNC.RECONVERGENT B0 ;  /* 0x0000000000007941 */ /* 0x000fea0003800200 */
.L_x_14581:
        /* <DEDUP_REMOVED lines=18> */
.L_x_14588:
        /* <DEDUP_REMOVED lines=12> */
.L_x_14590:
[----:B------:R-:W-:Y:S05]  /*22510*/  BSYNC.RECONVERGENT B1 ;  /* 0x0000000000017941 */ /* 0x000fea0003800200 */
.L_x_14589:
        /* <DEDUP_REMOVED lines=62> */
.L_x_14587:
[----:B------:R-:W-:Y:S05]  /*22900*/  BSYNC.RECONVERGENT B0 ;  /* 0x0000000000007941 */ /* 0x000fea0003800200 */
.L_x_14586:
        /* <DEDUP_REMOVED lines=24> */
.L_x_14593:
        /* <DEDUP_REMOVED lines=12> */
.L_x_14595:
[----:B------:R-:W-:Y:S05]  /*22b50*/  BSYNC.RECONVERGENT B1 ;  /* 0x0000000000017941 */ /* 0x000fea0003800200 */
.L_x_14594:
        /* <DEDUP_REMOVED lines=62> */
.L_x_14592:
[----:B------:R-:W-:Y:S05]  /*22f40*/  BSYNC.RECONVERGENT B0 ;  /* 0x0000000000007941 */ /* 0x000fea0003800200 */
.L_x_14591:
        /* <DEDUP_REMOVED lines=19> */
.L_x_14598:
        /* <DEDUP_REMOVED lines=12> */
.L_x_14600:
[----:B------:R-:W-:Y:S05]  /*23140*/  BSYNC.RECONVERGENT B1 ;  /* 0x0000000000017941 */ /* 0x000fea0003800200 */
.L_x_14599:
        /* <DEDUP_REMOVED lines=62> */
.L_x_14597:
[----:B------:R-:W-:Y:S05]  /*23530*/  BSYNC.RECONVERGENT B0 ;  /* 0x0000000000007941 */ /* 0x000fea0003800200 */
.L_x_14596:
[----:B------:R-:W-:Y:S01]  /*23540*/  I2FP.F32.U32 R17, R18 ;  /* 0x0000001200117245 */ /* 0x000fe20000201000 */
[----:B------:R-:W-:Y:S01]  /*23550*/  BSSY.RECONVERGENT B0, `(.L_x_14601) ;  /* 0x0000061000007945 */ /* 0x000fe20003800200 */
[----:B------:R-:W-:Y:S01]  /*23560*/  FSEL R15, R15, RZ, P4 ;  /* 0x000000ff0f0f7208 */ /* 0x000fe20002000000 */
[----:B------:R-:W-:Y:S02]  /*23570*/  IMAD.MOV.U32 R22, RZ, RZ, 0x2 ;  /* 0x00000002ff167424 */ /* 0x000fe400078e00ff */
[----:B------:R-:W-:Y:S01]  /*23580*/  FFMA.FTZ R17, R17, R234, 1.1641532182693481445e-10 ;  /* 0x2f00000011117423 */ /* 0x000fe200000100ea */
[----:B------:R-:W-:-:S04]  /*23590*/  IMAD.MOV.U32 R18, RZ, RZ, R8 ;  /* 0x000000ffff127224 */ /* 0x000fc800078e0008 */
[----:B------:R-:W-:Y:S02]  /*235a0*/  FSETP.GTU.FTZ.AND P5, PT, R17, R224, PT ;  /* 0x000000e01100720b */ /* 0x000fe40003fbc000 */
[----:B------:R-:W-:-:S05]  /*235b0*/  SHF.L.U32 R17, R71, 0x10, RZ ;  /* 0x0000001047117819 */ /* 0x000fca00000006ff */
        /* <DEDUP_REMOVED lines=15> */
.L_x_14603:
        /* <DEDUP_REMOVED lines=12> */
.L_x_14605:
[----:B------:R-:W-:Y:S05]  /*23770*/  BSYNC.RECONVERGENT B1 ;  /* 0x0000000000017941 */ /* 0x000fea0003800200 */
.L_x_14604:
        /* <DEDUP_REMOVED lines=62> */
.L_x_14602:
[----:B------:R-:W-:Y:S05]  /*23b60*/  BSYNC.RECONVERGENT B0 ;  /* 0x0000000000007941 */ /* 0x000fea0003800200 */
.L_x_14601:
        /* <DEDUP_REMOVED lines=18> */
.L_x_14608:
        /* <DEDUP_REMOVED lines=15> */
.L_x_14610:
[----:B------:R-:W-:Y:S05]  /*23d80*/  BSYNC.RECONVERGENT B1 ;  /* 0x0000000000017941 */ /* 0x000fea0003800200 */
.L_x_14609:
        /* <DEDUP_REMOVED lines=62> */
.L_x_14607:
[----:B------:R-:W-:Y:S05]  /*24170*/  BSYNC.RECONVERGENT B0 ;  /* 0x0000000000007941 */ /* 0x000fea0003800200 */
.L_x_14606:
        /* <DEDUP_REMOVED lines=11> */
[----:B------:R-:W-:Y:S01]  /*24230*/  PRMT R216, R16, 0x7610, R216 ;  /* 0x0000761010d87816 */ /* 0x000fe200000000d8 */
[----:B------:R-:W-:Y:S06]  /*24240*/  BRA `(.L_x_14611) ;  /* 0x0000003000747947 */ /* 0x000fec0003800000 */
.L_x_14530:
        /* <DEDUP_REMOVED lines=16> */
.L_x_14614:
        /* <DEDUP_REMOVED lines=12> */
.L_x_14616:
[----:B------:R-:W-:Y:S05]  /*24410*/  BSYNC.RECONVERGENT B1 ;  /* 0x0000000000017941 */ /* 0x000fea0003800200 */
.L_x_14615:
        /* <DEDUP_REMOVED lines=62> */
.L_x_14613:
[----:B------:R-:W-:Y:S05]  /*24800*/  BSYNC.RECONVERGENT B0 ;  /* 0x0000000000007941 */ /* 0x000fea0003800200 */
.L_x_14612:
[----:B------:R-:W-:Y:S01]  /*24810*/  I2FP.F32.U32 R21, R22 ;  /* 0x0000001600157245 */ /* 0x000fe20000201000 */
[----:B------:R-:W-:Y:S01]  /*24820*/  BSSY.RECONVERGENT B0, `(.L_x_14617) ;  /* 0x000005e000007945 */ /* 0x000fe20003800200 */
[----:B------:R-:W-:Y:S01]  /*24830*/  ISETP.NE.AND P2, PT, R23, 0x1, PT ;  /* 0x000000011700780c */ /* 0x000fe20003f45270 */
[----:B------:R-:W-:Y:S01]  /*24840*/  IMAD.MOV.U32 R24, RZ, RZ, 0x2 ;  /* 0x00000002ff187424 */ /* 0x000fe200078e00ff */
[----:B------:R-:W-:Y:S01]  /*24850*/  LOP3.LUT R7, R7, 0xffffffef, RZ, 0xc0, !PT ;  /* 0xffffffef07077812 */ /* 0x000fe200078ec0ff */
[----:B------:R-:W-:Y:S01]  /*24860*/  FFMA.FTZ R21, R21, R234, 1.1641532182693481445e-10 ;  /* 0x2f00000015157423 */ /* 0x000fe200000100ea */
[C---:B-----5:R-:W-:Y:S02]  /*24870*/  SHF.L.U32 R22, R16.reuse, 0x10, RZ ;  /* 0x0000001010167819 */ /* 0x060fe400000006ff */
[----:B------:R-:W-:Y:S02]  /*24880*/  PRMT R16, R16, 0x7632, R16 ;  /* 0x0000763210107816 */ /* 0x000fe40000000010 */
        /* <DEDUP_REMOVED lines=12> */
.L_x_14619:
        /* <DEDUP_REMOVED lines=12> */
.L_x_14621:
[----:B------:R-:W-:Y:S05]  /*24a10*/  BSYNC.RECONVERGENT B1 ;  /* 0x0000000000017941 */ /* 0x000fea0003800200 */
.L_x_14620:
        /* <DEDUP_REMOVED lines=62> */
.L_x_14618:
[----:B------:R-:W-:Y:S05]  /*24e00*/  BSYNC.RECONVERGENT B0 ;  /* 0x0000000000007941 */ /* 0x000fea0003800200 */
.L_x_14617:
        /* <DEDUP_REMOVED lines=19> */
.L_x_14624:
        /* <DEDUP_REMOVED lines=12> */
.L_x_14626:
[----:B------:R-:W-:Y:S05]  /*25000*/  BSYNC.RECONVERGENT B1 ;  /* 0x0000000000017941 */ /* 0x000fea0003800200 */
.L_x_14625:
        /* <DEDUP_REMOVED lines=62> */
.L_x_14623:
[----:B------:R-:W-:Y:S05]  /*253f0*/  BSYNC.RECONVERGENT B0 ;  /* 0x0000000000007941 */ /* 0x000fea0003800200 */
.L_x_14622:
        /* <DEDUP_REMOVED lines=20> */
.L_x_14629:
        /* <DEDUP_REMOVED lines=12> */
.L_x_14631:
[----:B------:R-:W-:Y:S05]  /*25600*/  BSYNC.RECONVERGENT B1 ;  /* 0x0000000000017941 */ /* 0x000fea0003800200 */
.L_x_14630:
        /* <DEDUP_REMOVED lines=62> */
.L_x_14628:
[----:B------:R-:W-:Y:S05]  /*259f0*/  BSYNC.RECONVERGENT B0 ;  /* 0x0000000000007941 */ /* 0x000fea0003800200 */
.L_x_14627:
        /* <DEDUP_REMOVED lines=19> */
.L_x_14634:
        /* <DEDUP_REMOVED lines=12> */
.L_x_14636:
[----:B------:R-:W-:Y:S05]  /*25bf0*/  BSYNC.RECONVERGENT B1 ;  /* 0x0000000000017941 */ /* 0x000fea0003800200 */
.L_x_14635:
        /* <DEDUP_REMOVED lines=62> */
.L_x_14633:
[----:B------:R-:W-:Y:S05]  /*25fe0*/  BSYNC.RECONVERGENT B0 ;  /* 0x0000000000007941 */ /* 0x000fea0003800200 */
.L_x_14632:
        /* <DEDUP_REMOVED lines=18> */
.L_x_14639:
        /* <DEDUP_REMOVED lines=12> */
.L_x_14641:
[----:B------:R-:W-:Y:S05]  /*261d0*/  BSYNC.RECONVERGENT B1 ;  /* 0x0000000000017941 */ /* 0x000fea0003800200 */
.L_x_14640:
        /* <DEDUP_REMOVED lines=62> */
.L_x_14638:
[----:B------:R-:W-:Y:S05]  /*265c0*/  BSYNC.RECONVERGENT B0 ;  /* 0x0000000000007941 */ /* 0x000fea0003800200 */
.L_x_14637:
        /* <DEDUP_REMOVED lines=17> */
.L_x_14644:
        /* <DEDUP_REMOVED lines=12> */
.L_x_14646:
[----:B------:R-:W-:Y:S05]  /*267a0*/  BSYNC.RECONVERGENT B1 ;  /* 0x0000000000017941 */ /* 0x000fea0003800200 */
.L_x_14645:
        /* <DEDUP_REMOVED lines=62> */
.L_x_14643:
[----:B------:R-:W-:Y:S05]  /*26b90*/  BSYNC.RECONVERGENT B0 ;  /* 0x0000000000007941 */ /* 0x000fea0003800200 */
.L_x_14642:
        /* <DEDUP_REMOVED lines=18> */
.L_x_14649:
        /* <DEDUP_REMOVED lines=12> */
.L_x_14651:
[----:B------:R-:W-:Y:S05]  /*26d80*/  BSYNC.RECONVERGENT B1 ;  /* 0x0000000000017941 */ /* 0x000fea0003800200 */
.L_x_14650:
        /* <DEDUP_REMOVED lines=62> */
.L_x_14648:
[----:B------:R-:W-:Y:S05]  /*27170*/  BSYNC.RECONVERGENT B0 ;  /* 0x0000000000007941 */ /* 0x000fea0003800200 */
.L_x_14647:
[----:B------:R-:W-:Y:S01]  /*27180*/  LOP3.LUT R7, R7, 0xffffff7f, RZ, 0xc0, !PT ;  /* 0xffffff7f07077812 */ /* 0x000fe200078ec0ff */
[-C--:B------:R-:W-:Y:S01]  /*27190*/  FMUL.FTZ R26, R18, R225.reuse ;  /* 0x000000e1121a7220 */ /* 0x080fe20000410000 */
[-C--:B------:R-:W-:Y:S01]  /*271a0*/  FMUL.FTZ R18, R24, R225.reuse ;  /* 0x000000e118127220 */ /* 0x080fe20000410000 */
[----:B------:R-:W-:Y:S01]  /*271b0*/  SHF.L.U32 R24, R19, 0x10, RZ ;  /* 0x0000001013187819 */ /* 0x000fe200000006ff */
[-C--:B------:R-:W-:Y:S01]  /*271c0*/  FMUL.FTZ R19, R23, R225.reuse ;  /* 0x000000e117137220 */ /* 0x080fe20000410000 */
[----:B------:R-:W-:Y:S01]  /*271d0*/  @P2 LOP3.LUT R7, R7, 0x80, RZ, 0xfc, !PT ;  /* 0x0000008007072812 */ /* 0x000fe200078efcff */
[----:B------:R-:W-:Y:S01]  /*271e0*/  FMUL.FTZ R23, R16, R225 ;  /* 0x000000e110177220 */ /* 0x000fe20000410000 */
[----:B------:R-:W-:Y:S01]  /*271f0*/  I2FP.F32.U32 R27, R29 ;  /* 0x0000001d001b7245 */ /* 0x000fe20000201000 */
[-C--:B------:R-:W-:Y:S01]  /*27200*/  FMUL.FTZ R22, R22, R225.reuse ;  /* 0x000000e116167220 */ /* 0x080fe20000410000 */
[----:B------:R-:W-:Y:S01]  /*27210*/  LOP3.LUT P2, RZ, R7, 0x10, RZ, 0xc0, !PT ;  /* 0x0000001007ff7812 */ /* 0x000fe2000784c0ff */
        /* <DEDUP_REMOVED lines=32> */
.L_x_14611:
        /* <DEDUP_REMOVED lines=42> */
.L_x_14652:
        /* <DEDUP_REMOVED lines=27> */
.L_x_14656:
        /* <DEDUP_REMOVED lines=12> */
.L_x_14658:
[----:B------:R-:W-:Y:S05]  /*27930*/  BSYNC.RECONVERGENT B1 ;  /* 0x0000000000017941 */ /* 0x000fea0003800200 */
.L_x_14657:
        /* <DEDUP_REMOVED lines=60> */
[----:B------:R-:W-:-:S07]  /*27d00*/  IMAD.MOV.U32 R9, RZ, RZ, R20 ;  /* 0x000000ffff097224 */ /* 0x000fce00078e0014 */
.L_x_14655:
[----:B------:R-:W-:Y:S05]  /*27d10*/  BSYNC.RECONVERGENT B0 ;  /* 0x0000000000007941 */ /* 0x000fea0003800200 */
.L_x_14654:
        /* <DEDUP_REMOVED lines=21> */
.L_x_14661:
        /* <DEDUP_REMOVED lines=12> */
.L_x_14663:
[----:B------:R-:W-:Y:S05]  /*27f30*/  BSYNC.RECONVERGENT B1 ;  /* 0x0000000000017941 */ /* 0x000fea0003800200 */
.L_x_14662:
        /* <DEDUP_REMOVED lines=62> */
.L_x_14660:
[----:B------:R-:W-:Y:S05]  /*28320*/  BSYNC.RECONVERGENT B0 ;  /* 0x0000000000007941 */ /* 0x000fea0003800200 */
.L_x_14659:
        /* <DEDUP_REMOVED lines=10> */
[----:B------:R-:W-:Y:S01]  /*283d0*/  FADD.FTZ R24, R11, R9 ;  /* 0x000000090b187221 */ /* 0x000fe20000010000 */
        /* <DEDUP_REMOVED lines=12> */
.L_x_14666:
        /* <DEDUP_REMOVED lines=12> */
.L_x_14668:
[----:B------:R-:W-:Y:S05]  /*28560*/  BSYNC.RECONVERGENT B1 ;  /* 0x0000000000017941 */ /* 0x000fea0003800200 */
.L_x_14667:
        /* <DEDUP_REMOVED lines=62> */
.L_x_14665:
[----:B------:R-:W-:Y:S05]  /*28950*/  BSYNC.RECONVERGENT B0 ;  /* 0x0000000000007941 */ /* 0x000fea0003800200 */
.L_x_14664:
        /* <DEDUP_REMOVED lines=20> */
.L_x_14671:
        /* <DEDUP_REMOVED lines=12> */
.L_x_14673:
[----:B------:R-:W-:Y:S05]  /*28b60*/  BSYNC.RECONVERGENT B1 ;  /* 0x0000000000017941 */ /* 0x000fea0003800200 */
.L_x_14672:
        /* <DEDUP_REMOVED lines=62> */
.L_x_14670:
[----:B------:R-:W-:Y:S05]  /*28f50*/  BSYNC.RECONVERGENT B0 ;  /* 0x0000000000007941 */ /* 0x000fea0003800200 */
.L_x_14669:
[----:B------:R-:W-:Y:S01]  /*28f60*/  I2FP.F32.U32 R11, R11 ;  /* 0x0000000b000b7245 */ /* 0x000fe20000201000 */
[----:B------:R-:W-:Y:S01]  /*28f70*/  BSSY.RECONVERGENT B0, `(.L_x_14674) ;  /* 0x0000062000007945 */ /* 0x000fe20003800200 */
[----:B------:R-:W-:Y:S01]  /*28f80*/  ISETP.NE.AND P3, PT, R12, 0x1, PT ;  /* 0x000000010c00780c */ /* 0x000fe20003f65270 */
[----:B------:R-:W-:Y:S01]  /*28f90*/  IMAD.MOV.U32 R15, RZ, RZ, 0x2 ;  /* 0x00000002ff0f7424 */ /* 0x000fe200078e00ff */
        /* <DEDUP_REMOVED lines=20> */
.L_x_14676:
        /* <DEDUP_REMOVED lines=12> */
.L_x_14678:
[----:B------:R-:W-:Y:S05]  /*291a0*/  BSYNC.RECONVERGENT B1 ;  /* 0x0000000000017941 */ /* 0x000fea0003800200 */
.L_x_14677:
        /* <DEDUP_REMOVED lines=62> */
.L_x_14675:
[----:B------:R-:W-:Y:S05]  /*29590*/  BSYNC.RECONVERGENT B0 ;  /* 0x0000000000007941 */ /* 0x000fea0003800200 */
.L_x_14674:
        /* <DEDUP_REMOVED lines=21> */
.L_x_14681:
        /* <DEDUP_REMOVED lines=12> */
.L_x_14683:
[----:B------:R-:W-:Y:S05]  /*297b0*/  BSYNC.RECONVERGENT B1 ;  /* 0x0000000000017941 */ /* 0x000fea0003800200 */
.L_x_14682:
        /* <DEDUP_REMOVED lines=62> */
.L_x_14680:
[----:B------:R-:W-:Y:S05]  /*29ba0*/  BSYNC.RECONVERGENT B0 ;  /* 0x0000000000007941 */ /* 0x000fea0003800200 */
.L_x_14679:
        /* <DEDUP_REMOVED lines=23> */
.L_x_14686:
        /* <DEDUP_REMOVED lines=12> */
.L_x_14688:
[----:B------:R-:W-:Y:S05]  /*29de0*/  BSYNC.RECONVERGENT B1 ;  /* 0x0000000000017941 */ /* 0x000fea0003800200 */
.L_x_14687:
        /* <DEDUP_REMOVED lines=62> */
.L_x_14685:
[----:B------:R-:W-:Y:S05]  /*2a1d0*/  BSYNC.RECONVERGENT B0 ;  /* 0x0000000000007941 */ /* 0x000fea0003800200 */
.L_x_14684:
        /* <DEDUP_REMOVED lines=20> */
.L_x_14691:
        /* <DEDUP_REMOVED lines=12> */
.L_x_14693:
[----:B------:R-:W-:Y:S05]  /*2a3e0*/  BSYNC.RECONVERGENT B1 ;  /* 0x0000000000017941 */ /* 0x000fea0003800200 */
.L_x_14692:
        /* <DEDUP_REMOVED lines=62> */
.L_x_14690:
[----:B------:R-:W-:Y:S05]  /*2a7d0*/  BSYNC.RECONVERGENT B0 ;  /* 0x0000000000007941 */ /* 0x000fea0003800200 */
.L_x_14689:
        /* <DEDUP_REMOVED lines=24> */
.L_x_14696:
        /* <DEDUP_REMOVED lines=12> */
.L_x_14698:
[----:B------:R-:W-:Y:S05]  /*2aa20*/  BSYNC.RECONVERGENT B1 ;  /* 0x0000000000017941 */ /* 0x000fea0003800200 */
.L_x_14697:
        /* <DEDUP_REMOVED lines=62> */
.L_x_14695:
[----:B------:R-:W-:Y:S05]  /*2ae10*/  BSYNC.RECONVERGENT B0 ;  /* 0x0000000000007941 */ /* 0x000fea0003800200 */
.L_x_14694:
[----:B------:R-:W-:Y:S01]  /*2ae20*/  I2FP.F32.U32 R13, R13 ;  /* 0x0000000d000d7245 */ /* 0x000fe20000201000 */
[----:B------:R-:W-:Y:S01]  /*2ae30*/  BSSY.RECONVERGENT B0, `(.L_x_14699) ;  /* 0x000005d000007945 */ /* 0x000fe20003800200 */
[----:B------:R-:W-:Y:S01]  /*2ae40*/  ISETP.NE.AND P3, PT, R17, 0x1, PT ;  /* 0x000000011100780c */ /* 0x000fe20003f65270 */
[----:B------:R-:W-:Y:S01]  /*2ae50*/  IMAD.MOV.U32 R16, RZ, RZ, 0x2 ;  /* 0x00000002ff107424 */ /* 0x000fe200078e00ff */
[----:B------:R-:W-:Y:S01]  /*2ae60*/  PRMT R14, R18, 0x7632, R14 ;  /* 0x00007632120e7816 */ /* 0x000fe2000000000e */
[----:B------:R-:W-:Y:S01]  /*2ae70*/  FFMA.FTZ R13, R13, R234, 1.1641532182693481445e-10 ;  /* 0x2f0000000d0d7423 */ /* 0x000fe200000100ea */
[----:B------:R-:W-:-:S04]  /*2ae80*/  MOV R15, R8 ;  /* 0x00000008000f7202 */ /* 0x000fc80000000f00 */
        /* <DEDUP_REMOVED lines=12> */
.L_x_14701:
        /* <DEDUP_REMOVED lines=12> */
.L_x_14703:
[----:B------:R-:W-:Y:S05]  /*2b010*/  BSYNC.RECONVERGENT B1 ;  /* 0x0000000000017941 */ /* 0x000fea0003800200 */
.L_x_14702:
        /* <DEDUP_REMOVED lines=62> */
.L_x_14700:
[----:B------:R-:W-:Y:S05]  /*2b400*/  BSYNC.RECONVERGENT B0 ;  /* 0x0000000000007941 */ /* 0x000fea0003800200 */
.L_x_14699:
        /* <DEDUP_REMOVED lines=23> */
.L_x_14706:
        /* <DEDUP_REMOVED lines=12> */
.L_x_14708:
[----:B------:R-:W-:Y:S05]  /*2b640*/  BSYNC.RECONVERGENT B1 ;  /* 0x0000000000017941 */ /* 0x000fea0003800200 */
.L_x_14707:
        /* <DEDUP_REMOVED lines=62> */
.L_x_14705:
[----:B------:R-:W-:Y:S05]  /*2ba30*/  BSYNC.RECONVERGENT B0 ;  /* 0x0000000000007941 */ /* 0x000fea0003800200 */
.L_x_14704:
        /* <DEDUP_REMOVED lines=18> */
.L_x_14711:
        /* <DEDUP_REMOVED lines=12> */
.L_x_14713:
[----:B------:R-:W-:Y:S05]  /*2bc20*/  BSYNC.RECONVERGENT B1 ;  /* 0x0000000000017941 */ /* 0x000fea0003800200 */
.L_x_14712:
        /* <DEDUP_REMOVED lines=62> */
.L_x_14710:
[----:B------:R-:W-:Y:S05]  /*2c010*/  BSYNC.RECONVERGENT B0 ;  /* 0x0000000000007941 */ /* 0x000fea0003800200 */
.L_x_14709:
        /* <DEDUP_REMOVED lines=24> */
.L_x_14716:
        /* <DEDUP_REMOVED lines=12> */
.L_x_14718:
[----:B------:R-:W-:Y:S05]  /*2c260*/  BSYNC.RECONVERGENT B1 ;  /* 0x0000000000017941 */ /* 0x000fea0003800200 */
.L_x_14717:
        /* <DEDUP_REMOVED lines=62> */
.L_x_14715:
[----:B------:R-:W-:Y:S05]  /*2c650*/  BSYNC.RECONVERGENT B0 ;  /* 0x0000000000007941 */ /* 0x000fea0003800200 */
.L_x_14714:
        /* <DEDUP_REMOVED lines=19> */
.L_x_14721:
        /* <DEDUP_REMOVED lines=12> */
.L_x_14723:
[----:B------:R-:W-:Y:S05]  /*2c850*/  BSYNC.RECONVERGENT B1 ;  /* 0x0000000000017941 */ /* 0x000fea0003800200 */
.L_x_14722:
        /* <DEDUP_REMOVED lines=62> */
.L_x_14720:
[----:B------:R-:W-:Y:S05]  /*2cc40*/  BSYNC.RECONVERGENT B0 ;  /* 0x0000000000007941 */ /* 0x000fea0003800200 */
.L_x_14719:
        /* <DEDUP_REMOVED lines=23> */
.L_x_14726:
        /* <DEDUP_REMOVED lines=12> */
.L_x_14728:
[----:B------:R-:W-:Y:S05]  /*2ce80*/  BSYNC.RECONVERGENT B1 ;  /* 0x0000000000017941 */ /* 0x000fea0003800200 */
.L_x_14727:
        /* <DEDUP_REMOVED lines=62> */
.L_x_14725:
[----:B------:R-:W-:Y:S05]  /*2d270*/  BSYNC.RECONVERGENT B0 ;  /* 0x0000000000007941 */ /* 0x000fea0003800200 */
.L_x_14724:
        /* <DEDUP_REMOVED lines=18> */
.L_x_14731:
        /* <DEDUP_REMOVED lines=15> */
.L_x_14733:
[----:B------:R-:W-:Y:S05]  /*2d490*/  BSYNC.RECONVERGENT B1 ;  /* 0x0000000000017941 */ /* 0x000fea0003800200 */
.L_x_14732:
        /* <DEDUP_REMOVED lines=62> */
.L_x_14730:
[----:B------:R-:W-:Y:S05]  /*2d880*/  BSYNC.RECONVERGENT B0 ;  /* 0x0000000000007941 */ /* 0x000fea0003800200 */
.L_x_14729:
        /* <DEDUP_REMOVED lines=13> */
.L_x_14653:
        /* <DEDUP_REMOVED lines=16> */
.L_x_14737:
        /* <DEDUP_REMOVED lines=12> */
.L_x_14739:
[----:B------:R-:W-:Y:S05]  /*2db20*/  BSYNC.RECONVERGENT B1 ;  /* 0x0000000000017941 */ /* 0x000fea0003800200 */
.L_x_14738:
        /* <DEDUP_REMOVED lines=62> */
.L_x_14736:
[----:B------:R-:W-:Y:S05]  /*2df10*/  BSYNC.RECONVERGENT B0 ;  /* 0x0000000000007941 */ /* 0x000fea0003800200 */
.L_x_14735:
        /* <DEDUP_REMOVED lines=20> */
.L_x_14742:
        /* <DEDUP_REMOVED lines=12> */
.L_x_14744:
[----:B------:R-:W-:Y:S05]  /*2e120*/  BSYNC.RECONVERGENT B1 ;  /* 0x0000000000017941 */ /* 0x000fea0003800200 */
.L_x_14743:
        /* <DEDUP_REMOVED lines=62> */
.L_x_14741:
[----:B------:R-:W-:Y:S05]  /*2e510*/  BSYNC.RECONVERGENT B0 ;  /* 0x0000000000007941 */ /* 0x000fea0003800200 */
.L_x_14740:
        /* <DEDUP_REMOVED lines=19> */
.L_x_14747:
        /* <DEDUP_REMOVED lines=12> */
.L_x_14749:
[----:B------:R-:W-:Y:S05]  /*2e710*/  BSYNC.RECONVERGENT B1 ;  /* 0x0000000000017941 */ /* 0x000fea0003800200 */
.L_x_14748:
        /* <DEDUP_REMOVED lines=62> */
.L_x_14746:
[----:B------:R-:W-:Y:S05]  /*2eb00*/  BSYNC.RECONVERGENT B0 ;  /* 0x0000000000007941 */ /* 0x000fea0003800200 */
.L_x_14745:
        /* <DEDUP_REMOVED lines=20> */
.L_x_14752:
        /* <DEDUP_REMOVED lines=12> */
.L_x_14754:
[----:B------:R-:W-:Y:S05]  /*2ed10*/  BSYNC.RECONVERGENT B1 ;  /* 0x0000000000017941 */ /* 0x000fea0003800200 */
.L_x_14753:
        /* <DEDUP_REMOVED lines=62> */
.L_x_14751:
[----:B------:R-:W-:Y:S05]  /*2f100*/  BSYNC.RECONVERGENT B0 ;  /* 0x0000000000007941 */ /* 0x000fea0003800200 */
.L_x_14750:
        /* <DEDUP_REMOVED lines=19> */
.L_x_14757:
        /* <DEDUP_REMOVED lines=12> */
.L_x_14759:
[----:B------:R-:W-:Y:S05]  /*2f300*/  BSYNC.RECONVERGENT B1 ;  /* 0x0000000000017941 */ /* 0x000fea0003800200 */
.L_x_14758:
        /* <DEDUP_REMOVED lines=62> */
.L_x_14756:
[----:B------:R-:W-:Y:S05]  /*2f6f0*/  BSYNC.RECONVERGENT B0 ;  /* 0x0000000000007941 */ /* 0x000fea0003800200 */
.L_x_14755:
        /* <DEDUP_REMOVED lines=18> */
.L_x_14762:
        /* <DEDUP_REMOVED lines=12> */
.L_x_14764:
[----:B------:R-:W-:Y:S05]  /*2f8e0*/  BSYNC.RECONVERGENT B1 ;  /* 0x0000000000017941 */ /* 0x000fea0003800200 */
.L_x_14763:
        /* <DEDUP_REMOVED lines=62> */
.L_x_14761:
[----:B------:R-:W-:Y:S05]  /*2fcd0*/  BSYNC.RECONVERGENT B0 ;  /* 0x0000000000007941 */ /* 0x000fea0003800200 */
.L_x_14760:
        /* <DEDUP_REMOVED lines=17> */
.L_x_14767:
        /* <DEDUP_REMOVED lines=12> */
.L_x_14769:
[----:B------:R-:W-:Y:S05]  /*2feb0*/  BSYNC.RECONVERGENT B1 ;  /* 0x0000000000017941 */ /* 0x000fea0003800200 */
.L_x_14768:
        /* <DEDUP_REMOVED lines=62> */
.L_x_14766:
[----:B------:R-:W-:Y:S05]  /*302a0*/  BSYNC.RECONVERGENT B0 ;  /* 0x0000000000007941 */ /* 0x000fea0003800200 */
.L_x_14765:
        /* <DEDUP_REMOVED lines=18> */
.L_x_14772:
        /* <DEDUP_REMOVED lines=12> */
.L_x_14774:
[----:B------:R-:W-:Y:S05]  /*30490*/  BSYNC.RECONVERGENT B1 ;  /* 0x0000000000017941 */ /* 0x000fea0003800200 */
.L_x_14773:
        /* <DEDUP_REMOVED lines=62> */
.L_x_14771:
[----:B------:R-:W-:Y:S05]  /*30880*/  BSYNC.RECONVERGENT B0 ;  /* 0x0000000000007941 */ /* 0x000fea0003800200 */
.L_x_14770:
[----:B------:R-:W-:Y:S01]  /*30890*/  LOP3.LUT R7, R7, 0xffffff7f, RZ, 0xc0, !PT ;  /* 0xffffff7f07077812 */ /* 0x000fe200078ec0ff */
[----:B------:R-:W-:Y:S01]  /*308a0*/  FMUL.FTZ R24, R24, R225 ;  /* 0x000000e118187220 */ /* 0x000fe20000410000 */
[----:B------:R-:W-:Y:S01]  /*308b0*/  I2FP.F32.U32 R26, R25 ;  /* 0x00000019001a7245 */ /* 0x000fe20000201000 */
[-C--:B------:R-:W-:Y:S01]  /*308c0*/  FMUL.FTZ R25, R18, R225.reuse ;  /* 0x000000e112197220 */ /* 0x080fe20000410000 */
[----:B------:R-:W-:Y:S01]  /*308d0*/  @P2 LOP3.LUT R7, R7, 0x80, RZ, 0xfc, !PT ;  /* 0x0000008007072812 */ /* 0x000fe200078efcff */
[-C--:B------:R-:W-:Y:S01]  /*308e0*/  FMUL.FTZ R18, R23, R225.reuse ;  /* 0x000000e117127220 */ /* 0x080fe20000410000 */
[-C--:B------:R-:W-:Y:S01]  /*308f0*/  FMUL.FTZ R20, R20, R225.reuse ;  /* 0x000000e114147220 */ /* 0x080fe20000410000 */
[----:B------:R-:W-:Y:S01]  /*30900*/  FFMA.FTZ R26, R26, R234, 1.1641532182693481445e-10 ;  /* 0x2f0000001a1a7423 */ /* 0x000fe200000100ea */
[----:B------:R-:W-:Y:S01]  /*30910*/  LOP3.LUT P2, RZ, R7, 0x10, RZ, 0xc0, !PT ;  /* 0x0000001007ff7812 */ /* 0x000fe2000784c0ff */
[----:B------:R-:W-:Y:S01]  /*30920*/  IMAD.U32 R23, R19, 0x10000, RZ ;  /* 0x0001000013177824 */ /* 0x000fe200078e00ff */
        /* <DEDUP_REMOVED lines=13> */
[----:B------:R-:W-:Y:S02]  /*30a00*/  LOP3.LUT P1, RZ, R7, 0x40, RZ, 0xc0, !PT ;  /* 0x0000004007ff7812 */ /* 0x000fe4000782c0ff */
[----:B------:R-:W-:-:S02]  /*30a10*/  FSEL R24, R20, RZ, P2 ;  /* 0x000000ff14187208 */ /* 0x000fc40001000000 */
[C---:B------:R-:W-:Y:S02]  /*30a20*/  LOP3.LUT P0, RZ, R7.reuse, 0x2, RZ, 0xc0, !PT ;  /* 0x0000000207ff7812 */ /* 0x040fe4000780c0ff */
[C---:B------:R-:W-:Y:S02]  /*30a30*/  LOP3.LUT P6, RZ, R7.reuse, 0x4, RZ, 0xc0, !PT ;  /* 0x0000000407ff7812 */ /* 0x040fe400078cc0ff */
[----:B------:R-:W-:Y:S02]  /*30a40*/  LOP3.LUT P2, RZ, R7, 0x80, RZ, 0xc0, !PT ;  /* 0x0000008007ff7812 */ /* 0x000fe4000784c0ff */
        /* <DEDUP_REMOVED lines=14> */
.L_x_14734:
        /* <DEDUP_REMOVED lines=9> */
[----:B------:R-:W-:Y:S02]  /*30bc0*/  LOP3.LUT P6, RZ, R7, 0x10, RZ, 0xc0, !PT ;  /* 0x0000001007ff7812 */ /* 0x000fe400078cc0ff */
[----:B0-----:R-:W-:Y:S02]  /*30bd0*/  LOP3.LUT R18, R213, R17, R212, 0xfe, !PT ;  /* 0x00000011d5127212 */ /* 0x001fe400078efed4 */
[----:B------:R-:W-:Y:S02]  /*30be0*/  SEL R17, RZ, 0x1000000, !P3 ;  /* 0x01000000ff117807 */ /* 0x000fe40005800000 */
[----:B------:R-:W-:Y:S02]  /*30bf0*/  SEL R19, RZ, 0x10000, !P4 ;  /* 0x00010000ff137807 */ /* 0x000fe40006000000 */
[----:B------:R-:W-:-:S04]  /*30c00*/  SEL R212, RZ, 0x100, !P5 ;  /* 0x00000100ffd47807 */ /* 0x000fc80006800000 */
[----:B------:R-:W-:Y:S01]  /*30c10*/  LOP3.LUT R17, R212, R17, R19, 0xfe, !PT ;  /* 0x00000011d4117212 */ /* 0x000fe200078efe13 */
[----:B------:R-:W-:Y:S01]  /*30c20*/  IMAD.WIDE.U32 R212, R220, 0x8, R232 ;  /* 0x00000008dcd47825 */ /* 0x000fe200078e00e8 */
[----:B------:R-:W-:-:S04]  /*30c30*/  SEL R19, RZ, 0x1, !P2 ;  /* 0x00000001ff137807 */ /* 0x000fc80005000000 */
[----:B------:R-:W-:Y:S02]  /*30c40*/  LOP3.LUT R19, R18, R19, RZ, 0xfc, !PT ;  /* 0x0000001312137212 */ /* 0x000fe400078efcff */
        /* <DEDUP_REMOVED lines=24> */
.L_x_14775:
        /* <DEDUP_REMOVED lines=27> */
.L_x_14779:
        /* <DEDUP_REMOVED lines=12> */
.L_x_14781:
[----:B------:R-:W-:Y:S05]  /*31040*/  BSYNC.RECONVERGENT B1 ;  /* 0x0000000000017941 */ /* 0x000fea0003800200 */
.L_x_14780:
        /* <DEDUP_REMOVED lines=61> */
.L_x_14778:
[----:B------:R-:W-:Y:S05]  /*31420*/  BSYNC.RECONVERGENT B0 ;  /* 0x0000000000007941 */ /* 0x000fea0003800200 */
.L_x_14777:
        /* <DEDUP_REMOVED lines=21> */
.L_x_14784:
        /* <DEDUP_REMOVED lines=12> */
.L_x_14786:
[----:B------:R-:W-:Y:S05]  /*31640*/  BSYNC.RECONVERGENT B1 ;  /* 0x0000000000017941 */ /* 0x000fea0003800200 */
.L_x_14785:
        /* <DEDUP_REMOVED lines=62> */
.L_x_14783:
[----:B------:R-:W-:Y:S05]  /*31a30*/  BSYNC.RECONVERGENT B0 ;  /* 0x0000000000007941 */ /* 0x000fea0003800200 */
.L_x_14782:
        /* <DEDUP_REMOVED lines=23> */
.L_x_14789:
        /* <DEDUP_REMOVED lines=12> */
.L_x_14791:
[----:B------:R-:W-:Y:S05]  /*31c70*/  BSYNC.RECONVERGENT B1 ;  /* 0x0000000000017941 */ /* 0x000fea0003800200 */
.L_x_14790:
[----:B-1----:R-:W-:Y:S01]  /*31c80*/  IMAD.WIDE.U32 R18, R5, -0x2daee0ad, RZ ;  /* 0xd2511f5305127825 */ /* 0x002fe200078e00ff */
        /* <DEDUP_REMOVED lines=61> */
.L_x_14788:
[----:B------:R-:W-:Y:S05]  /*32060*/  BSYNC.RECONVERGENT B0 ;  /* 0x0000000000007941 */ /* 0x000fea0003800200 */
.L_x_14787:
        /* <DEDUP_REMOVED lines=20> */
.L_x_14794:
        /* <DEDUP_REMOVED lines=12> */
.L_x_14796:
[----:B------:R-:W-:Y:S05]  /*32270*/  BSYNC.RECONVERGENT B1 ;  /* 0x0000000000017941 */ /* 0x000fea0003800200 */
.L_x_14795:
        /* <DEDUP_REMOVED lines=62> */
.L_x_14793:
[----:B------:R-:W-:Y:S05]  /*32660*/  BSYNC.RECONVERGENT B0 ;  /* 0x0000000000007941 */ /* 0x000fea0003800200 */
.L_x_14792:
        /* <DEDUP_REMOVED lines=24> */
.L_x_14799:
        /* <DEDUP_REMOVED lines=12> */
.L_x_14801:
[----:B------:R-:W-:Y:S05]  /*328b0*/  BSYNC.RECONVERGENT B1 ;  /* 0x0000000000017941 */ /* 0x000fea0003800200 */
.L_x_14800:
        /* <DEDUP_REMOVED lines=62> */
.L_x_14798:
[----:B------:R-:W-:Y:S05]  /*32ca0*/  BSYNC.RECONVERGENT B0 ;  /* 0x0000000000007941 */ /* 0x000fea0003800200 */
.L_x_14797:
        /* <DEDUP_REMOVED lines=21> */
.L_x_14804:
        /* <DEDUP_REMOVED lines=12> */
.L_x_14806:
[----:B------:R-:W-:Y:S05]  /*32ec0*/  BSYNC.RECONVERGENT B1 ;  /* 0x0000000000017941 */ /* 0x000fea0003800200 */
.L_x_14805:
        /* <DEDUP_REMOVED lines=62> */
.L_x_14803:
[----:B------:R-:W-:Y:S05]  /*332b0*/  BSYNC.RECONVERGENT B0 ;  /* 0x0000000000007941 */ /* 0x000fea0003800200 */
.L_x_14802:
        /* <DEDUP_REMOVED lines=10> */
[----:B-1----:R-:W-:Y:S01]  /*33360*/  FADD.FTZ R18, R13, R11 ;  /* 0x0000000b0d127221 */ /* 0x002fe20000010000 */
        /* <DEDUP_REMOVED lines=12> */
.L_x_14809:
        /* <DEDUP_REMOVED lines=12> */
.L_x_14811:
[----:B------:R-:W-:Y:S05]  /*334f0*/  BSYNC.RECONVERGENT B1 ;  /* 0x0000000000017941 */ /* 0x000fea0003800200 */
.L_x_14810:
        /* <DEDUP_REMOVED lines=62> */
.L_x_14808:
[----:B------:R-:W-:Y:S05]  /*338e0*/  BSYNC.RECONVERGENT B0 ;  /* 0x0000000000007941 */ /* 0x000fea0003800200 */
.L_x_14807:
        /* <DEDUP_REMOVED lines=20> */
.L_x_14814:
        /* <DEDUP_REMOVED lines=12> */
.L_x_14816:
[----:B------:R-:W-:Y:S05]  /*33af0*/  BSYNC.RECONVERGENT B1 ;  /* 0x0000000000017941 */ /* 0x000fea0003800200 */
.L_x_14815:
        /* <DEDUP_REMOVED lines=62> */
.L_x_14813:
[----:B------:R-:W-:Y:S05]  /*33ee0*/  BSYNC.RECONVERGENT B0 ;  /* 0x0000000000007941 */ /* 0x000fea0003800200 */
.L_x_14812:
        /* <DEDUP_REMOVED lines=24> */
.L_x_14819:
        /* <DEDUP_REMOVED lines=12> */
.L_x_14821:
[----:B------:R-:W-:Y:S05]  /*34130*/  BSYNC.RECONVERGENT B1 ;  /* 0x0000000000017941 */ /* 0x000fea0003800200 */
.L_x_14820:
        /* <DEDUP_REMOVED lines=62> */
.L_x_14818:
[----:B------:R-:W-:Y:S05]  /*34520*/  BSYNC.RECONVERGENT B0 ;  /* 0x0000000000007941 */ /* 0x000fea0003800200 */
.L_x_14817:
[----:B------:R-:W-:Y:S01]  /*34530*/  I2FP.F32.U32 R13, R13 ;  /* 0x0000000d000d7245 */ /* 0x000fe20000201000 */
[----:B------:R-:W-:Y:S01]  /*34540*/  BSSY.RECONVERGENT B0, `(.L_x_14822) ;  /* 0x000005d000007945 */ /* 0x000fe20003800200 */
[----:B------:R-:W-:Y:S01]  /*34550*/  ISETP.NE.AND P3, PT, R212, 0x1, PT ;  /* 0x00000001d400780c */ /* 0x000fe20003f65270 */
[----:B------:R-:W-:Y:S01]  /*34560*/  IMAD.MOV.U32 R15, RZ, RZ, R8 ;  /* 0x000000ffff0f7224 */ /* 0x000fe200078e0008 */
[----:B------:R-:W-:Y:S01]  /*34570*/  PRMT R14, R214, 0x7632, R14 ;  /* 0x00007632d60e7816 */ /* 0x000fe2000000000e */
[----:B------:R-:W-:-:S05]  /*34580*/  FFMA.FTZ R13, R13, R234, 1.1641532182693481445e-10 ;  /* 0x2f0000000d0d7423 */ /* 0x000fca00000100ea */
[----:B------:R-:W-:Y:S01]  /*34590*/  FSETP.LE.FTZ.AND P2, PT, R13, R224, PT ;  /* 0x000000e00d00720b */ /* 0x000fe20003f53000 */
[----:B------:R-:W-:Y:S02]  /*345a0*/  IMAD.U32 R13, R214, 0x10000, RZ ;  /* 0x00010000d60d7824 */ /* 0x000fe400078e00ff */
[----:B------:R-:W-:Y:S02]  /*345b0*/  HFMA2 R214, -RZ, RZ, 0, 1.1920928955078125e-07 ;  /* 0x00000002ffd67431 */ /* 0x000fe400000001ff */
        /* <DEDUP_REMOVED lines=10> */
.L_x_14824:
        /* <DEDUP_REMOVED lines=12> */
.L_x_14826:
[----:B------:R-:W-:Y:S05]  /*34720*/  BSYNC.RECONVERGENT B1 ;  /* 0x0000000000017941 */ /* 0x000fea0003800200 */
.L_x_14825:
        /* <DEDUP_REMOVED lines=62> */
.L_x_14823:
[----:B------:R-:W-:Y:S05]  /*34b10*/  BSYNC.RECONVERGENT B0 ;  /* 0x0000000000007941 */ /* 0x000fea0003800200 */
.L_x_14822:
        /* <DEDUP_REMOVED lines=23> */
.L_x_14829:
        /* <DEDUP_REMOVED lines=12> */
.L_x_14831:
[----:B------:R-:W-:Y:S05]  /*34d50*/  BSYNC.RECONVERGENT B1 ;  /* 0x0000000000017941 */ /* 0x000fea0003800200 */
.L_x_14830:
        /* <DEDUP_REMOVED lines=62> */
.L_x_14828:
[----:B------:R-:W-:Y:S05]  /*35140*/  BSYNC.RECONVERGENT B0 ;  /* 0x0000000000007941 */ /* 0x000fea0003800200 */
.L_x_14827:
        /* <DEDUP_REMOVED lines=18> */
.L_x_14834:
        /* <DEDUP_REMOVED lines=12> */
.L_x_14836:
[----:B------:R-:W-:Y:S05]  /*35330*/  BSYNC.RECONVERGENT B1 ;  /* 0x0000000000017941 */ /* 0x000fea0003800200 */
.L_x_14835:
        /* <DEDUP_REMOVED lines=62> */
.L_x_14833:
[----:B------:R-:W-:Y:S05]  /*35720*/  BSYNC.RECONVERGENT B0 ;  /* 0x0000000000007941 */ /* 0x000fea0003800200 */
.L_x_14832:
        /* <DEDUP_REMOVED lines=24> */
.L_x_14839:
        /* <DEDUP_REMOVED lines=12> */
.L_x_14841:
[----:B------:R-:W-:Y:S05]  /*35970*/  BSYNC.RECONVERGENT B1 ;  /* 0x0000000000017941 */ /* 0x000fea0003800200 */
.L_x_14840:
        /* <DEDUP_REMOVED lines=62> */
.L_x_14838:
[----:B------:R-:W-:Y:S05]  /*35d60*/  BSYNC.RECONVERGENT B0 ;  /* 0x0000000000007941 */ /* 0x000fea0003800200 */
.L_x_14837:
        /* <DEDUP_REMOVED lines=19> */
.L_x_14844:
        /* <DEDUP_REMOVED lines=12> */
.L_x_14846:
[----:B------:R-:W-:Y:S05]  /*35f60*/  BSYNC.RECONVERGENT B1 ;  /* 0x0000000000017941 */ /* 0x000fea0003800200 */
.L_x_14845:
        /* <DEDUP_REMOVED lines=62> */
.L_x_14843:
[----:B------:R-:W-:Y:S05]  /*36350*/  BSYNC.RECONVERGENT B0 ;  /* 0x0000000000007941 */ /* 0x000fea0003800200 */
.L_x_14842:
        /* <DEDUP_REMOVED lines=23> */
.L_x_14849:
        /* <DEDUP_REMOVED lines=12> */
.L_x_14851:
[----:B------:R-:W-:Y:S05]  /*36590*/  BSYNC.RECONVERGENT B1 ;  /* 0x0000000000017941 */ /* 0x000fea0003800200 */
.L_x_14850:
        /* <DEDUP_REMOVED lines=62> */
.L_x_14848:
[----:B------:R-:W-:Y:S05]  /*36980*/  BSYNC.RECONVERGENT B0 ;  /* 0x0000000000007941 */ /* 0x000fea0003800200 */
.L_x_14847:
        /* <DEDUP_REMOVED lines=18> */
.L_x_14854:
        /* <DEDUP_REMOVED lines=15> */
.L_x_14856:
[----:B------:R-:W-:Y:S05]  /*36ba0*/  BSYNC.RECONVERGENT B1 ;  /* 0x0000000000017941 */ /* 0x000fea0003800200 */
.L_x_14855:
        /* <DEDUP_REMOVED lines=62> */
.L_x_14853:
[----:B------:R-:W-:Y:S05]  /*36f90*/  BSYNC.RECONVERGENT B0 ;  /* 0x0000000000007941 */ /* 0x000fea0003800200 */
.L_x_14852:
        /* <DEDUP_REMOVED lines=12> */
.L_x_14776:
        /* <DEDUP_REMOVED lines=16> */
.L_x_14860:
        /* <DEDUP_REMOVED lines=12> */
.L_x_14862:
[----:B------:R-:W-:Y:S05]  /*37220*/  BSYNC.RECONVERGENT B1 ;  /* 0x0000000000017941 */ /* 0x000fea0003800200 */
.L_x_14861:
        /* <DEDUP_REMOVED lines=62> */
.L_x_14859:
[----:B------:R-:W-:Y:S05]  /*37610*/  BSYNC.RECONVERGENT B0 ;  /* 0x0000000000007941 */ /* 0x000fea0003800200 */
.L_x_14858:
[----:B------:R-:W-:Y:S01]  /*37620*/  I2FP.F32.U32 R16, R17 ;  /* 0x0000001100107245 */ /* 0x000fe20000201000 */
[----:B------:R-:W-:Y:S01]  /*37630*/  BSSY.RECONVERGENT B0, `(.L_x_14863) ;  /* 0x000005e000007945 */ /* 0x000fe20003800200 */
[----:B------:R-:W-:Y:S01]  /*37640*/  ISETP.NE.AND P2, PT, R18, 0x1, PT ;  /* 0x000000011200780c */ /* 0x000fe20003f45270 */
[----:B------:R-:W-:Y:S01]  /*37650*/  HFMA2 R226, -RZ, RZ, 0, 1.1920928955078125e-07 ;  /* 0x00000002ffe27431 */ /* 0x000fe200000001ff */
[----:B------:R-:W-:Y:S01]  /*37660*/  LOP3.LUT R7, R7, 0xffffffef, RZ, 0xc0, !PT ;  /* 0xffffffef07077812 */ /* 0x000fe200078ec0ff */
[----:B------:R-:W-:Y:S01]  /*37670*/  FFMA.FTZ R16, R16, R234, 1.1641532182693481445e-10 ;  /* 0x2f00000010107423 */ /* 0x000fe200000100ea */
[----:B-----5:R-:W-:Y:S02]  /*37680*/  IMAD.U32 R240, R212, 0x10000, RZ ;  /* 0x00010000d4f07824 */ /* 0x020fe400078e00ff */
[----:B------:R-:W-:Y:S02]  /*37690*/  IMAD.MOV.U32 R17, RZ, RZ, R8 ;  /* 0x000000ffff117224 */ /* 0x000fe400078e0008 */
        /* <DEDUP_REMOVED lines=12> */
.L_x_14865:
        /* <DEDUP_REMOVED lines=12> */
.L_x_14867:
[----:B------:R-:W-:Y:S05]  /*37820*/  BSYNC.RECONVERGENT B1 ;  /* 0x0000000000017941 */ /* 0x000fea0003800200 */
.L_x_14866:
        /* <DEDUP_REMOVED lines=62> */
.L_x_14864:
[----:B------:R-:W-:Y:S05]  /*37c10*/  BSYNC.RECONVERGENT B0 ;  /* 0x0000000000007941 */ /* 0x000fea0003800200 */
.L_x_14863:
        /* <DEDUP_REMOVED lines=19> */
.L_x_14870:
        /* <DEDUP_REMOVED lines=12> */
.L_x_14872:
[----:B------:R-:W-:Y:S05]  /*37e10*/  BSYNC.RECONVERGENT B1 ;  /* 0x0000000000017941 */ /* 0x000fea0003800200 */
.L_x_14871:
        /* <DEDUP_REMOVED lines=62> */
.L_x_14869:
[----:B------:R-:W-:Y:S05]  /*38200*/  BSYNC.RECONVERGENT B0 ;  /* 0x0000000000007941 */ /* 0x000fea0003800200 */
.L_x_14868:
        /* <DEDUP_REMOVED lines=20> */
.L_x_14875:
        /* <DEDUP_REMOVED lines=12> */
.L_x_14877:
[----:B------:R-:W-:Y:S05]  /*38410*/  BSYNC.RECONVERGENT B1 ;  /* 0x0000000000017941 */ /* 0x000fea0003800200 */
.L_x_14876:
        /* <DEDUP_REMOVED lines=62> */
.L_x_14874:
[----:B------:R-:W-:Y:S05]  /*38800*/  BSYNC.RECONVERGENT B0 ;  /* 0x0000000000007941 */ /* 0x000fea0003800200 */
.L_x_14873:
        /* <DEDUP_REMOVED lines=19> */
.L_x_14880:
        /* <DEDUP_REMOVED lines=12> */
.L_x_14882:
[----:B------:R-:W-:Y:S05]  /*38a00*/  BSYNC.RECONVERGENT B1 ;  /* 0x0000000000017941 */ /* 0x000fea0003800200 */
.L_x_14881:
        /* <DEDUP_REMOVED lines=62> */
.L_x_14879:
[----:B------:R-:W-:Y:S05]  /*38df0*/  BSYNC.RECONVERGENT B0 ;  /* 0x0000000000007941 */ /* 0x000fea0003800200 */
.L_x_14878:
[----:B------:R-:W-:Y:S01]  /*38e00*/  ISETP.NE.AND P3, PT, R212, 0x1, PT ;  /* 0x00000001d400780c */ /* 0x000fe20003f65270 */
[----:B------:R-:W-:Y:S01]  /*38e10*/  BSSY.RECONVERGENT B0, `(.L_x_14883) ;  /* 0x000005c000007945 */ /* 0x000fe20003800200 */
[----:B------:R-:W-:Y:S01]  /*38e20*/  I2FP.F32.U32 R16, R19 ;  /* 0x0000001300107245 */ /* 0x000fe20000201000 */
[----:B------:R-:W-:Y:S02]  /*38e30*/  HFMA2 R18, -RZ, RZ, 0, 1.1920928955078125e-07 ;  /* 0x00000002ff127431 */ /* 0x000fe400000001ff */
[----:B------:R-:W-:Y:S02]  /*38e40*/  IMAD.U32 R19, R214, 0x10000, RZ ;  /* 0x00010000d6137824 */ /* 0x000fe400078e00ff */
        /* <DEDUP_REMOVED lines=13> */
.L_x_14885:
        /* <DEDUP_REMOVED lines=12> */
.L_x_14887:
[----:B------:R-:W-:Y:S05]  /*38fe0*/  BSYNC.RECONVERGENT B1 ;  /* 0x0000000000017941 */ /* 0x000fea0003800200 */
.L_x_14886:
        /* <DEDUP_REMOVED lines=62> */
.L_x_14884:
[----:B------:R-:W-:Y:S05]  /*393d0*/  BSYNC.RECONVERGENT B0 ;  /* 0x0000000000007941 */ /* 0x000fea0003800200 */
.L_x_14883:
        /* <DEDUP_REMOVED lines=17> */
.L_x_14890:
        /* <DEDUP_REMOVED lines=12> */
.L_x_14892:
[----:B------:R-:W-:Y:S05]  /*395b0*/  BSYNC.RECONVERGENT B1 ;  /* 0x0000000000017941 */ /* 0x000fea0003800200 */
.L_x_14891:
        /* <DEDUP_REMOVED lines=62> */
.L_x_14889:
[----:B------:R-:W-:Y:S05]  /*399a0*/  BSYNC.RECONVERGENT B0 ;  /* 0x0000000000007941 */ /* 0x000fea0003800200 */
.L_x_14888:
[----:B------:R-:W-:Y:S01]  /*399b0*/  ISETP.NE.AND P5, PT, R212, 0x1, PT ;  /* 0x00000001d400780c */ /* 0x000fe20003fa5270 */
[----:B------:R-:W-:Y:S01]  /*399c0*/  BSSY.RECONVERGENT B0, `(.L_x_14893) ;  /* 0x000005c000007945 */ /* 0x000fe20003800200 */
[----:B------:R-:W-:Y:S01]  /*399d0*/  I2FP.F32.U32 R17, R17 ;  /* 0x0000001100117245 */ /* 0x000fe20000201000 */
[----:B------:R-:W-:Y:S01]  /*399e0*/  HFMA2 R230, -RZ, RZ, 0, 1.1920928955078125e-07 ;  /* 0x00000002ffe67431 */ /* 0x000fe200000001ff */
[----:B------:R-:W-:-:S03]  /*399f0*/  PRMT R18, R215, 0x7632, R18 ;  /* 0x00007632d7127816 */ /* 0x000fc60000000012 */
[----:B------:R-:W-:-:S05]  /*39a00*/  FFMA.FTZ R17, R17, R234, 1.1641532182693481445e-10 ;  /* 0x2f00000011117423 */ /* 0x000fca00000100ea */
[----:B------:R-:W-:Y:S01]  /*39a10*/  FSETP.LE.FTZ.AND P4, PT, R17, R224, PT ;  /* 0x000000e01100720b */ /* 0x000fe20003f93000 */
[----:B------:R-:W-:Y:S02]  /*39a20*/  IMAD.U32 R17, R215, 0x10000, RZ ;  /* 0x00010000d7117824 */ /* 0x000fe400078e00ff */
        /* <DEDUP_REMOVED lines=10> */
.L_x_14895:
        /* <DEDUP_REMOVED lines=12> */
.L_x_14897:
[----:B------:R-:W-:Y:S05]  /*39b90*/  BSYNC.RECONVERGENT B1 ;  /* 0x0000000000017941 */ /* 0x000fea0003800200 */
.L_x_14896:
        /* <DEDUP_REMOVED lines=62> */
.L_x_14894:
[----:B------:R-:W-:Y:S05]  /*39f80*/  BSYNC.RECONVERGENT B0 ;  /* 0x0000000000007941 */ /* 0x000fea0003800200 */
.L_x_14893:
[----:B------:R-:W-:Y:S01]  /*39f90*/  LOP3.LUT R7, R7, 0xffffff7f, RZ, 0xc0, !PT ;  /* 0xffffff7f07077812 */ /* 0x000fe200078ec0ff */
[----:B------:R-:W-:Y:S01]  /*39fa0*/  FMUL.FTZ R17, R17, R225 ;  /* 0x000000e111117220 */ /* 0x000fe20000410000 */
[----:B------:R-:W-:Y:S01]  /*39fb0*/  I2FP.F32.U32 R212, R215 ;  /* 0x000000d700d47245 */ /* 0x000fe20000201000 */
[-C--:B------:R-:W-:Y:S01]  /*39fc0*/  FMUL.FTZ R226, R235, R225.reuse ;  /* 0x000000e1ebe27220 */ /* 0x080fe20000410000 */
[----:B------:R-:W-:Y:S01]  /*39fd0*/  @P2 LOP3.LUT R7, R7, 0x80, RZ, 0xfc, !PT ;  /* 0x0000008007072812 */ /* 0x000fe200078efcff */
[-C--:B------:R-:W-:Y:S01]  /*39fe0*/  FMUL.FTZ R16, R16, R225.reuse ;  /* 0x000000e110107220 */ /* 0x080fe20000410000 */
[----:B------:R-:W-:Y:S01]  /*39ff0*/  FSEL R214, R17, RZ, P4 ;  /* 0x000000ff11d67208 */ /* 0x000fe20002000000 */
[----:B------:R-:W-:Y:S01]  /*3a000*/  FFMA.FTZ R212, R212, R234, 1.1641532182693481445e-10 ;  /* 0x2f000000d4d47423 */ /* 0x000fe200000100ea */
[----:B------:R-:W-:Y:S01]  /*3a010*/  LOP3.LUT P2, RZ, R7, 0x10, RZ, 0xc0, !PT ;  /* 0x0000001007ff7812 */ /* 0x000fe2000784c0ff */
[-C--:B------:R-:W-:Y:S01]  /*3a020*/  FMUL.FTZ R19, R19, R225.reuse ;  /* 0x000000e113137220 */ /* 0x080fe20000410000 */
[----:B------:R-:W-:Y:S01]  /*3a030*/  LOP3.LUT R7, R7, 0xffffffbf, RZ, 0xc0, !PT ;  /* 0xffffffbf07077812 */ /* 0x000fe200078ec0ff */
[-C--:B------:R-:W-:Y:S01]  /*3a040*/  FMUL.FTZ R215, R232, R225.reuse ;  /* 0x000000e1e8d77220 */ /* 0x080fe20000410000 */
[----:B------:R-:W-:Y:S01]  /*3a050*/  FSETP.GTU.FTZ.AND P5, PT, R212, R224, PT ;  /* 0x000000e0d400720b */ /* 0x000fe20003fbc000 */
[-C--:B------:R-:W-:Y:S01]  /*3a060*/  FMUL.FTZ R224, R240, R225.reuse ;  /* 0x000000e1f0e07220 */ /* 0x080fe20000410000 */
[----:B------:R-:W-:Y:S01]  /*3a070*/  @P1 LOP3.LUT R7, R7, 0x40, RZ, 0xfc, !PT ;  /* 0x0000004007071812 */ /* 0x000fe200078efcff */
[----:B------:R-:W-:Y:S01]  /*3a080*/  IMAD.U32 R212, R18, 0x10000, RZ ;  /* 0x0001000012d47824 */ /* 0x000fe200078e00ff */
[----:B------:R-:W-:Y:S01]  /*3a090*/  FSEL R213, R16, RZ, P3 ;  /* 0x000000ff10d57208 */ /* 0x000fe20001800000 */
[-C--:B------:R-:W-:Y:S01]  /*3a0a0*/  FMUL.FTZ R18, R233, R225.reuse ;  /* 0x000000e1e9127220 */ /* 0x080fe20000410000 */
[C---:B------:R-:W-:Y:S01]  /*3a0b0*/  LOP3.LUT P1, RZ, R7.reuse, 0x8, RZ, 0xc0, !PT ;  /* 0x0000000807ff7812 */ /* 0x040fe2000782c0ff */
[----:B------:R-:W-:Y:S01]  /*3a0c0*/  FMUL.FTZ R225, R212, R225 ;  /* 0x000000e1d4e17220 */ /* 0x000fe20000410000 */
[----:B------:R-:W-:-:S02]  /*3a0d0*/  LOP3.LUT R7, R7, 0xffffffdf, RZ, 0xc0, !PT ;  /* 0xffffffdf07077812 */ /* 0x000fc400078ec0ff */
[----:B------:R-:W-:Y:S02]  /*3a0e0*/  FSEL R17, R226, RZ, P1 ;  /* 0x000000ffe2117208 */ /* 0x000fe40000800000 */
[----:B------:R-:W-:Y:S02]  /*3a0f0*/  @P0 LOP3.LUT R7, R7, 0x20, RZ, 0xfc, !PT ;  /* 0x0000002007070812 */ /* 0x000fe400078efcff */
        /* <DEDUP_REMOVED lines=17> */
[----:B------:R-:W-:Y:S01]  /*3a210*/  @P1 FADD.FTZ R215, R63, R215 ;  /* 0x000000d73fd71221 */ /* 0x000fe20000010000 */
[----:B------:R-:W-:-:S13]  /*3a220*/  PLOP3.LUT P5, PT, P5, PT, PT, 0x8, 0x80 ;  /* 0x000000000080781c */ /* 0x000fda0002fae170 */
.L_x_14857:
[----:B------:R-:W0:Y:S01]  /*3a230*/  LDC.64 R224, c[0x0][0x3a8] ;  /* 0x0000ea00ffe07b82 */ /* 0x000e220000000a00 */
[----:B------:R-:W-:Y:S02]  /*3a240*/  SEL R226, RZ, 0x100, !P3 ;  /* 0x00000100ffe27807 */ /* 0x000fe40005800000 */
[C---:B------:R-:W-:Y:S02]  /*3a250*/  LOP3.LUT P6, RZ, R7.reuse, 0x8, RZ, 0xc0, !PT ;  /* 0x0000000807ff7812 */ /* 0x040fe400078cc0ff */
[----:B------:R-:W-:Y:S02]  /*3a260*/  LOP3.LUT P1, RZ, R7, 0x10, RZ, 0xc0, !PT ;  /* 0x0000001007ff7812 */ /* 0x000fe4000782c0ff */
[----:B------:R-:W-:Y:S01]  /*3a270*/  SEL R227, RZ, 0x100, !P6 ;  /* 0x00000100ffe37807 */ /* 0x000fe20007000000 */
[----:B------:R-:W1:Y:S01]  /*3a280*/  LDC.64 R228, c[0x0][0x3b0] ;  /* 0x0000ec00ffe47b82 */ /* 0x000e620000000a00 */
        /* <DEDUP_REMOVED lines=8> */
[----:B------:R-:W-:Y:S02]  /*3a310*/  LOP3.LUT P4, RZ, R7, 0x2, RZ, 0xc0, !PT ;  /* 0x0000000207ff7812 */ /* 0x000fe4000788c0ff */
[----:B------:R-:W-:Y:S02]  /*3a320*/  LOP3.LUT R225, R224, R225, RZ, 0xfc, !PT ;  /* 0x000000e1e0e17212 */ /* 0x000fe400078efcff */
        /* <DEDUP_REMOVED lines=17> */
[----:B------:R-:W-:Y:S02]  /*3a440*/  LOP3.LUT R232, R226, 0xff, R13, 0xf8, !PT ;  /* 0x000000ffe2e87812 */ /* 0x000fe400078ef80d */
[----:B------:R-:W-:Y:S01]  /*3a450*/  LOP3.LUT R226, R10, 0xff, RZ, 0xc0, !PT ;  /* 0x000000ff0ae27812 */ /* 0x000fe200078ec0ff */
        /* <DEDUP_REMOVED lines=9> */
.L_x_14898:
        /* <DEDUP_REMOVED lines=169> */
.L_x_14912:
[----:B-1----:R-:W-:Y:S01]  /*3af80*/  FADD.FTZ R224, R227, R224 ;  /* 0x000000e0e3e07221 */ /* 0x002fe20000010000 */
[----:B------:R-:W-:Y:S01]  /*3af90*/  FMUL.FTZ R225, R233, R233 ;  /* 0x000000e9e9e17220 */ /* 0x000fe20000410000 */
[----:B0-----:R-:W0:Y:S01]  /*3afa0*/  @!P1 LDC.64 R226, c[0x0][0x3c0] ;  /* 0x0000f000ffe29b82 */ /* 0x001e220000000a00 */
[----:B------:R-:W-:Y:S01]  /*3afb0*/  ISETP.NE.AND P2, PT, RZ, UR13, PT ;  /* 0x0000000dff007c0c */ /* 0x000fe2000bf45270 */
[----:B------:R-:W-:Y:S01]  /*3afc0*/  FFMA.FTZ R224, R224, R228, UR14 ;  /* 0x0000000ee0e07e23 */ /* 0x000fe200080100e4 */
[----:B------:R-:W2:Y:S02]  /*3afd0*/  LDL R252, [R1+0x18] ;  /* 0x0000180001fc7983 */ /* 0x000ea40000100800 */
[----:B------:R-:W-:Y:S02]  /*3afe0*/  FSEL R225, R225, RZ, P2 ;  /* 0x000000ffe1e17208 */ /* 0x000fe40001000000 */
[----:B------:R-:W3:Y:S01]  /*3aff0*/  LDL R243, [R1+0x1c] ;  /* 0x00001c0001f37983 */ /* 0x000ee20000100800 */
[----:B------:R-:W1:Y:S02]  /*3b000*/  @!P1 LDC.64 R228, c[0x0][0x3c8] ;  /* 0x0000f200ffe49b82 */ /* 0x000e640000000a00 */
[----:B------:R-:W-:Y:S01]  /*3b010*/  FADD.FTZ R224, R224, R225 ;  /* 0x000000e1e0e07221 */ /* 0x000fe20000010000 */
[----:B------:R-:W-:-:S05]  /*3b020*/  FSEL R225, R233, RZ, !P2 ;  /* 0x000000ffe9e17208 */ /* 0x000fca0005000000 */
[----:B------:R-:W4:Y:S01]  /*3b030*/  MUFU.RSQ R224, R224 ;  /* 0x000000e000e07308 */ /* 0x000f220000001400 */
[C---:B------:R-:W-:Y:S01]  /*3b040*/  FADD.FTZ R52, -R225.reuse, R52 ;  /* 0x00000034e1347221 */ /* 0x040fe20000010100 */
[C---:B------:R-:W-:Y:S01]  /*3b050*/  FADD.FTZ R53, -R225.reuse, R53 ;  /* 0x00000035e1357221 */ /* 0x040fe20000010100 */
[C---:B------:R-:W-:Y:S01]  /*3b060*/  FADD.FTZ R54, -R225.reuse, R54 ;  /* 0x00000036e1367221 */ /* 0x040fe20000010100 */
[C---:B------:R-:W-:Y:S01]  /*3b070*/  FADD.FTZ R55, -R225.reuse, R55 ;  /* 0x00000037e1377221 */ /* 0x040fe20000010100 */
[----:B------:R-:W5:Y:S01]  /*3b080*/  LDC.64 R240, c[0x0][0x428] ;  /* 0x00010a00fff07b82 */ /* 0x000f620000000a00 */
[C---:B------:R-:W-:Y:S01]  /*3b090*/  FADD.FTZ R57, -R225.reuse, R57 ;  /* 0x00000039e1397221 */ /* 0x040fe20000010100 */
[----:B------:R-:W-:Y:S01]  /*3b0a0*/  FADD.FTZ R58, -R225, R58 ;  /* 0x0000003ae13a7221 */ /* 0x000fe20000010100 */
[----:B0-----:R-:W-:-:S04]  /*3b0b0*/  @!P1 IMAD.WIDE R226, R231, 0x4, R226 ;  /* 0x00000004e7e29825 */ /* 0x001fc800078e02e2 */
[----:B------:R-:W-:Y:S01]  /*3b0c0*/  FADD.FTZ R59, -R225, R59 ;  /* 0x0000003be13b7221 */ /* 0x000fe20000010100 */
[----:B------:R1:W-:Y:S01]  /*3b0d0*/  @!P1 STG.E desc[UR6][R226.64], R233 ;  /* 0x000000e9e2009986 */ /* 0x0003e2000c101906 */
[----:B------:R-:W0:Y:S01]  /*3b0e0*/  LDC.64 R234, c[0x0][0x430] ;  /* 0x00010c00ffea7b82 */ /* 0x000e220000000a00 */
[C---:B----4-:R-:W-:Y:S01]  /*3b0f0*/  FMUL.FTZ R58, R224.reuse, R58 ;  /* 0x0000003ae03a7220 */ /* 0x050fe20000410000 */
[----:B------:R-:W-:Y:S01]  /*3b100*/  FMUL.FTZ R59, R224, R59 ;  /* 0x0000003be03b7220 */ /* 0x000fe20000410000 */
[----:B-1----:R-:W-:-:S04]  /*3b110*/  @!P1 IMAD.WIDE R226, R231, 0x4, R228 ;  /* 0x00000004e7e29825 */ /* 0x002fc800078e02e4 */
[C---:B------:R-:W-:Y:S01]  /*3b120*/  FMUL.FTZ R229, R224.reuse, R54 ;  /* 0x00000036e0e57220 */ /* 0x040fe20000410000 */
[C---:B------:R-:W-:Y:S01]  /*3b130*/  FMUL.FTZ R228, R224.reuse, R55 ;  /* 0x00000037e0e47220 */ /* 0x040fe20000410000 */
[----:B------:R-:W-:Y:S01]  /*3b140*/  FADD.FTZ R55, -R225, R56 ;  /* 0x00000038e1377221 */ /* 0x000fe20000010100 */
[----:B------:R-:W-:Y:S01]  /*3b150*/  FMUL.FTZ R233, R224, R57 ;  /* 0x00000039e0e97220 */ /* 0x000fe20000410000 */
[----:B------:R1:W-:Y:S01]  /*3b160*/  @!P1 STG.E desc[UR6][R226.64], R224 ;  /* 0x000000e0e2009986 */ /* 0x0003e2000c101906 */
[----:B------:R-:W-:Y:S01]  /*3b170*/  FFMA.FTZ R54, R228, R239, R247 ;  /* 0x000000efe4367223 */ /* 0x000fe200000100f7 */
[C---:B------:R-:W-:Y:S01]  /*3b180*/  FMUL.FTZ R232, R224.reuse, R55 ;  /* 0x00000037e0e87220 */ /* 0x040fe20000410000 */
[----:B------:R-:W-:Y:S01]  /*3b190*/  FFMA.FTZ R55, R233, R209, R249 ;  /* 0x000000d1e9377223 */ /* 0x000fe200000100f9 */
[----:B------:R-:W-:Y:S01]  /*3b1a0*/  FFMA.FTZ R56, R59, R211, R251 ;  /* 0x000000d33b387223 */ /* 0x000fe200000100fb */
[C---:B-1----:R-:W-:Y:S01]  /*3b1b0*/  FMUL.FTZ R227, R224.reuse, R52 ;  /* 0x00000034e0e37220 */ /* 0x042fe20000410000 */
[----:B------:R-:W-:-:S03]  /*3b1c0*/  FMUL.FTZ R226, R224, R53 ;  /* 0x00000035e0e27220 */ /* 0x000fc60000410000 */
[----:B------:R-:W-:Y:S01]  /*3b1d0*/  FFMA.FTZ R52, R227, R236, R244 ;  /* 0x000000ece3347223 */ /* 0x000fe200000100f4 */
[----:B------:R-:W-:-:S05]  /*3b1e0*/  FFMA.FTZ R53, R226, R237, R245 ;  /* 0x000000ede2357223 */ /* 0x000fca00000100f5 */
[----:B------:R-:W-:Y:S01]  /*3b1f0*/  F2FP.BF16.F32.PACK_AB R52, R53, R52 ;  /* 0x000000343534723e */ /* 0x000fe200000010ff */
[----:B------:R-:W-:-:S05]  /*3b200*/  FFMA.FTZ R53, R229, R238, R246 ;  /* 0x000000eee5357223 */ /* 0x000fca00000100f6 */
[----:B------:R-:W-:Y:S01]  /*3b210*/  F2FP.BF16.F32.PACK_AB R53, R54, R53 ;  /* 0x000000353635723e */ /* 0x000fe200000010ff */
[----:B------:R-:W-:-:S05]  /*3b220*/  FFMA.FTZ R54, R232, R208, R248 ;  /* 0x000000d0e8367223 */ /* 0x000fca00000100f8 */
[----:B------:R-:W-:Y:S01]  /*3b230*/  F2FP.BF16.F32.PACK_AB R54, R55, R54 ;  /* 0x000000363736723e */ /* 0x000fe200000010ff */
[----:B------:R-:W-:-:S05]  /*3b240*/  FFMA.FTZ R55, R58, R210, R250 ;  /* 0x000000d23a377223 */ /* 0x000fca00000100fa */
[----:B------:R-:W-:Y:S01]  /*3b250*/  F2FP.BF16.F32.PACK_AB R55, R56, R55 ;  /* 0x000000373837723e */ /* 0x000fe200000010ff */
[----:B-----5:R-:W-:-:S05]  /*3b260*/  IMAD.WIDE.U32 R56, R222, 0x10, R240 ;  /* 0x00000010de387825 */ /* 0x020fca00078e00f0 */
[----:B------:R1:W-:Y:S02]  /*3b270*/  STG.E.128 desc[UR6][R56.64], R52 ;  /* 0x0000003438007986 */ /* 0x0003e4000c101d06 */
[----:B-1----:R-:W-:Y:S01]  /*3b280*/  FFMA.FTZ R53, R229, R166, R74 ;  /* 0x000000a6e5357223 */ /* 0x002fe2000001004a */
[----:B------:R-:W-:Y:S01]  /*3b290*/  FFMA.FTZ R54, R232, R160, R76 ;  /* 0x000000a0e8367223 */ /* 0x000fe2000001004c */
[----:B------:R-:W4:Y:S01]  /*3b2a0*/  LDL R229, [R1+0xc] ;  /* 0x00000c0001e57983 */ /* 0x000f220000100800 */
[----:B------:R-:W-:Y:S01]  /*3b2b0*/  FFMA.FTZ R55, R58, R162, R78 ;  /* 0x000000a23a377223 */ /* 0x000fe2000001004e */
[----:B------:R-:W-:Y:S02]  /*3b2c0*/  FFMA.FTZ R52, R59, R163, R79 ;  /* 0x000000a33b347223 */ /* 0x000fe4000001004f */
[----:B------:R-:W5:Y:S01]  /*3b2d0*/  LDL R232, [R1+0x8] ;  /* 0x0000080001e87983 */ /* 0x000f620000100800 */
[----:B------:R-:W-:Y:S02]  /*3b2e0*/  FFMA.FTZ R57, R228, R167, R75 ;  /* 0x000000a7e4397223 */ /* 0x000fe4000001004b */
[----:B------:R-:W-:Y:S01]  /*3b2f0*/  F2FP.BF16.F32.PACK_AB R55, R52, R55 ;  /* 0x000000373437723e */ /* 0x000fe200000010ff */
[----:B------:R-:W-:Y:S01]  /*3b300*/  FFMA.FTZ R52, R227, R164, R72 ;  /* 0x000000a4e3347223 */ /* 0x000fe20000010048 */
[----:B------:R-:W2:Y:S04]  /*3b310*/  LDL R228, [R1] ;  /* 0x0000000001e47983 */ /* 0x000ea80000100800 */
[----:B------:R-:W3:Y:S01]  /*3b320*/  LDL R227, [R1+0x10] ;  /* 0x0000100001e37983 */ /* 0x000ee20000100800 */
[----:B------:R-:W-:-:S03]  /*3b330*/  FFMA.FTZ R56, R233, R161, R77 ;  /* 0x000000a1e9387223 */ /* 0x000fc6000001004d */
[----:B------:R-:W3:Y:S04]  /*3b340*/  LDL R233, [R1+0x4] ;  /* 0x0000040001e97983 */ /* 0x000ee80000100800 */
[----:B------:R-:W3:Y:S01]  /*3b350*/  LDL R59, [R1+0x14] ;  /* 0x00001400013b7983 */ /* 0x000ee20000100800 */
[----:B------:R-:W-:Y:S01]  /*3b360*/  FFMA.FTZ R58, R226, R165, R73 ;  /* 0x000000a5e23a7223 */ /* 0x000fe20000010049 */
[----:B------:R-:W-:Y:S02]  /*3b370*/  F2FP.BF16.F32.PACK_AB R54, R56, R54 ;  /* 0x000000363836723e */ /* 0x000fe400000010ff */
[----:B------:R-:W-:Y:S01]  /*3b380*/  F2FP.BF16.F32.PACK_AB R53, R57, R53 ;  /* 0x000000353935723e */ /* 0x000fe200000010ff */
[----:B0-----:R-:W-:Y:S01]  /*3b390*/  IMAD.WIDE.U32 R56, R222, 0x10, R234 ;  /* 0x00000010de387825 */ /* 0x001fe200078e00ea */
[----:B------:R-:W-:-:S03]  /*3b3a0*/  F2FP.BF16.F32.PACK_AB R52, R58, R52 ;  /* 0x000000343a34723e */ /* 0x000fc600000010ff */
[C---:B------:R-:W-:Y:S01]  /*3b3b0*/  FADD.FTZ R50, -R225.reuse, R50 ;  /* 0x00000032e1327221 */ /* 0x040fe20000010100 */
[C---:B------:R-:W-:Y:S01]  /*3b3c0*/  FADD.FTZ R51, -R225.reuse, R51 ;  /* 0x00000033e1337221 */ /* 0x040fe20000010100 */
[C---:B------:R-:W-:Y:S01]  /*3b3d0*/  FADD.FTZ R49, -R225.reuse, R49 ;  /* 0x00000031e1317221 */ /* 0x040fe20000010100 */
[C---:B------:R-:W-:Y:S01]  /*3b3e0*/  FADD.FTZ R48, -R225.reuse, R48 ;  /* 0x00000030e1307221 */ /* 0x040fe20000010100 */
[----:B------:R0:W-:Y:S01]  /*3b3f0*/  STG.E.128 desc[UR6][R56.64], R52 ;  /* 0x0000003438007986 */ /* 0x0001e2000c101d06 */
[C---:B------:R-:W-:Y:S01]  /*3b400*/  FADD.FTZ R44, -R225.reuse, R44 ;  /* 0x0000002ce12c7221 */ /* 0x040fe20000010100 */
[----:B------:R-:W-:Y:S02]  /*3b410*/  FADD.FTZ R45, -R225, R45 ;  /* 0x0000002de12d7221 */ /* 0x000fe40000010100 */
[----:B------:R-:W3:Y:S04]  /*3b420*/  LDL R226, [R1+0x30] ;  /* 0x0000300001e27983 */ /* 0x000ee80000100800 */
[----:B------:R-:W3:Y:S04]  /*3b430*/  LDL R222, [R1+0x34] ;  /* 0x0000340001de7983 */ /* 0x000ee80000100800 */
[----:B------:R-:W3:Y:S01]  /*3b440*/  LDL R58, [R1+0x3c] ;  /* 0x00003c00013a7983 */ /* 0x000ee20000100800 */
[C---:B0-----:R-:W-:Y:S01]  /*3b450*/  FMUL.FTZ R54, R224.reuse, R50 ;  /* 0x00000032e0367220 */ /* 0x041fe20000410000 */
[C---:B------:R-:W-:Y:S01]  /*3b460*/  FMUL.FTZ R55, R224.reuse, R51 ;  /* 0x00000033e0377220 */ /* 0x040fe20000410000 */
[C---:B------:R-:W-:Y:S01]  /*3b470*/  FMUL.FTZ R53, R224.reuse, R49 ;  /* 0x00000031e0357220 */ /* 0x040fe20000410000 */
[C---:B------:R-:W-:Y:S01]  /*3b480*/  FMUL.FTZ R52, R224.reuse, R48 ;  /* 0x00000030e0347220 */ /* 0x040fe20000410000 */
[----:B------:R-:W-:Y:S01]  /*3b490*/  FMUL.FTZ R56, R224, R45 ;  /* 0x0000002de0387220 */ /* 0x000fe20000410000 */
[----:B----4-:R-:W-:-:S02]  /*3b4a0*/  FFMA.FTZ R50, R55, R207, R229 ;  /* 0x000000cf37327223 */ /* 0x010fc400000100e5 */
[----:B------:R-:W4:Y:S01]  /*3b4b0*/  LDL R229, [R1+0x24] ;  /* 0x0000240001e57983 */ /* 0x000f220000100800 */
[----:B-----5:R-:W-:-:S03]  /*3b4c0*/  FFMA.FTZ R49, R54, R206, R232 ;  /* 0x000000ce36317223 */ /* 0x020fc600000100e8 */
[----:B------:R-:W5:Y:S02]  /*3b4d0*/  LDL R232, [R1+0x20] ;  /* 0x0000200001e87983 */ /* 0x000f640000100800 */
[----:B------:R-:W-:Y:S01]  /*3b4e0*/  F2FP.BF16.F32.PACK_AB R49, R50, R49 ;  /* 0x000000313231723e */ /* 0x000fe200000010ff */
[----:B------:R-:W-:Y:S01]  /*3b4f0*/  FADD.FTZ R50, -R225, R46 ;  /* 0x0000002ee1327221 */ /* 0x000fe20000010100 */
[----:B------:R-:W-:Y:S01]  /*3b500*/  FMUL.FTZ R46, R224, R44 ;  /* 0x0000002ce02e7220 */ /* 0x000fe20000410000 */
[----:B--2---:R-:W-:Y:S02]  /*3b510*/  FFMA.FTZ R48, R52, R204, R228 ;  /* 0x000000cc34307223 */ /* 0x004fe400000100e4 */
[----:B------:R-:W-:Y:S01]  /*3b520*/  FMUL.FTZ R57, R224, R50 ;  /* 0x00000032e0397220 */ /* 0x000fe20000410000 */
[----:B---3--:R-:W-:Y:S01]  /*3b530*/  FFMA.FTZ R50, R46, R200, R227 ;  /* 0x000000c82e327223 */ /* 0x008fe200000100e3 */
[----:B------:R-:W2:Y:S04]  /*3b540*/  LDL R228, [R1+0x28] ;  /* 0x0000280001e47983 */ /* 0x000ea80000100800 */
[----:B------:R-:W3:Y:S01]  /*3b550*/  LDL R227, [R1+0x2c] ;  /* 0x00002c0001e37983 */ /* 0x000ee20000100800 */
[----:B------:R-:W-:-:S05]  /*3b560*/  FFMA.FTZ R51, R53, R205, R233 ;  /* 0x000000cd35337223 */ /* 0x000fca00000100e9 */
[----:B------:R-:W-:Y:S01]  /*3b570*/  F2FP.BF16.F32.PACK_AB R48, R51, R48 ;  /* 0x000000303330723e */ /* 0x000fe200000010ff */
[----:B------:R-:W-:Y:S02]  /*3b580*/  FFMA.FTZ R51, R56, R201, R59 ;  /* 0x000000c938337223 */ /* 0x000fe4000001003b */
[----:B------:R-:W3:Y:S01]  /*3b590*/  LDL R59, [R1+0x38] ;  /* 0x00003800013b7983 */ /* 0x000ee20000100800 */
[----:B------:R-:W-:-:S04]  /*3b5a0*/  FADD.FTZ R47, -R225, R47 ;  /* 0x0000002fe12f7221 */ /* 0x000fc80000010100 */
[----:B------:R-:W-:Y:S01]  /*3b5b0*/  FMUL.FTZ R47, R224, R47 ;  /* 0x0000002fe02f7220 */ /* 0x000fe20000410000 */
[----:B------:R-:W-:-:S03]  /*3b5c0*/  FFMA.FTZ R44, R57, R202, R252 ;  /* 0x000000ca392c7223 */ /* 0x000fc600000100fc */
[----:B------:R-:W-:Y:S01]  /*3b5d0*/  FFMA.FTZ R45, R47, R203, R243 ;  /* 0x000000cb2f2d7223 */ /* 0x000fe200000100f3 */
[----:B------:R-:W-:-:S04]  /*3b5e0*/  F2FP.BF16.F32.PACK_AB R50, R51, R50 ;  /* 0x000000323332723e */ /* 0x000fc800000010ff */
[----:B------:R-:W-:Y:S01]  /*3b5f0*/  F2FP.BF16.F32.PACK_AB R51, R45, R44 ;  /* 0x0000002c2d33723e */ /* 0x000fe200000010ff */
[----:B------:R-:W-:-:S04]  /*3b600*/  IMAD.WIDE.U32 R44, R219, 0x10, R240 ;  /* 0x00000010db2c7825 */ /* 0x000fc800078e00f0 */
[----:B------:R-:W-:Y:S01]  /*3b610*/  FFMA.FTZ R47, R47, R155, R87 ;  /* 0x0000009b2f2f7223 */ /* 0x000fe20000010057 */
[----:B------:R0:W-:Y:S01]  /*3b620*/  STG.E.128 desc[UR6][R44.64], R48 ;  /* 0x000000302c007986 */ /* 0x0001e2000c101d06 */
[----:B------:R-:W-:Y:S01]  /*3b630*/  FFMA.FTZ R46, R46, R152, R84 ;  /* 0x000000982e2e7223 */ /* 0x000fe20000010054 */
[C---:B------:R-:W-:Y:S01]  /*3b640*/  FADD.FTZ R40, -R225.reuse, R40 ;  /* 0x00000028e1287221 */ /* 0x040fe20000010100 */
        /* <DEDUP_REMOVED lines=8> */
[----:B------:R-:W-:Y:S01]  /*3b6d0*/  F2FP.BF16.F32.PACK_AB R47, R47, R44 ;  /* 0x0000002c2f2f723e */ /* 0x000fe200000010ff */
[----:B------:R-:W-:Y:S01]  /*3b6e0*/  FFMA.FTZ R44, R52, R156, R80 ;  /* 0x0000009c342c7223 */ /* 0x000fe20000010050 */
[----:B------:R-:W-:Y:S01]  /*3b6f0*/  F2FP.BF16.F32.PACK_AB R46, R48, R46 ;  /* 0x0000002e302e723e */ /* 0x000fe200000010ff */
[----:B------:R-:W-:Y:S01]  /*3b700*/  FADD.FTZ R36, -R225, R36 ;  /* 0x00000024e1247221 */ /* 0x000fe20000010100 */
[----:B------:R-:W-:Y:S01]  /*3b710*/  F2FP.BF16.F32.PACK_AB R45, R49, R45 ;  /* 0x0000002d312d723e */ /* 0x000fe200000010ff */
[----:B------:R-:W-:Y:S01]  /*3b720*/  IMAD.WIDE.U32 R48, R219, 0x10, R234 ;  /* 0x00000010db307825 */ /* 0x000fe200078e00ea */
[----:B------:R-:W-:-:S03]  /*3b730*/  F2FP.BF16.F32.PACK_AB R44, R50, R44 ;  /* 0x0000002c322c723e */ /* 0x000fc600000010ff */
[C---:B------:R-:W-:Y:S01]  /*3b740*/  FADD.FTZ R37, -R225.reuse, R37 ;  /* 0x00000025e1257221 */ /* 0x040fe20000010100 */
[----:B------:R-:W3:Y:S04]  /*3b750*/  LDL R57, [R1+0x54] ;  /* 0x0000540001397983 */ /* 0x000ee80000100800 */
[----:B------:R0:W-:Y:S04]  /*3b760*/  STG.E.128 desc[UR6][R48.64], R44 ;  /* 0x0000002c30007986 */ /* 0x0001e8000c101d06 */
[----:B------:R-:W3:Y:S04]  /*3b770*/  LDL R56, [R1+0x58] ;  /* 0x0000580001387983 */ /* 0x000ee80000100800 */
[----:B------:R-:W3:Y:S04]  /*3b780*/  LDL R50, [R1+0x5c] ;  /* 0x00005c0001327983 */ /* 0x000ee80000100800 */
[----:B------:R-:W3:Y:S01]  /*3b790*/  LDL R219, [R1+0x48] ;  /* 0x0000480001db7983 */ /* 0x000ee20000100800 */
[C---:B0-----:R-:W-:Y:S01]  /*3b7a0*/  FMUL.FTZ R44, R224.reuse, R40 ;  /* 0x00000028e02c7220 */ /* 0x041fe20000410000 */
        /* <DEDUP_REMOVED lines=17> */
[----:B----4-:R-:W-:Y:S01]  /*3b8c0*/  FFMA.FTZ R43, R45, R197, R229 ;  /* 0x000000c52d2b7223 */ /* 0x010fe200000100e5 */
[----:B-----5:R-:W-:-:S05]  /*3b8d0*/  FFMA.FTZ R40, R44, R196, R232 ;  /* 0x000000c42c287223 */ /* 0x020fca00000100e8 */
[----:B------:R-:W-:Y:S01]  /*3b8e0*/  F2FP.BF16.F32.PACK_AB R40, R43, R40 ;  /* 0x000000282b28723e */ /* 0x000fe200000010ff */
[----:B--2---:R-:W-:Y:S01]  /*3b8f0*/  FFMA.FTZ R41, R47, R198, R228 ;  /* 0x000000c62f297223 */ /* 0x004fe200000100e4 */
[----:B---3--:R-:W-:Y:S01]  /*3b900*/  FFMA.FTZ R42, R46, R199, R227 ;  /* 0x000000c72e2a7223 */ /* 0x008fe200000100e3 */
[----:B------:R-:W-:Y:S01]  /*3b910*/  FADD.FTZ R43, -R225, R39 ;  /* 0x00000027e12b7221 */ /* 0x000fe20000010100 */
[----:B------:R-:W-:Y:S01]  /*3b920*/  FFMA.FTZ R45, R45, R149, R89 ;  /* 0x000000952d2d7223 */ /* 0x000fe20000010059 */
[C---:B------:R-:W-:Y:S01]  /*3b930*/  FMUL.FTZ R51, R224.reuse, R28 ;  /* 0x0000001ce0337220 */ /* 0x040fe20000410000 */
[----:B------:R-:W-:Y:S01]  /*3b940*/  FMUL.FTZ R52, R224, R29 ;  /* 0x0000001de0347220 */ /* 0x000fe20000410000 */
[----:B------:R-:W-:Y:S01]  /*3b950*/  F2FP.BF16.F32.PACK_AB R41, R42, R41 ;  /* 0x000000292a29723e */ /* 0x000fe200000010ff */
        /* <DEDUP_REMOVED lines=9> */
[----:B------:R-:W2:Y:S02]  /*3b9f0*/  LDL R58, [R1+0x50] ;  /* 0x00005000013a7983 */ /* 0x000ea40000100800 */
[----:B------:R-:W-:-:S02]  /*3ba00*/  F2FP.BF16.F32.PACK_AB R42, R43, R42 ;  /* 0x0000002a2b2a723e */ /* 0x000fc400000010ff */
[----:B------:R-:W3:Y:S01]  /*3ba10*/  LDL R226, [R1+0x40] ;  /* 0x0000400001e27983 */ /* 0x000ee20000100800 */
[----:B------:R-:W-:-:S03]  /*3ba20*/  F2FP.BF16.F32.PACK_AB R43, R37, R36 ;  /* 0x00000024252b723e */ /* 0x000fc600000010ff */
[----:B------:R-:W4:Y:S01]  /*3ba30*/  LDL R222, [R1+0x44] ;  /* 0x0000440001de7983 */ /* 0x000f220000100800 */
[----:B------:R-:W-:-:S03]  /*3ba40*/  IMAD.WIDE.U32 R36, R217, 0x10, R240 ;  /* 0x00000010d9247825 */ /* 0x000fc600078e00f0 */
[----:B------:R-:W5:Y:S04]  /*3ba50*/  LDL R59, [R1+0x4c] ;  /* 0x00004c00013b7983 */ /* 0x000f680000100800 */
[----:B------:R0:W-:Y:S01]  /*3ba60*/  STG.E.128 desc[UR6][R36.64], R40 ;  /* 0x0000002824007986 */ /* 0x0001e2000c101d06 */
[C---:B------:R-:W-:Y:S01]  /*3ba70*/  FMUL.FTZ R30, R224.reuse, R30 ;  /* 0x0000001ee01e7220 */ /* 0x040fe20000410000 */
[C---:B------:R-:W-:Y:S01]  /*3ba80*/  FMUL.FTZ R53, R224.reuse, R31 ;  /* 0x0000001fe0357220 */ /* 0x040fe20000410000 */
[C---:B------:R-:W-:Y:S01]  /*3ba90*/  FMUL.FTZ R54, R224.reuse, R22 ;  /* 0x00000016e0367220 */ /* 0x040fe20000410000 */
[----:B------:R-:W-:Y:S01]  /*3baa0*/  FMUL.FTZ R55, R224, R23 ;  /* 0x00000017e0377220 */ /* 0x000fe20000410000 */
[----:B------:R-:W5:Y:S04]  /*3bab0*/  LDL R228, [R1+0x60] ;  /* 0x0000600001e47983 */ /* 0x000f680000100800 */
[----:B------:R-:W5:Y:S01]  /*3bac0*/  LDL R227, [R1+0x64] ;  /* 0x0000640001e37983 */ /* 0x000f620000100800 */
[C---:B0-----:R-:W-:Y:S01]  /*3bad0*/  FADD.FTZ R42, -R225.reuse, R18 ;  /* 0x00000012e12a7221 */ /* 0x041fe20000010100 */
[C---:B------:R-:W-:Y:S01]  /*3bae0*/  FADD.FTZ R40, -R225.reuse, R16 ;  /* 0x00000010e1287221 */ /* 0x040fe20000010100 */
[----:B------:R-:W-:Y:S01]  /*3baf0*/  FADD.FTZ R41, -R225, R17 ;  /* 0x00000011e1297221 */ /* 0x000fe20000010100 */
[----:B------:R-:W-:Y:S01]  /*3bb00*/  FFMA.FTZ R18, R39, R144, R92 ;  /* 0x0000009027127223 */ /* 0x000fe2000001005c */
[----:B------:R-:W-:Y:S01]  /*3bb10*/  FFMA.FTZ R16, R44, R148, R88 ;  /* 0x000000942c107223 */ /* 0x000fe20000010058 */
[----:B------:R-:W-:Y:S01]  /*3bb20*/  FFMA.FTZ R17, R47, R150, R90 ;  /* 0x000000962f117223 */ /* 0x000fe2000001005a */
[----:B------:R-:W-:Y:S01]  /*3bb30*/  FFMA.FTZ R39, R38, R145, R93 ;  /* 0x0000009126277223 */ /* 0x000fe2000001005d */
[----:B------:R-:W-:Y:S01]  /*3bb40*/  FFMA.FTZ R43, R46, R151, R91 ;  /* 0x000000972e2b7223 */ /* 0x000fe2000001005b */
[----:B------:R-:W-:Y:S01]  /*3bb50*/  FADD.FTZ R36, -R225, R20 ;  /* 0x00000014e1247221 */ /* 0x000fe20000010100 */
[----:B------:R-:W-:Y:S01]  /*3bb60*/  F2FP.BF16.F32.PACK_AB R16, R45, R16 ;  /* 0x000000102d10723e */ /* 0x000fe200000010ff */
[----:B------:R-:W-:Y:S01]  /*3bb70*/  FADD.FTZ R37, -R225, R21 ;  /* 0x00000015e1257221 */ /* 0x000fe20000010100 */
[----:B------:R-:W-:Y:S01]  /*3bb80*/  F2FP.BF16.F32.PACK_AB R18, R39, R18 ;  /* 0x000000122712723e */ /* 0x000fe200000010ff */
[----:B------:R-:W-:Y:S01]  /*3bb90*/  FADD.FTZ R38, -R225, R19 ;  /* 0x00000013e1267221 */ /* 0x000fe20000010100 */
[----:B------:R-:W-:Y:S01]  /*3bba0*/  F2FP.BF16.F32.PACK_AB R17, R43, R17 ;  /* 0x000000112b11723e */ /* 0x000fe200000010ff */
[C---:B------:R-:W-:Y:S01]  /*3bbb0*/  FADD.FTZ R39, -R225.reuse, R212 ;  /* 0x000000d4e1277221 */ /* 0x040fe20000010100 */
[C---:B------:R-:W-:Y:S01]  /*3bbc0*/  FADD.FTZ R43, -R225.reuse, R213 ;  /* 0x000000d5e12b7221 */ /* 0x040fe20000010100 */
[C---:B------:R-:W-:Y:S01]  /*3bbd0*/  FADD.FTZ R44, -R225.reuse, R214 ;  /* 0x000000d6e12c7221 */ /* 0x040fe20000010100 */
[----:B------:R-:W-:Y:S01]  /*3bbe0*/  FADD.FTZ R45, -R225, R215 ;  /* 0x000000d7e12d7221 */ /* 0x000fe20000010100 */
[----:B------:R-:W-:Y:S01]  /*3bbf0*/  FFMA.FTZ R20, R48, R146, R94 ;  /* 0x0000009230147223 */ /* 0x000fe2000001005e */
[----:B------:R-:W5:Y:S01]  /*3bc00*/  LDL R225, [R1+0x78] ;  /* 0x0000780001e17983 */ /* 0x000f620000100800 */
[----:B------:R-:W-:Y:S01]  /*3bc10*/  FFMA.FTZ R21, R49, R147, R95 ;  /* 0x0000009331157223 */ /* 0x000fe2000001005f */
[----:B------:R-:W-:-:S02]  /*3bc20*/  FMUL.FTZ R46, R224, R34 ;  /* 0x00000022e02e7220 */ /* 0x000fc40000410000 */
[----:B------:R-:W5:Y:S02]  /*3bc30*/  LDL R215, [R1+0x7c] ;  /* 0x00007c0001d77983 */ /* 0x000f640000100800 */
[----:B------:R-:W-:Y:S01]  /*3bc40*/  F2FP.BF16.F32.PACK_AB R19, R21, R20 ;  /* 0x000000141513723e */ /* 0x000fe200000010ff */
[----:B------:R-:W-:-:S04]  /*3bc50*/  IMAD.WIDE.U32 R20, R217, 0x10, R234 ;  /* 0x00000010d9147825 */ /* 0x000fc800078e00ea */
[C---:B------:R-:W-:Y:S01]  /*3bc60*/  FMUL.FTZ R47, R224.reuse, R35 ;  /* 0x00000023e02f7220 */ /* 0x040fe20000410000 */
[C---:B------:R-:W-:Y:S01]  /*3bc70*/  FMUL.FTZ R28, R224.reuse, R26 ;  /* 0x0000001ae01c7220 */ /* 0x040fe20000410000 */
[C---:B------:R-:W-:Y:S01]  /*3bc80*/  FMUL.FTZ R29, R224.reuse, R27 ;  /* 0x0000001be01d7220 */ /* 0x040fe20000410000 */
[----:B------:R-:W5:Y:S04]  /*3bc90*/  LDL R217, [R1+0x74] ;  /* 0x0000740001d97983 */ /* 0x000f680000100800 */
[----:B------:R0:W-:Y:S01]  /*3bca0*/  STG.E.128 desc[UR6][R20.64], R16 ;  /* 0x0000001014007986 */ /* 0x0001e2000c101d06 */
[C---:B------:R-:W-:Y:S01]  /*3bcb0*/  FMUL.FTZ R26, R224.reuse, R36 ;  /* 0x00000024e01a7220 */ /* 0x040fe20000410000 */
[----:B------:R-:W-:Y:S01]  /*3bcc0*/  FMUL.FTZ R27, R224, R37 ;  /* 0x00000025e01b7220 */ /* 0x000fe20000410000 */
[----:B------:R-:W-:Y:S01]  /*3bcd0*/  FFMA.FTZ R23, R52, R185, R57 ;  /* 0x000000b934177223 */ /* 0x000fe20000010039 */
[----:B------:R-:W-:Y:S01]  /*3bce0*/  FFMA.FTZ R22, R53, R187, R50 ;  /* 0x000000bb35167223 */ /* 0x000fe20000010032 */
[----:B------:R-:W5:Y:S04]  /*3bcf0*/  LDL R57, [R1+0x94] ;  /* 0x0000940001397983 */ /* 0x000f680000100800 */
[----:B------:R-:W5:Y:S04]  /*3bd00*/  LDL R214, [R1+0x80] ;  /* 0x0000800001d67983 */ /* 0x000f680000100800 */
[----:B------:R-:W5:Y:S04]  /*3bd10*/  LDL R213, [R1+0x84] ;  /* 0x0000840001d57983 */ /* 0x000f680000100800 */
[----:B------:R-:W5:Y:S01]  /*3bd20*/  LDL R212, [R1+0x88] ;  /* 0x0000880001d47983 */ /* 0x000f620000100800 */
[C---:B0-----:R-:W-:Y:S01]  /*3bd30*/  FMUL.FTZ R20, R224.reuse, R32 ;  /* 0x00000020e0147220 */ /* 0x041fe20000410000 */
[----:B------:R-:W-:Y:S01]  /*3bd40*/  FMUL.FTZ R21, R224, R33 ;  /* 0x00000021e0157220 */ /* 0x000fe20000410000 */
[----:B------:R-:W-:Y:S01]  /*3bd50*/  FFMA.FTZ R19, R30, R186, R56 ;  /* 0x000000ba1e137223 */ /* 0x000fe20000010038 */
[----:B------:R-:W-:Y:S01]  /*3bd60*/  FFMA.FTZ R17, R46, R190, R219 ;  /* 0x000000be2e117223 */ /* 0x000fe200000100db */
[----:B------:R-:W5:Y:S03]  /*3bd70*/  LDL R56, [R1+0x98] ;  /* 0x0000980001387983 */ /* 0x000f660000100800 */
[----:B------:R-:W-:Y:S01]  /*3bd80*/  F2FP.BF16.F32.PACK_AB R19, R22, R19 ;  /* 0x000000131613723e */ /* 0x000fe200000010ff */
[----:B------:R-:W5:Y:S01]  /*3bd90*/  LDL R219, [R1+0x6c] ;  /* 0x00006c0001db7983 */ /* 0x000f620000100800 */
[----:B--2---:R-:W-:-:S03]  /*3bda0*/  FFMA.FTZ R18, R51, R184, R58 ;  /* 0x000000b833127223 */ /* 0x004fc6000001003a */
[----:B------:R-:W2:Y:S01]  /*3bdb0*/  LDL R58, [R1+0x90] ;  /* 0x00009000013a7983 */ /* 0x000ea20000100800 */
[----:B---3--:R-:W-:Y:S01]  /*3bdc0*/  FFMA.FTZ R16, R20, R188, R226 ;  /* 0x000000bc14107223 */ /* 0x008fe200000100e2 */
[----:B----4-:R-:W-:Y:S02]  /*3bdd0*/  FFMA.FTZ R37, R21, R189, R222 ;  /* 0x000000bd15257223 */ /* 0x010fe400000100de */
[----:B------:R-:W3:Y:S01]  /*3bde0*/  LDL R226, [R1+0x70] ;  /* 0x0000700001e27983 */ /* 0x000ee20000100800 */
[----:B-----5:R-:W-:-:S03]  /*3bdf0*/  FFMA.FTZ R36, R47, R191, R59 ;  /* 0x000000bf2f247223 */ /* 0x020fc6000001003b */
[----:B------:R-:W4:Y:S01]  /*3be00*/  LDL R222, [R1+0x68] ;  /* 0x0000680001de7983 */ /* 0x000f220000100800 */
[----:B------:R-:W-:Y:S01]  /*3be10*/  F2FP.BF16.F32.PACK_AB R18, R23, R18 ;  /* 0x000000121712723e */ /* 0x000fe200000010ff */
[----:B------:R-:W-:Y:S01]  /*3be20*/  IMAD.WIDE.U32 R22, R218, 0x10, R240 ;  /* 0x00000010da167825 */ /* 0x000fe200078e00f0 */
[----:B------:R-:W-:Y:S01]  /*3be30*/  F2FP.BF16.F32.PACK_AB R16, R37, R16 ;  /* 0x000000102510723e */ /* 0x000fe200000010ff */
[----:B------:R-:W5:Y:S01]  /*3be40*/  LDL R59, [R1+0x8c] ;  /* 0x00008c00013b7983 */ /* 0x000f620000100800 */
[----:B------:R-:W-:-:S05]  /*3be50*/  F2FP.BF16.F32.PACK_AB R17, R36, R17 ;  /* 0x000000112411723e */ /* 0x000fca00000010ff */
[----:B------:R0:W-:Y:S02]  /*3be60*/  STG.E.128 desc[UR6][R22.64], R16 ;  /* 0x0000001016007986 */ /* 0x0001e4000c101d06 */
[----:B0-----:R-:W-:Y:S01]  /*3be70*/  FFMA.FTZ R19, R30, R138, R102 ;  /* 0x0000008a1e137223 */ /* 0x001fe20000010066 */
[----:B------:R-:W-:Y:S01]  /*3be80*/  FFMA.FTZ R18, R51, R136, R100 ;  /* 0x0000008833127223 */ /* 0x000fe20000010064 */
[----:B------:R-:W-:Y:S01]  /*3be90*/  FFMA.FTZ R23, R53, R139, R103 ;  /* 0x0000008b35177223 */ /* 0x000fe20000010067 */
[----:B------:R-:W-:-:S04]  /*3bea0*/  FFMA.FTZ R30, R52, R137, R101 ;  /* 0x00000089341e7223 */ /* 0x000fc80000010065 */
[----:B------:R-:W-:Y:S02]  /*3beb0*/  F2FP.BF16.F32.PACK_AB R19, R23, R19 ;  /* 0x000000131713723e */ /* 0x000fe400000010ff */
[----:B------:R-:W-:Y:S01]  /*3bec0*/  F2FP.BF16.F32.PACK_AB R18, R30, R18 ;  /* 0x000000121e12723e */ /* 0x000fe200000010ff */
[C---:B------:R-:W-:Y:S01]  /*3bed0*/  FFMA.FTZ R30, R54.reuse, R130, R110 ;  /* 0x00000082361e7223 */ /* 0x040fe2000001006e */
[----:B------:R-:W-:Y:S02]  /*3bee0*/  FFMA.FTZ R23, R54, R178, R225 ;  /* 0x000000b236177223 */ /* 0x000fe400000100e1 */
[----:B------:R-:W5:Y:S01]  /*3bef0*/  LDL R54, [R1+0x9c] ;  /* 0x00009c0001367983 */ /* 0x000f620000100800 */
[----:B------:R-:W-:Y:S01]  /*3bf00*/  FFMA.FTZ R17, R46, R142, R98 ;  /* 0x0000008e2e117223 */ /* 0x000fe20000010062 */
[----:B------:R-:W-:Y:S01]  /*3bf10*/  FFMA.FTZ R47, R47, R143, R99 ;  /* 0x0000008f2f2f7223 */ /* 0x000fe20000010063 */
[C---:B------:R-:W-:Y:S01]  /*3bf20*/  FMUL.FTZ R24, R224.reuse, R24 ;  /* 0x00000018e0187220 */ /* 0x040fe20000410000 */
[----:B------:R-:W-:Y:S01]  /*3bf30*/  FMUL.FTZ R25, R224, R25 ;  /* 0x00000019e0197220 */ /* 0x000fe20000410000 */
[----:B------:R-:W-:-:S02]  /*3bf40*/  FFMA.FTZ R46, R55, R179, R215 ;  /* 0x000000b3372e7223 */ /* 0x000fc400000100d7 */
[----:B------:R-:W-:Y:S01]  /*3bf50*/  F2FP.BF16.F32.PACK_AB R17, R47, R17 ;  /* 0x000000112f11723e */ /* 0x000fe200000010ff */
[----:B------:R-:W-:Y:S01]  /*3bf60*/  FFMA.FTZ R47, R55, R131, R111 ;  /* 0x00000083372f7223 */ /* 0x000fe2000001006f */
[C---:B------:R-:W-:Y:S01]  /*3bf70*/  FMUL.FTZ R35, R224.reuse, R39 ;  /* 0x00000027e0237220 */ /* 0x040fe20000410000 */
[----:B------:R-:W-:Y:S01]  /*3bf80*/  FMUL.FTZ R48, R224, R43 ;  /* 0x0000002be0307220 */ /* 0x000fe20000410000 */
[----:B------:R-:W-:Y:S01]  /*3bf90*/  FFMA.FTZ R16, R20, R140, R96 ;  /* 0x0000008c14107223 */ /* 0x000fe20000010060 */
[----:B------:R-:W-:Y:S01]  /*3bfa0*/  FFMA.FTZ R21, R21, R141, R97 ;  /* 0x0000008d15157223 */ /* 0x000fe20000010061 */
[----:B------:R-:W-:Y:S01]  /*3bfb0*/  FFMA.FTZ R20, R24, R180, R228 ;  /* 0x000000b418147223 */ /* 0x000fe200000100e4 */
[----:B------:R-:W-:Y:S01]  /*3bfc0*/  FFMA.FTZ R22, R25, R181, R227 ;  /* 0x000000b519167223 */ /* 0x000fe200000100e3 */
[C---:B------:R-:W-:Y:S01]  /*3bfd0*/  FFMA.FTZ R52, R27.reuse, R177, R217 ;  /* 0x000000b11b347223 */ /* 0x040fe200000100d9 */
[----:B------:R-:W-:Y:S01]  /*3bfe0*/  FFMA.FTZ R51, R27, R129, R109 ;  /* 0x000000811b337223 */ /* 0x000fe2000001006d */
[----:B------:R-:W-:Y:S01]  /*3bff0*/  F2FP.BF16.F32.PACK_AB R23, R46, R23 ;  /* 0x000000172e17723e */ /* 0x000fe200000010ff */
[----:B------:R-:W-:Y:S01]  /*3c000*/  FFMA.FTZ R24, R24, R132, R104 ;  /* 0x0000008418187223 */ /* 0x000fe20000010068 */
[----:B------:R-:W-:Y:S01]  /*3c010*/  F2FP.BF16.F32.PACK_AB R27, R47, R30 ;  /* 0x0000001e2f1b723e */ /* 0x000fe200000010ff */
[----:B------:R-:W-:Y:S01]  /*3c020*/  FFMA.FTZ R47, R25, R133, R105 ;  /* 0x00000085192f7223 */ /* 0x000fe20000010069 */
[----:B------:R-:W-:Y:S01]  /*3c030*/  FFMA.FTZ R46, R48, R169, R57 ;  /* 0x000000a9302e7223 */ /* 0x000fe20000010039 */
[----:B------:R-:W-:-:S02]  /*3c040*/  F2FP.BF16.F32.PACK_AB R16, R21, R16 ;  /* 0x000000101510723e */ /* 0x000fc400000010ff */
[----:B------:R-:W-:Y:S02]  /*3c050*/  F2FP.BF16.F32.PACK_AB R20, R22, R20 ;  /* 0x000000141614723e */ /* 0x000fe400000010ff */
[----:B------:R-:W-:Y:S01]  /*3c060*/  F2FP.BF16.F32.PACK_AB R24, R47, R24 ;  /* 0x000000182f18723e */ /* 0x000fe200000010ff */
[C---:B------:R-:W-:Y:S01]  /*3c070*/  FMUL.FTZ R31, R224.reuse, R40 ;  /* 0x00000028e01f7220 */ /* 0x040fe20000410000 */
[C---:B------:R-:W-:Y:S01]  /*3c080*/  FMUL.FTZ R32, R224.reuse, R41 ;  /* 0x00000029e0207220 */ /* 0x040fe20000410000 */
[C---:B------:R-:W-:Y:S01]  /*3c090*/  FMUL.FTZ R33, R224.reuse, R42 ;  /* 0x0000002ae0217220 */ /* 0x040fe20000410000 */
[----:B------:R-:W-:Y:S01]  /*3c0a0*/  FMUL.FTZ R34, R224, R38 ;  /* 0x00000026e0227220 */ /* 0x000fe20000410000 */
[----:B------:R-:W-:Y:S01]  /*3c0b0*/  FFMA.FTZ R25, R28, R134, R106 ;  /* 0x000000861c197223 */ /* 0x000fe2000001006a */
[----:B------:R-:W-:Y:S01]  /*3c0c0*/  FFMA.FTZ R53, R29, R183, R219 ;  /* 0x000000b71d357223 */ /* 0x000fe200000100db */
[C---:B------:R-:W-:Y:S01]  /*3c0d0*/  FMUL.FTZ R49, R224.reuse, R44 ;  /* 0x0000002ce0317220 */ /* 0x040fe20000410000 */
[----:B------:R-:W-:Y:S01]  /*3c0e0*/  FMUL.FTZ R50, R224, R45 ;  /* 0x0000002de0327220 */ /* 0x000fe20000410000 */
[----:B------:R-:W-:Y:S01]  /*3c0f0*/  FFMA.FTZ R48, R48, R121, R117 ;  /* 0x0000007930307223 */ /* 0x000fe20000010075 */
[----:B------:R-:W-:-:S04]  /*3c100*/  IMAD.WIDE.U32 R40, R218, 0x10, R234 ;  /* 0x00000010da287825 */ /* 0x000fc800078e00ea */
[C---:B------:R-:W-:Y:S01]  /*3c110*/  IMAD.WIDE.U32 R38, R220.reuse, 0x10, R240 ;  /* 0x00000010dc267825 */ /* 0x040fe200078e00f0 */
[----:B------:R0:W-:Y:S03]  /*3c120*/  STG.E.128 desc[UR6][R40.64], R16 ;  /* 0x0000001028007986 */ /* 0x0001e6000c101d06 */
[----:B------:R-:W-:-:S04]  /*3c130*/  IMAD.WIDE.U32 R42, R220, 0x10, R234 ;  /* 0x00000010dc2a7825 */ /* 0x000fc800078e00ea */
[----:B------:R-:W-:-:S04]  /*3c140*/  IMAD.WIDE.U32 R36, R223, 0x10, R240 ;  /* 0x00000010df247825 */ /* 0x000fc800078e00f0 */
[----:B------:R-:W-:-:S04]  /*3c150*/  IMAD.WIDE.U32 R44, R223, 0x10, R234 ;  /* 0x00000010df2c7825 */ /* 0x000fc800078e00ea */
[----:B--2---:R-:W-:-:S05]  /*3c160*/  FFMA.FTZ R30, R35, R168, R58 ;  /* 0x000000a8231e7223 */ /* 0x004fca000001003a */
[----:B------:R-:W-:Y:S01]  /*3c170*/  F2FP.BF16.F32.PACK_AB R30, R46, R30 ;  /* 0x0000001e2e1e723e */ /* 0x000fe200000010ff */
[C---:B---3--:R-:W-:Y:S01]  /*3c180*/  FFMA.FTZ R22, R26.reuse, R176, R226 ;  /* 0x000000b01a167223 */ /* 0x048fe200000100e2 */
[----:B------:R-:W-:Y:S01]  /*3c190*/  FFMA.FTZ R26, R26, R128, R108 ;  /* 0x000000801a1a7223 */ /* 0x000fe2000001006c */
[----:B------:R-:W1:Y:S01]  /*3c1a0*/  LDC.64 R46, c[0x0][0x380] ;  /* 0x0000e000ff2e7b82 */ /* 0x000e620000000a00 */
[----:B----4-:R-:W-:Y:S02]  /*3c1b0*/  FFMA.FTZ R21, R28, R182, R222 ;  /* 0x000000b61c157223 */ /* 0x010fe400000100de */
[----:B------:R-:W-:Y:S01]  /*3c1c0*/  F2FP.BF16.F32.PACK_AB R22, R52, R22 ;  /* 0x000000163416723e */ /* 0x000fe200000010ff */
[----:B------:R-:W-:Y:S01]  /*3c1d0*/  FFMA.FTZ R28, R31, R172, R214 ;  /* 0x000000ac1f1c7223 */ /* 0x000fe200000100d6 */
[----:B------:R-:W-:Y:S02]  /*3c1e0*/  F2FP.BF16.F32.PACK_AB R26, R51, R26 ;  /* 0x0000001a331a723e */ /* 0x000fe400000010ff */
[----:B------:R-:W-:Y:S01]  /*3c1f0*/  F2FP.BF16.F32.PACK_AB R21, R53, R21 ;  /* 0x000000153515723e */ /* 0x000fe200000010ff */
[----:B------:R-:W-:Y:S01]  /*3c200*/  FFMA.FTZ R53, R29, R135, R107 ;  /* 0x000000871d357223 */ /* 0x000fe2000001006b */
[----:B------:R-:W-:Y:S01]  /*3c210*/  FFMA.FTZ R52, R32, R173, R213 ;  /* 0x000000ad20347223 */ /* 0x000fe200000100d5 */
[----:B------:R-:W-:Y:S01]  /*3c220*/  FFMA.FTZ R29, R33, R174, R212 ;  /* 0x000000ae211d7223 */ /* 0x000fe200000100d4 */
[----:B-----5:R-:W-:-:S03]  /*3c230*/  FFMA.FTZ R51, R34, R175, R59 ;  /* 0x000000af22337223 */ /* 0x020fc6000001003b */
[----:B------:R-:W-:Y:S01]  /*3c240*/  F2FP.BF16.F32.PACK_AB R28, R52, R28 ;  /* 0x0000001c341c723e */ /* 0x000fe200000010ff */
[----:B------:R-:W-:Y:S01]  /*3c250*/  FFMA.FTZ R52, R35, R120, R116 ;  /* 0x0000007823347223 */ /* 0x000fe20000010074 */
[----:B------:R-:W-:Y:S01]  /*3c260*/  F2FP.BF16.F32.PACK_AB R29, R51, R29 ;  /* 0x0000001d331d723e */ /* 0x000fe200000010ff */
[----:B------:R-:W-:Y:S01]  /*3c270*/  FFMA.FTZ R51, R31, R124, R112 ;  /* 0x0000007c1f337223 */ /* 0x000fe20000010070 */
[C---:B------:R-:W-:Y:S01]  /*3c280*/  FFMA.FTZ R31, R49.reuse, R170, R56 ;  /* 0x000000aa311f7223 */ /* 0x040fe20000010038 */
[----:B------:R-:W-:Y:S01]  /*3c290*/  FFMA.FTZ R35, R49, R122, R118 ;  /* 0x0000007a31237223 */ /* 0x000fe20000010076 */
[----:B------:R-:W-:Y:S01]  /*3c2a0*/  F2FP.BF16.F32.PACK_AB R25, R53, R25 ;  /* 0x000000193519723e */ /* 0x000fe200000010ff */
[----:B------:R-:W-:Y:S01]  /*3c2b0*/  FFMA.FTZ R33, R33, R126, R114 ;  /* 0x0000007e21217223 */ /* 0x000fe20000010072 */
[----:B------:R-:W-:Y:S01]  /*3c2c0*/  FFMA.FTZ R53, R34, R127, R115 ;  /* 0x0000007f22357223 */ /* 0x000fe20000010073 */
[----:B------:R-:W-:Y:S01]  /*3c2d0*/  FFMA.FTZ R32, R32, R125, R113 ;  /* 0x0000007d20207223 */ /* 0x000fe20000010071 */
[----:B------:R-:W-:Y:S01]  /*3c2e0*/  F2FP.BF16.F32.PACK_AB R34, R48, R52 ;  /* 0x000000343022723e */ /* 0x000fe200000010ff */
[----:B------:R0:W-:Y:S02]  /*3c2f0*/  STG.E.128 desc[UR6][R38.64], R20 ;  /* 0x0000001426007986 */ /* 0x0001e4000c101d06 */
[----:B------:R-:W-:-:S02]  /*3c300*/  F2FP.BF16.F32.PACK_AB R33, R53, R33 ;  /* 0x000000213521723e */ /* 0x000fc400000010ff */
[----:B------:R-:W-:Y:S01]  /*3c310*/  F2FP.BF16.F32.PACK_AB R32, R32, R51 ;  /* 0x000000332020723e */ /* 0x000fe200000010ff */
[----:B------:R0:W-:Y:S01]  /*3c320*/  STG.E.128 desc[UR6][R42.64], R24 ;  /* 0x000000182a007986 */ /* 0x0001e2000c101d06 */
[----:B-1----:R-:W-:Y:S02]  /*3c330*/  IMAD R231, R46, 0x4, R231 ;  /* 0x000000042ee77824 */ /* 0x002fe400078e02e7 */
[C---:B------:R-:W-:Y:S01]  /*3c340*/  FFMA.FTZ R49, R50.reuse, R171, R54 ;  /* 0x000000ab32317223 */ /* 0x040fe20000010036 */
[----:B------:R-:W-:-:S04]  /*3c350*/  FFMA.FTZ R50, R50, R123, R119 ;  /* 0x0000007b32327223 */ /* 0x000fc80000010077 */
[----:B------:R-:W-:Y:S02]  /*3c360*/  F2FP.BF16.F32.PACK_AB R31, R49, R31 ;  /* 0x0000001f311f723e */ /* 0x000fe400000010ff */
[----:B------:R-:W-:-:S03]  /*3c370*/  F2FP.BF16.F32.PACK_AB R35, R50, R35 ;  /* 0x000000233223723e */ /* 0x000fc600000010ff */
[----:B------:R0:W-:Y:S04]  /*3c380*/  STG.E.128 desc[UR6][R36.64], R28 ;  /* 0x0000001c24007986 */ /* 0x0001e8000c101d06 */
[----:B------:R0:W-:Y:S01]  /*3c390*/  STG.E.128 desc[UR6][R44.64], R32 ;  /* 0x000000202c007986 */ /* 0x0001e2000c101d06 */
[----:B------:R-:W-:-:S13]  /*3c3a0*/  ISETP.GE.AND P1, PT, R231, R47, PT ;  /* 0x0000002fe700720c */ /* 0x000fda0003f26270 */
[----:B------:R-:W-:Y:S05]  /*3c3b0*/  @!P1 BRA `(.L_x_14900) ;  /* 0xfffffc5400e49947 */ /* 0x000fea000383ffff */
[----:B------:R-:W-:Y:S05]  /*3c3c0*/  EXIT ;  /* 0x000000000000794d */ /* 0x000fea0003800000 */
.L_x_14899:
        /* <DEDUP_REMOVED lines=8> */
.L_x_14902:
[----:B------:R-:W-:Y:S05]  /*3c450*/  BSYNC B0 ;  /* 0x0000000000007941 */ /* 0x000fea0003800000 */
.L_x_14901:
        /* <DEDUP_REMOVED lines=9> */
.L_x_14903:
[----:B------:R-:W-:Y:S02]  /*3c4f0*/  IMAD.MOV.U32 R226, RZ, RZ, 0x4 ;  /* 0x00000004ffe27424 */ /* 0x000fe400078e00ff */
[----:B------:R-:W-:Y:S01]  /*3c500*/  FADD.FTZ R227, R227, R224 ;  /* 0x000000e0e3e37221 */ /* 0x000fe20000010000 */
[----:B------:R-:W-:-:S03]  /*3c510*/  MOV R224, 0xffffffff ;  /* 0xffffffff00e07802 */ /* 0x000fc60000000f00 */
[----:B------:R-:W-:-:S07]  /*3c520*/  IMAD.MOV.U32 R229, RZ, RZ, R227 ;  /* 0x000000ffffe57224 */ /* 0x000fce00078e00e3 */
[----:B------:R-:W-:Y:S05]  /*3c530*/  WARPSYNC.COLLECTIVE R224, `(.L_x_14904) ;  /* 0x00000000e0087348 */ /* 0x000fea0003c00000 */
[----:B------:R0:W1:Y:S02]  /*3c540*/  SHFL.BFLY P2, R224, R229, R226, R225 ;  /* 0x0c0000e2e5e07389 */ /* 0x00006400000400e1 */
[----:B01----:R-:W-:Y:S05]  /*3c550*/  ENDCOLLECTIVE ;  /* 0x000000000000791b */ /* 0x003fea0003800000 */
.L_x_14904:
[----:B------:R-:W-:Y:S02]  /*3c560*/  IMAD.MOV.U32 R226, RZ, RZ, 0x8 ;  /* 0x00000008ffe27424 */ /* 0x000fe400078e00ff */
[----:B------:R-:W-:Y:S01]  /*3c570*/  FADD.FTZ R227, R227, R224 ;  /* 0x000000e0e3e37221 */ /* 0x000fe20000010000 */
[----:B------:R-:W-:-:S03]  /*3c580*/  MOV R224, 0xffffffff ;  /* 0xffffffff00e07802 */ /* 0x000fc60000000f00 */
[----:B------:R-:W-:-:S07]  /*3c590*/  IMAD.MOV.U32 R229, RZ, RZ, R227 ;  /* 0x000000ffffe57224 */ /* 0x000fce00078e00e3 */
[----:B------:R-:W-:Y:S05]  /*3c5a0*/  WARPSYNC.COLLECTIVE R224, `(.L_x_14905) ;  /* 0x00000000e0087348 */ /* 0x000fea0003c00000 */
[----:B------:R0:W1:Y:S02]  /*3c5b0*/  SHFL.BFLY P2, R224, R229, R226, R225 ;  /* 0x0c0000e2e5e07389 */ /* 0x00006400000400e1 */
[----:B01----:R-:W-:Y:S05]  /*3c5c0*/  ENDCOLLECTIVE ;  /* 0x000000000000791b */ /* 0x003fea0003800000 */
.L_x_14905:
[----:B------:R-:W-:Y:S02]  /*3c5d0*/  IMAD.MOV.U32 R226, RZ, RZ, 0x10 ;  /* 0x00000010ffe27424 */ /* 0x000fe400078e00ff */
[----:B------:R-:W-:Y:S01]  /*3c5e0*/  FADD.FTZ R227, R227, R224 ;  /* 0x000000e0e3e37221 */ /* 0x000fe20000010000 */
[----:B------:R-:W-:-:S03]  /*3c5f0*/  MOV R224, 0xffffffff ;  /* 0xffffffff00e07802 */ /* 0x000fc60000000f00 */
[----:B------:R-:W-:-:S07]  /*3c600*/  IMAD.MOV.U32 R229, RZ, RZ, R227 ;  /* 0x000000ffffe57224 */ /* 0x000fce00078e00e3 */
[----:B------:R-:W-:Y:S05]  /*3c610*/  WARPSYNC.COLLECTIVE R224, `(.L_x_14906) ;  /* 0x00000000e0087348 */ /* 0x000fea0003c00000 */
[----:B------:R0:W1:Y:S02]  /*3c620*/  SHFL.BFLY P2, R224, R229, R226, R225 ;  /* 0x0c0000e2e5e07389 */ /* 0x00006400000400e1 */
[----:B01----:R-:W-:Y:S05]  /*3c630*/  ENDCOLLECTIVE ;  /* 0x000000000000791b */ /* 0x003fea0003800000 */
.L_x_14906:
        /* <DEDUP_REMOVED lines=105> */
.L_x_14907:
[----:B------:R-:W-:Y:S01]  /*3ccd0*/  MOV R226, 0x2 ;  /* 0x0000000200e27802 */ /* 0x000fe20000000f00 */
[----:B------:R-:W-:Y:S01]  /*3cce0*/  FADD.FTZ R227, R227, R224 ;  /* 0x000000e0e3e37221 */ /* 0x000fe20000010000 */
[----:B------:R-:W-:-:S03]  /*3ccf0*/  IMAD.MOV.U32 R224, RZ, RZ, -0x1 ;  /* 0xffffffffffe07424 */ /* 0x000fc600078e00ff */
[----:B------:R-:W-:-:S07]  /*3cd00*/  IMAD.MOV.U32 R229, RZ, RZ, R227 ;  /* 0x000000ffffe57224 */ /* 0x000fce00078e00e3 */
[----:B------:R-:W-:Y:S05]  /*3cd10*/  WARPSYNC.COLLECTIVE R224, `(.L_x_14908) ;  /* 0x00000000e0087348 */ /* 0x000fea0003c00000 */
[----:B------:R0:W1:Y:S02]  /*3cd20*/  SHFL.BFLY P2, R224, R229, R226, R225 ;  /* 0x0c0000e2e5e07389 */ /* 0x00006400000400e1 */
[----:B01----:R-:W-:Y:S05]  /*3cd30*/  ENDCOLLECTIVE ;  /* 0x000000000000791b */ /* 0x003fea0003800000 */
.L_x_14908:
[----:B------:R-:W-:Y:S02]  /*3cd40*/  HFMA2 R226, -RZ, RZ, 0, 2.384185791015625e-07 ;  /* 0x00000004ffe27431 */ /* 0x000fe400000001ff */
[----:B------:R-:W-:Y:S01]  /*3cd50*/  FADD.FTZ R227, R227, R224 ;  /* 0x000000e0e3e37221 */ /* 0x000fe20000010000 */
[----:B------:R-:W-:-:S03]  /*3cd60*/  IMAD.MOV.U32 R224, RZ, RZ, -0x1 ;  /* 0xffffffffffe07424 */ /* 0x000fc600078e00ff */
[----:B------:R-:W-:-:S07]  /*3cd70*/  IMAD.MOV.U32 R229, RZ, RZ, R227 ;  /* 0x000000ffffe57224 */ /* 0x000fce00078e00e3 */
[----:B------:R-:W-:Y:S05]  /*3cd80*/  WARPSYNC.COLLECTIVE R224, `(.L_x_14909) ;  /* 0x00000000e0087348 */ /* 0x000fea0003c00000 */
[----:B------:R0:W1:Y:S02]  /*3cd90*/  SHFL.BFLY P2, R224, R229, R226, R225 ;  /* 0x0c0000e2e5e07389 */ /* 0x00006400000400e1 */
[----:B01----:R-:W-:Y:S05]  /*3cda0*/  ENDCOLLECTIVE ;  /* 0x000000000000791b */ /* 0x003fea0003800000 */
.L_x_14909:
[----:B------:R-:W-:Y:S01]  /*3cdb0*/  MOV R226, 0x8 ;  /* 0x0000000800e27802 */ /* 0x000fe20000000f00 */
[----:B------:R-:W-:Y:S01]  /*3cdc0*/  FADD.FTZ R227, R227, R224 ;  /* 0x000000e0e3e37221 */ /* 0x000fe20000010000 */
[----:B------:R-:W-:-:S03]  /*3cdd0*/  IMAD.MOV.U32 R224, RZ, RZ, -0x1 ;  /* 0xffffffffffe07424 */ /* 0x000fc600078e00ff */
[----:B------:R-:W-:-:S07]  /*3cde0*/  IMAD.MOV.U32 R229, RZ, RZ, R227 ;  /* 0x000000ffffe57224 */ /* 0x000fce00078e00e3 */
[----:B------:R-:W-:Y:S05]  /*3cdf0*/  WARPSYNC.COLLECTIVE R224, `(.L_x_14910) ;  /* 0x00000000e0087348 */ /* 0x000fea0003c00000 */
[----:B------:R0:W1:Y:S02]  /*3ce00*/  SHFL.BFLY P2, R224, R229, R226, R225 ;  /* 0x0c0000e2e5e07389 */ /* 0x00006400000400e1 */
[----:B01----:R-:W-:Y:S05]  /*3ce10*/  ENDCOLLECTIVE ;  /* 0x000000000000791b */ /* 0x003fea0003800000 */
.L_x_14910:
[----:B------:R-:W-:Y:S02]  /*3ce20*/  HFMA2 R226, -RZ, RZ, 0, 9.5367431640625e-07 ;  /* 0x00000010ffe27431 */ /* 0x000fe400000001ff */
[----:B------:R-:W-:Y:S01]  /*3ce30*/  FADD.FTZ R227, R227, R224 ;  /* 0x000000e0e3e37221 */ /* 0x000fe20000010000 */
[----:B------:R-:W-:-:S03]  /*3ce40*/  IMAD.MOV.U32 R224, RZ, RZ, -0x1 ;  /* 0xffffffffffe07424 */ /* 0x000fc600078e00ff */
[----:B------:R-:W-:-:S07]  /*3ce50*/  IMAD.MOV.U32 R229, RZ, RZ, R227 ;  /* 0x000000ffffe57224 */ /* 0x000fce00078e00e3 */
[----:B------:R-:W-:Y:S05]  /*3ce60*/  WARPSYNC.COLLECTIVE R224, `(.L_x_14911) ;  /* 0x00000000e0087348 */ /* 0x000fea0003c00000 */
[----:B------:R0:W1:Y:S02]  /*3ce70*/  SHFL.BFLY P2, R224, R229, R226, R225 ;  /* 0x0c0000e2e5e07389 */ /* 0x00006400000400e1 */
[----:B01----:R-:W-:Y:S05]  /*3ce80*/  ENDCOLLECTIVE ;  /* 0x000000000000791b */ /* 0x003fea0003800000 */
.L_x_14911:
[----:B------:R-:W-:Y:S05]  /*3ce90*/  BRA `(.L_x_14912) ;  /* 0xffffffe000387947 */ /* 0x000fea000383ffff */
.L_x_14913:
        /* <DEDUP_REMOVED lines=14> */
.L_x_33281:


//--------------------- .text._ZN10layer_norm31ln_parallel_residual_fwd_kernelINS_13Kernel_traitsIf13__nv_bfloat16fS2_fjLj1536ELj1ELj4ELj1ELj16ENS_18Kernel_traits_baseILj1536EfS2_fS2_fjLj128EEEEELb1ELb1ELb0EEEvNS_9FwdParamsE --------------------------
	.section	.text._ZN10layer_norm31ln_parallel_residual_fwd_kernelINS_13Kernel_traitsIf13__nv_bfloat16fS2_fjLj1536ELj1ELj4ELj1ELj16ENS_18Kernel_traits_baseILj1536EfS2_fS2_fjLj128EEEEELb1ELb1ELb0EEEvNS_9FwdParamsE,"ax",@progbits
	.align	128
        .global         _ZN10layer_norm31ln_parallel_residual_fwd_kernelINS_13Kernel_traitsIf13__nv_bfloat16fS2_fjLj1536ELj1ELj4ELj1ELj16ENS_18Kernel_traits_baseILj1536EfS2_fS2_fjLj128EEEEELb1ELb1ELb0EEEvNS_9FwdParamsE
        .type           _ZN10layer_norm31ln_parallel_residual_fwd_kernelINS_13Kernel_traitsIf13__nv_bfloat16fS2_fjLj1536ELj1ELj4ELj1ELj16ENS_18Kernel_traits_baseILj1536EfS2_fS2_fjLj128EEEEELb1ELb1ELb0EEEvNS_9FwdParamsE,@function
        .size           _ZN10layer_norm31ln_parallel_residual_fwd_kernelINS_13Kernel_traitsIf13__nv_bfloat16fS2_fjLj1536ELj1ELj4ELj1ELj16ENS_18Kernel_traits_baseILj1536EfS2_fS2_fjLj128EEEEELb1ELb1ELb0EEEvNS_9FwdParamsE,(.L_x_33282 - _ZN10layer_norm31ln_parallel_residual_fwd_kernelINS_13Kernel_traitsIf13__nv_bfloat16fS2_fjLj1536ELj1ELj4ELj1ELj16ENS_18Kernel_traits_baseILj1536EfS2_fS2_fjLj128EEEEELb1ELb1ELb0EEEvNS_9FwdParamsE)
        .other          _ZN10layer_norm31ln_parallel_residual_fwd_kernelINS_13Kernel_traitsIf13__nv_bfloat16fS2_fjLj1536ELj1ELj4ELj1ELj16ENS_18Kernel_traits_baseILj1536EfS2_fS2_fjLj128EEEEELb1ELb1ELb0EEEvNS_9FwdParamsE,@"STO_CUDA_ENTRY STV_DEFAULT"
_ZN10layer_norm31ln_parallel_residual_fwd_kernelINS_13Kernel_traitsIf13__nv_bfloat16fS2_fjLj1536ELj1ELj4ELj1ELj16ENS_18Kernel_traits_baseILj1536EfS2_fS2_fjLj128EEEEELb1ELb1ELb0EEEvNS_9FwdParamsE:
.text._ZN10layer_norm31ln_parallel_residual_fwd_kernelINS_13Kernel_traitsIf13__nv_bfloat16fS2_fjLj1536ELj1ELj4ELj1ELj16ENS_18Kernel_traits_baseILj1536EfS2_fS2_fjLj128EEEEELb1ELb1ELb0EEEvNS_9FwdParamsE:
        /* <DEDUP_REMOVED lines=33> */
[----:B------:R-:W-:-:S04]  /*0210*/  @P0 IADD3.X R167, PT, PT, RZ, R5, RZ, P1, !PT ;  /* 0x00000005ffa70210 */ /* 0x000fc80000ffe4ff */
[--C-:B------:R-:W-:Y:S01]  /*0220*/  SHF.R.U64 R185, R0, 0x2, R167.reuse ;  /* 0x0000000200b97819 */ /* 0x100fe200000012a7 */
        /* <DEDUP_REMOVED lines=14> */
[C---:B------:R-:W-:Y:S02]  /*0310*/  VIADD R118, R3.reuse, 0x1fd5c5a3 ;  /* 0x1fd5c5a303767836 */ /* 0x040fe40000000000 */
        /* <DEDUP_REMOVED lines=67> */
.L_x_14915:
        /* <DEDUP_REMOVED lines=15> */
[----:B------:R-:W-:-:S06]  /*0840*/  @P5 LOP3.LUT R105, R105, 0x20, RZ, 0xfc, !PT ;  /* 0x0000002069695812 */ /* 0x000fcc00078efcff */
[----:B------:R-:W0:Y:S01]  /*0850*/  @P3 LDC.64 R30, c[0x0][0x3d0] ;  /* 0x0000f400ff1e3b82 */ /* 0x000e220000000a00 */
[C---:B-1----:R-:W-:Y:S01]  /*0860*/  @P0 IMAD.WIDE.U32 R16, R105.reuse, 0x20, R16 ;  /* 0x0000002069100825 */ /* 0x042fe200078e0010 */
[----:B------:R-:W5:Y:S03]  /*0870*/  @P5 LDG.E.128 R4, desc[UR6][R14.64] ;  /* 0x000000060e045981 */ /* 0x000f66000c1e1d00 */
[----:B------:R-:W-:Y:S01]  /*0880*/  @P0 VIADD R105, R105, 0x20 ;  /* 0x0000002069690836 */ /* 0x000fe20000000000 */
[----:B------:R-:W5:Y:S02]  /*0890*/  @P5 LDG.E.128 R8, desc[UR6][R14.64+0x10] ;  /* 0x000010060e085981 */ /* 0x000f64000c1e1d00 */
[----:B------:R-:W1:Y:S01]  /*08a0*/  @P4 LDC.64 R12, c[0x0][0x3d0] ;  /* 0x0000f400ff0c4b82 */ /* 0x000e620000000a00 */
[C---:B--2---:R-:W-:Y:S01]  /*08b0*/  @P1 IMAD.WIDE.U32 R18, R105.reuse, 0x20, R18 ;  /* 0x0000002069121825 */ /* 0x044fe200078e0012 */
[----:B------:R-:W5:Y:S03]  /*08c0*/  @P0 LDG.E.128 R20, desc[UR6][R16.64] ;  /* 0x0000000610140981 */ /* 0x000f66000c1e1d00 */
[----:B------:R-:W-:Y:S01]  /*08d0*/  @P1 VIADD R105, R105, 0x20 ;  /* 0x0000002069691836 */ /* 0x000fe20000000000 */
[----:B------:R-:W5:Y:S03]  /*08e0*/  @P0 LDG.E.128 R24, desc[UR6][R16.64+0x10] ;  /* 0x0000100610180981 */ /* 0x000f66000c1e1d00 */
[C---:B---3--:R-:W-:Y:S01]  /*08f0*/  @P2 IMAD.WIDE.U32 R28, R105.reuse, 0x20, R28 ;  /* 0x00000020691c2825 */ /* 0x048fe200078e001c */
[----:B------:R-:W-:Y:S01]  /*0900*/  @P2 IADD3 R105, PT, PT, R105, 0x20, RZ ;  /* 0x0000002069692810 */ /* 0x000fe20007ffe0ff */
[----:B------:R-:W5:Y:S01]  /*0910*/  @P1 LDG.E.128 R36, desc[UR6][R18.64] ;  /* 0x0000000612241981 */ /* 0x000f62000c1e1d00 */
[----:B------:R-:W-:-:S02]  /*0920*/  CS2R R78, SRZ ;  /* 0x00000000004e7805 */ /* 0x000fc4000001ff00 */
[----:B------:R-:W-:Y:S02]  /*0930*/  CS2R R76, SRZ ;  /* 0x00000000004c7805 */ /* 0x000fe4000001ff00 */
[----:B------:R-:W-:Y:S01]  /*0940*/  CS2R R66, SRZ ;  /* 0x0000000000427805 */ /* 0x000fe2000001ff00 */
[----:B------:R2:W5:Y:S01]  /*0950*/  @P1 LDG.E.128 R40, desc[UR6][R18.64+0x10] ;  /* 0x0000100612281981 */ /* 0x000562000c1e1d00 */
[C---:B0-----:R-:W-:Y:S01]  /*0960*/  @P3 IMAD.WIDE.U32 R30, R105.reuse, 0x20, R30 ;  /* 0x00000020691e3825 */ /* 0x041fe200078e001e */
[----:B------:R-:W-:Y:S02]  /*0970*/  CS2R R64, SRZ ;  /* 0x0000000000407805 */ /* 0x000fe4000001ff00 */
[----:B------:R-:W-:Y:S01]  /*0980*/  CS2R R62, SRZ ;  /* 0x00000000003e7805 */ /* 0x000fe2000001ff00 */
[----:B------:R-:W5:Y:S01]  /*0990*/  @P2 LDG.E.128 R52, desc[UR6][R28.64] ;  /* 0x000000061c342981 */ /* 0x000f62000c1e1d00 */
[----:B------:R-:W-:Y:S01]  /*09a0*/  @P3 VIADD R105, R105, 0x20 ;  /* 0x0000002069693836 */ /* 0x000fe20000000000 */
[----:B------:R-:W-:-:S02]  /*09b0*/  CS2R R60, SRZ ;  /* 0x00000000003c7805 */ /* 0x000fc4000001ff00 */
[----:B------:R-:W-:Y:S01]  /*09c0*/  CS2R R50, SRZ ;  /* 0x0000000000327805 */ /* 0x000fe2000001ff00 */
[----:B------:R0:W5:Y:S01]  /*09d0*/  @P2 LDG.E.128 R56, desc[UR6][R28.64+0x10] ;  /* 0x000010061c382981 */ /* 0x000162000c1e1d00 */
[----:B-1----:R-:W-:Y:S01]  /*09e0*/  @P4 IMAD.WIDE.U32 R12, R105, 0x20, R12 ;  /* 0x00000020690c4825 */ /* 0x002fe200078e000c */
[----:B------:R-:W-:Y:S02]  /*09f0*/  CS2R R48, SRZ ;  /* 0x0000000000307805 */ /* 0x000fe4000001ff00 */
[----:B------:R-:W-:Y:S01]  /*0a00*/  CS2R R46, SRZ ;  /* 0x00000000002e7805 */ /* 0x000fe2000001ff00 */
[----:B------:R-:W5:Y:S01]  /*0a10*/  @P3 LDG.E.128 R68, desc[UR6][R30.64] ;  /* 0x000000061e443981 */ /* 0x000f62000c1e1d00 */
[----:B------:R-:W-:Y:S02]  /*0a20*/  CS2R R44, SRZ ;  /* 0x00000000002c7805 */ /* 0x000fe4000001ff00 */
[----:B------:R-:W-:Y:S02]  /*0a30*/  CS2R R34, SRZ ;  /* 0x0000000000227805 */ /* 0x000fe4000001ff00 */
[----:B------:R-:W-:Y:S01]  /*0a40*/  CS2R R32, SRZ ;  /* 0x0000000000207805 */ /* 0x000fe2000001ff00 */
[----:B------:R1:W5:Y:S01]  /*0a50*/  @P3 LDG.E.128 R72, desc[UR6][R30.64+0x10] ;  /* 0x000010061e483981 */ /* 0x000362000c1e1d00 */
[----:B--2---:R-:W-:-:S02]  /*0a60*/  CS2R R18, SRZ ;  /* 0x0000000000127805 */ /* 0x004fc4000001ff00 */
[----:B0-----:R-:W-:Y:S02]  /*0a70*/  CS2R R28, SRZ ;  /* 0x00000000001c7805 */ /* 0x001fe4000001ff00 */
[----:B------:R-:W-:Y:S01]  /*0a80*/  CS2R R16, SRZ ;  /* 0x0000000000107805 */ /* 0x000fe2000001ff00 */
[----:B------:R-:W5:Y:S01]  /*0a90*/  @P4 LDG.E.128 R84, desc[UR6][R12.64] ;  /* 0x000000060c544981 */ /* 0x000f62000c1e1d00 */
[----:B------:R-:W-:Y:S02]  /*0aa0*/  CS2R R14, SRZ ;  /* 0x00000000000e7805 */ /* 0x000fe4000001ff00 */
[----:B------:R-:W-:Y:S02]  /*0ab0*/  @P4 CS2R R98, SRZ ;  /* 0x0000000000624805 */ /* 0x000fe4000001ff00 */
[----:B------:R-:W-:Y:S01]  /*0ac0*/  @P4 CS2R R96, SRZ ;  /* 0x0000000000604805 */ /* 0x000fe2000001ff00 */
[----:B------:R0:W5:Y:S01]  /*0ad0*/  @P4 LDG.E.128 R88, desc[UR6][R12.64+0x10] ;  /* 0x000010060c584981 */ /* 0x000162000c1e1d00 */
[----:B------:R-:W-:-:S02]  /*0ae0*/  @P4 CS2R R94, SRZ ;  /* 0x00000000005e4805 */ /* 0x000fc4000001ff00 */
[----:B-1----:R-:W-:Y:S02]  /*0af0*/  CS2R R30, SRZ ;  /* 0x00000000001e7805 */ /* 0x002fe4000001ff00 */
[----:B------:R-:W-:Y:S02]  /*0b00*/  @P4 CS2R R92, SRZ ;  /* 0x00000000005c4805 */ /* 0x000fe4000001ff00 */
[----:B0-----:R-:W-:-:S07]  /*0b10*/  CS2R R12, SRZ ;  /* 0x00000000000c7805 */ /* 0x001fce000001ff00 */
.L_x_14916:
[----:B------:R-:W-:Y:S05]  /*0b20*/  BSYNC.RECONVERGENT B0 ;  /* 0x0000000000007941 */ /* 0x000fea0003800200 */
.L_x_14914:
[----:B------:R-:W1:Y:S02]  /*0b30*/  LDCU UR4, c[0x0][0x384] ;  /* 0x00007080ff0477ac */ /* 0x000e640008000800 */
[----:B-1----:R-:W-:-:S13]  /*0b40*/  ISETP.GE.AND P0, PT, R162, UR4, PT ;  /* 0x00000004a2007c0c */ /* 0x002fda000bf06270 */
[----:B------:R-:W-:Y:S05]  /*0b50*/  @P0 EXIT ;  /* 0x000000000000094d */ /* 0x000fea0003800000 */
[----:B0-----:R-:W-:-:S04]  /*0b60*/  IMAD.HI.U32 R100, R169, -0x326172a9, RZ ;  /* 0xcd9e8d57a9647827 */ /* 0x001fc800078e00ff */
[----:B------:R-:W-:Y:S01]  /*0b70*/  HFMA2 R165, -RZ, RZ, 0, 0 ;  /* 0x00000000ffa57431 */ /* 0x000fe200000001ff */
[----:B------:R-:W-:Y:S01]  /*0b80*/  LOP3.LUT R181, R0, 0x3, RZ, 0xc0, !PT ;  /* 0x0000000300b57812 */ /* 0x000fe200078ec0ff */
[----:B------:R-:W0:Y:S01]  /*0b90*/  LDCU UR10, c[0x0][0x408] ;  /* 0x00008100ff0a77ac */ /* 0x000e220008000800 */
[----:B------:R-:W-:Y:S01]  /*0ba0*/  IMAD.HI.U32 R101, R185, -0x2daee0ad, RZ ;  /* 0xd2511f53b9657827 */ /* 0x000fe200078e00ff */
[----:B------:R-:W-:Y:S01]  /*0bb0*/  LOP3.LUT R100, R167, R100, R2, 0x96, !PT ;  /* 0x00000064a7647212 */ /* 0x000fe200078e9602 */
[----:B------:R-:W1:Y:S02]  /*0bc0*/  LDCU UR13, c[0x0][0x388] ;  /* 0x00007100ff0d77ac */ /* 0x000e640008000800 */
[----:B------:R-:W-:Y:S01]  /*0bd0*/  IMAD R105, R185, -0x2daee0ad, RZ ;  /* 0xd2511f53b9697824 */ /* 0x000fe200078e02ff */
[----:B------:R-:W-:Y:S01]  /*0be0*/  LOP3.LUT R101, R101, R3, RZ, 0x3c, !PT ;  /* 0x0000000365657212 */ /* 0x000fe200078e3cff */
[----:B------:R-:W-:Y:S01]  /*0bf0*/  IMAD R103, R169, -0x326172a9, RZ ;  /* 0xcd9e8d57a9677824 */ /* 0x000fe200078e02ff */
[----:B------:R-:W2:Y:S01]  /*0c00*/  LDCU.U8 UR11, c[0x0][0x410] ;  /* 0x00008200ff0b77ac */ /* 0x000ea20008000000 */
[----:B------:R-:W-:Y:S01]  /*0c10*/  IMAD.HI.U32 R104, R100, -0x2daee0ad, RZ ;  /* 0xd2511f5364687827 */ /* 0x000fe200078e00ff */
[----:B------:R-:W3:Y:S03]  /*0c20*/  LDCU UR12, c[0x0][0x448] ;  /* 0x00008900ff0c77ac */ /* 0x000ee60008000800 */
[----:B------:R-:W-:Y:S01]  /*0c30*/  IMAD.HI.U32 R102, R101, -0x326172a9, RZ ;  /* 0xcd9e8d5765667827 */ /* 0x000fe200078e00ff */
[----:B------:R-:W-:Y:S01]  /*0c40*/  LOP3.LUT R104, R107, R105, R104, 0x96, !PT ;  /* 0x000000696b687212 */ /* 0x000fe200078e9668 */
[----:B------:R-:W4:Y:S02]  /*0c50*/  LDCU.64 UR4, c[0x0][0x398] ;  /* 0x00007300ff0477ac */ /* 0x000f240008000a00 */
[----:B------:R-:W-:Y:S01]  /*0c60*/  IMAD R101, R101, -0x326172a9, RZ ;  /* 0xcd9e8d5765657824 */ /* 0x000fe200078e02ff */
[----:B------:R-:W-:Y:S01]  /*0c70*/  LOP3.LUT R102, R106, R103, R102, 0x96, !PT ;  /* 0x000000676a667212 */ /* 0x000fe200078e9666 */
[----:B------:R-:W-:Y:S01]  /*0c80*/  IMAD R106, R100, -0x2daee0ad, RZ ;  /* 0xd2511f53646a7824 */ /* 0x000fe200078e02ff */
[----:B------:R-:W0:Y:S01]  /*0c90*/  LDCU.64 UR8, c[0x0][0x3a0] ;  /* 0x00007400ff0877ac */ /* 0x000e220008000a00 */
        /* <DEDUP_REMOVED lines=28> */
[----:B------:R-:W-:-:S03]  /*0e60*/  IMAD R106, R101, -0x2daee0ad, RZ ;  /* 0xd2511f53656a7824 */ /* 0x000fc600078e02ff */
        /* <DEDUP_REMOVED lines=19> */
[----:B01234-:R-:W-:-:S07]  /*0fa0*/  IMAD R183, R100, -0x2daee0ad, RZ ;  /* 0xd2511f5364b77824 */ /* 0x01ffce00078e02ff */
.L_x_15679:
        /* <DEDUP_REMOVED lines=41> */
.L_x_14922:
        /* <DEDUP_REMOVED lines=13> */
.L_x_14924:
[----:B------:R-:W-:Y:S05]  /*1310*/  BSYNC.RECONVERGENT B2 ;  /* 0x0000000000027941 */ /* 0x000fea0003800200 */
.L_x_14923:
        /* <DEDUP_REMOVED lines=61> */
.L_x_14921:
[----:B------:R-:W-:Y:S05]  /*16f0*/  BSYNC.RECONVERGENT B1 ;  /* 0x0000000000017941 */ /* 0x000fea0003800200 */
.L_x_14920:
        /* <DEDUP_REMOVED lines=9> */
[----:B0-----:R-:W-:Y:S01]  /*1790*/  FSETP.LE.FTZ.AND P3, PT, R109, R156, PT ;  /* 0x0000009c6d00720b */ /* 0x001fe20003f73000 */
        /* <DEDUP_REMOVED lines=12> */
.L_x_14927:
        /* <DEDUP_REMOVED lines=13> */
.L_x_14929:
[----:B------:R-:W-:Y:S05]  /*1930*/  BSYNC.RECONVERGENT B2 ;  /* 0x0000000000027941 */ /* 0x000fea0003800200 */
.L_x_14928:
        /* <DEDUP_REMOVED lines=29> */
[----:B------:R-:W-:Y:S02]  /*1b10*/  VIADD R111, R3, 0xa9066899 ;  /* 0xa9066899036f7836 */ /* 0x000fe40000000000 */
[----:B------:R-:W-:Y:S01]  /*1b20*/  IMAD.WIDE.U32 R190, R157, -0x326172a9, RZ ;  /* 0xcd9e8d579dbe7825 */ /* 0x000fe200078e00ff */
[----:B------:R-:W-:Y:S02]  /*1b30*/  IADD3 R157, PT, PT, R2, 0x1715609d, RZ ;  /* 0x1715609d029d7810 */ /* 0x000fe40007ffe0ff */
[----:B------:R-:W-:Y:S02]  /*1b40*/  LOP3.LUT R111, R111, R158, R189, 0x96, !PT ;  /* 0x0000009e6f6f7212 */ /* 0x000fe400078e96bd */
        /* <DEDUP_REMOVED lines=19> */
[----:B------:R-:W-:Y:S01]  /*1c80*/  IMAD.WIDE.U32 R188, R111, -0x2daee0ad, RZ ;  /* 0xd2511f536fbc7825 */ /* 0x000fe200078e00ff */
[----:B------:R-:W-:-:S03]  /*1c90*/  IADD3 R111, PT, PT, R3, -0x695add53, RZ ;  /* 0x96a522ad036f7810 */ /* 0x000fc60007ffe0ff */
[----:B------:R-:W-:Y:S01]  /*1ca0*/  IMAD.WIDE.U32 R190, R157, -0x326172a9, RZ ;  /* 0xcd9e8d579dbe7825 */ /* 0x000fe200078e00ff */
[----:B------:R-:W-:-:S03]  /*1cb0*/  LOP3.LUT R168, R111, R158, R189, 0x96, !PT ;  /* 0x0000009e6fa87212 */ /* 0x000fc600078e96bd */
[----:B------:R-:W-:Y:S02]  /*1cc0*/  VIADD R157, R2, 0x8ff34781 ;  /* 0x8ff34781029d7836 */ /* 0x000fe40000000000 */
[----:B------:R-:W-:Y:S01]  /*1cd0*/  IMAD.MOV.U32 R111, RZ, RZ, R0 ;  /* 0x000000ffff6f7224 */ /* 0x000fe200078e0000 */
[----:B------:R-:W-:Y:S01]  /*1ce0*/  MOV R0, R188 ;  /* 0x000000bc00007202 */ /* 0x000fe20000000f00 */
[----:B------:R-:W-:Y:S01]  /*1cf0*/  IMAD.MOV.U32 R164, RZ, RZ, R190 ;  /* 0x000000ffffa47224 */ /* 0x000fe200078e00be */
[----:B------:R-:W-:-:S07]  /*1d00*/  LOP3.LUT R166, R157, R186, R191, 0x96, !PT ;  /* 0x000000ba9da67212 */ /* 0x000fce00078e96bf */
.L_x_14926:
[----:B------:R-:W-:Y:S05]  /*1d10*/  BSYNC.RECONVERGENT B1 ;  /* 0x0000000000017941 */ /* 0x000fea0003800200 */
.L_x_14925:
        /* <DEDUP_REMOVED lines=19> */
.L_x_14932:
        /* <DEDUP_REMOVED lines=13> */
.L_x_14934:
[----:B------:R-:W-:Y:S05]  /*1f20*/  BSYNC.RECONVERGENT B2 ;  /* 0x0000000000027941 */ /* 0x000fea0003800200 */
.L_x_14933:
        /* <DEDUP_REMOVED lines=47> */
[----:B------:R-:W-:-:S03]  /*2220*/  IADD3 R157, PT, PT, R3, -0x24c28bd8, RZ ;  /* 0xdb3d7428039d7810 */ /* 0x000fc60007ffe0ff */
[----:B------:R-:W-:Y:S01]  /*2230*/  VIADD R111, R2, 0xf1bbcdc8 ;  /* 0xf1bbcdc8026f7836 */ /* 0x000fe20000000000 */
[----:B------:R-:W-:-:S04]  /*2240*/  LOP3.LUT R157, R157, R188, R159, 0x96, !PT ;  /* 0x000000bc9d9d7212 */ /* 0x000fc800078e969f */
[----:B------:R-:W-:Y:S01]  /*2250*/  LOP3.LUT R111, R111, R190, R187, 0x96, !PT ;  /* 0x000000be6f6f7212 */ /* 0x000fe200078e96bb */
[----:B------:R-:W-:-:S04]  /*2260*/  IMAD.WIDE.U32 R190, R157, -0x326172a9, RZ ;  /* 0xcd9e8d579dbe7825 */ /* 0x000fc800078e00ff */
[----:B------:R-:W-:Y:S01]  /*2270*/  IMAD.WIDE.U32 R188, R111, -0x2daee0ad, RZ ;  /* 0xd2511f536fbc7825 */ /* 0x000fe200078e00ff */
[----:B------:R-:W-:-:S03]  /*2280*/  IADD3 R111, PT, PT, R3, -0x695add53, RZ ;  /* 0x96a522ad036f7810 */ /* 0x000fc60007ffe0ff */
[----:B------:R-:W-:Y:S01]  /*2290*/  VIADD R157, R2, 0x8ff34781 ;  /* 0x8ff34781029d7836 */ /* 0x000fe20000000000 */
[----:B------:R-:W-:Y:S01]  /*22a0*/  LOP3.LUT R168, R111, R158, R189, 0x96, !PT ;  /* 0x0000009e6fa87212 */ /* 0x000fe200078e96bd */
[----:B------:R-:W-:Y:S01]  /*22b0*/  IMAD.MOV.U32 R111, RZ, RZ, R0 ;  /* 0x000000ffff6f7224 */ /* 0x000fe200078e0000 */
[----:B------:R-:W-:Y:S01]  /*22c0*/  MOV R0, R188 ;  /* 0x000000bc00007202 */ /* 0x000fe20000000f00 */
[----:B------:R-:W-:Y:S01]  /*22d0*/  IMAD.MOV.U32 R164, RZ, RZ, R190 ;  /* 0x000000ffffa47224 */ /* 0x000fe200078e00be */
[----:B------:R-:W-:Y:S01]  /*22e0*/  LOP3.LUT R166, R157, R186, R191, 0x96, !PT ;  /* 0x000000ba9da67212 */ /* 0x000fe200078e96bf */
[----:B------:R-:W-:-:S07]  /*22f0*/  IMAD.MOV.U32 R157, RZ, RZ, RZ ;  /* 0x000000ffff9d7224 */ /* 0x000fce00078e00ff */
.L_x_14931:
[----:B------:R-:W-:Y:S05]  /*2300*/  BSYNC.RECONVERGENT B1 ;  /* 0x0000000000017941 */ /* 0x000fea0003800200 */
.L_x_14930:
        /* <DEDUP_REMOVED lines=20> */
.L_x_14937:
        /* <DEDUP_REMOVED lines=13> */
.L_x_14939:
[----:B------:R-:W-:Y:S05]  /*2520*/  BSYNC.RECONVERGENT B2 ;  /* 0x0000000000027941 */ /* 0x000fea0003800200 */
.L_x_14938:
        /* <DEDUP_REMOVED lines=61> */
.L_x_14936:
[----:B------:R-:W-:Y:S05]  /*2900*/  BSYNC.RECONVERGENT B1 ;  /* 0x0000000000017941 */ /* 0x000fea0003800200 */
.L_x_14935:
        /* <DEDUP_REMOVED lines=19> */
.L_x_14942:
        /* <DEDUP_REMOVED lines=13> */
.L_x_14944:
[----:B------:R-:W-:Y:S05]  /*2b10*/  BSYNC.RECONVERGENT B2 ;  /* 0x0000000000027941 */ /* 0x000fea0003800200 */
.L_x_14943:
        /* <DEDUP_REMOVED lines=50> */
[----:B------:R-:W-:Y:S01]  /*2e40*/  LOP3.LUT R157, R157, R188, R159, 0x96, !PT ;  /* 0x000000bc9d9d7212 */ /* 0x000fe200078e969f */
[----:B------:R-:W-:Y:S02]  /*2e50*/  IMAD.MOV.U32 R159, RZ, RZ, RZ ;  /* 0x000000ffff9f7224 */ /* 0x000fe400078e00ff */
        /* <DEDUP_REMOVED lines=9> */
.L_x_14941:
[----:B------:R-:W-:Y:S05]  /*2ef0*/  BSYNC.RECONVERGENT B1 ;  /* 0x0000000000017941 */ /* 0x000fea0003800200 */
.L_x_14940:
        /* <DEDUP_REMOVED lines=18> */
.L_x_14947:
        /* <DEDUP_REMOVED lines=13> */
.L_x_14949:
[----:B------:R-:W-:Y:S05]  /*30f0*/  BSYNC.RECONVERGENT B2 ;  /* 0x0000000000027941 */ /* 0x000fea0003800200 */
.L_x_14948:
        /* <DEDUP_REMOVED lines=61> */
.L_x_14946:
[----:B------:R-:W-:Y:S05]  /*34d0*/  BSYNC.RECONVERGENT B1 ;  /* 0x0000000000017941 */ /* 0x000fea0003800200 */
.L_x_14945:
        /* <DEDUP_REMOVED lines=17> */
.L_x_14952:
        /* <DEDUP_REMOVED lines=13> */
.L_x_14954:
[----:B------:R-:W-:Y:S05]  /*36c0*/  BSYNC.RECONVERGENT B2 ;  /* 0x0000000000027941 */ /* 0x000fea0003800200 */
.L_x_14953:
        /* <DEDUP_REMOVED lines=61> */
.L_x_14951:
[----:B------:R-:W-:Y:S05]  /*3aa0*/  BSYNC.RECONVERGENT B1 ;  /* 0x0000000000017941 */ /* 0x000fea0003800200 */
.L_x_14950:
        /* <DEDUP_REMOVED lines=18> */
.L_x_14957:
        /* <DEDUP_REMOVED lines=13> */
.L_x_14959:
[----:B------:R-:W-:Y:S05]  /*3ca0*/  BSYNC.RECONVERGENT B2 ;  /* 0x0000000000027941 */ /* 0x000fea0003800200 */
.L_x_14958:
        /* <DEDUP_REMOVED lines=61> */
.L_x_14956:
[----:B------:R-:W-:Y:S05]  /*4080*/  BSYNC.RECONVERGENT B1 ;  /* 0x0000000000017941 */ /* 0x000fea0003800200 */
.L_x_14955:
[----:B------:R-:W-:Y:S01]  /*4090*/  I2FP.F32.U32 R159, R158 ;  /* 0x0000009e009f7245 */ /* 0x000fe20000201000 */
[----:B------:R-:W-:Y:S01]  /*40a0*/  FMUL.FTZ R109, R109, UR10 ;  /* 0x0000000a6d6d7c20 */ /* 0x000fe20008410000 */
[----:B------:R-:W-:Y:S01]  /*40b0*/  P2R R187, PR, RZ, 0x2 ;  /* 0x00000002ffbb7803 */ /* 0x000fe20000000000 */
[----:B------:R-:W-:Y:S01]  /*40c0*/  FMUL.FTZ R110, R110, UR10 ;  /* 0x0000000a6e6e7c20 */ /* 0x000fe20008410000 */
[C---:B------:R-:W-:Y:S01]  /*40d0*/  LOP3.LUT P1, RZ, R184.reuse, 0x10, RZ, 0xc0, !PT ;  /* 0x00000010b8ff7812 */ /* 0x040fe2000782c0ff */
[----:B------:R-:W-:Y:S01]  /*40e0*/  FFMA.FTZ R183, R159, R108, 1.1641532182693481445e-10 ;  /* 0x2f0000009fb77423 */ /* 0x000fe2000001006c */
[----:B------:R-:W-:Y:S01]  /*40f0*/  IMAD.U32 R108, R135, 0x10000, RZ ;  /* 0x00010000876c7824 */ /* 0x000fe200078e00ff */
[----:B------:R-:W-:Y:S01]  /*4100*/  P2R R188, PR, RZ, 0x1 ;  /* 0x00000001ffbc7803 */ /* 0x000fe20000000000 */
[----:B------:R-:W-:Y:S01]  /*4110*/  FMUL.FTZ R111, R111, UR10 ;  /* 0x0000000a6f6f7c20 */ /* 0x000fe20008410000 */
[----:B------:R-:W-:Y:S01]  /*4120*/  LOP3.LUT P0, RZ, R184, 0x8, RZ, 0xc0, !PT ;  /* 0x00000008b8ff7812 */ /* 0x000fe2000780c0ff */
[----:B------:R-:W-:Y:S01]  /*4130*/  FMUL.FTZ R135, R132, UR10 ;  /* 0x0000000a84877c20 */ /* 0x000fe20008410000 */
[----:B------:R-:W-:Y:S01]  /*4140*/  LOP3.LUT P6, RZ, R184, 0x4, RZ, 0xc0, !PT ;  /* 0x00000004b8ff7812 */ /* 0x000fe200078cc0ff */
[----:B------:R-:W-:Y:S01]  /*4150*/  FMUL.FTZ R186, R108, UR10 ;  /* 0x0000000a6cba7c20 */ /* 0x000fe20008410000 */
[----:B------:R-:W-:Y:S01]  /*4160*/  LOP3.LUT P5, RZ, R184, 0x2, RZ, 0xc0, !PT ;  /* 0x00000002b8ff7812 */ /* 0x000fe200078ac0ff */
[----:B------:R-:W-:Y:S01]  /*4170*/  FMUL.FTZ R157, R157, UR10 ;  /* 0x0000000a9d9d7c20 */ /* 0x000fe20008410000 */
[----:B------:R-:W-:Y:S01]  /*4180*/  FSEL R108, R109, RZ, P1 ;  /* 0x000000ff6d6c7208 */ /* 0x000fe20000800000 */
[----:B------:R-:W-:Y:S01]  /*4190*/  FMUL.FTZ R158, R134, UR10 ;  /* 0x0000000a869e7c20 */ /* 0x000fe20008410000 */
[----:B------:R-:W-:Y:S01]  /*41a0*/  ISETP.NE.AND P1, PT, R187, RZ, PT ;  /* 0x000000ffbb00720c */ /* 0x000fe20003f25270 */
[----:B------:R-:W-:Y:S01]  /*41b0*/  FMUL.FTZ R159, R133, UR10 ;  /* 0x0000000a859f7c20 */ /* 0x000fe20008410000 */
[----:B------:R-:W-:-:S02]  /*41c0*/  FSEL R109, R110, RZ, P0 ;  /* 0x000000ff6e6d7208 */ /* 0x000fc40000000000 */
[----:B------:R-:W-:Y:S02]  /*41d0*/  FSEL R110, R111, RZ, P6 ;  /* 0x000000ff6f6e7208 */ /* 0x000fe40003000000 */
[----:B------:R-:W-:Y:S02]  /*41e0*/  FSEL R111, R135, RZ, P5 ;  /* 0x000000ff876f7208 */ /* 0x000fe40002800000 */
[----:B------:R-:W-:Y:S02]  /*41f0*/  FSETP.GTU.FTZ.AND P5, PT, R183, R156, PT ;  /* 0x0000009cb700720b */ /* 0x000fe40003fbc000 */
[----:B------:R-:W-:Y:S02]  /*4200*/  FSEL R134, R157, RZ, P4 ;  /* 0x000000ff9d867208 */ /* 0x000fe40002000000 */
        /* <DEDUP_REMOVED lines=8> */
[----:B------:R-:W-:Y:S01]  /*4290*/  @P1 FADD.FTZ R132, R104, R132 ;  /* 0x0000008468841221 */ /* 0x000fe20000010000 */
[----:B------:R-:W-:Y:S01]  /*42a0*/  @P1 FADD.FTZ R133, R105, R133 ;  /* 0x0000008569851221 */ /* 0x000fe20000010000 */
[----:B------:R-:W-:Y:S01]  /*42b0*/  @P1 FADD.FTZ R134, R106, R134 ;  /* 0x000000866a861221 */ /* 0x000fe20000010000 */
[----:B------:R-:W-:Y:S01]  /*42c0*/  @P1 FADD.FTZ R135, R107, R135 ;  /* 0x000000876b871221 */ /* 0x000fe20000010000 */
[----:B------:R-:W-:Y:S01]  /*42d0*/  PLOP3.LUT P5, PT, P5, PT, PT, 0x8, 0x80 ;  /* 0x000000000080781c */ /* 0x000fe20002fae170 */
[----:B------:R-:W-:-:S12]  /*42e0*/  BRA `(.L_x_14960) ;  /* 0x0000006000807947 */ /* 0x000fd80003800000 */
.L_x_14919:
        /* <DEDUP_REMOVED lines=16> */
.L_x_14963:
        /* <DEDUP_REMOVED lines=13> */
.L_x_14965:
[----:B------:R-:W-:Y:S05]  /*44c0*/  BSYNC.RECONVERGENT B2 ;  /* 0x0000000000027941 */ /* 0x000fea0003800200 */
.L_x_14964:
        /* <DEDUP_REMOVED lines=61> */
.L_x_14962:
[----:B------:R-:W-:Y:S05]  /*48a0*/  BSYNC.RECONVERGENT B1 ;  /* 0x0000000000017941 */ /* 0x000fea0003800200 */
.L_x_14961:
        /* <DEDUP_REMOVED lines=10> */
[----:B------:R-:W-:Y:S01]  /*4950*/  IMAD.MOV.U32 R111, RZ, RZ, 0x2 ;  /* 0x00000002ff6f7424 */ /* 0x000fe200078e00ff */
[----:B0-----:R-:W-:Y:S01]  /*4960*/  FSETP.LE.FTZ.AND P4, PT, R109, R156, PT ;  /* 0x0000009c6d00720b */ /* 0x001fe20003f93000 */
[----:B------:R-:W-:-:S02]  /*4970*/  IMAD.MOV.U32 R109, RZ, RZ, R164 ;  /* 0x000000ffff6d7224 */ /* 0x000fc400078e00a4 */
[----:B-1----:R-:W-:-:S10]  /*4980*/  FMUL.FTZ R108, R157, R108 ;  /* 0x0000006c9d6c7220 */ /* 0x002fd40000410000 */
        /* <DEDUP_REMOVED lines=10> */
.L_x_14968:
        /* <DEDUP_REMOVED lines=13> */
.L_x_14970:
[----:B------:R-:W-:Y:S05]  /*4b00*/  BSYNC.RECONVERGENT B2 ;  /* 0x0000000000027941 */ /* 0x000fea0003800200 */
.L_x_14969:
        /* <DEDUP_REMOVED lines=61> */
.L_x_14967:
[----:B------:R-:W-:Y:S05]  /*4ee0*/  BSYNC.RECONVERGENT B1 ;  /* 0x0000000000017941 */ /* 0x000fea0003800200 */
.L_x_14966:
        /* <DEDUP_REMOVED lines=23> */
.L_x_14973:
        /* <DEDUP_REMOVED lines=13> */
.L_x_14975:
[----:B------:R-:W-:Y:S05]  /*5130*/  BSYNC.RECONVERGENT B2 ;  /* 0x0000000000027941 */ /* 0x000fea0003800200 */
.L_x_14974:
        /* <DEDUP_REMOVED lines=61> */
.L_x_14972:
[----:B------:R-:W-:Y:S05]  /*5510*/  BSYNC.RECONVERGENT B1 ;  /* 0x0000000000017941 */ /* 0x000fea0003800200 */
.L_x_14971:
        /* <DEDUP_REMOVED lines=20> */
.L_x_14978:
        /* <DEDUP_REMOVED lines=13> */
.L_x_14980:
[----:B------:R-:W-:Y:S05]  /*5730*/  BSYNC.RECONVERGENT B2 ;  /* 0x0000000000027941 */ /* 0x000fea0003800200 */
.L_x_14979:
        /* <DEDUP_REMOVED lines=61> */
.L_x_14977:
[----:B------:R-:W-:Y:S05]  /*5b10*/  BSYNC.RECONVERGENT B1 ;  /* 0x0000000000017941 */ /* 0x000fea0003800200 */
.L_x_14976:
        /* <DEDUP_REMOVED lines=24> */
.L_x_14983:
        /* <DEDUP_REMOVED lines=13> */
.L_x_14985:
[----:B------:R-:W-:Y:S05]  /*5d70*/  BSYNC.RECONVERGENT B2 ;  /* 0x0000000000027941 */ /* 0x000fea0003800200 */
.L_x_14984:
        /* <DEDUP_REMOVED lines=61> */
.L_x_14982:
[----:B------:R-:W-:Y:S05]  /*6150*/  BSYNC.RECONVERGENT B1 ;  /* 0x0000000000017941 */ /* 0x000fea0003800200 */
.L_x_14981:
        /* <DEDUP_REMOVED lines=21> */
.L_x_14988:
        /* <DEDUP_REMOVED lines=13> */
.L_x_14990:
[----:B------:R-:W-:Y:S05]  /*6380*/  BSYNC.RECONVERGENT B2 ;  /* 0x0000000000027941 */ /* 0x000fea0003800200 */
.L_x_14989:
        /* <DEDUP_REMOVED lines=24> */
[----:B------:R-:W-:Y:S01]  /*6510*/  VIADD R159, R3, 0xed9eba14 ;  /* 0xed9eba14039f7836 */ /* 0x000fe20000000000 */
[----:B------:R-:W-:-:S04]  /*6520*/  LOP3.LUT R111, R111, R186, R181, 0x96, !PT ;  /* 0x000000ba6f6f7212 */ /* 0x000fc800078e96b5 */
        /* <DEDUP_REMOVED lines=29> */
[----:B------:R-:W-:Y:S01]  /*6700*/  LOP3.LUT R168, R111, R176, R183, 0x96, !PT ;  /* 0x000000b06fa87212 */ /* 0x000fe200078e96b7 */
[----:B------:R-:W-:Y:S01]  /*6710*/  IMAD.MOV.U32 R164, RZ, RZ, R186 ;  /* 0x000000ffffa47224 */ /* 0x000fe200078e00ba */
[----:B------:R-:W-:Y:S01]  /*6720*/  LOP3.LUT R166, R159, R180, R187, 0x96, !PT ;  /* 0x000000b49fa67212 */ /* 0x000fe200078e96bb */
[----:B------:R-:W-:Y:S01]  /*6730*/  IMAD.MOV.U32 R159, RZ, RZ, RZ ;  /* 0x000000ffff9f7224 */ /* 0x000fe200078e00ff */
[----:B------:R-:W-:Y:S01]  /*6740*/  MOV R111, R0 ;  /* 0x00000000006f7202 */ /* 0x000fe20000000f00 */
[----:B------:R-:W-:-:S07]  /*6750*/  IMAD.MOV.U32 R0, RZ, RZ, R182 ;  /* 0x000000ffff007224 */ /* 0x000fce00078e00b6 */
.L_x_14987:
[----:B------:R-:W-:Y:S05]  /*6760*/  BSYNC.RECONVERGENT B1 ;  /* 0x0000000000017941 */ /* 0x000fea0003800200 */
.L_x_14986:
        /* <DEDUP_REMOVED lines=23> */
.L_x_14993:
        /* <DEDUP_REMOVED lines=13> */
.L_x_14995:
[----:B------:R-:W-:Y:S05]  /*69b0*/  BSYNC.RECONVERGENT B2 ;  /* 0x0000000000027941 */ /* 0x000fea0003800200 */
.L_x_14994:
        /* <DEDUP_REMOVED lines=57> */
[----:B------:R-:W-:Y:S01]  /*6d50*/  MOV R111, R0 ;  /* 0x00000000006f7202 */ /* 0x000fe20000000f00 */
[----:B------:R-:W-:Y:S01]  /*6d60*/  IMAD.MOV.U32 R0, RZ, RZ, R182 ;  /* 0x000000ffff007224 */ /* 0x000fe200078e00b6 */
[----:B------:R-:W-:Y:S01]  /*6d70*/  LOP3.LUT R166, R159, R180, R187, 0x96, !PT ;  /* 0x000000b49fa67212 */ /* 0x000fe200078e96bb */
[----:B------:R-:W-:-:S07]  /*6d80*/  IMAD.MOV.U32 R176, RZ, RZ, RZ ;  /* 0x000000ffffb07224 */ /* 0x000fce00078e00ff */
.L_x_14992:
[----:B------:R-:W-:Y:S05]  /*6d90*/  BSYNC.RECONVERGENT B1 ;  /* 0x0000000000017941 */ /* 0x000fea0003800200 */
.L_x_14991:
        /* <DEDUP_REMOVED lines=20> */
.L_x_14998:
        /* <DEDUP_REMOVED lines=13> */
.L_x_15000:
[----:B------:R-:W-:Y:S05]  /*6fb0*/  BSYNC.RECONVERGENT B2 ;  /* 0x0000000000027941 */ /* 0x000fea0003800200 */
.L_x_14999:
        /* <DEDUP_REMOVED lines=61> */
.L_x_14997:
[----:B------:R-:W-:Y:S05]  /*7390*/  BSYNC.RECONVERGENT B1 ;  /* 0x0000000000017941 */ /* 0x000fea0003800200 */
.L_x_14996:
        /* <DEDUP_REMOVED lines=24> */
.L_x_15003:
        /* <DEDUP_REMOVED lines=13> */
.L_x_15005:
[----:B------:R-:W-:Y:S05]  /*75f0*/  BSYNC.RECONVERGENT B2 ;  /* 0x0000000000027941 */ /* 0x000fea0003800200 */
.L_x_15004:
        /* <DEDUP_REMOVED lines=61> */
.L_x_15002:
[----:B------:R-:W-:Y:S05]  /*79d0*/  BSYNC.RECONVERGENT B1 ;  /* 0x0000000000017941 */ /* 0x000fea0003800200 */
.L_x_15001:
        /* <DEDUP_REMOVED lines=19> */
.L_x_15008:
        /* <DEDUP_REMOVED lines=13> */
.L_x_15010:
[----:B------:R-:W-:Y:S05]  /*7be0*/  BSYNC.RECONVERGENT B2 ;  /* 0x0000000000027941 */ /* 0x000fea0003800200 */
.L_x_15009:
        /* <DEDUP_REMOVED lines=61> */
.L_x_15007:
[----:B------:R-:W-:Y:S05]  /*7fc0*/  BSYNC.RECONVERGENT B1 ;  /* 0x0000000000017941 */ /* 0x000fea0003800200 */
.L_x_15006:
        /* <DEDUP_REMOVED lines=23> */
.L_x_15013:
        /* <DEDUP_REMOVED lines=13> */
.L_x_15015:
[----:B------:R-:W-:Y:S05]  /*8210*/  BSYNC.RECONVERGENT B2 ;  /* 0x0000000000027941 */ /* 0x000fea0003800200 */
.L_x_15014:
        /* <DEDUP_REMOVED lines=61> */
.L_x_15012:
[----:B------:R-:W-:Y:S05]  /*85f0*/  BSYNC.RECONVERGENT B1 ;  /* 0x0000000000017941 */ /* 0x000fea0003800200 */
.L_x_15011:
        /* <DEDUP_REMOVED lines=18> */
.L_x_15018:
        /* <DEDUP_REMOVED lines=13> */
.L_x_15020:
[----:B------:R-:W-:Y:S05]  /*87f0*/  BSYNC.RECONVERGENT B2 ;  /* 0x0000000000027941 */ /* 0x000fea0003800200 */
.L_x_15019:
        /* <DEDUP_REMOVED lines=12> */
[C---:B------:R-:W-:Y:S02]  /*88c0*/  IADD3 R179, PT, PT, R2.reuse, -0x255992d5, RZ ;  /* 0xdaa66d2b02b37810 */ /* 0x040fe40007ffe0ff */
        /* <DEDUP_REMOVED lines=36> */
[----:B------:R-:W-:Y:S02]  /*8b10*/  VIADD R159, R2, 0xf1bbcdc8 ;  /* 0xf1bbcdc8029f7836 */ /* 0x000fe40000000000 */
[----:B------:R-:W-:-:S03]  /*8b20*/  IMAD.MOV.U32 R181, RZ, RZ, RZ ;  /* 0x000000ffffb57224 */ /* 0x000fc600078e00ff */
        /* <DEDUP_REMOVED lines=10> */
.L_x_15017:
[----:B------:R-:W-:Y:S05]  /*8bd0*/  BSYNC.RECONVERGENT B1 ;  /* 0x0000000000017941 */ /* 0x000fea0003800200 */
.L_x_15016:
        /* <DEDUP_REMOVED lines=24> */
.L_x_15023:
        /* <DEDUP_REMOVED lines=13> */
.L_x_15025:
[----:B------:R-:W-:Y:S05]  /*8e30*/  BSYNC.RECONVERGENT B2 ;  /* 0x0000000000027941 */ /* 0x000fea0003800200 */
.L_x_15024:
        /* <DEDUP_REMOVED lines=59> */
[----:B------:R-:W-:Y:S02]  /*91f0*/  IMAD.MOV.U32 R0, RZ, RZ, R188 ;  /* 0x000000ffff007224 */ /* 0x000fe400078e00bc */
[----:B------:R-:W-:-:S07]  /*9200*/  IMAD.MOV.U32 R182, RZ, RZ, RZ ;  /* 0x000000ffffb67224 */ /* 0x000fce00078e00ff */
.L_x_15022:
[----:B------:R-:W-:Y:S05]  /*9210*/  BSYNC.RECONVERGENT B1 ;  /* 0x0000000000017941 */ /* 0x000fea0003800200 */
.L_x_15021:
        /* <DEDUP_REMOVED lines=19> */
.L_x_15028:
        /* <DEDUP_REMOVED lines=13> */
.L_x_15030:
[----:B------:R-:W-:Y:S05]  /*9420*/  BSYNC.RECONVERGENT B2 ;  /* 0x0000000000027941 */ /* 0x000fea0003800200 */
.L_x_15029:
        /* <DEDUP_REMOVED lines=61> */
.L_x_15027:
[----:B------:R-:W-:Y:S05]  /*9800*/  BSYNC.RECONVERGENT B1 ;  /* 0x0000000000017941 */ /* 0x000fea0003800200 */
.L_x_15026:
        /* <DEDUP_REMOVED lines=23> */
.L_x_15033:
        /* <DEDUP_REMOVED lines=13> */
.L_x_15035:
[----:B------:R-:W-:Y:S05]  /*9a50*/  BSYNC.RECONVERGENT B2 ;  /* 0x0000000000027941 */ /* 0x000fea0003800200 */
.L_x_15034:
        /* <DEDUP_REMOVED lines=61> */
.L_x_15032:
[----:B------:R-:W-:Y:S05]  /*9e30*/  BSYNC.RECONVERGENT B1 ;  /* 0x0000000000017941 */ /* 0x000fea0003800200 */
.L_x_15031:
        /* <DEDUP_REMOVED lines=18> */
.L_x_15038:
        /* <DEDUP_REMOVED lines=15> */
.L_x_15040:
[----:B------:R-:W-:Y:S05]  /*a050*/  BSYNC.RECONVERGENT B2 ;  /* 0x0000000000027941 */ /* 0x000fea0003800200 */
.L_x_15039:
        /* <DEDUP_REMOVED lines=50> */
[----:B------:R-:W-:Y:S02]  /*a380*/  LOP3.LUT R159, R159, R190, R187, 0x96, !PT ;  /* 0x000000be9f9f7212 */ /* 0x000fe400078e96bb */
[----:B------:R-:W-:Y:S01]  /*a390*/  MOV R183, R0 ;  /* 0x0000000000b77202 */ /* 0x000fe20000000f00 */
[----:B------:R-:W-:Y:S01]  /*a3a0*/  IMAD.WIDE.U32 R190, R181, -0x326172a9, RZ ;  /* 0xcd9e8d57b5be7825 */ /* 0x000fe200078e00ff */
[----:B------:R-:W-:-:S03]  /*a3b0*/  IADD3 R181, PT, PT, R2, -0x700cb87f, RZ ;  /* 0x8ff3478102b57810 */ /* 0x000fc60007ffe0ff */
[----:B------:R-:W-:Y:S01]  /*a3c0*/  IMAD.WIDE.U32 R188, R159, -0x2daee0ad, RZ ;  /* 0xd2511f539fbc7825 */ /* 0x000fe200078e00ff */
[----:B------:R-:W-:-:S03]  /*a3d0*/  LOP3.LUT R166, R181, R186, R191, 0x96, !PT ;  /* 0x000000bab5a67212 */ /* 0x000fc600078e96bf */
[----:B------:R-:W-:Y:S02]  /*a3e0*/  VIADD R159, R3, 0x96a522ad ;  /* 0x96a522ad039f7836 */ /* 0x000fe40000000000 */
[----:B------:R-:W-:Y:S02]  /*a3f0*/  IMAD.MOV.U32 R164, RZ, RZ, R190 ;  /* 0x000000ffffa47224 */ /* 0x000fe400078e00be */
[----:B------:R-:W-:Y:S01]  /*a400*/  IMAD.MOV.U32 R0, RZ, RZ, R188 ;  /* 0x000000ffff007224 */ /* 0x000fe200078e00bc */
[----:B------:R-:W-:Y:S01]  /*a410*/  LOP3.LUT R168, R159, R182, R189, 0x96, !PT ;  /* 0x000000b69fa87212 */ /* 0x000fe200078e96bd */
[----:B------:R-:W-:-:S07]  /*a420*/  IMAD.MOV.U32 R181, RZ, RZ, RZ ;  /* 0x000000ffffb57224 */ /* 0x000fce00078e00ff */
.L_x_15037:
[----:B------:R-:W-:Y:S05]  /*a430*/  BSYNC.RECONVERGENT B1 ;  /* 0x0000000000017941 */ /* 0x000fea0003800200 */
.L_x_15036:
[----:B------:R-:W-:Y:S02]  /*a440*/  I2FP.F32.U32 R159, R183 ;  /* 0x000000b7009f7245 */ /* 0x000fe40000201000 */
[----:B------:R-:W-:Y:S02]  /*a450*/  PRMT R182, R175, 0x7632, R182 ;  /* 0x00007632afb67816 */ /* 0x000fe400000000b6 */
[----:B------:R-:W-:Y:S01]  /*a460*/  FSEL R135, R135, RZ, P5 ;  /* 0x000000ff87877208 */ /* 0x000fe20002800000 */
[----:B------:R-:W-:Y:S01]  /*a470*/  FFMA.FTZ R159, R159, R158, 1.1641532182693481445e-10 ;  /* 0x2f0000009f9f7423 */ /* 0x000fe2000001009e */
[----:B------:R-:W-:-:S04]  /*a480*/  SHF.L.U32 R182, R182, 0x10, RZ ;  /* 0x00000010b6b67819 */ /* 0x000fc800000006ff */
[----:B------:R-:W-:Y:S01]  /*a490*/  FSETP.GTU.FTZ.AND P6, PT, R159, R156, PT ;  /* 0x0000009c9f00720b */ /* 0x000fe20003fdc000 */
[----:B------:R-:W-:-:S05]  /*a4a0*/  FMUL.FTZ R182, R182, R157 ;  /* 0x0000009db6b67220 */ /* 0x000fca0000410000 */
[----:B------:R-:W-:Y:S02]  /*a4b0*/  FSEL R156, R182, RZ, !P6 ;  /* 0x000000ffb69c7208 */ /* 0x000fe40007000000 */
[----:B------:R-:W-:-:S03]  /*a4c0*/  SEL R182, RZ, 0x1, P6 ;  /* 0x00000001ffb67807 */ /* 0x000fc60003000000 */
[----:B------:R-:W-:-:S04]  /*a4d0*/  FADD.FTZ R135, R156, R135 ;  /* 0x000000879c877221 */ /* 0x000fc80000010000 */
[----:B------:R-:W-:-:S07]  /*a4e0*/  @P1 FADD.FTZ R135, R107, R135 ;  /* 0x000000876b871221 */ /* 0x000fce0000010000 */
.L_x_14960:
        /* <DEDUP_REMOVED lines=44> */
.L_x_15041:
[----:B------:R-:W-:Y:S01]  /*a7b0*/  IMAD.MOV.U32 R183, RZ, RZ, R0 ;  /* 0x000000ffffb77224 */ /* 0x000fe200078e0000 */
[----:B------:R-:W-:-:S07]  /*a7c0*/  IADD3 R0, PT, PT, R178, 0x20, RZ ;  /* 0x00000020b2007810 */ /* 0x000fce0007ffe0ff */
.L_x_14918:
[----:B------:R-:W-:Y:S05]  /*a7d0*/  BSYNC.RECONVERGENT B0 ;  /* 0x0000000000007941 */ /* 0x000fea0003800200 */
.L_x_14917:
        /* <DEDUP_REMOVED lines=11> */
[----:B------:R-:W4:Y:S01]  /*a890*/  @P1 LDC.64 R114, c[0x0][0x3a0] ;  /* 0x0000e800ff721b82 */ /* 0x000f220000000a00 */
[----:B--2---:R-:W-:-:S06]  /*a8a0*/  IMAD.WIDE.U32 R136, R0, 0x10, R136 ;  /* 0x0000001000887825 */ /* 0x004fcc00078e0088 */
[----:B------:R-:W5:Y:S01]  /*a8b0*/  LDG.E.128 R136, desc[UR6][R136.64] ;  /* 0x0000000688887981 */ /* 0x000f62000c1e1d00 */
[----:B---3--:R-:W-:-:S05]  /*a8c0*/  @P0 IMAD.WIDE.U32 R112, R0, 0x10, R112 ;  /* 0x0000001000700825 */ /* 0x008fca00078e0070 */
[----:B------:R2:W5:Y:S01]  /*a8d0*/  @P0 LDG.E.128 R172, desc[UR6][R112.64] ;  /* 0x0000000670ac0981 */ /* 0x000562000c1e1d00 */
[----:B----4-:R-:W-:-:S05]  /*a8e0*/  @P1 IMAD.WIDE.U32 R114, R0, 0x20, R114 ;  /* 0x0000002000721825 */ /* 0x010fca00078e0072 */
[----:B------:R2:W5:Y:S04]  /*a8f0*/  @P1 LDG.E.128 R100, desc[UR6][R114.64] ;  /* 0x0000000672641981 */ /* 0x000568000c1e1d00 */
[----:B------:R2:W5:Y:S01]  /*a900*/  @P1 LDG.E.128 R104, desc[UR6][R114.64+0x10] ;  /* 0x0000100672681981 */ /* 0x000562000c1e1d00 */
[----:B------:R-:W-:Y:S05]  /*a910*/  @!P0 BRA `(.L_x_15044) ;  /* 0x0000006000808947 */ /* 0x000fea0003800000 */
[----:B------:R-:W-:Y:S01]  /*a920*/  ISETP.NE.AND P2, PT, R181, 0x1, PT ;  /* 0x00000001b500780c */ /* 0x000fe20003f45270 */
[----:B------:R-:W-:Y:S01]  /*a930*/  BSSY.RECONVERGENT B1, `(.L_x_15045) ;  /* 0x0000059000017945 */ /* 0x000fe20003800200 */
[----:B--2---:R-:W-:Y:S01]  /*a940*/  IMAD.MOV.U32 R115, RZ, RZ, 0x2 ;  /* 0x00000002ff737424 */ /* 0x004fe200078e00ff */
[----:B01----:R-:W-:Y:S01]  /*a950*/  MOV R156, R183 ;  /* 0x000000b7009c7202 */ /* 0x003fe20000000f00 */
        /* <DEDUP_REMOVED lines=12> */
.L_x_15047:
        /* <DEDUP_REMOVED lines=13> */
.L_x_15049:
[----:B------:R-:W-:Y:S05]  /*aaf0*/  BSYNC.RECONVERGENT B2 ;  /* 0x0000000000027941 */ /* 0x000fea0003800200 */
.L_x_15048:
        /* <DEDUP_REMOVED lines=58> */
[----:B------:R-:W-:Y:S01]  /*aea0*/  IMAD.MOV.U32 R115, RZ, RZ, RZ ;  /* 0x000000ffff737224 */ /* 0x000fe200078e00ff */
[----:B------:R-:W-:-:S07]  /*aeb0*/  MOV R112, R183 ;  /* 0x000000b700707202 */ /* 0x000fce0000000f00 */
.L_x_15046:
[----:B------:R-:W-:Y:S05]  /*aec0*/  BSYNC.RECONVERGENT B1 ;  /* 0x0000000000017941 */ /* 0x000fea0003800200 */
.L_x_15045:
        /* <DEDUP_REMOVED lines=24> */
.L_x_15052:
        /* <DEDUP_REMOVED lines=13> */
.L_x_15054:
[----:B------:R-:W-:Y:S05]  /*b120*/  BSYNC.RECONVERGENT B2 ;  /* 0x0000000000027941 */ /* 0x000fea0003800200 */
.L_x_15053:
        /* <DEDUP_REMOVED lines=61> */
.L_x_15051:
[----:B------:R-:W-:Y:S05]  /*b500*/  BSYNC.RECONVERGENT B1 ;  /* 0x0000000000017941 */ /* 0x000fea0003800200 */
.L_x_15050:
[----:B------:R-:W-:Y:S01]  /*b510*/  I2FP.F32.U32 R114, R114 ;  /* 0x0000007200727245 */ /* 0x000fe20000201000 */
[----:B------:R-:W-:Y:S01]  /*b520*/  BSSY.RECONVERGENT B1, `(.L_x_15055) ;  /* 0x0000061000017945 */ /* 0x000fe20003800200 */
[----:B------:R-:W-:Y:S02]  /*b530*/  SHF.L.U32 R113, R172, 0x10, RZ ;  /* 0x00000010ac717819 */ /* 0x000fe400000006ff */
[----:B------:R-:W-:Y:S01]  /*b540*/  ISETP.NE.AND P3, PT, R170, 0x1, PT ;  /* 0x00000001aa00780c */ /* 0x000fe20003f65270 */
[----:B------:R-:W-:Y:S02]  /*b550*/  FFMA.FTZ R114, R114, R159, 1.1641532182693481445e-10 ;  /* 0x2f00000072727423 */ /* 0x000fe4000001009f */
[----:B------:R-:W-:Y:S01]  /*b560*/  FMUL.FTZ R115, R113, R158 ;  /* 0x0000009e71737220 */ /* 0x000fe20000410000 */
[----:B------:R-:W-:Y:S02]  /*b570*/  FSEL R113, R112, RZ, P4 ;  /* 0x000000ff70717208 */ /* 0x000fe40002000000 */
[----:B------:R-:W-:-:S04]  /*b580*/  FSETP.GTU.FTZ.AND P2, PT, R114, R157, PT ;  /* 0x0000009d7200720b */ /* 0x000fc80003f5c000 */
        /* <DEDUP_REMOVED lines=15> */
.L_x_15057:
        /* <DEDUP_REMOVED lines=13> */
.L_x_15059:
[----:B------:R-:W-:Y:S05]  /*b750*/  BSYNC.RECONVERGENT B2 ;  /* 0x0000000000027941 */ /* 0x000fea0003800200 */
.L_x_15058:
        /* <DEDUP_REMOVED lines=61> */
.L_x_15056:
[----:B------:R-:W-:Y:S05]  /*bb30*/  BSYNC.RECONVERGENT B1 ;  /* 0x0000000000017941 */ /* 0x000fea0003800200 */
.L_x_15055:
[----:B------:R-:W-:Y:S01]  /*bb40*/  I2FP.F32.U32 R114, R113 ;  /* 0x0000007100727245 */ /* 0x000fe20000201000 */
[----:B------:R-:W-:Y:S01]  /*bb50*/  BSSY.RECONVERGENT B1, `(.L_x_15060) ;  /* 0x000005e000017945 */ /* 0x000fe20003800200 */
[----:B------:R-:W-:Y:S02]  /*bb60*/  ISETP.NE.AND P2, PT, R115, 0x1, PT ;  /* 0x000000017300780c */ /* 0x000fe40003f45270 */
[----:B------:R-:W-:Y:S01]  /*bb70*/  SHF.L.U32 R113, R136, 0x10, RZ ;  /* 0x0000001088717819 */ /* 0x000fe200000006ff */
[----:B------:R-:W-:Y:S01]  /*bb80*/  FFMA.FTZ R114, R114, R159, 1.1641532182693481445e-10 ;  /* 0x2f00000072727423 */ /* 0x000fe2000001009f */
[----:B------:R-:W-:Y:S01]  /*bb90*/  LOP3.LUT R184, R184, 0xfffffff7, RZ, 0xc0, !PT ;  /* 0xfffffff7b8b87812 */ /* 0x000fe200078ec0ff */
[----:B------:R-:W-:Y:S02]  /*bba0*/  IMAD.MOV.U32 R136, RZ, RZ, 0x2 ;  /* 0x00000002ff887424 */ /* 0x000fe400078e00ff */
        /* <DEDUP_REMOVED lines=13> */
.L_x_15062:
        /* <DEDUP_REMOVED lines=13> */
.L_x_15064:
[----:B------:R-:W-:Y:S05]  /*bd50*/  BSYNC.RECONVERGENT B2 ;  /* 0x0000000000027941 */ /* 0x000fea0003800200 */
.L_x_15063:
        /* <DEDUP_REMOVED lines=30> */
[----:B------:R-:W-:Y:S01]  /*bf40*/  IMAD.WIDE.U32 R180, R179, -0x326172a9, RZ ;  /* 0xcd9e8d57b3b47825 */ /* 0x000fe200078e00ff */
[----:B------:R-:W-:-:S03]  /*bf50*/  IADD3 R179, PT, PT, R3, 0x646e171e, RZ ;  /* 0x646e171e03b37810 */ /* 0x000fc60007ffe0ff */
[----:B------:R-:W-:Y:S01]  /*bf60*/  IMAD.WIDE.U32 R176, R177, -0x2daee0ad, RZ ;  /* 0xd2511f53b1b07825 */ /* 0x000fe200078e00ff */
[----:B------:R-:W-:-:S04]  /*bf70*/  LOP3.LUT R115, R115, R170, R181, 0x96, !PT ;  /* 0x000000aa73737212 */ /* 0x000fc800078e96b5 */
        /* <DEDUP_REMOVED lines=24> */
[----:B------:R-:W-:Y:S02]  /*c100*/  LOP3.LUT R168, R171, R114, R177, 0x96, !PT ;  /* 0x00000072aba87212 */ /* 0x000fe400078e96b1 */
[----:B------:R-:W-:Y:S01]  /*c110*/  MOV R114, R156 ;  /* 0x0000009c00727202 */ /* 0x000fe20000000f00 */
[----:B------:R-:W-:-:S07]  /*c120*/  IMAD.MOV.U32 R156, RZ, RZ, R176 ;  /* 0x000000ffff9c7224 */ /* 0x000fce00078e00b0 */
.L_x_15061:
[----:B------:R-:W-:Y:S05]  /*c130*/  BSYNC.RECONVERGENT B1 ;  /* 0x0000000000017941 */ /* 0x000fea0003800200 */
.L_x_15060:
        /* <DEDUP_REMOVED lines=24> */
.L_x_15067:
        /* <DEDUP_REMOVED lines=13> */
.L_x_15069:
[----:B------:R-:W-:Y:S05]  /*c390*/  BSYNC.RECONVERGENT B2 ;  /* 0x0000000000027941 */ /* 0x000fea0003800200 */
.L_x_15068:
        /* <DEDUP_REMOVED lines=61> */
.L_x_15066:
[----:B------:R-:W-:Y:S05]  /*c770*/  BSYNC.RECONVERGENT B1 ;  /* 0x0000000000017941 */ /* 0x000fea0003800200 */
.L_x_15065:
[----:B------:R-:W-:Y:S01]  /*c780*/  I2FP.F32.U32 R114, R114 ;  /* 0x0000007200727245 */ /* 0x000fe20000201000 */
[----:B------:R-:W-:Y:S01]  /*c790*/  BSSY.RECONVERGENT B1, `(.L_x_15070) ;  /* 0x000005f000017945 */ /* 0x000fe20003800200 */
[----:B------:R-:W-:Y:S01]  /*c7a0*/  ISETP.NE.AND P2, PT, R171, 0x1, PT ;  /* 0x00000001ab00780c */ /* 0x000fe20003f45270 */
[----:B------:R-:W-:Y:S01]  /*c7b0*/  IMAD.MOV.U32 R176, RZ, RZ, 0x2 ;  /* 0x00000002ffb07424 */ /* 0x000fe200078e00ff */
[C---:B------:R-:W-:Y:S01]  /*c7c0*/  SHF.L.U32 R115, R137.reuse, 0x10, RZ ;  /* 0x0000001089737819 */ /* 0x040fe200000006ff */
[----:B------:R-:W-:Y:S01]  /*c7d0*/  FFMA.FTZ R114, R114, R159, 1.1641532182693481445e-10 ;  /* 0x2f00000072727423 */ /* 0x000fe2000001009f */
[----:B------:R-:W-:Y:S01]  /*c7e0*/  LOP3.LUT R184, R184, 0xfffffffb, RZ, 0xc0, !PT ;  /* 0xfffffffbb8b87812 */ /* 0x000fe200078ec0ff */
        /* <DEDUP_REMOVED lines=14> */
.L_x_15072:
        /* <DEDUP_REMOVED lines=13> */
.L_x_15074:
[----:B------:R-:W-:Y:S05]  /*c9a0*/  BSYNC.RECONVERGENT B2 ;  /* 0x0000000000027941 */ /* 0x000fea0003800200 */
.L_x_15073:
        /* <DEDUP_REMOVED lines=61> */
.L_x_15071:
[----:B------:R-:W-:Y:S05]  /*cd80*/  BSYNC.RECONVERGENT B1 ;  /* 0x0000000000017941 */ /* 0x000fea0003800200 */
.L_x_15070:
        /* <DEDUP_REMOVED lines=23> */
.L_x_15077:
        /* <DEDUP_REMOVED lines=13> */
.L_x_15079:
[----:B------:R-:W-:Y:S05]  /*cfd0*/  BSYNC.RECONVERGENT B2 ;  /* 0x0000000000027941 */ /* 0x000fea0003800200 */
.L_x_15078:
        /* <DEDUP_REMOVED lines=61> */
.L_x_15076:
[----:B------:R-:W-:Y:S05]  /*d3b0*/  BSYNC.RECONVERGENT B1 ;  /* 0x0000000000017941 */ /* 0x000fea0003800200 */
.L_x_15075:
        /* <DEDUP_REMOVED lines=20> */
.L_x_15082:
        /* <DEDUP_REMOVED lines=13> */
.L_x_15084:
[----:B------:R-:W-:Y:S05]  /*d5d0*/  BSYNC.RECONVERGENT B2 ;  /* 0x0000000000027941 */ /* 0x000fea0003800200 */
.L_x_15083:
        /* <DEDUP_REMOVED lines=61> */
.L_x_15081:
[----:B------:R-:W-:Y:S05]  /*d9b0*/  BSYNC.RECONVERGENT B1 ;  /* 0x0000000000017941 */ /* 0x000fea0003800200 */
.L_x_15080:
        /* <DEDUP_REMOVED lines=24> */
.L_x_15087:
        /* <DEDUP_REMOVED lines=13> */
.L_x_15089:
[----:B------:R-:W-:Y:S05]  /*dc10*/  BSYNC.RECONVERGENT B2 ;  /* 0x0000000000027941 */ /* 0x000fea0003800200 */
.L_x_15088:
        /* <DEDUP_REMOVED lines=61> */
.L_x_15086:
[----:B------:R-:W-:Y:S05]  /*dff0*/  BSYNC.RECONVERGENT B1 ;  /* 0x0000000000017941 */ /* 0x000fea0003800200 */
.L_x_15085:
        /* <DEDUP_REMOVED lines=19> */
.L_x_15092:
        /* <DEDUP_REMOVED lines=13> */
.L_x_15094:
[----:B------:R-:W-:Y:S05]  /*e200*/  BSYNC.RECONVERGENT B2 ;  /* 0x0000000000027941 */ /* 0x000fea0003800200 */
.L_x_15093:
        /* <DEDUP_REMOVED lines=61> */
.L_x_15091:
[----:B------:R-:W-:Y:S05]  /*e5e0*/  BSYNC.RECONVERGENT B1 ;  /* 0x0000000000017941 */ /* 0x000fea0003800200 */
.L_x_15090:
        /* <DEDUP_REMOVED lines=23> */
.L_x_15097:
        /* <DEDUP_REMOVED lines=13> */
.L_x_15099:
[----:B------:R-:W-:Y:S05]  /*e830*/  BSYNC.RECONVERGENT B2 ;  /* 0x0000000000027941 */ /* 0x000fea0003800200 */
.L_x_15098:
        /* <DEDUP_REMOVED lines=61> */
.L_x_15096:
[----:B------:R-:W-:Y:S05]  /*ec10*/  BSYNC.RECONVERGENT B1 ;  /* 0x0000000000017941 */ /* 0x000fea0003800200 */
.L_x_15095:
        /* <DEDUP_REMOVED lines=18> */
.L_x_15102:
        /* <DEDUP_REMOVED lines=13> */
.L_x_15104:
[----:B------:R-:W-:Y:S05]  /*ee10*/  BSYNC.RECONVERGENT B2 ;  /* 0x0000000000027941 */ /* 0x000fea0003800200 */
.L_x_15103:
        /* <DEDUP_REMOVED lines=61> */
.L_x_15101:
[----:B------:R-:W-:Y:S05]  /*f1f0*/  BSYNC.RECONVERGENT B1 ;  /* 0x0000000000017941 */ /* 0x000fea0003800200 */
.L_x_15100:
        /* <DEDUP_REMOVED lines=24> */
.L_x_15107:
        /* <DEDUP_REMOVED lines=13> */
.L_x_15109:
[----:B------:R-:W-:Y:S05]  /*f450*/  BSYNC.RECONVERGENT B2 ;  /* 0x0000000000027941 */ /* 0x000fea0003800200 */
.L_x_15108:
        /* <DEDUP_REMOVED lines=51> */
[----:B------:R-:W-:Y:S01]  /*f790*/  LOP3.LUT R181, R181, R188, R183, 0x96, !PT ;  /* 0x000000bcb5b57212 */ /* 0x000fe200078e96b7 */
[----:B------:R-:W-:Y:S02]  /*f7a0*/  IMAD.MOV.U32 R183, RZ, RZ, RZ ;  /* 0x000000ffffb77224 */ /* 0x000fe400078e00ff */
[----:B------:R-:W-:-:S04]  /*f7b0*/  IMAD.WIDE.U32 R188, R179, -0x2daee0ad, RZ ;  /* 0xd2511f53b3bc7825 */ /* 0x000fc800078e00ff */
[----:B------:R-:W-:Y:S01]  /*f7c0*/  IMAD.WIDE.U32 R190, R181, -0x326172a9, RZ ;  /* 0xcd9e8d57b5be7825 */ /* 0x000fe200078e00ff */
[----:B------:R-:W-:-:S03]  /*f7d0*/  IADD3 R181, PT, PT, R2, -0x700cb87f, RZ ;  /* 0x8ff3478102b57810 */ /* 0x000fc60007ffe0ff */
[----:B------:R-:W-:Y:S01]  /*f7e0*/  VIADD R179, R3, 0x96a522ad ;  /* 0x96a522ad03b37836 */ /* 0x000fe20000000000 */
[----:B------:R-:W-:Y:S01]  /*f7f0*/  LOP3.LUT R166, R181, R186, R191, 0x96, !PT ;  /* 0x000000bab5a67212 */ /* 0x000fe200078e96bf */
[----:B------:R-:W-:Y:S02]  /*f800*/  IMAD.MOV.U32 R164, RZ, RZ, R190 ;  /* 0x000000ffffa47224 */ /* 0x000fe400078e00be */
[----:B------:R-:W-:Y:S01]  /*f810*/  IMAD.MOV.U32 R156, RZ, RZ, R188 ;  /* 0x000000ffff9c7224 */ /* 0x000fe200078e00bc */
[----:B------:R-:W-:-:S07]  /*f820*/  LOP3.LUT R168, R179, R182, R189, 0x96, !PT ;  /* 0x000000b6b3a87212 */ /* 0x000fce00078e96bd */
.L_x_15106:
[----:B------:R-:W-:Y:S05]  /*f830*/  BSYNC.RECONVERGENT B1 ;  /* 0x0000000000017941 */ /* 0x000fea0003800200 */
.L_x_15105:
        /* <DEDUP_REMOVED lines=19> */
.L_x_15112:
        /* <DEDUP_REMOVED lines=13> */
.L_x_15114:
[----:B------:R-:W-:Y:S05]  /*fa40*/  BSYNC.RECONVERGENT B2 ;  /* 0x0000000000027941 */ /* 0x000fea0003800200 */
.L_x_15113:
        /* <DEDUP_REMOVED lines=61> */
.L_x_15111:
[----:B------:R-:W-:Y:S05]  /*fe20*/  BSYNC.RECONVERGENT B1 ;  /* 0x0000000000017941 */ /* 0x000fea0003800200 */
.L_x_15110:
        /* <DEDUP_REMOVED lines=23> */
.L_x_15117:
        /* <DEDUP_REMOVED lines=13> */
.L_x_15119:
[----:B------:R-:W-:Y:S05]  /*10070*/  BSYNC.RECONVERGENT B2 ;  /* 0x0000000000027941 */ /* 0x000fea0003800200 */
.L_x_15118:
        /* <DEDUP_REMOVED lines=61> */
.L_x_15116:
[----:B------:R-:W-:Y:S05]  /*10450*/  BSYNC.RECONVERGENT B1 ;  /* 0x0000000000017941 */ /* 0x000fea0003800200 */
.L_x_15115:
        /* <DEDUP_REMOVED lines=18> */
.L_x_15122:
        /* <DEDUP_REMOVED lines=15> */
.L_x_15124:
[----:B------:R-:W-:Y:S05]  /*10670*/  BSYNC.RECONVERGENT B2 ;  /* 0x0000000000027941 */ /* 0x000fea0003800200 */
.L_x_15123:
        /* <DEDUP_REMOVED lines=61> */
.L_x_15121:
[----:B------:R-:W-:Y:S05]  /*10a50*/  BSYNC.RECONVERGENT B1 ;  /* 0x0000000000017941 */ /* 0x000fea0003800200 */
.L_x_15120:
[----:B------:R-:W-:Y:S02]  /*10a60*/  I2FP.F32.U32 R182, R183 ;  /* 0x000000b700b67245 */ /* 0x000fe40000201000 */
[----:B------:R-:W-:-:S03]  /*10a70*/  PRMT R183, R175, 0x7632, R183 ;  /* 0x00007632afb77816 */ /* 0x000fc600000000b7 */
[----:B------:R-:W-:Y:S01]  /*10a80*/  FFMA.FTZ R182, R182, R159, 1.1641532182693481445e-10 ;  /* 0x2f000000b6b67423 */ /* 0x000fe2000001009f */
[----:B------:R-:W-:-:S04]  /*10a90*/  SHF.L.U32 R183, R183, 0x10, RZ ;  /* 0x00000010b7b77819 */ /* 0x000fc800000006ff */
[----:B------:R-:W-:Y:S01]  /*10aa0*/  FSETP.GTU.FTZ.AND P6, PT, R182, R157, PT ;  /* 0x0000009db600720b */ /* 0x000fe20003fdc000 */
[----:B------:R-:W-:Y:S01]  /*10ab0*/  FMUL.FTZ R183, R183, R158 ;  /* 0x0000009eb7b77220 */ /* 0x000fe20000410000 */
[----:B------:R-:W-:Y:S02]  /*10ac0*/  FSEL R158, R139, RZ, P5 ;  /* 0x000000ff8b9e7208 */ /* 0x000fe40002800000 */
[----:B------:R-:W-:Y:S02]  /*10ad0*/  SEL R182, RZ, 0x1, P6 ;  /* 0x00000001ffb67807 */ /* 0x000fe40003000000 */
[----:B------:R-:W-:-:S05]  /*10ae0*/  FSEL R183, R183, RZ, !P6 ;  /* 0x000000ffb7b77208 */ /* 0x000fca0007000000 */
[----:B------:R-:W-:-:S04]  /*10af0*/  FADD.FTZ R139, R183, R158 ;  /* 0x0000009eb78b7221 */ /* 0x000fc80000010000 */
[----:B------:R-:W-:Y:S01]  /*10b00*/  @P1 FADD.FTZ R139, R107, R139 ;  /* 0x0000008b6b8b1221 */ /* 0x000fe20000010000 */
[----:B------:R-:W-:Y:S06]  /*10b10*/  BRA `(.L_x_15125) ;  /* 0x0000003000647947 */ /* 0x000fec0003800000 */
.L_x_15044:
[----:B------:R-:W-:Y:S01]  /*10b20*/  ISETP.NE.AND P2, PT, R181, 0x1, PT ;  /* 0x00000001b500780c */ /* 0x000fe20003f45270 */
[----:B------:R-:W-:Y:S01]  /*10b30*/  BSSY.RECONVERGENT B1, `(.L_x_15126) ;  /* 0x0000059000017945 */ /* 0x000fe20003800200 */
[----:B01----:R-:W-:Y:S01]  /*10b40*/  IMAD.MOV.U32 R158, RZ, RZ, 0x2 ;  /* 0x00000002ff9e7424 */ /* 0x003fe200078e00ff */
        /* <DEDUP_REMOVED lines=13> */
.L_x_15128:
        /* <DEDUP_REMOVED lines=13> */
.L_x_15130:
[----:B------:R-:W-:Y:S05]  /*10cf0*/  BSYNC.RECONVERGENT B2 ;  /* 0x0000000000027941 */ /* 0x000fea0003800200 */
.L_x_15129:
        /* <DEDUP_REMOVED lines=60> */
.L_x_15127:
[----:B------:R-:W-:Y:S05]  /*110c0*/  BSYNC.RECONVERGENT B1 ;  /* 0x0000000000017941 */ /* 0x000fea0003800200 */
.L_x_15126:
[----:B------:R-:W0:Y:S01]  /*110d0*/  LDC R157, c[0x0][0x404] ;  /* 0x00010100ff9d7b82 */ /* 0x000e220000000800 */
[----:B------:R-:W-:Y:S01]  /*110e0*/  I2FP.F32.U32 R113, R112 ;  /* 0x0000007000717245 */ /* 0x000fe20000201000 */
[----:B------:R-:W-:Y:S01]  /*110f0*/  IMAD.MOV.U32 R112, RZ, RZ, 0x2f800000 ;  /* 0x2f800000ff707424 */ /* 0x000fe200078e00ff */
[----:B------:R-:W-:Y:S01]  /*11100*/  ISETP.NE.AND P2, PT, R158, 0x1, PT ;  /* 0x000000019e00780c */ /* 0x000fe20003f45270 */
[----:B------:R-:W-:Y:S01]  /*11110*/  BSSY.RECONVERGENT B1, `(.L_x_15131) ;  /* 0x000005d000017945 */ /* 0x000fe20003800200 */
[----:B------:R-:W-:Y:S01]  /*11120*/  LOP3.LUT R184, R184, 0xffffffef, RZ, 0xc0, !PT ;  /* 0xffffffefb8b87812 */ /* 0x000fe200078ec0ff */
[----:B------:R-:W-:Y:S01]  /*11130*/  FFMA.FTZ R114, R113, R112, 1.1641532182693481445e-10 ;  /* 0x2f00000071727423 */ /* 0x000fe20000010070 */
[----:B-----5:R-:W-:Y:S01]  /*11140*/  SHF.L.U32 R113, R136, 0x10, RZ ;  /* 0x0000001088717819 */ /* 0x020fe200000006ff */
[----:B------:R-:W-:Y:S02]  /*11150*/  IMAD.MOV.U32 R159, RZ, RZ, 0x2 ;  /* 0x00000002ff9f7424 */ /* 0x000fe400078e00ff */
[----:B------:R-:W-:Y:S01]  /*11160*/  IMAD.MOV.U32 R115, RZ, RZ, R164 ;  /* 0x000000ffff737224 */ /* 0x000fe200078e00a4 */
[----:B0-----:R-:W-:-:S02]  /*11170*/  FSETP.LE.FTZ.AND P3, PT, R114, R157, PT ;  /* 0x0000009d7200720b */ /* 0x001fc40003f73000 */
        /* <DEDUP_REMOVED lines=11> */
.L_x_15133:
        /* <DEDUP_REMOVED lines=13> */
.L_x_15135:
[----:B------:R-:W-:Y:S05]  /*11300*/  BSYNC.RECONVERGENT B2 ;  /* 0x0000000000027941 */ /* 0x000fea0003800200 */
.L_x_15134:
        /* <DEDUP_REMOVED lines=61> */
.L_x_15132:
[----:B------:R-:W-:Y:S05]  /*116e0*/  BSYNC.RECONVERGENT B1 ;  /* 0x0000000000017941 */ /* 0x000fea0003800200 */
.L_x_15131:
        /* <DEDUP_REMOVED lines=19> */
.L_x_15138:
        /* <DEDUP_REMOVED lines=13> */
.L_x_15140:
[----:B------:R-:W-:Y:S05]  /*118f0*/  BSYNC.RECONVERGENT B2 ;  /* 0x0000000000027941 */ /* 0x000fea0003800200 */
.L_x_15139:
        /* <DEDUP_REMOVED lines=61> */
.L_x_15137:
[----:B------:R-:W-:Y:S05]  /*11cd0*/  BSYNC.RECONVERGENT B1 ;  /* 0x0000000000017941 */ /* 0x000fea0003800200 */
.L_x_15136:
[----:B------:R-:W-:Y:S01]  /*11ce0*/  I2FP.F32.U32 R115, R115 ;  /* 0x0000007300737245 */ /* 0x000fe20000201000 */
[----:B------:R-:W-:Y:S01]  /*11cf0*/  BSSY.RECONVERGENT B1, `(.L_x_15141) ;  /* 0x000005e000017945 */ /* 0x000fe20003800200 */
[----:B------:R-:W-:Y:S01]  /*11d00*/  LOP3.LUT R184, R184, 0xfffffffb, RZ, 0xc0, !PT ;  /* 0xfffffffbb8b87812 */ /* 0x000fe200078ec0ff */
[----:B------:R-:W-:Y:S01]  /*11d10*/  IMAD.MOV.U32 R159, RZ, RZ, 0x2 ;  /* 0x00000002ff9f7424 */ /* 0x000fe200078e00ff */
[----:B------:R-:W-:Y:S01]  /*11d20*/  PRMT R136, R137, 0x7632, R136 ;  /* 0x0000763289887816 */ /* 0x000fe20000000088 */
[----:B------:R-:W-:Y:S01]  /*11d30*/  FFMA.FTZ R158, R115, R112, 1.1641532182693481445e-10 ;  /* 0x2f000000739e7423 */ /* 0x000fe20000010070 */
[----:B------:R-:W-:Y:S01]  /*11d40*/  SHF.L.U32 R115, R137, 0x10, RZ ;  /* 0x0000001089737819 */ /* 0x000fe200000006ff */
[----:B------:R-:W-:-:S03]  /*11d50*/  IMAD.MOV.U32 R137, RZ, RZ, R164 ;  /* 0x000000ffff897224 */ /* 0x000fc600078e00a4 */
[----:B------:R-:W-:-:S13]  /*11d60*/  FSETP.LE.FTZ.AND P2, PT, R158, R157, PT ;  /* 0x0000009d9e00720b */ /* 0x000fda0003f53000 */
        /* <DEDUP_REMOVED lines=11> */
.L_x_15143:
        /* <DEDUP_REMOVED lines=13> */
.L_x_15145:
[----:B------:R-:W-:Y:S05]  /*11ef0*/  BSYNC.RECONVERGENT B2 ;  /* 0x0000000000027941 */ /* 0x000fea0003800200 */
.L_x_15144:
        /* <DEDUP_REMOVED lines=61> */
.L_x_15142:
[----:B------:R-:W-:Y:S05]  /*122d0*/  BSYNC.RECONVERGENT B1 ;  /* 0x0000000000017941 */ /* 0x000fea0003800200 */
.L_x_15141:
        /* <DEDUP_REMOVED lines=19> */
.L_x_15148:
        /* <DEDUP_REMOVED lines=13> */
.L_x_15150:
[----:B------:R-:W-:Y:S05]  /*124e0*/  BSYNC.RECONVERGENT B2 ;  /* 0x0000000000027941 */ /* 0x000fea0003800200 */
.L_x_15149:
        /* <DEDUP_REMOVED lines=61> */
.L_x_15147:
[----:B------:R-:W-:Y:S05]  /*128c0*/  BSYNC.RECONVERGENT B1 ;  /* 0x0000000000017941 */ /* 0x000fea0003800200 */
.L_x_15146:
        /* <DEDUP_REMOVED lines=18> */
.L_x_15153:
        /* <DEDUP_REMOVED lines=13> */
.L_x_15155:
[----:B------:R-:W-:Y:S05]  /*12ac0*/  BSYNC.RECONVERGENT B2 ;  /* 0x0000000000027941 */ /* 0x000fea0003800200 */
.L_x_15154:
        /* <DEDUP_REMOVED lines=61> */
.L_x_15152:
[----:B------:R-:W-:Y:S05]  /*12ea0*/  BSYNC.RECONVERGENT B1 ;  /* 0x0000000000017941 */ /* 0x000fea0003800200 */
.L_x_15151:
        /* <DEDUP_REMOVED lines=17> */
.L_x_15158:
        /* <DEDUP_REMOVED lines=13> */
.L_x_15160:
[----:B------:R-:W-:Y:S05]  /*13090*/  BSYNC.RECONVERGENT B2 ;  /* 0x0000000000027941 */ /* 0x000fea0003800200 */
.L_x_15159:
        /* <DEDUP_REMOVED lines=61> */
.L_x_15157:
[----:B------:R-:W-:Y:S05]  /*13470*/  BSYNC.RECONVERGENT B1 ;  /* 0x0000000000017941 */ /* 0x000fea0003800200 */
.L_x_15156:
        /* <DEDUP_REMOVED lines=18> */
.L_x_15163:
        /* <DEDUP_REMOVED lines=13> */
.L_x_15165:
[----:B------:R-:W-:Y:S05]  /*13670*/  BSYNC.RECONVERGENT B2 ;  /* 0x0000000000027941 */ /* 0x000fea0003800200 */
.L_x_15164:
        /* <DEDUP_REMOVED lines=61> */
.L_x_15162:
[----:B------:R-:W-:Y:S05]  /*13a50*/  BSYNC.RECONVERGENT B1 ;  /* 0x0000000000017941 */ /* 0x000fea0003800200 */
.L_x_15161:
[----:B------:R-:W-:Y:S01]  /*13a60*/  I2FP.F32.U32 R183, R159 ;  /* 0x0000009f00b77245 */ /* 0x000fe20000201000 */
[----:B------:R-:W-:Y:S01]  /*13a70*/  FMUL.FTZ R113, R113, UR10 ;  /* 0x0000000a71717c20 */ /* 0x000fe20008410000 */
[----:B------:R-:W-:Y:S01]  /*13a80*/  P2R R188, PR, RZ, 0x2 ;  /* 0x00000002ffbc7803 */ /* 0x000fe20000000000 */
[----:B------:R-:W-:Y:S01]  /*13a90*/  FMUL.FTZ R114, R114, UR10 ;  /* 0x0000000a72727c20 */ /* 0x000fe20008410000 */
[----:B------:R-:W-:Y:S01]  /*13aa0*/  LOP3.LUT P1, RZ, R184, 0x10, RZ, 0xc0, !PT ;  /* 0x00000010b8ff7812 */ /* 0x000fe2000782c0ff */
[----:B------:R-:W-:Y:S01]  /*13ab0*/  FFMA.FTZ R186, R183, R112, 1.1641532182693481445e-10 ;  /* 0x2f000000b7ba7423 */ /* 0x000fe20000010070 */
[----:B------:R-:W-:Y:S01]  /*13ac0*/  SHF.L.U32 R112, R139, 0x10, RZ ;  /* 0x000000108b707819 */ /* 0x000fe200000006ff */
[----:B------:R-:W-:Y:S01]  /*13ad0*/  FMUL.FTZ R115, R115, UR10 ;  /* 0x0000000a73737c20 */ /* 0x000fe20008410000 */
        /* <DEDUP_REMOVED lines=10> */
[----:B------:R-:W-:-:S02]  /*13b80*/  ISETP.NE.AND P1, PT, R188, RZ, PT ;  /* 0x000000ffbc00720c */ /* 0x000fc40003f25270 */
[----:B------:R-:W-:Y:S02]  /*13b90*/  FSEL R113, R114, RZ, P0 ;  /* 0x000000ff72717208 */ /* 0x000fe40000000000 */
        /* <DEDUP_REMOVED lines=16> */
[----:B------:R-:W-:-:S13]  /*13ca0*/  PLOP3.LUT P5, PT, P5, PT, PT, 0x8, 0x80 ;  /* 0x000000000080781c */ /* 0x000fda0002fae170 */
.L_x_15125:
        /* <DEDUP_REMOVED lines=44> */
.L_x_15166:
[----:B------:R-:W-:Y:S01]  /*13f70*/  IMAD.MOV.U32 R183, RZ, RZ, R156 ;  /* 0x000000ffffb77224 */ /* 0x000fe200078e009c */
[----:B------:R-:W-:-:S07]  /*13f80*/  IADD3 R0, PT, PT, R0, 0x20, RZ ;  /* 0x0000002000007810 */ /* 0x000fce0007ffe0ff */
.L_x_15043:
[----:B------:R-:W-:Y:S05]  /*13f90*/  BSYNC.RECONVERGENT B0 ;  /* 0x0000000000007941 */ /* 0x000fea0003800200 */
.L_x_15042:
        /* <DEDUP_REMOVED lines=11> */
[----:B------:R-:W0:Y:S01]  /*14050*/  @P1 LDC.64 R140, c[0x0][0x3a0] ;  /* 0x0000e800ff8c1b82 */ /* 0x000e220000000a00 */
[----:B--2---:R-:W-:-:S04]  /*14060*/  IMAD.WIDE.U32 R116, R0, 0x10, R116 ;  /* 0x0000001000747825 */ /* 0x004fc800078e0074 */
[----:B---3--:R-:W-:-:S05]  /*14070*/  @P0 IMAD.WIDE.U32 R118, R0, 0x10, R118 ;  /* 0x0000001000760825 */ /* 0x008fca00078e0076 */
[----:B------:R2:W5:Y:S01]  /*14080*/  @P0 LDG.E.128 R172, desc[UR6][R118.64] ;  /* 0x0000000676ac0981 */ /* 0x000562000c1e1d00 */
[----:B01----:R-:W-:-:S03]  /*14090*/  @P1 IMAD.WIDE.U32 R156, R0, 0x20, R140 ;  /* 0x00000020009c1825 */ /* 0x003fc600078e008c */
[----:B------:R2:W5:Y:S04]  /*140a0*/  LDG.E.128 R140, desc[UR6][R116.64] ;  /* 0x00000006748c7981 */ /* 0x000568000c1e1d00 */
[----:B------:R2:W5:Y:S04]  /*140b0*/  @P1 LDG.E.128 R100, desc[UR6][R156.64] ;  /* 0x000000069c641981 */ /* 0x000568000c1e1d00 */
[----:B------:R2:W5:Y:S01]  /*140c0*/  @P1 LDG.E.128 R104, desc[UR6][R156.64+0x10] ;  /* 0x000010069c681981 */ /* 0x000562000c1e1d00 */
[----:B------:R-:W-:Y:S05]  /*140d0*/  @!P0 BRA `(.L_x_15169) ;  /* 0x0000006000808947 */ /* 0x000fea0003800000 */
        /* <DEDUP_REMOVED lines=16> */
.L_x_15172:
        /* <DEDUP_REMOVED lines=13> */
.L_x_15174:
[----:B------:R-:W-:Y:S05]  /*142b0*/  BSYNC.RECONVERGENT B2 ;  /* 0x0000000000027941 */ /* 0x000fea0003800200 */
.L_x_15173:
        /* <DEDUP_REMOVED lines=60> */
.L_x_15171:
[----:B------:R-:W-:Y:S05]  /*14680*/  BSYNC.RECONVERGENT B1 ;  /* 0x0000000000017941 */ /* 0x000fea0003800200 */
.L_x_15170:
        /* <DEDUP_REMOVED lines=24> */
.L_x_15177:
        /* <DEDUP_REMOVED lines=13> */
.L_x_15179:
[----:B------:R-:W-:Y:S05]  /*148e0*/  BSYNC.RECONVERGENT B2 ;  /* 0x0000000000027941 */ /* 0x000fea0003800200 */
.L_x_15178:
        /* <DEDUP_REMOVED lines=61> */
.L_x_15176:
[----:B------:R-:W-:Y:S05]  /*14cc0*/  BSYNC.RECONVERGENT B1 ;  /* 0x0000000000017941 */ /* 0x000fea0003800200 */
.L_x_15175:
[----:B------:R-:W-:Y:S01]  /*14cd0*/  I2FP.F32.U32 R118, R118 ;  /* 0x0000007600767245 */ /* 0x000fe20000201000 */
[----:B------:R-:W-:Y:S01]  /*14ce0*/  BSSY.RECONVERGENT B1, `(.L_x_15180) ;  /* 0x0000061000017945 */ /* 0x000fe20003800200 */
[----:B------:R-:W-:-:S03]  /*14cf0*/  SHF.L.U32 R117, R172, 0x10, RZ ;  /* 0x00000010ac757819 */ /* 0x000fc600000006ff */
[----:B------:R-:W-:Y:S02]  /*14d00*/  FFMA.FTZ R118, R118, R159, 1.1641532182693481445e-10 ;  /* 0x2f00000076767423 */ /* 0x000fe4000001009f */
[----:B------:R-:W-:Y:S01]  /*14d10*/  FMUL.FTZ R119, R117, R158 ;  /* 0x0000009e75777220 */ /* 0x000fe20000410000 */
[----:B------:R-:W-:Y:S02]  /*14d20*/  FSEL R117, R116, RZ, P4 ;  /* 0x000000ff74757208 */ /* 0x000fe40002000000 */
[----:B------:R-:W-:-:S04]  /*14d30*/  FSETP.GTU.FTZ.AND P2, PT, R118, R157, PT ;  /* 0x0000009d7600720b */ /* 0x000fc80003f5c000 */
[----:B------:R-:W-:Y:S01]  /*14d40*/  FSEL R116, R119, RZ, !P2 ;  /* 0x000000ff77747208 */ /* 0x000fe20005000000 */
[----:B------:R-:W-:Y:S01]  /*14d50*/  IMAD.MOV.U32 R119, RZ, RZ, 0x2 ;  /* 0x00000002ff777424 */ /* 0x000fe200078e00ff */
        /* <DEDUP_REMOVED lines=14> */
.L_x_15182:
        /* <DEDUP_REMOVED lines=13> */
.L_x_15184:
[----:B------:R-:W-:Y:S05]  /*14f10*/  BSYNC.RECONVERGENT B2 ;  /* 0x0000000000027941 */ /* 0x000fea0003800200 */
.L_x_15183:
        /* <DEDUP_REMOVED lines=61> */
.L_x_15181:
[----:B------:R-:W-:Y:S05]  /*152f0*/  BSYNC.RECONVERGENT B1 ;  /* 0x0000000000017941 */ /* 0x000fea0003800200 */
.L_x_15180:
        /* <DEDUP_REMOVED lines=20> */
.L_x_15187:
        /* <DEDUP_REMOVED lines=13> */
.L_x_15189:
[----:B------:R-:W-:Y:S05]  /*15510*/  BSYNC.RECONVERGENT B2 ;  /* 0x0000000000027941 */ /* 0x000fea0003800200 */
.L_x_15188:
        /* <DEDUP_REMOVED lines=61> */
.L_x_15186:
[----:B------:R-:W-:Y:S05]  /*158f0*/  BSYNC.RECONVERGENT B1 ;  /* 0x0000000000017941 */ /* 0x000fea0003800200 */
.L_x_15185:
        /* <DEDUP_REMOVED lines=24> */
.L_x_15192:
        /* <DEDUP_REMOVED lines=13> */
.L_x_15194:
[----:B------:R-:W-:Y:S05]  /*15b50*/  BSYNC.RECONVERGENT B2 ;  /* 0x0000000000027941 */ /* 0x000fea0003800200 */
.L_x_15193:
        /* <DEDUP_REMOVED lines=61> */
.L_x_15191:
[----:B------:R-:W-:Y:S05]  /*15f30*/  BSYNC.RECONVERGENT B1 ;  /* 0x0000000000017941 */ /* 0x000fea0003800200 */
.L_x_15190:
        /* <DEDUP_REMOVED lines=21> */
.L_x_15197:
        /* <DEDUP_REMOVED lines=13> */
.L_x_15199:
[----:B------:R-:W-:Y:S05]  /*16160*/  BSYNC.RECONVERGENT B2 ;  /* 0x0000000000027941 */ /* 0x000fea0003800200 */
.L_x_15198:
        /* <DEDUP_REMOVED lines=61> */
.L_x_15196:
[----:B------:R-:W-:Y:S05]  /*16540*/  BSYNC.RECONVERGENT B1 ;  /* 0x0000000000017941 */ /* 0x000fea0003800200 */
.L_x_15195:
        /* <DEDUP_REMOVED lines=23> */
.L_x_15202:
        /* <DEDUP_REMOVED lines=13> */
.L_x_15204:
[----:B------:R-:W-:Y:S05]  /*16790*/  BSYNC.RECONVERGENT B2 ;  /* 0x0000000000027941 */ /* 0x000fea0003800200 */
.L_x_15203:
        /* <DEDUP_REMOVED lines=61> */
.L_x_15201:
[----:B------:R-:W-:Y:S05]  /*16b70*/  BSYNC.RECONVERGENT B1 ;  /* 0x0000000000017941 */ /* 0x000fea0003800200 */
.L_x_15200:
        /* <DEDUP_REMOVED lines=20> */
.L_x_15207:
        /* <DEDUP_REMOVED lines=13> */
.L_x_15209:
[----:B------:R-:W-:Y:S05]  /*16d90*/  BSYNC.RECONVERGENT B2 ;  /* 0x0000000000027941 */ /* 0x000fea0003800200 */
.L_x_15208:
        /* <DEDUP_REMOVED lines=61> */
.L_x_15206:
[----:B------:R-:W-:Y:S05]  /*17170*/  BSYNC.RECONVERGENT B1 ;  /* 0x0000000000017941 */ /* 0x000fea0003800200 */
.L_x_15205:
        /* <DEDUP_REMOVED lines=24> */
.L_x_15212:
        /* <DEDUP_REMOVED lines=13> */
.L_x_15214:
[----:B------:R-:W-:Y:S05]  /*173d0*/  BSYNC.RECONVERGENT B2 ;  /* 0x0000000000027941 */ /* 0x000fea0003800200 */
.L_x_15213:
        /* <DEDUP_REMOVED lines=61> */
.L_x_15211:
[----:B------:R-:W-:Y:S05]  /*177b0*/  BSYNC.RECONVERGENT B1 ;  /* 0x0000000000017941 */ /* 0x000fea0003800200 */
.L_x_15210:
        /* <DEDUP_REMOVED lines=19> */
.L_x_15217:
        /* <DEDUP_REMOVED lines=13> */
.L_x_15219:
[----:B------:R-:W-:Y:S05]  /*179c0*/  BSYNC.RECONVERGENT B2 ;  /* 0x0000000000027941 */ /* 0x000fea0003800200 */
.L_x_15218:
        /* <DEDUP_REMOVED lines=61> */
.L_x_15216:
[----:B------:R-:W-:Y:S05]  /*17da0*/  BSYNC.RECONVERGENT B1 ;  /* 0x0000000000017941 */ /* 0x000fea0003800200 */
.L_x_15215:
        /* <DEDUP_REMOVED lines=23> */
.L_x_15222:
        /* <DEDUP_REMOVED lines=13> */
.L_x_15224:
[----:B------:R-:W-:Y:S05]  /*17ff0*/  BSYNC.RECONVERGENT B2 ;  /* 0x0000000000027941 */ /* 0x000fea0003800200 */
.L_x_15223:
        /* <DEDUP_REMOVED lines=61> */
.L_x_15221:
[----:B------:R-:W-:Y:S05]  /*183d0*/  BSYNC.RECONVERGENT B1 ;  /* 0x0000000000017941 */ /* 0x000fea0003800200 */
.L_x_15220:
        /* <DEDUP_REMOVED lines=18> */
.L_x_15227:
        /* <DEDUP_REMOVED lines=13> */
.L_x_15229:
[----:B------:R-:W-:Y:S05]  /*185d0*/  BSYNC.RECONVERGENT B2 ;  /* 0x0000000000027941 */ /* 0x000fea0003800200 */
.L_x_15228:
        /* <DEDUP_REMOVED lines=61> */
.L_x_15226:
[----:B------:R-:W-:Y:S05]  /*189b0*/  BSYNC.RECONVERGENT B1 ;  /* 0x0000000000017941 */ /* 0x000fea0003800200 */
.L_x_15225:
        /* <DEDUP_REMOVED lines=24> */
.L_x_15232:
        /* <DEDUP_REMOVED lines=13> */
.L_x_15234:
[----:B------:R-:W-:Y:S05]  /*18c10*/  BSYNC.RECONVERGENT B2 ;  /* 0x0000000000027941 */ /* 0x000fea0003800200 */
.L_x_15233:
        /* <DEDUP_REMOVED lines=61> */
.L_x_15231:
[----:B------:R-:W-:Y:S05]  /*18ff0*/  BSYNC.RECONVERGENT B1 ;  /* 0x0000000000017941 */ /* 0x000fea0003800200 */
.L_x_15230:
        /* <DEDUP_REMOVED lines=19> */
.L_x_15237:
        /* <DEDUP_REMOVED lines=13> */
.L_x_15239:
[----:B------:R-:W-:Y:S05]  /*19200*/  BSYNC.RECONVERGENT B2 ;  /* 0x0000000000027941 */ /* 0x000fea0003800200 */
.L_x_15238:
        /* <DEDUP_REMOVED lines=61> */
.L_x_15236:
[----:B------:R-:W-:Y:S05]  /*195e0*/  BSYNC.RECONVERGENT B1 ;  /* 0x0000000000017941 */ /* 0x000fea0003800200 */
.L_x_15235:
        /* <DEDUP_REMOVED lines=23> */
.L_x_15242:
        /* <DEDUP_REMOVED lines=13> */
.L_x_15244:
[----:B------:R-:W-:Y:S05]  /*19830*/  BSYNC.RECONVERGENT B2 ;  /* 0x0000000000027941 */ /* 0x000fea0003800200 */
.L_x_15243:
        /* <DEDUP_REMOVED lines=61> */
.L_x_15241:
[----:B------:R-:W-:Y:S05]  /*19c10*/  BSYNC.RECONVERGENT B1 ;  /* 0x0000000000017941 */ /* 0x000fea0003800200 */
.L_x_15240:
        /* <DEDUP_REMOVED lines=18> */
.L_x_15247:
        /* <DEDUP_REMOVED lines=15> */
.L_x_15249:
[----:B------:R-:W-:Y:S05]  /*19e30*/  BSYNC.RECONVERGENT B2 ;  /* 0x0000000000027941 */ /* 0x000fea0003800200 */
.L_x_15248:
        /* <DEDUP_REMOVED lines=61> */
.L_x_15246:
[----:B------:R-:W-:Y:S05]  /*1a210*/  BSYNC.RECONVERGENT B1 ;  /* 0x0000000000017941 */ /* 0x000fea0003800200 */
.L_x_15245:
        /* <DEDUP_REMOVED lines=12> */
.L_x_15169:
        /* <DEDUP_REMOVED lines=16> */
.L_x_15253:
        /* <DEDUP_REMOVED lines=13> */
.L_x_15255:
[----:B------:R-:W-:Y:S05]  /*1a4b0*/  BSYNC.RECONVERGENT B2 ;  /* 0x0000000000027941 */ /* 0x000fea0003800200 */
.L_x_15254:
        /* <DEDUP_REMOVED lines=60> */
.L_x_15252:
[----:B------:R-:W-:Y:S05]  /*1a880*/  BSYNC.RECONVERGENT B1 ;  /* 0x0000000000017941 */ /* 0x000fea0003800200 */
.L_x_15251:
        /* <DEDUP_REMOVED lines=22> */
.L_x_15258:
        /* <DEDUP_REMOVED lines=13> */
.L_x_15260:
[----:B------:R-:W-:Y:S05]  /*1aac0*/  BSYNC.RECONVERGENT B2 ;  /* 0x0000000000027941 */ /* 0x000fea0003800200 */
.L_x_15259:
        /* <DEDUP_REMOVED lines=61> */
.L_x_15257:
[----:B------:R-:W-:Y:S05]  /*1aea0*/  BSYNC.RECONVERGENT B1 ;  /* 0x0000000000017941 */ /* 0x000fea0003800200 */
.L_x_15256:
        /* <DEDUP_REMOVED lines=19> */
.L_x_15263:
        /* <DEDUP_REMOVED lines=13> */
.L_x_15265:
[----:B------:R-:W-:Y:S05]  /*1b0b0*/  BSYNC.RECONVERGENT B2 ;  /* 0x0000000000027941 */ /* 0x000fea0003800200 */
.L_x_15264:
        /* <DEDUP_REMOVED lines=61> */
.L_x_15262:
[----:B------:R-:W-:Y:S05]  /*1b490*/  BSYNC.RECONVERGENT B1 ;  /* 0x0000000000017941 */ /* 0x000fea0003800200 */
.L_x_15261:
        /* <DEDUP_REMOVED lines=20> */
.L_x_15268:
        /* <DEDUP_REMOVED lines=13> */
.L_x_15270:
[----:B------:R-:W-:Y:S05]  /*1b6b0*/  BSYNC.RECONVERGENT B2 ;  /* 0x0000000000027941 */ /* 0x000fea0003800200 */
.L_x_15269:
        /* <DEDUP_REMOVED lines=61> */
.L_x_15267:
[----:B------:R-:W-:Y:S05]  /*1ba90*/  BSYNC.RECONVERGENT B1 ;  /* 0x0000000000017941 */ /* 0x000fea0003800200 */
.L_x_15266:
        /* <DEDUP_REMOVED lines=19> */
.L_x_15273:
        /* <DEDUP_REMOVED lines=13> */
.L_x_15275:
[----:B------:R-:W-:Y:S05]  /*1bca0*/  BSYNC.RECONVERGENT B2 ;  /* 0x0000000000027941 */ /* 0x000fea0003800200 */
.L_x_15274:
        /* <DEDUP_REMOVED lines=61> */
.L_x_15272:
[----:B------:R-:W-:Y:S05]  /*1c080*/  BSYNC.RECONVERGENT B1 ;  /* 0x0000000000017941 */ /* 0x000fea0003800200 */
.L_x_15271:
        /* <DEDUP_REMOVED lines=18> */
.L_x_15278:
        /* <DEDUP_REMOVED lines=13> */
.L_x_15280:
[----:B------:R-:W-:Y:S05]  /*1c280*/  BSYNC.RECONVERGENT B2 ;  /* 0x0000000000027941 */ /* 0x000fea0003800200 */
.L_x_15279:
        /* <DEDUP_REMOVED lines=61> */
.L_x_15277:
[----:B------:R-:W-:Y:S05]  /*1c660*/  BSYNC.RECONVERGENT B1 ;  /* 0x0000000000017941 */ /* 0x000fea0003800200 */
.L_x_15276:
        /* <DEDUP_REMOVED lines=17> */
.L_x_15283:
        /* <DEDUP_REMOVED lines=13> */
.L_x_15285:
[----:B------:R-:W-:Y:S05]  /*1c850*/  BSYNC.RECONVERGENT B2 ;  /* 0x0000000000027941 */ /* 0x000fea0003800200 */
.L_x_15284:
        /* <DEDUP_REMOVED lines=61> */
.L_x_15282:
[----:B------:R-:W-:Y:S05]  /*1cc30*/  BSYNC.RECONVERGENT B1 ;  /* 0x0000000000017941 */ /* 0x000fea0003800200 */
.L_x_15281:
        /* <DEDUP_REMOVED lines=18> */
.L_x_15288:
        /* <DEDUP_REMOVED lines=13> */
.L_x_15290:
[----:B------:R-:W-:Y:S05]  /*1ce30*/  BSYNC.RECONVERGENT B2 ;  /* 0x0000000000027941 */ /* 0x000fea0003800200 */
.L_x_15289:
        /* <DEDUP_REMOVED lines=61> */
.L_x_15287:
[----:B------:R-:W-:Y:S05]  /*1d210*/  BSYNC.RECONVERGENT B1 ;  /* 0x0000000000017941 */ /* 0x000fea0003800200 */
.L_x_15286:
        /* <DEDUP_REMOVED lines=37> */
.L_x_15250:
        /* <DEDUP_REMOVED lines=44> */
.L_x_15291:
[----:B------:R-:W-:Y:S01]  /*1d730*/  IMAD.MOV.U32 R183, RZ, RZ, R156 ;  /* 0x000000ffffb77224 */ /* 0x000fe200078e009c */
[----:B------:R-:W-:-:S07]  /*1d740*/  IADD3 R0, PT, PT, R0, 0x20, RZ ;  /* 0x0000002000007810 */ /* 0x000fce0007ffe0ff */
.L_x_15168:
[----:B------:R-:W-:Y:S05]  /*1d750*/  BSYNC.RECONVERGENT B0 ;  /* 0x0000000000007941 */ /* 0x000fea0003800200 */
.L_x_15167:
        /* <DEDUP_REMOVED lines=36> */
.L_x_15297:
        /* <DEDUP_REMOVED lines=13> */
.L_x_15299:
[----:B------:R-:W-:Y:S05]  /*1da70*/  BSYNC.RECONVERGENT B2 ;  /* 0x0000000000027941 */ /* 0x000fea0003800200 */
.L_x_15298:
        /* <DEDUP_REMOVED lines=60> */
.L_x_15296:
[----:B------:R-:W-:Y:S05]  /*1de40*/  BSYNC.RECONVERGENT B1 ;  /* 0x0000000000017941 */ /* 0x000fea0003800200 */
.L_x_15295:
        /* <DEDUP_REMOVED lines=24> */
.L_x_15302:
        /* <DEDUP_REMOVED lines=13> */
.L_x_15304:
[----:B------:R-:W-:Y:S05]  /*1e0a0*/  BSYNC.RECONVERGENT B2 ;  /* 0x0000000000027941 */ /* 0x000fea0003800200 */
.L_x_15303:
        /* <DEDUP_REMOVED lines=61> */
.L_x_15301:
[----:B------:R-:W-:Y:S05]  /*1e480*/  BSYNC.RECONVERGENT B1 ;  /* 0x0000000000017941 */ /* 0x000fea0003800200 */
.L_x_15300:
        /* <DEDUP_REMOVED lines=23> */
.L_x_15307:
        /* <DEDUP_REMOVED lines=13> */
.L_x_15309:
[----:B------:R-:W-:Y:S05]  /*1e6d0*/  BSYNC.RECONVERGENT B2 ;  /* 0x0000000000027941 */ /* 0x000fea0003800200 */
.L_x_15308:
        /* <DEDUP_REMOVED lines=61> */
.L_x_15306:
[----:B------:R-:W-:Y:S05]  /*1eab0*/  BSYNC.RECONVERGENT B1 ;  /* 0x0000000000017941 */ /* 0x000fea0003800200 */
.L_x_15305:
[----:B------:R-:W-:Y:S01]  /*1eac0*/  I2FP.F32.U32 R122, R121 ;  /* 0x00000079007a7245 */ /* 0x000fe20000201000 */
[----:B------:R-:W-:Y:S01]  /*1ead0*/  BSSY.RECONVERGENT B1, `(.L_x_15310) ;  /* 0x000005e000017945 */ /* 0x000fe20003800200 */
[----:B------:R-:W-:Y:S01]  /*1eae0*/  ISETP.NE.AND P2, PT, R171, 0x1, PT ;  /* 0x00000001ab00780c */ /* 0x000fe20003f45270 */
[----:B------:R-:W-:Y:S01]  /*1eaf0*/  IMAD.MOV.U32 R123, RZ, RZ, R164 ;  /* 0x000000ffff7b7224 */ /* 0x000fe200078e00a4 */
[----:B------:R-:W-:Y:S01]  /*1eb00*/  SHF.L.U32 R121, R144, 0x10, RZ ;  /* 0x0000001090797819 */ /* 0x000fe200000006ff */
[----:B------:R-:W-:Y:S01]  /*1eb10*/  FFMA.FTZ R122, R122, R159, 1.1641532182693481445e-10 ;  /* 0x2f0000007a7a7423 */ /* 0x000fe2000001009f */
[----:B------:R-:W-:Y:S01]  /*1eb20*/  LOP3.LUT R184, R184, 0xfffffff7, RZ, 0xc0, !PT ;  /* 0xfffffff7b8b87812 */ /* 0x000fe200078ec0ff */
[----:B------:R-:W-:Y:S02]  /*1eb30*/  IMAD.MOV.U32 R144, RZ, RZ, 0x2 ;  /* 0x00000002ff907424 */ /* 0x000fe400078e00ff */
        /* <DEDUP_REMOVED lines=12> */
.L_x_15312:
        /* <DEDUP_REMOVED lines=13> */
.L_x_15314:
[----:B------:R-:W-:Y:S05]  /*1ecd0*/  BSYNC.RECONVERGENT B2 ;  /* 0x0000000000027941 */ /* 0x000fea0003800200 */
.L_x_15313:
        /* <DEDUP_REMOVED lines=61> */
.L_x_15311:
[----:B------:R-:W-:Y:S05]  /*1f0b0*/  BSYNC.RECONVERGENT B1 ;  /* 0x0000000000017941 */ /* 0x000fea0003800200 */
.L_x_15310:
        /* <DEDUP_REMOVED lines=24> */
.L_x_15317:
        /* <DEDUP_REMOVED lines=13> */
.L_x_15319:
[----:B------:R-:W-:Y:S05]  /*1f310*/  BSYNC.RECONVERGENT B2 ;  /* 0x0000000000027941 */ /* 0x000fea0003800200 */
.L_x_15318:
        /* <DEDUP_REMOVED lines=61> */
.L_x_15316:
[----:B------:R-:W-:Y:S05]  /*1f6f0*/  BSYNC.RECONVERGENT B1 ;  /* 0x0000000000017941 */ /* 0x000fea0003800200 */
.L_x_15315:
        /* <DEDUP_REMOVED lines=21> */
.L_x_15322:
        /* <DEDUP_REMOVED lines=13> */
.L_x_15324:
[----:B------:R-:W-:Y:S05]  /*1f920*/  BSYNC.RECONVERGENT B2 ;  /* 0x0000000000027941 */ /* 0x000fea0003800200 */
.L_x_15323:
        /* <DEDUP_REMOVED lines=49> */
[----:B------:R-:W-:Y:S01]  /*1fc40*/  LOP3.LUT R171, R171, R182, R177, 0x96, !PT ;  /* 0x000000b6abab7212 */ /* 0x000fe200078e96b1 */
[----:B------:R-:W-:Y:S01]  /*1fc50*/  HFMA2 R177, -RZ, RZ, 0, 0 ;  /* 0x00000000ffb17431 */ /* 0x000fe200000001ff */
[----:B------:R-:W-:-:S03]  /*1fc60*/  LOP3.LUT R123, R123, R186, R181, 0x96, !PT ;  /* 0x000000ba7b7b7212 */ /* 0x000fc600078e96b5 */
        /* <DEDUP_REMOVED lines=8> */
[----:B------:R-:W-:-:S07]  /*1fcf0*/  LOP3.LUT R168, R123, R176, R183, 0x96, !PT ;  /* 0x000000b07ba87212 */ /* 0x000fce00078e96b7 */
.L_x_15321:
[----:B------:R-:W-:Y:S05]  /*1fd00*/  BSYNC.RECONVERGENT B1 ;  /* 0x0000000000017941 */ /* 0x000fea0003800200 */
.L_x_15320:
        /* <DEDUP_REMOVED lines=23> */
.L_x_15327:
        /* <DEDUP_REMOVED lines=13> */
.L_x_15329:
[----:B------:R-:W-:Y:S05]  /*1ff50*/  BSYNC.RECONVERGENT B2 ;  /* 0x0000000000027941 */ /* 0x000fea0003800200 */
.L_x_15328:
        /* <DEDUP_REMOVED lines=61> */
.L_x_15326:
[----:B------:R-:W-:Y:S05]  /*20330*/  BSYNC.RECONVERGENT B1 ;  /* 0x0000000000017941 */ /* 0x000fea0003800200 */
.L_x_15325:
        /* <DEDUP_REMOVED lines=20> */
.L_x_15332:
        /* <DEDUP_REMOVED lines=13> */
.L_x_15334:
[----:B------:R-:W-:Y:S05]  /*20550*/  BSYNC.RECONVERGENT B2 ;  /* 0x0000000000027941 */ /* 0x000fea0003800200 */
.L_x_15333:
        /* <DEDUP_REMOVED lines=61> */
.L_x_15331:
[----:B------:R-:W-:Y:S05]  /*20930*/  BSYNC.RECONVERGENT B1 ;  /* 0x0000000000017941 */ /* 0x000fea0003800200 */
.L_x_15330:
[----:B------:R-:W-:Y:S01]  /*20940*/  I2FP.F32.U32 R144, R145 ;  /* 0x0000009100907245 */ /* 0x000fe20000201000 */
[----:B------:R-:W-:Y:S01]  /*20950*/  BSSY.RECONVERGENT B1, `(.L_x_15335) ;  /* 0x0000062000017945 */ /* 0x000fe20003800200 */
[----:B------:R-:W-:Y:S02]  /*20960*/  PRMT R145, R173, 0x7632, R145 ;  /* 0x00007632ad917816 */ /* 0x000fe40000000091 */
[----:B------:R-:W-:Y:S01]  /*20970*/  MOV R180, 0x2 ;  /* 0x0000000200b47802 */ /* 0x000fe20000000f00 */
[----:B------:R-:W-:Y:S02]  /*20980*/  FFMA.FTZ R144, R144, R159, 1.1641532182693481445e-10 ;  /* 0x2f00000090907423 */ /* 0x000fe4000001009f */
[----:B------:R-:W-:-:S03]  /*20990*/  IMAD.U32 R145, R145, 0x10000, RZ ;  /* 0x0001000091917824 */ /* 0x000fc600078e00ff */
        /* <DEDUP_REMOVED lines=18> */
.L_x_15337:
        /* <DEDUP_REMOVED lines=13> */
.L_x_15339:
[----:B------:R-:W-:Y:S05]  /*20b90*/  BSYNC.RECONVERGENT B2 ;  /* 0x0000000000027941 */ /* 0x000fea0003800200 */
.L_x_15338:
        /* <DEDUP_REMOVED lines=61> */
.L_x_15336:
[----:B------:R-:W-:Y:S05]  /*20f70*/  BSYNC.RECONVERGENT B1 ;  /* 0x0000000000017941 */ /* 0x000fea0003800200 */
.L_x_15335:
        /* <DEDUP_REMOVED lines=19> */
.L_x_15342:
        /* <DEDUP_REMOVED lines=13> */
.L_x_15344:
[----:B------:R-:W-:Y:S05]  /*21180*/  BSYNC.RECONVERGENT B2 ;  /* 0x0000000000027941 */ /* 0x000fea0003800200 */
.L_x_15343:
        /* <DEDUP_REMOVED lines=61> */
.L_x_15341:
[----:B------:R-:W-:Y:S05]  /*21560*/  BSYNC.RECONVERGENT B1 ;  /* 0x0000000000017941 */ /* 0x000fea0003800200 */
.L_x_15340:
        /* <DEDUP_REMOVED lines=23> */
.L_x_15347:
        /* <DEDUP_REMOVED lines=13> */
.L_x_15349:
[----:B------:R-:W-:Y:S05]  /*217b0*/  BSYNC.RECONVERGENT B2 ;  /* 0x0000000000027941 */ /* 0x000fea0003800200 */
.L_x_15348:
        /* <DEDUP_REMOVED lines=61> */
.L_x_15346:
[----:B------:R-:W-:Y:S05]  /*21b90*/  BSYNC.RECONVERGENT B1 ;  /* 0x0000000000017941 */ /* 0x000fea0003800200 */
.L_x_15345:
[----:B------:R-:W-:Y:S01]  /*21ba0*/  ISETP.NE.AND P4, PT, R179, 0x1, PT ;  /* 0x00000001b300780c */ /* 0x000fe20003f85270 */
[----:B------:R-:W-:Y:S01]  /*21bb0*/  BSSY.RECONVERGENT B1, `(.L_x_15350) ;  /* 0x000005c000017945 */ /* 0x000fe20003800200 */
[----:B------:R-:W-:Y:S01]  /*21bc0*/  I2FP.F32.U32 R180, R145 ;  /* 0x0000009100b47245 */ /* 0x000fe20000201000 */
[----:B------:R-:W-:Y:S01]  /*21bd0*/  IMAD.U32 R145, R146, 0x10000, RZ ;  /* 0x0001000092917824 */ /* 0x000fe200078e00ff */
        /* <DEDUP_REMOVED lines=14> */
.L_x_15352:
        /* <DEDUP_REMOVED lines=13> */
.L_x_15354:
[----:B------:R-:W-:Y:S05]  /*21d90*/  BSYNC.RECONVERGENT B2 ;  /* 0x0000000000027941 */ /* 0x000fea0003800200 */
.L_x_15353:
        /* <DEDUP_REMOVED lines=57> */
[----:B------:R-:W-:Y:S02]  /*22130*/  HFMA2 R181, -RZ, RZ, 0, 0 ;  /* 0x00000000ffb57431 */ /* 0x000fe400000001ff */
[----:B------:R-:W-:Y:S01]  /*22140*/  IMAD.MOV.U32 R164, RZ, RZ, R188 ;  /* 0x000000ffffa47224 */ /* 0x000fe200078e00bc */
[----:B------:R-:W-:Y:S01]  /*22150*/  LOP3.LUT R168, R179, R180, R187, 0x96, !PT ;  /* 0x000000b4b3a87212 */ /* 0x000fe200078e96bb */
[----:B------:R-:W-:-:S07]  /*22160*/  IMAD.MOV.U32 R156, RZ, RZ, R186 ;  /* 0x000000ffff9c7224 */ /* 0x000fce00078e00ba */
.L_x_15351:
[----:B------:R-:W-:Y:S05]  /*22170*/  BSYNC.RECONVERGENT B1 ;  /* 0x0000000000017941 */ /* 0x000fea0003800200 */
.L_x_15350:
        /* <DEDUP_REMOVED lines=24> */
.L_x_15357:
        /* <DEDUP_REMOVED lines=13> */
.L_x_15359:
[----:B------:R-:W-:Y:S05]  /*223d0*/  BSYNC.RECONVERGENT B2 ;  /* 0x0000000000027941 */ /* 0x000fea0003800200 */
.L_x_15358:
        /* <DEDUP_REMOVED lines=59> */
[----:B------:R-:W-:Y:S01]  /*22790*/  LOP3.LUT R168, R179, R182, R189, 0x96, !PT ;  /* 0x000000b6b3a87212 */ /* 0x000fe200078e96bd */
[----:B------:R-:W-:-:S07]  /*227a0*/  IMAD.MOV.U32 R156, RZ, RZ, R188 ;  /* 0x000000ffff9c7224 */ /* 0x000fce00078e00bc */
.L_x_15356:
[----:B------:R-:W-:Y:S05]  /*227b0*/  BSYNC.RECONVERGENT B1 ;  /* 0x0000000000017941 */ /* 0x000fea0003800200 */
.L_x_15355:
        /* <DEDUP_REMOVED lines=19> */
.L_x_15362:
        /* <DEDUP_REMOVED lines=13> */
.L_x_15364:
[----:B------:R-:W-:Y:S05]  /*229c0*/  BSYNC.RECONVERGENT B2 ;  /* 0x0000000000027941 */ /* 0x000fea0003800200 */
.L_x_15363:
        /* <DEDUP_REMOVED lines=57> */
[----:B------:R-:W-:Y:S01]  /*22d60*/  MOV R181, R156 ;  /* 0x0000009c00b57202 */ /* 0x000fe20000000f00 */
[----:B------:R-:W-:Y:S01]  /*22d70*/  IMAD.MOV.U32 R164, RZ, RZ, R190 ;  /* 0x000000ffffa47224 */ /* 0x000fe200078e00be */
[----:B------:R-:W-:Y:S01]  /*22d80*/  LOP3.LUT R168, R179, R182, R189, 0x96, !PT ;  /* 0x000000b6b3a87212 */ /* 0x000fe200078e96bd */
[----:B------:R-:W-:-:S07]  /*22d90*/  IMAD.MOV.U32 R156, RZ, RZ, R188 ;  /* 0x000000ffff9c7224 */ /* 0x000fce00078e00bc */
.L_x_15361:
[----:B------:R-:W-:Y:S05]  /*22da0*/  BSYNC.RECONVERGENT B1 ;  /* 0x0000000000017941 */ /* 0x000fea0003800200 */
.L_x_15360:
        /* <DEDUP_REMOVED lines=23> */
.L_x_15367:
        /* <DEDUP_REMOVED lines=13> */
.L_x_15369:
[----:B------:R-:W-:Y:S05]  /*22ff0*/  BSYNC.RECONVERGENT B2 ;  /* 0x0000000000027941 */ /* 0x000fea0003800200 */
.L_x_15368:
        /* <DEDUP_REMOVED lines=61> */
.L_x_15366:
[----:B------:R-:W-:Y:S05]  /*233d0*/  BSYNC.RECONVERGENT B1 ;  /* 0x0000000000017941 */ /* 0x000fea0003800200 */
.L_x_15365:
[----:B------:R-:W-:Y:S01]  /*233e0*/  ISETP.NE.AND P6, PT, R187, 0x1, PT ;  /* 0x00000001bb00780c */ /* 0x000fe20003fc5270 */
[----:B------:R-:W-:Y:S01]  /*233f0*/  IMAD.U32 R147, R147, 0x10000, RZ ;  /* 0x0001000093937824 */ /* 0x000fe200078e00ff */
[----:B------:R-:W-:Y:S01]  /*23400*/  I2FP.F32.U32 R182, R181 ;  /* 0x000000b500b67245 */ /* 0x000fe20000201000 */
[----:B------:R-:W-:Y:S01]  /*23410*/  BSSY.RECONVERGENT B1, `(.L_x_15370) ;  /* 0x000005c000017945 */ /* 0x000fe20003800200 */
[----:B------:R-:W-:Y:S01]  /*23420*/  MOV R181, 0x2 ;  /* 0x0000000200b57802 */ /* 0x000fe20000000f00 */
        /* <DEDUP_REMOVED lines=13> */
.L_x_15372:
        /* <DEDUP_REMOVED lines=15> */
.L_x_15374:
[----:B------:R-:W-:Y:S05]  /*235f0*/  BSYNC.RECONVERGENT B2 ;  /* 0x0000000000027941 */ /* 0x000fea0003800200 */
.L_x_15373:
        /* <DEDUP_REMOVED lines=61> */
.L_x_15371:
[----:B------:R-:W-:Y:S05]  /*239d0*/  BSYNC.RECONVERGENT B1 ;  /* 0x0000000000017941 */ /* 0x000fea0003800200 */
.L_x_15370:
[----:B------:R-:W-:Y:S02]  /*239e0*/  I2FP.F32.U32 R182, R183 ;  /* 0x000000b700b67245 */ /* 0x000fe40000201000 */
[----:B------:R-:W-:-:S03]  /*239f0*/  PRMT R183, R175, 0x7632, R183 ;  /* 0x00007632afb77816 */ /* 0x000fc600000000b7 */
[----:B------:R-:W-:Y:S02]  /*23a00*/  FFMA.FTZ R182, R182, R159, 1.1641532182693481445e-10 ;  /* 0x2f000000b6b67423 */ /* 0x000fe4000001009f */
[----:B------:R-:W-:-:S03]  /*23a10*/  IMAD.U32 R183, R183, 0x10000, RZ ;  /* 0x00010000b7b77824 */ /* 0x000fc600078e00ff */
        /* <DEDUP_REMOVED lines=8> */
.L_x_15294:
[----:B------:R-:W-:Y:S01]  /*23aa0*/  ISETP.NE.AND P2, PT, R181, 0x1, PT ;  /* 0x00000001b500780c */ /* 0x000fe20003f45270 */
[----:B------:R-:W-:Y:S01]  /*23ab0*/  BSSY.RECONVERGENT B1, `(.L_x_15376) ;  /* 0x0000059000017945 */ /* 0x000fe20003800200 */
[----:B------:R-:W-:Y:S01]  /*23ac0*/  MOV R159, 0x2 ;  /* 0x00000002009f7802 */ /* 0x000fe20000000f00 */
[----:B--2---:R-:W-:Y:S01]  /*23ad0*/  IMAD.MOV.U32 R120, RZ, RZ, R164 ;  /* 0x000000ffff787224 */ /* 0x004fe200078e00a4 */
        /* <DEDUP_REMOVED lines=12> */
.L_x_15378:
        /* <DEDUP_REMOVED lines=13> */
.L_x_15380:
[----:B------:R-:W-:Y:S05]  /*23c70*/  BSYNC.RECONVERGENT B2 ;  /* 0x0000000000027941 */ /* 0x000fea0003800200 */
.L_x_15379:
        /* <DEDUP_REMOVED lines=59> */
[----:B------:R-:W-:-:S07]  /*24030*/  IMAD.MOV.U32 R120, RZ, RZ, R183 ;  /* 0x000000ffff787224 */ /* 0x000fce00078e00b7 */
.L_x_15377:
[----:B------:R-:W-:Y:S05]  /*24040*/  BSYNC.RECONVERGENT B1 ;  /* 0x0000000000017941 */ /* 0x000fea0003800200 */
.L_x_15376:
[----:B------:R-:W0:Y:S01]  /*24050*/  LDC R157, c[0x0][0x404] ;  /* 0x00010100ff9d7b82 */ /* 0x000e220000000800 */
[----:B------:R-:W-:Y:S01]  /*24060*/  I2FP.F32.U32 R121, R120 ;  /* 0x0000007800797245 */ /* 0x000fe20000201000 */
[----:B------:R-:W-:Y:S01]  /*24070*/  IMAD.MOV.U32 R120, RZ, RZ, 0x2f800000 ;  /* 0x2f800000ff787424 */ /* 0x000fe200078e00ff */
[----:B------:R-:W-:Y:S01]  /*24080*/  LOP3.LUT R184, R184, 0xffffffef, RZ, 0xc0, !PT ;  /* 0xffffffefb8b87812 */ /* 0x000fe200078ec0ff */
[----:B------:R-:W-:Y:S01]  /*24090*/  BSSY.RECONVERGENT B1, `(.L_x_15381) ;  /* 0x000005d000017945 */ /* 0x000fe20003800200 */
[C---:B-----5:R-:W-:Y:S01]  /*240a0*/  PRMT R122, R144.reuse, 0x7632, R122 ;  /* 0x00007632907a7816 */ /* 0x060fe2000000007a */
[----:B------:R-:W-:Y:S01]  /*240b0*/  FFMA.FTZ R158, R121, R120, 1.1641532182693481445e-10 ;  /* 0x2f000000799e7423 */ /* 0x000fe20000010078 */
[----:B------:R-:W-:Y:S02]  /*240c0*/  SHF.L.U32 R121, R144, 0x10, RZ ;  /* 0x0000001090797819 */ /* 0x000fe400000006ff */
[----:B------:R-:W-:Y:S02]  /*240d0*/  MOV R123, R164 ;  /* 0x000000a4007b7202 */ /* 0x000fe40000000f00 */
[----:B0-----:R-:W-:Y:S01]  /*240e0*/  FSETP.LE.FTZ.AND P2, PT, R158, R157, PT ;  /* 0x0000009d9e00720b */ /* 0x001fe20003f53000 */
[----:B------:R-:W-:-:S12]  /*240f0*/  IMAD.MOV.U32 R158, RZ, RZ, 0x2 ;  /* 0x00000002ff9e7424 */ /* 0x000fd800078e00ff */
        /* <DEDUP_REMOVED lines=11> */
.L_x_15383:
        /* <DEDUP_REMOVED lines=13> */
.L_x_15385:
[----:B------:R-:W-:Y:S05]  /*24280*/  BSYNC.RECONVERGENT B2 ;  /* 0x0000000000027941 */ /* 0x000fea0003800200 */
.L_x_15384:
        /* <DEDUP_REMOVED lines=61> */
.L_x_15382:
[----:B------:R-:W-:Y:S05]  /*24660*/  BSYNC.RECONVERGENT B1 ;  /* 0x0000000000017941 */ /* 0x000fea0003800200 */
.L_x_15381:
        /* <DEDUP_REMOVED lines=19> */
.L_x_15388:
        /* <DEDUP_REMOVED lines=13> */
.L_x_15390:
[----:B------:R-:W-:Y:S05]  /*24870*/  BSYNC.RECONVERGENT B2 ;  /* 0x0000000000027941 */ /* 0x000fea0003800200 */
.L_x_15389:
        /* <DEDUP_REMOVED lines=61> */
.L_x_15387:
[----:B------:R-:W-:Y:S05]  /*24c50*/  BSYNC.RECONVERGENT B1 ;  /* 0x0000000000017941 */ /* 0x000fea0003800200 */
.L_x_15386:
        /* <DEDUP_REMOVED lines=20> */
.L_x_15393:
        /* <DEDUP_REMOVED lines=13> */
.L_x_15395:
[----:B------:R-:W-:Y:S05]  /*24e70*/  BSYNC.RECONVERGENT B2 ;  /* 0x0000000000027941 */ /* 0x000fea0003800200 */
.L_x_15394:
        /* <DEDUP_REMOVED lines=61> */
.L_x_15392:
[----:B------:R-:W-:Y:S05]  /*25250*/  BSYNC.RECONVERGENT B1 ;  /* 0x0000000000017941 */ /* 0x000fea0003800200 */
.L_x_15391:
        /* <DEDUP_REMOVED lines=19> */
.L_x_15398:
        /* <DEDUP_REMOVED lines=13> */
.L_x_15400:
[----:B------:R-:W-:Y:S05]  /*25460*/  BSYNC.RECONVERGENT B2 ;  /* 0x0000000000027941 */ /* 0x000fea0003800200 */
.L_x_15399:
        /* <DEDUP_REMOVED lines=61> */
.L_x_15397:
[----:B------:R-:W-:Y:S05]  /*25840*/  BSYNC.RECONVERGENT B1 ;  /* 0x0000000000017941 */ /* 0x000fea0003800200 */
.L_x_15396:
[----:B------:R-:W-:Y:S01]  /*25850*/  ISETP.NE.AND P3, PT, R183, 0x1, PT ;  /* 0x00000001b700780c */ /* 0x000fe20003f65270 */
[----:B------:R-:W-:Y:S01]  /*25860*/  BSSY.RECONVERGENT B1, `(.L_x_15401) ;  /* 0x000005c000017945 */ /* 0x000fe20003800200 */
[----:B------:R-:W-:Y:S01]  /*25870*/  I2FP.F32.U32 R145, R145 ;  /* 0x0000009100917245 */ /* 0x000fe20000201000 */
[----:B------:R-:W-:Y:S01]  /*25880*/  IMAD.MOV.U32 R181, RZ, RZ, 0x2 ;  /* 0x00000002ffb57424 */ /* 0x000fe200078e00ff */
[----:B------:R-:W-:-:S03]  /*25890*/  MOV R159, R164 ;  /* 0x000000a4009f7202 */ /* 0x000fc60000000f00 */
[----:B------:R-:W-:Y:S01]  /*258a0*/  FFMA.FTZ R158, R145, R120, 1.1641532182693481445e-10 ;  /* 0x2f000000919e7423 */ /* 0x000fe20000010078 */
[C---:B------:R-:W-:Y:S02]  /*258b0*/  SHF.L.U32 R145, R146.reuse, 0x10, RZ ;  /* 0x0000001092917819 */ /* 0x040fe400000006ff */
[----:B------:R-:W-:Y:S02]  /*258c0*/  PRMT R146, R146, 0x7632, R146 ;  /* 0x0000763292927816 */ /* 0x000fe40000000092 */
        /* <DEDUP_REMOVED lines=10> */
.L_x_15403:
        /* <DEDUP_REMOVED lines=13> */
.L_x_15405:
[----:B------:R-:W-:Y:S05]  /*25a40*/  BSYNC.RECONVERGENT B2 ;  /* 0x0000000000027941 */ /* 0x000fea0003800200 */
.L_x_15404:
        /* <DEDUP_REMOVED lines=61> */
.L_x_15402:
[----:B------:R-:W-:Y:S05]  /*25e20*/  BSYNC.RECONVERGENT B1 ;  /* 0x0000000000017941 */ /* 0x000fea0003800200 */
.L_x_15401:
[----:B------:R-:W-:Y:S01]  /*25e30*/  ISETP.NE.AND P4, PT, R181, 0x1, PT ;  /* 0x00000001b500780c */ /* 0x000fe20003f85270 */
[----:B------:R-:W-:Y:S01]  /*25e40*/  BSSY.RECONVERGENT B1, `(.L_x_15406) ;  /* 0x000005b000017945 */ /* 0x000fe20003800200 */
[----:B------:R-:W-:Y:S01]  /*25e50*/  I2FP.F32.U32 R159, R159 ;  /* 0x0000009f009f7245 */ /* 0x000fe20000201000 */
[----:B------:R-:W-:Y:S01]  /*25e60*/  IMAD.MOV.U32 R183, RZ, RZ, 0x2 ;  /* 0x00000002ffb77424 */ /* 0x000fe200078e00ff */
[----:B------:R-:W-:-:S03]  /*25e70*/  SHF.L.U32 R146, R146, 0x10, RZ ;  /* 0x0000001092927819 */ /* 0x000fc600000006ff */
        /* <DEDUP_REMOVED lines=12> */
.L_x_15408:
        /* <DEDUP_REMOVED lines=13> */
.L_x_15410:
[----:B------:R-:W-:Y:S05]  /*26010*/  BSYNC.RECONVERGENT B2 ;  /* 0x0000000000027941 */ /* 0x000fea0003800200 */
.L_x_15409:
        /* <DEDUP_REMOVED lines=61> */
.L_x_15407:
[----:B------:R-:W-:Y:S05]  /*263f0*/  BSYNC.RECONVERGENT B1 ;  /* 0x0000000000017941 */ /* 0x000fea0003800200 */
.L_x_15406:
        /* <DEDUP_REMOVED lines=18> */
.L_x_15413:
        /* <DEDUP_REMOVED lines=13> */
.L_x_15415:
[----:B------:R-:W-:Y:S05]  /*265f0*/  BSYNC.RECONVERGENT B2 ;  /* 0x0000000000027941 */ /* 0x000fea0003800200 */
.L_x_15414:
        /* <DEDUP_REMOVED lines=61> */
.L_x_15412:
[----:B------:R-:W-:Y:S05]  /*269d0*/  BSYNC.RECONVERGENT B1 ;  /* 0x0000000000017941 */ /* 0x000fea0003800200 */
.L_x_15411:
        /* <DEDUP_REMOVED lines=37> */
.L_x_15375:
        /* <DEDUP_REMOVED lines=44> */
.L_x_15416:
[----:B------:R-:W-:Y:S01]  /*26ef0*/  MOV R183, R156 ;  /* 0x0000009c00b77202 */ /* 0x000fe20000000f00 */
[----:B------:R-:W-:-:S07]  /*26f00*/  VIADD R0, R0, 0x20 ;  /* 0x0000002000007836 */ /* 0x000fce0000000000 */
.L_x_15293:
[----:B------:R-:W-:Y:S05]  /*26f10*/  BSYNC.RECONVERGENT B0 ;  /* 0x0000000000007941 */ /* 0x000fea0003800200 */
.L_x_15292:
        /* <DEDUP_REMOVED lines=22> */
[----:B------:R-:W-:Y:S02]  /*27080*/  HFMA2 R163, -RZ, RZ, 0, 1.1920928955078125e-07 ;  /* 0x00000002ffa37431 */ /* 0x000fe400000001ff */
[----:B--2---:R-:W-:Y:S01]  /*27090*/  IMAD.MOV.U32 R124, RZ, RZ, R164 ;  /* 0x000000ffff7c7224 */ /* 0x004fe200078e00a4 */
        /* <DEDUP_REMOVED lines=12> */
.L_x_15422:
        /* <DEDUP_REMOVED lines=13> */
.L_x_15424:
[----:B------:R-:W-:Y:S05]  /*27230*/  BSYNC.RECONVERGENT B2 ;  /* 0x0000000000027941 */ /* 0x000fea0003800200 */
.L_x_15423:
[----:B------:R-:W-:Y:S01]  /*27240*/  IMAD.WIDE.U32 R126, R169, -0x326172a9, RZ ;  /* 0xcd9e8d57a97e7825 */ /* 0x000fe200078e00ff */
[----:B------:R-:W-:-:S03]  /*27250*/  LOP3.LUT R158, R165, R125, R3, 0x96, !PT ;  /* 0x0000007da59e7212 */ /* 0x000fc600078e9603 */
[----:B------:R-:W-:Y:S01]  /*27260*/  HFMA2 R163, -RZ, RZ, 0, 0 ;  /* 0x00000000ffa37431 */ /* 0x000fe200000001ff */
        /* <DEDUP_REMOVED lines=56> */
[----:B------:R-:W-:-:S07]  /*275f0*/  IMAD.MOV.U32 R124, RZ, RZ, R183 ;  /* 0x000000ffff7c7224 */ /* 0x000fce00078e00b7 */
.L_x_15421:
[----:B------:R-:W-:Y:S05]  /*27600*/  BSYNC.RECONVERGENT B1 ;  /* 0x0000000000017941 */ /* 0x000fea0003800200 */
.L_x_15420:
        /* <DEDUP_REMOVED lines=11> */
[----:B------:R-:W-:-:S02]  /*276c0*/  MOV R127, R164 ;  /* 0x000000a4007f7202 */ /* 0x000fc40000000f00 */
        /* <DEDUP_REMOVED lines=12> */
.L_x_15427:
        /* <DEDUP_REMOVED lines=13> */
.L_x_15429:
[----:B------:R-:W-:Y:S05]  /*27860*/  BSYNC.RECONVERGENT B2 ;  /* 0x0000000000027941 */ /* 0x000fea0003800200 */
.L_x_15428:
        /* <DEDUP_REMOVED lines=61> */
.L_x_15426:
[----:B------:R-:W-:Y:S05]  /*27c40*/  BSYNC.RECONVERGENT B1 ;  /* 0x0000000000017941 */ /* 0x000fea0003800200 */
.L_x_15425:
[----:B------:R-:W-:Y:S01]  /*27c50*/  I2FP.F32.U32 R126, R127 ;  /* 0x0000007f007e7245 */ /* 0x000fe20000201000 */
[----:B------:R-:W-:Y:S01]  /*27c60*/  BSSY.RECONVERGENT B1, `(.L_x_15430) ;  /* 0x0000061000017945 */ /* 0x000fe20003800200 */
[----:B------:R-:W-:Y:S02]  /*27c70*/  SHF.L.U32 R170, R172, 0x10, RZ ;  /* 0x00000010acaa7819 */ /* 0x000fe400000006ff */
[----:B------:R-:W-:Y:S01]  /*27c80*/  FSEL R124, R124, RZ, P4 ;  /* 0x000000ff7c7c7208 */ /* 0x000fe20002000000 */
[----:B------:R-:W-:Y:S02]  /*27c90*/  FFMA.FTZ R125, R126, R159, 1.1641532182693481445e-10 ;  /* 0x2f0000007e7d7423 */ /* 0x000fe4000001009f */
[----:B------:R-:W-:-:S03]  /*27ca0*/  FMUL.FTZ R170, R170, R157 ;  /* 0x0000009daaaa7220 */ /* 0x000fc60000410000 */
[----:B------:R-:W-:-:S04]  /*27cb0*/  FSETP.GTU.FTZ.AND P2, PT, R125, R158, PT ;  /* 0x0000009e7d00720b */ /* 0x000fc80003f5c000 */
[----:B------:R-:W-:Y:S01]  /*27cc0*/  FSEL R125, R170, RZ, !P2 ;  /* 0x000000ffaa7d7208 */ /* 0x000fe20005000000 */
[----:B------:R-:W-:Y:S01]  /*27cd0*/  IMAD.MOV.U32 R170, RZ, RZ, 0x2 ;  /* 0x00000002ffaa7424 */ /* 0x000fe200078e00ff */
        /* <DEDUP_REMOVED lines=14> */
.L_x_15432:
        /* <DEDUP_REMOVED lines=13> */
.L_x_15434:
[----:B------:R-:W-:Y:S05]  /*27e90*/  BSYNC.RECONVERGENT B2 ;  /* 0x0000000000027941 */ /* 0x000fea0003800200 */
.L_x_15433:
        /* <DEDUP_REMOVED lines=61> */
.L_x_15431:
[----:B------:R-:W-:Y:S05]  /*28270*/  BSYNC.RECONVERGENT B1 ;  /* 0x0000000000017941 */ /* 0x000fea0003800200 */
.L_x_15430:
[----:B------:R-:W-:Y:S01]  /*28280*/  I2FP.F32.U32 R126, R125 ;  /* 0x0000007d007e7245 */ /* 0x000fe20000201000 */
[----:B------:R-:W-:Y:S01]  /*28290*/  BSSY.RECONVERGENT B1, `(.L_x_15435) ;  /* 0x000005e000017945 */ /* 0x000fe20003800200 */
[----:B------:R-:W-:Y:S01]  /*282a0*/  ISETP.NE.AND P2, PT, R170, 0x1, PT ;  /* 0x00000001aa00780c */ /* 0x000fe20003f45270 */
[----:B------:R-:W-:Y:S01]  /*282b0*/  IMAD.MOV.U32 R171, RZ, RZ, 0x2 ;  /* 0x00000002ffab7424 */ /* 0x000fe200078e00ff */
[----:B------:R-:W-:Y:S01]  /*282c0*/  SHF.L.U32 R148, R148, 0x10, RZ ;  /* 0x0000001094947819 */ /* 0x000fe200000006ff */
[----:B------:R-:W-:Y:S01]  /*282d0*/  FFMA.FTZ R127, R126, R159, 1.1641532182693481445e-10 ;  /* 0x2f0000007e7f7423 */ /* 0x000fe2000001009f */
[----:B------:R-:W-:Y:S02]  /*282e0*/  LOP3.LUT R184, R184, 0xfffffff7, RZ, 0xc0, !PT ;  /* 0xfffffff7b8b87812 */ /* 0x000fe400078ec0ff */
        /* <DEDUP_REMOVED lines=13> */
.L_x_15437:
        /* <DEDUP_REMOVED lines=13> */
.L_x_15439:
[----:B------:R-:W-:Y:S05]  /*28490*/  BSYNC.RECONVERGENT B2 ;  /* 0x0000000000027941 */ /* 0x000fea0003800200 */
.L_x_15438:
[----:B------:R-:W-:Y:S01]  /*284a0*/  IMAD.WIDE.U32 R170, R169, -0x326172a9, RZ ;  /* 0xcd9e8d57a9aa7825 */ /* 0x000fe200078e00ff */
[----:B------:R-:W-:Y:S02]  /*284b0*/  LOP3.LUT R180, R165, R127, R3, 0x96, !PT ;  /* 0x0000007fa5b47212 */ /* 0x000fe400078e9603 */
[----:B------:R-:W-:Y:S02]  /*284c0*/  IADD3 R127, PT, PT, R2, -0x61c88647, RZ ;  /* 0x9e3779b9027f7810 */ /* 0x000fe40007ffe0ff */
[----:B------:R-:W-:Y:S01]  /*284d0*/  LOP3.LUT R176, R167, R171, R2, 0x96, !PT ;  /* 0x000000aba7b07212 */ /* 0x000fe200078e9602 */
[C---:B------:R-:W-:Y:S01]  /*284e0*/  VIADD R171, R3.reuse, 0xbb67ae85 ;  /* 0xbb67ae8503ab7836 */ /* 0x040fe20000000000 */
[----:B------:R-:W-:Y:S01]  /*284f0*/  IADD3 R179, PT, PT, R3, 0x76cf5d0a, RZ ;  /* 0x76cf5d0a03b37810 */ /* 0x000fe20007ffe0ff */
[----:B------:R-:W-:-:S04]  /*28500*/  IMAD.WIDE.U32 R180, R180, -0x326172a9, RZ ;  /* 0xcd9e8d57b4b47825 */ /* 0x000fc800078e00ff */
[----:B------:R-:W-:Y:S01]  /*28510*/  IMAD.WIDE.U32 R176, R176, -0x2daee0ad, RZ ;  /* 0xd2511f53b0b07825 */ /* 0x000fe200078e00ff */
[----:B------:R-:W-:-:S04]  /*28520*/  LOP3.LUT R127, R127, R170, R181, 0x96, !PT ;  /* 0x000000aa7f7f7212 */ /* 0x000fc800078e96b5 */
        /* <DEDUP_REMOVED lines=8> */
[----:B------:R-:W-:Y:S01]  /*285b0*/  IMAD.WIDE.U32 R180, R179, -0x326172a9, RZ ;  /* 0xcd9e8d57b3b47825 */ /* 0x000fe200078e00ff */
[----:B------:R-:W-:-:S03]  /*285c0*/  IADD3 R179, PT, PT, R3, -0x126145ec, RZ ;  /* 0xed9eba1403b37810 */ /* 0x000fc60007ffe0ff */
[----:B------:R-:W-:Y:S01]  /*285d0*/  IMAD.WIDE.U32 R176, R177, -0x2daee0ad, RZ ;  /* 0xd2511f53b1b07825 */ /* 0x000fe200078e00ff */
[----:B------:R-:W-:-:S04]  /*285e0*/  LOP3.LUT R127, R127, R170, R181, 0x96, !PT ;  /* 0x000000aa7f7f7212 */ /* 0x000fc800078e96b5 */
        /* <DEDUP_REMOVED lines=40> */
.L_x_15436:
[----:B------:R-:W-:Y:S05]  /*28870*/  BSYNC.RECONVERGENT B1 ;  /* 0x0000000000017941 */ /* 0x000fea0003800200 */
.L_x_15435:
        /* <DEDUP_REMOVED lines=24> */
.L_x_15442:
        /* <DEDUP_REMOVED lines=13> */
.L_x_15444:
[----:B------:R-:W-:Y:S05]  /*28ad0*/  BSYNC.RECONVERGENT B2 ;  /* 0x0000000000027941 */ /* 0x000fea0003800200 */
.L_x_15443:
        /* <DEDUP_REMOVED lines=61> */
.L_x_15441:
[----:B------:R-:W-:Y:S05]  /*28eb0*/  BSYNC.RECONVERGENT B1 ;  /* 0x0000000000017941 */ /* 0x000fea0003800200 */
.L_x_15440:
[----:B------:R-:W-:Y:S01]  /*28ec0*/  I2FP.F32.U32 R126, R126 ;  /* 0x0000007e007e7245 */ /* 0x000fe20000201000 */
[----:B------:R-:W-:Y:S01]  /*28ed0*/  BSSY.RECONVERGENT B1, `(.L_x_15445) ;  /* 0x000005f000017945 */ /* 0x000fe20003800200 */
[----:B------:R-:W-:Y:S01]  /*28ee0*/  ISETP.NE.AND P2, PT, R176, 0x1, PT ;  /* 0x00000001b000780c */ /* 0x000fe20003f45270 */
[----:B------:R-:W-:Y:S01]  /*28ef0*/  IMAD.MOV.U32 R177, RZ, RZ, 0x2 ;  /* 0x00000002ffb17424 */ /* 0x000fe200078e00ff */
[C---:B------:R-:W-:Y:S01]  /*28f00*/  SHF.L.U32 R148, R149.reuse, 0x10, RZ ;  /* 0x0000001095947819 */ /* 0x040fe200000006ff */
[----:B------:R-:W-:Y:S01]  /*28f10*/  FFMA.FTZ R127, R126, R159, 1.1641532182693481445e-10 ;  /* 0x2f0000007e7f7423 */ /* 0x000fe2000001009f */
[----:B------:R-:W-:Y:S02]  /*28f20*/  LOP3.LUT R184, R184, 0xfffffffb, RZ, 0xc0, !PT ;  /* 0xfffffffbb8b87812 */ /* 0x000fe400078ec0ff */
[----:B------:R-:W-:Y:S01]  /*28f30*/  PRMT R149, R149, 0x7632, R149 ;  /* 0x0000763295957816 */ /* 0x000fe20000000095 */
[----:B------:R-:W-:Y:S01]  /*28f40*/  FMUL.FTZ R126, R148, R157 ;  /* 0x0000009d947e7220 */ /* 0x000fe20000410000 */
        /* <DEDUP_REMOVED lines=12> */
.L_x_15447:
        /* <DEDUP_REMOVED lines=13> */
.L_x_15449:
[----:B------:R-:W-:Y:S05]  /*290e0*/  BSYNC.RECONVERGENT B2 ;  /* 0x0000000000027941 */ /* 0x000fea0003800200 */
.L_x_15448:
        /* <DEDUP_REMOVED lines=58> */
[----:B------:R-:W-:Y:S01]  /*29490*/  IMAD.MOV.U32 R171, RZ, RZ, R156 ;  /* 0x000000ffffab7224 */ /* 0x000fe200078e009c */
[----:B------:R-:W-:Y:S02]  /*294a0*/  MOV R156, R182 ;  /* 0x000000b6009c7202 */ /* 0x000fe40000000f00 */
[----:B------:R-:W-:-:S07]  /*294b0*/  LOP3.LUT R168, R127, R176, R183, 0x96, !PT ;  /* 0x000000b07fa87212 */ /* 0x000fce00078e96b7 */
.L_x_15446:
[----:B------:R-:W-:Y:S05]  /*294c0*/  BSYNC.RECONVERGENT B1 ;  /* 0x0000000000017941 */ /* 0x000fea0003800200 */
.L_x_15445:
        /* <DEDUP_REMOVED lines=23> */
.L_x_15452:
        /* <DEDUP_REMOVED lines=13> */
.L_x_15454:
[----:B------:R-:W-:Y:S05]  /*29710*/  BSYNC.RECONVERGENT B2 ;  /* 0x0000000000027941 */ /* 0x000fea0003800200 */
.L_x_15453:
        /* <DEDUP_REMOVED lines=61> */
.L_x_15451:
[----:B------:R-:W-:Y:S05]  /*29af0*/  BSYNC.RECONVERGENT B1 ;  /* 0x0000000000017941 */ /* 0x000fea0003800200 */
.L_x_15450:
        /* <DEDUP_REMOVED lines=20> */
.L_x_15457:
        /* <DEDUP_REMOVED lines=13> */
.L_x_15459:
[----:B------:R-:W-:Y:S05]  /*29d10*/  BSYNC.RECONVERGENT B2 ;  /* 0x0000000000027941 */ /* 0x000fea0003800200 */
.L_x_15458:
        /* <DEDUP_REMOVED lines=61> */
.L_x_15456:
[----:B------:R-:W-:Y:S05]  /*2a0f0*/  BSYNC.RECONVERGENT B1 ;  /* 0x0000000000017941 */ /* 0x000fea0003800200 */
.L_x_15455:
        /* <DEDUP_REMOVED lines=24> */
.L_x_15462:
        /* <DEDUP_REMOVED lines=13> */
.L_x_15464:
[----:B------:R-:W-:Y:S05]  /*2a350*/  BSYNC.RECONVERGENT B2 ;  /* 0x0000000000027941 */ /* 0x000fea0003800200 */
.L_x_15463:
        /* <DEDUP_REMOVED lines=61> */
.L_x_15461:
[----:B------:R-:W-:Y:S05]  /*2a730*/  BSYNC.RECONVERGENT B1 ;  /* 0x0000000000017941 */ /* 0x000fea0003800200 */
.L_x_15460:
        /* <DEDUP_REMOVED lines=19> */
.L_x_15467:
        /* <DEDUP_REMOVED lines=13> */
.L_x_15469:
[----:B------:R-:W-:Y:S05]  /*2a940*/  BSYNC.RECONVERGENT B2 ;  /* 0x0000000000027941 */ /* 0x000fea0003800200 */
.L_x_15468:
        /* <DEDUP_REMOVED lines=61> */
.L_x_15466:
[----:B------:R-:W-:Y:S05]  /*2ad20*/  BSYNC.RECONVERGENT B1 ;  /* 0x0000000000017941 */ /* 0x000fea0003800200 */
.L_x_15465:
        /* <DEDUP_REMOVED lines=23> */
.L_x_15472:
        /* <DEDUP_REMOVED lines=13> */
.L_x_15474:
[----:B------:R-:W-:Y:S05]  /*2af70*/  BSYNC.RECONVERGENT B2 ;  /* 0x0000000000027941 */ /* 0x000fea0003800200 */
.L_x_15473:
        /* <DEDUP_REMOVED lines=57> */
[----:B------:R-:W-:-:S05]  /*2b310*/  VIADD R149, R3, 0x96a522ad ;  /* 0x96a522ad03957836 */ /* 0x000fca0000000000 */
[----:B------:R-:W-:Y:S01]  /*2b320*/  LOP3.LUT R168, R149, R180, R187, 0x96, !PT ;  /* 0x000000b495a87212 */ /* 0x000fe200078e96bb */
[----:B------:R-:W-:Y:S01]  /*2b330*/  IMAD.MOV.U32 R149, RZ, RZ, R156 ;  /* 0x000000ffff957224 */ /* 0x000fe200078e009c */
[----:B------:R-:W-:-:S07]  /*2b340*/  MOV R156, R186 ;  /* 0x000000ba009c7202 */ /* 0x000fce0000000f00 */
.L_x_15471:
[----:B------:R-:W-:Y:S05]  /*2b350*/  BSYNC.RECONVERGENT B1 ;  /* 0x0000000000017941 */ /* 0x000fea0003800200 */
.L_x_15470:
[----:B------:R-:W-:Y:S01]  /*2b360*/  ISETP.NE.AND P4, PT, R181, 0x1, PT ;  /* 0x00000001b500780c */ /* 0x000fe20003f85270 */
[----:B------:R-:W-:Y:S01]  /*2b370*/  BSSY.RECONVERGENT B1, `(.L_x_15475) ;  /* 0x000005c000017945 */ /* 0x000fe20003800200 */
[----:B------:R-:W-:Y:S01]  /*2b380*/  I2FP.F32.U32 R180, R149 ;  /* 0x0000009500b47245 */ /* 0x000fe20000201000 */
[----:B------:R-:W-:Y:S01]  /*2b390*/  IMAD.MOV.U32 R182, RZ, RZ, 0x2 ;  /* 0x00000002ffb67424 */ /* 0x000fe200078e00ff */
[----:B------:R-:W-:-:S03]  /*2b3a0*/  SHF.L.U32 R150, R150, 0x10, RZ ;  /* 0x0000001096967819 */ /* 0x000fc600000006ff */
        /* <DEDUP_REMOVED lines=13> */
.L_x_15477:
        /* <DEDUP_REMOVED lines=13> */
.L_x_15479:
[----:B------:R-:W-:Y:S05]  /*2b550*/  BSYNC.RECONVERGENT B2 ;  /* 0x0000000000027941 */ /* 0x000fea0003800200 */
.L_x_15478:
        /* <DEDUP_REMOVED lines=61> */
.L_x_15476:
[----:B------:R-:W-:Y:S05]  /*2b930*/  BSYNC.RECONVERGENT B1 ;  /* 0x0000000000017941 */ /* 0x000fea0003800200 */
.L_x_15475:
        /* <DEDUP_REMOVED lines=24> */
.L_x_15482:
        /* <DEDUP_REMOVED lines=13> */
.L_x_15484:
[----:B------:R-:W-:Y:S05]  /*2bb90*/  BSYNC.RECONVERGENT B2 ;  /* 0x0000000000027941 */ /* 0x000fea0003800200 */
.L_x_15483:
        /* <DEDUP_REMOVED lines=58> */
[----:B------:R-:W-:Y:S01]  /*2bf40*/  VIADD R179, R3, 0x96a522ad ;  /* 0x96a522ad03b37836 */ /* 0x000fe20000000000 */
[----:B------:R-:W-:-:S04]  /*2bf50*/  MOV R156, R188 ;  /* 0x000000bc009c7202 */ /* 0x000fc80000000f00 */
[----:B------:R-:W-:-:S07]  /*2bf60*/  LOP3.LUT R168, R179, R182, R189, 0x96, !PT ;  /* 0x000000b6b3a87212 */ /* 0x000fce00078e96bd */
.L_x_15481:
[----:B------:R-:W-:Y:S05]  /*2bf70*/  BSYNC.RECONVERGENT B1 ;  /* 0x0000000000017941 */ /* 0x000fea0003800200 */
.L_x_15480:
        /* <DEDUP_REMOVED lines=19> */
.L_x_15487:
        /* <DEDUP_REMOVED lines=13> */
.L_x_15489:
[----:B------:R-:W-:Y:S05]  /*2c180*/  BSYNC.RECONVERGENT B2 ;  /* 0x0000000000027941 */ /* 0x000fea0003800200 */
.L_x_15488:
        /* <DEDUP_REMOVED lines=61> */
.L_x_15486:
[----:B------:R-:W-:Y:S05]  /*2c560*/  BSYNC.RECONVERGENT B1 ;  /* 0x0000000000017941 */ /* 0x000fea0003800200 */
.L_x_15485:
        /* <DEDUP_REMOVED lines=23> */
.L_x_15492:
        /* <DEDUP_REMOVED lines=13> */
.L_x_15494:
[----:B------:R-:W-:Y:S05]  /*2c7b0*/  BSYNC.RECONVERGENT B2 ;  /* 0x0000000000027941 */ /* 0x000fea0003800200 */
.L_x_15493:
        /* <DEDUP_REMOVED lines=61> */
.L_x_15491:
[----:B------:R-:W-:Y:S05]  /*2cb90*/  BSYNC.RECONVERGENT B1 ;  /* 0x0000000000017941 */ /* 0x000fea0003800200 */
.L_x_15490:
        /* <DEDUP_REMOVED lines=18> */
.L_x_15497:
        /* <DEDUP_REMOVED lines=15> */
.L_x_15499:
[----:B------:R-:W-:Y:S05]  /*2cdb0*/  BSYNC.RECONVERGENT B2 ;  /* 0x0000000000027941 */ /* 0x000fea0003800200 */
.L_x_15498:
        /* <DEDUP_REMOVED lines=61> */
.L_x_15496:
[----:B------:R-:W-:Y:S05]  /*2d190*/  BSYNC.RECONVERGENT B1 ;  /* 0x0000000000017941 */ /* 0x000fea0003800200 */
.L_x_15495:
        /* <DEDUP_REMOVED lines=12> */
.L_x_15419:
        /* <DEDUP_REMOVED lines=16> */
.L_x_15503:
        /* <DEDUP_REMOVED lines=13> */
.L_x_15505:
[----:B------:R-:W-:Y:S05]  /*2d430*/  BSYNC.RECONVERGENT B2 ;  /* 0x0000000000027941 */ /* 0x000fea0003800200 */
.L_x_15504:
        /* <DEDUP_REMOVED lines=60> */
.L_x_15502:
[----:B------:R-:W-:Y:S05]  /*2d800*/  BSYNC.RECONVERGENT B1 ;  /* 0x0000000000017941 */ /* 0x000fea0003800200 */
.L_x_15501:
[----:B------:R-:W0:Y:S01]  /*2d810*/  LDC R157, c[0x0][0x404] ;  /* 0x00010100ff9d7b82 */ /* 0x000e220000000800 */
[----:B------:R-:W-:Y:S01]  /*2d820*/  I2FP.F32.U32 R125, R124 ;  /* 0x0000007c007d7245 */ /* 0x000fe20000201000 */
[----:B------:R-:W-:Y:S01]  /*2d830*/  HFMA2 R124, -RZ, RZ, 0.1171875, 0 ;  /* 0x2f800000ff7c7431 */ /* 0x000fe200000001ff */
[----:B------:R-:W-:Y:S01]  /*2d840*/  ISETP.NE.AND P2, PT, R159, 0x1, PT ;  /* 0x000000019f00780c */ /* 0x000fe20003f45270 */
[----:B------:R-:W-:Y:S01]  /*2d850*/  BSSY.RECONVERGENT B1, `(.L_x_15506) ;  /* 0x000005d000017945 */ /* 0x000fe20003800200 */
[----:B------:R-:W-:Y:S01]  /*2d860*/  LOP3.LUT R184, R184, 0xffffffef, RZ, 0xc0, !PT ;  /* 0xffffffefb8b87812 */ /* 0x000fe200078ec0ff */
[----:B------:R-:W-:Y:S01]  /*2d870*/  IMAD.MOV.U32 R127, RZ, RZ, R164 ;  /* 0x000000ffff7f7224 */ /* 0x000fe200078e00a4 */
[C---:B-----5:R-:W-:Y:S02]  /*2d880*/  PRMT R126, R148.reuse, 0x7632, R126 ;  /* 0x00007632947e7816 */ /* 0x060fe4000000007e */
[----:B------:R-:W-:Y:S01]  /*2d890*/  MOV R181, 0x2 ;  /* 0x0000000200b57802 */ /* 0x000fe20000000f00 */
[----:B------:R-:W-:Y:S01]  /*2d8a0*/  FFMA.FTZ R158, R125, R124, 1.1641532182693481445e-10 ;  /* 0x2f0000007d9e7423 */ /* 0x000fe2000001007c */
[----:B------:R-:W-:-:S04]  /*2d8b0*/  IMAD.U32 R125, R148, 0x10000, RZ ;  /* 0x00010000947d7824 */ /* 0x000fc800078e00ff */
        /* <DEDUP_REMOVED lines=11> */
.L_x_15508:
        /* <DEDUP_REMOVED lines=13> */
.L_x_15510:
[----:B------:R-:W-:Y:S05]  /*2da40*/  BSYNC.RECONVERGENT B2 ;  /* 0x0000000000027941 */ /* 0x000fea0003800200 */
.L_x_15509:
        /* <DEDUP_REMOVED lines=61> */
.L_x_15507:
[----:B------:R-:W-:Y:S05]  /*2de20*/  BSYNC.RECONVERGENT B1 ;  /* 0x0000000000017941 */ /* 0x000fea0003800200 */
.L_x_15506:
        /* <DEDUP_REMOVED lines=19> */
.L_x_15513:
        /* <DEDUP_REMOVED lines=13> */
.L_x_15515:
[----:B------:R-:W-:Y:S05]  /*2e030*/  BSYNC.RECONVERGENT B2 ;  /* 0x0000000000027941 */ /* 0x000fea0003800200 */
.L_x_15514:
        /* <DEDUP_REMOVED lines=61> */
.L_x_15512:
[----:B------:R-:W-:Y:S05]  /*2e410*/  BSYNC.RECONVERGENT B1 ;  /* 0x0000000000017941 */ /* 0x000fea0003800200 */
.L_x_15511:
[----:B------:R-:W-:Y:S01]  /*2e420*/  I2FP.F32.U32 R127, R127 ;  /* 0x0000007f007f7245 */ /* 0x000fe20000201000 */
[----:B------:R-:W-:Y:S01]  /*2e430*/  BSSY.RECONVERGENT B1, `(.L_x_15516) ;  /* 0x000005e000017945 */ /* 0x000fe20003800200 */
[----:B------:R-:W-:Y:S02]  /*2e440*/  ISETP.NE.AND P2, PT, R159, 0x1, PT ;  /* 0x000000019f00780c */ /* 0x000fe40003f45270 */
[----:B------:R-:W-:Y:S01]  /*2e450*/  LOP3.LUT R184, R184, 0xfffffffb, RZ, 0xc0, !PT ;  /* 0xfffffffbb8b87812 */ /* 0x000fe200078ec0ff */
[----:B------:R-:W-:Y:S01]  /*2e460*/  FFMA.FTZ R158, R127, R124, 1.1641532182693481445e-10 ;  /* 0x2f0000007f9e7423 */ /* 0x000fe2000001007c */
[C---:B------:R-:W-:Y:S01]  /*2e470*/  IMAD.U32 R127, R149.reuse, 0x10000, RZ ;  /* 0x00010000957f7824 */ /* 0x040fe200078e00ff */
        /* <DEDUP_REMOVED lines=14> */
.L_x_15518:
        /* <DEDUP_REMOVED lines=13> */
.L_x_15520:
[----:B------:R-:W-:Y:S05]  /*2e630*/  BSYNC.RECONVERGENT B2 ;  /* 0x0000000000027941 */ /* 0x000fea0003800200 */
.L_x_15519:
        /* <DEDUP_REMOVED lines=61> */
.L_x_15517:
[----:B------:R-:W-:Y:S05]  /*2ea10*/  BSYNC.RECONVERGENT B1 ;  /* 0x0000000000017941 */ /* 0x000fea0003800200 */
.L_x_15516:
        /* <DEDUP_REMOVED lines=19> */
.L_x_15523:
        /* <DEDUP_REMOVED lines=13> */
.L_x_15525:
[----:B------:R-:W-:Y:S05]  /*2ec20*/  BSYNC.RECONVERGENT B2 ;  /* 0x0000000000027941 */ /* 0x000fea0003800200 */
.L_x_15524:
        /* <DEDUP_REMOVED lines=61> */
.L_x_15522:
[----:B------:R-:W-:Y:S05]  /*2f000*/  BSYNC.RECONVERGENT B1 ;  /* 0x0000000000017941 */ /* 0x000fea0003800200 */
.L_x_15521:
[----:B------:R-:W-:Y:S01]  /*2f010*/  ISETP.NE.AND P3, PT, R183, 0x1, PT ;  /* 0x00000001b700780c */ /* 0x000fe20003f65270 */
[----:B------:R-:W-:Y:S01]  /*2f020*/  BSSY.RECONVERGENT B1, `(.L_x_15526) ;  /* 0x000005c000017945 */ /* 0x000fe20003800200 */
[----:B------:R-:W-:Y:S01]  /*2f030*/  I2FP.F32.U32 R149, R149 ;  /* 0x0000009500957245 */ /* 0x000fe20000201000 */
[----:B------:R-:W-:Y:S01]  /*2f040*/  IMAD.MOV.U32 R159, RZ, RZ, R164 ;  /* 0x000000ffff9f7224 */ /* 0x000fe200078e00a4 */
[----:B------:R-:W-:-:S03]  /*2f050*/  MOV R181, 0x2 ;  /* 0x0000000200b57802 */ /* 0x000fc60000000f00 */
        /* <DEDUP_REMOVED lines=13> */
.L_x_15528:
        /* <DEDUP_REMOVED lines=13> */
.L_x_15530:
[----:B------:R-:W-:Y:S05]  /*2f200*/  BSYNC.RECONVERGENT B2 ;  /* 0x0000000000027941 */ /* 0x000fea0003800200 */
.L_x_15529:
        /* <DEDUP_REMOVED lines=61> */
.L_x_15527:
[----:B------:R-:W-:Y:S05]  /*2f5e0*/  BSYNC.RECONVERGENT B1 ;  /* 0x0000000000017941 */ /* 0x000fea0003800200 */
.L_x_15526:
[----:B------:R-:W-:Y:S01]  /*2f5f0*/  ISETP.NE.AND P4, PT, R181, 0x1, PT ;  /* 0x00000001b500780c */ /* 0x000fe20003f85270 */
[----:B------:R-:W-:Y:S01]  /*2f600*/  BSSY.RECONVERGENT B1, `(.L_x_15531) ;  /* 0x000005b000017945 */ /* 0x000fe20003800200 */
[----:B------:R-:W-:Y:S01]  /*2f610*/  I2FP.F32.U32 R159, R159 ;  /* 0x0000009f009f7245 */ /* 0x000fe20000201000 */
[----:B------:R-:W-:Y:S01]  /*2f620*/  IMAD.U32 R150, R150, 0x10000, RZ ;  /* 0x0001000096967824 */ /* 0x000fe200078e00ff */
[----:B------:R-:W-:-:S03]  /*2f630*/  MOV R183, 0x2 ;  /* 0x0000000200b77802 */ /* 0x000fc60000000f00 */
        /* <DEDUP_REMOVED lines=12> */
.L_x_15533:
        /* <DEDUP_REMOVED lines=13> */
.L_x_15535:
[----:B------:R-:W-:Y:S05]  /*2f7d0*/  BSYNC.RECONVERGENT B2 ;  /* 0x0000000000027941 */ /* 0x000fea0003800200 */
.L_x_15534:
        /* <DEDUP_REMOVED lines=58> */
[----:B------:R-:W-:Y:S01]  /*2fb80*/  MOV R159, R156 ;  /* 0x0000009c009f7202 */ /* 0x000fe20000000f00 */
[----:B------:R-:W-:Y:S01]  /*2fb90*/  IMAD.MOV.U32 R156, RZ, RZ, R188 ;  /* 0x000000ffff9c7224 */ /* 0x000fe200078e00bc */
[----:B------:R-:W-:-:S07]  /*2fba0*/  LOP3.LUT R168, R181, R158, R189, 0x96, !PT ;  /* 0x0000009eb5a87212 */ /* 0x000fce00078e96bd */
.L_x_15532:
[----:B------:R-:W-:Y:S05]  /*2fbb0*/  BSYNC.RECONVERGENT B1 ;  /* 0x0000000000017941 */ /* 0x000fea0003800200 */
.L_x_15531:
[----:B------:R-:W-:Y:S01]  /*2fbc0*/  ISETP.NE.AND P5, PT, R183, 0x1, PT ;  /* 0x00000001b700780c */ /* 0x000fe20003fa5270 */
[----:B------:R-:W-:Y:S01]  /*2fbd0*/  BSSY.RECONVERGENT B1, `(.L_x_15536) ;  /* 0x000005c000017945 */ /* 0x000fe20003800200 */
[----:B------:R-:W-:Y:S01]  /*2fbe0*/  I2FP.F32.U32 R159, R159 ;  /* 0x0000009f009f7245 */ /* 0x000fe20000201000 */
[C---:B------:R-:W-:Y:S01]  /*2fbf0*/  IMAD.U32 R158, R151.reuse, 0x10000, RZ ;  /* 0x00010000979e7824 */ /* 0x040fe200078e00ff */
[----:B------:R-:W-:Y:S02]  /*2fc00*/  PRMT R151, R151, 0x7632, R151 ;  /* 0x0000763297977816 */ /* 0x000fe40000000097 */
        /* <DEDUP_REMOVED lines=13> */
.L_x_15538:
        /* <DEDUP_REMOVED lines=13> */
.L_x_15540:
[----:B------:R-:W-:Y:S05]  /*2fdb0*/  BSYNC.RECONVERGENT B2 ;  /* 0x0000000000027941 */ /* 0x000fea0003800200 */
.L_x_15539:
        /* <DEDUP_REMOVED lines=61> */
.L_x_15537:
[----:B------:R-:W-:Y:S05]  /*30190*/  BSYNC.RECONVERGENT B1 ;  /* 0x0000000000017941 */ /* 0x000fea0003800200 */
.L_x_15536:
        /* <DEDUP_REMOVED lines=37> */
.L_x_15500:
        /* <DEDUP_REMOVED lines=13> */
[----:B------:R-:W-:-:S02]  /*304c0*/  SEL R191, RZ, 0x1, !P2 ;  /* 0x00000001ffbf7807 */ /* 0x000fc40005000000 */
[----:B------:R-:W-:Y:S01]  /*304d0*/  LOP3.LUT R157, R157, R183, R186, 0xfe, !PT ;  /* 0x000000b79d9d7212 */ /* 0x000fe200078efeba */
[----:B0-----:R-:W-:Y:S01]  /*304e0*/  IMAD.WIDE.U32 R186, R0, 0x20, R158 ;  /* 0x0000002000ba7825 */ /* 0x001fe200078e009e */
[----:B------:R-:W-:Y:S02]  /*304f0*/  SEL R190, RZ, 0x1, !P1 ;  /* 0x00000001ffbe7807 */ /* 0x000fe40004800000 */
[----:B------:R-:W-:Y:S02]  /*30500*/  LOP3.LUT R159, R192, R191, RZ, 0xfc, !PT ;  /* 0x000000bfc09f7212 */ /* 0x000fe400078efcff */
[----:B------:R-:W-:Y:S01]  /*30510*/  LOP3.LUT R158, R157, R190, RZ, 0xfc, !PT ;  /* 0x000000be9d9e7212 */ /* 0x000fe200078efcff */
[----:B-1----:R-:W-:Y:S01]  /*30520*/  IMAD.WIDE.U32 R188, R0, 0x8, R188 ;  /* 0x0000000800bc7825 */ /* 0x002fe200078e00bc */
[----:B------:R0:W-:Y:S04]  /*30530*/  STG.E.128 desc[UR6][R186.64], R124 ;  /* 0x0000007cba007986 */ /* 0x0001e8000c101d06 */
        /* <DEDUP_REMOVED lines=23> */
.L_x_15541:
[----:B------:R-:W-:Y:S01]  /*306b0*/  IMAD.MOV.U32 R183, RZ, RZ, R156 ;  /* 0x000000ffffb77224 */ /* 0x000fe200078e009c */
[----:B------:R-:W-:-:S07]  /*306c0*/  IADD3 R0, PT, PT, R0, 0x20, RZ ;  /* 0x0000002000007810 */ /* 0x000fce0007ffe0ff */
.L_x_15418:
[----:B------:R-:W-:Y:S05]  /*306d0*/  BSYNC.RECONVERGENT B0 ;  /* 0x0000000000007941 */ /* 0x000fea0003800200 */
.L_x_15417:
        /* <DEDUP_REMOVED lines=22> */
[----:B------:R-:W-:Y:S01]  /*30840*/  IMAD.MOV.U32 R163, RZ, RZ, 0x2 ;  /* 0x00000002ffa37424 */ /* 0x000fe200078e00ff */
[----:B--2---:R-:W-:Y:S01]  /*30850*/  MOV R128, R164 ;  /* 0x000000a400807202 */ /* 0x004fe20000000f00 */
[----:B01----:R-:W-:-:S09]  /*30860*/  IMAD.MOV.U32 R156, RZ, RZ, R183 ;  /* 0x000000ffff9c7224 */ /* 0x003fd200078e00b7 */
        /* <DEDUP_REMOVED lines=11> */
.L_x_15547:
        /* <DEDUP_REMOVED lines=13> */
.L_x_15549:
[----:B------:R-:W-:Y:S05]  /*309f0*/  BSYNC.RECONVERGENT B2 ;  /* 0x0000000000027941 */ /* 0x000fea0003800200 */
.L_x_15548:
        /* <DEDUP_REMOVED lines=60> */
.L_x_15546:
[----:B------:R-:W-:Y:S05]  /*30dc0*/  BSYNC.RECONVERGENT B1 ;  /* 0x0000000000017941 */ /* 0x000fea0003800200 */
.L_x_15545:
        /* <DEDUP_REMOVED lines=24> */
.L_x_15552:
        /* <DEDUP_REMOVED lines=13> */
.L_x_15554:
[----:B------:R-:W-:Y:S05]  /*31020*/  BSYNC.RECONVERGENT B2 ;  /* 0x0000000000027941 */ /* 0x000fea0003800200 */
.L_x_15553:
        /* <DEDUP_REMOVED lines=58> */
[----:B------:R-:W-:Y:S01]  /*313d0*/  MOV R131, R156 ;  /* 0x0000009c00837202 */ /* 0x000fe20000000f00 */
[----:B------:R-:W-:Y:S01]  /*313e0*/  IMAD.MOV.U32 R156, RZ, RZ, R176 ;  /* 0x000000ffff9c7224 */ /* 0x000fe200078e00b0 */
[----:B------:R-:W-:-:S07]  /*313f0*/  LOP3.LUT R168, R129, R130, R177, 0x96, !PT ;  /* 0x0000008281a87212 */ /* 0x000fce00078e96b1 */
.L_x_15551:
[----:B------:R-:W-:Y:S05]  /*31400*/  BSYNC.RECONVERGENT B1 ;  /* 0x0000000000017941 */ /* 0x000fea0003800200 */
.L_x_15550:
[----:B------:R-:W-:Y:S01]  /*31410*/  I2FP.F32.U32 R130, R131 ;  /* 0x0000008300827245 */ /* 0x000fe20000201000 */
[----:B------:R-:W-:Y:S01]  /*31420*/  IMAD.U32 R170, R172, 0x10000, RZ ;  /* 0x00010000acaa7824 */ /* 0x000fe200078e00ff */
[----:B------:R-:W-:Y:S01]  /*31430*/  FSEL R128, R128, RZ, P4 ;  /* 0x000000ff80807208 */ /* 0x000fe20002000000 */
        /* <DEDUP_REMOVED lines=8> */
[----:B------:R-:W-:Y:S01]  /*314c0*/  MOV R170, 0x2 ;  /* 0x0000000200aa7802 */ /* 0x000fe20000000f00 */
[----:B------:R-:W-:Y:S02]  /*314d0*/  IMAD.MOV.U32 R129, RZ, RZ, R164 ;  /* 0x000000ffff817224 */ /* 0x000fe400078e00a4 */
        /* <DEDUP_REMOVED lines=10> */
.L_x_15557:
        /* <DEDUP_REMOVED lines=13> */
.L_x_15559:
[----:B------:R-:W-:Y:S05]  /*31650*/  BSYNC.RECONVERGENT B2 ;  /* 0x0000000000027941 */ /* 0x000fea0003800200 */
.L_x_15558:
        /* <DEDUP_REMOVED lines=61> */
.L_x_15556:
[----:B------:R-:W-:Y:S05]  /*31a30*/  BSYNC.RECONVERGENT B1 ;  /* 0x0000000000017941 */ /* 0x000fea0003800200 */
.L_x_15555:
        /* <DEDUP_REMOVED lines=20> */
.L_x_15562:
        /* <DEDUP_REMOVED lines=13> */
.L_x_15564:
[----:B------:R-:W-:Y:S05]  /*31c50*/  BSYNC.RECONVERGENT B2 ;  /* 0x0000000000027941 */ /* 0x000fea0003800200 */
.L_x_15563:
        /* <DEDUP_REMOVED lines=61> */
.L_x_15561:
[----:B------:R-:W-:Y:S05]  /*32030*/  BSYNC.RECONVERGENT B1 ;  /* 0x0000000000017941 */ /* 0x000fea0003800200 */
.L_x_15560:
[----:B------:R-:W-:Y:S01]  /*32040*/  PRMT R131, R172, 0x7632, R131 ;  /* 0x00007632ac837816 */ /* 0x000fe20000000083 */
[----:B------:R-:W-:Y:S01]  /*32050*/  BSSY.RECONVERGENT B1, `(.L_x_15565) ;  /* 0x0000062000017945 */ /* 0x000fe20003800200 */
[----:B------:R-:W-:Y:S02]  /*32060*/  I2FP.F32.U32 R130, R130 ;  /* 0x0000008200827245 */ /* 0x000fe40000201000 */
[----:B------:R-:W-:Y:S01]  /*32070*/  FSEL R129, R129, RZ, P4 ;  /* 0x000000ff81817208 */ /* 0x000fe20002000000 */
[----:B------:R-:W-:Y:S01]  /*32080*/  IMAD.U32 R152, R131, 0x10000, RZ ;  /* 0x0001000083987824 */ /* 0x000fe200078e00ff */
[----:B------:R-:W-:Y:S01]  /*32090*/  MOV R176, 0x2 ;  /* 0x0000000200b07802 */ /* 0x000fe20000000f00 */
[----:B------:R-:W-:Y:S01]  /*320a0*/  FFMA.FTZ R131, R130, R159, 1.1641532182693481445e-10 ;  /* 0x2f00000082837423 */ /* 0x000fe2000001009f */
[----:B------:R-:W-:Y:S02]  /*320b0*/  IMAD.MOV.U32 R130, RZ, RZ, R164 ;  /* 0x000000ffff827224 */ /* 0x000fe400078e00a4 */
[----:B------:R-:W-:-:S02]  /*320c0*/  FMUL.FTZ R152, R152, R157 ;  /* 0x0000009d98987220 */ /* 0x000fc40000410000 */
        /* <DEDUP_REMOVED lines=15> */
.L_x_15567:
        /* <DEDUP_REMOVED lines=13> */
.L_x_15569:
[----:B------:R-:W-:Y:S05]  /*32290*/  BSYNC.RECONVERGENT B2 ;  /* 0x0000000000027941 */ /* 0x000fea0003800200 */
.L_x_15568:
        /* <DEDUP_REMOVED lines=61> */
.L_x_15566:
[----:B------:R-:W-:Y:S05]  /*32670*/  BSYNC.RECONVERGENT B1 ;  /* 0x0000000000017941 */ /* 0x000fea0003800200 */
.L_x_15565:
[----:B------:R-:W-:Y:S01]  /*32680*/  I2FP.F32.U32 R130, R130 ;  /* 0x0000008200827245 */ /* 0x000fe20000201000 */
[C---:B------:R-:W-:Y:S01]  /*32690*/  IMAD.U32 R152, R153.reuse, 0x10000, RZ ;  /* 0x0001000099987824 */ /* 0x040fe200078e00ff */
        /* <DEDUP_REMOVED lines=19> */
.L_x_15572:
        /* <DEDUP_REMOVED lines=13> */
.L_x_15574:
[----:B------:R-:W-:Y:S05]  /*328a0*/  BSYNC.RECONVERGENT B2 ;  /* 0x0000000000027941 */ /* 0x000fea0003800200 */
.L_x_15573:
        /* <DEDUP_REMOVED lines=61> */
.L_x_15571:
[----:B------:R-:W-:Y:S05]  /*32c80*/  BSYNC.RECONVERGENT B1 ;  /* 0x0000000000017941 */ /* 0x000fea0003800200 */
.L_x_15570:
        /* <DEDUP_REMOVED lines=23> */
.L_x_15577:
        /* <DEDUP_REMOVED lines=13> */
.L_x_15579:
[----:B------:R-:W-:Y:S05]  /*32ed0*/  BSYNC.RECONVERGENT B2 ;  /* 0x0000000000027941 */ /* 0x000fea0003800200 */
.L_x_15578:
        /* <DEDUP_REMOVED lines=61> */
.L_x_15576:
[----:B------:R-:W-:Y:S05]  /*332b0*/  BSYNC.RECONVERGENT B1 ;  /* 0x0000000000017941 */ /* 0x000fea0003800200 */
.L_x_15575:
        /* <DEDUP_REMOVED lines=20> */
.L_x_15582:
        /* <DEDUP_REMOVED lines=13> */
.L_x_15584:
[----:B------:R-:W-:Y:S05]  /*334d0*/  BSYNC.RECONVERGENT B2 ;  /* 0x0000000000027941 */ /* 0x000fea0003800200 */
.L_x_15583:
        /* <DEDUP_REMOVED lines=61> */
.L_x_15581:
[----:B------:R-:W-:Y:S05]  /*338b0*/  BSYNC.RECONVERGENT B1 ;  /* 0x0000000000017941 */ /* 0x000fea0003800200 */
.L_x_15580:
        /* <DEDUP_REMOVED lines=24> */
.L_x_15587:
        /* <DEDUP_REMOVED lines=13> */
.L_x_15589:
[----:B------:R-:W-:Y:S05]  /*33b10*/  BSYNC.RECONVERGENT B2 ;  /* 0x0000000000027941 */ /* 0x000fea0003800200 */
.L_x_15588:
        /* <DEDUP_REMOVED lines=61> */
.L_x_15586:
[----:B------:R-:W-:Y:S05]  /*33ef0*/  BSYNC.RECONVERGENT B1 ;  /* 0x0000000000017941 */ /* 0x000fea0003800200 */
.L_x_15585:
        /* <DEDUP_REMOVED lines=19> */
.L_x_15592:
        /* <DEDUP_REMOVED lines=13> */
.L_x_15594:
[----:B------:R-:W-:Y:S05]  /*34100*/  BSYNC.RECONVERGENT B2 ;  /* 0x0000000000027941 */ /* 0x000fea0003800200 */
.L_x_15593:
        /* <DEDUP_REMOVED lines=61> */
.L_x_15591:
[----:B------:R-:W-:Y:S05]  /*344e0*/  BSYNC.RECONVERGENT B1 ;  /* 0x0000000000017941 */ /* 0x000fea0003800200 */
.L_x_15590:
        /* <DEDUP_REMOVED lines=23> */
.L_x_15597:
        /* <DEDUP_REMOVED lines=13> */
.L_x_15599:
[----:B------:R-:W-:Y:S05]  /*34730*/  BSYNC.RECONVERGENT B2 ;  /* 0x0000000000027941 */ /* 0x000fea0003800200 */
.L_x_15598:
        /* <DEDUP_REMOVED lines=51> */
[----:B------:R-:W-:Y:S01]  /*34a70*/  IMAD.WIDE.U32 R186, R153, -0x2daee0ad, RZ ;  /* 0xd2511f5399ba7825 */ /* 0x000fe200078e00ff */
[----:B------:R-:W-:-:S03]  /*34a80*/  IADD3 R153, PT, PT, R3, -0x695add53, RZ ;  /* 0x96a522ad03997810 */ /* 0x000fc60007ffe0ff */
[----:B------:R-:W-:Y:S02]  /*34a90*/  HFMA2 R181, -RZ, RZ, 0, 0 ;  /* 0x00000000ffb57431 */ /* 0x000fe400000001ff */
[----:B------:R-:W-:Y:S01]  /*34aa0*/  IMAD.WIDE.U32 R188, R179, -0x326172a9, RZ ;  /* 0xcd9e8d57b3bc7825 */ /* 0x000fe200078e00ff */
[----:B------:R-:W-:Y:S02]  /*34ab0*/  LOP3.LUT R168, R153, R180, R187, 0x96, !PT ;  /* 0x000000b499a87212 */ /* 0x000fe400078e96bb */
[----:B------:R-:W-:Y:S01]  /*34ac0*/  MOV R153, R156 ;  /* 0x0000009c00997202 */ /* 0x000fe20000000f00 */
[----:B------:R-:W-:Y:S02]  /*34ad0*/  VIADD R179, R2, 0x8ff34781 ;  /* 0x8ff3478102b37836 */ /* 0x000fe40000000000 */
[----:B------:R-:W-:Y:S02]  /*34ae0*/  IMAD.MOV.U32 R164, RZ, RZ, R188 ;  /* 0x000000ffffa47224 */ /* 0x000fe400078e00bc */
[----:B------:R-:W-:Y:S01]  /*34af0*/  IMAD.MOV.U32 R156, RZ, RZ, R186 ;  /* 0x000000ffff9c7224 */ /* 0x000fe200078e00ba */
[----:B------:R-:W-:-:S07]  /*34b00*/  LOP3.LUT R166, R179, R182, R189, 0x96, !PT ;  /* 0x000000b6b3a67212 */ /* 0x000fce00078e96bd */
.L_x_15596:
[----:B------:R-:W-:Y:S05]  /*34b10*/  BSYNC.RECONVERGENT B1 ;  /* 0x0000000000017941 */ /* 0x000fea0003800200 */
.L_x_15595:
[----:B------:R-:W-:Y:S01]  /*34b20*/  ISETP.NE.AND P4, PT, R181, 0x1, PT ;  /* 0x00000001b500780c */ /* 0x000fe20003f85270 */
[----:B------:R-:W-:Y:S01]  /*34b30*/  IMAD.U32 R154, R154, 0x10000, RZ ;  /* 0x000100009a9a7824 */ /* 0x000fe200078e00ff */
[----:B------:R-:W-:Y:S01]  /*34b40*/  I2FP.F32.U32 R180, R153 ;  /* 0x0000009900b47245 */ /* 0x000fe20000201000 */
[----:B------:R-:W-:Y:S01]  /*34b50*/  BSSY.RECONVERGENT B1, `(.L_x_15600) ;  /* 0x000005a000017945 */ /* 0x000fe20003800200 */
[----:B------:R-:W-:Y:S01]  /*34b60*/  MOV R182, 0x2 ;  /* 0x0000000200b67802 */ /* 0x000fe20000000f00 */
[----:B------:R-:W-:Y:S02]  /*34b70*/  FMUL.FTZ R153, R154, R157 ;  /* 0x0000009d9a997220 */ /* 0x000fe40000410000 */
        /* <DEDUP_REMOVED lines=12> */
.L_x_15602:
        /* <DEDUP_REMOVED lines=13> */
.L_x_15604:
[----:B------:R-:W-:Y:S05]  /*34d10*/  BSYNC.RECONVERGENT B2 ;  /* 0x0000000000027941 */ /* 0x000fea0003800200 */
.L_x_15603:
        /* <DEDUP_REMOVED lines=61> */
.L_x_15601:
[----:B------:R-:W-:Y:S05]  /*350f0*/  BSYNC.RECONVERGENT B1 ;  /* 0x0000000000017941 */ /* 0x000fea0003800200 */
.L_x_15600:
[----:B------:R-:W-:Y:S01]  /*35100*/  PRMT R179, R174, 0x7632, R179 ;  /* 0x00007632aeb37816 */ /* 0x000fe200000000b3 */
[----:B------:R-:W-:Y:S01]  /*35110*/  BSSY.RECONVERGENT B1, `(.L_x_15605) ;  /* 0x0000062000017945 */ /* 0x000fe20003800200 */
[----:B------:R-:W-:Y:S02]  /*35120*/  I2FP.F32.U32 R154, R180 ;  /* 0x000000b4009a7245 */ /* 0x000fe40000201000 */
[----:B------:R-:W-:Y:S01]  /*35130*/  FSEL R153, R153, RZ, P3 ;  /* 0x000000ff99997208 */ /* 0x000fe20001800000 */
[----:B------:R-:W-:Y:S01]  /*35140*/  IMAD.U32 R180, R179, 0x10000, RZ ;  /* 0x00010000b3b47824 */ /* 0x000fe200078e00ff */
[----:B------:R-:W-:Y:S01]  /*35150*/  MOV R183, 0x2 ;  /* 0x0000000200b77802 */ /* 0x000fe20000000f00 */
        /* <DEDUP_REMOVED lines=18> */
.L_x_15607:
        /* <DEDUP_REMOVED lines=13> */
.L_x_15609:
[----:B------:R-:W-:Y:S05]  /*35350*/  BSYNC.RECONVERGENT B2 ;  /* 0x0000000000027941 */ /* 0x000fea0003800200 */
.L_x_15608:
        /* <DEDUP_REMOVED lines=61> */
.L_x_15606:
[----:B------:R-:W-:Y:S05]  /*35730*/  BSYNC.RECONVERGENT B1 ;  /* 0x0000000000017941 */ /* 0x000fea0003800200 */
.L_x_15605:
        /* <DEDUP_REMOVED lines=19> */
.L_x_15612:
        /* <DEDUP_REMOVED lines=13> */
.L_x_15614:
[----:B------:R-:W-:Y:S05]  /*35940*/  BSYNC.RECONVERGENT B2 ;  /* 0x0000000000027941 */ /* 0x000fea0003800200 */
.L_x_15613:
        /* <DEDUP_REMOVED lines=50> */
[----:B------:R-:W-:Y:S01]  /*35c70*/  LOP3.LUT R179, R179, R190, R187, 0x96, !PT ;  /* 0x000000beb3b37212 */ /* 0x000fe200078e96bb */
[----:B------:R-:W-:Y:S02]  /*35c80*/  HFMA2 R187, -RZ, RZ, 0, 0 ;  /* 0x00000000ffbb7431 */ /* 0x000fe400000001ff */
        /* <DEDUP_REMOVED lines=9> */
.L_x_15611:
[----:B------:R-:W-:Y:S05]  /*35d20*/  BSYNC.RECONVERGENT B1 ;  /* 0x0000000000017941 */ /* 0x000fea0003800200 */
.L_x_15610:
        /* <DEDUP_REMOVED lines=23> */
.L_x_15617:
        /* <DEDUP_REMOVED lines=13> */
.L_x_15619:
[----:B------:R-:W-:Y:S05]  /*35f70*/  BSYNC.RECONVERGENT B2 ;  /* 0x0000000000027941 */ /* 0x000fea0003800200 */
.L_x_15618:
        /* <DEDUP_REMOVED lines=61> */
.L_x_15616:
[----:B------:R-:W-:Y:S05]  /*36350*/  BSYNC.RECONVERGENT B1 ;  /* 0x0000000000017941 */ /* 0x000fea0003800200 */
.L_x_15615:
        /* <DEDUP_REMOVED lines=18> */
.L_x_15622:
        /* <DEDUP_REMOVED lines=15> */
.L_x_15624:
[----:B------:R-:W-:Y:S05]  /*36570*/  BSYNC.RECONVERGENT B2 ;  /* 0x0000000000027941 */ /* 0x000fea0003800200 */
.L_x_15623:
        /* <DEDUP_REMOVED lines=61> */
.L_x_15621:
[----:B------:R-:W-:Y:S05]  /*36950*/  BSYNC.RECONVERGENT B1 ;  /* 0x0000000000017941 */ /* 0x000fea0003800200 */
.L_x_15620:
        /* <DEDUP_REMOVED lines=12> */
.L_x_15544:
[----:B------:R-:W-:Y:S01]  /*36a20*/  ISETP.NE.AND P2, PT, R181, 0x1, PT ;  /* 0x00000001b500780c */ /* 0x000fe20003f45270 */
[----:B------:R-:W-:Y:S01]  /*36a30*/  BSSY.RECONVERGENT B1, `(.L_x_15626) ;  /* 0x0000059000017945 */ /* 0x000fe20003800200 */
[----:B01----:R-:W-:Y:S01]  /*36a40*/  MOV R159, 0x2 ;  /* 0x00000002009f7802 */ /* 0x003fe20000000f00 */
        /* <DEDUP_REMOVED lines=13> */
.L_x_15628:
        /* <DEDUP_REMOVED lines=13> */
.L_x_15630:
[----:B------:R-:W-:Y:S05]  /*36bf0*/  BSYNC.RECONVERGENT B2 ;  /* 0x0000000000027941 */ /* 0x000fea0003800200 */
.L_x_15629:
        /* <DEDUP_REMOVED lines=60> */
.L_x_15627:
[----:B------:R-:W-:Y:S05]  /*36fc0*/  BSYNC.RECONVERGENT B1 ;  /* 0x0000000000017941 */ /* 0x000fea0003800200 */
.L_x_15626:
        /* <DEDUP_REMOVED lines=22> */
.L_x_15633:
        /* <DEDUP_REMOVED lines=13> */
.L_x_15635:
[----:B------:R-:W-:Y:S05]  /*37200*/  BSYNC.RECONVERGENT B2 ;  /* 0x0000000000027941 */ /* 0x000fea0003800200 */
.L_x_15634:
        /* <DEDUP_REMOVED lines=61> */
.L_x_15632:
[----:B------:R-:W-:Y:S05]  /*375e0*/  BSYNC.RECONVERGENT B1 ;  /* 0x0000000000017941 */ /* 0x000fea0003800200 */
.L_x_15631:
        /* <DEDUP_REMOVED lines=19> */
.L_x_15638:
        /* <DEDUP_REMOVED lines=13> */
.L_x_15640:
[----:B------:R-:W-:Y:S05]  /*377f0*/  BSYNC.RECONVERGENT B2 ;  /* 0x0000000000027941 */ /* 0x000fea0003800200 */
.L_x_15639:
        /* <DEDUP_REMOVED lines=61> */
.L_x_15637:
[----:B------:R-:W-:Y:S05]  /*37bd0*/  BSYNC.RECONVERGENT B1 ;  /* 0x0000000000017941 */ /* 0x000fea0003800200 */
.L_x_15636:
        /* <DEDUP_REMOVED lines=20> */
.L_x_15643:
        /* <DEDUP_REMOVED lines=13> */
.L_x_15645:
[----:B------:R-:W-:Y:S05]  /*37df0*/  BSYNC.RECONVERGENT B2 ;  /* 0x0000000000027941 */ /* 0x000fea0003800200 */
.L_x_15644:
        /* <DEDUP_REMOVED lines=61> */
.L_x_15642:
[----:B------:R-:W-:Y:S05]  /*381d0*/  BSYNC.RECONVERGENT B1 ;  /* 0x0000000000017941 */ /* 0x000fea0003800200 */
.L_x_15641:
        /* <DEDUP_REMOVED lines=19> */
.L_x_15648:
        /* <DEDUP_REMOVED lines=13> */
.L_x_15650:
[----:B------:R-:W-:Y:S05]  /*383e0*/  BSYNC.RECONVERGENT B2 ;  /* 0x0000000000027941 */ /* 0x000fea0003800200 */
.L_x_15649:
        /* <DEDUP_REMOVED lines=61> */
.L_x_15647:
[----:B------:R-:W-:Y:S05]  /*387c0*/  BSYNC.RECONVERGENT B1 ;  /* 0x0000000000017941 */ /* 0x000fea0003800200 */
.L_x_15646:
        /* <DEDUP_REMOVED lines=18> */
.L_x_15653:
        /* <DEDUP_REMOVED lines=13> */
.L_x_15655:
[----:B------:R-:W-:Y:S05]  /*389c0*/  BSYNC.RECONVERGENT B2 ;  /* 0x0000000000027941 */ /* 0x000fea0003800200 */
.L_x_15654:
        /* <DEDUP_REMOVED lines=61> */
.L_x_15652:
[----:B------:R-:W-:Y:S05]  /*38da0*/  BSYNC.RECONVERGENT B1 ;  /* 0x0000000000017941 */ /* 0x000fea0003800200 */
.L_x_15651:
        /* <DEDUP_REMOVED lines=17> */
.L_x_15658:
        /* <DEDUP_REMOVED lines=13> */
.L_x_15660:
[----:B------:R-:W-:Y:S05]  /*38f90*/  BSYNC.RECONVERGENT B2 ;  /* 0x0000000000027941 */ /* 0x000fea0003800200 */
.L_x_15659:
        /* <DEDUP_REMOVED lines=61> */
.L_x_15657:
[----:B------:R-:W-:Y:S05]  /*39370*/  BSYNC.RECONVERGENT B1 ;  /* 0x0000000000017941 */ /* 0x000fea0003800200 */
.L_x_15656:
        /* <DEDUP_REMOVED lines=18> */
.L_x_15663:
        /* <DEDUP_REMOVED lines=13> */
.L_x_15665:
[----:B------:R-:W-:Y:S05]  /*39570*/  BSYNC.RECONVERGENT B2 ;  /* 0x0000000000027941 */ /* 0x000fea0003800200 */
.L_x_15664:
        /* <DEDUP_REMOVED lines=61> */
.L_x_15662:
[----:B------:R-:W-:Y:S05]  /*39950*/  BSYNC.RECONVERGENT B1 ;  /* 0x0000000000017941 */ /* 0x000fea0003800200 */
.L_x_15661:
        /* <DEDUP_REMOVED lines=37> */
.L_x_15625:
        /* <DEDUP_REMOVED lines=16> */
[----:B------:R-:W-:Y:S01]  /*39cb0*/  LOP3.LUT R157, R157, R183, R190, 0xfe, !PT ;  /* 0x000000b79d9d7212 */ /* 0x000fe200078efebe */
[----:B------:R-:W-:Y:S01]  /*39cc0*/  IMAD.MOV.U32 R183, RZ, RZ, R156 ;  /* 0x000000ffffb77224 */ /* 0x000fe200078e009c */
[----:B------:R-:W-:Y:S01]  /*39cd0*/  LOP3.LUT R189, R192, R189, RZ, 0xfc, !PT ;  /* 0x000000bdc0bd7212 */ /* 0x000fe200078efcff */
[----:B------:R2:W-:Y:S01]  /*39ce0*/  STG.E.128 desc[UR6][R158.64], R128 ;  /* 0x000000809e007986 */ /* 0x0005e2000c101d06 */
[----:B------:R-:W-:Y:S01]  /*39cf0*/  LOP3.LUT R188, R157, R188, RZ, 0xfc, !PT ;  /* 0x000000bc9dbc7212 */ /* 0x000fe200078efcff */
[----:B-1----:R-:W-:Y:S02]  /*39d00*/  IMAD.WIDE.U32 R186, R0, 0x8, R186 ;  /* 0x0000000800ba7825 */ /* 0x002fe400078e00ba */
[----:B------:R2:W-:Y:S04]  /*39d10*/  STG.E.128 desc[UR6][R158.64+0x10], R152 ;  /* 0x000010989e007986 */ /* 0x0005e8000c101d06 */
[----:B------:R2:W-:Y:S01]  /*39d20*/  STG.E.64 desc[UR6][R186.64], R188 ;  /* 0x000000bcba007986 */ /* 0x0005e2000c101b06 */
[----:B------:R-:W-:Y:S05]  /*39d30*/  @!P0 BRA `(.L_x_15543) ;  /* 0x0000000000508947 */ /* 0x000fea0003800000 */
[----:B------:R-:W-:Y:S01]  /*39d40*/  SHF.L.U32 R157, R179, 0x10, RZ ;  /* 0x00000010b39d7819 */ /* 0x000fe200000006ff */
[----:B--2---:R-:W0:Y:S01]  /*39d50*/  LDC.64 R188, c[0x0][0x3b8] ;  /* 0x0000ee00ffbc7b82 */ /* 0x004e220000000a00 */
        /* <DEDUP_REMOVED lines=18> */
.L_x_15543:
[----:B------:R-:W-:Y:S05]  /*39e80*/  BSYNC.RECONVERGENT B0 ;  /* 0x0000000000007941 */ /* 0x000fea0003800200 */
.L_x_15542:
[----:B------:R-:W-:Y:S01]  /*39e90*/  FADD.FTZ R0, RZ, R108 ;  /* 0x0000006cff007221 */ /* 0x000fe20000010000 */
[C---:B------:R-:W-:Y:S01]  /*39ea0*/  ISETP.GE.U32.AND P5, PT, R161.reuse, 0x20, PT ;  /* 0x00000020a100780c */ /* 0x040fe20003fa6070 */
[----:B-1----:R-:W1:Y:S01]  /*39eb0*/  S2R R190, SR_TID.X ;  /* 0x0000000000be7919 */ /* 0x002e620000002100 */
[----:B------:R-:W-:Y:S01]  /*39ec0*/  ISETP.GT.U32.AND P4, PT, R161, 0x3f, PT ;  /* 0x0000003fa100780c */ /* 0x000fe20003f84070 */
[----:B0--3--:R-:W-:Y:S01]  /*39ed0*/  FADD.FTZ R157, R109, R0 ;  /* 0x000000006d9d7221 */ /* 0x009fe20000010000 */
        /* <DEDUP_REMOVED lines=12> */
[----:B--2---:R-:W-:Y:S02]  /*39fa0*/  FSEL R159, R0, RZ, P5 ;  /* 0x000000ff009f7208 */ /* 0x004fe40002800000 */
[----:B-1----:R-:W-:-:S03]  /*39fb0*/  LOP3.LUT P6, RZ, R190, 0x1f, RZ, 0xc0, !PT ;  /* 0x0000001fbeff7812 */ /* 0x002fc600078cc0ff */
        /* <DEDUP_REMOVED lines=160> */
.L_x_15691:
        /* <DEDUP_REMOVED lines=17> */
[----:B0-----:R-:W0:Y:S01]  /*3aad0*/  LDC.64 R188, c[0x0][0x428] ;  /* 0x00010a00ffbc7b82 */ /* 0x001e220000000a00 */
        /* <DEDUP_REMOVED lines=31> */
.L_x_15668:
[----:B------:R-:W-:Y:S05]  /*3acd0*/  BSYNC.RECONVERGENT B0 ;  /* 0x0000000000007941 */ /* 0x000fea0003800200 */
.L_x_15667:
[----:B------:R-:W-:Y:S01]  /*3ace0*/  LOP3.LUT P0, RZ, R184, 0x200, RZ, 0xc0, !PT ;  /* 0x00000200b8ff7812 */ /* 0x000fe2000780c0ff */
        /* <DEDUP_REMOVED lines=34> */
.L_x_15670:
[----:B------:R-:W-:Y:S05]  /*3af10*/  BSYNC.RECONVERGENT B0 ;  /* 0x0000000000007941 */ /* 0x000fea0003800200 */
.L_x_15669:
[----:B------:R-:W-:Y:S01]  /*3af20*/  LOP3.LUT P0, RZ, R184, 0x100, RZ, 0xc0, !PT ;  /* 0x00000100b8ff7812 */ /* 0x000fe2000780c0ff */
        /* <DEDUP_REMOVED lines=34> */
.L_x_15672:
[----:B------:R-:W-:Y:S05]  /*3b150*/  BSYNC.RECONVERGENT B0 ;  /* 0x0000000000007941 */ /* 0x000fea0003800200 */
.L_x_15671:
[----:B------:R-:W-:Y:S01]  /*3b160*/  LOP3.LUT P0, RZ, R184, 0x80, RZ, 0xc0, !PT ;  /* 0x00000080b8ff7812 */ /* 0x000fe2000780c0ff */
        /* <DEDUP_REMOVED lines=34> */
.L_x_15674:
[----:B------:R-:W-:Y:S05]  /*3b390*/  BSYNC.RECONVERGENT B0 ;  /* 0x0000000000007941 */ /* 0x000fea0003800200 */
.L_x_15673:
        /* <DEDUP_REMOVED lines=35> */
.L_x_15676:
[----:B------:R-:W-:Y:S05]  /*3b5d0*/  BSYNC.RECONVERGENT B0 ;  /* 0x0000000000007941 */ /* 0x000fea0003800200 */
.L_x_15675:
        /* <DEDUP_REMOVED lines=34> */
.L_x_15678:
[----:B------:R-:W-:Y:S05]  /*3b800*/  BSYNC.RECONVERGENT B0 ;  /* 0x0000000000007941 */ /* 0x000fea0003800200 */
.L_x_15677:
[----:B01234-:R-:W0:Y:S02]  /*3b810*/  LDC.64 R156, c[0x0][0x380] ;  /* 0x0000e000ff9c7b82 */ /* 0x01fe240000000a00 */
[----:B0-----:R-:W-:-:S04]  /*3b820*/  LEA R162, R156, R162, 0x2 ;  /* 0x000000a29ca27211 */ /* 0x001fc800078e10ff */
[----:B------:R-:W-:-:S13]  /*3b830*/  ISETP.GE.AND P0, PT, R162, R157, PT ;  /* 0x0000009da200720c */ /* 0x000fda0003f06270 */
[----:B------:R-:W-:Y:S05]  /*3b840*/  @!P0 BRA `(.L_x_15679) ;  /* 0xfffffc5400d88947 */ /* 0x000fea000383ffff */
[----:B------:R-:W-:Y:S05]  /*3b850*/  EXIT ;  /* 0x000000000000794d */ /* 0x000fea0003800000 */
.L_x_15666:
[----:B------:R-:W-:Y:S01]  /*3b860*/  HFMA2 R193, -RZ, RZ, 0, 5.9604644775390625e-08 ;  /* 0x00000001ffc17431 */ /* 0x000fe200000001ff */
[----:B------:R-:W-:Y:S01]  /*3b870*/  BSSY B0, `(.L_x_15680) ;  /* 0x0000007000007945 */ /* 0x000fe20003800000 */
[----:B------:R-:W-:Y:S01]  /*3b880*/  IMAD.MOV.U32 R192, RZ, RZ, R159 ;  /* 0x000000ffffc07224 */ /* 0x000fe200078e009f */
[----:B------:R-:W-:Y:S01]  /*3b890*/  MOV R191, 0xffffffff ;  /* 0xffffffff00bf7802 */ /* 0x000fe20000000f00 */
[----:B------:R-:W-:-:S07]  /*3b8a0*/  IMAD.MOV.U32 R194, RZ, RZ, 0x1f ;  /* 0x0000001fffc27424 */ /* 0x000fce00078e00ff */
[----:B-----5:R-:W-:Y:S05]  /*3b8b0*/  WARPSYNC.COLLECTIVE R191, `(.L_x_15681) ;  /* 0x00000000bf087348 */ /* 0x020fea0003c00000 */
[----:B------:R0:W1:Y:S02]  /*3b8c0*/  SHFL.BFLY P6, R189, R192, R193, R194 ;  /* 0x0c0000c1c0bd7389 */ /* 0x00006400000c00c2 */
[----:B01---5:R-:W-:Y:S05]  /*3b8d0*/  ENDCOLLECTIVE ;  /* 0x000000000000791b */ /* 0x023fea0003800000 */
.L_x_15681:
[----:B------:R-:W-:Y:S05]  /*3b8e0*/  BSYNC B0 ;  /* 0x0000000000007941 */ /* 0x000fea0003800000 */
.L_x_15680:
        /* <DEDUP_REMOVED lines=9> */
.L_x_15682:
[----:B------:R-:W-:Y:S01]  /*3b980*/  HFMA2 R193, -RZ, RZ, 0, 2.384185791015625e-07 ;  /* 0x00000004ffc17431 */ /* 0x000fe200000001ff */
[----:B------:R-:W-:-:S05]  /*3b990*/  MOV R157, R189 ;  /* 0x000000bd009d7202 */ /* 0x000fca0000000f00 */
[----:B------:R-:W-:-:S04]  /*3b9a0*/  FADD.FTZ R186, R158, R157 ;  /* 0x0000009d9eba7221 */ /* 0x000fc80000010000 */
[----:B------:R-:W-:-:S07]  /*3b9b0*/  IMAD.MOV.U32 R192, RZ, RZ, R186 ;  /* 0x000000ffffc07224 */ /* 0x000fce00078e00ba */
[----:B------:R-:W-:Y:S05]  /*3b9c0*/  WARPSYNC.COLLECTIVE R191, `(.L_x_15683) ;  /* 0x00000000bf087348 */ /* 0x000fea0003c00000 */
[----:B------:R0:W1:Y:S02]  /*3b9d0*/  SHFL.BFLY P6, R189, R192, R193, R194 ;  /* 0x0c0000c1c0bd7389 */ /* 0x00006400000c00c2 */
[----:B01----:R-:W-:Y:S05]  /*3b9e0*/  ENDCOLLECTIVE ;  /* 0x000000000000791b */ /* 0x003fea0003800000 */
.L_x_15683:
        /* <DEDUP_REMOVED lines=8> */
.L_x_15684:
[----:B------:R-:W-:Y:S01]  /*3ba70*/  HFMA2 R193, -RZ, RZ, 0, 9.5367431640625e-07 ;  /* 0x00000010ffc17431 */ /* 0x000fe200000001ff */
[----:B------:R-:W-:-:S05]  /*3ba80*/  MOV R0, R189 ;  /* 0x000000bd00007202 */ /* 0x000fca0000000f00 */
[----:B------:R-:W-:-:S04]  /*3ba90*/  FADD.FTZ R188, R187, R0 ;  /* 0x00000000bbbc7221 */ /* 0x000fc80000010000 */
[----:B------:R-:W-:-:S07]  /*3baa0*/  IMAD.MOV.U32 R192, RZ, RZ, R188 ;  /* 0x000000ffffc07224 */ /* 0x000fce00078e00bc */
[----:B------:R-:W-:Y:S05]  /*3bab0*/  WARPSYNC.COLLECTIVE R191, `(.L_x_15685) ;  /* 0x00000000bf087348 */ /* 0x000fea0003c00000 */
[----:B------:R0:W1:Y:S02]  /*3bac0*/  SHFL.BFLY P6, R189, R192, R193, R194 ;  /* 0x0c0000c1c0bd7389 */ /* 0x00006400000c00c2 */
[----:B01----:R-:W-:Y:S05]  /*3bad0*/  ENDCOLLECTIVE ;  /* 0x000000000000791b */ /* 0x003fea0003800000 */
.L_x_15685:
[----:B------:R-:W-:Y:S01]  /*3bae0*/  MOV R193, 0x1 ;  /* 0x0000000100c17802 */ /* 0x000fe20000000f00 */
        /* <DEDUP_REMOVED lines=103> */
.L_x_15686:
[----:B------:R-:W-:Y:S02]  /*3c160*/  IMAD.MOV.U32 R193, RZ, RZ, 0x2 ;  /* 0x00000002ffc17424 */ /* 0x000fe400078e00ff */
[----:B------:R-:W-:-:S04]  /*3c170*/  IMAD.MOV.U32 R159, RZ, RZ, R189 ;  /* 0x000000ffff9f7224 */ /* 0x000fc800078e00bd */
[----:B------:R-:W-:-:S05]  /*3c180*/  FADD.FTZ R159, R0, R159 ;  /* 0x0000009f009f7221 */ /* 0x000fca0000010000 */
[----:B------:R-:W-:-:S07]  /*3c190*/  MOV R192, R159 ;  /* 0x0000009f00c07202 */ /* 0x000fce0000000f00 */
[----:B------:R-:W-:Y:S05]  /*3c1a0*/  WARPSYNC.COLLECTIVE R191, `(.L_x_15687) ;  /* 0x00000000bf087348 */ /* 0x000fea0003c00000 */
[----:B------:R0:W1:Y:S02]  /*3c1b0*/  SHFL.BFLY P6, R189, R192, R193, R194 ;  /* 0x0c0000c1c0bd7389 */ /* 0x00006400000c00c2 */
[----:B01----:R-:W-:Y:S05]  /*3c1c0*/  ENDCOLLECTIVE ;  /* 0x000000000000791b */ /* 0x003fea0003800000 */
.L_x_15687:
[----:B------:R-:W-:Y:S01]  /*3c1d0*/  HFMA2 R193, -RZ, RZ, 0, 2.384185791015625e-07 ;  /* 0x00000004ffc17431 */ /* 0x000fe200000001ff */
[----:B------:R-:W-:-:S05]  /*3c1e0*/  MOV R158, R189 ;  /* 0x000000bd009e7202 */ /* 0x000fca0000000f00 */
[----:B------:R-:W-:-:S04]  /*3c1f0*/  FADD.FTZ R158, R159, R158 ;  /* 0x0000009e9f9e7221 */ /* 0x000fc80000010000 */
[----:B------:R-:W-:-:S07]  /*3c200*/  IMAD.MOV.U32 R192, RZ, RZ, R158 ;  /* 0x000000ffffc07224 */ /* 0x000fce00078e009e */
[----:B------:R-:W-:Y:S05]  /*3c210*/  WARPSYNC.COLLECTIVE R191, `(.L_x_15688) ;  /* 0x00000000bf087348 */ /* 0x000fea0003c00000 */
[----:B------:R0:W1:Y:S02]  /*3c220*/  SHFL.BFLY P6, R189, R192, R193, R194 ;  /* 0x0c0000c1c0bd7389 */ /* 0x00006400000c00c2 */
[----:B01----:R-:W-:Y:S05]  /*3c230*/  ENDCOLLECTIVE ;  /* 0x000000000000791b */ /* 0x003fea0003800000 */
.L_x_15688:
[----:B------:R-:W-:Y:S02]  /*3c240*/  IMAD.MOV.U32 R193, RZ, RZ, 0x8 ;  /* 0x00000008ffc17424 */ /* 0x000fe400078e00ff */
[----:B------:R-:W-:-:S04]  /*3c250*/  IMAD.MOV.U32 R187, RZ, RZ, R189 ;  /* 0x000000ffffbb7224 */ /* 0x000fc800078e00bd */
[----:B------:R-:W-:-:S05]  /*3c260*/  FADD.FTZ R187, R158, R187 ;  /* 0x000000bb9ebb7221 */ /* 0x000fca0000010000 */
[----:B------:R-:W-:-:S07]  /*3c270*/  MOV R192, R187 ;  /* 0x000000bb00c07202 */ /* 0x000fce0000000f00 */
[----:B------:R-:W-:Y:S05]  /*3c280*/  WARPSYNC.COLLECTIVE R191, `(.L_x_15689) ;  /* 0x00000000bf087348 */ /* 0x000fea0003c00000 */
[----:B------:R0:W1:Y:S02]  /*3c290*/  SHFL.BFLY P6, R189, R192, R193, R194 ;  /* 0x0c0000c1c0bd7389 */ /* 0x00006400000c00c2 */
[----:B01----:R-:W-:Y:S05]  /*3c2a0*/  ENDCOLLECTIVE ;  /* 0x000000000000791b */ /* 0x003fea0003800000 */
.L_x_15689:
[----:B------:R-:W-:Y:S01]  /*3c2b0*/  HFMA2 R193, -RZ, RZ, 0, 9.5367431640625e-07 ;  /* 0x00000010ffc17431 */ /* 0x000fe200000001ff */
[----:B------:R-:W-:-:S05]  /*3c2c0*/  MOV R186, R189 ;  /* 0x000000bd00ba7202 */ /* 0x000fca0000000f00 */
[----:B------:R-:W-:-:S04]  /*3c2d0*/  FADD.FTZ R186, R187, R186 ;  /* 0x000000babbba7221 */ /* 0x000fc80000010000 */
[----:B------:R-:W-:-:S07]  /*3c2e0*/  IMAD.MOV.U32 R192, RZ, RZ, R186 ;  /* 0x000000ffffc07224 */ /* 0x000fce00078e00ba */
[----:B------:R-:W-:Y:S05]  /*3c2f0*/  WARPSYNC.COLLECTIVE R191, `(.L_x_15690) ;  /* 0x00000000bf087348 */ /* 0x000fea0003c00000 */
[----:B------:R0:W1:Y:S02]  /*3c300*/  SHFL.BFLY P6, R189, R192, R193, R194 ;  /* 0x0c0000c1c0bd7389 */ /* 0x00006400000c00c2 */
[----:B01----:R-:W-:Y:S05]  /*3c310*/  ENDCOLLECTIVE ;  /* 0x000000000000791b */ /* 0x003fea0003800000 */
.L_x_15690:
[----:B------:R-:W-:Y:S05]  /*3c320*/  BRA `(.L_x_15691) ;  /* 0xffffffe400a47947 */ /* 0x000fea000383ffff */
.L_x_15692:
        /* <DEDUP_REMOVED lines=13> */
.L_x_33282:


//--------------------- .text._ZN10layer_norm31ln_parallel_residual_fwd_kernelINS_13Kernel_traitsIf13__nv_bfloat16fS2_fjLj1536ELj1ELj4ELj1ELj16ENS_18Kernel_traits_baseILj1536EfS2_fS2_fjLj128EEEEELb1ELb1ELb1EEEvNS_9FwdParamsE --------------------------
	.section	.text._ZN10layer_norm31ln_parallel_residual_fwd_kernelINS_13Kernel_traitsIf13__nv_bfloat16fS2_fjLj1536ELj1ELj4ELj1ELj16ENS_18Kernel_traits_baseILj1536EfS2_fS2_fjLj128EEEEELb1ELb1ELb1EEEvNS_9FwdParamsE,"ax",@progbits
	.align	128
        .global         _ZN10layer_norm31ln_parallel_residual_fwd_kernelINS_13Kernel_traitsIf13__nv_bfloat16fS2_fjLj1536ELj1ELj4ELj1ELj16ENS_18Kernel_traits_baseILj1536EfS2_fS2_fjLj128EEEEELb1ELb1ELb1EEEvNS_9FwdParamsE
        .type           _ZN10layer_norm31ln_parallel_residual_fwd_kernelINS_13Kernel_traitsIf13__nv_bfloat16fS2_fjLj1536ELj1ELj4ELj1ELj16ENS_18Kernel_traits_baseILj1536EfS2_fS2_fjLj128EEEEELb1ELb1ELb1EEEvNS_9FwdParamsE,@function
        .size           _ZN10layer_norm31ln_parallel_residual_fwd_kernelINS_13Kernel_traitsIf13__nv_bfloat16fS2_fjLj1536ELj1ELj4ELj1ELj16ENS_18Kernel_traits_baseILj1536EfS2_fS2_fjLj128EEEEELb1ELb1ELb1EEEvNS_9FwdParamsE,(.L_x_33283 - _ZN10layer_norm31ln_parallel_residual_fwd_kernelINS_13Kernel_traitsIf13__nv_bfloat16fS2_fjLj1536ELj1ELj4ELj1ELj16ENS_18Kernel_traits_baseILj1536EfS2_fS2_fjLj128EEEEELb1ELb1ELb1EEEvNS_9FwdParamsE)
        .other          _ZN10layer_norm31ln_parallel_residual_fwd_kernelINS_13Kernel_traitsIf13__nv_bfloat16fS2_fjLj1536ELj1ELj4ELj1ELj16ENS_18Kernel_traits_baseILj1536EfS2_fS2_fjLj128EEEEELb1ELb1ELb1EEEvNS_9FwdParamsE,@"STO_CUDA_ENTRY STV_DEFAULT"
_ZN10layer_norm31ln_parallel_residual_fwd_kernelINS_13Kernel_traitsIf13__nv_bfloat16fS2_fjLj1536ELj1ELj4ELj1ELj16ENS_18Kernel_traits_baseILj1536EfS2_fS2_fjLj128EEEEELb1ELb1ELb1EEEvNS_9FwdParamsE:
.text._ZN10layer_norm31ln_parallel_residual_fwd_kernelINS_13Kernel_traitsIf13__nv_bfloat16fS2_fjLj1536ELj1ELj4ELj1ELj16ENS_18Kernel_traits_baseILj1536EfS2_fS2_fjLj128EEEEELb1ELb1ELb1EEEvNS_9FwdParamsE:
        /* <DEDUP_REMOVED lines=18> */
[----:B----4-:R-:W-:-:S03]  /*0120*/  SHF.R.U32.HI R162, RZ, 0x5, R161 ;  /* 0x00000005ffa27819 */ /* 0x010fc600000116a1 */
[----:B------:R-:W-:-:S03]  /*0130*/  UISETP.NE.AND.EX UP0, UPT, UR9, URZ, UPT, UP0 ;  /* 0x000000ff0900728c */ /* 0x000fc6000bf05300 */
[----:B------:R-:W3:Y:S01]  /*0140*/  LDC R160, c[0x0][0x360] ;  /* 0x0000d800ffa07b82 */ /* 0x000ee20000000800 */
[----:B0-----:R-:W-:-:S06]  /*0150*/  USHF.L.U32 UR4, UR5, 0x2, URZ ;  /* 0x0000000205047899 */ /* 0x001fcc00080006ff */
[----:B------:R-:W-:Y:S01]  /*0160*/  LOP3.LUT R162, R162, UR4, RZ, 0xfc, !PT ;  /* 0x00000004a2a27c12 */ /* 0x000fe2000f8efcff */
[----:B---3--:R-:W-:Y:S01]  /*0170*/  IMAD R160, R160, UR5, R161 ;  /* 0x00000005a0a07c24 */ /* 0x008fe2000f8e02a1 */
[----:B------:R-:W-:Y:S02]  /*0180*/  LOP3.LUT R161, R161, 0x1f, RZ, 0xc0, !PT ;  /* 0x0000001fa1a17812 */ /* 0x000fe400078ec0ff */
[----:B-1----:R-:W-:-:S05]  /*0190*/  @P0 IADD3 R204, P1, PT, R4, R7, RZ ;  /* 0x0000000704cc0210 */ /* 0x002fca0007f3e0ff */
[----:B------:R-:W-:Y:S01]  /*01a0*/  @P0 IMAD.X R205, RZ, RZ, R5, P1 ;  /* 0x000000ffffcd0224 */ /* 0x000fe200008e0605 */
[C---:B--2---:R-:W-:Y:S01]  /*01b0*/  IADD3 R102, PT, PT, R2.reuse, -0x61c88647, RZ ;  /* 0x9e3779b902667810 */ /* 0x044fe20007ffe0ff */
        /* <DEDUP_REMOVED lines=49> */
.L_x_15693:
        /* <DEDUP_REMOVED lines=38> */
.L_x_15694:
[----:B------:R-:W1:Y:S02]  /*0730*/  LDCU UR4, c[0x0][0x384] ;  /* 0x00007080ff0477ac */ /* 0x000e640008000800 */
[----:B-1----:R-:W-:-:S13]  /*0740*/  ISETP.GE.AND P0, PT, R162, UR4, PT ;  /* 0x00000004a2007c0c */ /* 0x002fda000bf06270 */
[----:B------:R-:W-:Y:S05]  /*0750*/  @P0 EXIT ;  /* 0x000000000000094d */ /* 0x000fea0003800000 */
[----:B0-----:R-:W-:Y:S01]  /*0760*/  IMAD.HI.U32 R101, R160, -0x326172a9, RZ ;  /* 0xcd9e8d57a0657827 */ /* 0x001fe200078e00ff */
[----:B------:R-:W0:Y:S03]  /*0770*/  LDCU.64 UR4, c[0x0][0x398] ;  /* 0x00007300ff0477ac */ /* 0x000e260008000a00 */
[----:B------:R-:W-:Y:S01]  /*0780*/  HFMA2 R165, -RZ, RZ, 0, 0 ;  /* 0x00000000ffa57431 */ /* 0x000fe200000001ff */
[----:B------:R-:W-:Y:S01]  /*0790*/  LOP3.LUT R204, R204, 0x3, RZ, 0xc0, !PT ;  /* 0x00000003cccc7812 */ /* 0x000fe200078ec0ff */
        /* <DEDUP_REMOVED lines=14> */
[----:B0-----:R-:W-:Y:S01]  /*0880*/  UISETP.NE.U32.AND UP0, UPT, UR4, URZ, UPT ;  /* 0x000000ff0400728c */ /* 0x001fe2000bf05070 */
[----:B------:R-:W-:Y:S01]  /*0890*/  IMAD.HI.U32 R102, R100, -0x326172a9, RZ ;  /* 0xcd9e8d5764667827 */ /* 0x000fe200078e00ff */
[----:B------:R-:W0:Y:S03]  /*08a0*/  LDCU UR4, c[0x0][0x388] ;  /* 0x00007100ff0477ac */ /* 0x000e260008000800 */
        /* <DEDUP_REMOVED lines=50> */
[----:B01234-:R-:W-:-:S07]  /*0bd0*/  IMAD R192, R100, -0x2daee0ad, RZ ;  /* 0xd2511f5364c07824 */ /* 0x01ffce00078e02ff */
.L_x_16434:
        /* <DEDUP_REMOVED lines=11> */
[----:B-----5:R-:W5:Y:S01]  /*0c90*/  LDG.E.128 R112, desc[UR6][R112.64] ;  /* 0x0000000670707981 */ /* 0x020f62000c1e1d00 */
        /* <DEDUP_REMOVED lines=8> */
[C---:B------:R-:W-:Y:S01]  /*0d20*/  IADD3 R179, PT, PT, R3.reuse, 0x76cf5d0a, RZ ;  /* 0x76cf5d0a03b37810 */ /* 0x040fe20007ffe0ff */
[C---:B------:R-:W-:Y:S01]  /*0d30*/  VIADD R178, R2.reuse, 0x78dde6e4 ;  /* 0x78dde6e402b27836 */ /* 0x040fe20000000000 */
[C---:B------:R-:W-:Y:S01]  /*0d40*/  IADD3 R182, PT, PT, R2.reuse, 0x3c6ef372, RZ ;  /* 0x3c6ef37202b67810 */ /* 0x040fe20007ffe0ff */
[C---:B------:R-:W-:Y:S01]  /*0d50*/  VIADD R180, R3.reuse, 0xed9eba14 ;  /* 0xed9eba1403b47836 */ /* 0x040fe20000000000 */
[C---:B------:R-:W-:Y:S01]  /*0d60*/  IADD3 R185, PT, PT, R3.reuse, -0x4498517b, RZ ;  /* 0xbb67ae8503b97810 */ /* 0x040fe20007ffe0ff */
[----:B------:R-:W-:Y:S01]  /*0d70*/  VIADD R181, R2, 0xdaa66d2b ;  /* 0xdaa66d2b02b57836 */ /* 0x000fe20000000000 */
[----:B------:R-:W-:Y:S01]  /*0d80*/  MOV R188, 0x2f800000 ;  /* 0x2f80000000bc7802 */ /* 0x000fe20000000f00 */
[C---:B------:R-:W-:Y:S02]  /*0d90*/  VIADD R183, R3.reuse, 0x646e171e ;  /* 0x646e171e03b77836 */ /* 0x040fe40000000000 */
[----:B------:R-:W-:-:S02]  /*0da0*/  VIADD R184, R3, 0xdb3d7428 ;  /* 0xdb3d742803b87836 */ /* 0x000fc40000000000 */
[C---:B------:R-:W-:Y:S02]  /*0db0*/  VIADD R186, R2.reuse, 0xb54cda56 ;  /* 0xb54cda5602ba7836 */ /* 0x040fe40000000000 */
[----:B------:R-:W-:Y:S01]  /*0dc0*/  VIADD R187, R2, 0x9e3779b9 ;  /* 0x9e3779b902bb7836 */ /* 0x000fe20000000000 */
        /* <DEDUP_REMOVED lines=17> */
.L_x_15698:
        /* <DEDUP_REMOVED lines=13> */
.L_x_15700:
[----:B------:R-:W-:Y:S05]  /*0fb0*/  BSYNC.RECONVERGENT B1 ;  /* 0x0000000000017941 */ /* 0x000fea0003800200 */
.L_x_15699:
        /* <DEDUP_REMOVED lines=37> */
[----:B------:R-:W-:Y:S01]  /*1210*/  VIADD R103, R3, 0x96a522ad ;  /* 0x96a522ad03677836 */ /* 0x000fe20000000000 */
[----:B------:R-:W-:Y:S01]  /*1220*/  LOP3.LUT R196, R184, R118, R199, 0x96, !PT ;  /* 0x00000076b8c47212 */ /* 0x000fe200078e96c7 */
[----:B------:R-:W-:Y:S01]  /*1230*/  IMAD.MOV.U32 R102, RZ, RZ, RZ ;  /* 0x000000ffff667224 */ /* 0x000fe200078e00ff */
[----:B------:R-:W-:Y:S01]  /*1240*/  MOV R100, R192 ;  /* 0x000000c000647202 */ /* 0x000fe20000000f00 */
[----:B------:R-:W-:-:S04]  /*1250*/  IMAD.WIDE.U32 R194, R194, -0x326172a9, RZ ;  /* 0xcd9e8d57c2c27825 */ /* 0x000fc800078e00ff */
[----:B------:R-:W-:Y:S01]  /*1260*/  IMAD.WIDE.U32 R196, R196, -0x326172a9, RZ ;  /* 0xcd9e8d57c4c47825 */ /* 0x000fe200078e00ff */
[----:B------:R-:W-:-:S03]  /*1270*/  LOP3.LUT R118, R101, R120, R195, 0x96, !PT ;  /* 0x0000007865767212 */ /* 0x000fc600078e96c3 */
[----:B------:R-:W-:Y:S02]  /*1280*/  VIADD R101, R2, 0x8ff34781 ;  /* 0x8ff3478102657836 */ /* 0x000fe40000000000 */
[----:B------:R-:W-:-:S03]  /*1290*/  IMAD.WIDE.U32 R118, R118, -0x2daee0ad, RZ ;  /* 0xd2511f5376767825 */ /* 0x000fc600078e00ff */
[----:B------:R-:W-:Y:S02]  /*12a0*/  LOP3.LUT R194, R101, R194, R197, 0x96, !PT ;  /* 0x000000c265c27212 */ /* 0x000fe400078e96c5 */
[----:B------:R-:W-:-:S07]  /*12b0*/  LOP3.LUT R198, R103, R198, R119, 0x96, !PT ;  /* 0x000000c667c67212 */ /* 0x000fce00078e9677 */
.L_x_15697:
[----:B------:R-:W-:Y:S05]  /*12c0*/  BSYNC.RECONVERGENT B0 ;  /* 0x0000000000007941 */ /* 0x000fea0003800200 */
.L_x_15696:
[----:B------:R-:W-:Y:S01]  /*12d0*/  I2FP.F32.U32 R101, R100 ;  /* 0x0000006400657245 */ /* 0x000fe20000201000 */
[----:B------:R-:W-:Y:S01]  /*12e0*/  IMAD.U32 R189, RZ, RZ, UR11 ;  /* 0x0000000bffbd7e24 */ /* 0x000fe2000f8e00ff */
[----:B------:R-:W-:Y:S01]  /*12f0*/  ISETP.NE.AND P0, PT, R102, 0x1, PT ;  /* 0x000000016600780c */ /* 0x000fe20003f05270 */
[----:B------:R-:W-:Y:S01]  /*1300*/  BSSY.RECONVERGENT B0, `(.L_x_15701) ;  /* 0x0000051000007945 */ /* 0x000fe20003800200 */
[----:B------:R-:W-:Y:S01]  /*1310*/  LOP3.LUT R202, R202, 0xfffffff7, RZ, 0xc0, !PT ;  /* 0xfffffff7caca7812 */ /* 0x000fe200078ec0ff */
[----:B------:R-:W-:Y:S01]  /*1320*/  FFMA.FTZ R100, R101, R188, 1.1641532182693481445e-10 ;  /* 0x2f00000065647423 */ /* 0x000fe200000100bc */
[C---:B-----5:R-:W-:Y:S01]  /*1330*/  SHF.L.U32 R101, R112.reuse, 0x10, RZ ;  /* 0x0000001070657819 */ /* 0x060fe200000006ff */
[----:B------:R-:W-:Y:S01]  /*1340*/  IMAD.MOV.U32 R119, RZ, RZ, 0x2 ;  /* 0x00000002ff777424 */ /* 0x000fe200078e00ff */
        /* <DEDUP_REMOVED lines=13> */
.L_x_15703:
        /* <DEDUP_REMOVED lines=13> */
.L_x_15705:
[----:B------:R-:W-:Y:S05]  /*14f0*/  BSYNC.RECONVERGENT B1 ;  /* 0x0000000000017941 */ /* 0x000fea0003800200 */
.L_x_15704:
        /* <DEDUP_REMOVED lines=48> */
[----:B------:R-:W-:-:S07]  /*1800*/  IMAD.MOV.U32 R119, RZ, RZ, RZ ;  /* 0x000000ffff777224 */ /* 0x000fce00078e00ff */
.L_x_15702:
[----:B------:R-:W-:Y:S05]  /*1810*/  BSYNC.RECONVERGENT B0 ;  /* 0x0000000000007941 */ /* 0x000fea0003800200 */
.L_x_15701:
[----:B------:R-:W-:Y:S01]  /*1820*/  I2FP.F32.U32 R103, R100 ;  /* 0x0000006400677245 */ /* 0x000fe20000201000 */
[----:B------:R-:W-:Y:S01]  /*1830*/  BSSY.RECONVERGENT B0, `(.L_x_15706) ;  /* 0x0000051000007945 */ /* 0x000fe20003800200 */
[----:B------:R-:W-:Y:S02]  /*1840*/  ISETP.NE.AND P0, PT, R119, 0x1, PT ;  /* 0x000000017700780c */ /* 0x000fe40003f05270 */
[----:B------:R-:W-:Y:S01]  /*1850*/  LOP3.LUT R202, R202, 0xfffffffb, RZ, 0xc0, !PT ;  /* 0xfffffffbcaca7812 */ /* 0x000fe200078ec0ff */
[----:B------:R-:W-:Y:S01]  /*1860*/  FFMA.FTZ R100, R103, R188, 1.1641532182693481445e-10 ;  /* 0x2f00000067647423 */ /* 0x000fe200000100bc */
[----:B------:R-:W-:Y:S01]  /*1870*/  SHF.L.U32 R103, R112, 0x10, RZ ;  /* 0x0000001070677819 */ /* 0x000fe200000006ff */
[----:B------:R-:W-:-:S03]  /*1880*/  IMAD.MOV.U32 R112, RZ, RZ, 0x2 ;  /* 0x00000002ff707424 */ /* 0x000fc600078e00ff */
        /* <DEDUP_REMOVED lines=12> */
.L_x_15708:
        /* <DEDUP_REMOVED lines=13> */
.L_x_15710:
[----:B------:R-:W-:Y:S05]  /*1a20*/  BSYNC.RECONVERGENT B1 ;  /* 0x0000000000017941 */ /* 0x000fea0003800200 */
.L_x_15709:
        /* <DEDUP_REMOVED lines=47> */
[----:B------:R-:W-:-:S03]  /*1d20*/  IMAD.MOV.U32 R118, RZ, RZ, R120 ;  /* 0x000000ffff767224 */ /* 0x000fc600078e0078 */
[----:B------:R-:W-:-:S07]  /*1d30*/  LOP3.LUT R198, R119, R198, R121, 0x96, !PT ;  /* 0x000000c677c67212 */ /* 0x000fce00078e9679 */
.L_x_15707:
[----:B------:R-:W-:Y:S05]  /*1d40*/  BSYNC.RECONVERGENT B0 ;  /* 0x0000000000007941 */ /* 0x000fea0003800200 */
.L_x_15706:
        /* <DEDUP_REMOVED lines=8> */
[----:B------:R-:W-:Y:S02]  /*1dd0*/  FSETP.LE.FTZ.AND P2, PT, R100, R189, PT ;  /* 0x000000bd6400720b */ /* 0x000fe40003f53000 */
        /* <DEDUP_REMOVED lines=11> */
.L_x_15713:
        /* <DEDUP_REMOVED lines=13> */
.L_x_15715:
[----:B------:R-:W-:Y:S05]  /*1f60*/  BSYNC.RECONVERGENT B1 ;  /* 0x0000000000017941 */ /* 0x000fea0003800200 */
.L_x_15714:
        /* <DEDUP_REMOVED lines=39> */
[----:B------:R-:W-:Y:S01]  /*21e0*/  LOP3.LUT R196, R184, R122, R199, 0x96, !PT ;  /* 0x0000007ab8c47212 */ /* 0x000fe200078e96c7 */
[----:B------:R-:W-:Y:S02]  /*21f0*/  IMAD.MOV.U32 R120, RZ, RZ, RZ ;  /* 0x000000ffff787224 */ /* 0x000fe400078e00ff */
[----:B------:R-:W-:-:S04]  /*2200*/  IMAD.WIDE.U32 R194, R121, -0x326172a9, RZ ;  /* 0xcd9e8d5779c27825 */ /* 0x000fc800078e00ff */
[----:B------:R-:W-:Y:S01]  /*2210*/  IMAD.WIDE.U32 R196, R196, -0x326172a9, RZ ;  /* 0xcd9e8d57c4c47825 */ /* 0x000fe200078e00ff */
[----:B------:R-:W-:-:S03]  /*2220*/  LOP3.LUT R113, R113, R124, R195, 0x96, !PT ;  /* 0x0000007c71717212 */ /* 0x000fc600078e96c3 */
[----:B------:R-:W-:Y:S02]  /*2230*/  VIADD R121, R2, 0x8ff34781 ;  /* 0x8ff3478102797836 */ /* 0x000fe40000000000 */
[----:B------:R-:W-:-:S03]  /*2240*/  IMAD.WIDE.U32 R112, R113, -0x2daee0ad, RZ ;  /* 0xd2511f5371707825 */ /* 0x000fc600078e00ff */
[----:B------:R-:W-:Y:S01]  /*2250*/  LOP3.LUT R194, R121, R194, R197, 0x96, !PT ;  /* 0x000000c279c27212 */ /* 0x000fe200078e96c5 */
[----:B------:R-:W-:Y:S01]  /*2260*/  IMAD.MOV.U32 R118, RZ, RZ, R112 ;  /* 0x000000ffff767224 */ /* 0x000fe200078e0070 */
[----:B------:R-:W-:-:S07]  /*2270*/  LOP3.LUT R198, R123, R198, R113, 0x96, !PT ;  /* 0x000000c67bc67212 */ /* 0x000fce00078e9671 */
.L_x_15712:
[----:B------:R-:W-:Y:S05]  /*2280*/  BSYNC.RECONVERGENT B0 ;  /* 0x0000000000007941 */ /* 0x000fea0003800200 */
.L_x_15711:
[----:B------:R-:W-:Y:S01]  /*2290*/  ISETP.NE.AND P0, PT, R120, 0x1, PT ;  /* 0x000000017800780c */ /* 0x000fe20003f05270 */
[----:B------:R-:W-:Y:S01]  /*22a0*/  BSSY.RECONVERGENT B0, `(.L_x_15716) ;  /* 0x000004f000007945 */ /* 0x000fe20003800200 */
[----:B------:R-:W-:-:S05]  /*22b0*/  I2FP.F32.U32 R113, R102 ;  /* 0x0000006600717245 */ /* 0x000fca0000201000 */
[----:B------:R-:W-:Y:S01]  /*22c0*/  FFMA.FTZ R102, R113, R188, 1.1641532182693481445e-10 ;  /* 0x2f00000071667423 */ /* 0x000fe200000100bc */
[----:B------:R-:W-:Y:S01]  /*22d0*/  SHF.L.U32 R113, R100, 0x10, RZ ;  /* 0x0000001064717819 */ /* 0x000fe200000006ff */
[----:B------:R-:W-:-:S03]  /*22e0*/  IMAD.MOV.U32 R100, RZ, RZ, R196 ;  /* 0x000000ffff647224 */ /* 0x000fc600078e00c4 */
        /* <DEDUP_REMOVED lines=11> */
.L_x_15718:
        /* <DEDUP_REMOVED lines=13> */
.L_x_15720:
[----:B------:R-:W-:Y:S05]  /*2470*/  BSYNC.RECONVERGENT B1 ;  /* 0x0000000000017941 */ /* 0x000fea0003800200 */
.L_x_15719:
        /* <DEDUP_REMOVED lines=49> */
.L_x_15717:
[----:B------:R-:W-:Y:S05]  /*2790*/  BSYNC.RECONVERGENT B0 ;  /* 0x0000000000007941 */ /* 0x000fea0003800200 */
.L_x_15716:
        /* <DEDUP_REMOVED lines=18> */
.L_x_15723:
        /* <DEDUP_REMOVED lines=13> */
.L_x_15725:
[----:B------:R-:W-:Y:S05]  /*2990*/  BSYNC.RECONVERGENT B1 ;  /* 0x0000000000017941 */ /* 0x000fea0003800200 */
.L_x_15724:
        /* <DEDUP_REMOVED lines=49> */
.L_x_15722:
[----:B------:R-:W-:Y:S05]  /*2cb0*/  BSYNC.RECONVERGENT B0 ;  /* 0x0000000000007941 */ /* 0x000fea0003800200 */
.L_x_15721:
[----:B------:R-:W-:Y:S01]  /*2cc0*/  ISETP.NE.AND P4, PT, R112, 0x1, PT ;  /* 0x000000017000780c */ /* 0x000fe20003f85270 */
[----:B------:R-:W-:Y:S01]  /*2cd0*/  BSSY.RECONVERGENT B0, `(.L_x_15726) ;  /* 0x000004f000007945 */ /* 0x000fe20003800200 */
[----:B------:R-:W-:-:S05]  /*2ce0*/  I2FP.F32.U32 R123, R100 ;  /* 0x00000064007b7245 */ /* 0x000fca0000201000 */
[----:B------:R-:W-:Y:S01]  /*2cf0*/  FFMA.FTZ R100, R123, R188, 1.1641532182693481445e-10 ;  /* 0x2f0000007b647423 */ /* 0x000fe200000100bc */
[----:B------:R-:W-:Y:S01]  /*2d00*/  SHF.L.U32 R123, R114, 0x10, RZ ;  /* 0x00000010727b7819 */ /* 0x000fe200000006ff */
[----:B------:R-:W-:-:S03]  /*2d10*/  IMAD.MOV.U32 R114, RZ, RZ, 0x2 ;  /* 0x00000002ff727424 */ /* 0x000fc600078e00ff */
        /* <DEDUP_REMOVED lines=11> */
.L_x_15728:
        /* <DEDUP_REMOVED lines=13> */
.L_x_15730:
[----:B------:R-:W-:Y:S05]  /*2ea0*/  BSYNC.RECONVERGENT B1 ;  /* 0x0000000000017941 */ /* 0x000fea0003800200 */
.L_x_15729:
        /* <DEDUP_REMOVED lines=49> */
.L_x_15727:
[----:B------:R-:W-:Y:S05]  /*31c0*/  BSYNC.RECONVERGENT B0 ;  /* 0x0000000000007941 */ /* 0x000fea0003800200 */
.L_x_15726:
        /* <DEDUP_REMOVED lines=18> */
.L_x_15733:
        /* <DEDUP_REMOVED lines=13> */
.L_x_15735:
[----:B------:R-:W-:Y:S05]  /*33c0*/  BSYNC.RECONVERGENT B1 ;  /* 0x0000000000017941 */ /* 0x000fea0003800200 */
.L_x_15734:
        /* <DEDUP_REMOVED lines=48> */
[----:B------:R-:W-:-:S07]  /*36d0*/  LOP3.LUT R198, R127, R198, R115, 0x96, !PT ;  /* 0x000000c67fc67212 */ /* 0x000fce00078e9673 */
.L_x_15732:
[----:B------:R-:W-:Y:S05]  /*36e0*/  BSYNC.RECONVERGENT B0 ;  /* 0x0000000000007941 */ /* 0x000fea0003800200 */
.L_x_15731:
[----:B------:R-:W-:Y:S01]  /*36f0*/  MOV R190, UR12 ;  /* 0x0000000c00be7c02 */ /* 0x000fe20008000f00 */
[----:B------:R-:W-:Y:S01]  /*3700*/  IMAD.U32 R125, R102, 0x10000, RZ ;  /* 0x00010000667d7824 */ /* 0x000fe200078e00ff */
[----:B------:R-:W-:Y:S02]  /*3710*/  P2R R124, PR, RZ, 0x2 ;  /* 0x00000002ff7c7803 */ /* 0x000fe40000000000 */
[----:B------:R-:W-:Y:S01]  /*3720*/  I2FP.F32.U32 R115, R112 ;  /* 0x0000007000737245 */ /* 0x000fe20000201000 */
[-C--:B------:R-:W-:Y:S01]  /*3730*/  FMUL.FTZ R119, R119, R190.reuse ;  /* 0x000000be77777220 */ /* 0x080fe20000410000 */
[C---:B------:R-:W-:Y:S01]  /*3740*/  LOP3.LUT P1, RZ, R202.reuse, 0x2, RZ, 0xc0, !PT ;  /* 0x00000002caff7812 */ /* 0x040fe2000782c0ff */
[-C--:B------:R-:W-:Y:S01]  /*3750*/  FMUL.FTZ R100, R113, R190.reuse ;  /* 0x000000be71647220 */ /* 0x080fe20000410000 */
[----:B------:R-:W-:Y:S01]  /*3760*/  FMUL.FTZ R120, R101, R190 ;  /* 0x000000be65787220 */ /* 0x000fe20000410000 */
[----:B------:R-:W-:Y:S01]  /*3770*/  LOP3.LUT P5, RZ, R202, 0x8, RZ, 0xc0, !PT ;  /* 0x00000008caff7812 */ /* 0x000fe200078ac0ff */
[----:B------:R-:W-:Y:S01]  /*3780*/  FFMA.FTZ R122, R115, R188, 1.1641532182693481445e-10 ;  /* 0x2f000000737a7423 */ /* 0x000fe200000100bc */
[----:B------:R-:W-:Y:S01]  /*3790*/  FSEL R102, R119, RZ, P1 ;  /* 0x000000ff77667208 */ /* 0x000fe20000800000 */
[-C--:B------:R-:W-:Y:S01]  /*37a0*/  FMUL.FTZ R115, R103, R190.reuse ;  /* 0x000000be67737220 */ /* 0x080fe20000410000 */
[----:B------:R-:W-:Y:S01]  /*37b0*/  ISETP.NE.AND P1, PT, R124, RZ, PT ;  /* 0x000000ff7c00720c */ /* 0x000fe20003f25270 */
[-C--:B------:R-:W-:Y:S01]  /*37c0*/  FMUL.FTZ R114, R131, R190.reuse ;  /* 0x000000be83727220 */ /* 0x080fe20000410000 */
[----:B------:R-:W-:Y:S01]  /*37d0*/  FSEL R103, R100, RZ, P2 ;  /* 0x000000ff64677208 */ /* 0x000fe20001000000 */
[-C--:B------:R-:W-:Y:S01]  /*37e0*/  FMUL.FTZ R123, R123, R190.reuse ;  /* 0x000000be7b7b7220 */ /* 0x080fe20000410000 */
[----:B------:R-:W-:Y:S01]  /*37f0*/  LOP3.LUT P6, RZ, R202, 0x4, RZ, 0xc0, !PT ;  /* 0x00000004caff7812 */ /* 0x000fe200078cc0ff */
[-C--:B------:R-:W-:Y:S01]  /*3800*/  FMUL.FTZ R121, R121, R190.reuse ;  /* 0x000000be79797220 */ /* 0x080fe20000410000 */
[----:B------:R-:W-:Y:S01]  /*3810*/  FMUL.FTZ R125, R125, R190 ;  /* 0x000000be7d7d7220 */ /* 0x000fe20000410000 */
[----:B------:R-:W-:-:S02]  /*3820*/  FSEL R100, R120, RZ, P5 ;  /* 0x000000ff78647208 */ /* 0x000fc40002800000 */
        /* <DEDUP_REMOVED lines=11> */
[----:B------:R-:W-:Y:S01]  /*38e0*/  @P1 FADD.FTZ R112, R104, R112 ;  /* 0x0000007068701221 */ /* 0x000fe20000010000 */
[----:B------:R-:W-:Y:S01]  /*38f0*/  @P1 FADD.FTZ R113, R105, R113 ;  /* 0x0000007169711221 */ /* 0x000fe20000010000 */
[----:B------:R-:W-:Y:S01]  /*3900*/  @P1 FADD.FTZ R114, R106, R114 ;  /* 0x000000726a721221 */ /* 0x000fe20000010000 */
[----:B------:R-:W-:Y:S01]  /*3910*/  @P1 FADD.FTZ R115, R107, R115 ;  /* 0x000000736b731221 */ /* 0x000fe20000010000 */
[----:B------:R-:W-:Y:S08]  /*3920*/  BRA `(.L_x_15736) ;  /* 0x0000004c00d07947 */ /* 0x000ff00003800000 */
.L_x_15695:
[----:B------:R-:W-:Y:S01]  /*3930*/  ISETP.NE.AND P0, PT, R204, 0x1, PT ;  /* 0x00000001cc00780c */ /* 0x000fe20003f05270 */
[----:B------:R-:W-:Y:S01]  /*3940*/  BSSY.RECONVERGENT B0, `(.L_x_15737) ;  /* 0x000004e000007945 */ /* 0x000fe20003800200 */
[----:B------:R-:W-:Y:S02]  /*3950*/  HFMA2 R102, -RZ, RZ, 0, 1.1920928955078125e-07 ;  /* 0x00000002ff667431 */ /* 0x000fe400000001ff */
[C---:B------:R-:W-:Y:S01]  /*3960*/  VIADD R119, R3.reuse, 0xa9066899 ;  /* 0xa906689903777836 */ /* 0x040fe20000000000 */
[C---:B------:R-:W-:Y:S01]  /*3970*/  IADD3 R120, PT, PT, R2.reuse, -0xe443238, RZ ;  /* 0xf1bbcdc802787810 */ /* 0x040fe20007ffe0ff */
[C---:B------:R-:W-:Y:S01]  /*3980*/  VIADD R121, R2.reuse, 0x5384540f ;  /* 0x5384540f02797836 */ /* 0x040fe20000000000 */
[C---:B------:R-:W-:Y:S01]  /*3990*/  IADD3 R123, PT, PT, R3.reuse, 0x1fd5c5a3, RZ ;  /* 0x1fd5c5a3037b7810 */ /* 0x040fe20007ffe0ff */
[----:B------:R-:W-:Y:S02]  /*39a0*/  VIADD R122, R2, 0x8ff34781 ;  /* 0x8ff34781027a7836 */ /* 0x000fe40000000000 */
        /* <DEDUP_REMOVED lines=15> */
.L_x_15739:
        /* <DEDUP_REMOVED lines=13> */
.L_x_15741:
[----:B------:R-:W-:Y:S05]  /*3b70*/  BSYNC.RECONVERGENT B1 ;  /* 0x0000000000017941 */ /* 0x000fea0003800200 */
.L_x_15740:
        /* <DEDUP_REMOVED lines=42> */
.L_x_15738:
[----:B------:R-:W-:Y:S05]  /*3e20*/  BSYNC.RECONVERGENT B0 ;  /* 0x0000000000007941 */ /* 0x000fea0003800200 */
.L_x_15737:
[----:B------:R-:W-:Y:S01]  /*3e30*/  I2FP.F32.U32 R101, R100 ;  /* 0x0000006400657245 */ /* 0x000fe20000201000 */
[----:B------:R-:W-:Y:S01]  /*3e40*/  IMAD.U32 R189, RZ, RZ, UR11 ;  /* 0x0000000bffbd7e24 */ /* 0x000fe2000f8e00ff */
[----:B------:R-:W-:Y:S01]  /*3e50*/  ISETP.NE.AND P0, PT, R102, 0x1, PT ;  /* 0x000000016600780c */ /* 0x000fe20003f05270 */
[----:B-----5:R-:W-:Y:S01]  /*3e60*/  IMAD.U32 R103, R112, 0x10000, RZ ;  /* 0x0001000070677824 */ /* 0x020fe200078e00ff */
        /* <DEDUP_REMOVED lines=19> */
.L_x_15744:
        /* <DEDUP_REMOVED lines=13> */
.L_x_15746:
[----:B------:R-:W-:Y:S05]  /*4070*/  BSYNC.RECONVERGENT B1 ;  /* 0x0000000000017941 */ /* 0x000fea0003800200 */
.L_x_15745:
        /* <DEDUP_REMOVED lines=42> */
.L_x_15743:
[----:B------:R-:W-:Y:S05]  /*4320*/  BSYNC.RECONVERGENT B0 ;  /* 0x0000000000007941 */ /* 0x000fea0003800200 */
.L_x_15742:
        /* <DEDUP_REMOVED lines=23> */
.L_x_15749:
        /* <DEDUP_REMOVED lines=13> */
.L_x_15751:
[----:B------:R-:W-:Y:S05]  /*4570*/  BSYNC.RECONVERGENT B1 ;  /* 0x0000000000017941 */ /* 0x000fea0003800200 */
.L_x_15750:
        /* <DEDUP_REMOVED lines=42> */
.L_x_15748:
[----:B------:R-:W-:Y:S05]  /*4820*/  BSYNC.RECONVERGENT B0 ;  /* 0x0000000000007941 */ /* 0x000fea0003800200 */
.L_x_15747:
        /* <DEDUP_REMOVED lines=20> */
.L_x_15754:
        /* <DEDUP_REMOVED lines=13> */
.L_x_15756:
[----:B------:R-:W-:Y:S05]  /*4a40*/  BSYNC.RECONVERGENT B1 ;  /* 0x0000000000017941 */ /* 0x000fea0003800200 */
.L_x_15755:
        /* <DEDUP_REMOVED lines=42> */
.L_x_15753:
[----:B------:R-:W-:Y:S05]  /*4cf0*/  BSYNC.RECONVERGENT B0 ;  /* 0x0000000000007941 */ /* 0x000fea0003800200 */
.L_x_15752:
[----:B------:R-:W-:Y:S01]  /*4d00*/  I2FP.F32.U32 R101, R103 ;  /* 0x0000006700657245 */ /* 0x000fe20000201000 */
[----:B------:R-:W-:Y:S01]  /*4d10*/  BSSY.RECONVERGENT B0, `(.L_x_15757) ;  /* 0x000004f000007945 */ /* 0x000fe20003800200 */
[----:B------:R-:W-:Y:S01]  /*4d20*/  PRMT R102, R172, 0x7632, R102 ;  /* 0x00007632ac667816 */ /* 0x000fe20000000066 */
[----:B------:R-:W-:Y:S01]  /*4d30*/  IMAD.MOV.U32 R128, RZ, RZ, 0x2 ;  /* 0x00000002ff807424 */ /* 0x000fe200078e00ff */
[----:B------:R-:W-:Y:S02]  /*4d40*/  ISETP.NE.AND P2, PT, R126, 0x1, PT ;  /* 0x000000017e00780c */ /* 0x000fe40003f45270 */
[----:B------:R-:W-:Y:S01]  /*4d50*/  SHF.L.U32 R103, R102, 0x10, RZ ;  /* 0x0000001066677819 */ /* 0x000fe200000006ff */
[----:B------:R-:W-:-:S04]  /*4d60*/  FFMA.FTZ R102, R101, R188, 1.1641532182693481445e-10 ;  /* 0x2f00000065667423 */ /* 0x000fc800000100bc */
[----:B------:R-:W-:Y:S01]  /*4d70*/  FMUL.FTZ R103, R103, R190 ;  /* 0x000000be67677220 */ /* 0x000fe20000410000 */
        /* <DEDUP_REMOVED lines=16> */
.L_x_15759:
        /* <DEDUP_REMOVED lines=13> */
.L_x_15761:
[----:B------:R-:W-:Y:S05]  /*4f50*/  BSYNC.RECONVERGENT B1 ;  /* 0x0000000000017941 */ /* 0x000fea0003800200 */
.L_x_15760:
        /* <DEDUP_REMOVED lines=42> */
.L_x_15758:
[----:B------:R-:W-:Y:S05]  /*5200*/  BSYNC.RECONVERGENT B0 ;  /* 0x0000000000007941 */ /* 0x000fea0003800200 */
.L_x_15757:
        /* <DEDUP_REMOVED lines=21> */
.L_x_15764:
        /* <DEDUP_REMOVED lines=13> */
.L_x_15766:
[----:B------:R-:W-:Y:S05]  /*5430*/  BSYNC.RECONVERGENT B1 ;  /* 0x0000000000017941 */ /* 0x000fea0003800200 */
.L_x_15765:
        /* <DEDUP_REMOVED lines=42> */
.L_x_15763:
[----:B------:R-:W-:Y:S05]  /*56e0*/  BSYNC.RECONVERGENT B0 ;  /* 0x0000000000007941 */ /* 0x000fea0003800200 */
.L_x_15762:
[----:B------:R-:W-:Y:S01]  /*56f0*/  I2FP.F32.U32 R103, R103 ;  /* 0x0000006700677245 */ /* 0x000fe20000201000 */
[----:B------:R-:W-:Y:S01]  /*5700*/  IMAD.U32 R127, R173, 0x10000, RZ ;  /* 0x00010000ad7f7824 */ /* 0x000fe200078e00ff */
[----:B------:R-:W-:Y:S01]  /*5710*/  ISETP.NE.AND P2, PT, R126, 0x1, PT ;  /* 0x000000017e00780c */ /* 0x000fe20003f45270 */
[----:B------:R-:W-:Y:S02]  /*5720*/  BSSY.RECONVERGENT B0, `(.L_x_15767) ;  /* 0x000004c000007945 */ /* 0x000fe40003800200 */
[----:B------:R-:W-:Y:S01]  /*5730*/  FFMA.FTZ R102, R103, R188, 1.1641532182693481445e-10 ;  /* 0x2f00000067667423 */ /* 0x000fe200000100bc */
[----:B------:R-:W-:Y:S01]  /*5740*/  FMUL.FTZ R127, R127, R190 ;  /* 0x000000be7f7f7220 */ /* 0x000fe20000410000 */
[----:B------:R-:W-:-:S03]  /*5750*/  MOV R103, R196 ;  /* 0x000000c400677202 */ /* 0x000fc60000000f00 */
        /* <DEDUP_REMOVED lines=16> */
.L_x_15769:
        /* <DEDUP_REMOVED lines=13> */
.L_x_15771:
[----:B------:R-:W-:Y:S05]  /*5930*/  BSYNC.RECONVERGENT B1 ;  /* 0x0000000000017941 */ /* 0x000fea0003800200 */
.L_x_15770:
        /* <DEDUP_REMOVED lines=42> */
.L_x_15768:
[----:B------:R-:W-:Y:S05]  /*5be0*/  BSYNC.RECONVERGENT B0 ;  /* 0x0000000000007941 */ /* 0x000fea0003800200 */
.L_x_15767:
        /* <DEDUP_REMOVED lines=18> */
.L_x_15774:
        /* <DEDUP_REMOVED lines=13> */
.L_x_15776:
[----:B------:R-:W-:Y:S05]  /*5de0*/  BSYNC.RECONVERGENT B1 ;  /* 0x0000000000017941 */ /* 0x000fea0003800200 */
.L_x_15775:
        /* <DEDUP_REMOVED lines=42> */
.L_x_15773:
[----:B------:R-:W-:Y:S05]  /*6090*/  BSYNC.RECONVERGENT B0 ;  /* 0x0000000000007941 */ /* 0x000fea0003800200 */
.L_x_15772:
[----:B------:R-:W-:Y:S01]  /*60a0*/  PRMT R112, R173, 0x7632, R112 ;  /* 0x00007632ad707816 */ /* 0x000fe20000000070 */
[----:B------:R-:W-:Y:S01]  /*60b0*/  BSSY.RECONVERGENT B0, `(.L_x_15777) ;  /* 0x000004f000007945 */ /* 0x000fe20003800200 */
[----:B------:R-:W-:Y:S01]  /*60c0*/  I2FP.F32.U32 R103, R103 ;  /* 0x0000006700677245 */ /* 0x000fe20000201000 */
[----:B------:R-:W-:Y:S01]  /*60d0*/  HFMA2 R128, -RZ, RZ, 0, 1.1920928955078125e-07 ;  /* 0x00000002ff807431 */ /* 0x000fe200000001ff */
        /* <DEDUP_REMOVED lines=20> */
.L_x_15779:
        /* <DEDUP_REMOVED lines=13> */
.L_x_15781:
[----:B------:R-:W-:Y:S05]  /*62f0*/  BSYNC.RECONVERGENT B1 ;  /* 0x0000000000017941 */ /* 0x000fea0003800200 */
.L_x_15780:
        /* <DEDUP_REMOVED lines=42> */
.L_x_15778:
[----:B------:R-:W-:Y:S05]  /*65a0*/  BSYNC.RECONVERGENT B0 ;  /* 0x0000000000007941 */ /* 0x000fea0003800200 */
.L_x_15777:
        /* <DEDUP_REMOVED lines=19> */
.L_x_15784:
        /* <DEDUP_REMOVED lines=13> */
.L_x_15786:
[----:B------:R-:W-:Y:S05]  /*67b0*/  BSYNC.RECONVERGENT B1 ;  /* 0x0000000000017941 */ /* 0x000fea0003800200 */
.L_x_15785:
        /* <DEDUP_REMOVED lines=42> */
.L_x_15783:
[----:B------:R-:W-:Y:S05]  /*6a60*/  BSYNC.RECONVERGENT B0 ;  /* 0x0000000000007941 */ /* 0x000fea0003800200 */
.L_x_15782:
[----:B------:R-:W-:Y:S01]  /*6a70*/  I2FP.F32.U32 R113, R113 ;  /* 0x0000007100717245 */ /* 0x000fe20000201000 */
[----:B------:R-:W-:Y:S01]  /*6a80*/  BSSY.RECONVERGENT B0, `(.L_x_15787) ;  /* 0x000004e000007945 */ /* 0x000fe20003800200 */
[----:B------:R-:W-:-:S03]  /*6a90*/  SHF.L.U32 R127, R174, 0x10, RZ ;  /* 0x00000010ae7f7819 */ /* 0x000fc600000006ff */
[----:B------:R-:W-:Y:S01]  /*6aa0*/  FFMA.FTZ R112, R113, R188, 1.1641532182693481445e-10 ;  /* 0x2f00000071707423 */ /* 0x000fe200000100bc */
[----:B------:R-:W-:Y:S02]  /*6ab0*/  IMAD.MOV.U32 R113, RZ, RZ, R196 ;  /* 0x000000ffff717224 */ /* 0x000fe400078e00c4 */
[----:B------:R-:W-:Y:S02]  /*6ac0*/  FMUL.FTZ R127, R127, R190 ;  /* 0x000000be7f7f7220 */ /* 0x000fe40000410000 */
[----:B------:R-:W-:Y:S02]  /*6ad0*/  FSETP.GTU.FTZ.AND P0, PT, R112, R189, PT ;  /* 0x000000bd7000720b */ /* 0x000fe40003f1c000 */
[----:B------:R-:W-:Y:S02]  /*6ae0*/  FSEL R112, R132, RZ, P3 ;  /* 0x000000ff84707208 */ /* 0x000fe40001800000 */
[----:B------:R-:W-:Y:S02]  /*6af0*/  FSEL R127, R127, RZ, !P0 ;  /* 0x000000ff7f7f7208 */ /* 0x000fe40004000000 */
[----:B------:R-:W-:-:S02]  /*6b00*/  SEL R170, RZ, 0x1, P0 ;  /* 0x00000001ffaa7807 */ /* 0x000fc40000000000 */
        /* <DEDUP_REMOVED lines=13> */
.L_x_15789:
        /* <DEDUP_REMOVED lines=13> */
.L_x_15791:
[----:B------:R-:W-:Y:S05]  /*6cb0*/  BSYNC.RECONVERGENT B1 ;  /* 0x0000000000017941 */ /* 0x000fea0003800200 */
.L_x_15790:
        /* <DEDUP_REMOVED lines=42> */
.L_x_15788:
[----:B------:R-:W-:Y:S05]  /*6f60*/  BSYNC.RECONVERGENT B0 ;  /* 0x0000000000007941 */ /* 0x000fea0003800200 */
.L_x_15787:
[----:B------:R-:W-:Y:S01]  /*6f70*/  ISETP.NE.AND P4, PT, R127, 0x1, PT ;  /* 0x000000017f00780c */ /* 0x000fe20003f85270 */
[----:B------:R-:W-:Y:S01]  /*6f80*/  BSSY.RECONVERGENT B0, `(.L_x_15792) ;  /* 0x0000049000007945 */ /* 0x000fe20003800200 */
[----:B------:R-:W-:Y:S01]  /*6f90*/  I2FP.F32.U32 R113, R113 ;  /* 0x0000007100717245 */ /* 0x000fe20000201000 */
[----:B------:R-:W-:-:S04]  /*6fa0*/  HFMA2 R128, -RZ, RZ, 0, 1.1920928955078125e-07 ;  /* 0x00000002ff807431 */ /* 0x000fc800000001ff */
[----:B------:R-:W-:Y:S01]  /*6fb0*/  FFMA.FTZ R126, R113, R188, 1.1641532182693481445e-10 ;  /* 0x2f000000717e7423 */ /* 0x000fe200000100bc */
[----:B------:R-:W-:Y:S02]  /*6fc0*/  IMAD.U32 R113, R114, 0x10000, RZ ;  /* 0x0001000072717824 */ /* 0x000fe400078e00ff */
[----:B------:R-:W-:Y:S02]  /*6fd0*/  IMAD.MOV.U32 R114, RZ, RZ, R196 ;  /* 0x000000ffff727224 */ /* 0x000fe400078e00c4 */
        /* <DEDUP_REMOVED lines=11> */
.L_x_15794:
        /* <DEDUP_REMOVED lines=13> */
.L_x_15796:
[----:B------:R-:W-:Y:S05]  /*7160*/  BSYNC.RECONVERGENT B1 ;  /* 0x0000000000017941 */ /* 0x000fea0003800200 */
.L_x_15795:
        /* <DEDUP_REMOVED lines=42> */
.L_x_15793:
[----:B------:R-:W-:Y:S05]  /*7410*/  BSYNC.RECONVERGENT B0 ;  /* 0x0000000000007941 */ /* 0x000fea0003800200 */
.L_x_15792:
        /* <DEDUP_REMOVED lines=24> */
.L_x_15799:
        /* <DEDUP_REMOVED lines=13> */
.L_x_15801:
[----:B------:R-:W-:Y:S05]  /*7670*/  BSYNC.RECONVERGENT B1 ;  /* 0x0000000000017941 */ /* 0x000fea0003800200 */
.L_x_15800:
        /* <DEDUP_REMOVED lines=42> */
.L_x_15798:
[----:B------:R-:W-:Y:S05]  /*7920*/  BSYNC.RECONVERGENT B0 ;  /* 0x0000000000007941 */ /* 0x000fea0003800200 */
.L_x_15797:
        /* <DEDUP_REMOVED lines=19> */
.L_x_15804:
        /* <DEDUP_REMOVED lines=13> */
.L_x_15806:
[----:B------:R-:W-:Y:S05]  /*7b30*/  BSYNC.RECONVERGENT B1 ;  /* 0x0000000000017941 */ /* 0x000fea0003800200 */
.L_x_15805:
        /* <DEDUP_REMOVED lines=42> */
.L_x_15803:
[----:B------:R-:W-:Y:S05]  /*7de0*/  BSYNC.RECONVERGENT B0 ;  /* 0x0000000000007941 */ /* 0x000fea0003800200 */
.L_x_15802:
[----:B------:R-:W-:Y:S01]  /*7df0*/  I2FP.F32.U32 R127, R127 ;  /* 0x0000007f007f7245 */ /* 0x000fe20000201000 */
[----:B------:R-:W-:Y:S01]  /*7e00*/  IMAD.U32 R129, R175, 0x10000, RZ ;  /* 0x00010000af817824 */ /* 0x000fe200078e00ff */
[----:B------:R-:W-:Y:S03]  /*7e10*/  BSSY.RECONVERGENT B0, `(.L_x_15807) ;  /* 0x000004d000007945 */ /* 0x000fe60003800200 */
[----:B------:R-:W-:Y:S01]  /*7e20*/  FFMA.FTZ R114, R127, R188, 1.1641532182693481445e-10 ;  /* 0x2f0000007f727423 */ /* 0x000fe200000100bc */
[----:B------:R-:W-:Y:S01]  /*7e30*/  FMUL.FTZ R129, R129, R190 ;  /* 0x000000be81817220 */ /* 0x000fe20000410000 */
[----:B------:R-:W-:-:S03]  /*7e40*/  IMAD.MOV.U32 R127, RZ, RZ, R196 ;  /* 0x000000ffff7f7224 */ /* 0x000fc600078e00c4 */
[----:B------:R-:W-:Y:S02]  /*7e50*/  FSETP.GTU.FTZ.AND P5, PT, R114, R189, PT ;  /* 0x000000bd7200720b */ /* 0x000fe40003fbc000 */
[----:B------:R-:W-:Y:S02]  /*7e60*/  FSEL R114, R136, RZ, P4 ;  /* 0x000000ff88727208 */ /* 0x000fe40002000000 */
[----:B------:R-:W-:Y:S02]  /*7e70*/  FSEL R129, R129, RZ, !P5 ;  /* 0x000000ff81817208 */ /* 0x000fe40006800000 */
[----:B------:R-:W-:Y:S02]  /*7e80*/  SEL R176, RZ, 0x1, P5 ;  /* 0x00000001ffb07807 */ /* 0x000fe40002800000 */
[----:B------:R-:W-:Y:S01]  /*7e90*/  ISETP.NE.AND P5, PT, R128, 0x1, PT ;  /* 0x000000018000780c */ /* 0x000fe20003fa5270 */
[----:B------:R-:W-:Y:S01]  /*7ea0*/  FADD.FTZ R114, R129, R114 ;  /* 0x0000007281727221 */ /* 0x000fe20000010000 */
[----:B------:R-:W-:-:S03]  /*7eb0*/  HFMA2 R129, -RZ, RZ, 0, 1.1920928955078125e-07 ;  /* 0x00000002ff817431 */ /* 0x000fc600000001ff */
        /* <DEDUP_REMOVED lines=10> */
.L_x_15809:
        /* <DEDUP_REMOVED lines=13> */
.L_x_15811:
[----:B------:R-:W-:Y:S05]  /*8030*/  BSYNC.RECONVERGENT B1 ;  /* 0x0000000000017941 */ /* 0x000fea0003800200 */
.L_x_15810:
        /* <DEDUP_REMOVED lines=42> */
.L_x_15808:
[----:B------:R-:W-:Y:S05]  /*82e0*/  BSYNC.RECONVERGENT B0 ;  /* 0x0000000000007941 */ /* 0x000fea0003800200 */
.L_x_15807:
        /* <DEDUP_REMOVED lines=18> */
.L_x_15814:
        /* <DEDUP_REMOVED lines=15> */
.L_x_15816:
[----:B------:R-:W-:Y:S05]  /*8500*/  BSYNC.RECONVERGENT B1 ;  /* 0x0000000000017941 */ /* 0x000fea0003800200 */
.L_x_15815:
        /* <DEDUP_REMOVED lines=42> */
.L_x_15813:
[----:B------:R-:W-:Y:S05]  /*87b0*/  BSYNC.RECONVERGENT B0 ;  /* 0x0000000000007941 */ /* 0x000fea0003800200 */
.L_x_15812:
        /* <DEDUP_REMOVED lines=10> */
[----:B------:R-:W-:-:S07]  /*8860*/  @P1 FADD.FTZ R115, R107, R115 ;  /* 0x000000736b731221 */ /* 0x000fce0000010000 */
.L_x_15736:
[----:B------:R-:W0:Y:S01]  /*8870*/  LDC.64 R156, c[0x0][0x3a8] ;  /* 0x0000ea00ff9c7b82 */ /* 0x000e220000000a00 */
[----:B------:R-:W-:Y:S01]  /*8880*/  SEL R123, RZ, 0x100, !P0 ;  /* 0x00000100ff7b7807 */ /* 0x000fe20004000000 */
[----:B------:R-:W-:Y:S01]  /*8890*/  VIADD R191, R167, 0x20 ;  /* 0x00000020a7bf7836 */ /* 0x000fe20000000000 */
[----:B------:R-:W-:Y:S02]  /*88a0*/  ISETP.NE.U32.AND P0, PT, R116, RZ, PT ;  /* 0x000000ff7400720c */ /* 0x000fe40003f05070 */
[----:B------:R-:W-:Y:S01]  /*88b0*/  SEL R121, RZ, 0x1000000, !P5 ;  /* 0x01000000ff797807 */ /* 0x000fe20006800000 */
[----:B------:R-:W-:Y:S01]  /*88c0*/  IMAD.WIDE.U32 R124, R191, 0x10, R148 ;  /* 0x00000010bf7c7825 */ /* 0x000fe200078e0094 */
[----:B------:R-:W-:Y:S01]  /*88d0*/  SEL R120, RZ, 0x10000, !P4 ;  /* 0x00010000ff787807 */ /* 0x000fe20006000000 */
[----:B------:R-:W1:Y:S01]  /*88e0*/  LDC.64 R158, c[0x0][0x3b0] ;  /* 0x0000ec00ff9e7b82 */ /* 0x000e620000000a00 */
[C---:B------:R-:W-:Y:S02]  /*88f0*/  LOP3.LUT P5, RZ, R202.reuse, 0x4, RZ, 0xc0, !PT ;  /* 0x00000004caff7812 */ /* 0x040fe400078ac0ff */
[----:B------:R-:W-:-:S02]  /*8900*/  LOP3.LUT P4, RZ, R202, 0x2, RZ, 0xc0, !PT ;  /* 0x00000002caff7812 */ /* 0x000fc4000788c0ff */
[----:B------:R-:W-:Y:S02]  /*8910*/  ISETP.NE.AND.EX P0, PT, R117, RZ, PT, P0 ;  /* 0x000000ff7500720c */ /* 0x000fe40003f05300 */
[----:B------:R-:W-:Y:S01]  /*8920*/  LOP3.LUT P6, RZ, R202, 0x8, RZ, 0xc0, !PT ;  /* 0x00000008caff7812 */ /* 0x000fe200078cc0ff */
[----:B------:R-:W2:Y:S01]  /*8930*/  @P1 LDC.64 R128, c[0x0][0x3a0] ;  /* 0x0000e800ff801b82 */ /* 0x000ea20000000a00 */
[----:B------:R-:W-:Y:S02]  /*8940*/  SEL R117, RZ, 0x1000000, !P2 ;  /* 0x01000000ff757807 */ /* 0x000fe40005000000 */
        /* <DEDUP_REMOVED lines=12> */
[----:B------:R0:W-:Y:S01]  /*8a10*/  STG.E.128 desc[UR6][R116.64+0x10], R112 ;  /* 0x0000107074007986 */ /* 0x0001e2000c101d06 */
[----:B--2---:R-:W-:-:S03]  /*8a20*/  @P1 IMAD.WIDE.U32 R128, R191, 0x20, R128 ;  /* 0x00000020bf801825 */ /* 0x004fc600078e0080 */
[----:B------:R0:W-:Y:S01]  /*8a30*/  STG.E.64 desc[UR6][R120.64], R122 ;  /* 0x0000007a78007986 */ /* 0x0001e2000c101b06 */
[----:B---3--:R-:W-:Y:S01]  /*8a40*/  @P0 IMAD.WIDE.U32 R126, R191, 0x10, R126 ;  /* 0x00000010bf7e0825 */ /* 0x008fe200078e007e */
[----:B------:R-:W-:Y:S06]  /*8a50*/  @!P0 BRA `(.L_x_15817) ;  /* 0x0000000000508947 */ /* 0x000fec0003800000 */
        /* <DEDUP_REMOVED lines=20> */
.L_x_15817:
        /* <DEDUP_REMOVED lines=9> */
[----:B--2---:R-:W-:-:S07]  /*8c30*/  IMAD.MOV.U32 R124, RZ, RZ, R118 ;  /* 0x000000ffff7c7224 */ /* 0x004fce00078e0076 */
        /* <DEDUP_REMOVED lines=11> */
.L_x_15821:
        /* <DEDUP_REMOVED lines=13> */
.L_x_15823:
[----:B------:R-:W-:Y:S05]  /*8dc0*/  BSYNC.RECONVERGENT B1 ;  /* 0x0000000000017941 */ /* 0x000fea0003800200 */
.L_x_15822:
        /* <DEDUP_REMOVED lines=47> */
[----:B------:R-:W-:-:S07]  /*90c0*/  HFMA2 R119, -RZ, RZ, 0, 0 ;  /* 0x00000000ff777431 */ /* 0x000fce00000001ff */
.L_x_15820:
[----:B------:R-:W-:Y:S05]  /*90d0*/  BSYNC.RECONVERGENT B0 ;  /* 0x0000000000007941 */ /* 0x000fea0003800200 */
.L_x_15819:
[----:B------:R-:W-:Y:S01]  /*90e0*/  I2FP.F32.U32 R117, R116 ;  /* 0x0000007400757245 */ /* 0x000fe20000201000 */
[----:B------:R-:W-:Y:S01]  /*90f0*/  BSSY.RECONVERGENT B0, `(.L_x_15824) ;  /* 0x0000053000007945 */ /* 0x000fe20003800200 */
[----:B------:R-:W-:Y:S01]  /*9100*/  ISETP.NE.AND P2, PT, R119, 0x1, PT ;  /* 0x000000017700780c */ /* 0x000fe20003f45270 */
[----:B------:R-:W-:Y:S01]  /*9110*/  IMAD.MOV.U32 R126, RZ, RZ, 0x2 ;  /* 0x00000002ff7e7424 */ /* 0x000fe200078e00ff */
        /* <DEDUP_REMOVED lines=17> */
.L_x_15826:
        /* <DEDUP_REMOVED lines=13> */
.L_x_15828:
[----:B------:R-:W-:Y:S05]  /*9300*/  BSYNC.RECONVERGENT B1 ;  /* 0x0000000000017941 */ /* 0x000fea0003800200 */
.L_x_15827:
        /* <DEDUP_REMOVED lines=40> */
[----:B------:R-:W-:Y:S02]  /*9590*/  HFMA2 R126, -RZ, RZ, 0, 0 ;  /* 0x00000000ff7e7431 */ /* 0x000fe400000001ff */
[----:B------:R-:W-:Y:S02]  /*95a0*/  VIADD R117, R2, 0xf1bbcdc8 ;  /* 0xf1bbcdc802757836 */ /* 0x000fe40000000000 */
[----:B------:R-:W-:-:S03]  /*95b0*/  IMAD.WIDE.U32 R196, R196, -0x326172a9, RZ ;  /* 0xcd9e8d57c4c47825 */ /* 0x000fc600078e00ff */
[----:B------:R-:W-:Y:S01]  /*95c0*/  LOP3.LUT R117, R117, R128, R195, 0x96, !PT ;  /* 0x0000008075757212 */ /* 0x000fe200078e96c3 */
[----:B------:R-:W-:-:S04]  /*95d0*/  VIADD R119, R2, 0x8ff34781 ;  /* 0x8ff3478102777836 */ /* 0x000fc80000000000 */
[----:B------:R-:W-:Y:S01]  /*95e0*/  IMAD.WIDE.U32 R116, R117, -0x2daee0ad, RZ ;  /* 0xd2511f5375747825 */ /* 0x000fe200078e00ff */
[----:B------:R-:W-:-:S03]  /*95f0*/  LOP3.LUT R194, R119, R194, R197, 0x96, !PT ;  /* 0x000000c277c27212 */ /* 0x000fc600078e96c5 */
[----:B------:R-:W-:Y:S01]  /*9600*/  IMAD.MOV.U32 R124, RZ, RZ, R116 ;  /* 0x000000ffff7c7224 */ /* 0x000fe200078e0074 */
[----:B------:R-:W-:-:S07]  /*9610*/  LOP3.LUT R198, R127, R198, R117, 0x96, !PT ;  /* 0x000000c67fc67212 */ /* 0x000fce00078e9675 */
.L_x_15825:
[----:B------:R-:W-:Y:S05]  /*9620*/  BSYNC.RECONVERGENT B0 ;  /* 0x0000000000007941 */ /* 0x000fea0003800200 */
.L_x_15824:
[----:B------:R-:W-:Y:S01]  /*9630*/  I2FP.F32.U32 R117, R118 ;  /* 0x0000007600757245 */ /* 0x000fe20000201000 */
[----:B------:R-:W-:Y:S01]  /*9640*/  IMAD.U32 R119, R172, 0x10000, RZ ;  /* 0x00010000ac777824 */ /* 0x000fe200078e00ff */
[----:B------:R-:W-:Y:S01]  /*9650*/  ISETP.NE.AND P3, PT, R126, 0x1, PT ;  /* 0x000000017e00780c */ /* 0x000fe20003f65270 */
[----:B------:R-:W-:Y:S02]  /*9660*/  BSSY.RECONVERGENT B0, `(.L_x_15829) ;  /* 0x0000053000007945 */ /* 0x000fe40003800200 */
[----:B------:R-:W-:Y:S01]  /*9670*/  FFMA.FTZ R116, R117, R188, 1.1641532182693481445e-10 ;  /* 0x2f00000075747423 */ /* 0x000fe200000100bc */
[----:B------:R-:W-:Y:S01]  /*9680*/  FMUL.FTZ R119, R119, R190 ;  /* 0x000000be77777220 */ /* 0x000fe20000410000 */
[----:B------:R-:W-:Y:S01]  /*9690*/  FSEL R117, R125, RZ, P4 ;  /* 0x000000ff7d757208 */ /* 0x000fe20002000000 */
[----:B------:R-:W-:Y:S02]  /*96a0*/  IMAD.MOV.U32 R125, RZ, RZ, 0x2 ;  /* 0x00000002ff7d7424 */ /* 0x000fe400078e00ff */
        /* <DEDUP_REMOVED lines=15> */
.L_x_15831:
        /* <DEDUP_REMOVED lines=13> */
.L_x_15833:
[----:B------:R-:W-:Y:S05]  /*9870*/  BSYNC.RECONVERGENT B1 ;  /* 0x0000000000017941 */ /* 0x000fea0003800200 */
.L_x_15832:
        /* <DEDUP_REMOVED lines=44> */
[----:B------:R-:W-:Y:S01]  /*9b40*/  IMAD.WIDE.U32 R118, R117, -0x2daee0ad, RZ ;  /* 0xd2511f5375767825 */ /* 0x000fe200078e00ff */
[----:B------:R-:W-:-:S04]  /*9b50*/  IADD3 R117, PT, PT, R3, -0x695add53, RZ ;  /* 0x96a522ad03757810 */ /* 0x000fc80007ffe0ff */
[----:B------:R-:W-:Y:S01]  /*9b60*/  LOP3.LUT R198, R117, R198, R119, 0x96, !PT ;  /* 0x000000c675c67212 */ /* 0x000fe200078e9677 */
[----:B------:R-:W-:Y:S02]  /*9b70*/  IMAD.MOV.U32 R117, RZ, RZ, R124 ;  /* 0x000000ffff757224 */ /* 0x000fe400078e007c */
[----:B------:R-:W-:-:S07]  /*9b80*/  IMAD.MOV.U32 R124, RZ, RZ, R118 ;  /* 0x000000ffff7c7224 */ /* 0x000fce00078e0076 */
.L_x_15830:
[----:B------:R-:W-:Y:S05]  /*9b90*/  BSYNC.RECONVERGENT B0 ;  /* 0x0000000000007941 */ /* 0x000fea0003800200 */
.L_x_15829:
        /* <DEDUP_REMOVED lines=20> */
.L_x_15836:
        /* <DEDUP_REMOVED lines=13> */
.L_x_15838:
[----:B------:R-:W-:Y:S05]  /*9db0*/  BSYNC.RECONVERGENT B1 ;  /* 0x0000000000017941 */ /* 0x000fea0003800200 */
.L_x_15837:
        /* <DEDUP_REMOVED lines=45> */
[----:B------:R-:W-:-:S04]  /*a090*/  IADD3 R117, PT, PT, R3, -0x695add53, RZ ;  /* 0x96a522ad03757810 */ /* 0x000fc80007ffe0ff */
[----:B------:R-:W-:Y:S01]  /*a0a0*/  LOP3.LUT R198, R117, R198, R119, 0x96, !PT ;  /* 0x000000c675c67212 */ /* 0x000fe200078e9677 */
[----:B------:R-:W-:Y:S02]  /*a0b0*/  IMAD.MOV.U32 R119, RZ, RZ, R124 ;  /* 0x000000ffff777224 */ /* 0x000fe400078e007c */
[----:B------:R-:W-:-:S07]  /*a0c0*/  IMAD.MOV.U32 R124, RZ, RZ, R118 ;  /* 0x000000ffff7c7224 */ /* 0x000fce00078e0076 */
.L_x_15835:
[----:B------:R-:W-:Y:S05]  /*a0d0*/  BSYNC.RECONVERGENT B0 ;  /* 0x0000000000007941 */ /* 0x000fea0003800200 */
.L_x_15834:
        /* <DEDUP_REMOVED lines=24> */
.L_x_15841:
        /* <DEDUP_REMOVED lines=13> */
.L_x_15843:
[----:B------:R-:W-:Y:S05]  /*a330*/  BSYNC.RECONVERGENT B1 ;  /* 0x0000000000017941 */ /* 0x000fea0003800200 */
.L_x_15842:
        /* <DEDUP_REMOVED lines=42> */
[----:B------:R-:W-:-:S04]  /*a5e0*/  VIADD R125, R2, 0x8ff34781 ;  /* 0x8ff34781027d7836 */ /* 0x000fc80000000000 */
[----:B------:R-:W-:Y:S01]  /*a5f0*/  IMAD.WIDE.U32 R118, R119, -0x2daee0ad, RZ ;  /* 0xd2511f5377767825 */ /* 0x000fe200078e00ff */
[----:B------:R-:W-:-:S04]  /*a600*/  LOP3.LUT R194, R125, R194, R197, 0x96, !PT ;  /* 0x000000c27dc27212 */ /* 0x000fc800078e96c5 */
[----:B------:R-:W-:Y:S01]  /*a610*/  LOP3.LUT R198, R127, R198, R119, 0x96, !PT ;  /* 0x000000c67fc67212 */ /* 0x000fe200078e9677 */
[----:B------:R-:W-:Y:S02]  /*a620*/  HFMA2 R127, -RZ, RZ, 0, 0 ;  /* 0x00000000ff7f7431 */ /* 0x000fe400000001ff */
[----:B------:R-:W-:Y:S02]  /*a630*/  IMAD.MOV.U32 R119, RZ, RZ, R124 ;  /* 0x000000ffff777224 */ /* 0x000fe400078e007c */
[----:B------:R-:W-:-:S07]  /*a640*/  IMAD.MOV.U32 R124, RZ, RZ, R118 ;  /* 0x000000ffff7c7224 */ /* 0x000fce00078e0076 */
.L_x_15840:
[----:B------:R-:W-:Y:S05]  /*a650*/  BSYNC.RECONVERGENT B0 ;  /* 0x0000000000007941 */ /* 0x000fea0003800200 */
.L_x_15839:
        /* <DEDUP_REMOVED lines=21> */
.L_x_15846:
        /* <DEDUP_REMOVED lines=13> */
.L_x_15848:
[----:B------:R-:W-:Y:S05]  /*a880*/  BSYNC.RECONVERGENT B1 ;  /* 0x0000000000017941 */ /* 0x000fea0003800200 */
.L_x_15847:
        /* <DEDUP_REMOVED lines=49> */
.L_x_15845:
[----:B------:R-:W-:Y:S05]  /*aba0*/  BSYNC.RECONVERGENT B0 ;  /* 0x0000000000007941 */ /* 0x000fea0003800200 */
.L_x_15844:
[----:B------:R-:W-:Y:S01]  /*abb0*/  I2FP.F32.U32 R119, R120 ;  /* 0x0000007800777245 */ /* 0x000fe20000201000 */
[----:B------:R-:W-:Y:S01]  /*abc0*/  IMAD.U32 R127, R173, 0x10000, RZ ;  /* 0x00010000ad7f7824 */ /* 0x000fe200078e00ff */
[----:B------:R-:W-:Y:S01]  /*abd0*/  ISETP.NE.AND P3, PT, R126, 0x1, PT ;  /* 0x000000017e00780c */ /* 0x000fe20003f65270 */
[----:B------:R-:W-:Y:S02]  /*abe0*/  BSSY.RECONVERGENT B0, `(.L_x_15849) ;  /* 0x0000053000007945 */ /* 0x000fe40003800200 */
[----:B------:R-:W-:Y:S01]  /*abf0*/  FFMA.FTZ R118, R119, R188, 1.1641532182693481445e-10 ;  /* 0x2f00000077767423 */ /* 0x000fe200000100bc */
[----:B------:R-:W-:Y:S01]  /*ac00*/  FMUL.FTZ R127, R127, R190 ;  /* 0x000000be7f7f7220 */ /* 0x000fe20000410000 */
[----:B------:R-:W-:-:S03]  /*ac10*/  FSEL R119, R125, RZ, P4 ;  /* 0x000000ff7d777208 */ /* 0x000fc60002000000 */
[----:B------:R-:W-:-:S04]  /*ac20*/  FSETP.GTU.FTZ.AND P2, PT, R118, R189, PT ;  /* 0x000000bd7600720b */ /* 0x000fc80003f5c000 */
        /* <DEDUP_REMOVED lines=15> */
.L_x_15851:
        /* <DEDUP_REMOVED lines=13> */
.L_x_15853:
[----:B------:R-:W-:Y:S05]  /*adf0*/  BSYNC.RECONVERGENT B1 ;  /* 0x0000000000017941 */ /* 0x000fea0003800200 */
.L_x_15852:
        /* <DEDUP_REMOVED lines=46> */
[----:B------:R-:W-:Y:S02]  /*b0e0*/  HFMA2 R127, -RZ, RZ, 0, 0 ;  /* 0x00000000ff7f7431 */ /* 0x000fe400000001ff */
[----:B------:R-:W-:Y:S02]  /*b0f0*/  IMAD.MOV.U32 R119, RZ, RZ, R124 ;  /* 0x000000ffff777224 */ /* 0x000fe400078e007c */
[----:B------:R-:W-:-:S07]  /*b100*/  IMAD.MOV.U32 R124, RZ, RZ, R126 ;  /* 0x000000ffff7c7224 */ /* 0x000fce00078e007e */
.L_x_15850:
[----:B------:R-:W-:Y:S05]  /*b110*/  BSYNC.RECONVERGENT B0 ;  /* 0x0000000000007941 */ /* 0x000fea0003800200 */
.L_x_15849:
        /* <DEDUP_REMOVED lines=20> */
.L_x_15856:
        /* <DEDUP_REMOVED lines=13> */
.L_x_15858:
[----:B------:R-:W-:Y:S05]  /*b330*/  BSYNC.RECONVERGENT B1 ;  /* 0x0000000000017941 */ /* 0x000fea0003800200 */
.L_x_15857:
        /* <DEDUP_REMOVED lines=49> */
.L_x_15855:
[----:B------:R-:W-:Y:S05]  /*b650*/  BSYNC.RECONVERGENT B0 ;  /* 0x0000000000007941 */ /* 0x000fea0003800200 */
.L_x_15854:
        /* <DEDUP_REMOVED lines=24> */
.L_x_15861:
        /* <DEDUP_REMOVED lines=13> */
.L_x_15863:
[----:B------:R-:W-:Y:S05]  /*b8b0*/  BSYNC.RECONVERGENT B1 ;  /* 0x0000000000017941 */ /* 0x000fea0003800200 */
.L_x_15862:
        /* <DEDUP_REMOVED lines=49> */
.L_x_15860:
[----:B------:R-:W-:Y:S05]  /*bbd0*/  BSYNC.RECONVERGENT B0 ;  /* 0x0000000000007941 */ /* 0x000fea0003800200 */
.L_x_15859:
        /* <DEDUP_REMOVED lines=19> */
.L_x_15866:
        /* <DEDUP_REMOVED lines=13> */
.L_x_15868:
[----:B------:R-:W-:Y:S05]  /*bde0*/  BSYNC.RECONVERGENT B1 ;  /* 0x0000000000017941 */ /* 0x000fea0003800200 */
.L_x_15867:
        /* <DEDUP_REMOVED lines=47> */
[----:B------:R-:W-:Y:S01]  /*c0e0*/  LOP3.LUT R198, R127, R198, R121, 0x96, !PT ;  /* 0x000000c67fc67212 */ /* 0x000fe200078e9679 */
[----:B------:R-:W-:-:S07]  /*c0f0*/  IMAD.MOV.U32 R124, RZ, RZ, R120 ;  /* 0x000000ffff7c7224 */ /* 0x000fce00078e0078 */
.L_x_15865:
[----:B------:R-:W-:Y:S05]  /*c100*/  BSYNC.RECONVERGENT B0 ;  /* 0x0000000000007941 */ /* 0x000fea0003800200 */
.L_x_15864:
        /* <DEDUP_REMOVED lines=23> */
.L_x_15871:
        /* <DEDUP_REMOVED lines=13> */
.L_x_15873:
[----:B------:R-:W-:Y:S05]  /*c350*/  BSYNC.RECONVERGENT B1 ;  /* 0x0000000000017941 */ /* 0x000fea0003800200 */
.L_x_15872:
        /* <DEDUP_REMOVED lines=49> */
.L_x_15870:
[----:B------:R-:W-:Y:S05]  /*c670*/  BSYNC.RECONVERGENT B0 ;  /* 0x0000000000007941 */ /* 0x000fea0003800200 */
.L_x_15869:
        /* <DEDUP_REMOVED lines=18> */
.L_x_15876:
        /* <DEDUP_REMOVED lines=13> */
.L_x_15878:
[----:B------:R-:W-:Y:S05]  /*c870*/  BSYNC.RECONVERGENT B1 ;  /* 0x0000000000017941 */ /* 0x000fea0003800200 */
.L_x_15877:
        /* <DEDUP_REMOVED lines=46> */
[----:B------:R-:W-:Y:S02]  /*cb60*/  IMAD.MOV.U32 R121, RZ, RZ, R124 ;  /* 0x000000ffff797224 */ /* 0x000fe400078e007c */
[----:B------:R-:W-:Y:S02]  /*cb70*/  IMAD.MOV.U32 R124, RZ, RZ, R126 ;  /* 0x000000ffff7c7224 */ /* 0x000fe400078e007e */
[----:B------:R-:W-:-:S07]  /*cb80*/  HFMA2 R126, -RZ, RZ, 0, 0 ;  /* 0x00000000ff7e7431 */ /* 0x000fce00000001ff */
.L_x_15875:
[----:B------:R-:W-:Y:S05]  /*cb90*/  BSYNC.RECONVERGENT B0 ;  /* 0x0000000000007941 */ /* 0x000fea0003800200 */
.L_x_15874:
        /* <DEDUP_REMOVED lines=24> */
.L_x_15881:
        /* <DEDUP_REMOVED lines=13> */
.L_x_15883:
[----:B------:R-:W-:Y:S05]  /*cdf0*/  BSYNC.RECONVERGENT B1 ;  /* 0x0000000000017941 */ /* 0x000fea0003800200 */
.L_x_15882:
        /* <DEDUP_REMOVED lines=43> */
[----:B------:R-:W-:Y:S02]  /*d0b0*/  HFMA2 R128, -RZ, RZ, 0, 0 ;  /* 0x00000000ff807431 */ /* 0x000fe400000001ff */
[----:B------:R-:W-:Y:S02]  /*d0c0*/  VIADD R125, R2, 0x8ff34781 ;  /* 0x8ff34781027d7836 */ /* 0x000fe40000000000 */
[----:B------:R-:W-:-:S03]  /*d0d0*/  IMAD.WIDE.U32 R126, R126, -0x2daee0ad, RZ ;  /* 0xd2511f537e7e7825 */ /* 0x000fc600078e00ff */
[----:B------:R-:W-:Y:S01]  /*d0e0*/  LOP3.LUT R194, R125, R194, R197, 0x96, !PT ;  /* 0x000000c27dc27212 */ /* 0x000fe200078e96c5 */
[----:B------:R-:W-:Y:S01]  /*d0f0*/  IMAD.MOV.U32 R124, RZ, RZ, R126 ;  /* 0x000000ffff7c7224 */ /* 0x000fe200078e007e */
[----:B------:R-:W-:-:S07]  /*d100*/  LOP3.LUT R198, R129, R198, R127, 0x96, !PT ;  /* 0x000000c681c67212 */ /* 0x000fce00078e967f */
.L_x_15880:
[----:B------:R-:W-:Y:S05]  /*d110*/  BSYNC.RECONVERGENT B0 ;  /* 0x0000000000007941 */ /* 0x000fea0003800200 */
.L_x_15879:
        /* <DEDUP_REMOVED lines=19> */
.L_x_15886:
        /* <DEDUP_REMOVED lines=13> */
.L_x_15888:
[----:B------:R-:W-:Y:S05]  /*d320*/  BSYNC.RECONVERGENT B1 ;  /* 0x0000000000017941 */ /* 0x000fea0003800200 */
.L_x_15887:
        /* <DEDUP_REMOVED lines=47> */
[----:B------:R-:W-:Y:S02]  /*d620*/  IMAD.MOV.U32 R124, RZ, RZ, R126 ;  /* 0x000000ffff7c7224 */ /* 0x000fe400078e007e */
[----:B------:R-:W-:-:S07]  /*d630*/  HFMA2 R126, -RZ, RZ, 0, 0 ;  /* 0x00000000ff7e7431 */ /* 0x000fce00000001ff */
.L_x_15885:
[----:B------:R-:W-:Y:S05]  /*d640*/  BSYNC.RECONVERGENT B0 ;  /* 0x0000000000007941 */ /* 0x000fea0003800200 */
.L_x_15884:
[----:B------:R-:W-:Y:S01]  /*d650*/  I2FP.F32.U32 R125, R125 ;  /* 0x0000007d007d7245 */ /* 0x000fe20000201000 */
[----:B------:R-:W-:Y:S01]  /*d660*/  IMAD.U32 R127, R175, 0x10000, RZ ;  /* 0x00010000af7f7824 */ /* 0x000fe200078e00ff */
[----:B------:R-:W-:Y:S03]  /*d670*/  BSSY.RECONVERGENT B0, `(.L_x_15889) ;  /* 0x0000054000007945 */ /* 0x000fe60003800200 */
[----:B------:R-:W-:Y:S01]  /*d680*/  FFMA.FTZ R122, R125, R188, 1.1641532182693481445e-10 ;  /* 0x2f0000007d7a7423 */ /* 0x000fe200000100bc */
[----:B------:R-:W-:Y:S01]  /*d690*/  FMUL.FTZ R127, R127, R190 ;  /* 0x000000be7f7f7220 */ /* 0x000fe20000410000 */
[----:B------:R-:W-:-:S03]  /*d6a0*/  FSEL R125, R136, RZ, P4 ;  /* 0x000000ff887d7208 */ /* 0x000fc60002000000 */
        /* <DEDUP_REMOVED lines=17> */
.L_x_15891:
        /* <DEDUP_REMOVED lines=13> */
.L_x_15893:
[----:B------:R-:W-:Y:S05]  /*d890*/  BSYNC.RECONVERGENT B1 ;  /* 0x0000000000017941 */ /* 0x000fea0003800200 */
.L_x_15892:
        /* <DEDUP_REMOVED lines=47> */
[----:B------:R-:W-:Y:S02]  /*db90*/  IMAD.MOV.U32 R125, RZ, RZ, R124 ;  /* 0x000000ffff7d7224 */ /* 0x000fe400078e007c */
[----:B------:R-:W-:-:S07]  /*dba0*/  IMAD.MOV.U32 R124, RZ, RZ, R126 ;  /* 0x000000ffff7c7224 */ /* 0x000fce00078e007e */
.L_x_15890:
[----:B------:R-:W-:Y:S05]  /*dbb0*/  BSYNC.RECONVERGENT B0 ;  /* 0x0000000000007941 */ /* 0x000fea0003800200 */
.L_x_15889:
        /* <DEDUP_REMOVED lines=18> */
.L_x_15896:
        /* <DEDUP_REMOVED lines=15> */
.L_x_15898:
[----:B------:R-:W-:Y:S05]  /*ddd0*/  BSYNC.RECONVERGENT B1 ;  /* 0x0000000000017941 */ /* 0x000fea0003800200 */
.L_x_15897:
        /* <DEDUP_REMOVED lines=45> */
[----:B------:R-:W-:Y:S01]  /*e0b0*/  LOP3.LUT R194, R125, R194, R197, 0x96, !PT ;  /* 0x000000c27dc27212 */ /* 0x000fe200078e96c5 */
[----:B------:R-:W-:Y:S01]  /*e0c0*/  IMAD.MOV.U32 R125, RZ, RZ, R124 ;  /* 0x000000ffff7d7224 */ /* 0x000fe200078e007c */
[----:B------:R-:W-:Y:S01]  /*e0d0*/  LOP3.LUT R198, R123, R198, R127, 0x96, !PT ;  /* 0x000000c67bc67212 */ /* 0x000fe200078e967f */
[----:B------:R-:W-:-:S07]  /*e0e0*/  IMAD.MOV.U32 R124, RZ, RZ, R126 ;  /* 0x000000ffff7c7224 */ /* 0x000fce00078e007e */
.L_x_15895:
[----:B------:R-:W-:Y:S05]  /*e0f0*/  BSYNC.RECONVERGENT B0 ;  /* 0x0000000000007941 */ /* 0x000fea0003800200 */
.L_x_15894:
        /* <DEDUP_REMOVED lines=12> */
.L_x_15818:
        /* <DEDUP_REMOVED lines=16> */
.L_x_15902:
        /* <DEDUP_REMOVED lines=13> */
.L_x_15904:
[----:B------:R-:W-:Y:S05]  /*e390*/  BSYNC.RECONVERGENT B1 ;  /* 0x0000000000017941 */ /* 0x000fea0003800200 */
.L_x_15903:
        /* <DEDUP_REMOVED lines=43> */
[----:B------:R-:W-:-:S04]  /*e650*/  IMAD.WIDE.U32 R124, R124, -0x2daee0ad, RZ ;  /* 0xd2511f537c7c7825 */ /* 0x000fc800078e00ff */
[----:B------:R-:W-:Y:S01]  /*e660*/  VIADD R117, R2, 0x8ff34781 ;  /* 0x8ff3478102757836 */ /* 0x000fe20000000000 */
[----:B------:R-:W-:Y:S01]  /*e670*/  LOP3.LUT R198, R119, R198, R125, 0x96, !PT ;  /* 0x000000c677c67212 */ /* 0x000fe200078e967d */
[----:B------:R-:W-:-:S03]  /*e680*/  IMAD.MOV.U32 R119, RZ, RZ, RZ ;  /* 0x000000ffff777224 */ /* 0x000fc600078e00ff */
[----:B------:R-:W-:-:S07]  /*e690*/  LOP3.LUT R194, R117, R194, R197, 0x96, !PT ;  /* 0x000000c275c27212 */ /* 0x000fce00078e96c5 */
.L_x_15901:
[----:B------:R-:W-:Y:S05]  /*e6a0*/  BSYNC.RECONVERGENT B0 ;  /* 0x0000000000007941 */ /* 0x000fea0003800200 */
.L_x_15900:
        /* <DEDUP_REMOVED lines=20> */
.L_x_15907:
        /* <DEDUP_REMOVED lines=13> */
.L_x_15909:
[----:B------:R-:W-:Y:S05]  /*e8c0*/  BSYNC.RECONVERGENT B1 ;  /* 0x0000000000017941 */ /* 0x000fea0003800200 */
.L_x_15908:
        /* <DEDUP_REMOVED lines=49> */
.L_x_15906:
[----:B------:R-:W-:Y:S05]  /*ebe0*/  BSYNC.RECONVERGENT B0 ;  /* 0x0000000000007941 */ /* 0x000fea0003800200 */
.L_x_15905:
        /* <DEDUP_REMOVED lines=19> */
.L_x_15912:
        /* <DEDUP_REMOVED lines=13> */
.L_x_15914:
[----:B------:R-:W-:Y:S05]  /*edf0*/  BSYNC.RECONVERGENT B1 ;  /* 0x0000000000017941 */ /* 0x000fea0003800200 */
.L_x_15913:
        /* <DEDUP_REMOVED lines=49> */
.L_x_15911:
[----:B------:R-:W-:Y:S05]  /*f110*/  BSYNC.RECONVERGENT B0 ;  /* 0x0000000000007941 */ /* 0x000fea0003800200 */
.L_x_15910:
        /* <DEDUP_REMOVED lines=20> */
.L_x_15917:
        /* <DEDUP_REMOVED lines=13> */
.L_x_15919:
[----:B------:R-:W-:Y:S05]  /*f330*/  BSYNC.RECONVERGENT B1 ;  /* 0x0000000000017941 */ /* 0x000fea0003800200 */
.L_x_15918:
        /* <DEDUP_REMOVED lines=49> */
.L_x_15916:
[----:B------:R-:W-:Y:S05]  /*f650*/  BSYNC.RECONVERGENT B0 ;  /* 0x0000000000007941 */ /* 0x000fea0003800200 */
.L_x_15915:
[----:B------:R-:W-:Y:S01]  /*f660*/  I2FP.F32.U32 R121, R118 ;  /* 0x0000007600797245 */ /* 0x000fe20000201000 */
[----:B------:R-:W-:Y:S01]  /*f670*/  BSSY.RECONVERGENT B0, `(.L_x_15920) ;  /* 0x0000051000007945 */ /* 0x000fe20003800200 */
[----:B------:R-:W-:Y:S02]  /*f680*/  ISETP.NE.AND P2, PT, R126, 0x1, PT ;  /* 0x000000017e00780c */ /* 0x000fe40003f45270 */
[----:B------:R-:W-:Y:S01]  /*f690*/  LOP3.LUT R202, R202, 0xfffffffd, RZ, 0xc0, !PT ;  /* 0xfffffffdcaca7812 */ /* 0x000fe200078ec0ff */
[----:B------:R-:W-:Y:S01]  /*f6a0*/  FFMA.FTZ R118, R121, R188, 1.1641532182693481445e-10 ;  /* 0x2f00000079767423 */ /* 0x000fe200000100bc */
[----:B------:R-:W-:Y:S01]  /*f6b0*/  SHF.L.U32 R121, R116, 0x10, RZ ;  /* 0x0000001074797819 */ /* 0x000fe200000006ff */
        /* <DEDUP_REMOVED lines=13> */
.L_x_15922:
        /* <DEDUP_REMOVED lines=13> */
.L_x_15924:
[----:B------:R-:W-:Y:S05]  /*f860*/  BSYNC.RECONVERGENT B1 ;  /* 0x0000000000017941 */ /* 0x000fea0003800200 */
.L_x_15923:
        /* <DEDUP_REMOVED lines=49> */
.L_x_15921:
[----:B------:R-:W-:Y:S05]  /*fb80*/  BSYNC.RECONVERGENT B0 ;  /* 0x0000000000007941 */ /* 0x000fea0003800200 */
.L_x_15920:
        /* <DEDUP_REMOVED lines=18> */
.L_x_15927:
        /* <DEDUP_REMOVED lines=13> */
.L_x_15929:
[----:B------:R-:W-:Y:S05]  /*fd80*/  BSYNC.RECONVERGENT B1 ;  /* 0x0000000000017941 */ /* 0x000fea0003800200 */
.L_x_15928:
        /* <DEDUP_REMOVED lines=49> */
.L_x_15926:
[----:B------:R-:W-:Y:S05]  /*100a0*/  BSYNC.RECONVERGENT B0 ;  /* 0x0000000000007941 */ /* 0x000fea0003800200 */
.L_x_15925:
[----:B------:R-:W-:Y:S01]  /*100b0*/  ISETP.NE.AND P4, PT, R120, 0x1, PT ;  /* 0x000000017800780c */ /* 0x000fe20003f85270 */
[----:B------:R-:W-:Y:S01]  /*100c0*/  BSSY.RECONVERGENT B0, `(.L_x_15930) ;  /* 0x000004f000007945 */ /* 0x000fe20003800200 */
[----:B------:R-:W-:Y:S01]  /*100d0*/  I2FP.F32.U32 R129, R116 ;  /* 0x0000007400817245 */ /* 0x000fe20000201000 */
[----:B------:R-:W-:-:S04]  /*100e0*/  IMAD.MOV.U32 R118, RZ, RZ, R196 ;  /* 0x000000ffff767224 */ /* 0x000fc800078e00c4 */
[----:B------:R-:W-:Y:S01]  /*100f0*/  FFMA.FTZ R116, R129, R188, 1.1641532182693481445e-10 ;  /* 0x2f00000081747423 */ /* 0x000fe200000100bc */
[----:B------:R-:W-:Y:S01]  /*10100*/  SHF.L.U32 R129, R122, 0x10, RZ ;  /* 0x000000107a817819 */ /* 0x000fe200000006ff */
[----:B------:R-:W-:-:S03]  /*10110*/  IMAD.MOV.U32 R122, RZ, RZ, 0x2 ;  /* 0x00000002ff7a7424 */ /* 0x000fc600078e00ff */
        /* <DEDUP_REMOVED lines=10> */
.L_x_15932:
        /* <DEDUP_REMOVED lines=13> */
.L_x_15934:
[----:B------:R-:W-:Y:S05]  /*10290*/  BSYNC.RECONVERGENT B1 ;  /* 0x0000000000017941 */ /* 0x000fea0003800200 */
.L_x_15933:
        /* <DEDUP_REMOVED lines=49> */
.L_x_15931:
[----:B------:R-:W-:Y:S05]  /*105b0*/  BSYNC.RECONVERGENT B0 ;  /* 0x0000000000007941 */ /* 0x000fea0003800200 */
.L_x_15930:
        /* <DEDUP_REMOVED lines=18> */
.L_x_15937:
        /* <DEDUP_REMOVED lines=13> */
.L_x_15939:
[----:B------:R-:W-:Y:S05]  /*107b0*/  BSYNC.RECONVERGENT B1 ;  /* 0x0000000000017941 */ /* 0x000fea0003800200 */
.L_x_15938:
        /* <DEDUP_REMOVED lines=49> */
.L_x_15936:
[----:B------:R-:W-:Y:S05]  /*10ad0*/  BSYNC.RECONVERGENT B0 ;  /* 0x0000000000007941 */ /* 0x000fea0003800200 */
.L_x_15935:
[-C--:B------:R-:W-:Y:S01]  /*10ae0*/  FMUL.FTZ R123, R121, R190.reuse ;  /* 0x000000be797b7220 */ /* 0x080fe20000410000 */
        /* <DEDUP_REMOVED lines=15> */
[----:B------:R-:W-:Y:S01]  /*10be0*/  FMUL.FTZ R131, R131, R190 ;  /* 0x000000be83837220 */ /* 0x000fe20000410000 */
[----:B------:R-:W-:-:S02]  /*10bf0*/  LOP3.LUT P0, RZ, R202, 0x8, RZ, 0xc0, !PT ;  /* 0x00000008caff7812 */ /* 0x000fc4000780c0ff */
[----:B------:R-:W-:Y:S02]  /*10c00*/  LOP3.LUT P6, RZ, R202, 0x2, RZ, 0xc0, !PT ;  /* 0x00000002caff7812 */ /* 0x000fe400078cc0ff */
[----:B------:R-:W-:Y:S02]  /*10c10*/  FSEL R118, R125, RZ, P5 ;  /* 0x000000ff7d767208 */ /* 0x000fe40002800000 */
        /* <DEDUP_REMOVED lines=17> */
.L_x_15899:
[----:B------:R-:W-:Y:S01]  /*10d30*/  SEL R131, RZ, 0x1000000, !P5 ;  /* 0x01000000ff837807 */ /* 0x000fe20006800000 */
[----:B------:R-:W-:Y:S01]  /*10d40*/  IMAD.WIDE.U32 R134, R191, 0x8, R158 ;  /* 0x00000008bf867825 */ /* 0x000fe200078e009e */
[----:B------:R-:W-:Y:S01]  /*10d50*/  SEL R130, RZ, 0x10000, !P4 ;  /* 0x00010000ff827807 */ /* 0x000fe20006000000 */
[----:B------:R-:W0:Y:S01]  /*10d60*/  @P0 LDC.64 R126, c[0x0][0x398] ;  /* 0x0000e600ff7e0b82 */ /* 0x000e220000000a00 */
[----:B------:R-:W-:Y:S01]  /*10d70*/  SEL R137, RZ, 0x100, !P3 ;  /* 0x00000100ff897807 */ /* 0x000fe20005800000 */
[----:B------:R-:W-:Y:S01]  /*10d80*/  VIADD R193, R167, 0x40 ;  /* 0x00000040a7c17836 */ /* 0x000fe20000000000 */
        /* <DEDUP_REMOVED lines=14> */
[----:B------:R-:W-:Y:S01]  /*10e70*/  LOP3.LUT R137, R137, R136, RZ, 0xfc, !PT ;  /* 0x0000008889897212 */ /* 0x000fe200078efcff */
[----:B0-----:R-:W-:Y:S01]  /*10e80*/  @P0 IMAD.WIDE.U32 R126, R193, 0x10, R126 ;  /* 0x00000010c17e0825 */ /* 0x001fe200078e007e */
[----:B------:R-:W-:Y:S01]  /*10e90*/  LOP3.LUT R136, R125, R128, RZ, 0xfc, !PT ;  /* 0x000000807d887212 */ /* 0x000fe200078efcff */
[----:B------:R2:W-:Y:S02]  /*10ea0*/  STG.E.128 desc[UR6][R130.64+0x10], R120 ;  /* 0x0000107882007986 */ /* 0x0005e4000c101d06 */
[C---:B------:R-:W-:Y:S02]  /*10eb0*/  IMAD.WIDE.U32 R128, R193.reuse, 0x10, R148 ;  /* 0x00000010c1807825 */ /* 0x040fe400078e0094 */
[----:B------:R2:W-:Y:S02]  /*10ec0*/  STG.E.64 desc[UR6][R134.64], R136 ;  /* 0x0000008886007986 */ /* 0x0005e4000c101b06 */
[----:B-1----:R-:W-:Y:S01]  /*10ed0*/  @P1 IMAD.WIDE.U32 R132, R193, 0x20, R132 ;  /* 0x00000020c1841825 */ /* 0x002fe200078e0084 */
[----:B------:R-:W-:Y:S06]  /*10ee0*/  @!P0 BRA `(.L_x_15940) ;  /* 0x0000000000508947 */ /* 0x000fec0003800000 */
[----:B--2---:R-:W-:Y:S01]  /*10ef0*/  IMAD.U32 R130, R176, 0x10000, RZ ;  /* 0x00010000b0827824 */ /* 0x004fe200078e00ff */
        /* <DEDUP_REMOVED lines=19> */
.L_x_15940:
[----:B------:R1:W5:Y:S04]  /*11030*/  @P0 LDG.E.128 R172, desc[UR6][R126.64] ;  /* 0x000000067eac0981 */ /* 0x000368000c1e1d00 */
[----:B------:R1:W5:Y:S04]  /*11040*/  @P1 LDG.E.128 R108, desc[UR6][R132.64] ;  /* 0x00000006846c1981 */ /* 0x000368000c1e1d00 */
[----:B------:R1:W5:Y:S04]  /*11050*/  @P1 LDG.E.128 R104, desc[UR6][R132.64+0x10] ;  /* 0x0000100684681981 */ /* 0x000368000c1e1d00 */
[----:B0-2---:R-:W5:Y:S01]  /*11060*/  LDG.E.128 R128, desc[UR6][R128.64] ;  /* 0x0000000680807981 */ /* 0x005f62000c1e1d00 */
        /* <DEDUP_REMOVED lines=17> */
.L_x_15944:
        /* <DEDUP_REMOVED lines=13> */
.L_x_15946:
[----:B------:R-:W-:Y:S05]  /*11250*/  BSYNC.RECONVERGENT B1 ;  /* 0x0000000000017941 */ /* 0x000fea0003800200 */
.L_x_15945:
        /* <DEDUP_REMOVED lines=48> */
.L_x_15943:
[----:B------:R-:W-:Y:S05]  /*11560*/  BSYNC.RECONVERGENT B0 ;  /* 0x0000000000007941 */ /* 0x000fea0003800200 */
.L_x_15942:
        /* <DEDUP_REMOVED lines=21> */
.L_x_15949:
        /* <DEDUP_REMOVED lines=13> */
.L_x_15951:
[----:B------:R-:W-:Y:S05]  /*11790*/  BSYNC.RECONVERGENT B1 ;  /* 0x0000000000017941 */ /* 0x000fea0003800200 */
.L_x_15950:
        /* <DEDUP_REMOVED lines=49> */
.L_x_15948:
[----:B------:R-:W-:Y:S05]  /*11ab0*/  BSYNC.RECONVERGENT B0 ;  /* 0x0000000000007941 */ /* 0x000fea0003800200 */
.L_x_15947:
        /* <DEDUP_REMOVED lines=23> */
.L_x_15954:
        /* <DEDUP_REMOVED lines=13> */
.L_x_15956:
[----:B------:R-:W-:Y:S05]  /*11d00*/  BSYNC.RECONVERGENT B1 ;  /* 0x0000000000017941 */ /* 0x000fea0003800200 */
.L_x_15955:
        /* <DEDUP_REMOVED lines=49> */
.L_x_15953:
[----:B------:R-:W-:Y:S05]  /*12020*/  BSYNC.RECONVERGENT B0 ;  /* 0x0000000000007941 */ /* 0x000fea0003800200 */
.L_x_15952:
        /* <DEDUP_REMOVED lines=20> */
.L_x_15959:
        /* <DEDUP_REMOVED lines=13> */
.L_x_15961:
[----:B------:R-:W-:Y:S05]  /*12240*/  BSYNC.RECONVERGENT B1 ;  /* 0x0000000000017941 */ /* 0x000fea0003800200 */
.L_x_15960:
        /* <DEDUP_REMOVED lines=49> */
.L_x_15958:
[----:B------:R-:W-:Y:S05]  /*12560*/  BSYNC.RECONVERGENT B0 ;  /* 0x0000000000007941 */ /* 0x000fea0003800200 */
.L_x_15957:
        /* <DEDUP_REMOVED lines=24> */
.L_x_15964:
        /* <DEDUP_REMOVED lines=13> */
.L_x_15966:
[----:B------:R-:W-:Y:S05]  /*127c0*/  BSYNC.RECONVERGENT B1 ;  /* 0x0000000000017941 */ /* 0x000fea0003800200 */
.L_x_15965:
        /* <DEDUP_REMOVED lines=49> */
.L_x_15963:
[----:B------:R-:W-:Y:S05]  /*12ae0*/  BSYNC.RECONVERGENT B0 ;  /* 0x0000000000007941 */ /* 0x000fea0003800200 */
.L_x_15962:
        /* <DEDUP_REMOVED lines=21> */
.L_x_15969:
        /* <DEDUP_REMOVED lines=13> */
.L_x_15971:
[----:B------:R-:W-:Y:S05]  /*12d10*/  BSYNC.RECONVERGENT B1 ;  /* 0x0000000000017941 */ /* 0x000fea0003800200 */
.L_x_15970:
        /* <DEDUP_REMOVED lines=49> */
.L_x_15968:
[----:B------:R-:W-:Y:S05]  /*13030*/  BSYNC.RECONVERGENT B0 ;  /* 0x0000000000007941 */ /* 0x000fea0003800200 */
.L_x_15967:
        /* <DEDUP_REMOVED lines=23> */
.L_x_15974:
        /* <DEDUP_REMOVED lines=13> */
.L_x_15976:
[----:B------:R-:W-:Y:S05]  /*13280*/  BSYNC.RECONVERGENT B1 ;  /* 0x0000000000017941 */ /* 0x000fea0003800200 */
.L_x_15975:
        /* <DEDUP_REMOVED lines=49> */
.L_x_15973:
[----:B------:R-:W-:Y:S05]  /*135a0*/  BSYNC.RECONVERGENT B0 ;  /* 0x0000000000007941 */ /* 0x000fea0003800200 */
.L_x_15972:
        /* <DEDUP_REMOVED lines=20> */
.L_x_15979:
        /* <DEDUP_REMOVED lines=13> */
.L_x_15981:
[----:B------:R-:W-:Y:S05]  /*137c0*/  BSYNC.RECONVERGENT B1 ;  /* 0x0000000000017941 */ /* 0x000fea0003800200 */
.L_x_15980:
        /* <DEDUP_REMOVED lines=49> */
.L_x_15978:
[----:B------:R-:W-:Y:S05]  /*13ae0*/  BSYNC.RECONVERGENT B0 ;  /* 0x0000000000007941 */ /* 0x000fea0003800200 */
.L_x_15977:
        /* <DEDUP_REMOVED lines=24> */
.L_x_15984:
        /* <DEDUP_REMOVED lines=13> */
.L_x_15986:
[----:B------:R-:W-:Y:S05]  /*13d40*/  BSYNC.RECONVERGENT B1 ;  /* 0x0000000000017941 */ /* 0x000fea0003800200 */
.L_x_15985:
        /* <DEDUP_REMOVED lines=49> */
.L_x_15983:
[----:B------:R-:W-:Y:S05]  /*14060*/  BSYNC.RECONVERGENT B0 ;  /* 0x0000000000007941 */ /* 0x000fea0003800200 */
.L_x_15982:
        /* <DEDUP_REMOVED lines=19> */
.L_x_15989:
        /* <DEDUP_REMOVED lines=13> */
.L_x_15991:
[----:B------:R-:W-:Y:S05]  /*14270*/  BSYNC.RECONVERGENT B1 ;  /* 0x0000000000017941 */ /* 0x000fea0003800200 */
.L_x_15990:
        /* <DEDUP_REMOVED lines=49> */
.L_x_15988:
[----:B------:R-:W-:Y:S05]  /*14590*/  BSYNC.RECONVERGENT B0 ;  /* 0x0000000000007941 */ /* 0x000fea0003800200 */
.L_x_15987:
        /* <DEDUP_REMOVED lines=23> */
.L_x_15994:
        /* <DEDUP_REMOVED lines=13> */
.L_x_15996:
[----:B------:R-:W-:Y:S05]  /*147e0*/  BSYNC.RECONVERGENT B1 ;  /* 0x0000000000017941 */ /* 0x000fea0003800200 */
.L_x_15995:
        /* <DEDUP_REMOVED lines=49> */
.L_x_15993:
[----:B------:R-:W-:Y:S05]  /*14b00*/  BSYNC.RECONVERGENT B0 ;  /* 0x0000000000007941 */ /* 0x000fea0003800200 */
.L_x_15992:
        /* <DEDUP_REMOVED lines=18> */
.L_x_15999:
        /* <DEDUP_REMOVED lines=13> */
.L_x_16001:
[----:B------:R-:W-:Y:S05]  /*14d00*/  BSYNC.RECONVERGENT B1 ;  /* 0x0000000000017941 */ /* 0x000fea0003800200 */
.L_x_16000:
        /* <DEDUP_REMOVED lines=49> */
.L_x_15998:
[----:B------:R-:W-:Y:S05]  /*15020*/  BSYNC.RECONVERGENT B0 ;  /* 0x0000000000007941 */ /* 0x000fea0003800200 */
.L_x_15997:
        /* <DEDUP_REMOVED lines=24> */
.L_x_16004:
        /* <DEDUP_REMOVED lines=13> */
.L_x_16006:
[----:B------:R-:W-:Y:S05]  /*15280*/  BSYNC.RECONVERGENT B1 ;  /* 0x0000000000017941 */ /* 0x000fea0003800200 */
.L_x_16005:
        /* <DEDUP_REMOVED lines=47> */
[----:B------:R-:W-:Y:S01]  /*15580*/  IMAD.MOV.U32 R132, RZ, RZ, R134 ;  /* 0x000000ffff847224 */ /* 0x000fe200078e0086 */
[----:B------:R-:W-:-:S07]  /*15590*/  LOP3.LUT R198, R133, R198, R135, 0x96, !PT ;  /* 0x000000c685c67212 */ /* 0x000fce00078e9687 */
.L_x_16003:
[----:B------:R-:W-:Y:S05]  /*155a0*/  BSYNC.RECONVERGENT B0 ;  /* 0x0000000000007941 */ /* 0x000fea0003800200 */
.L_x_16002:
        /* <DEDUP_REMOVED lines=19> */
.L_x_16009:
        /* <DEDUP_REMOVED lines=13> */
.L_x_16011:
[----:B------:R-:W-:Y:S05]  /*157b0*/  BSYNC.RECONVERGENT B1 ;  /* 0x0000000000017941 */ /* 0x000fea0003800200 */
.L_x_16010:
        /* <DEDUP_REMOVED lines=47> */
[----:B------:R-:W-:Y:S02]  /*15ab0*/  IMAD.MOV.U32 R132, RZ, RZ, R134 ;  /* 0x000000ffff847224 */ /* 0x000fe400078e0086 */
[----:B------:R-:W-:-:S07]  /*15ac0*/  HFMA2 R134, -RZ, RZ, 0, 0 ;  /* 0x00000000ff867431 */ /* 0x000fce00000001ff */
.L_x_16008:
[----:B------:R-:W-:Y:S05]  /*15ad0*/  BSYNC.RECONVERGENT B0 ;  /* 0x0000000000007941 */ /* 0x000fea0003800200 */
.L_x_16007:
        /* <DEDUP_REMOVED lines=23> */
.L_x_16014:
        /* <DEDUP_REMOVED lines=13> */
.L_x_16016:
[----:B------:R-:W-:Y:S05]  /*15d20*/  BSYNC.RECONVERGENT B1 ;  /* 0x0000000000017941 */ /* 0x000fea0003800200 */
.L_x_16015:
        /* <DEDUP_REMOVED lines=46> */
[----:B------:R-:W-:Y:S02]  /*16010*/  HFMA2 R135, -RZ, RZ, 0, 0 ;  /* 0x00000000ff877431 */ /* 0x000fe400000001ff */
[----:B------:R-:W-:Y:S02]  /*16020*/  IMAD.MOV.U32 R133, RZ, RZ, R132 ;  /* 0x000000ffff857224 */ /* 0x000fe400078e0084 */
[----:B------:R-:W-:-:S07]  /*16030*/  IMAD.MOV.U32 R132, RZ, RZ, R134 ;  /* 0x000000ffff847224 */ /* 0x000fce00078e0086 */
.L_x_16013:
[----:B------:R-:W-:Y:S05]  /*16040*/  BSYNC.RECONVERGENT B0 ;  /* 0x0000000000007941 */ /* 0x000fea0003800200 */
.L_x_16012:
        /* <DEDUP_REMOVED lines=18> */
.L_x_16019:
        /* <DEDUP_REMOVED lines=15> */
.L_x_16021:
[----:B------:R-:W-:Y:S05]  /*16260*/  BSYNC.RECONVERGENT B1 ;  /* 0x0000000000017941 */ /* 0x000fea0003800200 */
.L_x_16020:
[----:B------:R-:W-:Y:S01]  /*16270*/  IMAD.WIDE.U32 R136, R160, -0x326172a9, RZ ;  /* 0xcd9e8d57a0887825 */ /* 0x000fe200078e00ff */
[----:B------:R-:W-:-:S03]  /*16280*/  LOP3.LUT R140, R165, R135, R3, 0x96, !PT ;  /* 0x00000087a58c7212 */ /* 0x000fc600078e9603 */
[----:B------:R-:W-:Y:S01]  /*16290*/  HFMA2 R150, -RZ, RZ, 0, 0 ;  /* 0x00000000ff967431 */ /* 0x000fe200000001ff */
        /* <DEDUP_REMOVED lines=46> */
.L_x_16018:
[----:B------:R-:W-:Y:S05]  /*16580*/  BSYNC.RECONVERGENT B0 ;  /* 0x0000000000007941 */ /* 0x000fea0003800200 */
.L_x_16017:
        /* <DEDUP_REMOVED lines=12> */
.L_x_15941:
        /* <DEDUP_REMOVED lines=16> */
.L_x_16025:
        /* <DEDUP_REMOVED lines=13> */
.L_x_16027:
[----:B------:R-:W-:Y:S05]  /*16820*/  BSYNC.RECONVERGENT B1 ;  /* 0x0000000000017941 */ /* 0x000fea0003800200 */
.L_x_16026:
        /* <DEDUP_REMOVED lines=41> */
[----:B------:R-:W-:Y:S02]  /*16ac0*/  VIADD R127, R2, 0x8ff34781 ;  /* 0x8ff34781027f7836 */ /* 0x000fe40000000000 */
[----:B------:R-:W-:Y:S02]  /*16ad0*/  IMAD.MOV.U32 R126, RZ, RZ, RZ ;  /* 0x000000ffff7e7224 */ /* 0x000fe400078e00ff */
[----:B------:R-:W-:Y:S01]  /*16ae0*/  IMAD.WIDE.U32 R132, R125, -0x2daee0ad, RZ ;  /* 0xd2511f537d847825 */ /* 0x000fe200078e00ff */
[----:B------:R-:W-:Y:S02]  /*16af0*/  IADD3 R125, PT, PT, R3, -0x695add53, RZ ;  /* 0x96a522ad037d7810 */ /* 0x000fe40007ffe0ff */
[----:B------:R-:W-:Y:S02]  /*16b00*/  LOP3.LUT R194, R127, R194, R197, 0x96, !PT ;  /* 0x000000c27fc27212 */ /* 0x000fe400078e96c5 */
[----:B------:R-:W-:Y:S01]  /*16b10*/  LOP3.LUT R198, R125, R198, R133, 0x96, !PT ;  /* 0x000000c67dc67212 */ /* 0x000fe200078e9685 */
[----:B------:R-:W-:-:S07]  /*16b20*/  IMAD.MOV.U32 R125, RZ, RZ, R124 ;  /* 0x000000ffff7d7224 */ /* 0x000fce00078e007c */
.L_x_16024:
[----:B------:R-:W-:Y:S05]  /*16b30*/  BSYNC.RECONVERGENT B0 ;  /* 0x0000000000007941 */ /* 0x000fea0003800200 */
.L_x_16023:
        /* <DEDUP_REMOVED lines=20> */
.L_x_16030:
        /* <DEDUP_REMOVED lines=13> */
.L_x_16032:
[----:B------:R-:W-:Y:S05]  /*16d50*/  BSYNC.RECONVERGENT B1 ;  /* 0x0000000000017941 */ /* 0x000fea0003800200 */
.L_x_16031:
        /* <DEDUP_REMOVED lines=49> */
.L_x_16029:
[----:B------:R-:W-:Y:S05]  /*17070*/  BSYNC.RECONVERGENT B0 ;  /* 0x0000000000007941 */ /* 0x000fea0003800200 */
.L_x_16028:
        /* <DEDUP_REMOVED lines=19> */
.L_x_16035:
        /* <DEDUP_REMOVED lines=13> */
.L_x_16037:
[----:B------:R-:W-:Y:S05]  /*17280*/  BSYNC.RECONVERGENT B1 ;  /* 0x0000000000017941 */ /* 0x000fea0003800200 */
.L_x_16036:
        /* <DEDUP_REMOVED lines=49> */
.L_x_16034:
[----:B------:R-:W-:Y:S05]  /*175a0*/  BSYNC.RECONVERGENT B0 ;  /* 0x0000000000007941 */ /* 0x000fea0003800200 */
.L_x_16033:
        /* <DEDUP_REMOVED lines=20> */
.L_x_16040:
        /* <DEDUP_REMOVED lines=13> */
.L_x_16042:
[----:B------:R-:W-:Y:S05]  /*177c0*/  BSYNC.RECONVERGENT B1 ;  /* 0x0000000000017941 */ /* 0x000fea0003800200 */
.L_x_16041:
        /* <DEDUP_REMOVED lines=49> */
.L_x_16039:
[----:B------:R-:W-:Y:S05]  /*17ae0*/  BSYNC.RECONVERGENT B0 ;  /* 0x0000000000007941 */ /* 0x000fea0003800200 */
.L_x_16038:
        /* <DEDUP_REMOVED lines=19> */
.L_x_16045:
        /* <DEDUP_REMOVED lines=13> */
.L_x_16047:
[----:B------:R-:W-:Y:S05]  /*17cf0*/  BSYNC.RECONVERGENT B1 ;  /* 0x0000000000017941 */ /* 0x000fea0003800200 */
.L_x_16046:
        /* <DEDUP_REMOVED lines=49> */
.L_x_16044:
[----:B------:R-:W-:Y:S05]  /*18010*/  BSYNC.RECONVERGENT B0 ;  /* 0x0000000000007941 */ /* 0x000fea0003800200 */
.L_x_16043:
        /* <DEDUP_REMOVED lines=18> */
.L_x_16050:
        /* <DEDUP_REMOVED lines=13> */
.L_x_16052:
[----:B------:R-:W-:Y:S05]  /*18210*/  BSYNC.RECONVERGENT B1 ;  /* 0x0000000000017941 */ /* 0x000fea0003800200 */
.L_x_16051:
        /* <DEDUP_REMOVED lines=49> */
.L_x_16049:
[----:B------:R-:W-:Y:S05]  /*18530*/  BSYNC.RECONVERGENT B0 ;  /* 0x0000000000007941 */ /* 0x000fea0003800200 */
.L_x_16048:
        /* <DEDUP_REMOVED lines=17> */
.L_x_16055:
        /* <DEDUP_REMOVED lines=13> */
.L_x_16057:
[----:B------:R-:W-:Y:S05]  /*18720*/  BSYNC.RECONVERGENT B1 ;  /* 0x0000000000017941 */ /* 0x000fea0003800200 */
.L_x_16056:
        /* <DEDUP_REMOVED lines=49> */
.L_x_16054:
[----:B------:R-:W-:Y:S05]  /*18a40*/  BSYNC.RECONVERGENT B0 ;  /* 0x0000000000007941 */ /* 0x000fea0003800200 */
.L_x_16053:
        /* <DEDUP_REMOVED lines=18> */
.L_x_16060:
        /* <DEDUP_REMOVED lines=13> */
.L_x_16062:
[----:B------:R-:W-:Y:S05]  /*18c40*/  BSYNC.RECONVERGENT B1 ;  /* 0x0000000000017941 */ /* 0x000fea0003800200 */
.L_x_16061:
        /* <DEDUP_REMOVED lines=49> */
.L_x_16059:
[----:B------:R-:W-:Y:S05]  /*18f60*/  BSYNC.RECONVERGENT B0 ;  /* 0x0000000000007941 */ /* 0x000fea0003800200 */
.L_x_16058:
[-C--:B------:R-:W-:Y:S01]  /*18f70*/  FMUL.FTZ R134, R129, R190.reuse ;  /* 0x000000be81867220 */ /* 0x080fe20000410000 */
[----:B------:R-:W-:Y:S01]  /*18f80*/  P2R R128, PR, RZ, 0x2 ;  /* 0x00000002ff807803 */ /* 0x000fe20000000000 */
[----:B------:R-:W-:Y:S01]  /*18f90*/  FMUL.FTZ R125, R125, R190 ;  /* 0x000000be7d7d7220 */ /* 0x000fe20000410000 */
[----:B------:R-:W-:Y:S01]  /*18fa0*/  I2FP.F32.U32 R129, R126 ;  /* 0x0000007e00817245 */ /* 0x000fe20000201000 */
[-C--:B------:R-:W-:Y:S01]  /*18fb0*/  FMUL.FTZ R133, R133, R190.reuse ;  /* 0x000000be85857220 */ /* 0x080fe20000410000 */
[C---:B------:R-:W-:Y:S01]  /*18fc0*/  LOP3.LUT P1, RZ, R202.reuse, 0x10, RZ, 0xc0, !PT ;  /* 0x00000010caff7812 */ /* 0x040fe2000782c0ff */
        /* <DEDUP_REMOVED lines=12> */
[----:B------:R-:W-:Y:S02]  /*19090*/  FSEL R126, R133, RZ, P5 ;  /* 0x000000ff857e7208 */ /* 0x000fe40002800000 */
        /* <DEDUP_REMOVED lines=18> */
.L_x_16022:
        /* <DEDUP_REMOVED lines=48> */
.L_x_16063:
        /* <DEDUP_REMOVED lines=21> */
.L_x_16067:
        /* <DEDUP_REMOVED lines=13> */
.L_x_16069:
[----:B------:R-:W-:Y:S05]  /*196e0*/  BSYNC.RECONVERGENT B1 ;  /* 0x0000000000017941 */ /* 0x000fea0003800200 */
.L_x_16068:
        /* <DEDUP_REMOVED lines=41> */
[----:B------:R-:W-:-:S03]  /*19980*/  IADD3 R135, PT, PT, R2, -0x700cb87f, RZ ;  /* 0x8ff3478102877810 */ /* 0x000fc60007ffe0ff */
[----:B------:R-:W-:Y:S01]  /*19990*/  IMAD.WIDE.U32 R140, R133, -0x2daee0ad, RZ ;  /* 0xd2511f53858c7825 */ /* 0x000fe200078e00ff */
[----:B------:R-:W-:-:S03]  /*199a0*/  LOP3.LUT R194, R135, R134, R197, 0x96, !PT ;  /* 0x0000008687c27212 */ /* 0x000fc600078e96c5 */
[----:B------:R-:W-:Y:S02]  /*199b0*/  HFMA2 R134, -RZ, RZ, 0, 0 ;  /* 0x00000000ff867431 */ /* 0x000fe400000001ff */
[----:B------:R-:W-:-:S05]  /*199c0*/  VIADD R133, R3, 0x96a522ad ;  /* 0x96a522ad03857836 */ /* 0x000fca0000000000 */
[----:B------:R-:W-:Y:S01]  /*199d0*/  LOP3.LUT R198, R133, R198, R141, 0x96, !PT ;  /* 0x000000c685c67212 */ /* 0x000fe200078e968d */
[----:B------:R-:W-:-:S07]  /*199e0*/  IMAD.MOV.U32 R133, RZ, RZ, R132 ;  /* 0x000000ffff857224 */ /* 0x000fce00078e0084 */
.L_x_16066:
[----:B------:R-:W-:Y:S05]  /*199f0*/  BSYNC.RECONVERGENT B0 ;  /* 0x0000000000007941 */ /* 0x000fea0003800200 */
.L_x_16065:
[----:B------:R-:W-:Y:S01]  /*19a00*/  I2FP.F32.U32 R133, R133 ;  /* 0x0000008500857245 */ /* 0x000fe20000201000 */
[----:B------:R-:W-:Y:S01]  /*19a10*/  BSSY.RECONVERGENT B0, `(.L_x_16070) ;  /* 0x0000053000007945 */ /* 0x000fe20003800200 */
[----:B------:R-:W-:Y:S01]  /*19a20*/  ISETP.NE.AND P2, PT, R134, 0x1, PT ;  /* 0x000000018600780c */ /* 0x000fe20003f45270 */
[----:B------:R-:W-:Y:S01]  /*19a30*/  IMAD.MOV.U32 R142, RZ, RZ, 0x2 ;  /* 0x00000002ff8e7424 */ /* 0x000fe200078e00ff */
[----:B------:R-:W-:Y:S01]  /*19a40*/  LOP3.LUT R202, R202, 0xffffffef, RZ, 0xc0, !PT ;  /* 0xffffffefcaca7812 */ /* 0x000fe200078ec0ff */
[----:B------:R-:W-:Y:S01]  /*19a50*/  FFMA.FTZ R132, R133, R188, 1.1641532182693481445e-10 ;  /* 0x2f00000085847423 */ /* 0x000fe200000100bc */
[C---:B-----5:R-:W-:Y:S01]  /*19a60*/  IMAD.U32 R133, R136.reuse, 0x10000, RZ ;  /* 0x0001000088857824 */ /* 0x060fe200078e00ff */
[----:B------:R-:W-:-:S03]  /*19a70*/  PRMT R136, R136, 0x7632, R136 ;  /* 0x0000763288887816 */ /* 0x000fc60000000088 */
        /* <DEDUP_REMOVED lines=13> */
.L_x_16072:
        /* <DEDUP_REMOVED lines=13> */
.L_x_16074:
[----:B------:R-:W-:Y:S05]  /*19c20*/  BSYNC.RECONVERGENT B1 ;  /* 0x0000000000017941 */ /* 0x000fea0003800200 */
.L_x_16073:
        /* <DEDUP_REMOVED lines=49> */
.L_x_16071:
[----:B------:R-:W-:Y:S05]  /*19f40*/  BSYNC.RECONVERGENT B0 ;  /* 0x0000000000007941 */ /* 0x000fea0003800200 */
.L_x_16070:
        /* <DEDUP_REMOVED lines=23> */
.L_x_16077:
        /* <DEDUP_REMOVED lines=13> */
.L_x_16079:
[----:B------:R-:W-:Y:S05]  /*1a190*/  BSYNC.RECONVERGENT B1 ;  /* 0x0000000000017941 */ /* 0x000fea0003800200 */
.L_x_16078:
        /* <DEDUP_REMOVED lines=45> */
[----:B------:R-:W-:Y:S01]  /*1a470*/  HFMA2 R135, -RZ, RZ, 0, 0 ;  /* 0x00000000ff877431 */ /* 0x000fe200000001ff */
[----:B------:R-:W-:Y:S01]  /*1a480*/  LOP3.LUT R198, R133, R198, R143, 0x96, !PT ;  /* 0x000000c685c67212 */ /* 0x000fe200078e968f */
[----:B------:R-:W-:Y:S02]  /*1a490*/  IMAD.MOV.U32 R133, RZ, RZ, R140 ;  /* 0x000000ffff857224 */ /* 0x000fe400078e008c */
[----:B------:R-:W-:-:S07]  /*1a4a0*/  IMAD.MOV.U32 R140, RZ, RZ, R142 ;  /* 0x000000ffff8c7224 */ /* 0x000fce00078e008e */
.L_x_16076:
[----:B------:R-:W-:Y:S05]  /*1a4b0*/  BSYNC.RECONVERGENT B0 ;  /* 0x0000000000007941 */ /* 0x000fea0003800200 */
.L_x_16075:
        /* <DEDUP_REMOVED lines=20> */
.L_x_16082:
        /* <DEDUP_REMOVED lines=13> */
.L_x_16084:
[----:B------:R-:W-:Y:S05]  /*1a6d0*/  BSYNC.RECONVERGENT B1 ;  /* 0x0000000000017941 */ /* 0x000fea0003800200 */
.L_x_16083:
        /* <DEDUP_REMOVED lines=49> */
.L_x_16081:
[----:B------:R-:W-:Y:S05]  /*1a9f0*/  BSYNC.RECONVERGENT B0 ;  /* 0x0000000000007941 */ /* 0x000fea0003800200 */
.L_x_16080:
[----:B------:R-:W-:Y:S01]  /*1aa00*/  I2FP.F32.U32 R133, R134 ;  /* 0x0000008600857245 */ /* 0x000fe20000201000 */
[----:B------:R-:W-:Y:S01]  /*1aa10*/  BSSY.RECONVERGENT B0, `(.L_x_16085) ;  /* 0x0000056000007945 */ /* 0x000fe20003800200 */
[----:B------:R-:W-:Y:S01]  /*1aa20*/  PRMT R134, R172, 0x7632, R134 ;  /* 0x00007632ac867816 */ /* 0x000fe20000000086 */
[----:B------:R-:W-:Y:S01]  /*1aa30*/  IMAD.MOV.U32 R142, RZ, RZ, 0x2 ;  /* 0x00000002ff8e7424 */ /* 0x000fe200078e00ff */
[----:B------:R-:W-:-:S03]  /*1aa40*/  ISETP.NE.AND P3, PT, R141, 0x1, PT ;  /* 0x000000018d00780c */ /* 0x000fc60003f65270 */
        /* <DEDUP_REMOVED lines=19> */
.L_x_16087:
        /* <DEDUP_REMOVED lines=13> */
.L_x_16089:
[----:B------:R-:W-:Y:S05]  /*1ac50*/  BSYNC.RECONVERGENT B1 ;  /* 0x0000000000017941 */ /* 0x000fea0003800200 */
.L_x_16088:
        /* <DEDUP_REMOVED lines=46> */
[----:B------:R-:W-:Y:S02]  /*1af40*/  IMAD.MOV.U32 R140, RZ, RZ, R142 ;  /* 0x000000ffff8c7224 */ /* 0x000fe400078e008e */
[----:B------:R-:W-:Y:S01]  /*1af50*/  HFMA2 R142, -RZ, RZ, 0, 0 ;  /* 0x00000000ff8e7431 */ /* 0x000fe200000001ff */
[----:B------:R-:W-:-:S07]  /*1af60*/  LOP3.LUT R198, R141, R198, R143, 0x96, !PT ;  /* 0x000000c68dc67212 */ /* 0x000fce00078e968f */
.L_x_16086:
[----:B------:R-:W-:Y:S05]  /*1af70*/  BSYNC.RECONVERGENT B0 ;  /* 0x0000000000007941 */ /* 0x000fea0003800200 */
.L_x_16085:
[----:B------:R-:W-:Y:S01]  /*1af80*/  I2FP.F32.U32 R135, R134 ;  /* 0x0000008600877245 */ /* 0x000fe20000201000 */
[----:B------:R-:W-:Y:S01]  /*1af90*/  BSSY.RECONVERGENT B0, `(.L_x_16090) ;  /* 0x0000053000007945 */ /* 0x000fe20003800200 */
[----:B------:R-:W-:Y:S01]  /*1afa0*/  ISETP.NE.AND P2, PT, R142, 0x1, PT ;  /* 0x000000018e00780c */ /* 0x000fe20003f45270 */
[----:B------:R-:W-:Y:S01]  /*1afb0*/  IMAD.MOV.U32 R143, RZ, RZ, 0x2 ;  /* 0x00000002ff8f7424 */ /* 0x000fe200078e00ff */
[----:B------:R-:W-:Y:S01]  /*1afc0*/  LOP3.LUT R202, R202, 0xfffffffb, RZ, 0xc0, !PT ;  /* 0xfffffffbcaca7812 */ /* 0x000fe200078ec0ff */
[----:B------:R-:W-:Y:S01]  /*1afd0*/  FFMA.FTZ R134, R135, R188, 1.1641532182693481445e-10 ;  /* 0x2f00000087867423 */ /* 0x000fe200000100bc */
[C---:B------:R-:W-:Y:S01]  /*1afe0*/  IMAD.U32 R135, R137.reuse, 0x10000, RZ ;  /* 0x0001000089877824 */ /* 0x040fe200078e00ff */
        /* <DEDUP_REMOVED lines=14> */
.L_x_16092:
        /* <DEDUP_REMOVED lines=13> */
.L_x_16094:
[----:B------:R-:W-:Y:S05]  /*1b1a0*/  BSYNC.RECONVERGENT B1 ;  /* 0x0000000000017941 */ /* 0x000fea0003800200 */
.L_x_16093:
        /* <DEDUP_REMOVED lines=47> */
[----:B------:R-:W-:Y:S02]  /*1b4a0*/  HFMA2 R143, -RZ, RZ, 0, 0 ;  /* 0x00000000ff8f7431 */ /* 0x000fe400000001ff */
[----:B------:R-:W-:-:S07]  /*1b4b0*/  IMAD.MOV.U32 R140, RZ, RZ, R142 ;  /* 0x000000ffff8c7224 */ /* 0x000fce00078e008e */
.L_x_16091:
[----:B------:R-:W-:Y:S05]  /*1b4c0*/  BSYNC.RECONVERGENT B0 ;  /* 0x0000000000007941 */ /* 0x000fea0003800200 */
.L_x_16090:
        /* <DEDUP_REMOVED lines=23> */
.L_x_16097:
        /* <DEDUP_REMOVED lines=13> */
.L_x_16099:
[----:B------:R-:W-:Y:S05]  /*1b710*/  BSYNC.RECONVERGENT B1 ;  /* 0x0000000000017941 */ /* 0x000fea0003800200 */
.L_x_16098:
        /* <DEDUP_REMOVED lines=49> */
.L_x_16096:
[----:B------:R-:W-:Y:S05]  /*1ba30*/  BSYNC.RECONVERGENT B0 ;  /* 0x0000000000007941 */ /* 0x000fea0003800200 */
.L_x_16095:
        /* <DEDUP_REMOVED lines=20> */
.L_x_16102:
        /* <DEDUP_REMOVED lines=13> */
.L_x_16104:
[----:B------:R-:W-:Y:S05]  /*1bc50*/  BSYNC.RECONVERGENT B1 ;  /* 0x0000000000017941 */ /* 0x000fea0003800200 */
.L_x_16103:
        /* <DEDUP_REMOVED lines=49> */
.L_x_16101:
[----:B------:R-:W-:Y:S05]  /*1bf70*/  BSYNC.RECONVERGENT B0 ;  /* 0x0000000000007941 */ /* 0x000fea0003800200 */
.L_x_16100:
        /* <DEDUP_REMOVED lines=24> */
.L_x_16107:
        /* <DEDUP_REMOVED lines=13> */
.L_x_16109:
[----:B------:R-:W-:Y:S05]  /*1c1d0*/  BSYNC.RECONVERGENT B1 ;  /* 0x0000000000017941 */ /* 0x000fea0003800200 */
.L_x_16108:
        /* <DEDUP_REMOVED lines=49> */
.L_x_16106:
[----:B------:R-:W-:Y:S05]  /*1c4f0*/  BSYNC.RECONVERGENT B0 ;  /* 0x0000000000007941 */ /* 0x000fea0003800200 */
.L_x_16105:
        /* <DEDUP_REMOVED lines=19> */
.L_x_16112:
        /* <DEDUP_REMOVED lines=13> */
.L_x_16114:
[----:B------:R-:W-:Y:S05]  /*1c700*/  BSYNC.RECONVERGENT B1 ;  /* 0x0000000000017941 */ /* 0x000fea0003800200 */
.L_x_16113:
        /* <DEDUP_REMOVED lines=42> */
[----:B------:R-:W-:Y:S02]  /*1c9b0*/  HFMA2 R143, -RZ, RZ, 0, 0 ;  /* 0x00000000ff8f7431 */ /* 0x000fe400000001ff */
[----:B------:R-:W-:Y:S01]  /*1c9c0*/  IMAD.WIDE.U32 R144, R137, -0x2daee0ad, RZ ;  /* 0xd2511f5389907825 */ /* 0x000fe200078e00ff */
[----:B------:R-:W-:Y:S02]  /*1c9d0*/  IADD3 R137, PT, PT, R3, -0x695add53, RZ ;  /* 0x96a522ad03897810 */ /* 0x000fe40007ffe0ff */
[----:B------:R-:W-:Y:S01]  /*1c9e0*/  LOP3.LUT R194, R141, R142, R197, 0x96, !PT ;  /* 0x0000008e8dc27212 */ /* 0x000fe200078e96c5 */
[----:B------:R-:W-:Y:S01]  /*1c9f0*/  IMAD.MOV.U32 R141, RZ, RZ, R140 ;  /* 0x000000ffff8d7224 */ /* 0x000fe200078e008c */
[----:B------:R-:W-:Y:S01]  /*1ca00*/  LOP3.LUT R198, R137, R198, R145, 0x96, !PT ;  /* 0x000000c689c67212 */ /* 0x000fe200078e9691 */
[----:B------:R-:W-:-:S07]  /*1ca10*/  IMAD.MOV.U32 R140, RZ, RZ, R144 ;  /* 0x000000ffff8c7224 */ /* 0x000fce00078e0090 */
.L_x_16111:
[----:B------:R-:W-:Y:S05]  /*1ca20*/  BSYNC.RECONVERGENT B0 ;  /* 0x0000000000007941 */ /* 0x000fea0003800200 */
.L_x_16110:
        /* <DEDUP_REMOVED lines=23> */
.L_x_16117:
        /* <DEDUP_REMOVED lines=13> */
.L_x_16119:
[----:B------:R-:W-:Y:S05]  /*1cc70*/  BSYNC.RECONVERGENT B1 ;  /* 0x0000000000017941 */ /* 0x000fea0003800200 */
.L_x_16118:
        /* <DEDUP_REMOVED lines=49> */
.L_x_16116:
[----:B------:R-:W-:Y:S05]  /*1cf90*/  BSYNC.RECONVERGENT B0 ;  /* 0x0000000000007941 */ /* 0x000fea0003800200 */
.L_x_16115:
        /* <DEDUP_REMOVED lines=18> */
.L_x_16122:
        /* <DEDUP_REMOVED lines=13> */
.L_x_16124:
[----:B------:R-:W-:Y:S05]  /*1d190*/  BSYNC.RECONVERGENT B1 ;  /* 0x0000000000017941 */ /* 0x000fea0003800200 */
.L_x_16123:
        /* <DEDUP_REMOVED lines=49> */
.L_x_16121:
[----:B------:R-:W-:Y:S05]  /*1d4b0*/  BSYNC.RECONVERGENT B0 ;  /* 0x0000000000007941 */ /* 0x000fea0003800200 */
.L_x_16120:
        /* <DEDUP_REMOVED lines=24> */
.L_x_16127:
        /* <DEDUP_REMOVED lines=13> */
.L_x_16129:
[----:B------:R-:W-:Y:S05]  /*1d710*/  BSYNC.RECONVERGENT B1 ;  /* 0x0000000000017941 */ /* 0x000fea0003800200 */
.L_x_16128:
        /* <DEDUP_REMOVED lines=46> */
[----:B------:R-:W-:Y:S02]  /*1da00*/  IMAD.MOV.U32 R140, RZ, RZ, R144 ;  /* 0x000000ffff8c7224 */ /* 0x000fe400078e0090 */
[----:B------:R-:W-:Y:S01]  /*1da10*/  HFMA2 R144, -RZ, RZ, 0, 0 ;  /* 0x00000000ff907431 */ /* 0x000fe200000001ff */
[----:B------:R-:W-:-:S07]  /*1da20*/  LOP3.LUT R198, R141, R198, R145, 0x96, !PT ;  /* 0x000000c68dc67212 */ /* 0x000fce00078e9691 */
.L_x_16126:
[----:B------:R-:W-:Y:S05]  /*1da30*/  BSYNC.RECONVERGENT B0 ;  /* 0x0000000000007941 */ /* 0x000fea0003800200 */
.L_x_16125:
        /* <DEDUP_REMOVED lines=19> */
.L_x_16132:
        /* <DEDUP_REMOVED lines=13> */
.L_x_16134:
[----:B------:R-:W-:Y:S05]  /*1dc40*/  BSYNC.RECONVERGENT B1 ;  /* 0x0000000000017941 */ /* 0x000fea0003800200 */
.L_x_16133:
        /* <DEDUP_REMOVED lines=49> */
.L_x_16131:
[----:B------:R-:W-:Y:S05]  /*1df60*/  BSYNC.RECONVERGENT B0 ;  /* 0x0000000000007941 */ /* 0x000fea0003800200 */
.L_x_16130:
[----:B------:R-:W-:Y:S01]  /*1df70*/  I2FP.F32.U32 R141, R141 ;  /* 0x0000008d008d7245 */ /* 0x000fe20000201000 */
[----:B------:R-:W-:Y:S01]  /*1df80*/  IMAD.U32 R143, R175, 0x10000, RZ ;  /* 0x00010000af8f7824 */ /* 0x000fe200078e00ff */
[----:B------:R-:W-:Y:S01]  /*1df90*/  FSEL R138, R138, RZ, P4 ;  /* 0x000000ff8a8a7208 */ /* 0x000fe20002000000 */
[----:B------:R-:W-:Y:S02]  /*1dfa0*/  BSSY.RECONVERGENT B0, `(.L_x_16135) ;  /* 0x0000053000007945 */ /* 0x000fe40003800200 */
        /* <DEDUP_REMOVED lines=19> */
.L_x_16137:
        /* <DEDUP_REMOVED lines=13> */
.L_x_16139:
[----:B------:R-:W-:Y:S05]  /*1e1b0*/  BSYNC.RECONVERGENT B1 ;  /* 0x0000000000017941 */ /* 0x000fea0003800200 */
.L_x_16138:
        /* <DEDUP_REMOVED lines=49> */
.L_x_16136:
[----:B------:R-:W-:Y:S05]  /*1e4d0*/  BSYNC.RECONVERGENT B0 ;  /* 0x0000000000007941 */ /* 0x000fea0003800200 */
.L_x_16135:
        /* <DEDUP_REMOVED lines=18> */
.L_x_16142:
        /* <DEDUP_REMOVED lines=15> */
.L_x_16144:
[----:B------:R-:W-:Y:S05]  /*1e6f0*/  BSYNC.RECONVERGENT B1 ;  /* 0x0000000000017941 */ /* 0x000fea0003800200 */
.L_x_16143:
        /* <DEDUP_REMOVED lines=48> */
[----:B------:R-:W-:-:S07]  /*1ea00*/  IMAD.MOV.U32 R140, RZ, RZ, R144 ;  /* 0x000000ffff8c7224 */ /* 0x000fce00078e0090 */
.L_x_16141:
[----:B------:R-:W-:Y:S05]  /*1ea10*/  BSYNC.RECONVERGENT B0 ;  /* 0x0000000000007941 */ /* 0x000fea0003800200 */
.L_x_16140:
        /* <DEDUP_REMOVED lines=12> */
.L_x_16064:
        /* <DEDUP_REMOVED lines=16> */
.L_x_16148:
        /* <DEDUP_REMOVED lines=13> */
.L_x_16150:
[----:B------:R-:W-:Y:S05]  /*1ecb0*/  BSYNC.RECONVERGENT B1 ;  /* 0x0000000000017941 */ /* 0x000fea0003800200 */
.L_x_16149:
        /* <DEDUP_REMOVED lines=45> */
[----:B------:R-:W-:Y:S01]  /*1ef90*/  IMAD.MOV.U32 R134, RZ, RZ, RZ ;  /* 0x000000ffff867224 */ /* 0x000fe200078e00ff */
[----:B------:R-:W-:Y:S01]  /*1efa0*/  LOP3.LUT R198, R133, R198, R141, 0x96, !PT ;  /* 0x000000c685c67212 */ /* 0x000fe200078e968d */
[----:B------:R-:W-:-:S07]  /*1efb0*/  IMAD.MOV.U32 R133, RZ, RZ, R132 ;  /* 0x000000ffff857224 */ /* 0x000fce00078e0084 */
.L_x_16147:
[----:B------:R-:W-:Y:S05]  /*1efc0*/  BSYNC.RECONVERGENT B0 ;  /* 0x0000000000007941 */ /* 0x000fea0003800200 */
.L_x_16146:
[----:B------:R-:W-:Y:S01]  /*1efd0*/  I2FP.F32.U32 R133, R133 ;  /* 0x0000008500857245 */ /* 0x000fe20000201000 */
[----:B------:R-:W-:Y:S01]  /*1efe0*/  BSSY.RECONVERGENT B0, `(.L_x_16151) ;  /* 0x0000052000007945 */ /* 0x000fe20003800200 */
[----:B------:R-:W-:Y:S02]  /*1eff0*/  ISETP.NE.AND P2, PT, R134, 0x1, PT ;  /* 0x000000018600780c */ /* 0x000fe40003f45270 */
[----:B------:R-:W-:Y:S01]  /*1f000*/  LOP3.LUT R202, R202, 0xffffffef, RZ, 0xc0, !PT ;  /* 0xffffffefcaca7812 */ /* 0x000fe200078ec0ff */
[----:B------:R-:W-:Y:S01]  /*1f010*/  FFMA.FTZ R132, R133, R188, 1.1641532182693481445e-10 ;  /* 0x2f00000085847423 */ /* 0x000fe200000100bc */
[C---:B-----5:R-:W-:Y:S02]  /*1f020*/  SHF.L.U32 R133, R136.reuse, 0x10, RZ ;  /* 0x0000001088857819 */ /* 0x060fe400000006ff */
[----:B------:R-:W-:Y:S01]  /*1f030*/  PRMT R135, R136, 0x7632, R135 ;  /* 0x0000763288877816 */ /* 0x000fe20000000087 */
[----:B------:R-:W-:Y:S01]  /*1f040*/  IMAD.MOV.U32 R136, RZ, RZ, 0x2 ;  /* 0x00000002ff887424 */ /* 0x000fe200078e00ff */
        /* <DEDUP_REMOVED lines=12> */
.L_x_16153:
        /* <DEDUP_REMOVED lines=13> */
.L_x_16155:
[----:B------:R-:W-:Y:S05]  /*1f1e0*/  BSYNC.RECONVERGENT B1 ;  /* 0x0000000000017941 */ /* 0x000fea0003800200 */
.L_x_16154:
        /* <DEDUP_REMOVED lines=38> */
[----:B------:R-:W-:Y:S02]  /*1f450*/  LOP3.LUT R143, R143, R142, R147, 0x96, !PT ;  /* 0x0000008e8f8f7212 */ /* 0x000fe400078e9693 */
[----:B------:R-:W-:-:S03]  /*1f460*/  LOP3.LUT R196, R184, R146, R199, 0x96, !PT ;  /* 0x00000092b8c47212 */ /* 0x000fc600078e96c7 */
[----:B------:R-:W-:-:S04]  /*1f470*/  IMAD.WIDE.U32 R142, R143, -0x326172a9, RZ ;  /* 0xcd9e8d578f8e7825 */ /* 0x000fc800078e00ff */
[----:B------:R-:W-:Y:S01]  /*1f480*/  IMAD.WIDE.U32 R196, R196, -0x326172a9, RZ ;  /* 0xcd9e8d57c4c47825 */ /* 0x000fe200078e00ff */
[----:B------:R-:W-:-:S03]  /*1f490*/  LOP3.LUT R141, R141, R150, R143, 0x96, !PT ;  /* 0x000000968d8d7212 */ /* 0x000fc600078e968f */
[----:B------:R-:W-:Y:S02]  /*1f4a0*/  VIADD R143, R2, 0x8ff34781 ;  /* 0x8ff34781028f7836 */ /* 0x000fe40000000000 */
[----:B------:R-:W-:-:S03]  /*1f4b0*/  IMAD.WIDE.U32 R144, R141, -0x2daee0ad, RZ ;  /* 0xd2511f538d907825 */ /* 0x000fc600078e00ff */
[----:B------:R-:W-:Y:S01]  /*1f4c0*/  LOP3.LUT R194, R143, R142, R197, 0x96, !PT ;  /* 0x0000008e8fc27212 */ /* 0x000fe200078e96c5 */
[----:B------:R-:W-:Y:S02]  /*1f4d0*/  VIADD R141, R3, 0x96a522ad ;  /* 0x96a522ad038d7836 */ /* 0x000fe40000000000 */
[----:B------:R-:W-:-:S03]  /*1f4e0*/  IMAD.MOV.U32 R140, RZ, RZ, R144 ;  /* 0x000000ffff8c7224 */ /* 0x000fc600078e0090 */
[----:B------:R-:W-:-:S07]  /*1f4f0*/  LOP3.LUT R198, R141, R198, R145, 0x96, !PT ;  /* 0x000000c68dc67212 */ /* 0x000fce00078e9691 */
.L_x_16152:
[----:B------:R-:W-:Y:S05]  /*1f500*/  BSYNC.RECONVERGENT B0 ;  /* 0x0000000000007941 */ /* 0x000fea0003800200 */
.L_x_16151:
        /* <DEDUP_REMOVED lines=19> */
.L_x_16158:
        /* <DEDUP_REMOVED lines=13> */
.L_x_16160:
[----:B------:R-:W-:Y:S05]  /*1f710*/  BSYNC.RECONVERGENT B1 ;  /* 0x0000000000017941 */ /* 0x000fea0003800200 */
.L_x_16159:
        /* <DEDUP_REMOVED lines=49> */
.L_x_16157:
[----:B------:R-:W-:Y:S05]  /*1fa30*/  BSYNC.RECONVERGENT B0 ;  /* 0x0000000000007941 */ /* 0x000fea0003800200 */
.L_x_16156:
        /* <DEDUP_REMOVED lines=20> */
.L_x_16163:
        /* <DEDUP_REMOVED lines=13> */
.L_x_16165:
[----:B------:R-:W-:Y:S05]  /*1fc50*/  BSYNC.RECONVERGENT B1 ;  /* 0x0000000000017941 */ /* 0x000fea0003800200 */
.L_x_16164:
        /* <DEDUP_REMOVED lines=40> */
[----:B------:R-:W-:Y:S01]  /*1fee0*/  LOP3.LUT R196, R184, R146, R199, 0x96, !PT ;  /* 0x00000092b8c47212 */ /* 0x000fe200078e96c7 */
        /* <DEDUP_REMOVED lines=8> */
.L_x_16162:
[----:B------:R-:W-:Y:S05]  /*1ff70*/  BSYNC.RECONVERGENT B0 ;  /* 0x0000000000007941 */ /* 0x000fea0003800200 */
.L_x_16161:
        /* <DEDUP_REMOVED lines=19> */
.L_x_16168:
        /* <DEDUP_REMOVED lines=13> */
.L_x_16170:
[----:B------:R-:W-:Y:S05]  /*20180*/  BSYNC.RECONVERGENT B1 ;  /* 0x0000000000017941 */ /* 0x000fea0003800200 */
.L_x_16169:
        /* <DEDUP_REMOVED lines=49> */
.L_x_16167:
[----:B------:R-:W-:Y:S05]  /*204a0*/  BSYNC.RECONVERGENT B0 ;  /* 0x0000000000007941 */ /* 0x000fea0003800200 */
.L_x_16166:
[----:B------:R-:W-:Y:S01]  /*204b0*/  ISETP.NE.AND P3, PT, R134, 0x1, PT ;  /* 0x000000018600780c */ /* 0x000fe20003f65270 */
[----:B------:R-:W-:Y:S01]  /*204c0*/  BSSY.RECONVERGENT B0, `(.L_x_16171) ;  /* 0x0000050000007945 */ /* 0x000fe20003800200 */
[----:B------:R-:W-:Y:S01]  /*204d0*/  I2FP.F32.U32 R143, R132 ;  /* 0x00000084008f7245 */ /* 0x000fe20000201000 */
[----:B------:R-:W-:Y:S01]  /*204e0*/  IMAD.MOV.U32 R136, RZ, RZ, 0x2 ;  /* 0x00000002ff887424 */ /* 0x000fe200078e00ff */
[----:B------:R-:W-:-:S03]  /*204f0*/  PRMT R145, R138, 0x7632, R145 ;  /* 0x000076328a917816 */ /* 0x000fc60000000091 */
[----:B------:R-:W-:Y:S01]  /*20500*/  FFMA.FTZ R132, R143, R188, 1.1641532182693481445e-10 ;  /* 0x2f0000008f847423 */ /* 0x000fe200000100bc */
[----:B------:R-:W-:-:S04]  /*20510*/  SHF.L.U32 R143, R138, 0x10, RZ ;  /* 0x000000108a8f7819 */ /* 0x000fc800000006ff */
        /* <DEDUP_REMOVED lines=11> */
.L_x_16173:
        /* <DEDUP_REMOVED lines=13> */
.L_x_16175:
[----:B------:R-:W-:Y:S05]  /*206a0*/  BSYNC.RECONVERGENT B1 ;  /* 0x0000000000017941 */ /* 0x000fea0003800200 */
.L_x_16174:
        /* <DEDUP_REMOVED lines=49> */
.L_x_16172:
[----:B------:R-:W-:Y:S05]  /*209c0*/  BSYNC.RECONVERGENT B0 ;  /* 0x0000000000007941 */ /* 0x000fea0003800200 */
.L_x_16171:
        /* <DEDUP_REMOVED lines=17> */
.L_x_16178:
        /* <DEDUP_REMOVED lines=13> */
.L_x_16180:
[----:B------:R-:W-:Y:S05]  /*20bb0*/  BSYNC.RECONVERGENT B1 ;  /* 0x0000000000017941 */ /* 0x000fea0003800200 */
.L_x_16179:
        /* <DEDUP_REMOVED lines=49> */
.L_x_16177:
[----:B------:R-:W-:Y:S05]  /*20ed0*/  BSYNC.RECONVERGENT B0 ;  /* 0x0000000000007941 */ /* 0x000fea0003800200 */
.L_x_16176:
        /* <DEDUP_REMOVED lines=18> */
.L_x_16183:
        /* <DEDUP_REMOVED lines=13> */
.L_x_16185:
[----:B------:R-:W-:Y:S05]  /*210d0*/  BSYNC.RECONVERGENT B1 ;  /* 0x0000000000017941 */ /* 0x000fea0003800200 */
.L_x_16184:
        /* <DEDUP_REMOVED lines=41> */
[----:B------:R-:W-:-:S05]  /*21370*/  IMAD.WIDE.U32 R150, R150, -0x326172a9, RZ ;  /* 0xcd9e8d5796967825 */ /* 0x000fca00078e00ff */
[----:B------:R-:W-:Y:S01]  /*21380*/  LOP3.LUT R153, R153, R196, R151, 0x96, !PT ;  /* 0x000000c499997212 */ /* 0x000fe200078e9697 */
[----:B------:R-:W-:-:S04]  /*21390*/  IMAD.WIDE.U32 R196, R197, -0x326172a9, RZ ;  /* 0xcd9e8d57c5c47825 */ /* 0x000fc800078e00ff */
[----:B------:R-:W-:Y:S02]  /*213a0*/  VIADD R151, R2, 0x8ff34781 ;  /* 0x8ff3478102977836 */ /* 0x000fe40000000000 */
[----:B------:R-:W-:-:S03]  /*213b0*/  IMAD.WIDE.U32 R152, R153, -0x2daee0ad, RZ ;  /* 0xd2511f5399987825 */ /* 0x000fc600078e00ff */
[----:B------:R-:W-:Y:S01]  /*213c0*/  LOP3.LUT R194, R151, R150, R197, 0x96, !PT ;  /* 0x0000009697c27212 */ /* 0x000fe200078e96c5 */
[----:B------:R-:W-:Y:S01]  /*213d0*/  IMAD.MOV.U32 R140, RZ, RZ, R152 ;  /* 0x000000ffff8c7224 */ /* 0x000fe200078e0098 */
[----:B------:R-:W-:-:S07]  /*213e0*/  LOP3.LUT R198, R155, R198, R153, 0x96, !PT ;  /* 0x000000c69bc67212 */ /* 0x000fce00078e9699 */
.L_x_16182:
[----:B------:R-:W-:Y:S05]  /*213f0*/  BSYNC.RECONVERGENT B0 ;  /* 0x0000000000007941 */ /* 0x000fea0003800200 */
.L_x_16181:
        /* <DEDUP_REMOVED lines=37> */
.L_x_16145:
[----:B------:R-:W-:Y:S01]  /*21650*/  SEL R151, RZ, 0x1000000, !P5 ;  /* 0x01000000ff977807 */ /* 0x000fe20006800000 */
[C---:B------:R-:W-:Y:S01]  /*21660*/  IMAD.WIDE.U32 R152, R195.reuse, 0x20, R156 ;  /* 0x00000020c3987825 */ /* 0x040fe200078e009c */
[----:B------:R-:W-:Y:S01]  /*21670*/  SEL R150, RZ, 0x10000, !P4 ;  /* 0x00010000ff967807 */ /* 0x000fe20006000000 */
[----:B------:R-:W0:Y:S01]  /*21680*/  @P0 LDC.64 R146, c[0x0][0x398] ;  /* 0x0000e600ff920b82 */ /* 0x000e220000000a00 */
[----:B------:R-:W-:Y:S01]  /*21690*/  SEL R205, RZ, 0x100, !P3 ;  /* 0x00000100ffcd7807 */ /* 0x000fe20005800000 */
[----:B------:R-:W-:Y:S01]  /*216a0*/  IMAD.WIDE.U32 R154, R195, 0x8, R158 ;  /* 0x00000008c39a7825 */ /* 0x000fe200078e009e */
[C---:B------:R-:W-:Y:S01]  /*216b0*/  LOP3.LUT P5, RZ, R202.reuse, 0x8, RZ, 0xc0, !PT ;  /* 0x00000008caff7812 */ /* 0x040fe200078ac0ff */
[----:B------:R1:W-:Y:S01]  /*216c0*/  STG.E.128 desc[UR6][R152.64], R132 ;  /* 0x0000008498007986 */ /* 0x0003e2000c101d06 */
[C---:B------:R-:W-:Y:S01]  /*216d0*/  LOP3.LUT P4, RZ, R202.reuse, 0x4, RZ, 0xc0, !PT ;  /* 0x00000004caff7812 */ /* 0x040fe2000788c0ff */
[----:B------:R-:W-:Y:S01]  /*216e0*/  VIADD R197, R167, 0x80 ;  /* 0x00000080a7c57836 */ /* 0x000fe20000000000 */
[----:B------:R-:W-:Y:S01]  /*216f0*/  LOP3.LUT P3, RZ, R202, 0x2, RZ, 0xc0, !PT ;  /* 0x00000002caff7812 */ /* 0x000fe2000786c0ff */
[----:B------:R-:W2:Y:S01]  /*21700*/  @P1 LDC.64 R142, c[0x0][0x3a0] ;  /* 0x0000e800ff8e1b82 */ /* 0x000ea20000000a00 */
[----:B------:R-:W-:Y:S01]  /*21710*/  SEL R144, RZ, 0x10000, !P4 ;  /* 0x00010000ff907807 */ /* 0x000fe20006000000 */
[----:B------:R1:W-:Y:S01]  /*21720*/  STG.E.128 desc[UR6][R152.64+0x10], R136 ;  /* 0x0000108898007986 */ /* 0x0003e2000c101d06 */
[----:B------:R-:W-:-:S02]  /*21730*/  SEL R145, RZ, 0x1000000, !P3 ;  /* 0x01000000ff917807 */ /* 0x000fc40005800000 */
[----:B------:R-:W-:Y:S02]  /*21740*/  SEL R141, RZ, 0x100, !P5 ;  /* 0x00000100ff8d7807 */ /* 0x000fe40006800000 */
[----:B------:R-:W-:Y:S02]  /*21750*/  LOP3.LUT P6, RZ, R202, 0x10, RZ, 0xc0, !PT ;  /* 0x00000010caff7812 */ /* 0x000fe400078cc0ff */
[----:B------:R-:W-:Y:S02]  /*21760*/  LOP3.LUT R205, R205, R151, R150, 0xfe, !PT ;  /* 0x00000097cdcd7212 */ /* 0x000fe400078efe96 */
[----:B------:R-:W-:Y:S02]  /*21770*/  LOP3.LUT R141, R141, R145, R144, 0xfe, !PT ;  /* 0x000000918d8d7212 */ /* 0x000fe400078efe90 */
[----:B------:R-:W-:Y:S02]  /*21780*/  SEL R204, RZ, 0x1, !P2 ;  /* 0x00000001ffcc7807 */ /* 0x000fe40005000000 */
[----:B------:R-:W-:Y:S01]  /*21790*/  SEL R144, RZ, 0x1, !P6 ;  /* 0x00000001ff907807 */ /* 0x000fe20007000000 */
[----:B0-----:R-:W-:Y:S01]  /*217a0*/  @P0 IMAD.WIDE.U32 R150, R197, 0x10, R146 ;  /* 0x00000010c5960825 */ /* 0x001fe200078e0092 */
[----:B------:R-:W-:-:S02]  /*217b0*/  LOP3.LUT R205, R205, R204, RZ, 0xfc, !PT ;  /* 0x000000cccdcd7212 */ /* 0x000fc400078efcff */
[----:B------:R-:W-:Y:S01]  /*217c0*/  LOP3.LUT R204, R141, R144, RZ, 0xfc, !PT ;  /* 0x000000908dcc7212 */ /* 0x000fe200078efcff */
[----:B------:R-:W-:-:S04]  /*217d0*/  IMAD.WIDE.U32 R144, R197, 0x10, R148 ;  /* 0x00000010c5907825 */ /* 0x000fc800078e0094 */
[----:B------:R1:W-:Y:S01]  /*217e0*/  STG.E.64 desc[UR6][R154.64], R204 ;  /* 0x000000cc9a007986 */ /* 0x0003e2000c101b06 */
        /* <DEDUP_REMOVED lines=22> */
.L_x_16186:
[----:B------:R2:W5:Y:S04]  /*21950*/  @P0 LDG.E.128 R172, desc[UR6][R150.64] ;  /* 0x0000000696ac0981 */ /* 0x000568000c1e1d00 */
[----:B------:R2:W5:Y:S04]  /*21960*/  @P1 LDG.E.128 R108, desc[UR6][R142.64] ;  /* 0x000000068e6c1981 */ /* 0x000568000c1e1d00 */
[----:B------:R2:W5:Y:S04]  /*21970*/  @P1 LDG.E.128 R104, desc[UR6][R142.64+0x10] ;  /* 0x000010068e681981 */ /* 0x000568000c1e1d00 */
[----:B0-----:R-:W5:Y:S01]  /*21980*/  LDG.E.128 R144, desc[UR6][R144.64] ;  /* 0x0000000690907981 */ /* 0x001f62000c1e1d00 */
[----:B------:R-:W-:Y:S05]  /*21990*/  @!P0 BRA `(.L_x_16187) ;  /* 0x0000005400b48947 */ /* 0x000fea0003800000 */
        /* <DEDUP_REMOVED lines=16> */
.L_x_16190:
        /* <DEDUP_REMOVED lines=13> */
.L_x_16192:
[----:B------:R-:W-:Y:S05]  /*21b70*/  BSYNC.RECONVERGENT B1 ;  /* 0x0000000000017941 */ /* 0x000fea0003800200 */
.L_x_16191:
[----:B------:R-:W-:Y:S01]  /*21b80*/  IMAD.WIDE.U32 R150, R160, -0x326172a9, RZ ;  /* 0xcd9e8d57a0967825 */ /* 0x000fe200078e00ff */
[----:B-1----:R-:W-:-:S03]  /*21b90*/  LOP3.LUT R154, R165, R143, R3, 0x96, !PT ;  /* 0x0000008fa59a7212 */ /* 0x002fc600078e9603 */
        /* <DEDUP_REMOVED lines=40> */
[----:B------:R-:W-:-:S03]  /*21e20*/  IADD3 R143, PT, PT, R2, -0x700cb87f, RZ ;  /* 0x8ff34781028f7810 */ /* 0x000fc60007ffe0ff */
[----:B------:R-:W-:Y:S01]  /*21e30*/  IMAD.WIDE.U32 R150, R141, -0x2daee0ad, RZ ;  /* 0xd2511f538d967825 */ /* 0x000fe200078e00ff */
[----:B------:R-:W-:-:S03]  /*21e40*/  LOP3.LUT R194, R143, R142, R153, 0x96, !PT ;  /* 0x0000008e8fc27212 */ /* 0x000fc600078e9699 */
[----:B------:R-:W-:Y:S02]  /*21e50*/  VIADD R141, R3, 0x96a522ad ;  /* 0x96a522ad038d7836 */ /* 0x000fe40000000000 */
[----:B------:R-:W-:-:S03]  /*21e60*/  IMAD.MOV.U32 R143, RZ, RZ, RZ ;  /* 0x000000ffff8f7224 */ /* 0x000fc600078e00ff */
[----:B------:R-:W-:Y:S02]  /*21e70*/  LOP3.LUT R198, R141, R198, R151, 0x96, !PT ;  /* 0x000000c68dc67212 */ /* 0x000fe400078e9697 */
[----:B------:R-:W-:-:S07]  /*21e80*/  MOV R141, R140 ;  /* 0x0000008c008d7202 */ /* 0x000fce0000000f00 */
.L_x_16189:
[----:B------:R-:W-:Y:S05]  /*21e90*/  BSYNC.RECONVERGENT B0 ;  /* 0x0000000000007941 */ /* 0x000fea0003800200 */
.L_x_16188:
        /* <DEDUP_REMOVED lines=21> */
.L_x_16195:
        /* <DEDUP_REMOVED lines=13> */
.L_x_16197:
[----:B------:R-:W-:Y:S05]  /*220c0*/  BSYNC.RECONVERGENT B1 ;  /* 0x0000000000017941 */ /* 0x000fea0003800200 */
.L_x_16196:
[----:B-1----:R-:W-:Y:S01]  /*220d0*/  IMAD.WIDE.U32 R152, R160, -0x326172a9, RZ ;  /* 0xcd9e8d57a0987825 */ /* 0x002fe200078e00ff */
        /* <DEDUP_REMOVED lines=44> */
[----:B------:R-:W-:Y:S02]  /*223a0*/  LOP3.LUT R194, R143, R142, R155, 0x96, !PT ;  /* 0x0000008e8fc27212 */ /* 0x000fe400078e969b */
[----:B------:R-:W-:Y:S01]  /*223b0*/  MOV R142, R150 ;  /* 0x00000096008e7202 */ /* 0x000fe20000000f00 */
[----:B------:R-:W-:Y:S02]  /*223c0*/  VIADD R141, R3, 0x96a522ad ;  /* 0x96a522ad038d7836 */ /* 0x000fe40000000000 */
[----:B------:R-:W-:-:S03]  /*223d0*/  IMAD.MOV.U32 R150, RZ, RZ, R152 ;  /* 0x000000ffff967224 */ /* 0x000fc600078e0098 */
[----:B------:R-:W-:-:S07]  /*223e0*/  LOP3.LUT R198, R141, R198, R153, 0x96, !PT ;  /* 0x000000c68dc67212 */ /* 0x000fce00078e9699 */
.L_x_16194:
[----:B------:R-:W-:Y:S05]  /*223f0*/  BSYNC.RECONVERGENT B0 ;  /* 0x0000000000007941 */ /* 0x000fea0003800200 */
.L_x_16193:
[----:B------:R-:W-:Y:S01]  /*22400*/  I2FP.F32.U32 R141, R142 ;  /* 0x0000008e008d7245 */ /* 0x000fe20000201000 */
[----:B------:R-:W-:Y:S01]  /*22410*/  BSSY.RECONVERGENT B0, `(.L_x_16198) ;  /* 0x0000056000007945 */ /* 0x000fe20003800200 */
[----:B------:R-:W-:Y:S02]  /*22420*/  SHF.L.U32 R143, R172, 0x10, RZ ;  /* 0x00000010ac8f7819 */ /* 0x000fe400000006ff */
[----:B------:R-:W-:Y:S01]  /*22430*/  ISETP.NE.AND P3, PT, R151, 0x1, PT ;  /* 0x000000019700780c */ /* 0x000fe20003f65270 */
[----:B------:R-:W-:Y:S01]  /*22440*/  FFMA.FTZ R142, R141, R188, 1.1641532182693481445e-10 ;  /* 0x2f0000008d8e7423 */ /* 0x000fe200000100bc */
[----:B------:R-:W-:Y:S01]  /*22450*/  FSEL R141, R140, RZ, P4 ;  /* 0x000000ff8c8d7208 */ /* 0x000fe20002000000 */
[----:B------:R-:W-:-:S03]  /*22460*/  FMUL.FTZ R143, R143, R190 ;  /* 0x000000be8f8f7220 */ /* 0x000fc60000410000 */
        /* <DEDUP_REMOVED lines=16> */
.L_x_16200:
        /* <DEDUP_REMOVED lines=13> */
.L_x_16202:
[----:B------:R-:W-:Y:S05]  /*22640*/  BSYNC.RECONVERGENT B1 ;  /* 0x0000000000017941 */ /* 0x000fea0003800200 */
.L_x_16201:
[----:B-1----:R-:W-:Y:S01]  /*22650*/  IMAD.WIDE.U32 R152, R160, -0x326172a9, RZ ;  /* 0xcd9e8d57a0987825 */ /* 0x002fe200078e00ff */
        /* <DEDUP_REMOVED lines=45> */
[----:B------:R-:W-:-:S03]  /*22930*/  HFMA2 R143, -RZ, RZ, 0, 0 ;  /* 0x00000000ff8f7431 */ /* 0x000fc600000001ff */
[----:B------:R-:W-:Y:S01]  /*22940*/  LOP3.LUT R198, R141, R198, R153, 0x96, !PT ;  /* 0x000000c68dc67212 */ /* 0x000fe200078e9699 */
[----:B------:R-:W-:Y:S02]  /*22950*/  IMAD.MOV.U32 R141, RZ, RZ, R150 ;  /* 0x000000ffff8d7224 */ /* 0x000fe400078e0096 */
[----:B------:R-:W-:-:S07]  /*22960*/  IMAD.MOV.U32 R150, RZ, RZ, R152 ;  /* 0x000000ffff967224 */ /* 0x000fce00078e0098 */
.L_x_16199:
[----:B------:R-:W-:Y:S05]  /*22970*/  BSYNC.RECONVERGENT B0 ;  /* 0x0000000000007941 */ /* 0x000fea0003800200 */
.L_x_16198:
[----:B------:R-:W-:Y:S01]  /*22980*/  I2FP.F32.U32 R141, R141 ;  /* 0x0000008d008d7245 */ /* 0x000fe20000201000 */
[----:B------:R-:W-:Y:S01]  /*22990*/  BSSY.RECONVERGENT B0, `(.L_x_16203) ;  /* 0x0000053000007945 */ /* 0x000fe20003800200 */
[----:B------:R-:W-:Y:S02]  /*229a0*/  ISETP.NE.AND P2, PT, R143, 0x1, PT ;  /* 0x000000018f00780c */ /* 0x000fe40003f45270 */
[----:B------:R-:W-:Y:S01]  /*229b0*/  LOP3.LUT R202, R202, 0xfffffff7, RZ, 0xc0, !PT ;  /* 0xfffffff7caca7812 */ /* 0x000fe200078ec0ff */
[----:B------:R-:W-:Y:S01]  /*229c0*/  FFMA.FTZ R142, R141, R188, 1.1641532182693481445e-10 ;  /* 0x2f0000008d8e7423 */ /* 0x000fe200000100bc */
[----:B------:R-:W-:Y:S02]  /*229d0*/  IMAD.U32 R141, R144, 0x10000, RZ ;  /* 0x00010000908d7824 */ /* 0x000fe400078e00ff */
[----:B------:R-:W-:Y:S02]  /*229e0*/  IMAD.MOV.U32 R144, RZ, RZ, 0x2 ;  /* 0x00000002ff907424 */ /* 0x000fe400078e00ff */
        /* <DEDUP_REMOVED lines=13> */
.L_x_16205:
        /* <DEDUP_REMOVED lines=13> */
.L_x_16207:
[----:B------:R-:W-:Y:S05]  /*22b90*/  BSYNC.RECONVERGENT B1 ;  /* 0x0000000000017941 */ /* 0x000fea0003800200 */
.L_x_16206:
        /* <DEDUP_REMOVED lines=43> */
[----:B------:R-:W-:Y:S02]  /*22e50*/  IMAD.MOV.U32 R196, RZ, RZ, R154 ;  /* 0x000000ffffc47224 */ /* 0x000fe400078e009a */
[----:B------:R-:W-:Y:S01]  /*22e60*/  IMAD.WIDE.U32 R152, R151, -0x2daee0ad, RZ ;  /* 0xd2511f5397987825 */ /* 0x000fe200078e00ff */
[----:B------:R-:W-:Y:S02]  /*22e70*/  IADD3 R151, PT, PT, R3, -0x695add53, RZ ;  /* 0x96a522ad03977810 */ /* 0x000fe40007ffe0ff */
[----:B------:R-:W-:Y:S01]  /*22e80*/  LOP3.LUT R194, R143, R142, R155, 0x96, !PT ;  /* 0x0000008e8fc27212 */ /* 0x000fe200078e969b */
[----:B------:R-:W-:Y:S01]  /*22e90*/  IMAD.MOV.U32 R142, RZ, RZ, R150 ;  /* 0x000000ffff8e7224 */ /* 0x000fe200078e0096 */
[----:B------:R-:W-:-:S02]  /*22ea0*/  LOP3.LUT R198, R151, R198, R153, 0x96, !PT ;  /* 0x000000c697c67212 */ /* 0x000fc400078e9699 */
[----:B------:R-:W-:-:S07]  /*22eb0*/  MOV R150, R152 ;  /* 0x0000009800967202 */ /* 0x000fce0000000f00 */
.L_x_16204:
[----:B------:R-:W-:Y:S05]  /*22ec0*/  BSYNC.RECONVERGENT B0 ;  /* 0x0000000000007941 */ /* 0x000fea0003800200 */
.L_x_16203:
[----:B------:R-:W-:Y:S01]  /*22ed0*/  I2FP.F32.U32 R143, R142 ;  /* 0x0000008e008f7245 */ /* 0x000fe20000201000 */
[----:B------:R-:W-:Y:S01]  /*22ee0*/  BSSY.RECONVERGENT B0, `(.L_x_16208) ;  /* 0x0000057000007945 */ /* 0x000fe20003800200 */
[----:B------:R-:W-:Y:S02]  /*22ef0*/  PRMT R142, R172, 0x7632, R142 ;  /* 0x00007632ac8e7816 */ /* 0x000fe4000000008e */
        /* <DEDUP_REMOVED lines=9> */
[----:B------:R-:W-:Y:S02]  /*22f90*/  HFMA2 R151, -RZ, RZ, 0, 1.1920928955078125e-07 ;  /* 0x00000002ff977431 */ /* 0x000fe400000001ff */
        /* <DEDUP_REMOVED lines=11> */
.L_x_16210:
        /* <DEDUP_REMOVED lines=13> */
.L_x_16212:
[----:B------:R-:W-:Y:S05]  /*23120*/  BSYNC.RECONVERGENT B1 ;  /* 0x0000000000017941 */ /* 0x000fea0003800200 */
.L_x_16211:
        /* <DEDUP_REMOVED lines=48> */
[----:B------:R-:W-:Y:S01]  /*23430*/  LOP3.LUT R198, R151, R198, R153, 0x96, !PT ;  /* 0x000000c697c67212 */ /* 0x000fe200078e9699 */
[----:B------:R-:W-:-:S07]  /*23440*/  IMAD.MOV.U32 R151, RZ, RZ, RZ ;  /* 0x000000ffff977224 */ /* 0x000fce00078e00ff */
.L_x_16209:
[----:B------:R-:W-:Y:S05]  /*23450*/  BSYNC.RECONVERGENT B0 ;  /* 0x0000000000007941 */ /* 0x000fea0003800200 */
.L_x_16208:
[----:B------:R-:W-:Y:S01]  /*23460*/  I2FP.F32.U32 R143, R142 ;  /* 0x0000008e008f7245 */ /* 0x000fe20000201000 */
[----:B------:R-:W-:Y:S01]  /*23470*/  BSSY.RECONVERGENT B0, `(.L_x_16213) ;  /* 0x0000054000007945 */ /* 0x000fe20003800200 */
[----:B------:R-:W-:Y:S01]  /*23480*/  ISETP.NE.AND P2, PT, R151, 0x1, PT ;  /* 0x000000019700780c */ /* 0x000fe20003f45270 */
[----:B-1----:R-:W-:Y:S01]  /*23490*/  IMAD.MOV.U32 R152, RZ, RZ, 0x2 ;  /* 0x00000002ff987424 */ /* 0x002fe200078e00ff */
[----:B------:R-:W-:Y:S01]  /*234a0*/  LOP3.LUT R202, R202, 0xfffffffb, RZ, 0xc0, !PT ;  /* 0xfffffffbcaca7812 */ /* 0x000fe200078ec0ff */
[----:B------:R-:W-:Y:S01]  /*234b0*/  FFMA.FTZ R142, R143, R188, 1.1641532182693481445e-10 ;  /* 0x2f0000008f8e7423 */ /* 0x000fe200000100bc */
[C---:B------:R-:W-:Y:S01]  /*234c0*/  SHF.L.U32 R143, R145.reuse, 0x10, RZ ;  /* 0x00000010918f7819 */ /* 0x040fe200000006ff */
        /* <DEDUP_REMOVED lines=14> */
.L_x_16215:
        /* <DEDUP_REMOVED lines=13> */
.L_x_16217:
[----:B------:R-:W-:Y:S05]  /*23680*/  BSYNC.RECONVERGENT B1 ;  /* 0x0000000000017941 */ /* 0x000fea0003800200 */
.L_x_16216:
        /* <DEDUP_REMOVED lines=45> */
[----:B------:R-:W-:Y:S01]  /*23960*/  HFMA2 R152, -RZ, RZ, 0, 0 ;  /* 0x00000000ff987431 */ /* 0x000fe200000001ff */
[----:B------:R-:W-:Y:S01]  /*23970*/  MOV R196, R168 ;  /* 0x000000a800c47202 */ /* 0x000fe20000000f00 */
[----:B------:R-:W-:Y:S02]  /*23980*/  VIADD R143, R3, 0x96a522ad ;  /* 0x96a522ad038f7836 */ /* 0x000fe40000000000 */
[----:B------:R-:W-:-:S03]  /*23990*/  IMAD.MOV.U32 R150, RZ, RZ, R154 ;  /* 0x000000ffff967224 */ /* 0x000fc600078e009a */
[----:B------:R-:W-:-:S07]  /*239a0*/  LOP3.LUT R198, R143, R198, R155, 0x96, !PT ;  /* 0x000000c68fc67212 */ /* 0x000fce00078e969b */
.L_x_16214:
[----:B------:R-:W-:Y:S05]  /*239b0*/  BSYNC.RECONVERGENT B0 ;  /* 0x0000000000007941 */ /* 0x000fea0003800200 */
.L_x_16213:
        /* <DEDUP_REMOVED lines=23> */
.L_x_16220:
        /* <DEDUP_REMOVED lines=13> */
.L_x_16222:
[----:B------:R-:W-:Y:S05]  /*23c00*/  BSYNC.RECONVERGENT B1 ;  /* 0x0000000000017941 */ /* 0x000fea0003800200 */
.L_x_16221:
        /* <DEDUP_REMOVED lines=46> */
[----:B------:R-:W-:Y:S01]  /*23ef0*/  IMAD.MOV.U32 R151, RZ, RZ, RZ ;  /* 0x000000ffff977224 */ /* 0x000fe200078e00ff */
[----:B------:R-:W-:Y:S01]  /*23f00*/  LOP3.LUT R198, R143, R198, R155, 0x96, !PT ;  /* 0x000000c68fc67212 */ /* 0x000fe200078e969b */
[----:B------:R-:W-:Y:S01]  /*23f10*/  IMAD.MOV.U32 R143, RZ, RZ, R150 ;  /* 0x000000ffff8f7224 */ /* 0x000fe200078e0096 */
[----:B------:R-:W-:-:S07]  /*23f20*/  MOV R150, R154 ;  /* 0x0000009a00967202 */ /* 0x000fce0000000f00 */
.L_x_16219:
[----:B------:R-:W-:Y:S05]  /*23f30*/  BSYNC.RECONVERGENT B0 ;  /* 0x0000000000007941 */ /* 0x000fea0003800200 */
.L_x_16218:
        /* <DEDUP_REMOVED lines=8> */
[----:B------:R-:W-:Y:S02]  /*23fc0*/  IMAD.MOV.U32 R144, RZ, RZ, R196 ;  /* 0x000000ffff907224 */ /* 0x000fe400078e00c4 */
[----:B------:R-:W-:-:S10]  /*23fd0*/  FMUL.FTZ R143, R143, R190 ;  /* 0x000000be8f8f7220 */ /* 0x000fd40000410000 */
        /* <DEDUP_REMOVED lines=10> */
.L_x_16225:
        /* <DEDUP_REMOVED lines=13> */
.L_x_16227:
[----:B------:R-:W-:Y:S05]  /*24150*/  BSYNC.RECONVERGENT B1 ;  /* 0x0000000000017941 */ /* 0x000fea0003800200 */
.L_x_16226:
        /* <DEDUP_REMOVED lines=47> */
[----:B------:R-:W-:Y:S02]  /*24450*/  IMAD.MOV.U32 R150, RZ, RZ, R152 ;  /* 0x000000ffff967224 */ /* 0x000fe400078e0098 */
[----:B------:R-:W-:Y:S01]  /*24460*/  IMAD.MOV.U32 R152, RZ, RZ, RZ ;  /* 0x000000ffff987224 */ /* 0x000fe200078e00ff */
[----:B------:R-:W-:-:S07]  /*24470*/  LOP3.LUT R198, R151, R198, R153, 0x96, !PT ;  /* 0x000000c697c67212 */ /* 0x000fce00078e9699 */
.L_x_16224:
[----:B------:R-:W-:Y:S05]  /*24480*/  BSYNC.RECONVERGENT B0 ;  /* 0x0000000000007941 */ /* 0x000fea0003800200 */
.L_x_16223:
        /* <DEDUP_REMOVED lines=24> */
.L_x_16230:
        /* <DEDUP_REMOVED lines=13> */
.L_x_16232:
[----:B------:R-:W-:Y:S05]  /*246e0*/  BSYNC.RECONVERGENT B1 ;  /* 0x0000000000017941 */ /* 0x000fea0003800200 */
.L_x_16231:
        /* <DEDUP_REMOVED lines=47> */
[----:B------:R-:W-:Y:S01]  /*249e0*/  IMAD.MOV.U32 R150, RZ, RZ, R152 ;  /* 0x000000ffff967224 */ /* 0x000fe200078e0098 */
[----:B------:R-:W-:Y:S01]  /*249f0*/  LOP3.LUT R198, R151, R198, R153, 0x96, !PT ;  /* 0x000000c697c67212 */ /* 0x000fe200078e9699 */
[----:B------:R-:W-:-:S07]  /*24a00*/  HFMA2 R153, -RZ, RZ, 0, 0 ;  /* 0x00000000ff997431 */ /* 0x000fce00000001ff */
.L_x_16229:
[----:B------:R-:W-:Y:S05]  /*24a10*/  BSYNC.RECONVERGENT B0 ;  /* 0x0000000000007941 */ /* 0x000fea0003800200 */
.L_x_16228:
        /* <DEDUP_REMOVED lines=19> */
.L_x_16235:
        /* <DEDUP_REMOVED lines=13> */
.L_x_16237:
[----:B------:R-:W-:Y:S05]  /*24c20*/  BSYNC.RECONVERGENT B1 ;  /* 0x0000000000017941 */ /* 0x000fea0003800200 */
.L_x_16236:
        /* <DEDUP_REMOVED lines=47> */
[----:B------:R-:W-:Y:S01]  /*24f20*/  MOV R150, R154 ;  /* 0x0000009a00967202 */ /* 0x000fe20000000f00 */
[----:B------:R-:W-:Y:S01]  /*24f30*/  IMAD.MOV.U32 R154, RZ, RZ, RZ ;  /* 0x000000ffff9a7224 */ /* 0x000fe200078e00ff */
[----:B------:R-:W-:-:S07]  /*24f40*/  LOP3.LUT R198, R145, R198, R155, 0x96, !PT ;  /* 0x000000c691c67212 */ /* 0x000fce00078e969b */
.L_x_16234:
[----:B------:R-:W-:Y:S05]  /*24f50*/  BSYNC.RECONVERGENT B0 ;  /* 0x0000000000007941 */ /* 0x000fea0003800200 */
.L_x_16233:
        /* <DEDUP_REMOVED lines=23> */
.L_x_16240:
        /* <DEDUP_REMOVED lines=13> */
.L_x_16242:
[----:B------:R-:W-:Y:S05]  /*251a0*/  BSYNC.RECONVERGENT B1 ;  /* 0x0000000000017941 */ /* 0x000fea0003800200 */
.L_x_16241:
        /* <DEDUP_REMOVED lines=50> */
.L_x_16239:
[----:B------:R-:W-:Y:S05]  /*254d0*/  BSYNC.RECONVERGENT B0 ;  /* 0x0000000000007941 */ /* 0x000fea0003800200 */
.L_x_16238:
        /* <DEDUP_REMOVED lines=18> */
.L_x_16245:
        /* <DEDUP_REMOVED lines=13> */
.L_x_16247:
[----:B------:R-:W-:Y:S05]  /*256d0*/  BSYNC.RECONVERGENT B1 ;  /* 0x0000000000017941 */ /* 0x000fea0003800200 */
.L_x_16246:
        /* <DEDUP_REMOVED lines=50> */
.L_x_16244:
[----:B------:R-:W-:Y:S05]  /*25a00*/  BSYNC.RECONVERGENT B0 ;  /* 0x0000000000007941 */ /* 0x000fea0003800200 */
.L_x_16243:
        /* <DEDUP_REMOVED lines=24> */
.L_x_16250:
        /* <DEDUP_REMOVED lines=13> */
.L_x_16252:
[----:B------:R-:W-:Y:S05]  /*25c60*/  BSYNC.RECONVERGENT B1 ;  /* 0x0000000000017941 */ /* 0x000fea0003800200 */
.L_x_16251:
        /* <DEDUP_REMOVED lines=50> */
.L_x_16249:
[----:B------:R-:W-:Y:S05]  /*25f90*/  BSYNC.RECONVERGENT B0 ;  /* 0x0000000000007941 */ /* 0x000fea0003800200 */
.L_x_16248:
        /* <DEDUP_REMOVED lines=19> */
.L_x_16255:
        /* <DEDUP_REMOVED lines=13> */
.L_x_16257:
[----:B------:R-:W-:Y:S05]  /*261a0*/  BSYNC.RECONVERGENT B1 ;  /* 0x0000000000017941 */ /* 0x000fea0003800200 */
.L_x_16256:
        /* <DEDUP_REMOVED lines=45> */
[----:B------:R-:W-:-:S05]  /*26480*/  VIADD R151, R3, 0x96a522ad ;  /* 0x96a522ad03977836 */ /* 0x000fca0000000000 */
[----:B------:R-:W-:Y:S02]  /*26490*/  LOP3.LUT R198, R151, R198, R155, 0x96, !PT ;  /* 0x000000c697c67212 */ /* 0x000fe400078e969b */
[----:B------:R-:W-:Y:S01]  /*264a0*/  MOV R151, R150 ;  /* 0x0000009600977202 */ /* 0x000fe20000000f00 */
[----:B------:R-:W-:Y:S02]  /*264b0*/  IMAD.MOV.U32 R150, RZ, RZ, R154 ;  /* 0x000000ffff967224 */ /* 0x000fe400078e009a */
[----:B------:R-:W-:-:S07]  /*264c0*/  IMAD.MOV.U32 R154, RZ, RZ, RZ ;  /* 0x000000ffff9a7224 */ /* 0x000fce00078e00ff */
.L_x_16254:
[----:B------:R-:W-:Y:S05]  /*264d0*/  BSYNC.RECONVERGENT B0 ;  /* 0x0000000000007941 */ /* 0x000fea0003800200 */
.L_x_16253:
[----:B------:R-:W-:Y:S01]  /*264e0*/  I2FP.F32.U32 R151, R151 ;  /* 0x0000009700977245 */ /* 0x000fe20000201000 */
[----:B------:R-:W-:Y:S01]  /*264f0*/  BSSY.RECONVERGENT B0, `(.L_x_16258) ;  /* 0x0000056000007945 */ /* 0x000fe20003800200 */
[----:B------:R-:W-:Y:S02]  /*26500*/  SHF.L.U32 R153, R175, 0x10, RZ ;  /* 0x00000010af997819 */ /* 0x000fe400000006ff */
[----:B------:R-:W-:Y:S01]  /*26510*/  FSEL R146, R146, RZ, P4 ;  /* 0x000000ff92927208 */ /* 0x000fe20002000000 */
[----:B------:R-:W-:Y:S02]  /*26520*/  FFMA.FTZ R152, R151, R188, 1.1641532182693481445e-10 ;  /* 0x2f00000097987423 */ /* 0x000fe400000100bc */
[----:B------:R-:W-:Y:S01]  /*26530*/  FMUL.FTZ R151, R153, R190 ;  /* 0x000000be99977220 */ /* 0x000fe20000410000 */
[----:B------:R-:W-:Y:S02]  /*26540*/  IMAD.MOV.U32 R153, RZ, RZ, 0x2 ;  /* 0x00000002ff997424 */ /* 0x000fe400078e00ff */
        /* <DEDUP_REMOVED lines=16> */
.L_x_16260:
        /* <DEDUP_REMOVED lines=13> */
.L_x_16262:
[----:B------:R-:W-:Y:S05]  /*26720*/  BSYNC.RECONVERGENT B1 ;  /* 0x0000000000017941 */ /* 0x000fea0003800200 */
.L_x_16261:
        /* <DEDUP_REMOVED lines=50> */
.L_x_16259:
[----:B------:R-:W-:Y:S05]  /*26a50*/  BSYNC.RECONVERGENT B0 ;  /* 0x0000000000007941 */ /* 0x000fea0003800200 */
.L_x_16258:
        /* <DEDUP_REMOVED lines=18> */
.L_x_16265:
        /* <DEDUP_REMOVED lines=15> */
.L_x_16267:
[----:B------:R-:W-:Y:S05]  /*26c70*/  BSYNC.RECONVERGENT B1 ;  /* 0x0000000000017941 */ /* 0x000fea0003800200 */
.L_x_16266:
        /* <DEDUP_REMOVED lines=49> */
[----:B------:R-:W-:-:S07]  /*26f90*/  LOP3.LUT R198, R155, R198, R153, 0x96, !PT ;  /* 0x000000c69bc67212 */ /* 0x000fce00078e9699 */
.L_x_16264:
[----:B------:R-:W-:Y:S05]  /*26fa0*/  BSYNC.RECONVERGENT B0 ;  /* 0x0000000000007941 */ /* 0x000fea0003800200 */
.L_x_16263:
        /* <DEDUP_REMOVED lines=12> */
.L_x_16187:
[----:B------:R-:W-:Y:S01]  /*27070*/  ISETP.NE.AND P2, PT, R192, 0x1, PT ;  /* 0x00000001c000780c */ /* 0x000fe20003f45270 */
[----:B------:R-:W-:Y:S01]  /*27080*/  BSSY.RECONVERGENT B0, `(.L_x_16269) ;  /* 0x000004e000007945 */ /* 0x000fe20003800200 */
[----:B--2---:R-:W-:Y:S01]  /*27090*/  MOV R142, 0x2 ;  /* 0x00000002008e7802 */ /* 0x004fe20000000f00 */
        /* <DEDUP_REMOVED lines=13> */
.L_x_16271:
        /* <DEDUP_REMOVED lines=13> */
.L_x_16273:
[----:B------:R-:W-:Y:S05]  /*27240*/  BSYNC.RECONVERGENT B1 ;  /* 0x0000000000017941 */ /* 0x000fea0003800200 */
.L_x_16272:
[----:B------:R-:W-:Y:S01]  /*27250*/  IMAD.WIDE.U32 R150, R160, -0x326172a9, RZ ;  /* 0xcd9e8d57a0967825 */ /* 0x000fe200078e00ff */
[----:B-1----:R-:W-:Y:S02]  /*27260*/  LOP3.LUT R154, R165, R143, R3, 0x96, !PT ;  /* 0x0000008fa59a7212 */ /* 0x002fe400078e9603 */
        /* <DEDUP_REMOVED lines=46> */
[----:B------:R-:W-:-:S07]  /*27550*/  MOV R141, R140 ;  /* 0x0000008c008d7202 */ /* 0x000fce0000000f00 */
.L_x_16270:
[----:B------:R-:W-:Y:S05]  /*27560*/  BSYNC.RECONVERGENT B0 ;  /* 0x0000000000007941 */ /* 0x000fea0003800200 */
.L_x_16269:
        /* <DEDUP_REMOVED lines=20> */
.L_x_16276:
        /* <DEDUP_REMOVED lines=13> */
.L_x_16278:
[----:B------:R-:W-:Y:S05]  /*27780*/  BSYNC.RECONVERGENT B1 ;  /* 0x0000000000017941 */ /* 0x000fea0003800200 */
.L_x_16277:
[----:B------:R-:W-:Y:S01]  /*27790*/  IMAD.WIDE.U32 R154, R160, -0x326172a9, RZ ;  /* 0xcd9e8d57a09a7825 */ /* 0x000fe200078e00ff */
[----:B------:R-:W-:-:S03]  /*277a0*/  LOP3.LUT R204, R165, R153, R3, 0x96, !PT ;  /* 0x00000099a5cc7212 */ /* 0x000fc600078e9603 */
[----:B------:R-:W-:Y:S01]  /*277b0*/  HFMA2 R144, -RZ, RZ, 0, 0 ;  /* 0x00000000ff907431 */ /* 0x000fe200000001ff */
[----:B------:R-:W-:Y:S02]  /*277c0*/  IADD3 R151, PT, PT, R2, 0x1715609d, RZ ;  /* 0x1715609d02977810 */ /* 0x000fe40007ffe0ff */
        /* <DEDUP_REMOVED lines=46> */
.L_x_16275:
[----:B------:R-:W-:Y:S05]  /*27ab0*/  BSYNC.RECONVERGENT B0 ;  /* 0x0000000000007941 */ /* 0x000fea0003800200 */
.L_x_16274:
[----:B------:R-:W-:Y:S01]  /*27ac0*/  I2FP.F32.U32 R151, R140 ;  /* 0x0000008c00977245 */ /* 0x000fe20000201000 */
[----:B------:R-:W-:Y:S01]  /*27ad0*/  BSSY.RECONVERGENT B0, `(.L_x_16279) ;  /* 0x0000052000007945 */ /* 0x000fe20003800200 */
[----:B------:R-:W-:Y:S01]  /*27ae0*/  ISETP.NE.AND P2, PT, R144, 0x1, PT ;  /* 0x000000019000780c */ /* 0x000fe20003f45270 */
[----:B------:R-:W-:Y:S01]  /*27af0*/  IMAD.U32 R143, R143, 0x10000, RZ ;  /* 0x000100008f8f7824 */ /* 0x000fe200078e00ff */
[----:B------:R-:W-:Y:S01]  /*27b00*/  LOP3.LUT R202, R202, 0xfffffff7, RZ, 0xc0, !PT ;  /* 0xfffffff7caca7812 */ /* 0x000fe200078ec0ff */
[----:B------:R-:W-:Y:S01]  /*27b10*/  FFMA.FTZ R140, R151, R188, 1.1641532182693481445e-10 ;  /* 0x2f000000978c7423 */ /* 0x000fe200000100bc */
[----:B-1----:R-:W-:-:S04]  /*27b20*/  MOV R152, 0x2 ;  /* 0x0000000200987802 */ /* 0x002fc80000000f00 */
        /* <DEDUP_REMOVED lines=12> */
.L_x_16281:
        /* <DEDUP_REMOVED lines=13> */
.L_x_16283:
[----:B------:R-:W-:Y:S05]  /*27cc0*/  BSYNC.RECONVERGENT B1 ;  /* 0x0000000000017941 */ /* 0x000fea0003800200 */
.L_x_16282:
        /* <DEDUP_REMOVED lines=46> */
[----:B------:R-:W-:Y:S02]  /*27fb0*/  LOP3.LUT R194, R151, R154, R205, 0x96, !PT ;  /* 0x0000009a97c27212 */ /* 0x000fe400078e96cd */
[----:B------:R-:W-:Y:S01]  /*27fc0*/  MOV R150, R152 ;  /* 0x0000009800967202 */ /* 0x000fe20000000f00 */
[----:B------:R-:W-:Y:S01]  /*27fd0*/  IMAD.MOV.U32 R152, RZ, RZ, RZ ;  /* 0x000000ffff987224 */ /* 0x000fe200078e00ff */
[----:B------:R-:W-:-:S07]  /*27fe0*/  LOP3.LUT R198, R155, R198, R153, 0x96, !PT ;  /* 0x000000c69bc67212 */ /* 0x000fce00078e9699 */
.L_x_16280:
[----:B------:R-:W-:Y:S05]  /*27ff0*/  BSYNC.RECONVERGENT B0 ;  /* 0x0000000000007941 */ /* 0x000fea0003800200 */
.L_x_16279:
        /* <DEDUP_REMOVED lines=20> */
.L_x_16286:
        /* <DEDUP_REMOVED lines=13> */
.L_x_16288:
[----:B------:R-:W-:Y:S05]  /*28210*/  BSYNC.RECONVERGENT B1 ;  /* 0x0000000000017941 */ /* 0x000fea0003800200 */
.L_x_16287:
        /* <DEDUP_REMOVED lines=49> */
[----:B------:R-:W-:-:S07]  /*28530*/  IMAD.MOV.U32 R150, RZ, RZ, R152 ;  /* 0x000000ffff967224 */ /* 0x000fce00078e0098 */
.L_x_16285:
[----:B------:R-:W-:Y:S05]  /*28540*/  BSYNC.RECONVERGENT B0 ;  /* 0x0000000000007941 */ /* 0x000fea0003800200 */
.L_x_16284:
[----:B------:R-:W-:Y:S01]  /*28550*/  I2FP.F32.U32 R145, R142 ;  /* 0x0000008e00917245 */ /* 0x000fe20000201000 */
[----:B------:R-:W-:Y:S01]  /*28560*/  BSSY.RECONVERGENT B0, `(.L_x_16289) ;  /* 0x0000052000007945 */ /* 0x000fe20003800200 */
[----:B------:R-:W-:Y:S02]  /*28570*/  ISETP.NE.AND P2, PT, R144, 0x1, PT ;  /* 0x000000019000780c */ /* 0x000fe40003f45270 */
[----:B------:R-:W-:Y:S01]  /*28580*/  LOP3.LUT R202, R202, 0xfffffffd, RZ, 0xc0, !PT ;  /* 0xfffffffdcaca7812 */ /* 0x000fe200078ec0ff */
[----:B------:R-:W-:Y:S01]  /*28590*/  FFMA.FTZ R142, R145, R188, 1.1641532182693481445e-10 ;  /* 0x2f000000918e7423 */ /* 0x000fe200000100bc */
[----:B------:R-:W-:Y:S02]  /*285a0*/  IMAD.U32 R145, R140, 0x10000, RZ ;  /* 0x000100008c917824 */ /* 0x000fe400078e00ff */
[----:B------:R-:W-:Y:S02]  /*285b0*/  IMAD.MOV.U32 R140, RZ, RZ, R196 ;  /* 0x000000ffff8c7224 */ /* 0x000fe400078e00c4 */
[----:B------:R-:W-:-:S02]  /*285c0*/  FSETP.LE.FTZ.AND P3, PT, R142, R189, PT ;  /* 0x000000bd8e00720b */ /* 0x000fc40003f73000 */
[----:B------:R-:W-:-:S11]  /*285d0*/  MOV R142, 0x2 ;  /* 0x00000002008e7802 */ /* 0x000fd60000000f00 */
        /* <DEDUP_REMOVED lines=10> */
.L_x_16291:
        /* <DEDUP_REMOVED lines=13> */
.L_x_16293:
[----:B------:R-:W-:Y:S05]  /*28750*/  BSYNC.RECONVERGENT B1 ;  /* 0x0000000000017941 */ /* 0x000fea0003800200 */
.L_x_16292:
        /* <DEDUP_REMOVED lines=48> */
[----:B------:R-:W-:Y:S02]  /*28a60*/  LOP3.LUT R198, R199, R198, R155, 0x96, !PT ;  /* 0x000000c6c7c67212 */ /* 0x000fe400078e969b */
[----:B------:R-:W-:-:S07]  /*28a70*/  MOV R150, R154 ;  /* 0x0000009a00967202 */ /* 0x000fce0000000f00 */
.L_x_16290:
[----:B------:R-:W-:Y:S05]  /*28a80*/  BSYNC.RECONVERGENT B0 ;  /* 0x0000000000007941 */ /* 0x000fea0003800200 */
.L_x_16289:
[----:B------:R-:W-:Y:S01]  /*28a90*/  ISETP.NE.AND P3, PT, R142, 0x1, PT ;  /* 0x000000018e00780c */ /* 0x000fe20003f65270 */
[----:B------:R-:W-:Y:S01]  /*28aa0*/  BSSY.RECONVERGENT B0, `(.L_x_16294) ;  /* 0x0000051000007945 */ /* 0x000fe20003800200 */
[----:B------:R-:W-:Y:S01]  /*28ab0*/  I2FP.F32.U32 R153, R140 ;  /* 0x0000008c00997245 */ /* 0x000fe20000201000 */
[----:B------:R-:W-:-:S04]  /*28ac0*/  IMAD.MOV.U32 R144, RZ, RZ, 0x2 ;  /* 0x00000002ff907424 */ /* 0x000fc800078e00ff */
[----:B------:R-:W-:Y:S01]  /*28ad0*/  FFMA.FTZ R140, R153, R188, 1.1641532182693481445e-10 ;  /* 0x2f000000998c7423 */ /* 0x000fe200000100bc */
[C---:B------:R-:W-:Y:S02]  /*28ae0*/  SHF.L.U32 R153, R146.reuse, 0x10, RZ ;  /* 0x0000001092997819 */ /* 0x040fe400000006ff */
[----:B------:R-:W-:Y:S02]  /*28af0*/  PRMT R146, R146, 0x7632, R146 ;  /* 0x0000763292927816 */ /* 0x000fe40000000092 */
        /* <DEDUP_REMOVED lines=11> */
.L_x_16296:
        /* <DEDUP_REMOVED lines=13> */
.L_x_16298:
[----:B------:R-:W-:Y:S05]  /*28c80*/  BSYNC.RECONVERGENT B1 ;  /* 0x0000000000017941 */ /* 0x000fea0003800200 */
.L_x_16297:
        /* <DEDUP_REMOVED lines=50> */
.L_x_16295:
[----:B------:R-:W-:Y:S05]  /*28fb0*/  BSYNC.RECONVERGENT B0 ;  /* 0x0000000000007941 */ /* 0x000fea0003800200 */
.L_x_16294:
[----:B------:R-:W-:Y:S01]  /*28fc0*/  ISETP.NE.AND P4, PT, R144, 0x1, PT ;  /* 0x000000019000780c */ /* 0x000fe20003f85270 */
[----:B------:R-:W-:Y:S01]  /*28fd0*/  BSSY.RECONVERGENT B0, `(.L_x_16299) ;  /* 0x0000050000007945 */ /* 0x000fe20003800200 */
[----:B------:R-:W-:Y:S01]  /*28fe0*/  I2FP.F32.U32 R155, R140 ;  /* 0x0000008c009b7245 */ /* 0x000fe20000201000 */
[----:B------:R-:W-:-:S04]  /*28ff0*/  IMAD.MOV.U32 R142, RZ, RZ, R196 ;  /* 0x000000ffff8e7224 */ /* 0x000fc800078e00c4 */
[----:B------:R-:W-:Y:S01]  /*29000*/  FFMA.FTZ R140, R155, R188, 1.1641532182693481445e-10 ;  /* 0x2f0000009b8c7423 */ /* 0x000fe200000100bc */
[----:B------:R-:W-:Y:S01]  /*29010*/  IMAD.U32 R155, R146, 0x10000, RZ ;  /* 0x00010000929b7824 */ /* 0x000fe200078e00ff */
[----:B------:R-:W-:-:S03]  /*29020*/  MOV R146, 0x2 ;  /* 0x0000000200927802 */ /* 0x000fc60000000f00 */
        /* <DEDUP_REMOVED lines=10> */
.L_x_16301:
        /* <DEDUP_REMOVED lines=13> */
.L_x_16303:
[----:B------:R-:W-:Y:S05]  /*291a0*/  BSYNC.RECONVERGENT B1 ;  /* 0x0000000000017941 */ /* 0x000fea0003800200 */
.L_x_16302:
        /* <DEDUP_REMOVED lines=46> */
[----:B------:R-:W-:Y:S02]  /*29490*/  MOV R196, R198 ;  /* 0x000000c600c47202 */ /* 0x000fe40000000f00 */
[----:B------:R-:W-:Y:S02]  /*294a0*/  LOP3.LUT R194, R201, R206, R199, 0x96, !PT ;  /* 0x000000cec9c27212 */ /* 0x000fe400078e96c7 */
[----:B------:R-:W-:Y:S02]  /*294b0*/  LOP3.LUT R198, R203, R204, R209, 0x96, !PT ;  /* 0x000000cccbc67212 */ /* 0x000fe400078e96d1 */
[----:B------:R-:W-:-:S07]  /*294c0*/  MOV R150, R208 ;  /* 0x000000d000967202 */ /* 0x000fce0000000f00 */
.L_x_16300:
[----:B------:R-:W-:Y:S05]  /*294d0*/  BSYNC.RECONVERGENT B0 ;  /* 0x0000000000007941 */ /* 0x000fea0003800200 */
.L_x_16299:
        /* <DEDUP_REMOVED lines=18> */
.L_x_16306:
        /* <DEDUP_REMOVED lines=13> */
.L_x_16308:
[----:B------:R-:W-:Y:S05]  /*296d0*/  BSYNC.RECONVERGENT B1 ;  /* 0x0000000000017941 */ /* 0x000fea0003800200 */
.L_x_16307:
[----:B------:R-:W-:Y:S01]  /*296e0*/  IMAD.WIDE.U32 R204, R160, -0x326172a9, RZ ;  /* 0xcd9e8d57a0cc7825 */ /* 0x000fe200078e00ff */
[----:B------:R-:W-:Y:S02]  /*296f0*/  LOP3.LUT R146, R165, R199, R3, 0x96, !PT ;  /* 0x000000c7a5927212 */ /* 0x000fe400078e9603 */
        /* <DEDUP_REMOVED lines=46> */
[----:B------:R-:W-:Y:S02]  /*299e0*/  HFMA2 R203, -RZ, RZ, 0, 0 ;  /* 0x00000000ffcb7431 */ /* 0x000fe400000001ff */
[----:B------:R-:W-:-:S07]  /*299f0*/  IMAD.MOV.U32 R150, RZ, RZ, R146 ;  /* 0x000000ffff967224 */ /* 0x000fce00078e0092 */
.L_x_16305:
[----:B------:R-:W-:Y:S05]  /*29a00*/  BSYNC.RECONVERGENT B0 ;  /* 0x0000000000007941 */ /* 0x000fea0003800200 */
.L_x_16304:
[-C--:B------:R-:W-:Y:S01]  /*29a10*/  FMUL.FTZ R142, R145, R190.reuse ;  /* 0x000000be918e7220 */ /* 0x080fe20000410000 */
[----:B------:R-:W-:Y:S01]  /*29a20*/  P2R R154, PR, RZ, 0x2 ;  /* 0x00000002ff9a7803 */ /* 0x000fe20000000000 */
[----:B------:R-:W-:Y:S01]  /*29a30*/  FMUL.FTZ R141, R141, R190 ;  /* 0x000000be8d8d7220 */ /* 0x000fe20000410000 */
[----:B------:R-:W-:Y:S01]  /*29a40*/  I2FP.F32.U32 R145, R144 ;  /* 0x0000009000917245 */ /* 0x000fe20000201000 */
[-C--:B------:R-:W-:Y:S01]  /*29a50*/  FMUL.FTZ R143, R143, R190.reuse ;  /* 0x000000be8f8f7220 */ /* 0x080fe20000410000 */
[----:B------:R-:W-:Y:S01]  /*29a60*/  LOP3.LUT P1, RZ, R202, 0x10, RZ, 0xc0, !PT ;  /* 0x00000010caff7812 */ /* 0x000fe2000782c0ff */
[----:B------:R-:W-:Y:S01]  /*29a70*/  IMAD.U32 R147, R140, 0x10000, RZ ;  /* 0x000100008c937824 */ /* 0x000fe200078e00ff */
[----:B------:R-:W-:Y:S01]  /*29a80*/  P2R R192, PR, RZ, 0x1 ;  /* 0x00000001ffc07803 */ /* 0x000fe20000000000 */
[----:B------:R-:W-:Y:S01]  /*29a90*/  FMUL.FTZ R151, R151, R190 ;  /* 0x000000be97977220 */ /* 0x000fe20000410000 */
[C---:B------:R-:W-:Y:S01]  /*29aa0*/  LOP3.LUT P0, RZ, R202.reuse, 0x8, RZ, 0xc0, !PT ;  /* 0x00000008caff7812 */ /* 0x040fe2000780c0ff */
[----:B------:R-:W-:Y:S01]  /*29ab0*/  FFMA.FTZ R152, R145, R188, 1.1641532182693481445e-10 ;  /* 0x2f00000091987423 */ /* 0x000fe200000100bc */
[C---:B------:R-:W-:Y:S01]  /*29ac0*/  LOP3.LUT P6, RZ, R202.reuse, 0x2, RZ, 0xc0, !PT ;  /* 0x00000002caff7812 */ /* 0x040fe200078cc0ff */
[-C--:B------:R-:W-:Y:S01]  /*29ad0*/  FMUL.FTZ R201, R201, R190.reuse ;  /* 0x000000bec9c97220 */ /* 0x080fe20000410000 */
[----:B------:R-:W-:Y:S01]  /*29ae0*/  LOP3.LUT P5, RZ, R202, 0x4, RZ, 0xc0, !PT ;  /* 0x00000004caff7812 */ /* 0x000fe200078ac0ff */
[-C--:B------:R-:W-:Y:S01]  /*29af0*/  FMUL.FTZ R155, R155, R190.reuse ;  /* 0x000000be9b9b7220 */ /* 0x080fe20000410000 */
[----:B------:R-:W-:Y:S01]  /*29b00*/  FSEL R140, R141, RZ, P1 ;  /* 0x000000ff8d8c7208 */ /* 0x000fe20000800000 */
[-C--:B------:R-:W-:Y:S01]  /*29b10*/  FMUL.FTZ R153, R153, R190.reuse ;  /* 0x000000be99997220 */ /* 0x080fe20000410000 */
[----:B------:R-:W-:Y:S01]  /*29b20*/  ISETP.NE.AND P1, PT, R154, RZ, PT ;  /* 0x000000ff9a00720c */ /* 0x000fe20003f25270 */
[----:B------:R-:W-:Y:S01]  /*29b30*/  FMUL.FTZ R147, R147, R190 ;  /* 0x000000be93937220 */ /* 0x000fe20000410000 */
        /* <DEDUP_REMOVED lines=14> */
[----:B------:R-:W-:Y:S01]  /*29c20*/  @P1 FADD.FTZ R144, R104, R144 ;  /* 0x0000009068901221 */ /* 0x000fe20000010000 */
[----:B------:R-:W-:Y:S01]  /*29c30*/  @P1 FADD.FTZ R145, R105, R145 ;  /* 0x0000009169911221 */ /* 0x000fe20000010000 */
[----:B------:R-:W-:Y:S01]  /*29c40*/  @P1 FADD.FTZ R146, R106, R146 ;  /* 0x000000926a921221 */ /* 0x000fe20000010000 */
[----:B------:R-:W-:-:S09]  /*29c50*/  @P1 FADD.FTZ R147, R107, R147 ;  /* 0x000000936b931221 */ /* 0x000fd20000010000 */
.L_x_16268:
        /* <DEDUP_REMOVED lines=8> */
[C---:B------:R-:W-:Y:S02]  /*29ce0*/  LOP3.LUT P4, RZ, R202.reuse, 0x4, RZ, 0xc0, !PT ;  /* 0x00000004caff7812 */ /* 0x040fe4000788c0ff */
        /* <DEDUP_REMOVED lines=10> */
[----:B------:R-:W-:-:S02]  /*29d90*/  SEL R152, RZ, 0x1, !P6 ;  /* 0x00000001ff987807 */ /* 0x000fc40007000000 */
        /* <DEDUP_REMOVED lines=28> */
.L_x_16309:
[----:B------:R1:W5:Y:S04]  /*29f60*/  @P0 LDG.E.128 R172, desc[UR6][R148.64] ;  /* 0x0000000694ac0981 */ /* 0x000368000c1e1d00 */
[----:B------:R1:W5:Y:S04]  /*29f70*/  @P1 LDG.E.128 R108, desc[UR6][R204.64] ;  /* 0x00000006cc6c1981 */ /* 0x000368000c1e1d00 */
[----:B------:R1:W5:Y:S04]  /*29f80*/  @P1 LDG.E.128 R104, desc[UR6][R204.64+0x10] ;  /* 0x00001006cc681981 */ /* 0x000368000c1e1d00 */
[----:B0-----:R-:W5:Y:S01]  /*29f90*/  LDG.E.128 R152, desc[UR6][R152.64] ;  /* 0x0000000698987981 */ /* 0x001f62000c1e1d00 */
[----:B------:R-:W-:Y:S05]  /*29fa0*/  @!P0 BRA `(.L_x_16310) ;  /* 0x0000005400b88947 */ /* 0x000fea0003800000 */
[----:B------:R-:W-:Y:S01]  /*29fb0*/  ISETP.NE.AND P2, PT, R203, 0x1, PT ;  /* 0x00000001cb00780c */ /* 0x000fe20003f45270 */
[----:B------:R-:W-:Y:S01]  /*29fc0*/  BSSY.RECONVERGENT B0, `(.L_x_16311) ;  /* 0x000004f000007945 */ /* 0x000fe20003800200 */
[----:B------:R-:W-:Y:S02]  /*29fd0*/  HFMA2 R151, -RZ, RZ, 0, 1.1920928955078125e-07 ;  /* 0x00000002ff977431 */ /* 0x000fe400000001ff */
[----:B-1----:R-:W-:Y:S01]  /*29fe0*/  IMAD.MOV.U32 R148, RZ, RZ, R196 ;  /* 0x000000ffff947224 */ /* 0x002fe200078e00c4 */
        /* <DEDUP_REMOVED lines=12> */
.L_x_16313:
        /* <DEDUP_REMOVED lines=13> */
.L_x_16315:
[----:B------:R-:W-:Y:S05]  /*2a180*/  BSYNC.RECONVERGENT B1 ;  /* 0x0000000000017941 */ /* 0x000fea0003800200 */
.L_x_16314:
        /* <DEDUP_REMOVED lines=50> */
.L_x_16312:
[----:B------:R-:W-:Y:S05]  /*2a4b0*/  BSYNC.RECONVERGENT B0 ;  /* 0x0000000000007941 */ /* 0x000fea0003800200 */
.L_x_16311:
[----:B------:R-:W-:Y:S01]  /*2a4c0*/  I2FP.F32.U32 R149, R148 ;  /* 0x0000009400957245 */ /* 0x000fe20000201000 */
[----:B------:R-:W-:Y:S01]  /*2a4d0*/  BSSY.RECONVERGENT B0, `(.L_x_16316) ;  /* 0x0000054000007945 */ /* 0x000fe20003800200 */
[----:B------:R-:W-:Y:S01]  /*2a4e0*/  ISETP.NE.AND P2, PT, R151, 0x1, PT ;  /* 0x000000019700780c */ /* 0x000fe20003f45270 */
[----:B------:R-:W-:Y:S01]  /*2a4f0*/  IMAD.MOV.U32 R150, RZ, RZ, R196 ;  /* 0x000000ffff967224 */ /* 0x000fe200078e00c4 */
[----:B------:R-:W-:Y:S01]  /*2a500*/  LOP3.LUT R202, R202, 0xffffffef, RZ, 0xc0, !PT ;  /* 0xffffffefcaca7812 */ /* 0x000fe200078ec0ff */
[----:B------:R-:W-:Y:S01]  /*2a510*/  FFMA.FTZ R148, R149, R188, 1.1641532182693481445e-10 ;  /* 0x2f00000095947423 */ /* 0x000fe200000100bc */
[C---:B-----5:R-:W-:Y:S01]  /*2a520*/  IMAD.U32 R149, R152.reuse, 0x10000, RZ ;  /* 0x0001000098957824 */ /* 0x060fe200078e00ff */
[----:B------:R-:W-:Y:S02]  /*2a530*/  PRMT R152, R152, 0x7632, R152 ;  /* 0x0000763298987816 */ /* 0x000fe40000000098 */
[----:B------:R-:W-:Y:S02]  /*2a540*/  MOV R166, 0x2 ;  /* 0x0000000200a67802 */ /* 0x000fe40000000f00 */
        /* <DEDUP_REMOVED lines=12> */
.L_x_16318:
        /* <DEDUP_REMOVED lines=13> */
.L_x_16320:
[----:B------:R-:W-:Y:S05]  /*2a6e0*/  BSYNC.RECONVERGENT B1 ;  /* 0x0000000000017941 */ /* 0x000fea0003800200 */
.L_x_16319:
        /* <DEDUP_REMOVED lines=50> */
.L_x_16317:
[----:B------:R-:W-:Y:S05]  /*2aa10*/  BSYNC.RECONVERGENT B0 ;  /* 0x0000000000007941 */ /* 0x000fea0003800200 */
.L_x_16316:
        /* <DEDUP_REMOVED lines=23> */
.L_x_16323:
        /* <DEDUP_REMOVED lines=13> */
.L_x_16325:
[----:B------:R-:W-:Y:S05]  /*2ac60*/  BSYNC.RECONVERGENT B1 ;  /* 0x0000000000017941 */ /* 0x000fea0003800200 */
.L_x_16324:
        /* <DEDUP_REMOVED lines=50> */
.L_x_16322:
[----:B------:R-:W-:Y:S05]  /*2af90*/  BSYNC.RECONVERGENT B0 ;  /* 0x0000000000007941 */ /* 0x000fea0003800200 */
.L_x_16321:
[----:B------:R-:W-:Y:S01]  /*2afa0*/  I2FP.F32.U32 R149, R149 ;  /* 0x0000009500957245 */ /* 0x000fe20000201000 */
[----:B------:R-:W-:Y:S01]  /*2afb0*/  BSSY.RECONVERGENT B0, `(.L_x_16326) ;  /* 0x0000053000007945 */ /* 0x000fe20003800200 */
[----:B------:R-:W-:Y:S02]  /*2afc0*/  ISETP.NE.AND P2, PT, R151, 0x1, PT ;  /* 0x000000019700780c */ /* 0x000fe40003f45270 */
[----:B------:R-:W-:Y:S01]  /*2afd0*/  LOP3.LUT R202, R202, 0xfffffff7, RZ, 0xc0, !PT ;  /* 0xfffffff7caca7812 */ /* 0x000fe200078ec0ff */
[----:B------:R-:W-:Y:S01]  /*2afe0*/  FFMA.FTZ R150, R149, R188, 1.1641532182693481445e-10 ;  /* 0x2f00000095967423 */ /* 0x000fe200000100bc */
[----:B------:R-:W-:Y:S01]  /*2aff0*/  IMAD.U32 R149, R152, 0x10000, RZ ;  /* 0x0001000098957824 */ /* 0x000fe200078e00ff */
[----:B------:R-:W-:-:S03]  /*2b000*/  MOV R152, 0x2 ;  /* 0x0000000200987802 */ /* 0x000fc60000000f00 */
        /* <DEDUP_REMOVED lines=13> */
.L_x_16328:
        /* <DEDUP_REMOVED lines=13> */
.L_x_16330:
[----:B------:R-:W-:Y:S05]  /*2b1b0*/  BSYNC.RECONVERGENT B1 ;  /* 0x0000000000017941 */ /* 0x000fea0003800200 */
.L_x_16329:
        /* <DEDUP_REMOVED lines=50> */
.L_x_16327:
[----:B------:R-:W-:Y:S05]  /*2b4e0*/  BSYNC.RECONVERGENT B0 ;  /* 0x0000000000007941 */ /* 0x000fea0003800200 */
.L_x_16326:
        /* <DEDUP_REMOVED lines=24> */
.L_x_16333:
        /* <DEDUP_REMOVED lines=13> */
.L_x_16335:
[----:B------:R-:W-:Y:S05]  /*2b740*/  BSYNC.RECONVERGENT B1 ;  /* 0x0000000000017941 */ /* 0x000fea0003800200 */
.L_x_16334:
        /* <DEDUP_REMOVED lines=50> */
.L_x_16332:
[----:B------:R-:W-:Y:S05]  /*2ba70*/  BSYNC.RECONVERGENT B0 ;  /* 0x0000000000007941 */ /* 0x000fea0003800200 */
.L_x_16331:
[----:B------:R-:W-:Y:S01]  /*2ba80*/  I2FP.F32.U32 R151, R150 ;  /* 0x0000009600977245 */ /* 0x000fe20000201000 */
[----:B------:R-:W-:Y:S01]  /*2ba90*/  BSSY.RECONVERGENT B0, `(.L_x_16336) ;  /* 0x0000054000007945 */ /* 0x000fe20003800200 */
[----:B------:R-:W-:Y:S01]  /*2baa0*/  ISETP.NE.AND P2, PT, R168, 0x1, PT ;  /* 0x00000001a800780c */ /* 0x000fe20003f45270 */
[----:B------:R-:W-:Y:S01]  /*2bab0*/  IMAD.MOV.U32 R152, RZ, RZ, R196 ;  /* 0x000000ffff987224 */ /* 0x000fe200078e00c4 */
[----:B------:R-:W-:Y:S01]  /*2bac0*/  LOP3.LUT R202, R202, 0xfffffffb, RZ, 0xc0, !PT ;  /* 0xfffffffbcaca7812 */ /* 0x000fe200078ec0ff */
[----:B------:R-:W-:Y:S01]  /*2bad0*/  FFMA.FTZ R150, R151, R188, 1.1641532182693481445e-10 ;  /* 0x2f00000097967423 */ /* 0x000fe200000100bc */
[C---:B------:R-:W-:Y:S01]  /*2bae0*/  IMAD.U32 R151, R153.reuse, 0x10000, RZ ;  /* 0x0001000099977824 */ /* 0x040fe200078e00ff */
        /* <DEDUP_REMOVED lines=14> */
.L_x_16338:
        /* <DEDUP_REMOVED lines=13> */
.L_x_16340:
[----:B------:R-:W-:Y:S05]  /*2bca0*/  BSYNC.RECONVERGENT B1 ;  /* 0x0000000000017941 */ /* 0x000fea0003800200 */
.L_x_16339:
        /* <DEDUP_REMOVED lines=50> */
.L_x_16337:
[----:B------:R-:W-:Y:S05]  /*2bfd0*/  BSYNC.RECONVERGENT B0 ;  /* 0x0000000000007941 */ /* 0x000fea0003800200 */
.L_x_16336:
        /* <DEDUP_REMOVED lines=23> */
.L_x_16343:
        /* <DEDUP_REMOVED lines=13> */
.L_x_16345:
[----:B------:R-:W-:Y:S05]  /*2c220*/  BSYNC.RECONVERGENT B1 ;  /* 0x0000000000017941 */ /* 0x000fea0003800200 */
.L_x_16344:
        /* <DEDUP_REMOVED lines=50> */
.L_x_16342:
[----:B------:R-:W-:Y:S05]  /*2c550*/  BSYNC.RECONVERGENT B0 ;  /* 0x0000000000007941 */ /* 0x000fea0003800200 */
.L_x_16341:
        /* <DEDUP_REMOVED lines=20> */
.L_x_16348:
        /* <DEDUP_REMOVED lines=13> */
.L_x_16350:
[----:B------:R-:W-:Y:S05]  /*2c770*/  BSYNC.RECONVERGENT B1 ;  /* 0x0000000000017941 */ /* 0x000fea0003800200 */
.L_x_16349:
        /* <DEDUP_REMOVED lines=50> */
.L_x_16347:
[----:B------:R-:W-:Y:S05]  /*2caa0*/  BSYNC.RECONVERGENT B0 ;  /* 0x0000000000007941 */ /* 0x000fea0003800200 */
.L_x_16346:
        /* <DEDUP_REMOVED lines=24> */
.L_x_16353:
        /* <DEDUP_REMOVED lines=13> */
.L_x_16355:
[----:B------:R-:W-:Y:S05]  /*2cd00*/  BSYNC.RECONVERGENT B1 ;  /* 0x0000000000017941 */ /* 0x000fea0003800200 */
.L_x_16354:
        /* <DEDUP_REMOVED lines=50> */
.L_x_16352:
[----:B------:R-:W-:Y:S05]  /*2d030*/  BSYNC.RECONVERGENT B0 ;  /* 0x0000000000007941 */ /* 0x000fea0003800200 */
.L_x_16351:
        /* <DEDUP_REMOVED lines=19> */
.L_x_16358:
        /* <DEDUP_REMOVED lines=13> */
.L_x_16360:
[----:B------:R-:W-:Y:S05]  /*2d240*/  BSYNC.RECONVERGENT B1 ;  /* 0x0000000000017941 */ /* 0x000fea0003800200 */
.L_x_16359:
        /* <DEDUP_REMOVED lines=42> */
[----:B------:R-:W-:Y:S02]  /*2d4f0*/  IADD3 R153, PT, PT, R2, -0x700cb87f, RZ ;  /* 0x8ff3478102997810 */ /* 0x000fe40007ffe0ff */
[----:B------:R-:W-:Y:S01]  /*2d500*/  MOV R196, R204 ;  /* 0x000000cc00c47202 */ /* 0x000fe20000000f00 */
[----:B------:R-:W-:Y:S01]  /*2d510*/  IMAD.WIDE.U32 R176, R176, -0x2daee0ad, RZ ;  /* 0xd2511f53b0b07825 */ /* 0x000fe200078e00ff */
[----:B------:R-:W-:-:S04]  /*2d520*/  LOP3.LUT R194, R153, R206, R205, 0x96, !PT ;  /* 0x000000ce99c27212 */ /* 0x000fc800078e96cd */
[----:B------:R-:W-:Y:S01]  /*2d530*/  LOP3.LUT R198, R171, R170, R177, 0x96, !PT ;  /* 0x000000aaabc67212 */ /* 0x000fe200078e96b1 */
[----:B------:R-:W-:Y:S01]  /*2d540*/  IMAD.MOV.U32 R170, RZ, RZ, R192 ;  /* 0x000000ffffaa7224 */ /* 0x000fe200078e00c0 */
[----:B------:R-:W-:Y:S01]  /*2d550*/  MOV R192, R176 ;  /* 0x000000b000c07202 */ /* 0x000fe20000000f00 */
[----:B------:R-:W-:-:S07]  /*2d560*/  IMAD.MOV.U32 R176, RZ, RZ, RZ ;  /* 0x000000ffffb07224 */ /* 0x000fce00078e00ff */
.L_x_16357:
[----:B------:R-:W-:Y:S05]  /*2d570*/  BSYNC.RECONVERGENT B0 ;  /* 0x0000000000007941 */ /* 0x000fea0003800200 */
.L_x_16356:
        /* <DEDUP_REMOVED lines=23> */
.L_x_16363:
        /* <DEDUP_REMOVED lines=13> */
.L_x_16365:
[----:B------:R-:W-:Y:S05]  /*2d7c0*/  BSYNC.RECONVERGENT B1 ;  /* 0x0000000000017941 */ /* 0x000fea0003800200 */
.L_x_16364:
        /* <DEDUP_REMOVED lines=50> */
.L_x_16362:
[----:B------:R-:W-:Y:S05]  /*2daf0*/  BSYNC.RECONVERGENT B0 ;  /* 0x0000000000007941 */ /* 0x000fea0003800200 */
.L_x_16361:
        /* <DEDUP_REMOVED lines=18> */
.L_x_16368:
        /* <DEDUP_REMOVED lines=13> */
.L_x_16370:
[----:B------:R-:W-:Y:S05]  /*2dcf0*/  BSYNC.RECONVERGENT B1 ;  /* 0x0000000000017941 */ /* 0x000fea0003800200 */
.L_x_16369:
        /* <DEDUP_REMOVED lines=49> */
[----:B------:R-:W-:-:S07]  /*2e010*/  MOV R192, R204 ;  /* 0x000000cc00c07202 */ /* 0x000fce0000000f00 */
.L_x_16367:
[----:B------:R-:W-:Y:S05]  /*2e020*/  BSYNC.RECONVERGENT B0 ;  /* 0x0000000000007941 */ /* 0x000fea0003800200 */
.L_x_16366:
        /* <DEDUP_REMOVED lines=24> */
.L_x_16373:
        /* <DEDUP_REMOVED lines=13> */
.L_x_16375:
[----:B------:R-:W-:Y:S05]  /*2e280*/  BSYNC.RECONVERGENT B1 ;  /* 0x0000000000017941 */ /* 0x000fea0003800200 */
.L_x_16374:
        /* <DEDUP_REMOVED lines=49> */
[----:B------:R-:W-:-:S07]  /*2e5a0*/  IMAD.MOV.U32 R192, RZ, RZ, R204 ;  /* 0x000000ffffc07224 */ /* 0x000fce00078e00cc */
.L_x_16372:
[----:B------:R-:W-:Y:S05]  /*2e5b0*/  BSYNC.RECONVERGENT B0 ;  /* 0x0000000000007941 */ /* 0x000fea0003800200 */
.L_x_16371:
        /* <DEDUP_REMOVED lines=19> */
.L_x_16378:
        /* <DEDUP_REMOVED lines=13> */
.L_x_16380:
[----:B------:R-:W-:Y:S05]  /*2e7c0*/  BSYNC.RECONVERGENT B1 ;  /* 0x0000000000017941 */ /* 0x000fea0003800200 */
.L_x_16379:
        /* <DEDUP_REMOVED lines=50> */
.L_x_16377:
[----:B------:R-:W-:Y:S05]  /*2eaf0*/  BSYNC.RECONVERGENT B0 ;  /* 0x0000000000007941 */ /* 0x000fea0003800200 */
.L_x_16376:
        /* <DEDUP_REMOVED lines=23> */
.L_x_16383:
        /* <DEDUP_REMOVED lines=13> */
.L_x_16385:
[----:B------:R-:W-:Y:S05]  /*2ed40*/  BSYNC.RECONVERGENT B1 ;  /* 0x0000000000017941 */ /* 0x000fea0003800200 */
.L_x_16384:
        /* <DEDUP_REMOVED lines=50> */
.L_x_16382:
[----:B------:R-:W-:Y:S05]  /*2f070*/  BSYNC.RECONVERGENT B0 ;  /* 0x0000000000007941 */ /* 0x000fea0003800200 */
.L_x_16381:
        /* <DEDUP_REMOVED lines=18> */
.L_x_16388:
        /* <DEDUP_REMOVED lines=15> */
.L_x_16390:
[----:B------:R-:W-:Y:S05]  /*2f290*/  BSYNC.RECONVERGENT B1 ;  /* 0x0000000000017941 */ /* 0x000fea0003800200 */
.L_x_16389:
        /* <DEDUP_REMOVED lines=50> */
.L_x_16387:
[----:B------:R-:W-:Y:S05]  /*2f5c0*/  BSYNC.RECONVERGENT B0 ;  /* 0x0000000000007941 */ /* 0x000fea0003800200 */
.L_x_16386:
        /* <DEDUP_REMOVED lines=12> */
.L_x_16310:
        /* <DEDUP_REMOVED lines=16> */
.L_x_16394:
        /* <DEDUP_REMOVED lines=13> */
.L_x_16396:
[----:B------:R-:W-:Y:S05]  /*2f860*/  BSYNC.RECONVERGENT B1 ;  /* 0x0000000000017941 */ /* 0x000fea0003800200 */
.L_x_16395:
        /* <DEDUP_REMOVED lines=44> */
[----:B------:R-:W-:Y:S01]  /*2fb30*/  MOV R196, R206 ;  /* 0x000000ce00c47202 */ /* 0x000fe20000000f00 */
[----:B------:R-:W-:-:S04]  /*2fb40*/  IMAD.WIDE.U32 R204, R204, -0x2daee0ad, RZ ;  /* 0xd2511f53cccc7825 */ /* 0x000fc800078e00ff */
[----:B------:R-:W-:Y:S01]  /*2fb50*/  IMAD.MOV.U32 R192, RZ, RZ, R204 ;  /* 0x000000ffffc07224 */ /* 0x000fe200078e00cc */
[----:B------:R-:W-:Y:S01]  /*2fb60*/  LOP3.LUT R198, R151, R148, R205, 0x96, !PT ;  /* 0x0000009497c67212 */ /* 0x000fe200078e96cd */
[----:B------:R-:W-:Y:S01]  /*2fb70*/  IMAD.MOV.U32 R151, RZ, RZ, RZ ;  /* 0x000000ffff977224 */ /* 0x000fe200078e00ff */
[----:B------:R-:W-:-:S07]  /*2fb80*/  MOV R148, R150 ;  /* 0x0000009600947202 */ /* 0x000fce0000000f00 */
.L_x_16393:
[----:B------:R-:W-:Y:S05]  /*2fb90*/  BSYNC.RECONVERGENT B0 ;  /* 0x0000000000007941 */ /* 0x000fea0003800200 */
.L_x_16392:
        /* <DEDUP_REMOVED lines=20> */
.L_x_16399:
        /* <DEDUP_REMOVED lines=13> */
.L_x_16401:
[----:B------:R-:W-:Y:S05]  /*2fdb0*/  BSYNC.RECONVERGENT B1 ;  /* 0x0000000000017941 */ /* 0x000fea0003800200 */
.L_x_16400:
[----:B------:R-:W-:Y:S01]  /*2fdc0*/  IMAD.WIDE.U32 R206, R160, -0x326172a9, RZ ;  /* 0xcd9e8d57a0ce7825 */ /* 0x000fe200078e00ff */
[----:B------:R-:W-:Y:S02]  /*2fdd0*/  LOP3.LUT R150, R165, R205, R3, 0x96, !PT ;  /* 0x000000cda5967212 */ /* 0x000fe400078e9603 */
[----:B------:R-:W-:Y:S01]  /*2fde0*/  IADD3 R201, PT, PT, R2, 0x1715609d, RZ ;  /* 0x1715609d02c97810 */ /* 0x000fe20007ffe0ff */
        /* <DEDUP_REMOVED lines=47> */
.L_x_16398:
[----:B------:R-:W-:Y:S05]  /*300e0*/  BSYNC.RECONVERGENT B0 ;  /* 0x0000000000007941 */ /* 0x000fea0003800200 */
.L_x_16397:
        /* <DEDUP_REMOVED lines=19> */
.L_x_16404:
        /* <DEDUP_REMOVED lines=13> */
.L_x_16406:
[----:B------:R-:W-:Y:S05]  /*302f0*/  BSYNC.RECONVERGENT B1 ;  /* 0x0000000000017941 */ /* 0x000fea0003800200 */
.L_x_16405:
        /* <DEDUP_REMOVED lines=47> */
[----:B------:R-:W-:-:S04]  /*305f0*/  LOP3.LUT R194, R201, R208, R211, 0x96, !PT ;  /* 0x000000d0c9c27212 */ /* 0x000fc800078e96d3 */
[----:B------:R-:W-:Y:S02]  /*30600*/  LOP3.LUT R198, R203, R206, R205, 0x96, !PT ;  /* 0x000000cecbc67212 */ /* 0x000fe400078e96cd */
[----:B------:R-:W-:-:S07]  /*30610*/  MOV R192, R204 ;  /* 0x000000cc00c07202 */ /* 0x000fce0000000f00 */
.L_x_16403:
[----:B------:R-:W-:Y:S05]  /*30620*/  BSYNC.RECONVERGENT B0 ;  /* 0x0000000000007941 */ /* 0x000fea0003800200 */
.L_x_16402:
        /* <DEDUP_REMOVED lines=20> */
.L_x_16409:
        /* <DEDUP_REMOVED lines=13> */
.L_x_16411:
[----:B------:R-:W-:Y:S05]  /*30840*/  BSYNC.RECONVERGENT B1 ;  /* 0x0000000000017941 */ /* 0x000fea0003800200 */
.L_x_16410:
[----:B------:R-:W-:Y:S01]  /*30850*/  IMAD.WIDE.U32 R208, R160, -0x326172a9, RZ ;  /* 0xcd9e8d57a0d07825 */ /* 0x000fe200078e00ff */
[----:B------:R-:W-:Y:S02]  /*30860*/  LOP3.LUT R152, R165, R207, R3, 0x96, !PT ;  /* 0x000000cfa5987212 */ /* 0x000fe400078e9603 */
        /* <DEDUP_REMOVED lines=48> */
.L_x_16408:
[----:B------:R-:W-:Y:S05]  /*30b70*/  BSYNC.RECONVERGENT B0 ;  /* 0x0000000000007941 */ /* 0x000fea0003800200 */
.L_x_16407:
        /* <DEDUP_REMOVED lines=19> */
.L_x_16414:
        /* <DEDUP_REMOVED lines=13> */
.L_x_16416:
[----:B------:R-:W-:Y:S05]  /*30d80*/  BSYNC.RECONVERGENT B1 ;  /* 0x0000000000017941 */ /* 0x000fea0003800200 */
.L_x_16415:
        /* <DEDUP_REMOVED lines=50> */
.L_x_16413:
[----:B------:R-:W-:Y:S05]  /*310b0*/  BSYNC.RECONVERGENT B0 ;  /* 0x0000000000007941 */ /* 0x000fea0003800200 */
.L_x_16412:
[----:B------:R-:W-:Y:S01]  /*310c0*/  ISETP.NE.AND P3, PT, R150, 0x1, PT ;  /* 0x000000019600780c */ /* 0x000fe20003f65270 */
[----:B------:R-:W-:Y:S01]  /*310d0*/  BSSY.RECONVERGENT B0, `(.L_x_16417) ;  /* 0x0000051000007945 */ /* 0x000fe20003800200 */
[----:B------:R-:W-:Y:S01]  /*310e0*/  I2FP.F32.U32 R203, R148 ;  /* 0x0000009400cb7245 */ /* 0x000fe20000201000 */
[----:B------:R-:W-:Y:S01]  /*310f0*/  IMAD.MOV.U32 R152, RZ, RZ, 0x2 ;  /* 0x00000002ff987424 */ /* 0x000fe200078e00ff */
[----:B------:R-:W-:-:S03]  /*31100*/  PRMT R215, R154, 0x7632, R215 ;  /* 0x000076329ad77816 */ /* 0x000fc600000000d7 */
[----:B------:R-:W-:Y:S01]  /*31110*/  FFMA.FTZ R148, R203, R188, 1.1641532182693481445e-10 ;  /* 0x2f000000cb947423 */ /* 0x000fe200000100bc */
[----:B------:R-:W-:-:S04]  /*31120*/  SHF.L.U32 R203, R154, 0x10, RZ ;  /* 0x000000109acb7819 */ /* 0x000fc800000006ff */
        /* <DEDUP_REMOVED lines=11> */
.L_x_16419:
        /* <DEDUP_REMOVED lines=13> */
.L_x_16421:
[----:B------:R-:W-:Y:S05]  /*312b0*/  BSYNC.RECONVERGENT B1 ;  /* 0x0000000000017941 */ /* 0x000fea0003800200 */
.L_x_16420:
[----:B------:R-:W-:Y:S01]  /*312c0*/  IMAD.WIDE.U32 R208, R160, -0x326172a9, RZ ;  /* 0xcd9e8d57a0d07825 */ /* 0x000fe200078e00ff */
[----:B------:R-:W-:-:S03]  /*312d0*/  LOP3.LUT R204, R165, R211, R3, 0x96, !PT ;  /* 0x000000d3a5cc7212 */ /* 0x000fc600078e9603 */
[----:B------:R-:W-:Y:S01]  /*312e0*/  HFMA2 R152, -RZ, RZ, 0, 0 ;  /* 0x00000000ff987431 */ /* 0x000fe200000001ff */
        /* <DEDUP_REMOVED lines=47> */
.L_x_16418:
[----:B------:R-:W-:Y:S05]  /*315e0*/  BSYNC.RECONVERGENT B0 ;  /* 0x0000000000007941 */ /* 0x000fea0003800200 */
.L_x_16417:
        /* <DEDUP_REMOVED lines=17> */
.L_x_16424:
        /* <DEDUP_REMOVED lines=13> */
.L_x_16426:
[----:B------:R-:W-:Y:S05]  /*317d0*/  BSYNC.RECONVERGENT B1 ;  /* 0x0000000000017941 */ /* 0x000fea0003800200 */
.L_x_16425:
        /* <DEDUP_REMOVED lines=47> */
[----:B------:R-:W-:Y:S02]  /*31ad0*/  MOV R196, R208 ;  /* 0x000000d000c47202 */ /* 0x000fe40000000f00 */
[----:B------:R-:W-:Y:S02]  /*31ae0*/  LOP3.LUT R198, R211, R204, R207, 0x96, !PT ;  /* 0x000000ccd3c67212 */ /* 0x000fe400078e96cf */
[----:B------:R-:W-:-:S07]  /*31af0*/  MOV R192, R206 ;  /* 0x000000ce00c07202 */ /* 0x000fce0000000f00 */
.L_x_16423:
[----:B------:R-:W-:Y:S05]  /*31b00*/  BSYNC.RECONVERGENT B0 ;  /* 0x0000000000007941 */ /* 0x000fea0003800200 */
.L_x_16422:
        /* <DEDUP_REMOVED lines=18> */
.L_x_16429:
        /* <DEDUP_REMOVED lines=13> */
.L_x_16431:
[----:B------:R-:W-:Y:S05]  /*31d00*/  BSYNC.RECONVERGENT B1 ;  /* 0x0000000000017941 */ /* 0x000fea0003800200 */
.L_x_16430:
        /* <DEDUP_REMOVED lines=50> */
.L_x_16428:
[----:B------:R-:W-:Y:S05]  /*32030*/  BSYNC.RECONVERGENT B0 ;  /* 0x0000000000007941 */ /* 0x000fea0003800200 */
.L_x_16427:
[----:B------:R-:W-:Y:S01]  /*32040*/  I2FP.F32.U32 R155, R152 ;  /* 0x00000098009b7245 */ /* 0x000fe20000201000 */
[-C--:B------:R-:W-:Y:S01]  /*32050*/  FMUL.FTZ R149, R149, R190.reuse ;  /* 0x000000be95957220 */ /* 0x080fe20000410000 */
[----:B------:R-:W-:Y:S01]  /*32060*/  P2R R150, PR, RZ, 0x2 ;  /* 0x00000002ff967803 */ /* 0x000fe20000000000 */
[----:B------:R-:W-:Y:S01]  /*32070*/  FMUL.FTZ R151, R151, R190 ;  /* 0x000000be97977220 */ /* 0x000fe20000410000 */
[----:B------:R-:W-:Y:S01]  /*32080*/  LOP3.LUT P1, RZ, R202, 0x10, RZ, 0xc0, !PT ;  /* 0x00000010caff7812 */ /* 0x000fe2000782c0ff */
[----:B------:R-:W-:Y:S01]  /*32090*/  FFMA.FTZ R188, R155, R188, 1.1641532182693481445e-10 ;  /* 0x2f0000009bbc7423 */ /* 0x000fe200000100bc */
[----:B------:R-:W-:Y:S01]  /*320a0*/  P2R R178, PR, RZ, 0x1 ;  /* 0x00000001ffb27803 */ /* 0x000fe20000000000 */
[----:B------:R-:W-:Y:S01]  /*320b0*/  IMAD.U32 R155, R148, 0x10000, RZ ;  /* 0x00010000949b7824 */ /* 0x000fe200078e00ff */
[C---:B------:R-:W-:Y:S01]  /*320c0*/  LOP3.LUT P0, RZ, R202.reuse, 0x8, RZ, 0xc0, !PT ;  /* 0x00000008caff7812 */ /* 0x040fe2000780c0ff */
[-C--:B------:R-:W-:Y:S01]  /*320d0*/  FMUL.FTZ R0, R153, R190.reuse ;  /* 0x000000be99007220 */ /* 0x080fe20000410000 */
[----:B------:R-:W-:Y:S01]  /*320e0*/  LOP3.LUT P5, RZ, R202, 0x2, RZ, 0xc0, !PT ;  /* 0x00000002caff7812 */ /* 0x000fe200078ac0ff */
[-C--:B------:R-:W-:Y:S01]  /*320f0*/  FMUL.FTZ R211, R211, R190.reuse ;  /* 0x000000bed3d37220 */ /* 0x080fe20000410000 */
[----:B------:R-:W-:Y:S01]  /*32100*/  FSEL R148, R149, RZ, P1 ;  /* 0x000000ff95947208 */ /* 0x000fe20000800000 */
[-C--:B------:R-:W-:Y:S01]  /*32110*/  FMUL.FTZ R215, R215, R190.reuse ;  /* 0x000000bed7d77220 */ /* 0x080fe20000410000 */
[----:B------:R-:W-:Y:S01]  /*32120*/  ISETP.NE.AND P1, PT, R150, RZ, PT ;  /* 0x000000ff9600720c */ /* 0x000fe20003f25270 */
[-C--:B------:R-:W-:Y:S01]  /*32130*/  FMUL.FTZ R203, R203, R190.reuse ;  /* 0x000000becbcb7220 */ /* 0x080fe20000410000 */
[----:B------:R-:W-:Y:S01]  /*32140*/  FSEL R149, R151, RZ, P0 ;  /* 0x000000ff97957208 */ /* 0x000fe20000000000 */
[-C--:B------:R-:W-:Y:S01]  /*32150*/  FMUL.FTZ R201, R201, R190.reuse ;  /* 0x000000bec9c97220 */ /* 0x080fe20000410000 */
[----:B------:R-:W-:Y:S01]  /*32160*/  FMUL.FTZ R155, R155, R190 ;  /* 0x000000be9b9b7220 */ /* 0x000fe20000410000 */
[----:B------:R-:W-:-:S02]  /*32170*/  FSEL R151, R0, RZ, P5 ;  /* 0x000000ff00977208 */ /* 0x000fc40002800000 */
[----:B------:R-:W-:Y:S02]  /*32180*/  LOP3.LUT P6, RZ, R202, 0x4, RZ, 0xc0, !PT ;  /* 0x00000004caff7812 */ /* 0x000fe400078cc0ff */
        /* <DEDUP_REMOVED lines=15> */
[----:B------:R-:W-:-:S13]  /*32280*/  PLOP3.LUT P5, PT, P5, PT, PT, 0x8, 0x80 ;  /* 0x000000000080781c */ /* 0x000fda0002fae170 */
.L_x_16391:
        /* <DEDUP_REMOVED lines=17> */
[----:B------:R-:W-:Y:S01]  /*323a0*/  SEL R181, RZ, 0x10000, !P5 ;  /* 0x00010000ffb57807 */ /* 0x000fe20006800000 */
[----:B------:R1:W-:Y:S01]  /*323b0*/  STG.E.128 desc[UR6][R156.64+0x10], R152 ;  /* 0x000010989c007986 */ /* 0x0003e2000c101d06 */
[----:B------:R-:W-:Y:S01]  /*323c0*/  SEL R178, RZ, 0x100, !P6 ;  /* 0x00000100ffb27807 */ /* 0x000fe20007000000 */
[----:B------:R-:W-:Y:S01]  /*323d0*/  FADD.FTZ R179, R0, R113 ;  /* 0x0000007100b37221 */ /* 0x000fe20000010000 */
[----:B------:R-:W-:Y:S02]  /*323e0*/  LOP3.LUT R182, R182, R184, R183, 0xfe, !PT ;  /* 0x000000b8b6b67212 */ /* 0x000fe400078efeb7 */
[----:B------:R-:W-:Y:S01]  /*323f0*/  LOP3.LUT R178, R178, R180, R181, 0xfe, !PT ;  /* 0x000000b4b2b27212 */ /* 0x000fe200078efeb5 */
[----:B------:R-:W-:Y:S01]  /*32400*/  FADD.FTZ R0, R179, R114 ;  /* 0x00000072b3007221 */ /* 0x000fe20000010000 */
[----:B------:R-:W-:-:S03]  /*32410*/  SEL R183, RZ, 0x1, !P1 ;  /* 0x00000001ffb77807 */ /* 0x000fc60004800000 */
[----:B------:R-:W-:Y:S01]  /*32420*/  FADD.FTZ R179, R0, R115 ;  /* 0x0000007300b37221 */ /* 0x000fe20000010000 */
[----:B------:R-:W-:-:S03]  /*32430*/  LOP3.LUT R178, R178, R183, RZ, 0xfc, !PT ;  /* 0x000000b7b2b27212 */ /* 0x000fc600078efcff */
        /* <DEDUP_REMOVED lines=64> */
.L_x_16432:
        /* <DEDUP_REMOVED lines=120> */
.L_x_16446:
[----:B------:R-:W-:Y:S01]  /*32fc0*/  ISETP.NE.AND P2, PT, RZ, UR10, PT ;  /* 0x0000000aff007c0c */ /* 0x000fe2000bf45270 */
[----:B01----:R-:W-:Y:S01]  /*32fd0*/  FADD.FTZ R178, R178, R181 ;  /* 0x000000b5b2b27221 */ /* 0x003fe20000010000 */
[C---:B------:R-:W-:Y:S02]  /*32fe0*/  FMUL.FTZ R0, R156.reuse, R156 ;  /* 0x0000009c9c007220 */ /* 0x040fe40000410000 */
[----:B------:R-:W-:Y:S01]  /*32ff0*/  FSEL R158, R156, RZ, !P2 ;  /* 0x000000ff9c9e7208 */ /* 0x000fe20005000000 */
[----:B------:R-:W-:Y:S02]  /*33000*/  FFMA.FTZ R157, R178, R157, UR5 ;  /* 0x00000005b29d7e23 */ /* 0x000fe4000801009d */
[----:B------:R-:W-:Y:S02]  /*33010*/  FSEL R0, R0, RZ, P2 ;  /* 0x000000ff00007208 */ /* 0x000fe40001000000 */
[C---:B------:R-:W-:Y:S01]  /*33020*/  FADD.FTZ R178, -R158.reuse, R100 ;  /* 0x000000649eb27221 */ /* 0x040fe20000010100 */
[C---:B------:R-:W-:Y:S01]  /*33030*/  FADD.FTZ R180, -R158.reuse, R101 ;  /* 0x000000659eb47221 */ /* 0x040fe20000010100 */
[C---:B------:R-:W-:Y:S01]  /*33040*/  FADD.FTZ R208, -R158.reuse, R119 ;  /* 0x000000779ed07221 */ /* 0x040fe20000010100 */
[----:B------:R-:W0:Y:S01]  /*33050*/  @!P1 LDC.64 R100, c[0x0][0x3c0] ;  /* 0x0000f000ff649b82 */ /* 0x000e220000000a00 */
[----:B------:R-:W-:Y:S01]  /*33060*/  FADD.FTZ R0, R157, R0 ;  /* 0x000000009d007221 */ /* 0x000fe20000010000 */
[C---:B------:R-:W-:Y:S01]  /*33070*/  FADD.FTZ R188, -R158.reuse, R114 ;  /* 0x000000729ebc7221 */ /* 0x040fe20000010100 */
[C---:B------:R-:W-:Y:S01]  /*33080*/  FADD.FTZ R190, -R158.reuse, R115 ;  /* 0x000000739ebe7221 */ /* 0x040fe20000010100 */
[C---:B------:R-:W-:Y:S01]  /*33090*/  FADD.FTZ R184, -R158.reuse, R112 ;  /* 0x000000709eb87221 */ /* 0x040fe20000010100 */
[----:B------:R-:W1:Y:S01]  /*330a0*/  MUFU.RSQ R119, R0 ;  /* 0x0000000000777308 */ /* 0x000e620000001400 */
        /* <DEDUP_REMOVED lines=9> */
[C---:B------:R-:W-:Y:S01]  /*33140*/  FADD.FTZ R122, -R158.reuse, R122 ;  /* 0x0000007a9e7a7221 */ /* 0x040fe20000010100 */
[----:B------:R-:W3:Y:S01]  /*33150*/  LDC.64 R112, c[0x0][0x428] ;  /* 0x00010a00ff707b82 */ /* 0x000ee20000000a00 */
[C---:B------:R-:W-:Y:S01]  /*33160*/  FADD.FTZ R124, -R158.reuse, R124 ;  /* 0x0000007c9e7c7221 */ /* 0x040fe20000010100 */
[C---:B------:R-:W-:Y:S01]  /*33170*/  FADD.FTZ R132, -R158.reuse, R132 ;  /* 0x000000849e847221 */ /* 0x040fe20000010100 */
[C---:B------:R-:W-:Y:S01]  /*33180*/  FADD.FTZ R222, -R158.reuse, R133 ;  /* 0x000000859ede7221 */ /* 0x040fe20000010100 */
[C---:B------:R-:W-:Y:S01]  /*33190*/  FADD.FTZ R136, -R158.reuse, R136 ;  /* 0x000000889e887221 */ /* 0x040fe20000010100 */
[----:B------:R-:W-:Y:S01]  /*331a0*/  FADD.FTZ R226, -R158, R137 ;  /* 0x000000899ee27221 */ /* 0x000fe20000010100 */
[C---:B-1----:R-:W-:Y:S01]  /*331b0*/  FMUL.FTZ R117, R119.reuse, R102 ;  /* 0x0000006677757220 */ /* 0x042fe20000410000 */
[----:B------:R-:W-:Y:S01]  /*331c0*/  FMUL.FTZ R103, R119, R178 ;  /* 0x000000b277677220 */ /* 0x000fe20000410000 */
[----:B0-----:R-:W-:-:S04]  /*331d0*/  @!P1 IMAD.WIDE R100, R162, 0x4, R100 ;  /* 0x00000004a2649825 */ /* 0x001fc800078e0264 */
        /* <DEDUP_REMOVED lines=10> */
[----:B------:R-:W-:Y:S01]  /*33280*/  FFMA.FTZ R182, R182, R7, R55 ;  /* 0x00000007b6b67223 */ /* 0x000fe20000010037 */
[----:B------:R-:W-:Y:S01]  /*33290*/  FADD.FTZ R142, -R158, R142 ;  /* 0x0000008e9e8e7221 */ /* 0x000fe20000010100 */
[----:B--2---:R-:W-:-:S04]  /*332a0*/  @!P1 IMAD.WIDE R114, R162, 0x4, R114 ;  /* 0x00000004a2729825 */ /* 0x004fc800078e0272 */
[----:B------:R-:W-:Y:S01]  /*332b0*/  FMUL.FTZ R159, R119, R116 ;  /* 0x00000074779f7220 */ /* 0x000fe20000410000 */
        /* <DEDUP_REMOVED lines=13> */
[----:B---3--:R-:W-:Y:S01]  /*33390*/  IMAD.WIDE.U32 R116, R167, 0x10, R112 ;  /* 0x00000010a7747825 */ /* 0x008fe200078e0070 */
[----:B------:R-:W-:-:S03]  /*333a0*/  F2FP.BF16.F32.PACK_AB R103, R190, R103 ;  /* 0x00000067be67723e */ /* 0x000fc600000010ff */
[C---:B------:R-:W-:Y:S01]  /*333b0*/  FADD.FTZ R240, -R158.reuse, R147 ;  /* 0x000000939ef07221 */ /* 0x040fe20000010100 */
[C---:B------:R-:W-:Y:S01]  /*333c0*/  FMUL.FTZ R179, R119.reuse, R118 ;  /* 0x0000007677b37220 */ /* 0x040fe20000410000 */
[C---:B------:R-:W-:Y:S01]  /*333d0*/  FADD.FTZ R236, -R158.reuse, R145 ;  /* 0x000000919eec7221 */ /* 0x040fe20000010100 */
[C---:B------:R-:W-:Y:S01]  /*333e0*/  FADD.FTZ R141, -R158.reuse, R154 ;  /* 0x0000009a9e8d7221 */ /* 0x040fe20000010100 */
[C---:B------:R-:W-:Y:S01]  /*333f0*/  FMUL.FTZ R183, R119.reuse, R122 ;  /* 0x0000007a77b77220 */ /* 0x040fe20000410000 */
[C---:B------:R-:W-:Y:S01]  /*33400*/  FMUL.FTZ R147, R119.reuse, R124 ;  /* 0x0000007c77937220 */ /* 0x040fe20000410000 */
[C---:B------:R-:W-:Y:S01]  /*33410*/  FMUL.FTZ R118, R119.reuse, R214 ;  /* 0x000000d677767220 */ /* 0x040fe20000410000 */
[C---:B------:R-:W-:Y:S01]  /*33420*/  FMUL.FTZ R121, R119.reuse, R132 ;  /* 0x0000008477797220 */ /* 0x040fe20000410000 */
[C---:B------:R-:W-:Y:S01]  /*33430*/  FADD.FTZ R144, -R158.reuse, R144 ;  /* 0x000000909e907221 */ /* 0x040fe20000010100 */
[C---:B------:R-:W-:Y:S01]  /*33440*/  FADD.FTZ R244, -R158.reuse, R149 ;  /* 0x000000959ef47221 */ /* 0x040fe20000010100 */
[C---:B------:R-:W-:Y:S01]  /*33450*/  FADD.FTZ R248, -R158.reuse, R151 ;  /* 0x000000979ef87221 */ /* 0x040fe20000010100 */
[C---:B------:R-:W-:Y:S01]  /*33460*/  FMUL.FTZ R122, R119.reuse, R222 ;  /* 0x000000de777a7220 */ /* 0x040fe20000410000 */
[C---:B------:R-:W-:Y:S01]  /*33470*/  FMUL.FTZ R157, R119.reuse, R136 ;  /* 0x00000088779d7220 */ /* 0x040fe20000410000 */
[C---:B------:R-:W-:Y:S01]  /*33480*/  FMUL.FTZ R154, R119.reuse, R226 ;  /* 0x000000e2779a7220 */ /* 0x040fe20000410000 */
[C---:B------:R-:W-:Y:S01]  /*33490*/  FMUL.FTZ R145, R119.reuse, R142 ;  /* 0x0000008e77917220 */ /* 0x040fe20000410000 */
[C---:B------:R-:W-:Y:S01]  /*334a0*/  FADD.FTZ R218, -R158.reuse, R129 ;  /* 0x000000819eda7221 */ /* 0x040fe20000010100 */
[----:B------:R-:W-:Y:S01]  /*334b0*/  FADD.FTZ R220, -R158, R131 ;  /* 0x000000839edc7221 */ /* 0x000fe20000010100 */
[C---:B------:R-:W-:Y:S01]  /*334c0*/  FMUL.FTZ R149, R119.reuse, R126 ;  /* 0x0000007e77957220 */ /* 0x040fe20000410000 */
[C---:B------:R-:W-:Y:S01]  /*334d0*/  FMUL.FTZ R151, R119.reuse, R128 ;  /* 0x0000008077977220 */ /* 0x040fe20000410000 */
[C---:B------:R-:W-:Y:S01]  /*334e0*/  FMUL.FTZ R185, R119.reuse, R130 ;  /* 0x0000008277b97220 */ /* 0x040fe20000410000 */
[----:B------:R-:W-:Y:S01]  /*334f0*/  FMUL.FTZ R142, R119, R234 ;  /* 0x000000ea778e7220 */ /* 0x000fe20000410000 */
[----:B------:R-:W-:Y:S01]  /*33500*/  @!P1 STG.E desc[UR6][R114.64], R119 ;  /* 0x0000007772009986 */ /* 0x000fe2000c101906 */
[----:B------:R-:W-:-:S04]  /*33510*/  IMAD.WIDE.U32 R124, R191, 0x10, R112 ;  /* 0x00000010bf7c7825 */ /* 0x000fc800078e0070 */
[----:B------:R-:W-:Y:S01]  /*33520*/  FADD.FTZ R252, -R158, R153 ;  /* 0x000000999efc7221 */ /* 0x000fe20000010100 */
[----:B------:R-:W-:Y:S01]  /*33530*/  FMUL.FTZ R153, R119, R144 ;  /* 0x0000009077997220 */ /* 0x000fe20000410000 */
[----:B------:R0:W-:Y:S01]  /*33540*/  STG.E.128 desc[UR6][R116.64], R100 ;  /* 0x0000006474007986 */ /* 0x0001e2000c101d06 */
[----:B------:R-:W-:-:S04]  /*33550*/  IMAD.WIDE.U32 R126, R193, 0x10, R112 ;  /* 0x00000010c17e7825 */ /* 0x000fc800078e0070 */
[----:B------:R-:W-:Y:S01]  /*33560*/  FMUL.FTZ R144, R119, R236 ;  /* 0x000000ec77907220 */ /* 0x000fe20000410000 */
[----:B------:R-:W-:Y:S01]  /*33570*/  FFMA.FTZ R145, R145, R38, R86 ;  /* 0x0000002691917223 */ /* 0x000fe20000010056 */
[----:B------:R-:W-:Y:S01]  /*33580*/  FFMA.FTZ R142, R142, R39, R87 ;  /* 0x000000278e8e7223 */ /* 0x000fe20000010057 */
[----:B------:R-:W-:-:S04]  /*33590*/  IMAD.WIDE.U32 R128, R195, 0x10, R112 ;  /* 0x00000010c3807825 */ /* 0x000fc800078e0070 */
[C---:B------:R-:W-:Y:S01]  /*335a0*/  FADD.FTZ R134, -R158.reuse, R134 ;  /* 0x000000869e867221 */ /* 0x040fe20000010100 */
[C---:B------:R-:W-:Y:S01]  /*335b0*/  FADD.FTZ R224, -R158.reuse, R135 ;  /* 0x000000879ee07221 */ /* 0x040fe20000010100 */
[----:B------:R-:W-:Y:S01]  /*335c0*/  FADD.FTZ R212, -R158, R123 ;  /* 0x0000007b9ed47221 */ /* 0x000fe20000010100 */
[----:B------:R-:W-:-:S04]  /*335d0*/  IMAD.WIDE.U32 R130, R197, 0x10, R112 ;  /* 0x00000010c5827825 */ /* 0x000fc800078e0070 */
[----:B------:R-:W-:Y:S01]  /*335e0*/  FADD.FTZ R230, -R158, R140 ;  /* 0x0000008c9ee67221 */ /* 0x000fe20000010100 */
[C---:B------:R-:W-:Y:S01]  /*335f0*/  FMUL.FTZ R123, R119.reuse, R134 ;  /* 0x00000086777b7220 */ /* 0x040fe20000410000 */
[----:B------:R-:W-:Y:S01]  /*33600*/  FMUL.FTZ R140, R119, R224 ;  /* 0x000000e0778c7220 */ /* 0x000fe20000410000 */
[----:B------:R-:W-:-:S04]  /*33610*/  IMAD.WIDE.U32 R132, R199, 0x10, R112 ;  /* 0x00000010c7847825 */ /* 0x000fc800078e0070 */
[----:B------:R-:W-:Y:S01]  /*33620*/  FFMA.FTZ R112, R147, R20, R68 ;  /* 0x0000001493707223 */ /* 0x000fe20000010044 */
[----:B------:R-:W-:Y:S01]  /*33630*/  FFMA.FTZ R147, R154, R33, R81 ;  /* 0x000000219a937223 */ /* 0x000fe20000010051 */
[C---:B------:R-:W-:Y:S01]  /*33640*/  FADD.FTZ R120, -R158.reuse, R120 ;  /* 0x000000789e787221 */ /* 0x040fe20000010100 */
[----:B------:R-:W-:Y:S01]  /*33650*/  FADD.FTZ R250, -R158, R152 ;  /* 0x000000989efa7221 */ /* 0x000fe20000010100 */
[----:B0-----:R-:W-:Y:S01]  /*33660*/  FFMA.FTZ R117, R118, R21, R69 ;  /* 0x0000001576757223 */ /* 0x001fe20000010045 */
[----:B------:R-:W-:Y:S01]  /*33670*/  FFMA.FTZ R116, R121, R28, R76 ;  /* 0x0000001c79747223 */ /* 0x000fe2000001004c */
[----:B------:R-:W-:Y:S01]  /*33680*/  FFMA.FTZ R118, R157, R32, R80 ;  /* 0x000000209d767223 */ /* 0x000fe20000010050 */
[----:B------:R-:W-:Y:S01]  /*33690*/  FFMA.FTZ R121, R122, R29, R77 ;  /* 0x0000001d7a797223 */ /* 0x000fe2000001004d */
[C---:B------:R-:W-:Y:S01]  /*336a0*/  FADD.FTZ R138, -R158.reuse, R138 ;  /* 0x0000008a9e8a7221 */ /* 0x040fe20000010100 */
[C---:B------:R-:W-:Y:S01]  /*336b0*/  FADD.FTZ R228, -R158.reuse, R139 ;  /* 0x0000008b9ee47221 */ /* 0x040fe20000010100 */
[----:B------:R-:W-:Y:S01]  /*336c0*/  FADD.FTZ R238, -R158, R146 ;  /* 0x000000929eee7221 */ /* 0x000fe20000010100 */
[----:B------:R-:W-:Y:S01]  /*336d0*/  F2FP.BF16.F32.PACK_AB R118, R147, R118 ;  /* 0x000000769376723e */ /* 0x000fe200000010ff */
[----:B------:R-:W-:Y:S01]  /*336e0*/  FFMA.FTZ R147, R144, R41, R89 ;  /* 0x0000002990937223 */ /* 0x000fe20000010059 */
[----:B------:R-:W-:Y:S01]  /*336f0*/  F2FP.BF16.F32.PACK_AB R116, R121, R116 ;  /* 0x000000747974723e */ /* 0x000fe200000010ff */
[----:B------:R-:W-:Y:S01]  /*33700*/  FADD.FTZ R242, -R158, R148 ;  /* 0x000000949ef27221 */ /* 0x000fe20000010100 */
[----:B------:R-:W-:Y:S01]  /*33710*/  F2FP.BF16.F32.PACK_AB R121, R142, R145 ;  /* 0x000000918e79723e */ /* 0x000fe200000010ff */
[C---:B------:R-:W-:Y:S01]  /*33720*/  FADD.FTZ R246, -R158.reuse, R150 ;  /* 0x000000969ef67221 */ /* 0x040fe20000010100 */
[----:B------:R-:W0:Y:S01]  /*33730*/  LDC.64 R144, c[0x0][0x380] ;  /* 0x0000e000ff907b82 */ /* 0x000e220000000a00 */
[----:B------:R-:W-:Y:S01]  /*33740*/  F2FP.BF16.F32.PACK_AB R112, R117, R112 ;  /* 0x000000707570723e */ /* 0x000fe200000010ff */
[----:B------:R-:W-:Y:S01]  /*33750*/  FADD.FTZ R158, -R158, R155 ;  /* 0x0000009b9e9e7221 */ /* 0x000fe20000010100 */
        /* <DEDUP_REMOVED lines=55> */
[----:B0-----:R-:W-:Y:S01]  /*33ad0*/  IMAD R162, R144, 0x4, R162 ;  /* 0x0000000490a27824 */ /* 0x001fe200078e02a2 */
[----:B------:R-:W-:-:S02]  /*33ae0*/  F2FP.BF16.F32.PACK_AB R102, R156, R181 ;  /* 0x000000b59c66723e */ /* 0x000fc400000010ff */
[----:B------:R-:W-:Y:S02]  /*33af0*/  F2FP.BF16.F32.PACK_AB R101, R152, R179 ;  /* 0x000000b39865723e */ /* 0x000fe400000010ff */
[----:B------:R-:W-:Y:S02]  /*33b00*/  F2FP.BF16.F32.PACK_AB R100, R206, R159 ;  /* 0x0000009fce64723e */ /* 0x000fe400000010ff */
[----:B------:R-:W-:Y:S02]  /*33b10*/  F2FP.BF16.F32.PACK_AB R115, R220, R115 ;  /* 0x00000073dc73723e */ /* 0x000fe400000010ff */
[----:B------:R-:W-:Y:S01]  /*33b20*/  F2FP.BF16.F32.PACK_AB R114, R119, R114 ;  /* 0x000000727772723e */ /* 0x000fe200000010ff */
[----:B------:R0:W-:Y:S01]  /*33b30*/  STG.E.128 desc[UR6][R124.64], R100 ;  /* 0x000000647c007986 */ /* 0x0001e2000c101d06 */
        /* <DEDUP_REMOVED lines=16> */
.L_x_16433:
        /* <DEDUP_REMOVED lines=8> */
.L_x_16436:
[----:B------:R-:W-:Y:S05]  /*33cc0*/  BSYNC B0 ;  /* 0x0000000000007941 */ /* 0x000fea0003800000 */
.L_x_16435:
        /* <DEDUP_REMOVED lines=9> */
.L_x_16437:
[----:B------:R-:W-:Y:S02]  /*33d60*/  IMAD.MOV.U32 R182, RZ, RZ, 0x4 ;  /* 0x00000004ffb67424 */ /* 0x000fe400078e00ff */
[----:B------:R-:W-:-:S04]  /*33d70*/  IMAD.MOV.U32 R157, RZ, RZ, R181 ;  /* 0x000000ffff9d7224 */ /* 0x000fc800078e00b5 */
[----:B------:R-:W-:-:S05]  /*33d80*/  FADD.FTZ R159, R158, R157 ;  /* 0x0000009d9e9f7221 */ /* 0x000fca0000010000 */
[----:B------:R-:W-:-:S07]  /*33d90*/  MOV R183, R159 ;  /* 0x0000009f00b77202 */ /* 0x000fce0000000f00 */
[----:B------:R-:W-:Y:S05]  /*33da0*/  WARPSYNC.COLLECTIVE R180, `(.L_x_16438) ;  /* 0x00000000b4087348 */ /* 0x000fea0003c00000 */
[----:B------:R0:W1:Y:S02]  /*33db0*/  SHFL.BFLY P2, R181, R183, R182, R185 ;  /* 0x0c0000b6b7b57389 */ /* 0x00006400000400b9 */
[----:B01----:R-:W-:Y:S05]  /*33dc0*/  ENDCOLLECTIVE ;  /* 0x000000000000791b */ /* 0x003fea0003800000 */
.L_x_16438:
[----:B------:R-:W-:Y:S01]  /*33dd0*/  HFMA2 R182, -RZ, RZ, 0, 4.76837158203125e-07 ;  /* 0x00000008ffb67431 */ /* 0x000fe200000001ff */
[----:B------:R-:W-:-:S05]  /*33de0*/  MOV R156, R181 ;  /* 0x000000b5009c7202 */ /* 0x000fca0000000f00 */
[----:B------:R-:W-:-:S04]  /*33df0*/  FADD.FTZ R178, R159, R156 ;  /* 0x0000009c9fb27221 */ /* 0x000fc80000010000 */
[----:B------:R-:W-:-:S07]  /*33e00*/  IMAD.MOV.U32 R183, RZ, RZ, R178 ;  /* 0x000000ffffb77224 */ /* 0x000fce00078e00b2 */
[----:B------:R-:W-:Y:S05]  /*33e10*/  WARPSYNC.COLLECTIVE R180, `(.L_x_16439) ;  /* 0x00000000b4087348 */ /* 0x000fea0003c00000 */
[----:B------:R0:W1:Y:S02]  /*33e20*/  SHFL.BFLY P2, R181, R183, R182, R185 ;  /* 0x0c0000b6b7b57389 */ /* 0x00006400000400b9 */
[----:B01----:R-:W-:Y:S05]  /*33e30*/  ENDCOLLECTIVE ;  /* 0x000000000000791b */ /* 0x003fea0003800000 */
.L_x_16439:
        /* <DEDUP_REMOVED lines=8> */
.L_x_16440:
        /* <DEDUP_REMOVED lines=104> */
.L_x_16441:
[----:B------:R-:W-:Y:S02]  /*34540*/  IMAD.MOV.U32 R182, RZ, RZ, 0x2 ;  /* 0x00000002ffb67424 */ /* 0x000fe400078e00ff */
[----:B------:R-:W-:-:S04]  /*34550*/  IMAD.MOV.U32 R159, RZ, RZ, R181 ;  /* 0x000000ffff9f7224 */ /* 0x000fc800078e00b5 */
[----:B------:R-:W-:-:S05]  /*34560*/  FADD.FTZ R159, R0, R159 ;  /* 0x0000009f009f7221 */ /* 0x000fca0000010000 */
[----:B------:R-:W-:-:S07]  /*34570*/  MOV R183, R159 ;  /* 0x0000009f00b77202 */ /* 0x000fce0000000f00 */
[----:B------:R-:W-:Y:S05]  /*34580*/  WARPSYNC.COLLECTIVE R180, `(.L_x_16442) ;  /* 0x00000000b4087348 */ /* 0x000fea0003c00000 */
[----:B------:R0:W1:Y:S02]  /*34590*/  SHFL.BFLY P2, R181, R183, R182, R185 ;  /* 0x0c0000b6b7b57389 */ /* 0x00006400000400b9 */
[----:B01----:R-:W-:Y:S05]  /*345a0*/  ENDCOLLECTIVE ;  /* 0x000000000000791b */ /* 0x003fea0003800000 */
.L_x_16442:
[----:B------:R-:W-:Y:S01]  /*345b0*/  HFMA2 R182, -RZ, RZ, 0, 2.384185791015625e-07 ;  /* 0x00000004ffb67431 */ /* 0x000fe200000001ff */
[----:B------:R-:W-:-:S05]  /*345c0*/  MOV R158, R181 ;  /* 0x000000b5009e7202 */ /* 0x000fca0000000f00 */
[----:B------:R-:W-:-:S04]  /*345d0*/  FADD.FTZ R158, R159, R158 ;  /* 0x0000009e9f9e7221 */ /* 0x000fc80000010000 */
[----:B------:R-:W-:-:S07]  /*345e0*/  IMAD.MOV.U32 R183, RZ, RZ, R158 ;  /* 0x000000ffffb77224 */ /* 0x000fce00078e009e */
[----:B------:R-:W-:Y:S05]  /*345f0*/  WARPSYNC.COLLECTIVE R180, `(.L_x_16443) ;  /* 0x00000000b4087348 */ /* 0x000fea0003c00000 */
[----:B------:R0:W1:Y:S02]  /*34600*/  SHFL.BFLY P2, R181, R183, R182, R185 ;  /* 0x0c0000b6b7b57389 */ /* 0x00006400000400b9 */
[----:B01----:R-:W-:Y:S05]  /*34610*/  ENDCOLLECTIVE ;  /* 0x000000000000791b */ /* 0x003fea0003800000 */
.L_x_16443:
[----:B------:R-:W-:Y:S02]  /*34620*/  IMAD.MOV.U32 R182, RZ, RZ, 0x8 ;  /* 0x00000008ffb67424 */ /* 0x000fe400078e00ff */
[----:B------:R-:W-:-:S04]  /*34630*/  IMAD.MOV.U32 R179, RZ, RZ, R181 ;  /* 0x000000ffffb37224 */ /* 0x000fc800078e00b5 */
[----:B------:R-:W-:-:S05]  /*34640*/  FADD.FTZ R179, R158, R179 ;  /* 0x000000b39eb37221 */ /* 0x000fca0000010000 */
[----:B------:R-:W-:-:S07]  /*34650*/  MOV R183, R179 ;  /* 0x000000b300b77202 */ /* 0x000fce0000000f00 */
[----:B------:R-:W-:Y:S05]  /*34660*/  WARPSYNC.COLLECTIVE R180, `(.L_x_16444) ;  /* 0x00000000b4087348 */ /* 0x000fea0003c00000 */
[----:B------:R0:W1:Y:S02]  /*34670*/  SHFL.BFLY P2, R181, R183, R182, R185 ;  /* 0x0c0000b6b7b57389 */ /* 0x00006400000400b9 */
[----:B01----:R-:W-:Y:S05]  /*34680*/  ENDCOLLECTIVE ;  /* 0x000000000000791b */ /* 0x003fea0003800000 */
.L_x_16444:
[----:B------:R-:W-:Y:S01]  /*34690*/  HFMA2 R182, -RZ, RZ, 0, 9.5367431640625e-07 ;  /* 0x00000010ffb67431 */ /* 0x000fe200000001ff */
[----:B------:R-:W-:-:S05]  /*346a0*/  MOV R178, R181 ;  /* 0x000000b500b27202 */ /* 0x000fca0000000f00 */
[----:B------:R-:W-:-:S04]  /*346b0*/  FADD.FTZ R178, R179, R178 ;  /* 0x000000b2b3b27221 */ /* 0x000fc80000010000 */
[----:B------:R-:W-:-:S07]  /*346c0*/  IMAD.MOV.U32 R183, RZ, RZ, R178 ;  /* 0x000000ffffb77224 */ /* 0x000fce00078e00b2 */
[----:B------:R-:W-:Y:S05]  /*346d0*/  WARPSYNC.COLLECTIVE R180, `(.L_x_16445) ;  /* 0x00000000b4087348 */ /* 0x000fea0003c00000 */
[----:B------:R0:W1:Y:S02]  /*346e0*/  SHFL.BFLY P2, R181, R183, R182, R185 ;  /* 0x0c0000b6b7b57389 */ /* 0x00006400000400b9 */
[----:B01----:R-:W-:Y:S05]  /*346f0*/  ENDCOLLECTIVE ;  /* 0x000000000000791b */ /* 0x003fea0003800000 */
.L_x_16445:
[----:B------:R-:W-:Y:S05]  /*34700*/  BRA `(.L_x_16446) ;  /* 0xffffffe8002c7947 */ /* 0x000fea000383ffff */
.L_x_16447:
        /* <DEDUP_REMOVED lines=15> */
.L_x_33283:


//--------------------- .text._ZN10layer_norm31ln_parallel_residual_fwd_kernelINS_13Kernel_traitsIf6__halfS2_S2_fjLj1536ELj1ELj4ELj1ELj16ENS_18Kernel_traits_baseILj1536EfS2_S2_S2_fjLj128EEEEELb0ELb0ELb0EEEvNS_9FwdParamsE --------------------------
	.section	.text._ZN10layer_norm31ln_parallel_residual_fwd_kernelINS_13Kernel_traitsIf6__halfS2_S2_fjLj1536ELj1ELj4ELj1ELj16ENS_18Kernel_traits_baseILj1536EfS2_S2_S2_fjLj128EEEEELb0ELb0ELb0EEEvNS_9FwdParamsE,"ax",@progbits
	.align	128
        .global         _ZN10layer_norm31ln_parallel_residual_fwd_kernelINS_13Kernel_traitsIf6__halfS2_S2_fjLj1536ELj1ELj4ELj1ELj16ENS_18Kernel_traits_baseILj1536EfS2_S2_S2_fjLj128EEEEELb0ELb0ELb0EEEvNS_9FwdParamsE
        .type           _ZN10layer_norm31ln_parallel_residual_fwd_kernelINS_13Kernel_traitsIf6__halfS2_S2_fjLj1536ELj1ELj4ELj1ELj16ENS_18Kernel_traits_baseILj1536EfS2_S2_S2_fjLj128EEEEELb0ELb0ELb0EEEvNS_9FwdParamsE,@function
        .size           _ZN10layer_norm31ln_parallel_residual_fwd_kernelINS_13Kernel_traitsIf6__halfS2_S2_fjLj1536ELj1ELj4ELj1ELj16ENS_18Kernel_traits_baseILj1536EfS2_S2_S2_fjLj128EEEEELb0ELb0ELb0EEEvNS_9FwdParamsE,(.L_x_33284 - _ZN10layer_norm31ln_parallel_residual_fwd_kernelINS_13Kernel_traitsIf6__halfS2_S2_fjLj1536ELj1ELj4ELj1ELj16ENS_18Kernel_traits_baseILj1536EfS2_S2_S2_fjLj128EEEEELb0ELb0ELb0EEEvNS_9FwdParamsE)
        .other          _ZN10layer_norm31ln_parallel_residual_fwd_kernelINS_13Kernel_traitsIf6__halfS2_S2_fjLj1536ELj1ELj4ELj1ELj16ENS_18Kernel_traits_baseILj1536EfS2_S2_S2_fjLj128EEEEELb0ELb0ELb0EEEvNS_9FwdParamsE,@"STO_CUDA_ENTRY STV_DEFAULT"
_ZN10layer_norm31ln_parallel_residual_fwd_kernelINS_13Kernel_traitsIf6__halfS2_S2_fjLj1536ELj1ELj4ELj1ELj16ENS_18Kernel_traits_baseILj1536EfS2_S2_S2_fjLj128EEEEELb0ELb0ELb0EEEvNS_9FwdParamsE:
.text._ZN10layer_norm31ln_parallel_residual_fwd_kernelINS_13Kernel_traitsIf6__halfS2_S2_fjLj1536ELj1ELj4ELj1ELj16ENS_18Kernel_traits_baseILj1536EfS2_S2_S2_fjLj128EEEEELb0ELb0ELb0EEEvNS_9FwdParamsE:
        /* <DEDUP_REMOVED lines=52> */
[----:B------:R-:W-:-:S03]  /*0340*/  @P1 IADD3 R0, PT, PT, R0, 0x20, RZ ;  /* 0x0000002000001810 */ /* 0x000fc60007ffe0ff */
[----:B------:R0:W5:Y:S02]  /*0350*/  @P1 LDG.E.128 R244, desc[UR6][R8.64] ;  /* 0x0000000608f41981 */ /* 0x000164000c1e1d00 */
[C---:B------:R-:W-:Y:S02]  /*0360*/  @P2 IMAD.WIDE.U32 R12, R0.reuse, 0x20, R12 ;  /* 0x00000020000c2825 */ /* 0x040fe400078e000c */
[----:B------:R0:W5:Y:S02]  /*0370*/  @P1 LDG.E.128 R240, desc[UR6][R8.64+0x10] ;  /* 0x0000100608f01981 */ /* 0x000164000c1e1d00 */
[C---:B------:R-:W-:Y:S01]  /*0380*/  @P2 IMAD.WIDE.U32 R14, R0.reuse, 0x20, R14 ;  /* 0x00000020000e2825 */ /* 0x040fe200078e000e */
[----:B------:R-:W-:Y:S01]  /*0390*/  @P2 IADD3 R0, PT, PT, R0, 0x20, RZ ;  /* 0x0000002000002810 */ /* 0x000fe20007ffe0ff */
[----:B------:R0:W5:Y:S04]  /*03a0*/  @P2 LDG.E.128 R228, desc[UR6][R12.64] ;  /* 0x000000060ce42981 */ /* 0x000168000c1e1d00 */
        /* <DEDUP_REMOVED lines=67> */
[----:B------:R-:W-:Y:S01]  /*07e0*/  @P4 IADD3 R0, PT, PT, R0, 0x20, RZ ;  /* 0x0000002000004810 */ /* 0x000fe20007ffe0ff */
        /* <DEDUP_REMOVED lines=58> */
.L_x_16450:
        /* <DEDUP_REMOVED lines=69> */
[----:B------:R-:W-:Y:S01]  /*0fe0*/  @P3 IADD3 R0, PT, PT, R0, 0x20, RZ ;  /* 0x0000002000003810 */ /* 0x000fe20007ffe0ff */
[----:B------:R1:W5:Y:S04]  /*0ff0*/  @P2 LD.E.128 R92, desc[UR6][R20.64] ;  /* 0x00000006145c2980 */ /* 0x000368000c101d00 */
[C---:B------:R-:W-:Y:S01]  /*1000*/  @P4 IMAD.WIDE.U32 R8, R0.reuse, 0x20, R8 ;  /* 0x0000002000084825 */ /* 0x040fe200078e0008 */
[----:B------:R1:W5:Y:S03]  /*1010*/  @P2 LD.E.128 R96, desc[UR6][R20.64+0x10] ;  /* 0x0000100614602980 */ /* 0x000366000c101d00 */
[C---:B------:R-:W-:Y:S01]  /*1020*/  @P4 IMAD.WIDE.U32 R2, R0.reuse, 0x20, R2 ;  /* 0x0000002000024825 */ /* 0x040fe200078e0002 */
[----:B------:R1:W5:Y:S03]  /*1030*/  @P3 LDG.E.128 R208, desc[UR6][R4.64] ;  /* 0x0000000604d03981 */ /* 0x000366000c1e1d00 */
[----:B--2---:R-:W-:Y:S01]  /*1040*/  @P4 IMAD.WIDE.U32 R26, R0, 0x20, R26 ;  /* 0x00000020001a4825 */ /* 0x004fe200078e001a */
[----:B------:R1:W5:Y:S04]  /*1050*/  @P3 LDG.E.128 R204, desc[UR6][R4.64+0x10] ;  /* 0x0000100604cc3981 */ /* 0x000368000c1e1d00 */
        /* <DEDUP_REMOVED lines=70> */
.L_x_16449:
        /* <DEDUP_REMOVED lines=59> */
[----:B---3--:R-:W3:Y:S08]  /*1870*/  LDC.64 R20, c[0x0][0x3d0] ;  /* 0x0000f400ff147b82 */ /* 0x008ef00000000a00 */
[----:B----4-:R-:W4:Y:S01]  /*1880*/  @P2 LDC.64 R22, c[0x0][0x440] ;  /* 0x00011000ff162b82 */ /* 0x010f220000000a00 */
[C---:B--2---:R-:W-:Y:S01]  /*1890*/  @P1 IMAD.WIDE.U32 R16, R0.reuse, 0x20, R16 ;  /* 0x0000002000101825 */ /* 0x044fe200078e0010 */
[----:B------:R2:W-:Y:S04]  /*18a0*/  @P0 STL.64 [R1], R24 ;  /* 0x0000001801000387 */ /* 0x0005e80000100a00 */
[----:B------:R-:W5:Y:S04]  /*18b0*/  @P1 LDG.E.128 R236, desc[UR6][R16.64] ;  /* 0x0000000610ec1981 */ /* 0x000f68000c1e1d00 */
[----:B------:R0:W5:Y:S04]  /*18c0*/  @P1 LDG.E.128 R232, desc[UR6][R16.64+0x10] ;  /* 0x0000100610e81981 */ /* 0x000168000c1e1d00 */
[----:B------:R3:W-:Y:S01]  /*18d0*/  @P0 STL.64 [R1+0x8], R26 ;  /* 0x0000081a01000387 */ /* 0x0007e20000100a00 */
[----:B--2---:R-:W2:Y:S01]  /*18e0*/  LDC.64 R24, c[0x0][0x3d0] ;  /* 0x0000f400ff187b82 */ /* 0x004ea20000000a00 */
[----:B-1----:R-:W-:-:S07]  /*18f0*/  @P1 IMAD.WIDE.U32 R18, R0, 0x20, R18 ;  /* 0x0000002000121825 */ /* 0x002fce00078e0012 */
[----:B0-----:R-:W0:Y:S01]  /*1900*/  @P4 LDC.64 R16, c[0x0][0x440] ;  /* 0x00011000ff104b82 */ /* 0x001e220000000a00 */
[----:B------:R-:W-:Y:S01]  /*1910*/  @P1 IADD3 R0, PT, PT, R0, 0x20, RZ ;  /* 0x0000002000001810 */ /* 0x000fe20007ffe0ff */
[----:B------:R1:W5:Y:S06]  /*1920*/  @P1 LD.E.128 R84, desc[UR6][R18.64] ;  /* 0x0000000612541980 */ /* 0x00036c000c101d00 */
[----:B---3--:R-:W3:Y:S01]  /*1930*/  @P4 LDC.64 R26, c[0x0][0x438] ;  /* 0x00010e00ff1a4b82 */ /* 0x008ee20000000a00 */
[C---:B------:R-:W-:Y:S01]  /*1940*/  @P2 IMAD.WIDE.U32 R20, R0.reuse, 0x20, R20 ;  /* 0x0000002000142825 */ /* 0x040fe200078e0014 */
[----:B------:R1:W5:Y:S03]  /*1950*/  @P1 LD.E.128 R88, desc[UR6][R18.64+0x10] ;  /* 0x0000100612581980 */ /* 0x000366000c101d00 */
[C---:B------:R-:W-:Y:S01]  /*1960*/  @P2 IMAD.WIDE.U32 R2, R0.reuse, 0x20, R2 ;  /* 0x0000002000022825 */ /* 0x040fe200078e0002 */
[----:B------:R1:W5:Y:S03]  /*1970*/  @P2 LDG.E.128 R228, desc[UR6][R20.64] ;  /* 0x0000000614e42981 */ /* 0x000366000c1e1d00 */
[C---:B------:R-:W-:Y:S01]  /*1980*/  @P2 IMAD.WIDE.U32 R4, R0.reuse, 0x20, R4 ;  /* 0x0000002000042825 */ /* 0x040fe200078e0004 */
[----:B------:R1:W5:Y:S03]  /*1990*/  @P2 LDG.E.128 R224, desc[UR6][R20.64+0x10] ;  /* 0x0000100614e02981 */ /* 0x000366000c1e1d00 */
[C---:B----4-:R-:W-:Y:S01]  /*19a0*/  @P2 IMAD.WIDE.U32 R22, R0.reuse, 0x20, R22 ;  /* 0x0000002000162825 */ /* 0x050fe200078e0016 */
        /* <DEDUP_REMOVED lines=8> */
[C---:B------:R-:W-:Y:S01]  /*1a30*/  @P3 IMAD.WIDE.U32 R14, R0.reuse, 0x20, R14 ;  /* 0x00000020000e3825 */ /* 0x040fe200078e000e */
[----:B------:R-:W-:Y:S01]  /*1a40*/  @P3 IADD3 R0, PT, PT, R0, 0x20, RZ ;  /* 0x0000002000003810 */ /* 0x000fe20007ffe0ff */
[----:B------:R1:W5:Y:S04]  /*1a50*/  @P2 LD.E.128 R92, desc[UR6][R22.64] ;  /* 0x00000006165c2980 */ /* 0x000368000c101d00 */
[C---:B--2---:R-:W-:Y:S01]  /*1a60*/  @P4 IMAD.WIDE.U32 R24, R0.reuse, 0x20, R24 ;  /* 0x0000002000184825 */ /* 0x044fe200078e0018 */
[----:B------:R1:W5:Y:S03]  /*1a70*/  @P2 LD.E.128 R96, desc[UR6][R22.64+0x10] ;  /* 0x0000100616602980 */ /* 0x000366000c101d00 */
[C---:B---3--:R-:W-:Y:S01]  /*1a80*/  @P4 IMAD.WIDE.U32 R26, R0.reuse, 0x20, R26 ;  /* 0x00000020001a4825 */ /* 0x048fe200078e001a */
[----:B------:R1:W5:Y:S03]  /*1a90*/  @P3 LDG.E.128 R208, desc[UR6][R8.64] ;  /* 0x0000000608d03981 */ /* 0x000366000c1e1d00 */
[C---:B------:R-:W-:Y:S01]  /*1aa0*/  @P4 IMAD.WIDE.U32 R28, R0.reuse, 0x20, R28 ;  /* 0x00000020001c4825 */ /* 0x040fe200078e001c */
[----:B------:R1:W5:Y:S03]  /*1ab0*/  @P3 LDG.E.128 R204, desc[UR6][R8.64+0x10] ;  /* 0x0000100608cc3981 */ /* 0x000366000c1e1d00 */
[----:B0-----:R-:W-:Y:S01]  /*1ac0*/  @P4 IMAD.WIDE.U32 R16, R0, 0x20, R16 ;  /* 0x0000002000104825 */ /* 0x001fe200078e0010 */
        /* <DEDUP_REMOVED lines=34> */
.L_x_16452:
        /* <DEDUP_REMOVED lines=40> */
[----:B------:R-:W-:Y:S01]  /*1f70*/  @P1 IADD3 R0, PT, PT, R0, 0x20, RZ ;  /* 0x0000002000001810 */ /* 0x000fe20007ffe0ff */
[----:B------:R1:W5:Y:S04]  /*1f80*/  @P1 LDG.E.128 R240, desc[UR6][R10.64+0x10] ;  /* 0x000010060af01981 */ /* 0x000368000c1e1d00 */
        /* <DEDUP_REMOVED lines=104> */
.L_x_16451:
[----:B------:R-:W-:Y:S05]  /*2610*/  BSYNC.RECONVERGENT B0 ;  /* 0x0000000000007941 */ /* 0x000fea0003800200 */
.L_x_16448:
        /* <DEDUP_REMOVED lines=12> */
.L_x_16502:
        /* <DEDUP_REMOVED lines=24> */
[----:B-----5:R-:W-:Y:S02]  /*2860*/  HADD2.F32 R5, -RZ, R164.H0_H0 ;  /* 0x200000a4ff057230 */ /* 0x020fe40000004100 */
[----:B------:R-:W-:Y:S02]  /*2870*/  HADD2.F32 R32, -RZ, R40.H0_H0 ;  /* 0x20000028ff207230 */ /* 0x000fe40000004100 */
[----:B0-----:R-:W-:Y:S02]  /*2880*/  HADD2.F32 R19, -RZ, R164.H1_H1 ;  /* 0x300000a4ff137230 */ /* 0x001fe40000004100 */
[----:B------:R-:W-:Y:S02]  /*2890*/  HADD2.F32 R18, -RZ, R40.H1_H1 ;  /* 0x30000028ff127230 */ /* 0x000fe40000004100 */
[----:B------:R-:W-:Y:S01]  /*28a0*/  FADD.FTZ R5, R5, R32 ;  /* 0x0000002005057221 */ /* 0x000fe20000010000 */
[----:B------:R-:W-:Y:S02]  /*28b0*/  HADD2.F32 R34, -RZ, R165.H1_H1 ;  /* 0x300000a5ff227230 */ /* 0x000fe40000004100 */
[----:B------:R-:W-:-:S02]  /*28c0*/  HADD2.F32 R32, -RZ, R41.H1_H1 ;  /* 0x30000029ff207230 */ /* 0x000fc40000004100 */
[----:B------:R-:W-:Y:S01]  /*28d0*/  FADD.FTZ R19, R19, R18 ;  /* 0x0000001213137221 */ /* 0x000fe20000010000 */
[----:B------:R-:W-:Y:S02]  /*28e0*/  HADD2.F32 R18, -RZ, R165.H0_H0 ;  /* 0x200000a5ff127230 */ /* 0x000fe40000004100 */
[----:B------:R-:W-:Y:S02]  /*28f0*/  HADD2.F32 R33, -RZ, R41.H0_H0 ;  /* 0x20000029ff217230 */ /* 0x000fe40000004100 */
[----:B------:R-:W-:Y:S01]  /*2900*/  FADD.FTZ R34, R34, R32 ;  /* 0x0000002022227221 */ /* 0x000fe20000010000 */
[----:B------:R-:W-:Y:S02]  /*2910*/  HADD2.F32 R32, -RZ, R36.H1_H1 ;  /* 0x30000024ff207230 */ /* 0x000fe40000004100 */
[----:B------:R-:W-:Y:S02]  /*2920*/  HADD2.F32 R35, -RZ, R42.H0_H0 ;  /* 0x2000002aff237230 */ /* 0x000fe40000004100 */
[----:B------:R-:W-:Y:S01]  /*2930*/  FADD.FTZ R18, R18, R33 ;  /* 0x0000002112127221 */ /* 0x000fe20000010000 */
[----:B------:R-:W-:-:S02]  /*2940*/  HADD2.F32 R33, -RZ, R36.H0_H0 ;  /* 0x20000024ff217230 */ /* 0x000fc40000004100 */
[----:B------:R-:W-:Y:S01]  /*2950*/  FADD.FTZ R19, R19, R32 ;  /* 0x0000002013137221 */ /* 0x000fe20000010000 */
[----:B------:R-:W-:Y:S02]  /*2960*/  HADD2.F32 R32, -RZ, R166.H0_H0 ;  /* 0x200000a6ff207230 */ /* 0x000fe40000004100 */
[----:B------:R-:W-:Y:S02]  /*2970*/  HADD2.F32 R164, -RZ, R42.H1_H1 ;  /* 0x3000002affa47230 */ /* 0x000fe40000004100 */
[----:B------:R-:W-:Y:S01]  /*2980*/  FADD.FTZ R5, R5, R33 ;  /* 0x0000002105057221 */ /* 0x000fe20000010000 */
[--C-:B------:R-:W-:Y:S02]  /*2990*/  HADD2.F32 R33, -RZ, R37.reuse.H0_H0 ;  /* 0x20000025ff217230 */ /* 0x100fe40000004100 */
[----:B------:R-:W-:Y:S01]  /*29a0*/  FADD.FTZ R32, R32, R35 ;  /* 0x0000002320207221 */ /* 0x000fe20000010000 */
[----:B------:R-:W-:Y:S02]  /*29b0*/  HADD2.F32 R35, -RZ, R37.H1_H1 ;  /* 0x30000025ff237230 */ /* 0x000fe40000004100 */
[----:B------:R-:W-:Y:S01]  /*29c0*/  FADD.FTZ R18, R18, R33 ;  /* 0x0000002112127221 */ /* 0x000fe20000010000 */
[----:B------:R-:W-:-:S02]  /*29d0*/  HADD2.F32 R33, -RZ, R166.H1_H1 ;  /* 0x300000a6ff217230 */ /* 0x000fc40000004100 */
[----:B------:R-:W-:Y:S01]  /*29e0*/  FADD.FTZ R171, R34, R35 ;  /* 0x0000002322ab7221 */ /* 0x000fe20000010000 */
[--C-:B------:R-:W-:Y:S02]  /*29f0*/  HADD2.F32 R35, -RZ, R38.reuse.H0_H0 ;  /* 0x20000026ff237230 */ /* 0x100fe40000004100 */
[----:B------:R-:W-:Y:S02]  /*2a00*/  HADD2.F32 R34, -RZ, R38.H1_H1 ;  /* 0x30000026ff227230 */ /* 0x000fe40000004100 */
[----:B------:R-:W-:Y:S01]  /*2a10*/  FADD.FTZ R33, R33, R164 ;  /* 0x000000a421217221 */ /* 0x000fe20000010000 */
[----:B------:R-:W-:Y:S01]  /*2a20*/  FADD.FTZ R170, R32, R35 ;  /* 0x0000002320aa7221 */ /* 0x000fe20000010000 */
[----:B------:R-:W-:Y:S02]  /*2a30*/  HADD2.F32 R32, -RZ, R167.H0_H0 ;  /* 0x200000a7ff207230 */ /* 0x000fe40000004100 */
[----:B------:R-:W-:Y:S01]  /*2a40*/  FADD.FTZ R172, R33, R34 ;  /* 0x0000002221ac7221 */ /* 0x000fe20000010000 */
[----:B------:R-:W-:-:S04]  /*2a50*/  HADD2.F32 R33, -RZ, R43.H0_H0 ;  /* 0x2000002bff217230 */ /* 0x000fc80000004100 */
[----:B------:R-:W-:Y:S01]  /*2a60*/  F2FP.F16.F32.PACK_AB R34, R172, R170 ;  /* 0x000000aaac22723e */ /* 0x000fe200000000ff */
[----:B------:R-:W-:Y:S01]  /*2a70*/  FADD.FTZ R32, R32, R33 ;  /* 0x0000002120207221 */ /* 0x000fe20000010000 */
[----:B------:R-:W-:-:S05]  /*2a80*/  HADD2.F32 R33, -RZ, R39.H0_H0 ;  /* 0x20000027ff217230 */ /* 0x000fca0000004100 */
[----:B------:R-:W-:Y:S01]  /*2a90*/  FADD.FTZ R173, R32, R33 ;  /* 0x0000002120ad7221 */ /* 0x000fe20000010000 */
[----:B------:R-:W-:Y:S02]  /*2aa0*/  HADD2.F32 R32, -RZ, R167.H1_H1 ;  /* 0x300000a7ff207230 */ /* 0x000fe40000004100 */
[----:B------:R-:W-:-:S05]  /*2ab0*/  HADD2.F32 R33, -RZ, R43.H1_H1 ;  /* 0x3000002bff217230 */ /* 0x000fca0000004100 */
[----:B------:R-:W-:Y:S01]  /*2ac0*/  FADD.FTZ R32, R32, R33 ;  /* 0x0000002120207221 */ /* 0x000fe20000010000 */
[----:B------:R-:W-:-:S05]  /*2ad0*/  HADD2.F32 R33, -RZ, R39.H1_H1 ;  /* 0x30000027ff217230 */ /* 0x000fca0000004100 */
[----:B------:R-:W-:Y:S01]  /*2ae0*/  FADD.FTZ R183, R32, R33 ;  /* 0x0000002120b77221 */ /* 0x000fe20000010000 */
[----:B------:R-:W-:Y:S02]  /*2af0*/  F2FP.F16.F32.PACK_AB R33, R171, R18 ;  /* 0x00000012ab21723e */ /* 0x000fe400000000ff */
[----:B------:R-:W-:Y:S02]  /*2b00*/  F2FP.F16.F32.PACK_AB R32, R19, R5 ;  /* 0x000000051320723e */ /* 0x000fe400000000ff */
[----:B------:R-:W-:Y:S01]  /*2b10*/  F2FP.F16.F32.PACK_AB R35, R183, R173 ;  /* 0x000000adb723723e */ /* 0x000fe200000000ff */
[----:B------:R-:W-:Y:S06]  /*2b20*/  BRA `(.L_x_16457) ;  /* 0x00000004000c7947 */ /* 0x000fec0003800000 */
.L_x_16456:
[--C-:B-----5:R-:W-:Y:S02]  /*2b30*/  HADD2.F32 R5, -RZ, R164.reuse.H0_H0 ;  /* 0x200000a4ff057230 */ /* 0x120fe40000004100 */
[----:B0-----:R-:W-:Y:S02]  /*2b40*/  HADD2.F32 R19, -RZ, R164.H1_H1 ;  /* 0x300000a4ff137230 */ /* 0x001fe40000004100 */
[--C-:B------:R-:W-:Y:S02]  /*2b50*/  HADD2.F32 R32, -RZ, R40.reuse.H0_H0 ;  /* 0x20000028ff207230 */ /* 0x100fe40000004100 */
[----:B------:R-:W-:Y:S02]  /*2b60*/  HADD2.F32 R18, -RZ, R40.H1_H1 ;  /* 0x30000028ff127230 */ /* 0x000fe40000004100 */
[----:B------:R-:W-:Y:S02]  /*2b70*/  HADD2.F32 R33, -RZ, R166.H1_H1 ;  /* 0x300000a6ff217230 */ /* 0x000fe40000004100 */
[----:B------:R-:W-:Y:S01]  /*2b80*/  FADD.FTZ R5, R5, R32 ;  /* 0x0000002005057221 */ /* 0x000fe20000010000 */
[----:B------:R-:W-:-:S02]  /*2b90*/  HADD2.F32 R32, -RZ, R41.H0_H0 ;  /* 0x20000029ff207230 */ /* 0x000fc40000004100 */
[----:B------:R-:W-:Y:S01]  /*2ba0*/  FADD.FTZ R19, R19, R18 ;  /* 0x0000001213137221 */ /* 0x000fe20000010000 */
[--C-:B------:R-:W-:Y:S02]  /*2bb0*/  HADD2.F32 R18, -RZ, R165.reuse.H0_H0 ;  /* 0x200000a5ff127230 */ /* 0x100fe40000004100 */
[--C-:B------:R-:W-:Y:S02]  /*2bc0*/  HADD2.F32 R35, -RZ, R42.reuse.H0_H0 ;  /* 0x2000002aff237230 */ /* 0x100fe40000004100 */
[----:B------:R-:W-:Y:S02]  /*2bd0*/  HADD2.F32 R34, -RZ, R42.H1_H1 ;  /* 0x3000002aff227230 */ /* 0x000fe40000004100 */
[----:B------:R-:W-:Y:S01]  /*2be0*/  FADD.FTZ R18, R18, R32 ;  /* 0x0000002012127221 */ /* 0x000fe20000010000 */
[----:B------:R-:W-:Y:S02]  /*2bf0*/  HADD2.F32 R32, -RZ, R166.H0_H0 ;  /* 0x200000a6ff207230 */ /* 0x000fe40000004100 */
[----:B------:R-:W-:-:S02]  /*2c00*/  HADD2.F32 R165, -RZ, R165.H1_H1 ;  /* 0x300000a5ffa57230 */ /* 0x000fc40000004100 */
[----:B------:R-:W-:Y:S01]  /*2c10*/  FADD.FTZ R172, R33, R34 ;  /* 0x0000002221ac7221 */ /* 0x000fe20000010000 */
[----:B------:R-:W-:Y:S02]  /*2c20*/  HADD2.F32 R33, -RZ, R43.H0_H0 ;  /* 0x2000002bff217230 */ /* 0x000fe40000004100 */
[----:B------:R-:W-:Y:S01]  /*2c30*/  FADD.FTZ R170, R32, R35 ;  /* 0x0000002320aa7221 */ /* 0x000fe20000010000 */
[----:B------:R-:W-:Y:S02]  /*2c40*/  HADD2.F32 R32, -RZ, R167.H0_H0 ;  /* 0x200000a7ff207230 */ /* 0x000fe40000004100 */
[----:B------:R-:W-:Y:S02]  /*2c50*/  HADD2.F32 R171, -RZ, R41.H1_H1 ;  /* 0x30000029ffab7230 */ /* 0x000fe40000004100 */
[----:B------:R-:W-:Y:S01]  /*2c60*/  F2FP.F16.F32.PACK_AB R34, R172, R170 ;  /* 0x000000aaac22723e */ /* 0x000fe200000000ff */
[----:B------:R-:W-:Y:S01]  /*2c70*/  FADD.FTZ R173, R32, R33 ;  /* 0x0000002120ad7221 */ /* 0x000fe20000010000 */
[----:B------:R-:W-:-:S02]  /*2c80*/  HADD2.F32 R32, -RZ, R167.H1_H1 ;  /* 0x300000a7ff207230 */ /* 0x000fc40000004100 */
[----:B------:R-:W-:Y:S01]  /*2c90*/  FADD.FTZ R171, R165, R171 ;  /* 0x000000aba5ab7221 */ /* 0x000fe20000010000 */
[----:B------:R-:W-:-:S05]  /*2ca0*/  HADD2.F32 R33, -RZ, R43.H1_H1 ;  /* 0x3000002bff217230 */ /* 0x000fca0000004100 */
[----:B------:R-:W-:Y:S01]  /*2cb0*/  FADD.FTZ R183, R32, R33 ;  /* 0x0000002120b77221 */ /* 0x000fe20000010000 */
[----:B------:R-:W-:Y:S02]  /*2cc0*/  F2FP.F16.F32.PACK_AB R33, R171, R18 ;  /* 0x00000012ab21723e */ /* 0x000fe400000000ff */
[----:B------:R-:W-:Y:S02]  /*2cd0*/  F2FP.F16.F32.PACK_AB R32, R19, R5 ;  /* 0x000000051320723e */ /* 0x000fe400000000ff */
[----:B------:R-:W-:Y:S01]  /*2ce0*/  F2FP.F16.F32.PACK_AB R35, R183, R173 ;  /* 0x000000adb723723e */ /* 0x000fe200000000ff */
[----:B------:R-:W-:Y:S06]  /*2cf0*/  BRA `(.L_x_16457) ;  /* 0x0000000000987947 */ /* 0x000fec0003800000 */
.L_x_16455:
[----:B------:R-:W-:Y:S05]  /*2d00*/  @!P1 BRA `(.L_x_16458) ;  /* 0x0000000000749947 */ /* 0x000fea0003800000 */
        /* <DEDUP_REMOVED lines=29> */
.L_x_16458:
[--C-:B-----5:R-:W-:Y:S02]  /*2ee0*/  HADD2.F32 R5, -RZ, R164.reuse.H0_H0 ;  /* 0x200000a4ff057230 */ /* 0x120fe40000004100 */
[----:B0-----:R-:W-:Y:S02]  /*2ef0*/  HADD2.F32 R19, -RZ, R164.H1_H1 ;  /* 0x300000a4ff137230 */ /* 0x001fe40000004100 */
[--C-:B------:R-:W-:Y:S02]  /*2f00*/  HADD2.F32 R18, -RZ, R165.reuse.H0_H0 ;  /* 0x200000a5ff127230 */ /* 0x100fe40000004100 */
[----:B------:R-:W-:Y:S02]  /*2f10*/  HADD2.F32 R171, -RZ, R165.H1_H1 ;  /* 0x300000a5ffab7230 */ /* 0x000fe40000004100 */
[--C-:B------:R-:W-:Y:S02]  /*2f20*/  HADD2.F32 R170, -RZ, R166.reuse.H0_H0 ;  /* 0x200000a6ffaa7230 */ /* 0x100fe40000004100 */
[----:B------:R-:W-:-:S02]  /*2f30*/  HADD2.F32 R172, -RZ, R166.H1_H1 ;  /* 0x300000a6ffac7230 */ /* 0x000fc40000004100 */
[--C-:B------:R-:W-:Y:S02]  /*2f40*/  HADD2.F32 R173, -RZ, R167.reuse.H0_H0 ;  /* 0x200000a7ffad7230 */ /* 0x100fe40000004100 */
[----:B------:R-:W-:-:S07]  /*2f50*/  HADD2.F32 R183, -RZ, R167.H1_H1 ;  /* 0x300000a7ffb77230 */ /* 0x000fce0000004100 */
.L_x_16457:
[----:B------:R-:W0:Y:S01]  /*2f60*/  @UP0 LDCU.64 UR4, c[0x0][0x3a8] ;  /* 0x00007500ff0407ac */ /* 0x000e220008000a00 */
[----:B------:R-:W-:Y:S01]  /*2f70*/  PLOP3.LUT P0, PT, PT, PT, UP0, 0x80, 0x8 ;  /* 0x000000000008781c */ /* 0x000fe20003f0f008 */
[----:B------:R-:W-:Y:S01]  /*2f80*/  HFMA2 R164, -RZ, RZ, 0, 9.5367431640625e-07 ;  /* 0x00000010ffa47431 */ /* 0x000fe200000001ff */
[----:B------:R-:W-:Y:S02]  /*2f90*/  PLOP3.LUT P1, PT, PT, PT, UP0, 0x80, 0x8 ;  /* 0x000000000008781c */ /* 0x000fe40003f2f008 */
[----:B------:R-:W-:-:S09]  /*2fa0*/  IADD3 R212, PT, PT, R6, 0x20, RZ ;  /* 0x0000002006d47810 */ /* 0x000fd20007ffe0ff */
[----:B0-----:R-:W-:-:S05]  /*2fb0*/  @P0 IMAD.WIDE.U32 R164, R6, R164, UR4 ;  /* 0x0000000406a40e25 */ /* 0x001fca000f8e00a4 */
[----:B------:R0:W-:Y:S02]  /*2fc0*/  @P1 STG.E.128 desc[UR6][R164.64], R32 ;  /* 0x00000020a4001986 */ /* 0x0001e4000c101d06 */
.L_x_16454:
[----:B-1----:R-:W-:Y:S05]  /*2fd0*/  BSYNC.RECONVERGENT B0 ;  /* 0x0000000000007941 */ /* 0x002fea0003800200 */
.L_x_16453:
        /* <DEDUP_REMOVED lines=33> */
.L_x_16462:
[--C-:B-----5:R-:W-:Y:S02]  /*31f0*/  HADD2.F32 R4, -RZ, R164.reuse.H0_H0 ;  /* 0x200000a4ff047230 */ /* 0x120fe40000004100 */
[----:B------:R-:W-:Y:S02]  /*3200*/  HADD2.F32 R17, -RZ, R164.H1_H1 ;  /* 0x300000a4ff117230 */ /* 0x000fe40000004100 */
[--C-:B------:R-:W-:Y:S02]  /*3210*/  HADD2.F32 R32, -RZ, R36.reuse.H0_H0 ;  /* 0x20000024ff207230 */ /* 0x100fe40000004100 */
[----:B------:R-:W-:Y:S02]  /*3220*/  HADD2.F32 R16, -RZ, R36.H1_H1 ;  /* 0x30000024ff107230 */ /* 0x000fe40000004100 */
[----:B------:R-:W-:Y:S02]  /*3230*/  HADD2.F32 R34, -RZ, R37.H0_H0 ;  /* 0x20000025ff227230 */ /* 0x000fe40000004100 */
[----:B------:R-:W-:Y:S01]  /*3240*/  FADD.FTZ R4, R32, R4 ;  /* 0x0000000420047221 */ /* 0x000fe20000010000 */
[----:B------:R-:W-:-:S02]  /*3250*/  HADD2.F32 R32, -RZ, R165.H1_H1 ;  /* 0x300000a5ff207230 */ /* 0x000fc40000004100 */
[----:B------:R-:W-:Y:S01]  /*3260*/  FADD.FTZ R17, R16, R17 ;  /* 0x0000001110117221 */ /* 0x000fe20000010000 */
[----:B------:R-:W-:Y:S02]  /*3270*/  HADD2.F32 R16, -RZ, R165.H0_H0 ;  /* 0x200000a5ff107230 */ /* 0x000fe40000004100 */
[----:B------:R-:W-:Y:S02]  /*3280*/  HADD2.F32 R33, -RZ, R37.H1_H1 ;  /* 0x30000025ff217230 */ /* 0x000fe40000004100 */
[--C-:B------:R-:W-:Y:S02]  /*3290*/  HADD2.F32 R35, -RZ, R38.reuse.H0_H0 ;  /* 0x20000026ff237230 */ /* 0x100fe40000004100 */
[----:B------:R-:W-:Y:S01]  /*32a0*/  FADD.FTZ R16, R34, R16 ;  /* 0x0000001022107221 */ /* 0x000fe20000010000 */
[----:B------:R-:W-:Y:S02]  /*32b0*/  HADD2.F32 R34, -RZ, R38.H1_H1 ;  /* 0x30000026ff227230 */ /* 0x000fe40000004100 */
[----:B------:R-:W-:Y:S01]  /*32c0*/  FADD.FTZ R169, R33, R32 ;  /* 0x0000002021a97221 */ /* 0x000fe20000010000 */
[----:B------:R-:W-:-:S02]  /*32d0*/  HADD2.F32 R32, -RZ, R166.H0_H0 ;  /* 0x200000a6ff207230 */ /* 0x000fc40000004100 */
[----:B------:R-:W-:-:S03]  /*32e0*/  HADD2.F32 R33, -RZ, R166.H1_H1 ;  /* 0x300000a6ff217230 */ /* 0x000fc60000004100 */
[----:B------:R-:W-:Y:S01]  /*32f0*/  FADD.FTZ R168, R35, R32 ;  /* 0x0000002023a87221 */ /* 0x000fe20000010000 */
[----:B------:R-:W-:Y:S02]  /*3300*/  HADD2.F32 R32, -RZ, R167.H0_H0 ;  /* 0x200000a7ff207230 */ /* 0x000fe40000004100 */
[----:B------:R-:W-:Y:S01]  /*3310*/  FADD.FTZ R174, R34, R33 ;  /* 0x0000002122ae7221 */ /* 0x000fe20000010000 */
[----:B------:R-:W-:-:S04]  /*3320*/  HADD2.F32 R33, -RZ, R39.H0_H0 ;  /* 0x20000027ff217230 */ /* 0x000fc80000004100 */
[----:B------:R-:W-:Y:S01]  /*3330*/  F2FP.F16.F32.PACK_AB R34, R174, R168 ;  /* 0x000000a8ae22723e */ /* 0x000fe200000000ff */
[----:B------:R-:W-:Y:S01]  /*3340*/  FADD.FTZ R175, R33, R32 ;  /* 0x0000002021af7221 */ /* 0x000fe20000010000 */
[----:B------:R-:W-:Y:S02]  /*3350*/  HADD2.F32 R32, -RZ, R167.H1_H1 ;  /* 0x300000a7ff207230 */ /* 0x000fe40000004100 */
[----:B------:R-:W-:-:S05]  /*3360*/  HADD2.F32 R33, -RZ, R39.H1_H1 ;  /* 0x30000027ff217230 */ /* 0x000fca0000004100 */
[----:B------:R-:W-:Y:S01]  /*3370*/  FADD.FTZ R184, R33, R32 ;  /* 0x0000002021b87221 */ /* 0x000fe20000010000 */
[----:B------:R-:W-:Y:S02]  /*3380*/  F2FP.F16.F32.PACK_AB R33, R169, R16 ;  /* 0x00000010a921723e */ /* 0x000fe400000000ff */
[----:B------:R-:W-:Y:S02]  /*3390*/  F2FP.F16.F32.PACK_AB R32, R17, R4 ;  /* 0x000000041120723e */ /* 0x000fe400000000ff */
[----:B------:R-:W-:Y:S01]  /*33a0*/  F2FP.F16.F32.PACK_AB R35, R184, R175 ;  /* 0x000000afb823723e */ /* 0x000fe200000000ff */
[----:B------:R-:W-:Y:S06]  /*33b0*/  BRA `(.L_x_16463) ;  /* 0x0000000400307947 */ /* 0x000fec0003800000 */
.L_x_16461:
[----:B------:R-:W-:-:S04]  /*33c0*/  UISETP.NE.U32.AND UP1, UPT, UR16, URZ, UPT ;  /* 0x000000ff1000728c */ /* 0x000fc8000bf25070 */
[----:B------:R-:W-:-:S09]  /*33d0*/  UISETP.NE.AND.EX UP1, UPT, UR17, URZ, UPT, UP1 ;  /* 0x000000ff1100728c */ /* 0x000fd2000bf25310 */
[----:B------:R-:W-:Y:S05]  /*33e0*/  BRA.U UP1, `(.L_x_16464) ;  /* 0x0000000101747547 */ /* 0x000fea000b800000 */
        /* <DEDUP_REMOVED lines=29> */
.L_x_16464:
[----:B-----5:R-:W-:Y:S02]  /*35c0*/  HADD2.F32 R4, -RZ, R164.H0_H0 ;  /* 0x200000a4ff047230 */ /* 0x020fe40000004100 */
[----:B------:R-:W-:Y:S02]  /*35d0*/  HADD2.F32 R32, -RZ, R40.H0_H0 ;  /* 0x20000028ff207230 */ /* 0x000fe40000004100 */
[----:B------:R-:W-:Y:S02]  /*35e0*/  HADD2.F32 R17, -RZ, R164.H1_H1 ;  /* 0x300000a4ff117230 */ /* 0x000fe40000004100 */
        /* <DEDUP_REMOVED lines=40> */
[----:B------:R-:W-:-:S07]  /*3870*/  F2FP.F16.F32.PACK_AB R35, R184, R175 ;  /* 0x000000afb823723e */ /* 0x000fce00000000ff */
.L_x_16463:
[----:B------:R-:W0:Y:S01]  /*3880*/  @UP0 LDCU.64 UR4, c[0x0][0x3a8] ;  /* 0x00007500ff0407ac */ /* 0x000e220008000a00 */
[----:B------:R-:W-:Y:S02]  /*3890*/  PLOP3.LUT P0, PT, PT, PT, UP0, 0x80, 0x8 ;  /* 0x000000000008781c */ /* 0x000fe40003f0f008 */
[----:B------:R-:W-:Y:S02]  /*38a0*/  PLOP3.LUT P1, PT, PT, PT, UP0, 0x80, 0x8 ;  /* 0x000000000008781c */ /* 0x000fe40003f2f008 */
[----:B------:R-:W-:-:S09]  /*38b0*/  MOV R164, 0x10 ;  /* 0x0000001000a47802 */ /* 0x000fd20000000f00 */
[C---:B0-----:R-:W-:Y:S01]  /*38c0*/  @P0 IMAD.WIDE.U32 R164, R212.reuse, R164, UR4 ;  /* 0x00000004d4a40e25 */ /* 0x041fe2000f8e00a4 */
[----:B------:R-:W-:-:S04]  /*38d0*/  IADD3 R212, PT, PT, R212, 0x20, RZ ;  /* 0x00000020d4d47810 */ /* 0x000fc80007ffe0ff */
[----:B------:R1:W-:Y:S03]  /*38e0*/  @P1 STG.E.128 desc[UR6][R164.64], R32 ;  /* 0x00000020a4001986 */ /* 0x0003e6000c101d06 */
.L_x_16460:
[----:B------:R-:W-:Y:S05]  /*38f0*/  BSYNC.RECONVERGENT B0 ;  /* 0x0000000000007941 */ /* 0x000fea0003800200 */
.L_x_16459:
        /* <DEDUP_REMOVED lines=13> */
[----:B---3--:R-:W3:Y:S02]  /*39d0*/  @P1 LDC.64 R14, c[0x0][0x3a0] ;  /* 0x0000e800ff0e1b82 */ /* 0x008ee40000000a00 */
[----:B---3--:R-:W-:-:S05]  /*39e0*/  @P1 IMAD.WIDE.U32 R14, R212, 0x10, R14 ;  /* 0x00000010d40e1825 */ /* 0x008fca00078e000e */
[----:B------:R2:W5:Y:S02]  /*39f0*/  @P1 LDG.E.128 R36, desc[UR6][R14.64] ;  /* 0x000000060e241981 */ /* 0x000564000c1e1d00 */
[----:B--2---:R-:W-:-:S05]  /*3a00*/  IMAD.WIDE.U32 R14, R212, 0x10, R28 ;  /* 0x00000010d40e7825 */ /* 0x004fca00078e001c */
[----:B------:R2:W5:Y:S01]  /*3a10*/  LDG.E.128 R28, desc[UR6][R14.64] ;  /* 0x000000060e1c7981 */ /* 0x000562000c1e1d00 */
[----:B------:R-:W-:-:S04]  /*3a20*/  UISETP.NE.U32.AND UP1, UPT, UR14, URZ, UPT ;  /* 0x000000ff0e00728c */ /* 0x000fc8000bf25070 */
[----:B------:R-:W-:-:S09]  /*3a30*/  UISETP.NE.AND.EX UP1, UPT, UR15, URZ, UPT, UP1 ;  /* 0x000000ff0f00728c */ /* 0x000fd2000bf25310 */
[----:B--2---:R-:W-:Y:S05]  /*3a40*/  BRA.U UP1, `(.L_x_16467) ;  /* 0x0000000101a47547 */ /* 0x004fea000b800000 */
[----:B------:R-:W-:-:S04]  /*3a50*/  UISETP.NE.U32.AND UP1, UPT, UR16, URZ, UPT ;  /* 0x000000ff1000728c */ /* 0x000fc8000bf25070 */
[----:B------:R-:W-:-:S09]  /*3a60*/  UISETP.NE.AND.EX UP1, UPT, UR17, URZ, UPT, UP1 ;  /* 0x000000ff1100728c */ /* 0x000fd2000bf25310 */
[----:B------:R-:W-:Y:S05]  /*3a70*/  BRA.U UP1, `(.L_x_16468) ;  /* 0x0000000101247547 */ /* 0x000fea000b800000 */
[--C-:B-----5:R-:W-:Y:S02]  /*3a80*/  HADD2.F32 R2, -RZ, R28.reuse.H0_H0 ;  /* 0x2000001cff027230 */ /* 0x120fe40000004100 */
[----:B------:R-:W-:Y:S02]  /*3a90*/  HADD2.F32 R15, -RZ, R28.H1_H1 ;  /* 0x3000001cff0f7230 */ /* 0x000fe40000004100 */
[----:B------:R-:W-:Y:S02]  /*3aa0*/  HADD2.F32 R14, -RZ, R29.H0_H0 ;  /* 0x2000001dff0e7230 */ /* 0x000fe40000004100 */
[----:B------:R-:W-:Y:S02]  /*3ab0*/  HADD2.F32 R28, -RZ, R30.H0_H0 ;  /* 0x2000001eff1c7230 */ /* 0x000fe40000004100 */
[----:B------:R-:W-:Y:S02]  /*3ac0*/  HADD2.F32 R176, -RZ, R31.H0_H0 ;  /* 0x2000001fffb07230 */ /* 0x000fe40000004100 */
[----:B------:R-:W-:-:S02]  /*3ad0*/  HADD2.F32 R29, -RZ, R29.H1_H1 ;  /* 0x3000001dff1d7230 */ /* 0x000fc40000004100 */
[----:B------:R-:W-:Y:S02]  /*3ae0*/  HADD2.F32 R30, -RZ, R30.H1_H1 ;  /* 0x3000001eff1e7230 */ /* 0x000fe40000004100 */
[----:B------:R-:W-:Y:S01]  /*3af0*/  HADD2.F32 R31, -RZ, R31.H1_H1 ;  /* 0x3000001fff1f7230 */ /* 0x000fe20000004100 */
[----:B------:R-:W-:Y:S06]  /*3b00*/  BRA `(.L_x_16469) ;  /* 0x0000000400a47947 */ /* 0x000fec0003800000 */
.L_x_16468:
[--C-:B-----5:R-:W-:Y:S02]  /*3b10*/  HADD2.F32 R2, -RZ, R28.reuse.H0_H0 ;  /* 0x2000001cff027230 */ /* 0x120fe40000004100 */
[----:B------:R-:W-:Y:S02]  /*3b20*/  HADD2.F32 R15, -RZ, R28.H1_H1 ;  /* 0x3000001cff0f7230 */ /* 0x000fe40000004100 */
[--C-:B------:R-:W-:Y:S02]  /*3b30*/  HADD2.F32 R14, -RZ, R36.reuse.H1_H1 ;  /* 0x30000024ff0e7230 */ /* 0x100fe40000004100 */
[----:B------:R-:W-:Y:S02]  /*3b40*/  HADD2.F32 R28, -RZ, R36.H0_H0 ;  /* 0x20000024ff1c7230 */ /* 0x000fe40000004100 */
[----:B01----:R-:W-:Y:S02]  /*3b50*/  HADD2.F32 R32, -RZ, R37.H0_H0 ;  /* 0x20000025ff207230 */ /* 0x003fe40000004100 */
[----:B------:R-:W-:Y:S01]  /*3b60*/  FADD.FTZ R15, R14, R15 ;  /* 0x0000000f0e0f7221 */ /* 0x000fe20000010000 */
[----:B------:R-:W-:-:S02]  /*3b70*/  HADD2.F32 R14, -RZ, R29.H0_H0 ;  /* 0x2000001dff0e7230 */ /* 0x000fc40000004100 */
[----:B------:R-:W-:Y:S01]  /*3b80*/  FADD.FTZ R2, R28, R2 ;  /* 0x000000021c027221 */ /* 0x000fe20000010000 */
[----:B------:R-:W-:Y:S02]  /*3b90*/  HADD2.F32 R29, -RZ, R29.H1_H1 ;  /* 0x3000001dff1d7230 */ /* 0x000fe40000004100 */
[----:B------:R-:W-:Y:S02]  /*3ba0*/  HADD2.F32 R28, -RZ, R37.H1_H1 ;  /* 0x30000025ff1c7230 */ /* 0x000fe40000004100 */
[----:B------:R-:W-:Y:S01]  /*3bb0*/  FADD.FTZ R14, R32, R14 ;  /* 0x0000000e200e7221 */ /* 0x000fe20000010000 */
[--C-:B------:R-:W-:Y:S02]  /*3bc0*/  HADD2.F32 R33, -RZ, R38.reuse.H0_H0 ;  /* 0x20000026ff217230 */ /* 0x100fe40000004100 */
[----:B------:R-:W-:Y:S02]  /*3bd0*/  HADD2.F32 R32, -RZ, R38.H1_H1 ;  /* 0x30000026ff207230 */ /* 0x000fe40000004100 */
[----:B------:R-:W-:Y:S01]  /*3be0*/  FADD.FTZ R29, R28, R29 ;  /* 0x0000001d1c1d7221 */ /* 0x000fe20000010000 */
[----:B------:R-:W-:-:S02]  /*3bf0*/  HADD2.F32 R28, -RZ, R30.H0_H0 ;  /* 0x2000001eff1c7230 */ /* 0x000fc40000004100 */
[----:B------:R-:W-:-:S03]  /*3c00*/  HADD2.F32 R30, -RZ, R30.H1_H1 ;  /* 0x3000001eff1e7230 */ /* 0x000fc60000004100 */
[----:B------:R-:W-:Y:S01]  /*3c10*/  FADD.FTZ R28, R33, R28 ;  /* 0x0000001c211c7221 */ /* 0x000fe20000010000 */
[----:B------:R-:W-:Y:S02]  /*3c20*/  HADD2.F32 R33, -RZ, R39.H0_H0 ;  /* 0x20000027ff217230 */ /* 0x000fe40000004100 */
[----:B------:R-:W-:Y:S01]  /*3c30*/  FADD.FTZ R30, R32, R30 ;  /* 0x0000001e201e7221 */ /* 0x000fe20000010000 */
[--C-:B------:R-:W-:Y:S02]  /*3c40*/  HADD2.F32 R32, -RZ, R31.reuse.H0_H0 ;  /* 0x2000001fff207230 */ /* 0x100fe40000004100 */
[----:B------:R-:W-:Y:S02]  /*3c50*/  HADD2.F32 R31, -RZ, R31.H1_H1 ;  /* 0x3000001fff1f7230 */ /* 0x000fe40000004100 */
[----:B------:R-:W-:Y:S01]  /*3c60*/  F2FP.F16.F32.PACK_AB R34, R30, R28 ;  /* 0x0000001c1e22723e */ /* 0x000fe200000000ff */
[----:B------:R-:W-:Y:S01]  /*3c70*/  FADD.FTZ R176, R33, R32 ;  /* 0x0000002021b07221 */ /* 0x000fe20000010000 */
[----:B------:R-:W-:Y:S01]  /*3c80*/  HADD2.F32 R32, -RZ, R39.H1_H1 ;  /* 0x30000027ff207230 */ /* 0x000fe20000004100 */
[----:B------:R-:W-:-:S04]  /*3c90*/  F2FP.F16.F32.PACK_AB R33, R29, R14 ;  /* 0x0000000e1d21723e */ /* 0x000fc800000000ff */
[----:B------:R-:W-:Y:S01]  /*3ca0*/  FADD.FTZ R31, R32, R31 ;  /* 0x0000001f201f7221 */ /* 0x000fe20000010000 */
[----:B------:R-:W-:-:S04]  /*3cb0*/  F2FP.F16.F32.PACK_AB R32, R15, R2 ;  /* 0x000000020f20723e */ /* 0x000fc800000000ff */
[----:B------:R-:W-:Y:S01]  /*3cc0*/  F2FP.F16.F32.PACK_AB R35, R31, R176 ;  /* 0x000000b01f23723e */ /* 0x000fe200000000ff */
[----:B------:R-:W-:Y:S06]  /*3cd0*/  BRA `(.L_x_16469) ;  /* 0x0000000400307947 */ /* 0x000fec0003800000 */
.L_x_16467:
[----:B------:R-:W-:-:S04]  /*3ce0*/  UISETP.NE.U32.AND UP1, UPT, UR16, URZ, UPT ;  /* 0x000000ff1000728c */ /* 0x000fc8000bf25070 */
[----:B------:R-:W-:-:S09]  /*3cf0*/  UISETP.NE.AND.EX UP1, UPT, UR17, URZ, UPT, UP1 ;  /* 0x000000ff1100728c */ /* 0x000fd2000bf25310 */
[----:B------:R-:W-:Y:S05]  /*3d00*/  BRA.U UP1, `(.L_x_16470) ;  /* 0x0000000101747547 */ /* 0x000fea000b800000 */
        /* <DEDUP_REMOVED lines=29> */
.L_x_16470:
        /* <DEDUP_REMOVED lines=11> */
[----:B------:R-:W-:Y:S02]  /*3f90*/  HADD2.F32 R32, -RZ, R36.H0_H0 ;  /* 0x20000024ff207230 */ /* 0x000fe40000004100 */
[----:B------:R-:W-:Y:S02]  /*3fa0*/  HADD2.F32 R33, -RZ, R42.H0_H0 ;  /* 0x2000002aff217230 */ /* 0x000fe40000004100 */
[----:B------:R-:W-:Y:S01]  /*3fb0*/  FADD.FTZ R29, R28, R29 ;  /* 0x0000001d1c1d7221 */ /* 0x000fe20000010000 */
[----:B------:R-:W-:-:S02]  /*3fc0*/  HADD2.F32 R28, -RZ, R36.H1_H1 ;  /* 0x30000024ff1c7230 */ /* 0x000fc40000004100 */
[----:B------:R-:W-:Y:S01]  /*3fd0*/  FADD.FTZ R2, R32, R2 ;  /* 0x0000000220027221 */ /* 0x000fe20000010000 */
[--C-:B------:R-:W-:Y:S02]  /*3fe0*/  HADD2.F32 R32, -RZ, R37.reuse.H0_H0 ;  /* 0x20000025ff207230 */ /* 0x100fe40000004100 */
[----:B------:R-:W-:Y:S01]  /*3ff0*/  FADD.FTZ R15, R28, R15 ;  /* 0x0000000f1c0f7221 */ /* 0x000fe20000010000 */
[--C-:B------:R-:W-:Y:S02]  /*4000*/  HADD2.F32 R28, -RZ, R30.reuse.H0_H0 ;  /* 0x2000001eff1c7230 */ /* 0x100fe40000004100 */
[----:B------:R-:W-:Y:S01]  /*4010*/  FADD.FTZ R14, R32, R14 ;  /* 0x0000000e200e7221 */ /* 0x000fe20000010000 */
[----:B------:R-:W-:Y:S02]  /*4020*/  HADD2.F32 R30, -RZ, R30.H1_H1 ;  /* 0x3000001eff1e7230 */ /* 0x000fe40000004100 */
[----:B------:R-:W-:Y:S02]  /*4030*/  HADD2.F32 R32, -RZ, R37.H1_H1 ;  /* 0x30000025ff207230 */ /* 0x000fe40000004100 */
[----:B------:R-:W-:Y:S01]  /*4040*/  FADD.FTZ R28, R33, R28 ;  /* 0x0000001c211c7221 */ /* 0x000fe20000010000 */
[----:B------:R-:W-:-:S02]  /*4050*/  HADD2.F32 R33, -RZ, R42.H1_H1 ;  /* 0x3000002aff217230 */ /* 0x000fc40000004100 */
[----:B------:R-:W-:Y:S01]  /*4060*/  FADD.FTZ R29, R32, R29 ;  /* 0x0000001d201d7221 */ /* 0x000fe20000010000 */
[--C-:B------:R-:W-:Y:S02]  /*4070*/  HADD2.F32 R32, -RZ, R38.reuse.H1_H1 ;  /* 0x30000026ff207230 */ /* 0x100fe40000004100 */
[----:B------:R-:W-:Y:S01]  /*4080*/  FADD.FTZ R30, R33, R30 ;  /* 0x0000001e211e7221 */ /* 0x000fe20000010000 */
[----:B------:R-:W-:-:S03]  /*4090*/  HADD2.F32 R33, -RZ, R38.H0_H0 ;  /* 0x20000026ff217230 */ /* 0x000fc60000004100 */
[----:B------:R-:W-:Y:S01]  /*40a0*/  FADD.FTZ R30, R32, R30 ;  /* 0x0000001e201e7221 */ /* 0x000fe20000010000 */
[----:B------:R-:W-:Y:S02]  /*40b0*/  HADD2.F32 R32, -RZ, R31.H0_H0 ;  /* 0x2000001fff207230 */ /* 0x000fe40000004100 */
[----:B------:R-:W-:Y:S01]  /*40c0*/  FADD.FTZ R28, R33, R28 ;  /* 0x0000001c211c7221 */ /* 0x000fe20000010000 */
[----:B------:R-:W-:Y:S02]  /*40d0*/  HADD2.F32 R33, -RZ, R43.H0_H0 ;  /* 0x2000002bff217230 */ /* 0x000fe40000004100 */
[----:B------:R-:W-:Y:S02]  /*40e0*/  HADD2.F32 R31, -RZ, R31.H1_H1 ;  /* 0x3000001fff1f7230 */ /* 0x000fe40000004100 */
[----:B------:R-:W-:Y:S01]  /*40f0*/  F2FP.F16.F32.PACK_AB R34, R30, R28 ;  /* 0x0000001c1e22723e */ /* 0x000fe200000000ff */
[----:B------:R-:W-:Y:S01]  /*4100*/  FADD.FTZ R32, R33, R32 ;  /* 0x0000002021207221 */ /* 0x000fe20000010000 */
[----:B------:R-:W-:-:S05]  /*4110*/  HADD2.F32 R33, -RZ, R39.H0_H0 ;  /* 0x20000027ff217230 */ /* 0x000fca0000004100 */
[----:B------:R-:W-:Y:S01]  /*4120*/  FADD.FTZ R176, R33, R32 ;  /* 0x0000002021b07221 */ /* 0x000fe20000010000 */
[----:B------:R-:W-:Y:S01]  /*4130*/  HADD2.F32 R32, -RZ, R43.H1_H1 ;  /* 0x3000002bff207230 */ /* 0x000fe20000004100 */
[----:B------:R-:W-:-:S04]  /*4140*/  F2FP.F16.F32.PACK_AB R33, R29, R14 ;  /* 0x0000000e1d21723e */ /* 0x000fc800000000ff */
[----:B------:R-:W-:Y:S01]  /*4150*/  FADD.FTZ R31, R32, R31 ;  /* 0x0000001f201f7221 */ /* 0x000fe20000010000 */
[----:B------:R-:W-:-:S05]  /*4160*/  HADD2.F32 R32, -RZ, R39.H1_H1 ;  /* 0x30000027ff207230 */ /* 0x000fca0000004100 */
[----:B------:R-:W-:Y:S01]  /*4170*/  FADD.FTZ R31, R32, R31 ;  /* 0x0000001f201f7221 */ /* 0x000fe20000010000 */
[----:B------:R-:W-:-:S04]  /*4180*/  F2FP.F16.F32.PACK_AB R32, R15, R2 ;  /* 0x000000020f20723e */ /* 0x000fc800000000ff */
[----:B------:R-:W-:-:S07]  /*4190*/  F2FP.F16.F32.PACK_AB R35, R31, R176 ;  /* 0x000000b01f23723e */ /* 0x000fce00000000ff */
.L_x_16469:
[----:B------:R-:W2:Y:S01]  /*41a0*/  @UP0 LDCU.64 UR4, c[0x0][0x3a8] ;  /* 0x00007500ff0407ac */ /* 0x000ea20008000a00 */
[----:B------:R-:W-:Y:S01]  /*41b0*/  PLOP3.LUT P0, PT, PT, PT, UP0, 0x80, 0x8 ;  /* 0x000000000008781c */ /* 0x000fe20003f0f008 */
[----:B01----:R-:W-:Y:S01]  /*41c0*/  HFMA2 R164, -RZ, RZ, 0, 9.5367431640625e-07 ;  /* 0x00000010ffa47431 */ /* 0x003fe200000001ff */
[----:B------:R-:W-:-:S11]  /*41d0*/  PLOP3.LUT P1, PT, PT, PT, UP0, 0x80, 0x8 ;  /* 0x000000000008781c */ /* 0x000fd60003f2f008 */
[C---:B--2---:R-:W-:Y:S01]  /*41e0*/  @P0 IMAD.WIDE.U32 R164, R212.reuse, R164, UR4 ;  /* 0x00000004d4a40e25 */ /* 0x044fe2000f8e00a4 */
[----:B------:R-:W-:-:S04]  /*41f0*/  IADD3 R212, PT, PT, R212, 0x20, RZ ;  /* 0x00000020d4d47810 */ /* 0x000fc80007ffe0ff */
[----:B------:R2:W-:Y:S03]  /*4200*/  @P1 STG.E.128 desc[UR6][R164.64], R32 ;  /* 0x00000020a4001986 */ /* 0x0005e6000c101d06 */
.L_x_16466:
[----:B------:R-:W-:Y:S05]  /*4210*/  BSYNC.RECONVERGENT B0 ;  /* 0x0000000000007941 */ /* 0x000fea0003800200 */
.L_x_16465:
        /* <DEDUP_REMOVED lines=13> */
[----:B----4-:R-:W4:Y:S02]  /*42f0*/  @P1 LDC.64 R12, c[0x0][0x3a0] ;  /* 0x0000e800ff0c1b82 */ /* 0x010f240000000a00 */
[----:B----4-:R-:W-:-:S05]  /*4300*/  @P1 IMAD.WIDE.U32 R12, R212, 0x10, R12 ;  /* 0x00000010d40c1825 */ /* 0x010fca00078e000c */
[----:B------:R3:W5:Y:S02]  /*4310*/  @P1 LDG.E.128 R36, desc[UR6][R12.64] ;  /* 0x000000060c241981 */ /* 0x000764000c1e1d00 */
[----:B---3--:R-:W-:-:S05]  /*4320*/  IMAD.WIDE.U32 R12, R212, 0x10, R26 ;  /* 0x00000010d40c7825 */ /* 0x008fca00078e001a */
[----:B012---:R0:W5:Y:S01]  /*4330*/  LDG.E.128 R164, desc[UR6][R12.64] ;  /* 0x000000060ca47981 */ /* 0x007162000c1e1d00 */
        /* <DEDUP_REMOVED lines=15> */
.L_x_16474:
[----:B-----5:R-:W-:Y:S02]  /*4430*/  HADD2.F32 R13, -RZ, R164.H1_H1 ;  /* 0x300000a4ff0d7230 */ /* 0x020fe40000004100 */
[----:B------:R-:W-:Y:S02]  /*4440*/  HADD2.F32 R12, -RZ, R36.H1_H1 ;  /* 0x30000024ff0c7230 */ /* 0x000fe40000004100 */
        /* <DEDUP_REMOVED lines=8> */
[----:B------:R-:W-:Y:S01]  /*44d0*/  FADD.FTZ R0, R26, R0 ;  /* 0x000000001a007221 */ /* 0x000fe20000010000 */
[----:B------:R-:W-:Y:S02]  /*44e0*/  HADD2.F32 R27, -RZ, R165.H1_H1 ;  /* 0x300000a5ff1b7230 */ /* 0x000fe40000004100 */
[----:B------:R-:W-:Y:S02]  /*44f0*/  HADD2.F32 R26, -RZ, R37.H1_H1 ;  /* 0x30000025ff1a7230 */ /* 0x000fe40000004100 */
[----:B------:R-:W-:Y:S01]  /*4500*/  FADD.FTZ R177, R33, R32 ;  /* 0x0000002021b17221 */ /* 0x000fe20000010000 */
[----:B------:R-:W-:-:S02]  /*4510*/  HADD2.F32 R32, -RZ, R167.H0_H0 ;  /* 0x200000a7ff207230 */ /* 0x000fc40000004100 */
[----:B------:R-:W-:Y:S02]  /*4520*/  HADD2.F32 R33, -RZ, R39.H0_H0 ;  /* 0x20000027ff217230 */ /* 0x000fe40000004100 */
[----:B------:R-:W-:Y:S01]  /*4530*/  FADD.FTZ R27, R26, R27 ;  /* 0x0000001b1a1b7221 */ /* 0x000fe20000010000 */
[----:B------:R-:W-:Y:S02]  /*4540*/  HADD2.F32 R26, -RZ, R166.H0_H0 ;  /* 0x200000a6ff1a7230 */ /* 0x000fe40000004100 */
[----:B------:R-:W-:Y:S02]  /*4550*/  HADD2.F32 R34, -RZ, R38.H0_H0 ;  /* 0x20000026ff227230 */ /* 0x000fe40000004100 */
[----:B------:R-:W-:Y:S01]  /*4560*/  FADD.FTZ R178, R33, R32 ;  /* 0x0000002021b27221 */ /* 0x000fe20000010000 */
[----:B------:R-:W-:Y:S02]  /*4570*/  HADD2.F32 R32, -RZ, R167.H1_H1 ;  /* 0x300000a7ff207230 */ /* 0x000fe40000004100 */
[----:B------:R-:W-:-:S02]  /*4580*/  HADD2.F32 R33, -RZ, R39.H1_H1 ;  /* 0x30000027ff217230 */ /* 0x000fc40000004100 */
[----:B------:R-:W-:-:S03]  /*4590*/  FADD.FTZ R26, R34, R26 ;  /* 0x0000001a221a7221 */ /* 0x000fc60000010000 */
[----:B------:R-:W-:Y:S02]  /*45a0*/  FADD.FTZ R185, R33, R32 ;  /* 0x0000002021b97221 */ /* 0x000fe40000010000 */
[----:B------:R-:W-:Y:S02]  /*45b0*/  F2FP.F16.F32.PACK_AB R34, R177, R26 ;  /* 0x0000001ab122723e */ /* 0x000fe400000000ff */
[----:B------:R-:W-:Y:S02]  /*45c0*/  F2FP.F16.F32.PACK_AB R33, R27, R12 ;  /* 0x0000000c1b21723e */ /* 0x000fe400000000ff */
[----:B------:R-:W-:Y:S02]  /*45d0*/  F2FP.F16.F32.PACK_AB R35, R185, R178 ;  /* 0x000000b2b923723e */ /* 0x000fe400000000ff */
[----:B------:R-:W-:Y:S01]  /*45e0*/  F2FP.F16.F32.PACK_AB R32, R13, R0 ;  /* 0x000000000d20723e */ /* 0x000fe200000000ff */
[----:B------:R-:W-:Y:S06]  /*45f0*/  BRA `(.L_x_16475) ;  /* 0x0000000400307947 */ /* 0x000fec0003800000 */
.L_x_16473:
[----:B------:R-:W-:-:S04]  /*4600*/  UISETP.NE.U32.AND UP1, UPT, UR16, URZ, UPT ;  /* 0x000000ff1000728c */ /* 0x000fc8000bf25070 */
[----:B------:R-:W-:-:S09]  /*4610*/  UISETP.NE.AND.EX UP1, UPT, UR17, URZ, UPT, UP1 ;  /* 0x000000ff1100728c */ /* 0x000fd2000bf25310 */
[----:B------:R-:W-:Y:S05]  /*4620*/  BRA.U UP1, `(.L_x_16476) ;  /* 0x0000000101747547 */ /* 0x000fea000b800000 */
        /* <DEDUP_REMOVED lines=29> */
.L_x_16476:
        /* <DEDUP_REMOVED lines=44> */
.L_x_16475:
[----:B------:R-:W0:Y:S01]  /*4ac0*/  @UP0 LDCU.64 UR4, c[0x0][0x3a8] ;  /* 0x00007500ff0407ac */ /* 0x000e220008000a00 */
[----:B------:R-:W-:Y:S02]  /*4ad0*/  PLOP3.LUT P0, PT, PT, PT, UP0, 0x80, 0x8 ;  /* 0x000000000008781c */ /* 0x000fe40003f0f008 */
[----:B------:R-:W-:Y:S02]  /*4ae0*/  PLOP3.LUT P1, PT, PT, PT, UP0, 0x80, 0x8 ;  /* 0x000000000008781c */ /* 0x000fe40003f2f008 */
[----:B------:R-:W-:-:S09]  /*4af0*/  MOV R164, 0x10 ;  /* 0x0000001000a47802 */ /* 0x000fd20000000f00 */
[C---:B0-----:R-:W-:Y:S01]  /*4b00*/  @P0 IMAD.WIDE.U32 R164, R212.reuse, R164, UR4 ;  /* 0x00000004d4a40e25 */ /* 0x041fe2000f8e00a4 */
[----:B------:R-:W-:-:S04]  /*4b10*/  IADD3 R212, PT, PT, R212, 0x20, RZ ;  /* 0x00000020d4d47810 */ /* 0x000fc80007ffe0ff */
[----:B------:R3:W-:Y:S03]  /*4b20*/  @P1 STG.E.128 desc[UR6][R164.64], R32 ;  /* 0x00000020a4001986 */ /* 0x0007e6000c101d06 */
.L_x_16472:
[----:B------:R-:W-:Y:S05]  /*4b30*/  BSYNC.RECONVERGENT B0 ;  /* 0x0000000000007941 */ /* 0x000fea0003800200 */
.L_x_16471:
        /* <DEDUP_REMOVED lines=13> */
[----:B0-----:R-:W0:Y:S02]  /*4c10*/  @P1 LDC.64 R10, c[0x0][0x3a0] ;  /* 0x0000e800ff0a1b82 */ /* 0x001e240000000a00 */
[----:B0-----:R-:W-:-:S05]  /*4c20*/  @P1 IMAD.WIDE.U32 R10, R212, 0x10, R10 ;  /* 0x00000010d40a1825 */ /* 0x001fca00078e000a */
[----:B------:R4:W5:Y:S02]  /*4c30*/  @P1 LDG.E.128 R36, desc[UR6][R10.64] ;  /* 0x000000060a241981 */ /* 0x000964000c1e1d00 */
[----:B----4-:R-:W-:-:S05]  /*4c40*/  IMAD.WIDE.U32 R10, R212, 0x10, R24 ;  /* 0x00000010d40a7825 */ /* 0x010fca00078e0018 */
[----:B-123--:R0:W5:Y:S01]  /*4c50*/  LDG.E.128 R164, desc[UR6][R10.64] ;  /* 0x000000060aa47981 */ /* 0x00e162000c1e1d00 */
        /* <DEDUP_REMOVED lines=15> */
.L_x_16480:
        /* <DEDUP_REMOVED lines=29> */
.L_x_16479:
        /* <DEDUP_REMOVED lines=32> */
.L_x_16482:
        /* <DEDUP_REMOVED lines=44> */
.L_x_16481:
[----:B------:R-:W0:Y:S01]  /*53e0*/  @UP0 LDCU.64 UR4, c[0x0][0x3a8] ;  /* 0x00007500ff0407ac */ /* 0x000e220008000a00 */
[----:B------:R-:W-:Y:S01]  /*53f0*/  PLOP3.LUT P0, PT, PT, PT, UP0, 0x80, 0x8 ;  /* 0x000000000008781c */ /* 0x000fe20003f0f008 */
[----:B------:R-:W-:Y:S01]  /*5400*/  HFMA2 R164, -RZ, RZ, 0, 9.5367431640625e-07 ;  /* 0x00000010ffa47431 */ /* 0x000fe200000001ff */
[----:B------:R-:W-:-:S11]  /*5410*/  PLOP3.LUT P1, PT, PT, PT, UP0, 0x80, 0x8 ;  /* 0x000000000008781c */ /* 0x000fd60003f2f008 */
[C---:B0-----:R-:W-:Y:S01]  /*5420*/  @P0 IMAD.WIDE.U32 R164, R212.reuse, R164, UR4 ;  /* 0x00000004d4a40e25 */ /* 0x041fe2000f8e00a4 */
[----:B------:R-:W-:-:S04]  /*5430*/  IADD3 R212, PT, PT, R212, 0x20, RZ ;  /* 0x00000020d4d47810 */ /* 0x000fc80007ffe0ff */
[----:B------:R4:W-:Y:S03]  /*5440*/  @P1 STG.E.128 desc[UR6][R164.64], R32 ;  /* 0x00000020a4001986 */ /* 0x0009e6000c101d06 */
.L_x_16478:
[----:B------:R-:W-:Y:S05]  /*5450*/  BSYNC.RECONVERGENT B0 ;  /* 0x0000000000007941 */ /* 0x000fea0003800200 */
.L_x_16477:
        /* <DEDUP_REMOVED lines=17> */
[----:B--234-:R0:W5:Y:S01]  /*5570*/  LDG.E.128 R164, desc[UR6][R20.64] ;  /* 0x0000000614a47981 */ /* 0x01c162000c1e1d00 */
        /* <DEDUP_REMOVED lines=15> */
.L_x_16486:
        /* <DEDUP_REMOVED lines=29> */
.L_x_16485:
        /* <DEDUP_REMOVED lines=32> */
.L_x_16488:
        /* <DEDUP_REMOVED lines=44> */
.L_x_16487:
[----:B------:R-:W0:Y:S01]  /*5d00*/  @UP0 LDCU.64 UR4, c[0x0][0x3a8] ;  /* 0x00007500ff0407ac */ /* 0x000e220008000a00 */
[----:B------:R-:W-:Y:S02]  /*5d10*/  PLOP3.LUT P0, PT, PT, PT, UP0, 0x80, 0x8 ;  /* 0x000000000008781c */ /* 0x000fe40003f0f008 */
[----:B------:R-:W-:Y:S02]  /*5d20*/  PLOP3.LUT P1, PT, PT, PT, UP0, 0x80, 0x8 ;  /* 0x000000000008781c */ /* 0x000fe40003f2f008 */
[----:B------:R-:W-:-:S09]  /*5d30*/  MOV R164, 0x10 ;  /* 0x0000001000a47802 */ /* 0x000fd20000000f00 */
[----:B0-----:R-:W-:-:S05]  /*5d40*/  @P0 IMAD.WIDE.U32 R164, R212, R164, UR4 ;  /* 0x00000004d4a40e25 */ /* 0x001fca000f8e00a4 */
[----:B------:R0:W-:Y:S02]  /*5d50*/  @P1 STG.E.128 desc[UR6][R164.64], R32 ;  /* 0x00000020a4001986 */ /* 0x0001e4000c101d06 */
.L_x_16484:
[----:B------:R-:W-:Y:S05]  /*5d60*/  BSYNC.RECONVERGENT B0 ;  /* 0x0000000000007941 */ /* 0x000fea0003800200 */
.L_x_16483:
        /* <DEDUP_REMOVED lines=179> */
.L_x_16514:
        /* <DEDUP_REMOVED lines=13> */
[----:B------:R0:W1:Y:S02]  /*6970*/  MUFU.RSQ R213, R164 ;  /* 0x000000a400d57308 */ /* 0x0000640000001400 */
        /* <DEDUP_REMOVED lines=21> */
[----:B------:R-:W-:Y:S01]  /*6ad0*/  F2FP.F16.F32.PACK_AB R164, R165, R164 ;  /* 0x000000a4a5a4723e */ /* 0x000fe200000000ff */
        /* <DEDUP_REMOVED lines=16> */
[----:B------:R-:W-:Y:S02]  /*6be0*/  F2FP.F16.F32.PACK_AB R165, R165, R166 ;  /* 0x000000a6a5a5723e */ /* 0x000fe400000000ff */
[----:B------:R-:W-:Y:S01]  /*6bf0*/  F2FP.F16.F32.PACK_AB R166, R167, R215 ;  /* 0x000000d7a7a6723e */ /* 0x000fe200000000ff */
[--C-:B------:R-:W-:Y:S01]  /*6c00*/  FADD.FTZ R167, R173, -R212.reuse ;  /* 0x800000d4ada77221 */ /* 0x100fe20000010000 */
[----:B------:R-:W-:-:S03]  /*6c10*/  FADD.FTZ R215, R183, -R212 ;  /* 0x800000d4b7d77221 */ /* 0x000fc60000010000 */
[C---:B------:R-:W-:Y:S01]  /*6c20*/  FMUL.FTZ R252, R213.reuse, R167 ;  /* 0x000000a7d5fc7220 */ /* 0x040fe20000410000 */
[----:B------:R-:W-:-:S03]  /*6c30*/  FMUL.FTZ R215, R213, R215 ;  /* 0x000000d7d5d77220 */ /* 0x000fc60000410000 */
[----:B------:R-:W-:Y:S01]  /*6c40*/  FFMA.FTZ R2, R252, R2, R122 ;  /* 0x00000002fc027223 */ /* 0x000fe2000001007a */
[----:B------:R-:W-:-:S05]  /*6c50*/  FFMA.FTZ R167, R215, R3, R123 ;  /* 0x00000003d7a77223 */ /* 0x000fca000001007b */
[----:B------:R-:W-:Y:S02]  /*6c60*/  F2FP.F16.F32.PACK_AB R167, R167, R2 ;  /* 0x00000002a7a7723e */ /* 0x000fe400000000ff */
        /* <DEDUP_REMOVED lines=11> */
[----:B------:R-:W-:Y:S01]  /*6d20*/  F2FP.F16.F32.PACK_AB R167, R167, R164 ;  /* 0x000000a4a7a7723e */ /* 0x000fe200000000ff */
        /* <DEDUP_REMOVED lines=14> */
[----:B------:R-:W-:Y:S01]  /*6e10*/  F2FP.F16.F32.PACK_AB R164, R164, R0 ;  /* 0x00000000a4a4723e */ /* 0x000fe200000000ff */
[----:B------:R1:W5:Y:S02]  /*6e20*/  LDL.LU R7, [R1+0x40] ;  /* 0x0000400001077983 */ /* 0x0003640000300800 */
[----:B------:R-:W-:Y:S02]  /*6e30*/  F2FP.F16.F32.PACK_AB R165, R165, R252 ;  /* 0x000000fca5a5723e */ /* 0x000fe400000000ff */
[----:B------:R-:W-:Y:S01]  /*6e40*/  F2FP.F16.F32.PACK_AB R166, R166, R215 ;  /* 0x000000d7a6a6723e */ /* 0x000fe200000000ff */
[----:B------:R1:W5:Y:S04]  /*6e50*/  LDL.LU R4, [R1+0x3c] ;  /* 0x00003c0001047983 */ /* 0x0003680000300800 */
[----:B------:R1:W5:Y:S04]  /*6e60*/  LDL.LU R0, [R1+0x38] ;  /* 0x0000380001007983 */ /* 0x0003680000300800 */
[----:B------:R0:W-:Y:S04]  /*6e70*/  STG.E.128 desc[UR6][R2.64], R164 ;  /* 0x000000a402007986 */ /* 0x0001e8000c101d06 */
[----:B0-----:R1:W5:Y:S01]  /*6e80*/  LDL.LU.64 R2, [R1+0x30] ;  /* 0x0000300001027983 */ /* 0x0013620000300a00 */
[----:B------:R-:W-:-:S07]  /*6e90*/  IADD3 R6, PT, PT, R6, 0x20, RZ ;  /* 0x0000002006067810 */ /* 0x000fce0007ffe0ff */
.L_x_16491:
[----:B------:R-:W-:Y:S05]  /*6ea0*/  BSYNC.RECONVERGENT B0 ;  /* 0x0000000000007941 */ /* 0x000fea0003800200 */
.L_x_16490:
[----:B-----5:R-:W-:Y:S01]  /*6eb0*/  ISETP.GE.U32.AND P1, PT, R7, 0x40, PT ;  /* 0x000000400700780c */ /* 0x020fe20003f26070 */
[----:B------:R-:W-:-:S12]  /*6ec0*/  BSSY.RECONVERGENT B0, `(.L_x_16492) ;  /* 0x000003f000007945 */ /* 0x000fd80003800200 */
[----:B------:R-:W-:Y:S05]  /*6ed0*/  @!P1 BRA `(.L_x_16493) ;  /* 0x0000000000f49947 */ /* 0x000fea0003800000 */
[--C-:B0-----:R-:W-:Y:S01]  /*6ee0*/  FADD.FTZ R165, R4, -R212.reuse ;  /* 0x800000d404a57221 */ /* 0x101fe20000010000 */
[--C-:B------:R-:W-:Y:S01]  /*6ef0*/  FADD.FTZ R164, R17, -R212.reuse ;  /* 0x800000d411a47221 */ /* 0x100fe20000010000 */
        /* <DEDUP_REMOVED lines=11> */
[----:B------:R-:W-:Y:S01]  /*6fb0*/  F2FP.F16.F32.PACK_AB R164, R165, R164 ;  /* 0x000000a4a5a4723e */ /* 0x000fe200000000ff */
        /* <DEDUP_REMOVED lines=8> */
[----:B------:R-:W-:-:S03]  /*7040*/  F2FP.F16.F32.PACK_AB R165, R165, R166 ;  /* 0x000000a6a5a5723e */ /* 0x000fc600000000ff */
        /* <DEDUP_REMOVED lines=18> */
[----:B------:R-:W-:Y:S01]  /*7170*/  F2FP.F16.F32.PACK_AB R167, R167, R164 ;  /* 0x000000a4a7a7723e */ /* 0x000fe200000000ff */
        /* <DEDUP_REMOVED lines=11> */
[----:B------:R-:W-:Y:S02]  /*7230*/  F2FP.F16.F32.PACK_AB R165, R165, R252 ;  /* 0x000000fca5a5723e */ /* 0x000fe400000000ff */
[----:B------:R-:W-:Y:S01]  /*7240*/  F2FP.F16.F32.PACK_AB R166, R166, R215 ;  /* 0x000000d7a6a6723e */ /* 0x000fe200000000ff */
[----:B0-----:R-:W-:Y:S01]  /*7250*/  IMAD.WIDE.U32 R2, R6, 0x10, R2 ;  /* 0x0000001006027825 */ /* 0x001fe200078e0002 */
[----:B------:R-:W-:Y:S02]  /*7260*/  F2FP.F16.F32.PACK_AB R164, R164, R0 ;  /* 0x00000000a4a4723e */ /* 0x000fe400000000ff */
[----:B------:R2:W5:Y:S04]  /*7270*/  LDL.LU R0, [R1+0x38] ;  /* 0x0000380001007983 */ /* 0x0005680000300800 */
[----:B------:R0:W-:Y:S04]  /*7280*/  STG.E.128 desc[UR6][R2.64], R164 ;  /* 0x000000a402007986 */ /* 0x0001e8000c101d06 */
[----:B0-----:R2:W5:Y:S01]  /*7290*/  LDL.LU.64 R2, [R1+0x30] ;  /* 0x0000300001027983 */ /* 0x0015620000300a00 */
[----:B------:R-:W-:-:S07]  /*72a0*/  IADD3 R6, PT, PT, R6, 0x20, RZ ;  /* 0x0000002006067810 */ /* 0x000fce0007ffe0ff */
.L_x_16493:
[----:B------:R-:W-:Y:S05]  /*72b0*/  BSYNC.RECONVERGENT B0 ;  /* 0x0000000000007941 */ /* 0x000fea0003800200 */
.L_x_16492:
[----:B------:R-:W-:Y:S01]  /*72c0*/  ISETP.GE.U32.AND P1, PT, R7, 0x60, PT ;  /* 0x000000600700780c */ /* 0x000fe20003f26070 */
[----:B------:R-:W-:-:S12]  /*72d0*/  BSSY.RECONVERGENT B0, `(.L_x_16494) ;  /* 0x000003f000007945 */ /* 0x000fd80003800200 */
[----:B------:R-:W-:Y:S05]  /*72e0*/  @!P1 BRA `(.L_x_16495) ;  /* 0x0000000000f49947 */ /* 0x000fea0003800000 */
[--C-:B0----5:R-:W-:Y:S01]  /*72f0*/  FADD.FTZ R165, R2, -R212.reuse ;  /* 0x800000d402a57221 */ /* 0x121fe20000010000 */
        /* <DEDUP_REMOVED lines=60> */
.L_x_16495:
[----:B------:R-:W-:Y:S05]  /*76c0*/  BSYNC.RECONVERGENT B0 ;  /* 0x0000000000007941 */ /* 0x000fea0003800200 */
.L_x_16494:
        /* <DEDUP_REMOVED lines=64> */
.L_x_16497:
[----:B------:R-:W-:Y:S05]  /*7ad0*/  BSYNC.RECONVERGENT B0 ;  /* 0x0000000000007941 */ /* 0x000fea0003800200 */
.L_x_16496:
        /* <DEDUP_REMOVED lines=62> */
[----:B-1----:R0:W5:Y:S01]  /*7ec0*/  LDL.LU.64 R2, [R1+0x30] ;  /* 0x0000300001027983 */ /* 0x0021620000300a00 */
[----:B------:R-:W-:-:S07]  /*7ed0*/  IADD3 R6, PT, PT, R6, 0x20, RZ ;  /* 0x0000002006067810 */ /* 0x000fce0007ffe0ff */
.L_x_16499:
[----:B------:R-:W-:Y:S05]  /*7ee0*/  BSYNC.RECONVERGENT B0 ;  /* 0x0000000000007941 */ /* 0x000fea0003800200 */
.L_x_16498:
[----:B------:R-:W-:Y:S01]  /*7ef0*/  ISETP.GE.U32.AND P1, PT, R7, 0xc0, PT ;  /* 0x000000c00700780c */ /* 0x000fe20003f26070 */
[----:B------:R-:W-:-:S12]  /*7f00*/  BSSY.RECONVERGENT B0, `(.L_x_16500) ;  /* 0x000003c000007945 */ /* 0x000fd80003800200 */
[----:B------:R-:W-:Y:S05]  /*7f10*/  @!P1 BRA `(.L_x_16501) ;  /* 0x0000000000e89947 */ /* 0x000fea0003800000 */
[----:B------:R1:W-:Y:S01]  /*7f20*/  STL [R1+0x44], R7 ;  /* 0x0000440701007387 */ /* 0x0003e20000100800 */
[--C-:B0-----:R-:W-:Y:S01]  /*7f30*/  FADD.FTZ R165, R9, -R212.reuse ;  /* 0x800000d409a57221 */ /* 0x101fe20000010000 */
[--C-:B------:R-:W-:Y:S01]  /*7f40*/  FADD.FTZ R164, R20, -R212.reuse ;  /* 0x800000d414a47221 */ /* 0x100fe20000010000 */
[----:B------:R-:W-:Y:S01]  /*7f50*/  FADD.FTZ R166, R21, -R212 ;  /* 0x800000d415a67221 */ /* 0x000fe20000010000 */
[----:B-----5:R0:W-:Y:S04]  /*7f60*/  STL [R1+0x40], R5 ;  /* 0x0000400501007387 */ /* 0x0201e80000100800 */
        /* <DEDUP_REMOVED lines=13> */
[----:B------:R-:W-:Y:S01]  /*8040*/  F2FP.F16.F32.PACK_AB R164, R165, R164 ;  /* 0x000000a4a5a4723e */ /* 0x000fe200000000ff */
[----:B------:R-:W-:-:S04]  /*8050*/  FADD.FTZ R165, R23, -R212 ;  /* 0x800000d417a57221 */ /* 0x000fc80000010000 */
[----:B------:R-:W-:Y:S01]  /*8060*/  FMUL.FTZ R2, R213, R165 ;  /* 0x000000a5d5027220 */ /* 0x000fe20000410000 */
[----:B------:R-:W-:-:S03]  /*8070*/  FADD.FTZ R165, R22, -R212 ;  /* 0x800000d416a57221 */ /* 0x000fc60000010000 */
[----:B------:R-:W-:Y:S01]  /*8080*/  FFMA.FTZ R167, R2, R67, R55 ;  /* 0x0000004302a77223 */ /* 0x000fe20000010037 */
[----:B------:R-:W-:-:S04]  /*8090*/  FMUL.FTZ R4, R213, R165 ;  /* 0x000000a5d5047220 */ /* 0x000fc80000410000 */
[----:B------:R-:W-:Y:S01]  /*80a0*/  F2FP.F16.F32.PACK_AB R165, R167, R215 ;  /* 0x000000d7a7a5723e */ /* 0x000fe200000000ff */
[----:B------:R-:W-:Y:S01]  /*80b0*/  FFMA.FTZ R167, R4, R60, R56 ;  /* 0x0000003c04a77223 */ /* 0x000fe20000010038 */
[----:B------:R-:W-:-:S04]  /*80c0*/  FADD.FTZ R215, R182, -R212 ;  /* 0x800000d4b6d77221 */ /* 0x000fc80000010000 */
[----:B------:R-:W-:Y:S01]  /*80d0*/  F2FP.F16.F32.PACK_AB R166, R166, R167 ;  /* 0x000000a7a6a6723e */ /* 0x000fe200000000ff */
[----:B------:R-:W-:Y:S01]  /*80e0*/  FADD.FTZ R167, R187, -R212 ;  /* 0x800000d4bba77221 */ /* 0x000fe20000010000 */
[----:B------:R-:W-:-:S03]  /*80f0*/  FMUL.FTZ R215, R213, R215 ;  /* 0x000000d7d5d77220 */ /* 0x000fc60000410000 */
[----:B------:R-:W-:Y:S01]  /*8100*/  FMUL.FTZ R252, R213, R167 ;  /* 0x000000a7d5fc7220 */ /* 0x000fe20000410000 */
[----:B------:R-:W-:-:S03]  /*8110*/  FFMA.FTZ R212, R215, R62, R58 ;  /* 0x0000003ed7d47223 */ /* 0x000fc6000001003a */
[----:B------:R-:W-:-:S05]  /*8120*/  FFMA.FTZ R167, R252, R63, R59 ;  /* 0x0000003ffca77223 */ /* 0x000fca000001003b */
[----:B------:R-:W-:Y:S02]  /*8130*/  F2FP.F16.F32.PACK_AB R167, R167, R212 ;  /* 0x000000d4a7a7723e */ /* 0x000fe400000000ff */
        /* <DEDUP_REMOVED lines=9> */
[----:B------:R-:W-:Y:S01]  /*81d0*/  F2FP.F16.F32.PACK_AB R167, R164, R167 ;  /* 0x000000a7a4a7723e */ /* 0x000fe200000000ff */
        /* <DEDUP_REMOVED lines=8> */
[----:B------:R-:W-:-:S02]  /*8260*/  F2FP.F16.F32.PACK_AB R166, R164, R166 ;  /* 0x000000a6a4a6723e */ /* 0x000fc400000000ff */
[----:B------:R-:W-:Y:S02]  /*8270*/  F2FP.F16.F32.PACK_AB R165, R212, R165 ;  /* 0x000000a5d4a5723e */ /* 0x000fe400000000ff */
[----:B------:R-:W-:Y:S02]  /*8280*/  F2FP.F16.F32.PACK_AB R164, R213, R215 ;  /* 0x000000d7d5a4723e */ /* 0x000fe400000000ff */
[----:B------:R-:W1:Y:S02]  /*8290*/  LDC.64 R212, c[0x0][0x430] ;  /* 0x00010c00ffd47b82 */ /* 0x000e640000000a00 */
[----:B-1----:R-:W-:-:S05]  /*82a0*/  IMAD.WIDE.U32 R212, R6, 0x10, R212 ;  /* 0x0000001006d47825 */ /* 0x002fca00078e00d4 */
[----:B------:R0:W-:Y:S02]  /*82b0*/  STG.E.128 desc[UR6][R212.64], R164 ;  /* 0x000000a4d4007986 */ /* 0x0001e4000c101d06 */
.L_x_16501:
[----:B------:R-:W-:Y:S05]  /*82c0*/  BSYNC.RECONVERGENT B0 ;  /* 0x0000000000007941 */ /* 0x000fea0003800200 */
.L_x_16500:
[----:B0-----:R-:W0:Y:S02]  /*82d0*/  LDC.64 R164, c[0x0][0x380] ;  /* 0x0000e000ffa47b82 */ /* 0x001e240000000a00 */
[----:B0-----:R-:W-:-:S04]  /*82e0*/  LEA R214, R164, R214, 0x2 ;  /* 0x000000d6a4d67211 */ /* 0x001fc800078e10ff */
[----:B------:R-:W-:-:S13]  /*82f0*/  ISETP.GE.AND P1, PT, R214, R165, PT ;  /* 0x000000a5d600720c */ /* 0x000fda0003f26270 */
[----:B------:R-:W-:Y:S05]  /*8300*/  @!P1 BRA `(.L_x_16502) ;  /* 0xffffffa000f49947 */ /* 0x000fea000383ffff */
[----:B------:R-:W-:Y:S05]  /*8310*/  EXIT ;  /* 0x000000000000794d */ /* 0x000fea0003800000 */
.L_x_16489:
        /* <DEDUP_REMOVED lines=8> */
.L_x_16504:
[----:B------:R-:W-:Y:S05]  /*83a0*/  BSYNC B0 ;  /* 0x0000000000007941 */ /* 0x000fea0003800000 */
.L_x_16503:
        /* <DEDUP_REMOVED lines=9> */
.L_x_16505:
[----:B------:R-:W-:Y:S02]  /*8440*/  HFMA2 R166, -RZ, RZ, 0, 2.384185791015625e-07 ;  /* 0x00000004ffa67431 */ /* 0x000fe400000001ff */
[----:B------:R-:W-:Y:S01]  /*8450*/  FADD.FTZ R167, R167, R164 ;  /* 0x000000a4a7a77221 */ /* 0x000fe20000010000 */
[----:B------:R-:W-:-:S04]  /*8460*/  MOV R164, 0xffffffff ;  /* 0xffffffff00a47802 */ /* 0x000fc80000000f00 */
[----:B------:R-:W-:-:S07]  /*8470*/  MOV R213, R167 ;  /* 0x000000a700d57202 */ /* 0x000fce0000000f00 */
[----:B------:R-:W-:Y:S05]  /*8480*/  WARPSYNC.COLLECTIVE R164, `(.L_x_16506) ;  /* 0x00000000a4087348 */ /* 0x000fea0003c00000 */
[----:B------:R0:W1:Y:S02]  /*8490*/  SHFL.BFLY P6, R164, R213, R166, R165 ;  /* 0x0c0000a6d5a47389 */ /* 0x00006400000c00a5 */
[----:B01----:R-:W-:Y:S05]  /*84a0*/  ENDCOLLECTIVE ;  /* 0x000000000000791b */ /* 0x003fea0003800000 */
.L_x_16506:
[----:B------:R-:W-:Y:S02]  /*84b0*/  HFMA2 R166, -RZ, RZ, 0, 4.76837158203125e-07 ;  /* 0x00000008ffa67431 */ /* 0x000fe400000001ff */
[----:B------:R-:W-:Y:S01]  /*84c0*/  FADD.FTZ R167, R167, R164 ;  /* 0x000000a4a7a77221 */ /* 0x000fe20000010000 */
[----:B------:R-:W-:-:S04]  /*84d0*/  MOV R164, 0xffffffff ;  /* 0xffffffff00a47802 */ /* 0x000fc80000000f00 */
[----:B------:R-:W-:-:S07]  /*84e0*/  MOV R213, R167 ;  /* 0x000000a700d57202 */ /* 0x000fce0000000f00 */
[----:B------:R-:W-:Y:S05]  /*84f0*/  WARPSYNC.COLLECTIVE R164, `(.L_x_16507) ;  /* 0x00000000a4087348 */ /* 0x000fea0003c00000 */
[----:B------:R0:W1:Y:S02]  /*8500*/  SHFL.BFLY P6, R164, R213, R166, R165 ;  /* 0x0c0000a6d5a47389 */ /* 0x00006400000c00a5 */
[----:B01----:R-:W-:Y:S05]  /*8510*/  ENDCOLLECTIVE ;  /* 0x000000000000791b */ /* 0x003fea0003800000 */
.L_x_16507:
[----:B------:R-:W-:Y:S02]  /*8520*/  HFMA2 R166, -RZ, RZ, 0, 9.5367431640625e-07 ;  /* 0x00000010ffa67431 */ /* 0x000fe400000001ff */
[----:B------:R-:W-:Y:S01]  /*8530*/  FADD.FTZ R167, R167, R164 ;  /* 0x000000a4a7a77221 */ /* 0x000fe20000010000 */
[----:B------:R-:W-:-:S04]  /*8540*/  MOV R164, 0xffffffff ;  /* 0xffffffff00a47802 */ /* 0x000fc80000000f00 */
[----:B------:R-:W-:-:S07]  /*8550*/  MOV R213, R167 ;  /* 0x000000a700d57202 */ /* 0x000fce0000000f00 */
[----:B------:R-:W-:Y:S05]  /*8560*/  WARPSYNC.COLLECTIVE R164, `(.L_x_16508) ;  /* 0x00000000a4087348 */ /* 0x000fea0003c00000 */
[----:B------:R0:W1:Y:S02]  /*8570*/  SHFL.BFLY P6, R164, R213, R166, R165 ;  /* 0x0c0000a6d5a47389 */ /* 0x00006400000c00a5 */
[----:B01----:R-:W-:Y:S05]  /*8580*/  ENDCOLLECTIVE ;  /* 0x000000000000791b */ /* 0x003fea0003800000 */
.L_x_16508:
        /* <DEDUP_REMOVED lines=106> */
.L_x_16509:
[----:B------:R-:W-:Y:S02]  /*8c30*/  HFMA2 R166, -RZ, RZ, 0, 1.1920928955078125e-07 ;  /* 0x00000002ffa67431 */ /* 0x000fe400000001ff */
[----:B------:R-:W-:Y:S01]  /*8c40*/  FADD.FTZ R212, R212, R164 ;  /* 0x000000a4d4d47221 */ /* 0x000fe20000010000 */
[----:B------:R-:W-:-:S04]  /*8c50*/  MOV R164, 0xffffffff ;  /* 0xffffffff00a47802 */ /* 0x000fc80000000f00 */
[----:B------:R-:W-:-:S07]  /*8c60*/  MOV R213, R212 ;  /* 0x000000d400d57202 */ /* 0x000fce0000000f00 */
[----:B------:R-:W-:Y:S05]  /*8c70*/  WARPSYNC.COLLECTIVE R164, `(.L_x_16510) ;  /* 0x00000000a4087348 */ /* 0x000fea0003c00000 */
[----:B------:R0:W1:Y:S02]  /*8c80*/  SHFL.BFLY P6, R164, R213, R166, R165 ;  /* 0x0c0000a6d5a47389 */ /* 0x00006400000c00a5 */
[----:B01----:R-:W-:Y:S05]  /*8c90*/  ENDCOLLECTIVE ;  /* 0x000000000000791b */ /* 0x003fea0003800000 */
.L_x_16510:
[----:B------:R-:W-:Y:S02]  /*8ca0*/  HFMA2 R166, -RZ, RZ, 0, 2.384185791015625e-07 ;  /* 0x00000004ffa67431 */ /* 0x000fe400000001ff */
[----:B------:R-:W-:Y:S01]  /*8cb0*/  FADD.FTZ R212, R212, R164 ;  /* 0x000000a4d4d47221 */ /* 0x000fe20000010000 */
[----:B------:R-:W-:-:S04]  /*8cc0*/  MOV R164, 0xffffffff ;  /* 0xffffffff00a47802 */ /* 0x000fc80000000f00 */
[----:B------:R-:W-:-:S07]  /*8cd0*/  MOV R213, R212 ;  /* 0x000000d400d57202 */ /* 0x000fce0000000f00 */
[----:B------:R-:W-:Y:S05]  /*8ce0*/  WARPSYNC.COLLECTIVE R164, `(.L_x_16511) ;  /* 0x00000000a4087348 */ /* 0x000fea0003c00000 */
[----:B------:R0:W1:Y:S02]  /*8cf0*/  SHFL.BFLY P6, R164, R213, R166, R165 ;  /* 0x0c0000a6d5a47389 */ /* 0x00006400000c00a5 */
[----:B01----:R-:W-:Y:S05]  /*8d00*/  ENDCOLLECTIVE ;  /* 0x000000000000791b */ /* 0x003fea0003800000 */
.L_x_16511:
[----:B------:R-:W-:Y:S02]  /*8d10*/  HFMA2 R166, -RZ, RZ, 0, 4.76837158203125e-07 ;  /* 0x00000008ffa67431 */ /* 0x000fe400000001ff */
[----:B------:R-:W-:Y:S01]  /*8d20*/  FADD.FTZ R212, R212, R164 ;  /* 0x000000a4d4d47221 */ /* 0x000fe20000010000 */
[----:B------:R-:W-:-:S04]  /*8d30*/  MOV R164, 0xffffffff ;  /* 0xffffffff00a47802 */ /* 0x000fc80000000f00 */
[----:B------:R-:W-:-:S07]  /*8d40*/  MOV R213, R212 ;  /* 0x000000d400d57202 */ /* 0x000fce0000000f00 */
[----:B------:R-:W-:Y:S05]  /*8d50*/  WARPSYNC.COLLECTIVE R164, `(.L_x_16512) ;  /* 0x00000000a4087348 */ /* 0x000fea0003c00000 */
[----:B------:R0:W1:Y:S02]  /*8d60*/  SHFL.BFLY P6, R164, R213, R166, R165 ;  /* 0x0c0000a6d5a47389 */ /* 0x00006400000c00a5 */
[----:B01----:R-:W-:Y:S05]  /*8d70*/  ENDCOLLECTIVE ;  /* 0x000000000000791b */ /* 0x003fea0003800000 */
.L_x_16512:
[----:B------:R-:W-:Y:S02]  /*8d80*/  HFMA2 R166, -RZ, RZ, 0, 9.5367431640625e-07 ;  /* 0x00000010ffa67431 */ /* 0x000fe400000001ff */
[----:B------:R-:W-:Y:S01]  /*8d90*/  FADD.FTZ R212, R212, R164 ;  /* 0x000000a4d4d47221 */ /* 0x000fe20000010000 */
[----:B------:R-:W-:-:S04]  /*8da0*/  MOV R164, 0xffffffff ;  /* 0xffffffff00a47802 */ /* 0x000fc80000000f00 */
[----:B------:R-:W-:-:S07]  /*8db0*/  MOV R213, R212 ;  /* 0x000000d400d57202 */ /* 0x000fce0000000f00 */
[----:B------:R-:W-:Y:S05]  /*8dc0*/  WARPSYNC.COLLECTIVE R164, `(.L_x_16513) ;  /* 0x00000000a4087348 */ /* 0x000fea0003c00000 */
[----:B------:R0:W1:Y:S02]  /*8dd0*/  SHFL.BFLY P6, R164, R213, R166, R165 ;  /* 0x0c0000a6d5a47389 */ /* 0x00006400000c00a5 */
[----:B01----:R-:W-:Y:S05]  /*8de0*/  ENDCOLLECTIVE ;  /* 0x000000000000791b */ /* 0x003fea0003800000 */
.L_x_16513:
[----:B------:R-:W-:Y:S05]  /*8df0*/  BRA `(.L_x_16514) ;  /* 0xffffffd800a87947 */ /* 0x000fea000383ffff */
.L_x_16515:
        /* <DEDUP_REMOVED lines=16> */
.L_x_33284:


//--------------------- .text._ZN10layer_norm31ln_parallel_residual_fwd_kernelINS_13Kernel_traitsIf6__halfS2_S2_fjLj1536ELj1ELj4ELj1ELj16ENS_18Kernel_traits_baseILj1536EfS2_S2_S2_fjLj128EEEEELb0ELb0ELb1EEEvNS_9FwdParamsE --------------------------
	.section	.text._ZN10layer_norm31ln_parallel_residual_fwd_kernelINS_13Kernel_traitsIf6__halfS2_S2_fjLj1536ELj1ELj4ELj1ELj16ENS_18Kernel_traits_baseILj1536EfS2_S2_S2_fjLj128EEEEELb0ELb0ELb1EEEvNS_9FwdParamsE,"ax",@progbits
	.align	128
        .global         _ZN10layer_norm31ln_parallel_residual_fwd_kernelINS_13Kernel_traitsIf6__halfS2_S2_fjLj1536ELj1ELj4ELj1ELj16ENS_18Kernel_traits_baseILj1536EfS2_S2_S2_fjLj128EEEEELb0ELb0ELb1EEEvNS_9FwdParamsE
        .type           _ZN10layer_norm31ln_parallel_residual_fwd_kernelINS_13Kernel_traitsIf6__halfS2_S2_fjLj1536ELj1ELj4ELj1ELj16ENS_18Kernel_traits_baseILj1536EfS2_S2_S2_fjLj128EEEEELb0ELb0ELb1EEEvNS_9FwdParamsE,@function
        .size           _ZN10layer_norm31ln_parallel_residual_fwd_kernelINS_13Kernel_traitsIf6__halfS2_S2_fjLj1536ELj1ELj4ELj1ELj16ENS_18Kernel_traits_baseILj1536EfS2_S2_S2_fjLj128EEEEELb0ELb0ELb1EEEvNS_9FwdParamsE,(.L_x_33285 - _ZN10layer_norm31ln_parallel_residual_fwd_kernelINS_13Kernel_traitsIf6__halfS2_S2_fjLj1536ELj1ELj4ELj1ELj16ENS_18Kernel_traits_baseILj1536EfS2_S2_S2_fjLj128EEEEELb0ELb0ELb1EEEvNS_9FwdParamsE)
        .other          _ZN10layer_norm31ln_parallel_residual_fwd_kernelINS_13Kernel_traitsIf6__halfS2_S2_fjLj1536ELj1ELj4ELj1ELj16ENS_18Kernel_traits_baseILj1536EfS2_S2_S2_fjLj128EEEEELb0ELb0ELb1EEEvNS_9FwdParamsE,@"STO_CUDA_ENTRY STV_DEFAULT"
_ZN10layer_norm31ln_parallel_residual_fwd_kernelINS_13Kernel_traitsIf6__halfS2_S2_fjLj1536ELj1ELj4ELj1ELj16ENS_18Kernel_traits_baseILj1536EfS2_S2_S2_fjLj128EEEEELb0ELb0ELb1EEEvNS_9FwdParamsE:
.text._ZN10layer_norm31ln_parallel_residual_fwd_kernelINS_13Kernel_traitsIf6__halfS2_S2_fjLj1536ELj1ELj4ELj1ELj16ENS_18Kernel_traits_baseILj1536EfS2_S2_S2_fjLj128EEEEELb0ELb0ELb1EEEvNS_9FwdParamsE:
        /* <DEDUP_REMOVED lines=106> */
.L_x_16517:
        /* <DEDUP_REMOVED lines=43> */
.L_x_16516:
        /* <DEDUP_REMOVED lines=69> */
.L_x_16519:
        /* <DEDUP_REMOVED lines=74> */
.L_x_16518:
        /* <DEDUP_REMOVED lines=9> */
.L_x_16546:
[----:B01----:R-:W1:Y:S01]  /*12d0*/  LDC.64 R8, c[0x0][0x3a0] ;  /* 0x0000e800ff087b82 */ /* 0x003e620000000a00 */
[----:B0-2---:R-:W-:-:S05]  /*12e0*/  IMAD R6, R0, UR4, RZ ;  /* 0x0000000400067c24 */ /* 0x005fca000f8e02ff */
[----:B------:R-:W-:Y:S02]  /*12f0*/  SHF.R.S32.HI R7, RZ, 0x1f, R6 ;  /* 0x0000001fff077819 */ /* 0x000fe40000011406 */
[----:B------:R-:W0:Y:S02]  /*1300*/  LDC.64 R194, c[0x0][0x390] ;  /* 0x0000e400ffc27b82 */ /* 0x000e240000000a00 */
[----:B------:R-:W-:-:S04]  /*1310*/  LEA.HI R7, R7, R6, RZ, 0x3 ;  /* 0x0000000607077211 */ /* 0x000fc800078f18ff */
[----:B------:R-:W-:Y:S02]  /*1320*/  LEA.HI.SX32 R218, R7, R252, 0x1d ;  /* 0x000000fc07da7211 */ /* 0x000fe400078feaff */
[----:B------:R-:W2:Y:S01]  /*1330*/  @P1 LDC.64 R2, c[0x0][0x398] ;  /* 0x0000e600ff021b82 */ /* 0x000ea20000000a00 */
[----:B-1----:R-:W-:-:S04]  /*1340*/  ISETP.NE.U32.AND P2, PT, R8, RZ, PT ;  /* 0x000000ff0800720c */ /* 0x002fc80003f45070 */
[----:B------:R-:W-:Y:S01]  /*1350*/  ISETP.NE.AND.EX P2, PT, R9, RZ, PT, P2 ;  /* 0x000000ff0900720c */ /* 0x000fe20003f45320 */
[----:B0-----:R-:W-:-:S06]  /*1360*/  IMAD.WIDE.U32 R224, R218, 0x10, R194 ;  /* 0x00000010dae07825 */ /* 0x001fcc00078e00c2 */
[----:B-----5:R-:W5:Y:S01]  /*1370*/  LDG.E.128 R224, desc[UR6][R224.64] ;  /* 0x00000006e0e07981 */ /* 0x020f62000c1e1d00 */
[----:B--2---:R-:W-:-:S05]  /*1380*/  @P1 IMAD.WIDE.U32 R2, R218, 0x10, R2 ;  /* 0x00000010da021825 */ /* 0x004fca00078e0002 */
[----:B------:R-:W0:Y:S01]  /*1390*/  @P2 LDC.64 R4, c[0x0][0x3a0] ;  /* 0x0000e800ff042b82 */ /* 0x000e220000000a00 */
[----:B------:R1:W5:Y:S01]  /*13a0*/  @P1 LDG.E.128 R28, desc[UR6][R2.64] ;  /* 0x00000006021c1981 */ /* 0x000362000c1e1d00 */
[----:B0-----:R-:W-:-:S05]  /*13b0*/  @P2 IMAD.WIDE.U32 R4, R218, 0x10, R4 ;  /* 0x00000010da042825 */ /* 0x001fca00078e0004 */
[----:B------:R1:W5:Y:S01]  /*13c0*/  @P2 LDG.E.128 R24, desc[UR6][R4.64] ;  /* 0x0000000604182981 */ /* 0x000362000c1e1d00 */
[----:B------:R-:W-:Y:S04]  /*13d0*/  BSSY.RECONVERGENT B0, `(.L_x_16520) ;  /* 0x0000073000007945 */ /* 0x000fe80003800200 */
[----:B------:R-:W-:Y:S05]  /*13e0*/  @!P1 BRA `(.L_x_16521) ;  /* 0x00000004002c9947 */ /* 0x000fea0003800000 */
[----:B------:R-:W-:Y:S05]  /*13f0*/  @!P2 BRA `(.L_x_16522) ;  /* 0x0000000000b4a947 */ /* 0x000fea0003800000 */
[----:B-1---5:R-:W-:Y:S02]  /*1400*/  HADD2.F32 R2, -RZ, R224.H0_H0 ;  /* 0x200000e0ff027230 */ /* 0x022fe40000004100 */
[----:B------:R-:W-:Y:S02]  /*1410*/  HADD2.F32 R3, -RZ, R28.H0_H0 ;  /* 0x2000001cff037230 */ /* 0x000fe40000004100 */
[----:B------:R-:W-:Y:S02]  /*1420*/  HADD2.F32 R224, -RZ, R224.H1_H1 ;  /* 0x300000e0ffe07230 */ /* 0x000fe40000004100 */
[----:B------:R-:W-:Y:S02]  /*1430*/  HADD2.F32 R4, -RZ, R225.H0_H0 ;  /* 0x200000e1ff047230 */ /* 0x000fe40000004100 */
[----:B------:R-:W-:Y:S01]  /*1440*/  FADD.FTZ R2, R2, R3 ;  /* 0x0000000302027221 */ /* 0x000fe20000010000 */
[----:B------:R-:W-:Y:S02]  /*1450*/  HADD2.F32 R3, -RZ, R28.H1_H1 ;  /* 0x3000001cff037230 */ /* 0x000fe40000004100 */
[----:B------:R-:W-:-:S02]  /*1460*/  HADD2.F32 R7, -RZ, R226.H0_H0 ;  /* 0x200000e2ff077230 */ /* 0x000fc40000004100 */
[----:B------:R-:W-:Y:S02]  /*1470*/  HADD2.F32 R5, -RZ, R29.H0_H0 ;  /* 0x2000001dff057230 */ /* 0x000fe40000004100 */
[----:B------:R-:W-:Y:S01]  /*1480*/  FADD.FTZ R224, R224, R3 ;  /* 0x00000003e0e07221 */ /* 0x000fe20000010000 */
[----:B------:R-:W-:Y:S02]  /*1490*/  HADD2.F32 R10, -RZ, R30.H0_H0 ;  /* 0x2000001eff0a7230 */ /* 0x000fe40000004100 */
[----:B------:R-:W-:Y:S02]  /*14a0*/  HADD2.F32 R226, -RZ, R226.H1_H1 ;  /* 0x300000e2ffe27230 */ /* 0x000fe40000004100 */
[----:B------:R-:W-:Y:S01]  /*14b0*/  FADD.FTZ R4, R4, R5 ;  /* 0x0000000504047221 */ /* 0x000fe20000010000 */
[----:B------:R-:W-:Y:S02]  /*14c0*/  HADD2.F32 R11, -RZ, R30.H1_H1 ;  /* 0x3000001eff0b7230 */ /* 0x000fe40000004100 */
[----:B------:R-:W-:Y:S01]  /*14d0*/  FADD.FTZ R7, R7, R10 ;  /* 0x0000000a07077221 */ /* 0x000fe20000010000 */
[----:B------:R-:W-:-:S02]  /*14e0*/  HADD2.F32 R3, -RZ, R24.H0_H0 ;  /* 0x20000018ff037230 */ /* 0x000fc40000004100 */
[----:B------:R-:W-:Y:S02]  /*14f0*/  HADD2.F32 R231, -RZ, R25.H0_H0 ;  /* 0x20000019ffe77230 */ /* 0x000fe40000004100 */
[----:B------:R-:W-:Y:S01]  /*1500*/  FADD.FTZ R11, R226, R11 ;  /* 0x0000000be20b7221 */ /* 0x000fe20000010000 */
[----:B------:R-:W-:Y:S02]  /*1510*/  HADD2.F32 R12, -RZ, R227.H0_H0 ;  /* 0x200000e3ff0c7230 */ /* 0x000fe40000004100 */
[----:B------:R-:W-:Y:S01]  /*1520*/  FADD.FTZ R230, R2, R3 ;  /* 0x0000000302e67221 */ /* 0x000fe20000010000 */
[----:B------:R-:W-:Y:S02]  /*1530*/  HADD2.F32 R225, -RZ, R225.H1_H1 ;  /* 0x300000e1ffe17230 */ /* 0x000fe40000004100 */
[----:B------:R-:W-:Y:S01]  /*1540*/  FADD.FTZ R231, R4, R231 ;  /* 0x000000e704e77221 */ /* 0x000fe20000010000 */
[----:B------:R-:W-:Y:S02]  /*1550*/  HADD2.F32 R227, -RZ, R227.H1_H1 ;  /* 0x300000e3ffe37230 */ /* 0x000fe40000004100 */
[----:B------:R-:W-:-:S02]  /*1560*/  HADD2.F32 R6, -RZ, R29.H1_H1 ;  /* 0x3000001dff067230 */ /* 0x000fc40000004100 */
[--C-:B------:R-:W-:Y:S02]  /*1570*/  HADD2.F32 R5, -RZ, R31.reuse.H0_H0 ;  /* 0x2000001fff057230 */ /* 0x100fe40000004100 */
        /* <DEDUP_REMOVED lines=21> */
.L_x_16522:
[----:B-----5:R-:W-:Y:S02]  /*16d0*/  HADD2.F32 R230, -RZ, R224.H0_H0 ;  /* 0x200000e0ffe67230 */ /* 0x020fe40000004100 */
[----:B------:R-:W-:Y:S02]  /*16e0*/  HADD2.F32 R231, -RZ, R225.H0_H0 ;  /* 0x200000e1ffe77230 */ /* 0x000fe40000004100 */
[----:B-1----:R-:W-:Y:S02]  /*16f0*/  HADD2.F32 R3, -RZ, R28.H0_H0 ;  /* 0x2000001cff037230 */ /* 0x002fe40000004100 */
[----:B------:R-:W-:Y:S02]  /*1700*/  HADD2.F32 R2, -RZ, R29.H0_H0 ;  /* 0x2000001dff027230 */ /* 0x000fe40000004100 */
[--C-:B------:R-:W-:Y:S02]  /*1710*/  HADD2.F32 R228, -RZ, R226.reuse.H0_H0 ;  /* 0x200000e2ffe47230 */ /* 0x100fe40000004100 */
[----:B------:R-:W-:Y:S01]  /*1720*/  FADD.FTZ R230, R230, R3 ;  /* 0x00000003e6e67221 */ /* 0x000fe20000010000 */
[----:B------:R-:W-:-:S02]  /*1730*/  HADD2.F32 R229, -RZ, R226.H1_H1 ;  /* 0x300000e2ffe57230 */ /* 0x000fc40000004100 */
        /* <DEDUP_REMOVED lines=22> */
.L_x_16521:
[----:B------:R-:W-:Y:S05]  /*18a0*/  @!P2 BRA `(.L_x_16524) ;  /* 0x000000000074a947 */ /* 0x000fea0003800000 */
        /* <DEDUP_REMOVED lines=29> */
.L_x_16524:
[--C-:B-----5:R-:W-:Y:S02]  /*1a80*/  HADD2.F32 R228, -RZ, R226.reuse.H0_H0 ;  /* 0x200000e2ffe47230 */ /* 0x120fe40000004100 */
[----:B------:R-:W-:Y:S02]  /*1a90*/  HADD2.F32 R229, -RZ, R226.H1_H1 ;  /* 0x300000e2ffe57230 */ /* 0x000fe40000004100 */
[----:B------:R-:W-:Y:S02]  /*1aa0*/  HADD2.F32 R226, -RZ, R227.H0_H0 ;  /* 0x200000e3ffe27230 */ /* 0x000fe40000004100 */
[--C-:B------:R-:W-:Y:S02]  /*1ab0*/  HADD2.F32 R230, -RZ, R224.reuse.H0_H0 ;  /* 0x200000e0ffe67230 */ /* 0x100fe40000004100 */
[----:B------:R-:W-:Y:S02]  /*1ac0*/  HADD2.F32 R233, -RZ, R224.H1_H1 ;  /* 0x300000e0ffe97230 */ /* 0x000fe40000004100 */
[----:B------:R-:W-:-:S02]  /*1ad0*/  HADD2.F32 R231, -RZ, R225.H0_H0 ;  /* 0x200000e1ffe77230 */ /* 0x000fc40000004100 */
[----:B------:R-:W-:Y:S02]  /*1ae0*/  HADD2.F32 R232, -RZ, R225.H1_H1 ;  /* 0x300000e1ffe87230 */ /* 0x000fe40000004100 */
[----:B------:R-:W-:-:S07]  /*1af0*/  HADD2.F32 R227, -RZ, R227.H1_H1 ;  /* 0x300000e3ffe37230 */ /* 0x000fce0000004100 */
.L_x_16523:
[----:B---34-:R-:W-:Y:S05]  /*1b00*/  BSYNC.RECONVERGENT B0 ;  /* 0x0000000000007941 */ /* 0x018fea0003800200 */
.L_x_16520:
[----:B-1----:R-:W0:Y:S01]  /*1b10*/  @P0 LDC.64 R2, c[0x0][0x3a8] ;  /* 0x0000ea00ff020b82 */ /* 0x002e220000000a00 */
        /* <DEDUP_REMOVED lines=26> */
.L_x_16526:
[--C-:B-----5:R-:W-:Y:S02]  /*1cc0*/  HADD2.F32 R214, -RZ, R6.reuse.H0_H0 ;  /* 0x20000006ffd67230 */ /* 0x120fe40000004100 */
[----:B------:R-:W-:Y:S02]  /*1cd0*/  HADD2.F32 R215, -RZ, R6.H1_H1 ;  /* 0x30000006ffd77230 */ /* 0x000fe40000004100 */
[----:B------:R-:W-:Y:S02]  /*1ce0*/  HADD2.F32 R219, -RZ, R4.H0_H0 ;  /* 0x20000004ffdb7230 */ /* 0x000fe40000004100 */
[----:B------:R-:W-:Y:S02]  /*1cf0*/  HADD2.F32 R221, -RZ, R5.H0_H0 ;  /* 0x20000005ffdd7230 */ /* 0x000fe40000004100 */
[----:B------:R-:W-:Y:S02]  /*1d00*/  HADD2.F32 R2, -RZ, R24.H0_H0 ;  /* 0x20000018ff027230 */ /* 0x000fe40000004100 */
[----:B------:R-:W-:-:S02]  /*1d10*/  HADD2.F32 R6, -RZ, R25.H0_H0 ;  /* 0x20000019ff067230 */ /* 0x000fc40000004100 */
[----:B------:R-:W-:Y:S02]  /*1d20*/  HADD2.F32 R3, -RZ, R26.H0_H0 ;  /* 0x2000001aff037230 */ /* 0x000fe40000004100 */
[----:B------:R-:W-:Y:S01]  /*1d30*/  FADD.FTZ R219, R2, R219 ;  /* 0x000000db02db7221 */ /* 0x000fe20000010000 */
[--C-:B------:R-:W-:Y:S02]  /*1d40*/  HADD2.F32 R216, -RZ, R7.reuse.H0_H0 ;  /* 0x20000007ffd87230 */ /* 0x100fe40000004100 */
[----:B------:R-:W-:Y:S01]  /*1d50*/  FADD.FTZ R221, R6, R221 ;  /* 0x000000dd06dd7221 */ /* 0x000fe20000010000 */
[----:B------:R-:W-:Y:S02]  /*1d60*/  HADD2.F32 R217, -RZ, R7.H1_H1 ;  /* 0x30000007ffd97230 */ /* 0x000fe40000004100 */
[----:B------:R-:W-:Y:S01]  /*1d70*/  FADD.FTZ R214, R3, R214 ;  /* 0x000000d603d67221 */ /* 0x000fe20000010000 */
        /* <DEDUP_REMOVED lines=17> */
.L_x_16525:
[----:B------:R-:W-:-:S04]  /*1e90*/  ISETP.NE.U32.AND P3, PT, R8, RZ, PT ;  /* 0x000000ff0800720c */ /* 0x000fc80003f65070 */
[----:B------:R-:W-:-:S13]  /*1ea0*/  ISETP.NE.AND.EX P3, PT, R9, RZ, PT, P3 ;  /* 0x000000ff0900720c */ /* 0x000fda0003f65330 */
[----:B------:R-:W-:Y:S05]  /*1eb0*/  @P3 BRA `(.L_x_16528) ;  /* 0x0000000000743947 */ /* 0x000fea0003800000 */
        /* <DEDUP_REMOVED lines=29> */
.L_x_16528:
[----:B-----5:R-:W-:Y:S02]  /*2090*/  HADD2.F32 R2, -RZ, R4.H0_H0 ;  /* 0x20000004ff027230 */ /* 0x020fe40000004100 */
[----:B------:R-:W-:Y:S02]  /*20a0*/  HADD2.F32 R3, -RZ, R28.H0_H0 ;  /* 0x2000001cff037230 */ /* 0x000fe40000004100 */
[----:B------:R-:W-:Y:S02]  /*20b0*/  HADD2.F32 R4, -RZ, R4.H1_H1 ;  /* 0x30000004ff047230 */ /* 0x000fe40000004100 */
[--C-:B------:R-:W-:Y:S02]  /*20c0*/  HADD2.F32 R8, -RZ, R5.reuse.H0_H0 ;  /* 0x20000005ff087230 */ /* 0x100fe40000004100 */
[----:B------:R-:W-:Y:S01]  /*20d0*/  FADD.FTZ R2, R3, R2 ;  /* 0x0000000203027221 */ /* 0x000fe20000010000 */
[----:B------:R-:W-:Y:S02]  /*20e0*/  HADD2.F32 R3, -RZ, R28.H1_H1 ;  /* 0x3000001cff037230 */ /* 0x000fe40000004100 */
[----:B------:R-:W-:-:S02]  /*20f0*/  HADD2.F32 R9, -RZ, R5.H1_H1 ;  /* 0x30000005ff097230 */ /* 0x000fc40000004100 */
[--C-:B------:R-:W-:Y:S02]  /*2100*/  HADD2.F32 R10, -RZ, R6.reuse.H0_H0 ;  /* 0x20000006ff0a7230 */ /* 0x100fe40000004100 */
[----:B------:R-:W-:Y:S01]  /*2110*/  FADD.FTZ R3, R3, R4 ;  /* 0x0000000403037221 */ /* 0x000fe20000010000 */
[----:B------:R-:W-:Y:S02]  /*2120*/  HADD2.F32 R11, -RZ, R6.H1_H1 ;  /* 0x30000006ff0b7230 */ /* 0x000fe40000004100 */
[--C-:B------:R-:W-:Y:S02]  /*2130*/  HADD2.F32 R13, -RZ, R7.reuse.H0_H0 ;  /* 0x20000007ff0d7230 */ /* 0x100fe40000004100 */
[----:B------:R-:W-:Y:S02]  /*2140*/  HADD2.F32 R14, -RZ, R7.H1_H1 ;  /* 0x30000007ff0e7230 */ /* 0x000fe40000004100 */
        /* <DEDUP_REMOVED lines=8> */
[----:B------:R-:W-:Y:S02]  /*21d0*/  HADD2.F32 R214, -RZ, R26.H0_H0 ;  /* 0x2000001affd67230 */ /* 0x000fe40000004100 */
[----:B------:R-:W-:Y:S01]  /*21e0*/  FADD.FTZ R219, R219, R2 ;  /* 0x00000002dbdb7221 */ /* 0x000fe20000010000 */
[----:B------:R-:W-:-:S02]  /*21f0*/  HADD2.F32 R12, -RZ, R30.H1_H1 ;  /* 0x3000001eff0c7230 */ /* 0x000fc40000004100 */
[----:B------:R-:W-:Y:S01]  /*2200*/  FADD.FTZ R221, R4, R5 ;  /* 0x0000000504dd7221 */ /* 0x000fe20000010000 */
[--C-:B------:R-:W-:Y:S02]  /*2210*/  HADD2.F32 R8, -RZ, R31.reuse.H0_H0 ;  /* 0x2000001fff087230 */ /* 0x100fe40000004100 */
[----:B------:R-:W-:Y:S01]  /*2220*/  FADD.FTZ R214, R214, R7 ;  /* 0x00000007d6d67221 */ /* 0x000fe20000010000 */
[----:B------:R-:W-:Y:S02]  /*2230*/  HADD2.F32 R9, -RZ, R31.H1_H1 ;  /* 0x3000001fff097230 */ /* 0x000fe40000004100 */
        /* <DEDUP_REMOVED lines=17> */
.L_x_16527:
        /* <DEDUP_REMOVED lines=26> */
.L_x_16530:
[----:B-----5:R-:W-:Y:S02]  /*24f0*/  HADD2.F32 R199, -RZ, R4.H0_H0 ;  /* 0x20000004ffc77230 */ /* 0x020fe40000004100 */
[----:B-1----:R-:W-:Y:S02]  /*2500*/  HADD2.F32 R8, -RZ, R24.H0_H0 ;  /* 0x20000018ff087230 */ /* 0x002fe40000004100 */
[----:B------:R-:W-:Y:S02]  /*2510*/  HADD2.F32 R196, -RZ, R5.H0_H0 ;  /* 0x20000005ffc47230 */ /* 0x000fe40000004100 */
[----:B------:R-:W-:Y:S02]  /*2520*/  HADD2.F32 R3, -RZ, R25.H0_H0 ;  /* 0x20000019ff037230 */ /* 0x000fe40000004100 */
[----:B------:R-:W-:Y:S01]  /*2530*/  FADD.FTZ R199, R8, R199 ;  /* 0x000000c708c77221 */ /* 0x000fe20000010000 */
[----:B------:R-:W-:Y:S02]  /*2540*/  HADD2.F32 R197, -RZ, R6.H0_H0 ;  /* 0x20000006ffc57230 */ /* 0x000fe40000004100 */
[----:B------:R-:W-:-:S02]  /*2550*/  HADD2.F32 R204, -RZ, R7.H0_H0 ;  /* 0x20000007ffcc7230 */ /* 0x000fc40000004100 */
[----:B------:R-:W-:Y:S01]  /*2560*/  FADD.FTZ R196, R3, R196 ;  /* 0x000000c403c47221 */ /* 0x000fe20000010000 */
[----:B------:R-:W-:Y:S02]  /*2570*/  HADD2.F32 R10, -RZ, R26.H0_H0 ;  /* 0x2000001aff0a7230 */ /* 0x000fe40000004100 */
[----:B------:R-:W-:Y:S02]  /*2580*/  HADD2.F32 R7, -RZ, R7.H1_H1 ;  /* 0x30000007ff077230 */ /* 0x000fe40000004100 */
[--C-:B------:R-:W-:Y:S02]  /*2590*/  HADD2.F32 R3, -RZ, R27.reuse.H0_H0 ;  /* 0x2000001bff037230 */ /* 0x100fe40000004100 */
[----:B------:R-:W-:Y:S01]  /*25a0*/  FADD.FTZ R197, R10, R197 ;  /* 0x000000c50ac57221 */ /* 0x000fe20000010000 */
[----:B------:R-:W-:Y:S02]  /*25b0*/  HADD2.F32 R8, -RZ, R27.H1_H1 ;  /* 0x3000001bff087230 */ /* 0x000fe40000004100 */
[----:B------:R-:W-:-:S02]  /*25c0*/  HADD2.F32 R4, -RZ, R4.H1_H1 ;  /* 0x30000004ff047230 */ /* 0x000fc40000004100 */
[----:B------:R-:W-:Y:S01]  /*25d0*/  FADD.FTZ R204, R3, R204 ;  /* 0x000000cc03cc7221 */ /* 0x000fe20000010000 */
[----:B------:R-:W-:Y:S02]  /*25e0*/  HADD2.F32 R5, -RZ, R5.H1_H1 ;  /* 0x30000005ff057230 */ /* 0x000fe40000004100 */
[----:B------:R-:W-:Y:S01]  /*25f0*/  FADD.FTZ R205, R8, R7 ;  /* 0x0000000708cd7221 */ /* 0x000fe20000010000 */
[----:B------:R-:W-:Y:S02]  /*2600*/  HADD2.F32 R6, -RZ, R6.H1_H1 ;  /* 0x30000006ff067230 */ /* 0x000fe40000004100 */
[----:B------:R-:W-:Y:S02]  /*2610*/  HADD2.F32 R201, -RZ, R26.H1_H1 ;  /* 0x3000001affc97230 */ /* 0x000fe40000004100 */
[----:B------:R-:W-:Y:S01]  /*2620*/  HADD2.F32 R198, -RZ, R25.H1_H1 ;  /* 0x30000019ffc67230 */ /* 0x000fe20000004100 */
[----:B------:R-:W-:Y:S01]  /*2630*/  F2FP.F16.F32.PACK_AB R23, R205, R204 ;  /* 0x000000cccd17723e */ /* 0x000fe200000000ff */
[----:B------:R-:W-:-:S02]  /*2640*/  HADD2.F32 R203, -RZ, R24.H1_H1 ;  /* 0x30000018ffcb7230 */ /* 0x000fc40000004100 */
[----:B------:R-:W-:Y:S01]  /*2650*/  FADD.FTZ R201, R201, R6 ;  /* 0x00000006c9c97221 */ /* 0x000fe20000010000 */
[----:B------:R-:W-:Y:S02]  /*2660*/  FADD.FTZ R198, R198, R5 ;  /* 0x00000005c6c67221 */ /* 0x000fe40000010000 */
[----:B------:R-:W-:Y:S02]  /*2670*/  FADD.FTZ R203, R203, R4 ;  /* 0x00000004cbcb7221 */ /* 0x000fe40000010000 */
[----:B------:R-:W-:Y:S02]  /*2680*/  F2FP.F16.F32.PACK_AB R22, R201, R197 ;  /* 0x000000c5c916723e */ /* 0x000fe400000000ff */
[----:B------:R-:W-:Y:S02]  /*2690*/  F2FP.F16.F32.PACK_AB R21, R198, R196 ;  /* 0x000000c4c615723e */ /* 0x000fe400000000ff */
[----:B------:R-:W-:Y:S01]  /*26a0*/  F2FP.F16.F32.PACK_AB R20, R203, R199 ;  /* 0x000000c7cb14723e */ /* 0x000fe200000000ff */
[----:B------:R-:W-:Y:S06]  /*26b0*/  BRA `(.L_x_16531) ;  /* 0x0000000400287947 */ /* 0x000fec0003800000 */
.L_x_16529:
[----:B------:R-:W-:Y:S05]  /*26c0*/  @P3 BRA `(.L_x_16532) ;  /* 0x0000000000743947 */ /* 0x000fea0003800000 */
        /* <DEDUP_REMOVED lines=29> */
.L_x_16532:
[--C-:B-----5:R-:W-:Y:S02]  /*28a0*/  HADD2.F32 R3, -RZ, R4.reuse.H0_H0 ;  /* 0x20000004ff037230 */ /* 0x120fe40000004100 */
[----:B------:R-:W-:Y:S02]  /*28b0*/  HADD2.F32 R203, -RZ, R4.H1_H1 ;  /* 0x30000004ffcb7230 */ /* 0x000fe40000004100 */
[--C-:B-1----:R-:W-:Y:S02]  /*28c0*/  HADD2.F32 R9, -RZ, R5.reuse.H0_H0 ;  /* 0x20000005ff097230 */ /* 0x102fe40000004100 */
[----:B------:R-:W-:Y:S02]  /*28d0*/  HADD2.F32 R198, -RZ, R5.H1_H1 ;  /* 0x30000005ffc67230 */ /* 0x000fe40000004100 */
[----:B------:R-:W-:Y:S02]  /*28e0*/  HADD2.F32 R4, -RZ, R28.H0_H0 ;  /* 0x2000001cff047230 */ /* 0x000fe40000004100 */
[----:B------:R-:W-:-:S02]  /*28f0*/  HADD2.F32 R5, -RZ, R29.H1_H1 ;  /* 0x3000001dff057230 */ /* 0x000fc40000004100 */
[----:B------:R-:W-:Y:S02]  /*2900*/  HADD2.F32 R8, -RZ, R28.H1_H1 ;  /* 0x3000001cff087230 */ /* 0x000fe40000004100 */
[----:B------:R-:W-:Y:S01]  /*2910*/  FADD.FTZ R3, R4, R3 ;  /* 0x0000000304037221 */ /* 0x000fe20000010000 */
[----:B------:R-:W-:Y:S02]  /*2920*/  HADD2.F32 R4, -RZ, R6.H0_H0 ;  /* 0x20000006ff047230 */ /* 0x000fe40000004100 */
[----:B------:R-:W-:Y:S01]  /*2930*/  FADD.FTZ R198, R5, R198 ;  /* 0x000000c605c67221 */ /* 0x000fe20000010000 */
[----:B------:R-:W-:Y:S02]  /*2940*/  HADD2.F32 R5, -RZ, R30.H0_H0 ;  /* 0x2000001eff057230 */ /* 0x000fe40000004100 */
[----:B------:R-:W-:Y:S01]  /*2950*/  FADD.FTZ R203, R8, R203 ;  /* 0x000000cb08cb7221 */ /* 0x000fe20000010000 */
[----:B------:R-:W-:Y:S02]  /*2960*/  HADD2.F32 R10, -RZ, R29.H0_H0 ;  /* 0x2000001dff0a7230 */ /* 0x000fe40000004100 */
[----:B------:R-:W-:-:S02]  /*2970*/  HADD2.F32 R8, -RZ, R7.H0_H0 ;  /* 0x20000007ff087230 */ /* 0x000fc40000004100 */
[----:B------:R-:W-:Y:S01]  /*2980*/  FADD.FTZ R5, R5, R4 ;  /* 0x0000000405057221 */ /* 0x000fe20000010000 */
        /* <DEDUP_REMOVED lines=10> */
[----:B------:R-:W-:Y:S02]  /*2a30*/  HADD2.F32 R6, -RZ, R6.H1_H1 ;  /* 0x30000006ff067230 */ /* 0x000fe40000004100 */
[----:B------:R-:W-:Y:S01]  /*2a40*/  FADD.FTZ R197, R4, R5 ;  /* 0x0000000504c57221 */ /* 0x000fe20000010000 */
[----:B------:R-:W-:Y:S02]  /*2a50*/  HADD2.F32 R11, -RZ, R30.H1_H1 ;  /* 0x3000001eff0b7230 */ /* 0x000fe40000004100 */
[----:B------:R-:W-:Y:S01]  /*2a60*/  FADD.FTZ R204, R3, R8 ;  /* 0x0000000803cc7221 */ /* 0x000fe20000010000 */
[----:B------:R-:W-:Y:S02]  /*2a70*/  HADD2.F32 R196, -RZ, R25.H0_H0 ;  /* 0x20000019ffc47230 */ /* 0x000fe40000004100 */
        /* <DEDUP_REMOVED lines=14> */
.L_x_16531:
        /* <DEDUP_REMOVED lines=23> */
.L_x_16534:
[----:B0----5:R-:W-:Y:S02]  /*2cd0*/  HADD2.F32 R4, -RZ, R12.H0_H0 ;  /* 0x2000000cff047230 */ /* 0x021fe40000004100 */
[----:B------:R-:W-:Y:S02]  /*2ce0*/  HADD2.F32 R5, -RZ, R24.H0_H0 ;  /* 0x20000018ff057230 */ /* 0x000fe40000004100 */
[----:B------:R-:W-:Y:S02]  /*2cf0*/  HADD2.F32 R6, -RZ, R13.H0_H0 ;  /* 0x2000000dff067230 */ /* 0x000fe40000004100 */
[----:B------:R-:W-:Y:S02]  /*2d00*/  HADD2.F32 R7, -RZ, R25.H0_H0 ;  /* 0x20000019ff077230 */ /* 0x000fe40000004100 */
[----:B------:R-:W-:Y:S01]  /*2d10*/  FADD.FTZ R4, R5, R4 ;  /* 0x0000000405047221 */ /* 0x000fe20000010000 */
[----:B------:R-:W-:Y:S02]  /*2d20*/  HADD2.F32 R8, -RZ, R14.H1_H1 ;  /* 0x3000000eff087230 */ /* 0x000fe40000004100 */
[----:B------:R-:W-:-:S02]  /*2d30*/  HADD2.F32 R9, -RZ, R26.H1_H1 ;  /* 0x3000001aff097230 */ /* 0x000fc40000004100 */
[----:B------:R-:W-:Y:S01]  /*2d40*/  FADD.FTZ R5, R7, R6 ;  /* 0x0000000607057221 */ /* 0x000fe20000010000 */
[----:B------:R-:W-:Y:S02]  /*2d50*/  HADD2.F32 R6, -RZ, R14.H0_H0 ;  /* 0x2000000eff067230 */ /* 0x000fe40000004100 */
[----:B------:R-:W-:Y:S02]  /*2d60*/  HADD2.F32 R7, -RZ, R26.H0_H0 ;  /* 0x2000001aff077230 */ /* 0x000fe40000004100 */
[----:B------:R-:W-:Y:S01]  /*2d70*/  FADD.FTZ R8, R9, R8 ;  /* 0x0000000809087221 */ /* 0x000fe20000010000 */
[----:B------:R-:W-:Y:S02]  /*2d80*/  HADD2.F32 R9, -RZ, R15.H0_H0 ;  /* 0x2000000fff097230 */ /* 0x000fe40000004100 */
        /* <DEDUP_REMOVED lines=8> */
[----:B------:R-:W-:Y:S01]  /*2e10*/  FADD.FTZ R10, R14, R15 ;  /* 0x0000000f0e0a7221 */ /* 0x000fe20000010000 */
[----:B------:R-:W-:Y:S02]  /*2e20*/  HADD2.F32 R14, -RZ, R25.H1_H1 ;  /* 0x30000019ff0e7230 */ /* 0x000fe40000004100 */
[----:B------:R-:W-:-:S02]  /*2e30*/  HADD2.F32 R12, -RZ, R24.H1_H1 ;  /* 0x30000018ff0c7230 */ /* 0x000fc40000004100 */
[----:B------:R-:W-:Y:S01]  /*2e40*/  F2FP.F16.F32.PACK_AB R23, R10, R9 ;  /* 0x000000090a17723e */ /* 0x000fe200000000ff */
[----:B------:R-:W-:Y:S02]  /*2e50*/  FADD.FTZ R11, R14, R11 ;  /* 0x0000000b0e0b7221 */ /* 0x000fe40000010000 */
[----:B------:R-:W-:-:S03]  /*2e60*/  FADD.FTZ R7, R12, R7 ;  /* 0x000000070c077221 */ /* 0x000fc60000010000 */
[----:B------:R-:W-:Y:S02]  /*2e70*/  F2FP.F16.F32.PACK_AB R21, R11, R5 ;  /* 0x000000050b15723e */ /* 0x000fe400000000ff */
[----:B------:R-:W-:Y:S01]  /*2e80*/  F2FP.F16.F32.PACK_AB R20, R7, R4 ;  /* 0x000000040714723e */ /* 0x000fe200000000ff */
[----:B------:R-:W-:Y:S06]  /*2e90*/  BRA `(.L_x_16535) ;  /* 0x0000000400287947 */ /* 0x000fec0003800000 */
.L_x_16533:
[----:B------:R-:W-:Y:S05]  /*2ea0*/  @P3 BRA `(.L_x_16536) ;  /* 0x0000000000743947 */ /* 0x000fea0003800000 */
        /* <DEDUP_REMOVED lines=29> */
.L_x_16536:
[--C-:B0----5:R-:W-:Y:S02]  /*3080*/  HADD2.F32 R4, -RZ, R12.reuse.H0_H0 ;  /* 0x2000000cff047230 */ /* 0x121fe40000004100 */
[----:B------:R-:W-:Y:S02]  /*3090*/  HADD2.F32 R7, -RZ, R12.H1_H1 ;  /* 0x3000000cff077230 */ /* 0x000fe40000004100 */
[--C-:B------:R-:W-:Y:S02]  /*30a0*/  HADD2.F32 R5, -RZ, R28.reuse.H0_H0 ;  /* 0x2000001cff057230 */ /* 0x100fe40000004100 */
[----:B------:R-:W-:Y:S02]  /*30b0*/  HADD2.F32 R6, -RZ, R28.H1_H1 ;  /* 0x3000001cff067230 */ /* 0x000fe40000004100 */
[--C-:B------:R-:W-:Y:S02]  /*30c0*/  HADD2.F32 R11, -RZ, R13.reuse.H1_H1 ;  /* 0x3000000dff0b7230 */ /* 0x100fe40000004100 */
[----:B------:R-:W-:Y:S01]  /*30d0*/  FADD.FTZ R4, R5, R4 ;  /* 0x0000000405047221 */ /* 0x000fe20000010000 */
[----:B------:R-:W-:-:S02]  /*30e0*/  HADD2.F32 R5, -RZ, R13.H0_H0 ;  /* 0x2000000dff057230 */ /* 0x000fc40000004100 */
[----:B------:R-:W-:Y:S01]  /*30f0*/  FADD.FTZ R7, R6, R7 ;  /* 0x0000000706077221 */ /* 0x000fe20000010000 */
[--C-:B------:R-:W-:Y:S02]  /*3100*/  HADD2.F32 R6, -RZ, R29.reuse.H0_H0 ;  /* 0x2000001dff067230 */ /* 0x100fe40000004100 */
[----:B------:R-:W-:Y:S02]  /*3110*/  HADD2.F32 R8, -RZ, R29.H1_H1 ;  /* 0x3000001dff087230 */ /* 0x000fe40000004100 */
[----:B------:R-:W-:Y:S02]  /*3120*/  HADD2.F32 R9, -RZ, R30.H0_H0 ;  /* 0x2000001eff097230 */ /* 0x000fe40000004100 */
[----:B------:R-:W-:Y:S01]  /*3130*/  FADD.FTZ R5, R6, R5 ;  /* 0x0000000506057221 */ /* 0x000fe20000010000 */
[----:B------:R-:W-:Y:S02]  /*3140*/  HADD2.F32 R6, -RZ, R14.H0_H0 ;  /* 0x2000000eff067230 */ /* 0x000fe40000004100 */
[----:B------:R-:W-:Y:S01]  /*3150*/  FADD.FTZ R11, R8, R11 ;  /* 0x0000000b080b7221 */ /* 0x000fe20000010000 */
[----:B------:R-:W-:-:S02]  /*3160*/  HADD2.F32 R8, -RZ, R15.H0_H0 ;  /* 0x2000000fff087230 */ /* 0x000fc40000004100 */
[----:B------:R-:W-:Y:S02]  /*3170*/  HADD2.F32 R14, -RZ, R14.H1_H1 ;  /* 0x3000000eff0e7230 */ /* 0x000fe40000004100 */
[----:B------:R-:W-:Y:S01]  /*3180*/  FADD.FTZ R6, R9, R6 ;  /* 0x0000000609067221 */ /* 0x000fe20000010000 */
[----:B------:R-:W-:Y:S02]  /*3190*/  HADD2.F32 R9, -RZ, R31.H0_H0 ;  /* 0x2000001fff097230 */ /* 0x000fe40000004100 */
[----:B------:R-:W-:Y:S02]  /*31a0*/  HADD2.F32 R13, -RZ, R30.H1_H1 ;  /* 0x3000001eff0d7230 */ /* 0x000fe40000004100 */
[----:B------:R-:W-:Y:S02]  /*31b0*/  HADD2.F32 R15, -RZ, R15.H1_H1 ;  /* 0x3000000fff0f7230 */ /* 0x000fe40000004100 */
        /* <DEDUP_REMOVED lines=13> */
[----:B------:R-:W-:Y:S01]  /*3290*/  FADD.FTZ R8, R8, R13 ;  /* 0x0000000d08087221 */ /* 0x000fe20000010000 */
[----:B------:R-:W-:Y:S02]  /*32a0*/  HADD2.F32 R13, -RZ, R27.H1_H1 ;  /* 0x3000001bff0d7230 */ /* 0x000fe40000004100 */
[----:B------:R-:W-:Y:S01]  /*32b0*/  FADD.FTZ R11, R14, R11 ;  /* 0x0000000b0e0b7221 */ /* 0x000fe20000010000 */
[----:B------:R-:W-:Y:S01]  /*32c0*/  FADD.FTZ R9, R9, R10 ;  /* 0x0000000a09097221 */ /* 0x000fe20000010000 */
[----:B------:R-:W-:Y:S01]  /*32d0*/  F2FP.F16.F32.PACK_AB R22, R8, R6 ;  /* 0x000000060816723e */ /* 0x000fe200000000ff */
[----:B------:R-:W-:Y:S01]  /*32e0*/  FADD.FTZ R10, R13, R12 ;  /* 0x0000000c0d0a7221 */ /* 0x000fe20000010000 */
[----:B------:R-:W-:Y:S01]  /*32f0*/  HADD2.F32 R12, -RZ, R24.H1_H1 ;  /* 0x30000018ff0c7230 */ /* 0x000fe20000004100 */
[----:B------:R-:W-:-:S03]  /*3300*/  F2FP.F16.F32.PACK_AB R21, R11, R5 ;  /* 0x000000050b15723e */ /* 0x000fc600000000ff */
[----:B------:R-:W-:Y:S01]  /*3310*/  F2FP.F16.F32.PACK_AB R23, R10, R9 ;  /* 0x000000090a17723e */ /* 0x000fe200000000ff */
[----:B------:R-:W-:-:S05]  /*3320*/  FADD.FTZ R7, R12, R7 ;  /* 0x000000070c077221 */ /* 0x000fca0000010000 */
[----:B------:R-:W-:-:S07]  /*3330*/  F2FP.F16.F32.PACK_AB R20, R7, R4 ;  /* 0x000000040714723e */ /* 0x000fce00000000ff */
.L_x_16535:
        /* <DEDUP_REMOVED lines=14> */
[--C-:B-----5:R-:W-:Y:S02]  /*3420*/  HADD2.F32 R13, -RZ, R16.reuse.H0_H0 ;  /* 0x20000010ff0d7230 */ /* 0x120fe40000004100 */
[----:B0-----:R-:W-:Y:S02]  /*3430*/  HADD2.F32 R14, -RZ, R16.H1_H1 ;  /* 0x30000010ff0e7230 */ /* 0x001fe40000004100 */
[--C-:B------:R-:W-:Y:S02]  /*3440*/  HADD2.F32 R15, -RZ, R17.reuse.H0_H0 ;  /* 0x20000011ff0f7230 */ /* 0x100fe40000004100 */
[----:B------:R-:W-:Y:S02]  /*3450*/  HADD2.F32 R16, -RZ, R17.H1_H1 ;  /* 0x30000011ff107230 */ /* 0x000fe40000004100 */
[----:B------:R-:W-:Y:S02]  /*3460*/  HADD2.F32 R17, -RZ, R18.H0_H0 ;  /* 0x20000012ff117230 */ /* 0x000fe40000004100 */
[----:B------:R-:W-:-:S02]  /*3470*/  HADD2.F32 R200, -RZ, R19.H0_H0 ;  /* 0x20000013ffc87230 */ /* 0x000fc40000004100 */
[----:B------:R-:W-:Y:S02]  /*3480*/  HADD2.F32 R18, -RZ, R18.H1_H1 ;  /* 0x30000012ff127230 */ /* 0x000fe40000004100 */
[----:B------:R-:W-:Y:S01]  /*3490*/  HADD2.F32 R19, -RZ, R19.H1_H1 ;  /* 0x30000013ff137230 */ /* 0x000fe20000004100 */
[----:B------:R-:W-:Y:S06]  /*34a0*/  BRA `(.L_x_16539) ;  /* 0x00000004009c7947 */ /* 0x000fec0003800000 */
.L_x_16538:
[----:B-----5:R-:W-:Y:S02]  /*34b0*/  HADD2.F32 R13, -RZ, R16.H0_H0 ;  /* 0x20000010ff0d7230 */ /* 0x020fe40000004100 */
[----:B0-----:R-:W-:Y:S02]  /*34c0*/  HADD2.F32 R14, -RZ, R24.H0_H0 ;  /* 0x20000018ff0e7230 */ /* 0x001fe40000004100 */
        /* <DEDUP_REMOVED lines=13> */
[--C-:B------:R-:W-:Y:S02]  /*35a0*/  HADD2.F32 R17, -RZ, R18.reuse.H0_H0 ;  /* 0x20000012ff117230 */ /* 0x100fe40000004100 */
[----:B------:R-:W-:Y:S02]  /*35b0*/  HADD2.F32 R20, -RZ, R18.H1_H1 ;  /* 0x30000012ff147230 */ /* 0x000fe40000004100 */
[----:B------:R-:W-:-:S05]  /*35c0*/  HADD2.F32 R18, -RZ, R26.H0_H0 ;  /* 0x2000001aff127230 */ /* 0x000fca0000004100 */
[----:B------:R-:W-:Y:S01]  /*35d0*/  FADD.FTZ R17, R18, R17 ;  /* 0x0000001112117221 */ /* 0x000fe20000010000 */
[----:B------:R-:W-:Y:S01]  /*35e0*/  FADD.FTZ R18, R21, R20 ;  /* 0x0000001415127221 */ /* 0x000fe20000010000 */
[--C-:B------:R-:W-:Y:S02]  /*35f0*/  HADD2.F32 R21, -RZ, R27.reuse.H0_H0 ;  /* 0x2000001bff157230 */ /* 0x100fe40000004100 */
[----:B------:R-:W-:Y:S02]  /*3600*/  HADD2.F32 R20, -RZ, R27.H1_H1 ;  /* 0x3000001bff147230 */ /* 0x000fe40000004100 */
[----:B------:R-:W-:Y:S01]  /*3610*/  F2FP.F16.F32.PACK_AB R22, R18, R17 ;  /* 0x000000111216723e */ /* 0x000fe200000000ff */
[----:B------:R-:W-:Y:S01]  /*3620*/  FADD.FTZ R200, R21, R200 ;  /* 0x000000c815c87221 */ /* 0x000fe20000010000 */
[----:B------:R-:W-:Y:S01]  /*3630*/  F2FP.F16.F32.PACK_AB R21, R16, R15 ;  /* 0x0000000f1015723e */ /* 0x000fe200000000ff */
[----:B------:R-:W-:Y:S01]  /*3640*/  FADD.FTZ R19, R20, R19 ;  /* 0x0000001314137221 */ /* 0x000fe20000010000 */
[----:B------:R-:W-:-:S04]  /*3650*/  F2FP.F16.F32.PACK_AB R20, R14, R13 ;  /* 0x0000000d0e14723e */ /* 0x000fc800000000ff */
[----:B------:R-:W-:Y:S01]  /*3660*/  F2FP.F16.F32.PACK_AB R23, R19, R200 ;  /* 0x000000c81317723e */ /* 0x000fe200000000ff */
[----:B------:R-:W-:Y:S06]  /*3670*/  BRA `(.L_x_16539) ;  /* 0x0000000400287947 */ /* 0x000fec0003800000 */
.L_x_16537:
[----:B------:R-:W-:Y:S05]  /*3680*/  @P3 BRA `(.L_x_16540) ;  /* 0x0000000000743947 */ /* 0x000fea0003800000 */
        /* <DEDUP_REMOVED lines=29> */
.L_x_16540:
        /* <DEDUP_REMOVED lines=17> */
[----:B------:R-:W-:Y:S01]  /*3970*/  FADD.FTZ R16, R21, R16 ;  /* 0x0000001015107221 */ /* 0x000fe20000010000 */
[----:B------:R-:W-:Y:S02]  /*3980*/  HADD2.F32 R21, -RZ, R26.H1_H1 ;  /* 0x3000001aff157230 */ /* 0x000fe40000004100 */
[----:B------:R-:W-:Y:S01]  /*3990*/  FADD.FTZ R13, R20, R13 ;  /* 0x0000000d140d7221 */ /* 0x000fe20000010000 */
[----:B------:R-:W-:Y:S02]  /*39a0*/  HADD2.F32 R20, -RZ, R25.H0_H0 ;  /* 0x20000019ff147230 */ /* 0x000fe40000004100 */
[----:B------:R-:W-:Y:S01]  /*39b0*/  FADD.FTZ R14, R17, R14 ;  /* 0x0000000e110e7221 */ /* 0x000fe20000010000 */
[----:B------:R-:W-:-:S02]  /*39c0*/  HADD2.F32 R17, -RZ, R18.H0_H0 ;  /* 0x20000012ff117230 */ /* 0x000fc40000004100 */
[----:B------:R-:W-:Y:S02]  /*39d0*/  HADD2.F32 R18, -RZ, R18.H1_H1 ;  /* 0x30000012ff127230 */ /* 0x000fe40000004100 */
[----:B------:R-:W-:Y:S01]  /*39e0*/  FADD.FTZ R15, R20, R15 ;  /* 0x0000000f140f7221 */ /* 0x000fe20000010000 */
[----:B------:R-:W-:Y:S02]  /*39f0*/  HADD2.F32 R20, -RZ, R26.H0_H0 ;  /* 0x2000001aff147230 */ /* 0x000fe40000004100 */
[----:B------:R-:W-:Y:S01]  /*3a00*/  FADD.FTZ R17, R22, R17 ;  /* 0x0000001116117221 */ /* 0x000fe20000010000 */
[----:B------:R-:W-:-:S03]  /*3a10*/  FADD.FTZ R18, R23, R18 ;  /* 0x0000001217127221 */ /* 0x000fc60000010000 */
        /* <DEDUP_REMOVED lines=16> */
.L_x_16539:
        /* <DEDUP_REMOVED lines=23> */
.L_x_16542:
[--C-:B-----5:R-:W-:Y:S02]  /*3c90*/  HADD2.F32 R20, -RZ, R192.reuse.H0_H0 ;  /* 0x200000c0ff147230 */ /* 0x120fe40000004100 */
[----:B------:R-:W-:Y:S02]  /*3ca0*/  HADD2.F32 R21, -RZ, R192.H1_H1 ;  /* 0x300000c0ff157230 */ /* 0x000fe40000004100 */
[--C-:B------:R-:W-:Y:S02]  /*3cb0*/  HADD2.F32 R23, -RZ, R24.reuse.H0_H0 ;  /* 0x20000018ff177230 */ /* 0x100fe40000004100 */
[----:B------:R-:W-:-:S03]  /*3cc0*/  HADD2.F32 R22, -RZ, R24.H1_H1 ;  /* 0x30000018ff167230 */ /* 0x000fc60000004100 */
[----:B------:R-:W-:Y:S01]  /*3cd0*/  FADD.FTZ R207, R23, R20 ;  /* 0x0000001417cf7221 */ /* 0x000fe20000010000 */
[--C-:B------:R-:W-:Y:S02]  /*3ce0*/  HADD2.F32 R20, -RZ, R193.reuse.H0_H0 ;  /* 0x200000c1ff147230 */ /* 0x100fe40000004100 */
[----:B------:R-:W-:Y:S01]  /*3cf0*/  FADD.FTZ R208, R22, R21 ;  /* 0x0000001516d07221 */ /* 0x000fe20000010000 */
[----:B------:R-:W-:Y:S02]  /*3d00*/  HADD2.F32 R21, -RZ, R193.H1_H1 ;  /* 0x300000c1ff157230 */ /* 0x000fe40000004100 */
[--C-:B------:R-:W-:Y:S02]  /*3d10*/  HADD2.F32 R23, -RZ, R25.reuse.H0_H0 ;  /* 0x20000019ff177230 */ /* 0x100fe40000004100 */
[----:B------:R-:W-:-:S03]  /*3d20*/  HADD2.F32 R22, -RZ, R25.H1_H1 ;  /* 0x30000019ff167230 */ /* 0x000fc60000004100 */
[----:B------:R-:W-:Y:S01]  /*3d30*/  FADD.FTZ R209, R23, R20 ;  /* 0x0000001417d17221 */ /* 0x000fe20000010000 */
[--C-:B------:R-:W-:Y:S02]  /*3d40*/  HADD2.F32 R20, -RZ, R194.reuse.H1_H1 ;  /* 0x300000c2ff147230 */ /* 0x100fe40000004100 */
[----:B------:R-:W-:Y:S01]  /*3d50*/  FADD.FTZ R210, R22, R21 ;  /* 0x0000001516d27221 */ /* 0x000fe20000010000 */
[----:B------:R-:W-:Y:S02]  /*3d60*/  HADD2.F32 R21, -RZ, R194.H0_H0 ;  /* 0x200000c2ff157230 */ /* 0x000fe40000004100 */
[--C-:B------:R-:W-:Y:S02]  /*3d70*/  HADD2.F32 R23, -RZ, R26.reuse.H0_H0 ;  /* 0x2000001aff177230 */ /* 0x100fe40000004100 */
        /* <DEDUP_REMOVED lines=14> */
.L_x_16541:
[----:B------:R-:W-:Y:S05]  /*3e60*/  @P3 BRA `(.L_x_16544) ;  /* 0x0000000000743947 */ /* 0x000fea0003800000 */
        /* <DEDUP_REMOVED lines=29> */
.L_x_16544:
[--C-:B-----5:R-:W-:Y:S02]  /*4040*/  HADD2.F32 R23, -RZ, R192.reuse.H0_H0 ;  /* 0x200000c0ff177230 */ /* 0x120fe40000004100 */
[----:B------:R-:W-:Y:S02]  /*4050*/  HADD2.F32 R20, -RZ, R192.H1_H1 ;  /* 0x300000c0ff147230 */ /* 0x000fe40000004100 */
[--C-:B------:R-:W-:Y:S02]  /*4060*/  HADD2.F32 R22, -RZ, R28.reuse.H0_H0 ;  /* 0x2000001cff167230 */ /* 0x100fe40000004100 */
[----:B------:R-:W-:Y:S02]  /*4070*/  HADD2.F32 R21, -RZ, R28.H1_H1 ;  /* 0x3000001cff157230 */ /* 0x000fe40000004100 */
[----:B------:R-:W-:Y:S02]  /*4080*/  HADD2.F32 R192, -RZ, R29.H1_H1 ;  /* 0x3000001dffc07230 */ /* 0x000fe40000004100 */
[----:B------:R-:W-:Y:S01]  /*4090*/  FADD.FTZ R23, R22, R23 ;  /* 0x0000001716177221 */ /* 0x000fe20000010000 */
[----:B------:R-:W-:-:S02]  /*40a0*/  HADD2.F32 R22, -RZ, R193.H1_H1 ;  /* 0x300000c1ff167230 */ /* 0x000fc40000004100 */
[----:B------:R-:W-:Y:S01]  /*40b0*/  FADD.FTZ R20, R21, R20 ;  /* 0x0000001415147221 */ /* 0x000fe20000010000 */
[----:B------:R-:W-:Y:S02]  /*40c0*/  HADD2.F32 R21, -RZ, R193.H0_H0 ;  /* 0x200000c1ff157230 */ /* 0x000fe40000004100 */
[----:B------:R-:W-:Y:S02]  /*40d0*/  HADD2.F32 R193, -RZ, R29.H0_H0 ;  /* 0x2000001dffc17230 */ /* 0x000fe40000004100 */
[----:B------:R-:W-:Y:S01]  /*40e0*/  FADD.FTZ R22, R192, R22 ;  /* 0x00000016c0167221 */ /* 0x000fe20000010000 */
[--C-:B------:R-:W-:Y:S02]  /*40f0*/  HADD2.F32 R192, -RZ, R24.reuse.H1_H1 ;  /* 0x30000018ffc07230 */ /* 0x100fe40000004100 */
[----:B------:R-:W-:Y:S01]  /*4100*/  FADD.FTZ R21, R193, R21 ;  /* 0x00000015c1157221 */ /* 0x000fe20000010000 */
[----:B------:R-:W-:Y:S02]  /*4110*/  HADD2.F32 R193, -RZ, R24.H0_H0 ;  /* 0x20000018ffc17230 */ /* 0x000fe40000004100 */
[----:B------:R-:W-:Y:S01]  /*4120*/  FADD.FTZ R208, R192, R20 ;  /* 0x00000014c0d07221 */ /* 0x000fe20000010000 */
[----:B------:R-:W-:-:S02]  /*4130*/  HADD2.F32 R20, -RZ, R194.H0_H0 ;  /* 0x200000c2ff147230 */ /* 0x000fc40000004100 */
[--C-:B------:R-:W-:Y:S02]  /*4140*/  HADD2.F32 R192, -RZ, R30.reuse.H0_H0 ;  /* 0x2000001effc07230 */ /* 0x100fe40000004100 */
[----:B------:R-:W-:Y:S01]  /*4150*/  FADD.FTZ R207, R193, R23 ;  /* 0x00000017c1cf7221 */ /* 0x000fe20000010000 */
[--C-:B------:R-:W-:Y:S02]  /*4160*/  HADD2.F32 R23, -RZ, R25.reuse.H0_H0 ;  /* 0x20000019ff177230 */ /* 0x100fe40000004100 */
[----:B------:R-:W-:Y:S01]  /*4170*/  FADD.FTZ R20, R192, R20 ;  /* 0x00000014c0147221 */ /* 0x000fe20000010000 */
[----:B------:R-:W-:Y:S02]  /*4180*/  HADD2.F32 R192, -RZ, R30.H1_H1 ;  /* 0x3000001effc07230 */ /* 0x000fe40000004100 */
[----:B------:R-:W-:Y:S01]  /*4190*/  FADD.FTZ R209, R23, R21 ;  /* 0x0000001517d17221 */ /* 0x000fe20000010000 */
[----:B------:R-:W-:Y:S02]  /*41a0*/  HADD2.F32 R23, -RZ, R25.H1_H1 ;  /* 0x30000019ff177230 */ /* 0x000fe40000004100 */
[----:B------:R-:W-:-:S03]  /*41b0*/  HADD2.F32 R21, -RZ, R194.H1_H1 ;  /* 0x300000c2ff157230 */ /* 0x000fc60000004100 */
[----:B------:R-:W-:Y:S01]  /*41c0*/  FADD.FTZ R210, R23, R22 ;  /* 0x0000001617d27221 */ /* 0x000fe20000010000 */
[--C-:B------:R-:W-:Y:S02]  /*41d0*/  HADD2.F32 R23, -RZ, R26.reuse.H0_H0 ;  /* 0x2000001aff177230 */ /* 0x100fe40000004100 */
[----:B------:R-:W-:Y:S01]  /*41e0*/  FADD.FTZ R21, R192, R21 ;  /* 0x00000015c0157221 */ /* 0x000fe20000010000 */
[----:B------:R-:W-:Y:S02]  /*41f0*/  HADD2.F32 R22, -RZ, R26.H1_H1 ;  /* 0x3000001aff167230 */ /* 0x000fe40000004100 */
        /* <DEDUP_REMOVED lines=16> */
.L_x_16543:
        /* <DEDUP_REMOVED lines=172> */
.L_x_16558:
[----:B-1----:R-:W-:Y:S01]  /*4dc0*/  FADD.FTZ R193, R224, R193 ;  /* 0x000000c1e0c17221 */ /* 0x002fe20000010000 */
[----:B------:R-:W-:Y:S01]  /*4dd0*/  ISETP.NE.AND P3, PT, RZ, UR10, PT ;  /* 0x0000000aff007c0c */ /* 0x000fe2000bf65270 */
[----:B------:R-:W1:Y:S02]  /*4de0*/  @!P2 LDC.64 R234, c[0x0][0x3c8] ;  /* 0x0000f200ffeaab82 */ /* 0x000e640000000a00 */
[----:B------:R-:W-:Y:S01]  /*4df0*/  FFMA.FTZ R194, R193, R225, UR5 ;  /* 0x00000005c1c27e23 */ /* 0x000fe200080100e1 */
[C---:B------:R-:W-:Y:S01]  /*4e00*/  FMUL.FTZ R193, R192.reuse, R192 ;  /* 0x000000c0c0c17220 */ /* 0x040fe20000410000 */
[----:B------:R-:W-:-:S04]  /*4e10*/  FSEL R225, R192, RZ, !P3 ;  /* 0x000000ffc0e17208 */ /* 0x000fc80005800000 */
        /* <DEDUP_REMOVED lines=14> */
[----:B------:R-:W-:Y:S01]  /*4f00*/  F2FP.F16.F32.PACK_AB R192, R193, R192 ;  /* 0x000000c0c1c0723e */ /* 0x000fe200000000ff */
        /* <DEDUP_REMOVED lines=14> */
[----:B------:R-:W-:Y:S01]  /*4ff0*/  F2FP.F16.F32.PACK_AB R193, R193, R231 ;  /* 0x000000e7c1c1723e */ /* 0x000fe200000000ff */
[C---:B------:R-:W-:Y:S01]  /*5000*/  FMUL.FTZ R231, R224.reuse, R195 ;  /* 0x000000c3e0e77220 */ /* 0x040fe20000410000 */
[----:B------:R-:W-:-:S02]  /*5010*/  FMUL.FTZ R232, R224, R194 ;  /* 0x000000c2e0e87220 */ /* 0x000fc40000410000 */
[----:B------:R-:W-:Y:S01]  /*5020*/  F2FP.F16.F32.PACK_AB R194, R226, R227 ;  /* 0x000000e3e2c2723e */ /* 0x000fe200000000ff */
[----:B------:R-:W-:Y:S01]  /*5030*/  FFMA.FTZ R226, R231, R170, R182 ;  /* 0x000000aae7e27223 */ /* 0x000fe200000100b6 */
        /* <DEDUP_REMOVED lines=11> */
[----:B------:R-:W-:Y:S01]  /*50f0*/  F2FP.F16.F32.PACK_AB R195, R192, R195 ;  /* 0x000000c3c0c3723e */ /* 0x000fe200000000ff */
[----:B------:R-:W-:Y:S01]  /*5100*/  FFMA.FTZ R192, R235, R124, R32 ;  /* 0x0000007cebc07223 */ /* 0x000fe20000010020 */
[----:B------:R-:W-:Y:S01]  /*5110*/  FFMA.FTZ R227, R230, R127, R35 ;  /* 0x0000007fe6e37223 */ /* 0x000fe20000010023 */
[----:B------:R-:W0:Y:S01]  /*5120*/  LDC.64 R234, c[0x0][0x430] ;  /* 0x00010c00ffea7b82 */ /* 0x000e220000000a00 */
[----:B------:R-:W-:Y:S01]  /*5130*/  F2FP.F16.F32.PACK_AB R194, R226, R194 ;  /* 0x000000c2e2c2723e */ /* 0x000fe200000000ff */
[C---:B------:R-:W-:Y:S01]  /*5140*/  FADD.FTZ R199, -R225.reuse, R199 ;  /* 0x000000c7e1c77221 */ /* 0x040fe20000010100 */
[----:B------:R-:W-:Y:S01]  /*5150*/  F2FP.F16.F32.PACK_AB R192, R228, R192 ;  /* 0x000000c0e4c0723e */ /* 0x000fe200000000ff */
[----:B------:R-:W-:Y:S01]  /*5160*/  FADD.FTZ R4, -R225, R4 ;  /* 0x00000004e1047221 */ /* 0x000fe20000010100 */
[----:B------:R-:W-:Y:S01]  /*5170*/  F2FP.F16.F32.PACK_AB R193, R227, R193 ;  /* 0x000000c1e3c1723e */ /* 0x000fe200000000ff */
        /* <DEDUP_REMOVED lines=22> */
[C---:B------:R-:W-:Y:S01]  /*52e0*/  FADD.FTZ R14, -R225.reuse, R14 ;  /* 0x0000000ee10e7221 */ /* 0x040fe20000010100 */
[C---:B------:R-:W-:Y:S01]  /*52f0*/  FADD.FTZ R15, -R225.reuse, R15 ;  /* 0x0000000fe10f7221 */ /* 0x040fe20000010100 */
[C---:B------:R-:W-:Y:S01]  /*5300*/  FADD.FTZ R207, -R225.reuse, R207 ;  /* 0x000000cfe1cf7221 */ /* 0x040fe20000010100 */
[C---:B------:R-:W-:Y:S01]  /*5310*/  FADD.FTZ R210, -R225.reuse, R210 ;  /* 0x000000d2e1d27221 */ /* 0x040fe20000010100 */
[C---:B------:R-:W-:Y:S01]  /*5320*/  FADD.FTZ R211, -R225.reuse, R211 ;  /* 0x000000d3e1d37221 */ /* 0x040fe20000010100 */
[C---:B------:R-:W-:Y:S01]  /*5330*/  FMUL.FTZ R6, R224.reuse, R6 ;  /* 0x00000006e0067220 */ /* 0x040fe20000410000 */
[C---:B------:R-:W-:Y:S01]  /*5340*/  FMUL.FTZ R8, R224.reuse, R8 ;  /* 0x00000008e0087220 */ /* 0x040fe20000410000 */
        /* <DEDUP_REMOVED lines=14> */
[----:B------:R-:W4:Y:S01]  /*5430*/  LDL R227, [R1+0x18] ;  /* 0x0000180001e37983 */ /* 0x000f220000100800 */
[----:B------:R-:W-:Y:S01]  /*5440*/  F2FP.F16.F32.PACK_AB R192, R195, R192 ;  /* 0x000000c0c3c0723e */ /* 0x000fe200000000ff */
[C---:B------:R-:W-:Y:S01]  /*5450*/  FADD.FTZ R195, -R225.reuse, R215 ;  /* 0x000000d7e1c37221 */ /* 0x040fe20000010100 */
[----:B------:R-:W-:Y:S01]  /*5460*/  F2FP.F16.F32.PACK_AB R193, R194, R193 ;  /* 0x000000c1c2c1723e */ /* 0x000fe200000000ff */
        /* <DEDUP_REMOVED lines=10> */
[C---:B------:R-:W-:Y:S01]  /*5510*/  FFMA.FTZ R214, R222.reuse, R163, R191 ;  /* 0x000000a3ded67223 */ /* 0x040fe200000100bf */
[----:B------:R-:W-:-:S02]  /*5520*/  FFMA.FTZ R222, R222, R115, R47 ;  /* 0x00000073dede7223 */ /* 0x000fc4000001002f */
[----:B------:R-:W-:Y:S02]  /*5530*/  F2FP.F16.F32.PACK_AB R194, R215, R194 ;  /* 0x000000c2d7c2723e */ /* 0x000fe400000000ff */
[----:B------:R-:W-:Y:S01]  /*5540*/  F2FP.F16.F32.PACK_AB R195, R214, R195 ;  /* 0x000000c3d6c3723e */ /* 0x000fe200000000ff */
        /* <DEDUP_REMOVED lines=9> */
[C---:B------:R-:W-:Y:S01]  /*55e0*/  FADD.FTZ R217, -R225.reuse, R204 ;  /* 0x000000cce1d97221 */ /* 0x040fe20000010100 */
[C---:B------:R-:W-:Y:S01]  /*55f0*/  FADD.FTZ R219, -R225.reuse, R205 ;  /* 0x000000cde1db7221 */ /* 0x040fe20000010100 */
[----:B------:R-:W-:Y:S01]  /*5600*/  F2FP.F16.F32.PACK_AB R194, R214, R194 ;  /* 0x000000c2d6c2723e */ /* 0x000fe200000000ff */
[----:B------:R-:W-:Y:S01]  /*5610*/  FADD.FTZ R205, -R225, R203 ;  /* 0x000000cbe1cd7221 */ /* 0x000fe20000010100 */
[----:B------:R-:W-:Y:S01]  /*5620*/  F2FP.F16.F32.PACK_AB R193, R215, R193 ;  /* 0x000000c1d7c1723e */ /* 0x000fe200000000ff */
[----:B------:R-:W-:Y:S01]  /*5630*/  IMAD.WIDE.U32 R214, R202, 0x10, R234 ;  /* 0x00000010cad67825 */ /* 0x000fe200078e00ea */
[----:B------:R-:W-:-:S03]  /*5640*/  F2FP.F16.F32.PACK_AB R195, R222, R195 ;  /* 0x000000c3dec3723e */ /* 0x000fc600000000ff */
[C---:B------:R-:W-:Y:S01]  /*5650*/  FMUL.FTZ R217, R224.reuse, R217 ;  /* 0x000000d9e0d97220 */ /* 0x040fe20000410000 */
[C---:B------:R-:W-:Y:S01]  /*5660*/  FMUL.FTZ R216, R224.reuse, R219 ;  /* 0x000000dbe0d87220 */ /* 0x040fe20000410000 */
[C---:B------:R-:W-:Y:S01]  /*5670*/  FMUL.FTZ R203, R224.reuse, R199 ;  /* 0x000000c7e0cb7220 */ /* 0x040fe20000410000 */
[----:B------:R-:W-:Y:S01]  /*5680*/  FMUL.FTZ R202, R224, R205 ;  /* 0x000000cde0ca7220 */ /* 0x000fe20000410000 */
[----:B------:R0:W-:Y:S01]  /*5690*/  STG.E.128 desc[UR6][R214.64], R192 ;  /* 0x000000c0d6007986 */ /* 0x0001e2000c101d06 */
[C---:B------:R-:W-:Y:S01]  /*56a0*/  FFMA.FTZ R204, R217.reuse, R154, R242 ;  /* 0x0000009ad9cc7223 */ /* 0x040fe200000100f2 */
[----:B------:R-:W-:Y:S01]  /*56b0*/  FFMA.FTZ R199, R217, R106, R54 ;  /* 0x0000006ad9c77223 */ /* 0x000fe20000010036 */
[C---:B------:R-:W-:Y:S01]  /*56c0*/  FADD.FTZ R217, -R225.reuse, R201 ;  /* 0x000000c9e1d97221 */ /* 0x040fe20000010100 */
[C---:B------:R-:W-:Y:S01]  /*56d0*/  FADD.FTZ R205, -R225.reuse, R198 ;  /* 0x000000c6e1cd7221 */ /* 0x040fe20000010100 */
[----:B------:R-:W5:Y:S04]  /*56e0*/  LDL R226, [R1+0x8] ;  /* 0x0000080001e27983 */ /* 0x000f680000100800 */
[----:B------:R-:W5:Y:S04]  /*56f0*/  LDL R220, [R1+0x28] ;  /* 0x0000280001dc7983 */ /* 0x000f680000100800 */
[----:B------:R-:W5:Y:S04]  /*5700*/  LDL R219, [R1+0x2c] ;  /* 0x00002c0001db7983 */ /* 0x000f680000100800 */
[----:B------:R-:W5:Y:S01]  /*5710*/  LDL R222, [R1+0x20] ;  /* 0x0000200001de7983 */ /* 0x000f620000100800 */
[----:B0-----:R-:W-:Y:S01]  /*5720*/  FFMA.FTZ R195, R216, R155, R243 ;  /* 0x0000009bd8c37223 */ /* 0x001fe200000100f3 */
[----:B------:R-:W-:Y:S01]  /*5730*/  FADD.FTZ R215, -R225, R197 ;  /* 0x000000c5e1d77221 */ /* 0x000fe20000010100 */
[----:B------:R-:W-:Y:S01]  /*5740*/  FFMA.FTZ R192, R203, R156, R236 ;  /* 0x0000009ccbc07223 */ /* 0x000fe200000100ec */
[----:B------:R-:W-:Y:S01]  /*5750*/  FFMA.FTZ R193, R202, R157, R237 ;  /* 0x0000009dcac17223 */ /* 0x000fe200000100ed */
[----:B------:R-:W-:Y:S01]  /*5760*/  FFMA.FTZ R194, R216, R107, R55 ;  /* 0x0000006bd8c27223 */ /* 0x000fe20000010037 */
[----:B------:R-:W-:Y:S01]  /*5770*/  F2FP.F16.F32.PACK_AB R195, R195, R204 ;  /* 0x000000ccc3c3723e */ /* 0x000fe200000000ff */
[C---:B------:R-:W-:Y:S01]  /*5780*/  FMUL.FTZ R201, R224.reuse, R215 ;  /* 0x000000d7e0c97220 */ /* 0x040fe20000410000 */
[----:B------:R-:W-:Y:S01]  /*5790*/  FMUL.FTZ R204, R224, R217 ;  /* 0x000000d9e0cc7220 */ /* 0x000fe20000410000 */
[----:B------:R-:W-:Y:S01]  /*57a0*/  F2FP.F16.F32.PACK_AB R192, R193, R192 ;  /* 0x000000c0c1c0723e */ /* 0x000fe200000000ff */
[----:B------:R-:W-:Y:S01]  /*57b0*/  FADD.FTZ R193, -R225, R196 ;  /* 0x000000c4e1c17221 */ /* 0x000fe20000010100 */
[----:B------:R-:W-:Y:S01]  /*57c0*/  F2FP.F16.F32.PACK_AB R199, R194, R199 ;  /* 0x000000c7c2c7723e */ /* 0x000fe200000000ff */
[----:B------:R-:W-:Y:S01]  /*57d0*/  FFMA.FTZ R194, R201, R152, R240 ;  /* 0x00000098c9c27223 */ /* 0x000fe200000100f0 */
[----:B------:R-:W-:Y:S01]  /*57e0*/  FFMA.FTZ R196, R204, R153, R241 ;  /* 0x00000099ccc47223 */ /* 0x000fe200000100f1 */
[C---:B------:R-:W-:Y:S01]  /*57f0*/  FMUL.FTZ R198, R224.reuse, R193 ;  /* 0x000000c1e0c67220 */ /* 0x040fe20000410000 */
[----:B------:R-:W-:Y:S01]  /*5800*/  FMUL.FTZ R197, R224, R205 ;  /* 0x000000cde0c57220 */ /* 0x000fe20000410000 */
[----:B------:R-:W-:Y:S01]  /*5810*/  FFMA.FTZ R204, R204, R105, R53 ;  /* 0x00000069cccc7223 */ /* 0x000fe20000010035 */
[----:B------:R-:W-:Y:S01]  /*5820*/  FFMA.FTZ R202, R202, R109, R49 ;  /* 0x0000006dcaca7223 */ /* 0x000fe20000010031 */
[----:B------:R-:W-:Y:S01]  /*5830*/  F2FP.F16.F32.PACK_AB R194, R196, R194 ;  /* 0x000000c2c4c2723e */ /* 0x000fe200000000ff */
[----:B------:R-:W-:Y:S01]  /*5840*/  FFMA.FTZ R196, R203, R108, R48 ;  /* 0x0000006ccbc47223 */ /* 0x000fe20000010030 */
[C---:B------:R-:W-:Y:S01]  /*5850*/  FFMA.FTZ R193, R198.reuse, R158, R238 ;  /* 0x0000009ec6c17223 */ /* 0x040fe200000100ee */
[----:B------:R-:W-:Y:S01]  /*5860*/  FFMA.FTZ R205, R197, R159, R239 ;  /* 0x0000009fc5cd7223 */ /* 0x000fe200000100ef */
[----:B------:R-:W-:Y:S01]  /*5870*/  FFMA.FTZ R203, R198, R110, R50 ;  /* 0x0000006ec6cb7223 */ /* 0x000fe20000010032 */
[----:B------:R-:W-:Y:S01]  /*5880*/  FFMA.FTZ R198, R201, R104, R52 ;  /* 0x00000068c9c67223 */ /* 0x000fe20000010034 */
[----:B------:R-:W-:Y:S01]  /*5890*/  FFMA.FTZ R197, R197, R111, R51 ;  /* 0x0000006fc5c57223 */ /* 0x000fe20000010033 */
[----:B------:R-:W-:Y:S01]  /*58a0*/  F2FP.F16.F32.PACK_AB R196, R202, R196 ;  /* 0x000000c4cac4723e */ /* 0x000fe200000000ff */
[----:B------:R-:W-:Y:S01]  /*58b0*/  FMUL.FTZ R216, R224, R19 ;  /* 0x00000013e0d87220 */ /* 0x000fe20000410000 */
[----:B------:R-:W-:Y:S01]  /*58c0*/  F2FP.F16.F32.PACK_AB R193, R205, R193 ;  /* 0x000000c1cdc1723e */ /* 0x000fe200000000ff */
[C---:B------:R-:W-:Y:S01]  /*58d0*/  FADD.FTZ R205, -R225.reuse, R208 ;  /* 0x000000d0e1cd7221 */ /* 0x040fe20000010100 */
[----:B------:R-:W-:Y:S01]  /*58e0*/  F2FP.F16.F32.PACK_AB R198, R204, R198 ;  /* 0x000000c6ccc6723e */ /* 0x000fe200000000ff */
[----:B------:R-:W-:Y:S01]  /*58f0*/  FADD.FTZ R204, -R225, R200 ;  /* 0x000000c8e1cc7221 */ /* 0x000fe20000010100 */
[----:B------:R-:W-:Y:S01]  /*5900*/  F2FP.F16.F32.PACK_AB R197, R197, R203 ;  /* 0x000000cbc5c5723e */ /* 0x000fe200000000ff */
[----:B------:R-:W-:-:S04]  /*5910*/  IMAD.WIDE.U32 R202, R2, 0x10, R228 ;  /* 0x0000001002ca7825 */ /* 0x000fc800078e00e4 */
[C---:B------:R-:W-:Y:S01]  /*5920*/  FADD.FTZ R208, -R225.reuse, R213 ;  /* 0x000000d5e1d07221 */ /* 0x040fe20000010100 */
[C---:B------:R-:W-:Y:S01]  /*5930*/  FMUL.FTZ R213, R224.reuse, R10 ;  /* 0x0000000ae0d57220 */ /* 0x040fe20000410000 */
[----:B------:R-:W-:Y:S01]  /*5940*/  FMUL.FTZ R214, R224, R18 ;  /* 0x00000012e0d67220 */ /* 0x000fe20000410000 */
[----:B------:R-:W-:Y:S01]  /*5950*/  IMAD.WIDE.U32 R200, R2, 0x10, R234 ;  /* 0x0000001002c87825 */ /* 0x000fe200078e00ea */
[----:B------:R0:W-:Y:S03]  /*5960*/  STG.E.128 desc[UR6][R202.64], R192 ;  /* 0x000000c0ca007986 */ /* 0x0001e6000c101d06 */
[C---:B------:R-:W-:Y:S01]  /*5970*/  FADD.FTZ R2, -R225.reuse, R212 ;  /* 0x000000d4e1027221 */ /* 0x040fe20000010100 */
[----:B------:R-:W-:Y:S01]  /*5980*/  FADD.FTZ R212, -R225, R223 ;  /* 0x000000dfe1d47221 */ /* 0x000fe20000010100 */
[----:B------:R-:W-:Y:S01]  /*5990*/  FFMA.FTZ R19, R11, R151, R247 ;  /* 0x000000970b137223 */ /* 0x000fe200000100f7 */
[----:B------:R1:W-:Y:S01]  /*59a0*/  STG.E.128 desc[UR6][R200.64], R196 ;  /* 0x000000c4c8007986 */ /* 0x0003e2000c101d06 */
[----:B------:R-:W-:Y:S01]  /*59b0*/  FFMA.FTZ R18, R6, R144, R248 ;  /* 0x0000009006127223 */ /* 0x000fe200000100f8 */
[C---:B------:R-:W-:Y:S01]  /*59c0*/  FMUL.FTZ R10, R224.reuse, R14 ;  /* 0x0000000ee00a7220 */ /* 0x040fe20000410000 */
[C---:B------:R-:W-:Y:S01]  /*59d0*/  FMUL.FTZ R215, R224.reuse, R204 ;  /* 0x000000cce0d77220 */ /* 0x040fe20000410000 */
[----:B------:R-:W5:Y:S01]  /*59e0*/  LDL R225, [R1+0xc] ;  /* 0x00000c0001e17983 */ /* 0x000f620000100800 */
[C---:B------:R-:W-:Y:S01]  /*59f0*/  FMUL.FTZ R14, R224.reuse, R207 ;  /* 0x000000cfe00e7220 */ /* 0x040fe20000410000 */
[----:B------:R-:W-:-:S02]  /*5a00*/  FMUL.FTZ R208, R224, R208 ;  /* 0x000000d0e0d07220 */ /* 0x000fc40000410000 */
[----:B------:R-:W5:Y:S04]  /*5a10*/  LDL R223, [R1+0x1c] ;  /* 0x00001c0001df7983 */ /* 0x000f680000100800 */
[----:B------:R-:W5:Y:S01]  /*5a20*/  LDL R221, [R1+0x24] ;  /* 0x0000240001dd7983 */ /* 0x000f620000100800 */
[C---:B0-----:R-:W-:Y:S01]  /*5a30*/  FMUL.FTZ R193, R224.reuse, R209 ;  /* 0x000000d1e0c17220 */ /* 0x041fe20000410000 */
[----:B------:R-:W-:Y:S01]  /*5a40*/  FMUL.FTZ R209, R224, R2 ;  /* 0x00000002e0d17220 */ /* 0x000fe20000410000 */
[----:B------:R-:W-:Y:S01]  /*5a50*/  FFMA.FTZ R2, R5, R150, R246 ;  /* 0x0000009605027223 */ /* 0x000fe200000100f6 */
[----:B------:R-:W-:-:S04]  /*5a60*/  IMAD.WIDE.U32 R202, R3, 0x10, R228 ;  /* 0x0000001003ca7825 */ /* 0x000fc800078e00e4 */
[C---:B-1----:R-:W-:Y:S01]  /*5a70*/  FMUL.FTZ R200, R224.reuse, R9 ;  /* 0x00000009e0c87220 */ /* 0x042fe20000410000 */
        /* <DEDUP_REMOVED lines=9> */
[----:B------:R-:W-:Y:S01]  /*5b10*/  F2FP.F16.F32.PACK_AB R16, R17, R16 ;  /* 0x000000101110723e */ /* 0x000fe200000000ff */
[C---:B------:R-:W-:Y:S01]  /*5b20*/  FMUL.FTZ R192, R224.reuse, R205 ;  /* 0x000000cde0c07220 */ /* 0x040fe20000410000 */
[----:B------:R-:W-:Y:S01]  /*5b30*/  F2FP.F16.F32.PACK_AB R17, R19, R2 ;  /* 0x000000021311723e */ /* 0x000fe200000000ff */
[C---:B------:R-:W-:Y:S01]  /*5b40*/  FMUL.FTZ R195, R224.reuse, R211 ;  /* 0x000000d3e0c37220 */ /* 0x040fe20000410000 */
[----:B------:R-:W-:Y:S01]  /*5b50*/  F2FP.F16.F32.PACK_AB R18, R197, R18 ;  /* 0x00000012c512723e */ /* 0x000fe200000000ff */
[----:B------:R-:W-:Y:S01]  /*5b60*/  FMUL.FTZ R210, R224, R212 ;  /* 0x000000d4e0d27220 */ /* 0x000fe20000410000 */
[----:B------:R-:W-:Y:S01]  /*5b70*/  F2FP.F16.F32.PACK_AB R19, R199, R196 ;  /* 0x000000c4c713723e */ /* 0x000fe200000000ff */
[--C-:B------:R-:W-:Y:S01]  /*5b80*/  IMAD.WIDE.U32 R198, R12, 0x10, R228.reuse ;  /* 0x000000100cc67825 */ /* 0x100fe200078e00e4 */
[----:B------:R-:W5:Y:S03]  /*5b90*/  LDL R224, [R1+0x14] ;  /* 0x0000140001e07983 */ /* 0x000f660000100800 */
[----:B------:R-:W-:Y:S01]  /*5ba0*/  IMAD.WIDE.U32 R196, R206, 0x10, R228 ;  /* 0x00000010cec47825 */ /* 0x000fe200078e00e4 */
[----:B------:R-:W5:Y:S04]  /*5bb0*/  LDL R218, [R1+0x30] ;  /* 0x0000300001da7983 */ /* 0x000f680000100800 */
[----:B------:R-:W5:Y:S01]  /*5bc0*/  LDL R228, [R1+0x10] ;  /* 0x0000100001e47983 */ /* 0x000f620000100800 */
[----:B------:R-:W-:-:S04]  /*5bd0*/  IMAD.WIDE.U32 R204, R12, 0x10, R234 ;  /* 0x000000100ccc7825 */ /* 0x000fc800078e00ea */
[----:B------:R-:W-:Y:S01]  /*5be0*/  FFMA.FTZ R12, R213, R99, R63 ;  /* 0x00000063d50c7223 */ /* 0x000fe2000001003f */
[----:B------:R-:W-:Y:S01]  /*5bf0*/  FFMA.FTZ R6, R6, R96, R60 ;  /* 0x0000006006067223 */ /* 0x000fe2000001003c */
[----:B------:R-:W5:Y:S01]  /*5c00*/  LDL R212, [R1+0x34] ;  /* 0x0000340001d47983 */ /* 0x000f620000100800 */
[----:B------:R-:W-:-:S03]  /*5c10*/  FFMA.FTZ R213, R8, R97, R61 ;  /* 0x0000006108d57223 */ /* 0x000fc6000001003d */
[----:B------:R-:W5:Y:S02]  /*5c20*/  LDL R217, [R1+0x38] ;  /* 0x0000380001d97983 */ /* 0x000f640000100800 */
[----:B------:R-:W-:Y:S02]  /*5c30*/  F2FP.F16.F32.PACK_AB R6, R213, R6 ;  /* 0x00000006d506723e */ /* 0x000fe400000000ff */
[----:B------:R-:W5:Y:S01]  /*5c40*/  LDL R213, [R1+0x3c] ;  /* 0x00003c0001d57983 */ /* 0x000f620000100800 */
[----:B------:R-:W-:Y:S01]  /*5c50*/  FFMA.FTZ R211, R7, R101, R57 ;  /* 0x0000006507d37223 */ /* 0x000fe20000010039 */
[----:B------:R-:W-:Y:S01]  /*5c60*/  FFMA.FTZ R5, R5, R102, R58 ;  /* 0x0000006605057223 */ /* 0x000fe2000001003a */
[----:B------:R-:W-:Y:S01]  /*5c70*/  FFMA.FTZ R8, R11, R103, R59 ;  /* 0x000000670b087223 */ /* 0x000fe2000001003b */
[----:B------:R-:W-:Y:S01]  /*5c80*/  FFMA.FTZ R7, R200, R98, R62 ;  /* 0x00000062c8077223 */ /* 0x000fe2000001003e */
[----:B------:R0:W-:Y:S03]  /*5c90*/  STG.E.128 desc[UR6][R202.64], R16 ;  /* 0x00000010ca007986 */ /* 0x0001e6000c101d06 */
[----:B------:R-:W-:-:S02]  /*5ca0*/  F2FP.F16.F32.PACK_AB R5, R8, R5 ;  /* 0x000000050805723e */ /* 0x000fc400000000ff */
[----:B------:R-:W-:Y:S01]  /*5cb0*/  F2FP.F16.F32.PACK_AB R7, R12, R7 ;  /* 0x000000070c07723e */ /* 0x000fe200000000ff */
[----:B------:R-:W-:Y:S01]  /*5cc0*/  FFMA.FTZ R4, R4, R100, R56 ;  /* 0x0000006404047223 */ /* 0x000fe20000010038 */
[----:B0-----:R-:W-:-:S04]  /*5cd0*/  FFMA.FTZ R202, R201, R88, R68 ;  /* 0x00000058c9ca7223 */ /* 0x001fc80000010044 */
[----:B------:R-:W-:Y:S01]  /*5ce0*/  F2FP.F16.F32.PACK_AB R4, R211, R4 ;  /* 0x00000004d304723e */ /* 0x000fe200000000ff */
[----:B------:R-:W-:Y:S01]  /*5cf0*/  FFMA.FTZ R203, R215, R90, R70 ;  /* 0x0000005ad7cb7223 */ /* 0x000fe20000010046 */
[----:B------:R-:W-:Y:S01]  /*5d00*/  FFMA.FTZ R211, R195, R80, R76 ;  /* 0x00000050c3d37223 */ /* 0x000fe2000001004c */
[----:B------:R-:W-:-:S04]  /*5d10*/  IMAD.WIDE.U32 R2, R3, 0x10, R234 ;  /* 0x0000001003027825 */ /* 0x000fc800078e00ea */
[----:B------:R-:W-:Y:S01]  /*5d20*/  IMAD.WIDE.U32 R206, R206, 0x10, R234 ;  /* 0x00000010cece7825 */ /* 0x000fe200078e00ea */
[----:B------:R0:W-:Y:S03]  /*5d30*/  STG.E.128 desc[UR6][R2.64], R4 ;  /* 0x0000000402007986 */ /* 0x0001e6000c101d06 */
[----:B--2---:R-:W-:Y:S01]  /*5d40*/  FFMA.FTZ R200, R10, R141, R231 ;  /* 0x0000008d0ac87223 */ /* 0x004fe200000100e7 */
[----:B---3--:R-:W-:-:S05]  /*5d50*/  FFMA.FTZ R11, R9, R140, R232 ;  /* 0x0000008c090b7223 */ /* 0x008fca00000100e8 */
[----:B------:R-:W-:Y:S01]  /*5d60*/  F2FP.F16.F32.PACK_AB R16, R200, R11 ;  /* 0x0000000bc810723e */ /* 0x000fe200000000ff */
[----:B------:R-:W-:Y:S01]  /*5d70*/  FFMA.FTZ R200, R9, R92, R64 ;  /* 0x0000005c09c87223 */ /* 0x000fe20000010040 */
[----:B------:R-:W-:-:S05]  /*5d80*/  FFMA.FTZ R9, R10, R93, R65 ;  /* 0x0000005d0a097223 */ /* 0x000fca0000010041 */
[----:B------:R-:W-:Y:S01]  /*5d90*/  F2FP.F16.F32.PACK_AB R200, R9, R200 ;  /* 0x000000c809c8723e */ /* 0x000fe200000000ff */
[----:B----4-:R-:W-:Y:S01]  /*5da0*/  FFMA.FTZ R19, R215, R138, R227 ;  /* 0x0000008ad7137223 */ /* 0x010fe200000100e3 */
[----:B-----5:R-:W-:Y:S01]  /*5db0*/  FFMA.FTZ R17, R15, R142, R226 ;  /* 0x0000008e0f117223 */ /* 0x020fe200000100e2 */
[C---:B------:R-:W-:Y:S01]  /*5dc0*/  FFMA.FTZ R10, R14.reuse, R132, R222 ;  /* 0x000000840e0a7223 */ /* 0x040fe200000100de */
[----:B------:R-:W-:Y:S01]  /*5dd0*/  FFMA.FTZ R14, R14, R84, R72 ;  /* 0x000000540e0e7223 */ /* 0x000fe20000010048 */
[----:B------:R-:W-:Y:S01]  /*5de0*/  FFMA.FTZ R8, R13, R143, R225 ;  /* 0x0000008f0d087223 */ /* 0x000fe200000100e1 */
[----:B------:R-:W-:-:S04]  /*5df0*/  FFMA.FTZ R12, R216, R139, R223 ;  /* 0x0000008bd80c7223 */ /* 0x000fc800000100df */
[----:B------:R-:W-:Y:S01]  /*5e00*/  F2FP.F16.F32.PACK_AB R17, R8, R17 ;  /* 0x000000110811723e */ /* 0x000fe200000000ff */
[----:B------:R-:W-:Y:S01]  /*5e10*/  FFMA.FTZ R8, R13, R95, R67 ;  /* 0x0000005f0d087223 */ /* 0x000fe20000010043 */
[----:B------:R-:W-:Y:S01]  /*5e20*/  FFMA.FTZ R13, R194, R135, R219 ;  /* 0x00000087c20d7223 */ /* 0x000fe200000100db */
[----:B------:R-:W-:Y:S01]  /*5e30*/  F2FP.F16.F32.PACK_AB R19, R12, R19 ;  /* 0x000000130c13723e */ /* 0x000fe200000000ff */
[----:B------:R-:W-:-:S05]  /*5e40*/  FFMA.FTZ R12, R193, R134, R220 ;  /* 0x00000086c10c7223 */ /* 0x000fca00000100dc */
[----:B------:R-:W-:Y:S02]  /*5e50*/  F2FP.F16.F32.PACK_AB R9, R13, R12 ;  /* 0x0000000c0d09723e */ /* 0x000fe400000000ff */
[----:B------:R-:W1:Y:S01]  /*5e60*/  LDC.64 R12, c[0x0][0x380] ;  /* 0x0000e000ff0c7b82 */ /* 0x000e620000000a00 */
[----:B------:R-:W-:Y:S01]  /*5e70*/  FFMA.FTZ R216, R216, R91, R71 ;  /* 0x0000005bd8d87223 */ /* 0x000fe20000010047 */
[C---:B------:R-:W-:Y:S01]  /*5e80*/  FFMA.FTZ R11, R214.reuse, R137, R224 ;  /* 0x00000089d60b7223 */ /* 0x040fe200000100e0 */
[----:B------:R-:W-:Y:S01]  /*5e90*/  FFMA.FTZ R18, R201, R136, R228 ;  /* 0x00000088c9127223 */ /* 0x000fe200000100e4 */
[----:B------:R-:W-:-:S04]  /*5ea0*/  FFMA.FTZ R201, R214, R89, R69 ;  /* 0x00000059d6c97223 */ /* 0x000fc80000010045 */
[----:B------:R-:W-:Y:S02]  /*5eb0*/  F2FP.F16.F32.PACK_AB R18, R11, R18 ;  /* 0x000000120b12723e */ /* 0x000fe400000000ff */
[----:B------:R-:W-:Y:S01]  /*5ec0*/  F2FP.F16.F32.PACK_AB R202, R201, R202 ;  /* 0x000000cac9ca723e */ /* 0x000fe200000000ff */
[----:B------:R-:W-:Y:S01]  /*5ed0*/  FFMA.FTZ R201, R15, R94, R66 ;  /* 0x0000005e0fc97223 */ /* 0x000fe20000010042 */
[----:B------:R-:W-:Y:S01]  /*5ee0*/  FFMA.FTZ R11, R192, R133, R221 ;  /* 0x00000085c00b7223 */ /* 0x000fe200000100dd */
[----:B------:R-:W-:Y:S01]  /*5ef0*/  FFMA.FTZ R15, R195, R128, R218 ;  /* 0x00000080c30f7223 */ /* 0x000fe200000100da */
[----:B------:R-:W-:Y:S02]  /*5f00*/  FFMA.FTZ R212, R209, R129, R212 ;  /* 0x00000081d1d47223 */ /* 0x000fe400000100d4 */
[----:B------:R-:W-:Y:S02]  /*5f10*/  F2FP.F16.F32.PACK_AB R201, R8, R201 ;  /* 0x000000c908c9723e */ /* 0x000fe400000000ff */
[----:B------:R-:W-:Y:S01]  /*5f20*/  F2FP.F16.F32.PACK_AB R8, R11, R10 ;  /* 0x0000000a0b08723e */ /* 0x000fe200000000ff */
        /* <DEDUP_REMOVED lines=8> */
[----:B------:R-:W-:Y:S01]  /*5fb0*/  FFMA.FTZ R15, R192, R85, R73 ;  /* 0x00000055c00f7223 */ /* 0x000fe20000010049 */
[----:B------:R-:W-:-:S02]  /*5fc0*/  F2FP.F16.F32.PACK_AB R203, R216, R203 ;  /* 0x000000cbd8cb723e */ /* 0x000fc400000000ff */
[----:B------:R-:W-:Y:S02]  /*5fd0*/  F2FP.F16.F32.PACK_AB R11, R212, R11 ;  /* 0x0000000bd40b723e */ /* 0x000fe400000000ff */
[----:B------:R-:W-:Y:S02]  /*5fe0*/  F2FP.F16.F32.PACK_AB R195, R214, R195 ;  /* 0x000000c3d6c3723e */ /* 0x000fe400000000ff */
[----:B------:R-:W-:Y:S02]  /*5ff0*/  F2FP.F16.F32.PACK_AB R194, R210, R211 ;  /* 0x000000d3d2c2723e */ /* 0x000fe400000000ff */
[----:B------:R-:W-:Y:S02]  /*6000*/  F2FP.F16.F32.PACK_AB R193, R208, R193 ;  /* 0x000000c1d0c1723e */ /* 0x000fe400000000ff */
[----:B------:R-:W-:Y:S01]  /*6010*/  F2FP.F16.F32.PACK_AB R192, R15, R14 ;  /* 0x0000000e0fc0723e */ /* 0x000fe200000000ff */
        /* <DEDUP_REMOVED lines=8> */
.L_x_16545:
        /* <DEDUP_REMOVED lines=8> */
.L_x_16548:
[----:B------:R-:W-:Y:S05]  /*6120*/  BSYNC B0 ;  /* 0x0000000000007941 */ /* 0x000fea0003800000 */
.L_x_16547:
        /* <DEDUP_REMOVED lines=9> */
.L_x_16549:
[----:B------:R-:W-:Y:S01]  /*61c0*/  FADD.FTZ R192, R192, R193 ;  /* 0x000000c1c0c07221 */ /* 0x000fe20000010000 */
[----:B------:R-:W-:-:S04]  /*61d0*/  HFMA2 R193, -RZ, RZ, 0, 2.384185791015625e-07 ;  /* 0x00000004ffc17431 */ /* 0x000fc800000001ff */
[----:B------:R-:W-:-:S07]  /*61e0*/  MOV R234, R192 ;  /* 0x000000c000ea7202 */ /* 0x000fce0000000f00 */
[----:B------:R-:W-:Y:S05]  /*61f0*/  WARPSYNC.COLLECTIVE R195, `(.L_x_16550) ;  /* 0x00000000c3087348 */ /* 0x000fea0003c00000 */
[----:B------:R0:W1:Y:S02]  /*6200*/  SHFL.BFLY P3, R193, R234, R193, R194 ;  /* 0x0c0000c1eac17389 */ /* 0x00006400000600c2 */
[----:B01----:R-:W-:Y:S05]  /*6210*/  ENDCOLLECTIVE ;  /* 0x000000000000791b */ /* 0x003fea0003800000 */
.L_x_16550:
[----:B------:R-:W-:Y:S01]  /*6220*/  FADD.FTZ R192, R192, R193 ;  /* 0x000000c1c0c07221 */ /* 0x000fe20000010000 */
[----:B------:R-:W-:-:S04]  /*6230*/  HFMA2 R193, -RZ, RZ, 0, 4.76837158203125e-07 ;  /* 0x00000008ffc17431 */ /* 0x000fc800000001ff */
[----:B------:R-:W-:-:S07]  /*6240*/  MOV R234, R192 ;  /* 0x000000c000ea7202 */ /* 0x000fce0000000f00 */
[----:B------:R-:W-:Y:S05]  /*6250*/  WARPSYNC.COLLECTIVE R195, `(.L_x_16551) ;  /* 0x00000000c3087348 */ /* 0x000fea0003c00000 */
[----:B------:R0:W1:Y:S02]  /*6260*/  SHFL.BFLY P3, R193, R234, R193, R194 ;  /* 0x0c0000c1eac17389 */ /* 0x00006400000600c2 */
[----:B01----:R-:W-:Y:S05]  /*6270*/  ENDCOLLECTIVE ;  /* 0x000000000000791b */ /* 0x003fea0003800000 */
.L_x_16551:
[----:B------:R-:W-:Y:S01]  /*6280*/  FADD.FTZ R192, R192, R193 ;  /* 0x000000c1c0c07221 */ /* 0x000fe20000010000 */
[----:B------:R-:W-:-:S04]  /*6290*/  HFMA2 R193, -RZ, RZ, 0, 9.5367431640625e-07 ;  /* 0x00000010ffc17431 */ /* 0x000fc800000001ff */
[----:B------:R-:W-:-:S07]  /*62a0*/  MOV R234, R192 ;  /* 0x000000c000ea7202 */ /* 0x000fce0000000f00 */
[----:B------:R-:W-:Y:S05]  /*62b0*/  WARPSYNC.COLLECTIVE R195, `(.L_x_16552) ;  /* 0x00000000c3087348 */ /* 0x000fea0003c00000 */
[----:B------:R0:W1:Y:S02]  /*62c0*/  SHFL.BFLY P3, R193, R234, R193, R194 ;  /* 0x0c0000c1eac17389 */ /* 0x00006400000600c2 */
[----:B01----:R-:W-:Y:S05]  /*62d0*/  ENDCOLLECTIVE ;  /* 0x000000000000791b */ /* 0x003fea0003800000 */
.L_x_16552:
        /* <DEDUP_REMOVED lines=104> */
.L_x_16553:
[----:B------:R-:W-:Y:S01]  /*6960*/  FADD.FTZ R224, R224, R193 ;  /* 0x000000c1e0e07221 */ /* 0x000fe20000010000 */
[----:B------:R-:W-:-:S04]  /*6970*/  HFMA2 R193, -RZ, RZ, 0, 1.1920928955078125e-07 ;  /* 0x00000002ffc17431 */ /* 0x000fc800000001ff */
[----:B------:R-:W-:-:S07]  /*6980*/  MOV R234, R224 ;  /* 0x000000e000ea7202 */ /* 0x000fce0000000f00 */
[----:B------:R-:W-:Y:S05]  /*6990*/  WARPSYNC.COLLECTIVE R195, `(.L_x_16554) ;  /* 0x00000000c3087348 */ /* 0x000fea0003c00000 */
[----:B------:R0:W1:Y:S02]  /*69a0*/  SHFL.BFLY P3, R193, R234, R193, R194 ;  /* 0x0c0000c1eac17389 */ /* 0x00006400000600c2 */
[----:B01----:R-:W-:Y:S05]  /*69b0*/  ENDCOLLECTIVE ;  /* 0x000000000000791b */ /* 0x003fea0003800000 */
.L_x_16554:
[----:B------:R-:W-:Y:S01]  /*69c0*/  FADD.FTZ R224, R224, R193 ;  /* 0x000000c1e0e07221 */ /* 0x000fe20000010000 */
[----:B------:R-:W-:-:S04]  /*69d0*/  HFMA2 R193, -RZ, RZ, 0, 2.384185791015625e-07 ;  /* 0x00000004ffc17431 */ /* 0x000fc800000001ff */
[----:B------:R-:W-:-:S07]  /*69e0*/  MOV R234, R224 ;  /* 0x000000e000ea7202 */ /* 0x000fce0000000f00 */
[----:B------:R-:W-:Y:S05]  /*69f0*/  WARPSYNC.COLLECTIVE R195, `(.L_x_16555) ;  /* 0x00000000c3087348 */ /* 0x000fea0003c00000 */
[----:B------:R0:W1:Y:S02]  /*6a00*/  SHFL.BFLY P3, R193, R234, R193, R194 ;  /* 0x0c0000c1eac17389 */ /* 0x00006400000600c2 */
[----:B01----:R-:W-:Y:S05]  /*6a10*/  ENDCOLLECTIVE ;  /* 0x000000000000791b */ /* 0x003fea0003800000 */
.L_x_16555:
[----:B------:R-:W-:Y:S01]  /*6a20*/  FADD.FTZ R224, R224, R193 ;  /* 0x000000c1e0e07221 */ /* 0x000fe20000010000 */
[----:B------:R-:W-:-:S04]  /*6a30*/  HFMA2 R193, -RZ, RZ, 0, 4.76837158203125e-07 ;  /* 0x00000008ffc17431 */ /* 0x000fc800000001ff */
[----:B------:R-:W-:-:S07]  /*6a40*/  MOV R234, R224 ;  /* 0x000000e000ea7202 */ /* 0x000fce0000000f00 */
[----:B------:R-:W-:Y:S05]  /*6a50*/  WARPSYNC.COLLECTIVE R195, `(.L_x_16556) ;  /* 0x00000000c3087348 */ /* 0x000fea0003c00000 */
[----:B------:R0:W1:Y:S02]  /*6a60*/  SHFL.BFLY P3, R193, R234, R193, R194 ;  /* 0x0c0000c1eac17389 */ /* 0x00006400000600c2 */
[----:B01----:R-:W-:Y:S05]  /*6a70*/  ENDCOLLECTIVE ;  /* 0x000000000000791b */ /* 0x003fea0003800000 */
.L_x_16556:
[----:B------:R-:W-:Y:S01]  /*6a80*/  FADD.FTZ R224, R224, R193 ;  /* 0x000000c1e0e07221 */ /* 0x000fe20000010000 */
[----:B------:R-:W-:-:S04]  /*6a90*/  HFMA2 R193, -RZ, RZ, 0, 9.5367431640625e-07 ;  /* 0x00000010ffc17431 */ /* 0x000fc800000001ff */
[----:B------:R-:W-:-:S07]  /*6aa0*/  MOV R234, R224 ;  /* 0x000000e000ea7202 */ /* 0x000fce0000000f00 */
[----:B------:R-:W-:Y:S05]  /*6ab0*/  WARPSYNC.COLLECTIVE R195, `(.L_x_16557) ;  /* 0x00000000c3087348 */ /* 0x000fea0003c00000 */
[----:B------:R0:W1:Y:S02]  /*6ac0*/  SHFL.BFLY P3, R193, R234, R193, R194 ;  /* 0x0c0000c1eac17389 */ /* 0x00006400000600c2 */
[----:B01----:R-:W-:Y:S05]  /*6ad0*/  ENDCOLLECTIVE ;  /* 0x000000000000791b */ /* 0x003fea0003800000 */
.L_x_16557:
[----:B------:R-:W-:Y:S05]  /*6ae0*/  BRA `(.L_x_16558) ;  /* 0xffffffe000b47947 */ /* 0x000fea000383ffff */
.L_x_16559:
        /* <DEDUP_REMOVED lines=9> */
.L_x_33285:


//--------------------- .text._ZN10layer_norm31ln_parallel_residual_fwd_kernelINS_13Kernel_traitsIf6__halfS2_S2_fjLj1536ELj1ELj4ELj1ELj16ENS_18Kernel_traits_baseILj1536EfS2_S2_S2_fjLj128EEEEELb0ELb1ELb0EEEvNS_9FwdParamsE --------------------------
	.section	.text._ZN10layer_norm31ln_parallel_residual_fwd_kernelINS_13Kernel_traitsIf6__halfS2_S2_fjLj1536ELj1ELj4ELj1ELj16ENS_18Kernel_traits_baseILj1536EfS2_S2_S2_fjLj128EEEEELb0ELb1ELb0EEEvNS_9FwdParamsE,"ax",@progbits
	.align	128
        .global         _ZN10layer_norm31ln_parallel_residual_fwd_kernelINS_13Kernel_traitsIf6__halfS2_S2_fjLj1536ELj1ELj4ELj1ELj16ENS_18Kernel_traits_baseILj1536EfS2_S2_S2_fjLj128EEEEELb0ELb1ELb0EEEvNS_9FwdParamsE
        .type           _ZN10layer_norm31ln_parallel_residual_fwd_kernelINS_13Kernel_traitsIf6__halfS2_S2_fjLj1536ELj1ELj4ELj1ELj16ENS_18Kernel_traits_baseILj1536EfS2_S2_S2_fjLj128EEEEELb0ELb1ELb0EEEvNS_9FwdParamsE,@function
        .size           _ZN10layer_norm31ln_parallel_residual_fwd_kernelINS_13Kernel_traitsIf6__halfS2_S2_fjLj1536ELj1ELj4ELj1ELj16ENS_18Kernel_traits_baseILj1536EfS2_S2_S2_fjLj128EEEEELb0ELb1ELb0EEEvNS_9FwdParamsE,(.L_x_33286 - _ZN10layer_norm31ln_parallel_residual_fwd_kernelINS_13Kernel_traitsIf6__halfS2_S2_fjLj1536ELj1ELj4ELj1ELj16ENS_18Kernel_traits_baseILj1536EfS2_S2_S2_fjLj128EEEEELb0ELb1ELb0EEEvNS_9FwdParamsE)
        .other          _ZN10layer_norm31ln_parallel_residual_fwd_kernelINS_13Kernel_traitsIf6__halfS2_S2_fjLj1536ELj1ELj4ELj1ELj16ENS_18Kernel_traits_baseILj1536EfS2_S2_S2_fjLj128EEEEELb0ELb1ELb0EEEvNS_9FwdParamsE,@"STO_CUDA_ENTRY STV_DEFAULT"
_ZN10layer_norm31ln_parallel_residual_fwd_kernelINS_13Kernel_traitsIf6__halfS2_S2_fjLj1536ELj1ELj4ELj1ELj16ENS_18Kernel_traits_baseILj1536EfS2_S2_S2_fjLj128EEEEELb0ELb1ELb0EEEvNS_9FwdParamsE:
.text._ZN10layer_norm31ln_parallel_residual_fwd_kernelINS_13Kernel_traitsIf6__halfS2_S2_fjLj1536ELj1ELj4ELj1ELj16ENS_18Kernel_traits_baseILj1536EfS2_S2_S2_fjLj128EEEEELb0ELb1ELb0EEEvNS_9FwdParamsE:
        /* <DEDUP_REMOVED lines=80> */
.L_x_16561:
        /* <DEDUP_REMOVED lines=15> */
[----:B------:R-:W-:Y:S01]  /*05f0*/  @P0 IADD3 R109, PT, PT, R109, 0x20, RZ ;  /* 0x000000206d6d0810 */ /* 0x000fe20007ffe0ff */
[----:B------:R-:W5:Y:S04]  /*0600*/  @P5 LDG.E.128 R100, desc[UR6][R6.64+0x10] ;  /* 0x0000100606645981 */ /* 0x000f68000c1e1d00 */
[----:B------:R-:W5:Y:S01]  /*0610*/  @P0 LDG.E.128 R88, desc[UR6][R8.64] ;  /* 0x0000000608580981 */ /* 0x000f62000c1e1d00 */
[----:B------:R-:W1:Y:S01]  /*0620*/  @P4 LDC.64 R4, c[0x0][0x3d0] ;  /* 0x0000f400ff044b82 */ /* 0x000e620000000a00 */
[C---:B--2---:R-:W-:Y:S01]  /*0630*/  @P1 IMAD.WIDE.U32 R10, R109.reuse, 0x20, R10 ;  /* 0x000000206d0a1825 */ /* 0x044fe200078e000a */
[----:B------:R-:W-:Y:S01]  /*0640*/  @P1 IADD3 R109, PT, PT, R109, 0x20, RZ ;  /* 0x000000206d6d1810 */ /* 0x000fe20007ffe0ff */
[----:B------:R-:W5:Y:S04]  /*0650*/  @P0 LDG.E.128 R84, desc[UR6][R8.64+0x10] ;  /* 0x0000100608540981 */ /* 0x000f68000c1e1d00 */
[----:B------:R-:W5:Y:S01]  /*0660*/  @P1 LDG.E.128 R72, desc[UR6][R10.64] ;  /* 0x000000060a481981 */ /* 0x000f62000c1e1d00 */
[C---:B---3--:R-:W-:Y:S01]  /*0670*/  @P2 IMAD.WIDE.U32 R32, R109.reuse, 0x20, R28 ;  /* 0x000000206d202825 */ /* 0x048fe200078e001c */
[----:B------:R-:W-:-:S02]  /*0680*/  @P2 IADD3 R109, PT, PT, R109, 0x20, RZ ;  /* 0x000000206d6d2810 */ /* 0x000fc40007ffe0ff */
[----:B------:R-:W5:Y:S01]  /*0690*/  @P1 LDG.E.128 R68, desc[UR6][R10.64+0x10] ;  /* 0x000010060a441981 */ /* 0x000f62000c1e1d00 */
[----:B------:R-:W-:Y:S02]  /*06a0*/  CS2R R28, SRZ ;  /* 0x00000000001c7805 */ /* 0x000fe4000001ff00 */
[----:B------:R-:W-:Y:S02]  /*06b0*/  CS2R R34, SRZ ;  /* 0x0000000000227805 */ /* 0x000fe4000001ff00 */
[----:B------:R-:W-:Y:S01]  /*06c0*/  CS2R R46, SRZ ;  /* 0x00000000002e7805 */ /* 0x000fe2000001ff00 */
[----:B------:R-:W5:Y:S01]  /*06d0*/  @P2 LDG.E.128 R56, desc[UR6][R32.64] ;  /* 0x0000000620382981 */ /* 0x000f62000c1e1d00 */
[C---:B0-----:R-:W-:Y:S01]  /*06e0*/  @P3 IMAD.WIDE.U32 R44, R109.reuse, 0x20, R30 ;  /* 0x000000206d2c3825 */ /* 0x041fe200078e001e */
[----:B------:R-:W-:Y:S02]  /*06f0*/  @P3 IADD3 R109, PT, PT, R109, 0x20, RZ ;  /* 0x000000206d6d3810 */ /* 0x000fe40007ffe0ff */
[----:B------:R-:W-:Y:S01]  /*0700*/  CS2R R30, SRZ ;  /* 0x00000000001e7805 */ /* 0x000fe2000001ff00 */
[----:B------:R0:W5:Y:S01]  /*0710*/  @P2 LDG.E.128 R52, desc[UR6][R32.64+0x10] ;  /* 0x0000100620342981 */ /* 0x000162000c1e1d00 */
[----:B------:R-:W-:-:S02]  /*0720*/  CS2R R50, SRZ ;  /* 0x0000000000327805 */ /* 0x000fc4000001ff00 */
[----:B------:R-:W-:Y:S02]  /*0730*/  CS2R R48, SRZ ;  /* 0x0000000000307805 */ /* 0x000fe4000001ff00 */
[----:B------:R-:W-:Y:S01]  /*0740*/  CS2R R62, SRZ ;  /* 0x00000000003e7805 */ /* 0x000fe2000001ff00 */
[----:B------:R-:W5:Y:S01]  /*0750*/  @P3 LDG.E.128 R40, desc[UR6][R44.64] ;  /* 0x000000062c283981 */ /* 0x000f62000c1e1d00 */
[----:B-1----:R-:W-:Y:S01]  /*0760*/  @P4 IMAD.WIDE.U32 R4, R109, 0x20, R4 ;  /* 0x000000206d044825 */ /* 0x002fe200078e0004 */
[----:B------:R-:W-:Y:S02]  /*0770*/  CS2R R60, SRZ ;  /* 0x00000000003c7805 */ /* 0x000fe4000001ff00 */
[----:B------:R-:W-:Y:S01]  /*0780*/  CS2R R66, SRZ ;  /* 0x0000000000427805 */ /* 0x000fe2000001ff00 */
[----:B------:R1:W5:Y:S04]  /*0790*/  @P3 LDG.E.128 R36, desc[UR6][R44.64+0x10] ;  /* 0x000010062c243981 */ /* 0x000368000c1e1d00 */
[----:B------:R2:W5:Y:S04]  /*07a0*/  @P4 LDG.E.128 R24, desc[UR6][R4.64] ;  /* 0x0000000604184981 */ /* 0x000568000c1e1d00 */
[----:B------:R2:W5:Y:S01]  /*07b0*/  @P4 LDG.E.128 R20, desc[UR6][R4.64+0x10] ;  /* 0x0000100604144981 */ /* 0x000562000c1e1d00 */
[----:B0-----:R-:W-:-:S02]  /*07c0*/  CS2R R32, SRZ ;  /* 0x0000000000207805 */ /* 0x001fc4000001ff00 */
[----:B-1----:R-:W-:Y:S02]  /*07d0*/  CS2R R44, SRZ ;  /* 0x00000000002c7805 */ /* 0x002fe4000001ff00 */
        /* <DEDUP_REMOVED lines=12> */
[----:B--2---:R-:W-:-:S07]  /*08a0*/  @P4 CS2R R16, SRZ ;  /* 0x0000000000104805 */ /* 0x004fce000001ff00 */
.L_x_16562:
[----:B------:R-:W-:Y:S05]  /*08b0*/  BSYNC.RECONVERGENT B0 ;  /* 0x0000000000007941 */ /* 0x000fea0003800200 */
.L_x_16560:
        /* <DEDUP_REMOVED lines=12> */
.L_x_16612:
        /* <DEDUP_REMOVED lines=24> */
[--C-:B------:R-:W-:Y:S02]  /*0b00*/  HADD2.F32 R137, -RZ, R115.reuse.H0_H0 ;  /* 0x20000073ff897230 */ /* 0x100fe40000004100 */
[----:B------:R-:W-:Y:S02]  /*0b10*/  HADD2.F32 R154, -RZ, R115.H1_H1 ;  /* 0x30000073ff9a7230 */ /* 0x000fe40000004100 */
[----:B------:R-:W-:Y:S01]  /*0b20*/  FADD.FTZ R0, R0, R109 ;  /* 0x0000006d00007221 */ /* 0x000fe20000010000 */
[----:B0-----:R-:W-:Y:S02]  /*0b30*/  HADD2.F32 R134, -RZ, R114.H0_H0 ;  /* 0x20000072ff867230 */ /* 0x001fe40000004100 */
[----:B------:R-:W-:-:S02]  /*0b40*/  HADD2.F32 R115, -RZ, R10.H0_H0 ;  /* 0x2000000aff737230 */ /* 0x000fc40000004100 */
[----:B------:R-:W-:Y:S02]  /*0b50*/  HADD2.F32 R112, -RZ, R112.H1_H1 ;  /* 0x30000070ff707230 */ /* 0x000fe40000004100 */
        /* <DEDUP_REMOVED lines=11> */
[----:B------:R-:W-:Y:S02]  /*0c10*/  HADD2.F32 R113, -RZ, R113.H1_H1 ;  /* 0x30000071ff717230 */ /* 0x000fe40000004100 */
[----:B------:R-:W-:Y:S01]  /*0c20*/  FADD.FTZ R114, R114, R135 ;  /* 0x0000008772727221 */ /* 0x000fe20000010000 */
[----:B------:R-:W-:-:S02]  /*0c30*/  HADD2.F32 R110, -RZ, R9.H1_H1 ;  /* 0x30000009ff6e7230 */ /* 0x000fc40000004100 */
        /* <DEDUP_REMOVED lines=23> */
.L_x_16566:
[----:B0----5:R-:W-:Y:S02]  /*0db0*/  HADD2.F32 R135, -RZ, R113.H0_H0 ;  /* 0x20000071ff877230 */ /* 0x021fe40000004100 */
[----:B------:R-:W-:Y:S02]  /*0dc0*/  HADD2.F32 R0, -RZ, R9.H0_H0 ;  /* 0x20000009ff007230 */ /* 0x000fe40000004100 */
[----:B------:R-:W-:Y:S02]  /*0dd0*/  HADD2.F32 R134, -RZ, R112.H0_H0 ;  /* 0x20000070ff867230 */ /* 0x000fe40000004100 */
[----:B------:R-:W-:Y:S02]  /*0de0*/  HADD2.F32 R152, -RZ, R114.H0_H0 ;  /* 0x20000072ff987230 */ /* 0x000fe40000004100 */
[----:B------:R-:W-:Y:S01]  /*0df0*/  FADD.FTZ R135, R135, R0 ;  /* 0x0000000087877221 */ /* 0x000fe20000010000 */
[----:B------:R-:W-:Y:S02]  /*0e00*/  HADD2.F32 R153, -RZ, R115.H0_H0 ;  /* 0x20000073ff997230 */ /* 0x000fe40000004100 */
[----:B------:R-:W-:-:S02]  /*0e10*/  HADD2.F32 R112, -RZ, R112.H1_H1 ;  /* 0x30000070ff707230 */ /* 0x000fc40000004100 */
        /* <DEDUP_REMOVED lines=22> */
.L_x_16565:
[----:B------:R-:W-:Y:S05]  /*0f80*/  @!P1 BRA `(.L_x_16568) ;  /* 0x0000000000749947 */ /* 0x000fea0003800000 */
        /* <DEDUP_REMOVED lines=29> */
.L_x_16568:
[--C-:B0----5:R-:W-:Y:S02]  /*1160*/  HADD2.F32 R134, -RZ, R112.reuse.H0_H0 ;  /* 0x20000070ff867230 */ /* 0x121fe40000004100 */
[----:B------:R-:W-:Y:S02]  /*1170*/  HADD2.F32 R137, -RZ, R112.H1_H1 ;  /* 0x30000070ff897230 */ /* 0x000fe40000004100 */
[--C-:B------:R-:W-:Y:S02]  /*1180*/  HADD2.F32 R135, -RZ, R113.reuse.H0_H0 ;  /* 0x20000071ff877230 */ /* 0x100fe40000004100 */
[----:B------:R-:W-:Y:S02]  /*1190*/  HADD2.F32 R154, -RZ, R113.H1_H1 ;  /* 0x30000071ff9a7230 */ /* 0x000fe40000004100 */
[--C-:B------:R-:W-:Y:S02]  /*11a0*/  HADD2.F32 R152, -RZ, R114.reuse.H0_H0 ;  /* 0x20000072ff987230 */ /* 0x100fe40000004100 */
[----:B------:R-:W-:-:S02]  /*11b0*/  HADD2.F32 R155, -RZ, R114.H1_H1 ;  /* 0x30000072ff9b7230 */ /* 0x000fc40000004100 */
[--C-:B------:R-:W-:Y:S02]  /*11c0*/  HADD2.F32 R153, -RZ, R115.reuse.H0_H0 ;  /* 0x20000073ff997230 */ /* 0x100fe40000004100 */
[----:B------:R-:W-:-:S07]  /*11d0*/  HADD2.F32 R164, -RZ, R115.H1_H1 ;  /* 0x30000073ffa47230 */ /* 0x000fce0000004100 */
.L_x_16567:
[----:B------:R-:W0:Y:S01]  /*11e0*/  @P4 LDC.64 R112, c[0x0][0x3a8] ;  /* 0x0000ea00ff704b82 */ /* 0x000e220000000a00 */
[C---:B------:R-:W-:Y:S01]  /*11f0*/  IADD3 R0, PT, PT, R123.reuse, 0x20, RZ ;  /* 0x000000207b007810 */ /* 0x040fe20007ffe0ff */
[----:B0-----:R-:W-:-:S05]  /*1200*/  @P4 IMAD.WIDE.U32 R112, R123, 0x10, R112 ;  /* 0x000000107b704825 */ /* 0x001fca00078e0070 */
[----:B------:R0:W-:Y:S02]  /*1210*/  @P4 STG.E.128 desc[UR6][R112.64], R108 ;  /* 0x0000006c70004986 */ /* 0x0001e4000c101d06 */
.L_x_16564:
[----:B------:R-:W-:Y:S05]  /*1220*/  BSYNC.RECONVERGENT B0 ;  /* 0x0000000000007941 */ /* 0x000fea0003800200 */
.L_x_16563:
        /* <DEDUP_REMOVED lines=32> */
.L_x_16572:
        /* <DEDUP_REMOVED lines=29> */
.L_x_16571:
        /* <DEDUP_REMOVED lines=32> */
.L_x_16574:
[----:B-----5:R-:W-:Y:S02]  /*1800*/  HADD2.F32 R108, -RZ, R112.H0_H0 ;  /* 0x20000070ff6c7230 */ /* 0x020fe40000004100 */
        /* <DEDUP_REMOVED lines=43> */
.L_x_16573:
[----:B------:R-:W0:Y:S02]  /*1ac0*/  @P4 LDC.64 R112, c[0x0][0x3a8] ;  /* 0x0000ea00ff704b82 */ /* 0x000e240000000a00 */
[C---:B0-----:R-:W-:Y:S01]  /*1ad0*/  @P4 IMAD.WIDE.U32 R112, R0.reuse, 0x10, R112 ;  /* 0x0000001000704825 */ /* 0x041fe200078e0070 */
[----:B------:R-:W-:-:S04]  /*1ae0*/  IADD3 R0, PT, PT, R0, 0x20, RZ ;  /* 0x0000002000007810 */ /* 0x000fc80007ffe0ff */
[----:B------:R0:W-:Y:S03]  /*1af0*/  @P4 STG.E.128 desc[UR6][R112.64], R108 ;  /* 0x0000006c70004986 */ /* 0x0001e6000c101d06 */
.L_x_16570:
[----:B------:R-:W-:Y:S05]  /*1b00*/  BSYNC.RECONVERGENT B0 ;  /* 0x0000000000007941 */ /* 0x000fea0003800200 */
.L_x_16569:
        /* <DEDUP_REMOVED lines=32> */
.L_x_16578:
        /* <DEDUP_REMOVED lines=29> */
.L_x_16577:
        /* <DEDUP_REMOVED lines=32> */
.L_x_16580:
[----:B-----5:R-:W-:Y:S02]  /*20e0*/  HADD2.F32 R108, -RZ, R112.H0_H0 ;  /* 0x20000070ff6c7230 */ /* 0x020fe40000004100 */
[----:B------:R-:W-:Y:S02]  /*20f0*/  HADD2.F32 R109, -RZ, R8.H0_H0 ;  /* 0x20000008ff6d7230 */ /* 0x000fe40000004100 */
[--C-:B------:R-:W-:Y:S02]  /*2100*/  HADD2.F32 R110, -RZ, R113.reuse.H0_H0 ;  /* 0x20000071ff6e7230 */ /* 0x100fe40000004100 */
[--C-:B------:R-:W-:Y:S02]  /*2110*/  HADD2.F32 R125, -RZ, R114.reuse.H0_H0 ;  /* 0x20000072ff7d7230 */ /* 0x100fe40000004100 */
[----:B------:R-:W-:Y:S01]  /*2120*/  FADD.FTZ R108, R109, R108 ;  /* 0x0000006c6d6c7221 */ /* 0x000fe20000010000 */
[----:B------:R-:W-:Y:S02]  /*2130*/  HADD2.F32 R127, -RZ, R114.H1_H1 ;  /* 0x30000072ff7f7230 */ /* 0x000fe40000004100 */
[----:B------:R-:W-:-:S02]  /*2140*/  HADD2.F32 R113, -RZ, R113.H1_H1 ;  /* 0x30000071ff717230 */ /* 0x000fc40000004100 */
[----:B------:R-:W-:Y:S02]  /*2150*/  HADD2.F32 R114, -RZ, R9.H1_H1 ;  /* 0x30000009ff727230 */ /* 0x000fe40000004100 */
[----:B------:R-:W-:Y:S02]  /*2160*/  HADD2.F32 R126, -RZ, R10.H0_H0 ;  /* 0x2000000aff7e7230 */ /* 0x000fe40000004100 */
[----:B------:R-:W-:Y:S02]  /*2170*/  HADD2.F32 R112, -RZ, R112.H1_H1 ;  /* 0x30000070ff707230 */ /* 0x000fe40000004100 */
[----:B------:R-:W-:Y:S01]  /*2180*/  FADD.FTZ R113, R114, R113 ;  /* 0x0000007172717221 */ /* 0x000fe20000010000 */
[----:B------:R-:W-:Y:S02]  /*2190*/  HADD2.F32 R109, -RZ, R8.H1_H1 ;  /* 0x30000008ff6d7230 */ /* 0x000fe40000004100 */
        /* <DEDUP_REMOVED lines=32> */
.L_x_16579:
[----:B------:R-:W0:Y:S02]  /*23a0*/  @P4 LDC.64 R112, c[0x0][0x3a8] ;  /* 0x0000ea00ff704b82 */ /* 0x000e240000000a00 */
[C---:B0-----:R-:W-:Y:S01]  /*23b0*/  @P4 IMAD.WIDE.U32 R112, R0.reuse, 0x10, R112 ;  /* 0x0000001000704825 */ /* 0x041fe200078e0070 */
[----:B------:R-:W-:-:S04]  /*23c0*/  IADD3 R0, PT, PT, R0, 0x20, RZ ;  /* 0x0000002000007810 */ /* 0x000fc80007ffe0ff */
[----:B------:R0:W-:Y:S03]  /*23d0*/  @P4 STG.E.128 desc[UR6][R112.64], R108 ;  /* 0x0000006c70004986 */ /* 0x0001e6000c101d06 */
.L_x_16576:
[----:B------:R-:W-:Y:S05]  /*23e0*/  BSYNC.RECONVERGENT B0 ;  /* 0x0000000000007941 */ /* 0x000fea0003800200 */
.L_x_16575:
        /* <DEDUP_REMOVED lines=32> */
.L_x_16584:
        /* <DEDUP_REMOVED lines=29> */
.L_x_16583:
        /* <DEDUP_REMOVED lines=32> */
.L_x_16586:
        /* <DEDUP_REMOVED lines=44> */
.L_x_16585:
[----:B------:R-:W0:Y:S02]  /*2c80*/  @P4 LDC.64 R112, c[0x0][0x3a8] ;  /* 0x0000ea00ff704b82 */ /* 0x000e240000000a00 */
[C---:B0-----:R-:W-:Y:S01]  /*2c90*/  @P4 IMAD.WIDE.U32 R112, R0.reuse, 0x10, R112 ;  /* 0x0000001000704825 */ /* 0x041fe200078e0070 */
[----:B------:R-:W-:-:S04]  /*2ca0*/  IADD3 R0, PT, PT, R0, 0x20, RZ ;  /* 0x0000002000007810 */ /* 0x000fc80007ffe0ff */
[----:B------:R0:W-:Y:S03]  /*2cb0*/  @P4 STG.E.128 desc[UR6][R112.64], R108 ;  /* 0x0000006c70004986 */ /* 0x0001e6000c101d06 */
.L_x_16582:
[----:B------:R-:W-:Y:S05]  /*2cc0*/  BSYNC.RECONVERGENT B0 ;  /* 0x0000000000007941 */ /* 0x000fea0003800200 */
.L_x_16581:
        /* <DEDUP_REMOVED lines=32> */
.L_x_16590:
        /* <DEDUP_REMOVED lines=29> */
.L_x_16589:
        /* <DEDUP_REMOVED lines=32> */
.L_x_16592:
        /* <DEDUP_REMOVED lines=44> */
.L_x_16591:
[----:B------:R-:W0:Y:S02]  /*3560*/  @P4 LDC.64 R112, c[0x0][0x3a8] ;  /* 0x0000ea00ff704b82 */ /* 0x000e240000000a00 */
[C---:B0-----:R-:W-:Y:S01]  /*3570*/  @P4 IMAD.WIDE.U32 R112, R0.reuse, 0x10, R112 ;  /* 0x0000001000704825 */ /* 0x041fe200078e0070 */
[----:B------:R-:W-:-:S04]  /*3580*/  IADD3 R0, PT, PT, R0, 0x20, RZ ;  /* 0x0000002000007810 */ /* 0x000fc80007ffe0ff */
[----:B------:R0:W-:Y:S03]  /*3590*/  @P4 STG.E.128 desc[UR6][R112.64], R108 ;  /* 0x0000006c70004986 */ /* 0x0001e6000c101d06 */
.L_x_16588:
[----:B------:R-:W-:Y:S05]  /*35a0*/  BSYNC.RECONVERGENT B0 ;  /* 0x0000000000007941 */ /* 0x000fea0003800200 */
.L_x_16587:
        /* <DEDUP_REMOVED lines=32> */
.L_x_16596:
        /* <DEDUP_REMOVED lines=9> */
[----:B------:R-:W-:Y:S02]  /*3840*/  HADD2.F32 R113, -RZ, R113.H1_H1 ;  /* 0x30000071ff717230 */ /* 0x000fe40000004100 */
        /* <DEDUP_REMOVED lines=19> */
.L_x_16595:
        /* <DEDUP_REMOVED lines=32> */
.L_x_16598:
[----:B-----5:R-:W-:Y:S02]  /*3b80*/  HADD2.F32 R108, -RZ, R112.H0_H0 ;  /* 0x20000070ff6c7230 */ /* 0x020fe40000004100 */
        /* <DEDUP_REMOVED lines=9> */
[----:B------:R-:W-:Y:S01]  /*3c20*/  FADD.FTZ R110, R111, R110 ;  /* 0x0000006e6f6e7221 */ /* 0x000fe20000010000 */
[----:B------:R-:W-:Y:S02]  /*3c30*/  HADD2.F32 R119, -RZ, R114.H1_H1 ;  /* 0x30000072ff777230 */ /* 0x000fe40000004100 */
[----:B------:R-:W-:Y:S02]  /*3c40*/  HADD2.F32 R122, -RZ, R115.H0_H0 ;  /* 0x20000073ff7a7230 */ /* 0x000fe40000004100 */
[----:B------:R-:W-:Y:S01]  /*3c50*/  FADD.FTZ R118, R118, R117 ;  /* 0x0000007576767221 */ /* 0x000fe20000010000 */
[----:B------:R-:W-:-:S02]  /*3c60*/  HADD2.F32 R120, -RZ, R10.H1_H1 ;  /* 0x3000000aff787230 */ /* 0x000fc40000004100 */
        /* <DEDUP_REMOVED lines=29> */
.L_x_16597:
[----:B------:R-:W0:Y:S02]  /*3e40*/  @P4 LDC.64 R112, c[0x0][0x3a8] ;  /* 0x0000ea00ff704b82 */ /* 0x000e240000000a00 */
[----:B0-----:R-:W-:-:S05]  /*3e50*/  @P4 IMAD.WIDE.U32 R112, R0, 0x10, R112 ;  /* 0x0000001000704825 */ /* 0x001fca00078e0070 */
[----:B------:R0:W-:Y:S02]  /*3e60*/  @P4 STG.E.128 desc[UR6][R112.64], R108 ;  /* 0x0000006c70004986 */ /* 0x0001e4000c101d06 */
.L_x_16594:
[----:B------:R-:W-:Y:S05]  /*3e70*/  BSYNC.RECONVERGENT B0 ;  /* 0x0000000000007941 */ /* 0x000fea0003800200 */
.L_x_16593:
[----:B------:R-:W-:Y:S01]  /*3e80*/  FADD.FTZ R0, RZ, R134 ;  /* 0x00000086ff007221 */ /* 0x000fe20000010000 */
[C---:B------:R-:W-:Y:S01]  /*3e90*/  ISETP.GE.U32.AND P5, PT, R3.reuse, 0x20, PT ;  /* 0x000000200300780c */ /* 0x040fe20003fa6070 */
[----:B------:R-:W1:Y:S01]  /*3ea0*/  S2R R168, SR_TID.X ;  /* 0x0000000000a87919 */ /* 0x000e620000002100 */
[----:B------:R-:W-:Y:S01]  /*3eb0*/  ISETP.GT.U32.AND P3, PT, R3, 0x3f, PT ;  /* 0x0000003f0300780c */ /* 0x000fe20003f64070 */
[----:B------:R-:W-:Y:S01]  /*3ec0*/  FADD.FTZ R0, R137, R0 ;  /* 0x0000000089007221 */ /* 0x000fe20000010000 */
[C---:B------:R-:W-:Y:S01]  /*3ed0*/  ISETP.GT.U32.AND P2, PT, R3.reuse, 0x5f, PT ;  /* 0x0000005f0300780c */ /* 0x040fe20003f44070 */
[----:B------:R-:W-:Y:S01]  /*3ee0*/  UMOV UR4, 0xffffffff ;  /* 0xffffffff00047882 */ /* 0x000fe20000000000 */
[----:B------:R-:W-:Y:S01]  /*3ef0*/  ISETP.GT.U32.AND P1, PT, R3, 0x7f, PT ;  /* 0x0000007f0300780c */ /* 0x000fe20003f24070 */
[----:B0-----:R-:W-:Y:S01]  /*3f00*/  FADD.FTZ R113, R135, R0 ;  /* 0x0000000087717221 */ /* 0x001fe20000010000 */
        /* <DEDUP_REMOVED lines=171> */
.L_x_16624:
        /* <DEDUP_REMOVED lines=42> */
[----:B------:R-:W-:Y:S01]  /*4c60*/  F2FP.F16.F32.PACK_AB R112, R113, R112 ;  /* 0x000000707170723e */ /* 0x000fe200000000ff */
[----:B0-----:R-:W-:Y:S01]  /*4c70*/  IMAD.WIDE.U32 R166, R123, 0x10, R166 ;  /* 0x000000107ba67825 */ /* 0x001fe200078e00a6 */
[----:B------:R-:W-:-:S02]  /*4c80*/  F2FP.F16.F32.PACK_AB R114, R115, R114 ;  /* 0x000000727372723e */ /* 0x000fc400000000ff */
[----:B------:R-:W-:Y:S02]  /*4c90*/  F2FP.F16.F32.PACK_AB R113, R170, R169 ;  /* 0x000000a9aa71723e */ /* 0x000fe400000000ff */
[----:B------:R-:W-:Y:S02]  /*4ca0*/  F2FP.F16.F32.PACK_AB R115, R174, R177 ;  /* 0x000000b1ae73723e */ /* 0x000fe400000000ff */
[----:B------:R-:W-:-:S03]  /*4cb0*/  IADD3 R123, PT, PT, R123, 0x20, RZ ;  /* 0x000000207b7b7810 */ /* 0x000fc60007ffe0ff */
[----:B------:R0:W-:Y:S04]  /*4cc0*/  STG.E.128 desc[UR6][R166.64], R112 ;  /* 0x00000070a6007986 */ /* 0x0001e8000c101d06 */
.L_x_16601:
[----:B------:R-:W-:Y:S05]  /*4cd0*/  BSYNC.RECONVERGENT B0 ;  /* 0x0000000000007941 */ /* 0x000fea0003800200 */
.L_x_16600:
        /* <DEDUP_REMOVED lines=35> */
.L_x_16603:
[----:B------:R-:W-:Y:S05]  /*4f10*/  BSYNC.RECONVERGENT B0 ;  /* 0x0000000000007941 */ /* 0x000fea0003800200 */
.L_x_16602:
        /* <DEDUP_REMOVED lines=35> */
.L_x_16605:
[----:B------:R-:W-:Y:S05]  /*5150*/  BSYNC.RECONVERGENT B0 ;  /* 0x0000000000007941 */ /* 0x000fea0003800200 */
.L_x_16604:
        /* <DEDUP_REMOVED lines=35> */
.L_x_16607:
[----:B------:R-:W-:Y:S05]  /*5390*/  BSYNC.RECONVERGENT B0 ;  /* 0x0000000000007941 */ /* 0x000fea0003800200 */
.L_x_16606:
        /* <DEDUP_REMOVED lines=35> */
.L_x_16609:
[----:B------:R-:W-:Y:S05]  /*55d0*/  BSYNC.RECONVERGENT B0 ;  /* 0x0000000000007941 */ /* 0x000fea0003800200 */
.L_x_16608:
        /* <DEDUP_REMOVED lines=29> */
[----:B------:R-:W-:-:S02]  /*57b0*/  F2FP.F16.F32.PACK_AB R115, R172, R115 ;  /* 0x00000073ac73723e */ /* 0x000fc400000000ff */
[----:B------:R-:W-:Y:S02]  /*57c0*/  F2FP.F16.F32.PACK_AB R114, R170, R173 ;  /* 0x000000adaa72723e */ /* 0x000fe400000000ff */
[----:B------:R-:W-:Y:S02]  /*57d0*/  F2FP.F16.F32.PACK_AB R113, R171, R168 ;  /* 0x000000a8ab71723e */ /* 0x000fe400000000ff */
[----:B------:R-:W-:-:S05]  /*57e0*/  F2FP.F16.F32.PACK_AB R112, R169, R0 ;  /* 0x00000000a970723e */ /* 0x000fca00000000ff */
[----:B------:R0:W-:Y:S02]  /*57f0*/  STG.E.128 desc[UR6][R166.64], R112 ;  /* 0x00000070a6007986 */ /* 0x0001e4000c101d06 */
.L_x_16611:
[----:B------:R-:W-:Y:S05]  /*5800*/  BSYNC.RECONVERGENT B0 ;  /* 0x0000000000007941 */ /* 0x000fea0003800200 */
.L_x_16610:
[----:B01234-:R-:W0:Y:S02]  /*5810*/  LDC.64 R112, c[0x0][0x380] ;  /* 0x0000e000ff707b82 */ /* 0x01fe240000000a00 */
[----:B0-----:R-:W-:-:S04]  /*5820*/  LEA R116, R112, R116, 0x2 ;  /* 0x0000007470747211 */ /* 0x001fc800078e10ff */
[----:B------:R-:W-:-:S13]  /*5830*/  ISETP.GE.AND P0, PT, R116, R113, PT ;  /* 0x000000717400720c */ /* 0x000fda0003f06270 */
[----:B------:R-:W-:Y:S05]  /*5840*/  @!P0 BRA `(.L_x_16612) ;  /* 0xffffffb0004c8947 */ /* 0x000fea000383ffff */
[----:B------:R-:W-:Y:S05]  /*5850*/  EXIT ;  /* 0x000000000000794d */ /* 0x000fea0003800000 */
.L_x_16599:
        /* <DEDUP_REMOVED lines=8> */
.L_x_16614:
[----:B------:R-:W-:Y:S05]  /*58e0*/  BSYNC B0 ;  /* 0x0000000000007941 */ /* 0x000fea0003800000 */
.L_x_16613:
        /* <DEDUP_REMOVED lines=9> */
.L_x_16615:
[----:B------:R-:W-:Y:S01]  /*5980*/  HFMA2 R172, -RZ, RZ, 0, 2.384185791015625e-07 ;  /* 0x00000004ffac7431 */ /* 0x000fe200000001ff */
[----:B------:R-:W-:-:S05]  /*5990*/  MOV R113, R169 ;  /* 0x000000a900717202 */ /* 0x000fca0000000f00 */
[----:B------:R-:W-:-:S05]  /*59a0*/  FADD.FTZ R115, R114, R113 ;  /* 0x0000007172737221 */ /* 0x000fca0000010000 */
[----:B------:R-:W-:-:S07]  /*59b0*/  MOV R171, R115 ;  /* 0x0000007300ab7202 */ /* 0x000fce0000000f00 */
[----:B------:R-:W-:Y:S05]  /*59c0*/  WARPSYNC.COLLECTIVE R170, `(.L_x_16616) ;  /* 0x00000000aa087348 */ /* 0x000fea0003c00000 */
[----:B------:R0:W1:Y:S02]  /*59d0*/  SHFL.BFLY P6, R169, R171, R172, R173 ;  /* 0x0c0000acaba97389 */ /* 0x00006400000c00ad */
[----:B01----:R-:W-:Y:S05]  /*59e0*/  ENDCOLLECTIVE ;  /* 0x000000000000791b */ /* 0x003fea0003800000 */
.L_x_16616:
[----:B------:R-:W-:Y:S01]  /*59f0*/  HFMA2 R172, -RZ, RZ, 0, 4.76837158203125e-07 ;  /* 0x00000008ffac7431 */ /* 0x000fe200000001ff */
[----:B------:R-:W-:-:S05]  /*5a00*/  MOV R112, R169 ;  /* 0x000000a900707202 */ /* 0x000fca0000000f00 */
[----:B------:R-:W-:-:S05]  /*5a10*/  FADD.FTZ R166, R115, R112 ;  /* 0x0000007073a67221 */ /* 0x000fca0000010000 */
[----:B------:R-:W-:-:S07]  /*5a20*/  MOV R171, R166 ;  /* 0x000000a600ab7202 */ /* 0x000fce0000000f00 */
[----:B------:R-:W-:Y:S05]  /*5a30*/  WARPSYNC.COLLECTIVE R170, `(.L_x_16617) ;  /* 0x00000000aa087348 */ /* 0x000fea0003c00000 */
[----:B------:R0:W1:Y:S02]  /*5a40*/  SHFL.BFLY P6, R169, R171, R172, R173 ;  /* 0x0c0000acaba97389 */ /* 0x00006400000c00ad */
[----:B01----:R-:W-:Y:S05]  /*5a50*/  ENDCOLLECTIVE ;  /* 0x000000000000791b */ /* 0x003fea0003800000 */
.L_x_16617:
        /* <DEDUP_REMOVED lines=8> */
.L_x_16618:
        /* <DEDUP_REMOVED lines=106> */
.L_x_16619:
[----:B------:R-:W-:Y:S01]  /*6180*/  HFMA2 R172, -RZ, RZ, 0, 1.1920928955078125e-07 ;  /* 0x00000002ffac7431 */ /* 0x000fe200000001ff */
[----:B------:R-:W-:-:S05]  /*6190*/  MOV R115, R169 ;  /* 0x000000a900737202 */ /* 0x000fca0000000f00 */
[----:B------:R-:W-:-:S05]  /*61a0*/  FADD.FTZ R115, R0, R115 ;  /* 0x0000007300737221 */ /* 0x000fca0000010000 */
[----:B------:R-:W-:-:S07]  /*61b0*/  MOV R171, R115 ;  /* 0x0000007300ab7202 */ /* 0x000fce0000000f00 */
[----:B------:R-:W-:Y:S05]  /*61c0*/  WARPSYNC.COLLECTIVE R170, `(.L_x_16620) ;  /* 0x00000000aa087348 */ /* 0x000fea0003c00000 */
[----:B------:R0:W1:Y:S02]  /*61d0*/  SHFL.BFLY P6, R169, R171, R172, R173 ;  /* 0x0c0000acaba97389 */ /* 0x00006400000c00ad */
[----:B01----:R-:W-:Y:S05]  /*61e0*/  ENDCOLLECTIVE ;  /* 0x000000000000791b */ /* 0x003fea0003800000 */
.L_x_16620:
[----:B------:R-:W-:Y:S01]  /*61f0*/  HFMA2 R172, -RZ, RZ, 0, 2.384185791015625e-07 ;  /* 0x00000004ffac7431 */ /* 0x000fe200000001ff */
[----:B------:R-:W-:-:S05]  /*6200*/  MOV R114, R169 ;  /* 0x000000a900727202 */ /* 0x000fca0000000f00 */
[----:B------:R-:W-:-:S05]  /*6210*/  FADD.FTZ R114, R115, R114 ;  /* 0x0000007273727221 */ /* 0x000fca0000010000 */
[----:B------:R-:W-:-:S07]  /*6220*/  MOV R171, R114 ;  /* 0x0000007200ab7202 */ /* 0x000fce0000000f00 */
[----:B------:R-:W-:Y:S05]  /*6230*/  WARPSYNC.COLLECTIVE R170, `(.L_x_16621) ;  /* 0x00000000aa087348 */ /* 0x000fea0003c00000 */
[----:B------:R0:W1:Y:S02]  /*6240*/  SHFL.BFLY P6, R169, R171, R172, R173 ;  /* 0x0c0000acaba97389 */ /* 0x00006400000c00ad */
[----:B01----:R-:W-:Y:S05]  /*6250*/  ENDCOLLECTIVE ;  /* 0x000000000000791b */ /* 0x003fea0003800000 */
.L_x_16621:
[----:B------:R-:W-:Y:S01]  /*6260*/  HFMA2 R172, -RZ, RZ, 0, 4.76837158203125e-07 ;  /* 0x00000008ffac7431 */ /* 0x000fe200000001ff */
[----:B------:R-:W-:-:S05]  /*6270*/  MOV R167, R169 ;  /* 0x000000a900a77202 */ /* 0x000fca0000000f00 */
[----:B------:R-:W-:-:S05]  /*6280*/  FADD.FTZ R167, R114, R167 ;  /* 0x000000a772a77221 */ /* 0x000fca0000010000 */
[----:B------:R-:W-:-:S07]  /*6290*/  MOV R171, R167 ;  /* 0x000000a700ab7202 */ /* 0x000fce0000000f00 */
[----:B------:R-:W-:Y:S05]  /*62a0*/  WARPSYNC.COLLECTIVE R170, `(.L_x_16622) ;  /* 0x00000000aa087348 */ /* 0x000fea0003c00000 */
[----:B------:R0:W1:Y:S02]  /*62b0*/  SHFL.BFLY P6, R169, R171, R172, R173 ;  /* 0x0c0000acaba97389 */ /* 0x00006400000c00ad */
[----:B01----:R-:W-:Y:S05]  /*62c0*/  ENDCOLLECTIVE ;  /* 0x000000000000791b */ /* 0x003fea0003800000 */
.L_x_16622:
[----:B------:R-:W-:Y:S01]  /*62d0*/  HFMA2 R172, -RZ, RZ, 0, 9.5367431640625e-07 ;  /* 0x00000010ffac7431 */ /* 0x000fe200000001ff */
[----:B------:R-:W-:-:S05]  /*62e0*/  MOV R166, R169 ;  /* 0x000000a900a67202 */ /* 0x000fca0000000f00 */
[----:B------:R-:W-:-:S05]  /*62f0*/  FADD.FTZ R166, R167, R166 ;  /* 0x000000a6a7a67221 */ /* 0x000fca0000010000 */
[----:B------:R-:W-:-:S07]  /*6300*/  MOV R171, R166 ;  /* 0x000000a600ab7202 */ /* 0x000fce0000000f00 */
[----:B------:R-:W-:Y:S05]  /*6310*/  WARPSYNC.COLLECTIVE R170, `(.L_x_16623) ;  /* 0x00000000aa087348 */ /* 0x000fea0003c00000 */
[----:B------:R0:W1:Y:S02]  /*6320*/  SHFL.BFLY P6, R169, R171, R172, R173 ;  /* 0x0c0000acaba97389 */ /* 0x00006400000c00ad */
[----:B01----:R-:W-:Y:S05]  /*6330*/  ENDCOLLECTIVE ;  /* 0x000000000000791b */ /* 0x003fea0003800000 */
.L_x_16623:
[----:B------:R-:W-:Y:S05]  /*6340*/  BRA `(.L_x_16624) ;  /* 0xffffffe4009c7947 */ /* 0x000fea000383ffff */
.L_x_16625:
        /* <DEDUP_REMOVED lines=11> */
.L_x_33286:


//--------------------- .text._ZN10layer_norm31ln_parallel_residual_fwd_kernelINS_13Kernel_traitsIf6__halfS2_S2_fjLj1536ELj1ELj4ELj1ELj16ENS_18Kernel_traits_baseILj1536EfS2_S2_S2_fjLj128EEEEELb0ELb1ELb1EEEvNS_9FwdParamsE --------------------------
	.section	.text._ZN10layer_norm31ln_parallel_residual_fwd_kernelINS_13Kernel_traitsIf6__halfS2_S2_fjLj1536ELj1ELj4ELj1ELj16ENS_18Kernel_traits_baseILj1536EfS2_S2_S2_fjLj128EEEEELb0ELb1ELb1EEEvNS_9FwdParamsE,"ax",@progbits
	.align	128
        .global         _ZN10layer_norm31ln_parallel_residual_fwd_kernelINS_13Kernel_traitsIf6__halfS2_S2_fjLj1536ELj1ELj4ELj1ELj16ENS_18Kernel_traits_baseILj1536EfS2_S2_S2_fjLj128EEEEELb0ELb1ELb1EEEvNS_9FwdParamsE
        .type           _ZN10layer_norm31ln_parallel_residual_fwd_kernelINS_13Kernel_traitsIf6__halfS2_S2_fjLj1536ELj1ELj4ELj1ELj16ENS_18Kernel_traits_baseILj1536EfS2_S2_S2_fjLj128EEEEELb0ELb1ELb1EEEvNS_9FwdParamsE,@function
        .size           _ZN10layer_norm31ln_parallel_residual_fwd_kernelINS_13Kernel_traitsIf6__halfS2_S2_fjLj1536ELj1ELj4ELj1ELj16ENS_18Kernel_traits_baseILj1536EfS2_S2_S2_fjLj128EEEEELb0ELb1ELb1EEEvNS_9FwdParamsE,(.L_x_33287 - _ZN10layer_norm31ln_parallel_residual_fwd_kernelINS_13Kernel_traitsIf6__halfS2_S2_fjLj1536ELj1ELj4ELj1ELj16ENS_18Kernel_traits_baseILj1536EfS2_S2_S2_fjLj128EEEEELb0ELb1ELb1EEEvNS_9FwdParamsE)
        .other          _ZN10layer_norm31ln_parallel_residual_fwd_kernelINS_13Kernel_traitsIf6__halfS2_S2_fjLj1536ELj1ELj4ELj1ELj16ENS_18Kernel_traits_baseILj1536EfS2_S2_S2_fjLj128EEEEELb0ELb1ELb1EEEvNS_9FwdParamsE,@"STO_CUDA_ENTRY STV_DEFAULT"
_ZN10layer_norm31ln_parallel_residual_fwd_kernelINS_13Kernel_traitsIf6__halfS2_S2_fjLj1536ELj1ELj4ELj1ELj16ENS_18Kernel_traits_baseILj1536EfS2_S2_S2_fjLj128EEEEELb0ELb1ELb1EEEvNS_9FwdParamsE:
.text._ZN10layer_norm31ln_parallel_residual_fwd_kernelINS_13Kernel_traitsIf6__halfS2_S2_fjLj1536ELj1ELj4ELj1ELj16ENS_18Kernel_traits_baseILj1536EfS2_S2_S2_fjLj128EEEEELb0ELb1ELb1EEEvNS_9FwdParamsE:
        /* <DEDUP_REMOVED lines=45> */
.L_x_16626:
        /* <DEDUP_REMOVED lines=38> */
.L_x_16627:
        /* <DEDUP_REMOVED lines=10> */
.L_x_16653:
        /* <DEDUP_REMOVED lines=11> */
[----:B0-----:R-:W-:Y:S01]  /*0680*/  UISETP.NE.U32.AND UP0, UPT, UR10, URZ, UPT ;  /* 0x000000ff0a00728c */ /* 0x001fe2000bf05070 */
[----:B-1----:R-:W-:-:S04]  /*0690*/  @P1 IMAD.WIDE.U32 R120, R119, 0x10, R120 ;  /* 0x0000001077781825 */ /* 0x002fc800078e0078 */
[----:B--2---:R-:W-:Y:S01]  /*06a0*/  @P2 IMAD.WIDE.U32 R122, R119, 0x10, R122 ;  /* 0x00000010777a2825 */ /* 0x004fe200078e007a */
        /* <DEDUP_REMOVED lines=8> */
[--C-:B------:R-:W-:Y:S02]  /*0730*/  HADD2.F32 R120, -RZ, R115.reuse.H0_H0 ;  /* 0x20000073ff787230 */ /* 0x100fe40000004100 */
        /* <DEDUP_REMOVED lines=12> */
[----:B------:R-:W-:Y:S02]  /*0800*/  HADD2.F32 R7, -RZ, R13.H0_H0 ;  /* 0x2000000dff077230 */ /* 0x000fe40000004100 */
        /* <DEDUP_REMOVED lines=29> */
.L_x_16629:
[----:B-----5:R-:W-:Y:S02]  /*09e0*/  HADD2.F32 R118, -RZ, R112.H0_H0 ;  /* 0x20000070ff767230 */ /* 0x020fe40000004100 */
        /* <DEDUP_REMOVED lines=28> */
.L_x_16628:
[----:B------:R-:W-:Y:S05]  /*0bb0*/  @!P2 BRA `(.L_x_16631) ;  /* 0x000000000074a947 */ /* 0x000fea0003800000 */
        /* <DEDUP_REMOVED lines=29> */
.L_x_16631:
        /* <DEDUP_REMOVED lines=8> */
.L_x_16630:
        /* <DEDUP_REMOVED lines=20> */
[----:B------:R-:W-:Y:S02]  /*0f50*/  HADD2.F32 R132, -RZ, R139.H0_H0 ;  /* 0x2000008bff847230 */ /* 0x000fe40000004100 */
[--C-:B------:R-:W-:Y:S02]  /*0f60*/  HADD2.F32 R126, -RZ, R136.reuse.H0_H0 ;  /* 0x20000088ff7e7230 */ /* 0x100fe40000004100 */
[----:B------:R-:W-:Y:S02]  /*0f70*/  HADD2.F32 R133, -RZ, R136.H1_H1 ;  /* 0x30000088ff857230 */ /* 0x000fe40000004100 */
[----:B------:R-:W-:-:S02]  /*0f80*/  HADD2.F32 R130, -RZ, R138.H0_H0 ;  /* 0x2000008aff827230 */ /* 0x000fc40000004100 */
[----:B------:R-:W-:Y:S02]  /*0f90*/  HADD2.F32 R137, -RZ, R138.H1_H1 ;  /* 0x3000008aff897230 */ /* 0x000fe40000004100 */
[----:B------:R-:W-:Y:S01]  /*0fa0*/  HADD2.F32 R139, -RZ, R139.H1_H1 ;  /* 0x3000008bff8b7230 */ /* 0x000fe20000004100 */
[----:B------:R-:W-:Y:S06]  /*0fb0*/  BRA `(.L_x_16634) ;  /* 0x0000000400a47947 */ /* 0x000fec0003800000 */
.L_x_16633:
[----:B-----5:R-:W-:Y:S02]  /*0fc0*/  HADD2.F32 R126, -RZ, R136.H0_H0 ;  /* 0x20000088ff7e7230 */ /* 0x020fe40000004100 */
[----:B------:R-:W-:Y:S02]  /*0fd0*/  HADD2.F32 R5, -RZ, R8.H0_H0 ;  /* 0x20000008ff057230 */ /* 0x000fe40000004100 */
[--C-:B------:R-:W-:Y:S02]  /*0fe0*/  HADD2.F32 R128, -RZ, R137.reuse.H0_H0 ;  /* 0x20000089ff807230 */ /* 0x100fe40000004100 */
[----:B------:R-:W-:Y:S02]  /*0ff0*/  HADD2.F32 R135, -RZ, R137.H1_H1 ;  /* 0x30000089ff877230 */ /* 0x000fe40000004100 */
[----:B------:R-:W-:Y:S01]  /*1000*/  FADD.FTZ R126, R5, R126 ;  /* 0x0000007e057e7221 */ /* 0x000fe20000010000 */
[----:B------:R-:W-:Y:S02]  /*1010*/  HADD2.F32 R132, -RZ, R139.H0_H0 ;  /* 0x2000008bff847230 */ /* 0x000fe40000004100 */
[----:B------:R-:W-:-:S02]  /*1020*/  HADD2.F32 R133, -RZ, R136.H1_H1 ;  /* 0x30000088ff857230 */ /* 0x000fc40000004100 */
[--C-:B------:R-:W-:Y:S02]  /*1030*/  HADD2.F32 R130, -RZ, R138.reuse.H0_H0 ;  /* 0x2000008aff827230 */ /* 0x100fe40000004100 */
        /* <DEDUP_REMOVED lines=21> */
.L_x_16632:
[----:B------:R-:W-:-:S04]  /*1190*/  UISETP.NE.U32.AND UP1, UPT, UR8, URZ, UPT ;  /* 0x000000ff0800728c */ /* 0x000fc8000bf25070 */
[----:B------:R-:W-:-:S09]  /*11a0*/  UISETP.NE.AND.EX UP1, UPT, UR9, URZ, UPT, UP1 ;  /* 0x000000ff0900728c */ /* 0x000fd2000bf25310 */
[----:B------:R-:W-:Y:S05]  /*11b0*/  BRA.U UP1, `(.L_x_16635) ;  /* 0x0000000101747547 */ /* 0x000fea000b800000 */
        /* <DEDUP_REMOVED lines=29> */
.L_x_16635:
        /* <DEDUP_REMOVED lines=12> */
[----:B------:R-:W-:Y:S02]  /*1450*/  HADD2.F32 R112, -RZ, R138.H0_H0 ;  /* 0x2000008aff707230 */ /* 0x000fe40000004100 */
[----:B------:R-:W-:-:S02]  /*1460*/  HADD2.F32 R113, -RZ, R14.H0_H0 ;  /* 0x2000000eff717230 */ /* 0x000fc40000004100 */
[----:B------:R-:W-:Y:S01]  /*1470*/  FADD.FTZ R139, R126, R139 ;  /* 0x0000008b7e8b7221 */ /* 0x000fe20000010000 */
[----:B------:R-:W-:Y:S02]  /*1480*/  HADD2.F32 R5, -RZ, R8.H0_H0 ;  /* 0x20000008ff057230 */ /* 0x000fe40000004100 */
[----:B------:R-:W-:Y:S02]  /*1490*/  HADD2.F32 R7, -RZ, R9.H0_H0 ;  /* 0x20000009ff077230 */ /* 0x000fe40000004100 */
[----:B------:R-:W-:Y:S01]  /*14a0*/  FADD.FTZ R112, R113, R112 ;  /* 0x0000007071707221 */ /* 0x000fe20000010000 */
[----:B------:R-:W-:Y:S02]  /*14b0*/  HADD2.F32 R137, -RZ, R137.H1_H1 ;  /* 0x30000089ff897230 */ /* 0x000fe40000004100 */
[----:B------:R-:W-:Y:S01]  /*14c0*/  FADD.FTZ R126, R5, R0 ;  /* 0x00000000057e7221 */ /* 0x000fe20000010000 */
        /* <DEDUP_REMOVED lines=24> */
.L_x_16634:
        /* <DEDUP_REMOVED lines=14> */
[----:B0----5:R-:W-:Y:S02]  /*1730*/  HADD2.F32 R140, -RZ, R151.H0_H0 ;  /* 0x20000097ff8c7230 */ /* 0x021fe40000004100 */
[--C-:B------:R-:W-:Y:S02]  /*1740*/  HADD2.F32 R134, -RZ, R148.reuse.H0_H0 ;  /* 0x20000094ff867230 */ /* 0x100fe40000004100 */
[----:B------:R-:W-:Y:S02]  /*1750*/  HADD2.F32 R143, -RZ, R148.H1_H1 ;  /* 0x30000094ff8f7230 */ /* 0x000fe40000004100 */
[--C-:B------:R-:W-:Y:S02]  /*1760*/  HADD2.F32 R136, -RZ, R149.reuse.H0_H0 ;  /* 0x20000095ff887230 */ /* 0x100fe40000004100 */
[----:B------:R-:W-:Y:S02]  /*1770*/  HADD2.F32 R145, -RZ, R149.H1_H1 ;  /* 0x30000095ff917230 */ /* 0x000fe40000004100 */
[----:B------:R-:W-:-:S02]  /*1780*/  HADD2.F32 R138, -RZ, R150.H0_H0 ;  /* 0x20000096ff8a7230 */ /* 0x000fc40000004100 */
[----:B------:R-:W-:Y:S02]  /*1790*/  HADD2.F32 R147, -RZ, R150.H1_H1 ;  /* 0x30000096ff937230 */ /* 0x000fe40000004100 */
[----:B------:R-:W-:Y:S01]  /*17a0*/  HADD2.F32 R151, -RZ, R151.H1_H1 ;  /* 0x30000097ff977230 */ /* 0x000fe20000004100 */
[----:B------:R-:W-:Y:S06]  /*17b0*/  BRA `(.L_x_16638) ;  /* 0x00000004009c7947 */ /* 0x000fec0003800000 */
.L_x_16637:
[----:B-----5:R-:W-:Y:S02]  /*17c0*/  HADD2.F32 R134, -RZ, R148.H0_H0 ;  /* 0x20000094ff867230 */ /* 0x020fe40000004100 */
[----:B0-----:R-:W-:Y:S02]  /*17d0*/  HADD2.F32 R5, -RZ, R8.H0_H0 ;  /* 0x20000008ff057230 */ /* 0x001fe40000004100 */
[----:B------:R-:W-:Y:S02]  /*17e0*/  HADD2.F32 R140, -RZ, R151.H0_H0 ;  /* 0x20000097ff8c7230 */ /* 0x000fe40000004100 */
[----:B------:R-:W-:Y:S02]  /*17f0*/  HADD2.F32 R143, -RZ, R148.H1_H1 ;  /* 0x30000094ff8f7230 */ /* 0x000fe40000004100 */
[----:B------:R-:W-:Y:S01]  /*1800*/  FADD.FTZ R134, R5, R134 ;  /* 0x0000008605867221 */ /* 0x000fe20000010000 */
[--C-:B------:R-:W-:Y:S02]  /*1810*/  HADD2.F32 R136, -RZ, R149.reuse.H0_H0 ;  /* 0x20000095ff887230 */ /* 0x100fe40000004100 */
        /* <DEDUP_REMOVED lines=23> */
.L_x_16636:
[----:B------:R-:W-:Y:S05]  /*1990*/  BRA.U UP1, `(.L_x_16639) ;  /* 0x0000000101747547 */ /* 0x000fea000b800000 */
        /* <DEDUP_REMOVED lines=29> */
.L_x_16639:
[----:B-----5:R-:W-:Y:S02]  /*1b70*/  HADD2.F32 R0, -RZ, R148.H0_H0 ;  /* 0x20000094ff007230 */ /* 0x020fe40000004100 */
[----:B0-----:R-:W-:Y:S02]  /*1b80*/  HADD2.F32 R5, -RZ, R12.H0_H0 ;  /* 0x2000000cff057230 */ /* 0x001fe40000004100 */
        /* <DEDUP_REMOVED lines=42> */
.L_x_16638:
        /* <DEDUP_REMOVED lines=23> */
.L_x_16641:
[----:B-----5:R-:W-:Y:S02]  /*1fa0*/  HADD2.F32 R142, -RZ, R112.H0_H0 ;  /* 0x20000070ff8e7230 */ /* 0x020fe40000004100 */
[----:B0-----:R-:W-:Y:S02]  /*1fb0*/  HADD2.F32 R5, -RZ, R8.H0_H0 ;  /* 0x20000008ff057230 */ /* 0x001fe40000004100 */
        /* <DEDUP_REMOVED lines=27> */
.L_x_16640:
[----:B------:R-:W-:Y:S05]  /*2170*/  BRA.U UP1, `(.L_x_16643) ;  /* 0x0000000101747547 */ /* 0x000fea000b800000 */
        /* <DEDUP_REMOVED lines=29> */
.L_x_16643:
[----:B-----5:R-:W-:Y:S02]  /*2350*/  HADD2.F32 R0, -RZ, R112.H0_H0 ;  /* 0x20000070ff007230 */ /* 0x020fe40000004100 */
[----:B0-----:R-:W-:Y:S02]  /*2360*/  HADD2.F32 R5, -RZ, R12.H0_H0 ;  /* 0x2000000cff057230 */ /* 0x001fe40000004100 */
[----:B------:R-:W-:Y:S02]  /*2370*/  HADD2.F32 R142, -RZ, R114.H0_H0 ;  /* 0x20000072ff8e7230 */ /* 0x000fe40000004100 */
[----:B------:R-:W-:Y:S02]  /*2380*/  HADD2.F32 R112, -RZ, R112.H1_H1 ;  /* 0x30000070ff707230 */ /* 0x000fe40000004100 */
[----:B------:R-:W-:Y:S01]  /*2390*/  FADD.FTZ R0, R5, R0 ;  /* 0x0000000005007221 */ /* 0x000fe20000010000 */
[----:B------:R-:W-:Y:S02]  /*23a0*/  HADD2.F32 R114, -RZ, R114.H1_H1 ;  /* 0x30000072ff727230 */ /* 0x000fe40000004100 */
[----:B------:R-:W-:-:S02]  /*23b0*/  HADD2.F32 R5, -RZ, R12.H1_H1 ;  /* 0x3000000cff057230 */ /* 0x000fc40000004100 */
[----:B------:R-:W-:Y:S02]  /*23c0*/  HADD2.F32 R149, -RZ, R14.H1_H1 ;  /* 0x3000000eff957230 */ /* 0x000fe40000004100 */
[--C-:B------:R-:W-:Y:S02]  /*23d0*/  HADD2.F32 R4, -RZ, R113.reuse.H0_H0 ;  /* 0x20000071ff047230 */ /* 0x100fe40000004100 */
[----:B------:R-:W-:Y:S01]  /*23e0*/  FADD.FTZ R112, R5, R112 ;  /* 0x0000007005707221 */ /* 0x000fe20000010000 */
[----:B------:R-:W-:Y:S02]  /*23f0*/  HADD2.F32 R113, -RZ, R113.H1_H1 ;  /* 0x30000071ff717230 */ /* 0x000fe40000004100 */
[----:B------:R-:W-:Y:S01]  /*2400*/  FADD.FTZ R114, R149, R114 ;  /* 0x0000007295727221 */ /* 0x000fe20000010000 */
[----:B------:R-:W-:Y:S02]  /*2410*/  HADD2.F32 R6, -RZ, R13.H1_H1 ;  /* 0x3000000dff067230 */ /* 0x000fe40000004100 */
[----:B------:R-:W-:-:S02]  /*2420*/  HADD2.F32 R144, -RZ, R115.H0_H0 ;  /* 0x20000073ff907230 */ /* 0x000fc40000004100 */
[----:B------:R-:W-:Y:S02]  /*2430*/  HADD2.F32 R148, -RZ, R115.H1_H1 ;  /* 0x30000073ff947230 */ /* 0x000fe40000004100 */
[----:B------:R-:W-:Y:S01]  /*2440*/  FADD.FTZ R6, R6, R113 ;  /* 0x0000007106067221 */ /* 0x000fe20000010000 */
[----:B------:R-:W-:Y:S02]  /*2450*/  HADD2.F32 R115, -RZ, R14.H0_H0 ;  /* 0x2000000eff737230 */ /* 0x000fe40000004100 */
        /* <DEDUP_REMOVED lines=27> */
.L_x_16642:
        /* <DEDUP_REMOVED lines=23> */
.L_x_16645:
        /* <DEDUP_REMOVED lines=29> */
.L_x_16644:
        /* <DEDUP_REMOVED lines=30> */
.L_x_16647:
        /* <DEDUP_REMOVED lines=44> */
.L_x_16646:
        /* <DEDUP_REMOVED lines=15> */
[----:B------:R-:W-:Y:S02]  /*2ee0*/  HADD2.F32 R117, -RZ, R112.H1_H1 ;  /* 0x30000070ff757230 */ /* 0x000fe40000004100 */
[--C-:B------:R-:W-:Y:S02]  /*2ef0*/  HADD2.F32 R158, -RZ, R114.reuse.H0_H0 ;  /* 0x20000072ff9e7230 */ /* 0x100fe40000004100 */
[----:B0-----:R-:W-:Y:S02]  /*2f00*/  HADD2.F32 R171, -RZ, R114.H1_H1 ;  /* 0x30000072ffab7230 */ /* 0x001fe40000004100 */
[----:B------:R-:W-:Y:S02]  /*2f10*/  HADD2.F32 R112, -RZ, R113.H0_H0 ;  /* 0x20000071ff707230 */ /* 0x000fe40000004100 */
[----:B------:R-:W-:-:S02]  /*2f20*/  HADD2.F32 R114, -RZ, R115.H0_H0 ;  /* 0x20000073ff727230 */ /* 0x000fc40000004100 */
[----:B------:R-:W-:Y:S02]  /*2f30*/  HADD2.F32 R113, -RZ, R113.H1_H1 ;  /* 0x30000071ff717230 */ /* 0x000fe40000004100 */
[----:B------:R-:W-:Y:S01]  /*2f40*/  HADD2.F32 R115, -RZ, R115.H1_H1 ;  /* 0x30000073ff737230 */ /* 0x000fe20000004100 */
[----:B------:R-:W-:Y:S06]  /*2f50*/  BRA `(.L_x_16650) ;  /* 0x00000004009c7947 */ /* 0x000fec0003800000 */
.L_x_16649:
[----:B-----5:R-:W-:Y:S02]  /*2f60*/  HADD2.F32 R116, -RZ, R112.H0_H0 ;  /* 0x20000070ff747230 */ /* 0x020fe40000004100 */
[----:B------:R-:W-:Y:S02]  /*2f70*/  HADD2.F32 R158, -RZ, R114.H0_H0 ;  /* 0x20000072ff9e7230 */ /* 0x000fe40000004100 */
[----:B0-----:R-:W-:Y:S02]  /*2f80*/  HADD2.F32 R5, -RZ, R8.H0_H0 ;  /* 0x20000008ff057230 */ /* 0x001fe40000004100 */
[----:B------:R-:W-:Y:S02]  /*2f90*/  HADD2.F32 R171, -RZ, R10.H0_H0 ;  /* 0x2000000affab7230 */ /* 0x000fe40000004100 */
[----:B------:R-:W-:Y:S02]  /*2fa0*/  HADD2.F32 R117, -RZ, R112.H1_H1 ;  /* 0x30000070ff757230 */ /* 0x000fe40000004100 */
[----:B------:R-:W-:Y:S01]  /*2fb0*/  FADD.FTZ R116, R5, R116 ;  /* 0x0000007405747221 */ /* 0x000fe20000010000 */
[----:B------:R-:W-:-:S02]  /*2fc0*/  HADD2.F32 R6, -RZ, R114.H1_H1 ;  /* 0x30000072ff067230 */ /* 0x000fc40000004100 */
[----:B------:R-:W-:Y:S01]  /*2fd0*/  FADD.FTZ R158, R171, R158 ;  /* 0x0000009eab9e7221 */ /* 0x000fe20000010000 */
[----:B------:R-:W-:Y:S02]  /*2fe0*/  HADD2.F32 R112, -RZ, R113.H0_H0 ;  /* 0x20000071ff707230 */ /* 0x000fe40000004100 */
[----:B------:R-:W-:Y:S02]  /*2ff0*/  HADD2.F32 R114, -RZ, R115.H0_H0 ;  /* 0x20000073ff727230 */ /* 0x000fe40000004100 */
        /* <DEDUP_REMOVED lines=19> */
.L_x_16648:
[----:B------:R-:W-:Y:S05]  /*3130*/  BRA.U UP1, `(.L_x_16651) ;  /* 0x0000000101747547 */ /* 0x000fea000b800000 */
        /* <DEDUP_REMOVED lines=29> */
.L_x_16651:
        /* <DEDUP_REMOVED lines=44> */
.L_x_16650:
        /* <DEDUP_REMOVED lines=172> */
.L_x_16665:
        /* <DEDUP_REMOVED lines=16> */
[----:B------:R-:W5:Y:S01]  /*4190*/  LDC.64 R116, c[0x0][0x428] ;  /* 0x00010a00ff747b82 */ /* 0x000f620000000a00 */
        /* <DEDUP_REMOVED lines=20> */
[----:B------:R-:W-:Y:S01]  /*42e0*/  FADD.FTZ R168, -R0, R137 ;  /* 0x0000008900a87221 */ /* 0x000fe20000010100 */
        /* <DEDUP_REMOVED lines=8> */
[----:B------:R-:W-:Y:S01]  /*4370*/  FMUL.FTZ R168, R193, R168 ;  /* 0x000000a8c1a87220 */ /* 0x000fe20000410000 */
[----:B-1----:R-:W-:-:S04]  /*4380*/  @!P2 IMAD.WIDE R174, R3, 0x4, R174 ;  /* 0x0000000403aea825 */ /* 0x002fc800078e02ae */
[C---:B------:R-:W-:Y:S01]  /*4390*/  FADD.FTZ R138, -R0.reuse, R138 ;  /* 0x0000008a008a7221 */ /* 0x040fe20000010100 */
[C---:B------:R-:W-:Y:S01]  /*43a0*/  FADD.FTZ R140, -R0.reuse, R140 ;  /* 0x0000008c008c7221 */ /* 0x040fe20000010100 */
[----:B------:R-:W-:Y:S01]  /*43b0*/  FADD.FTZ R181, -R0, R159 ;  /* 0x0000009f00b57221 */ /* 0x000fe20000010100 */
[----:B--2---:R-:W-:Y:S01]  /*43c0*/  @!P2 IMAD.WIDE R172, R3, 0x4, R172 ;  /* 0x0000000403aca825 */ /* 0x004fe200078e02ac */
[----:B------:R-:W-:-:S03]  /*43d0*/  F2FP.F16.F32.PACK_AB R113, R118, R113 ;  /* 0x000000717671723e */ /* 0x000fc600000000ff */
[C---:B------:R-:W-:Y:S01]  /*43e0*/  FADD.FTZ R154, -R0.reuse, R154 ;  /* 0x0000009a009a7221 */ /* 0x040fe20000010100 */
[----:B------:R-:W-:Y:S01]  /*43f0*/  FADD.FTZ R185, -R0, R167 ;  /* 0x000000a700b97221 */ /* 0x000fe20000010100 */
[----:B------:R-:W-:Y:S01]  /*4400*/  F2FP.F16.F32.PACK_AB R115, R124, R115 ;  /* 0x000000737c73723e */ /* 0x000fe200000000ff */
[----:B-----5:R-:W-:Y:S01]  /*4410*/  IMAD.WIDE.U32 R118, R119, 0x10, R116 ;  /* 0x0000001077767825 */ /* 0x020fe200078e0074 */
[----:B------:R-:W-:-:S03]  /*4420*/  F2FP.F16.F32.PACK_AB R114, R125, R120 ;  /* 0x000000787d72723e */ /* 0x000fc600000000ff */
[----:B------:R-:W-:Y:S01]  /*4430*/  FADD.FTZ R178, -R0, R151 ;  /* 0x0000009700b27221 */ /* 0x000fe20000010100 */
[----:B------:R-:W-:Y:S01]  /*4440*/  F2FP.F16.F32.PACK_AB R112, R123, R112 ;  /* 0x000000707b70723e */ /* 0x000fe200000000ff */
[----:B------:R-:W-:Y:S01]  /*4450*/  FFMA.FTZ R137, R137, R96, R48 ;  /* 0x0000006089897223 */ /* 0x000fe20000010030 */
[----:B------:R-:W-:Y:S01]  /*4460*/  FFMA.FTZ R168, R168, R97, R49 ;  /* 0x00000061a8a87223 */ /* 0x000fe20000010031 */
[C---:B------:R-:W-:Y:S01]  /*4470*/  FADD.FTZ R179, -R0.reuse, R153 ;  /* 0x0000009900b37221 */ /* 0x040fe20000010100 */
[C---:B------:R-:W-:Y:S01]  /*4480*/  FMUL.FTZ R151, R193.reuse, R138 ;  /* 0x0000008ac1977220 */ /* 0x040fe20000410000 */
[----:B------:R-:W-:Y:S01]  /*4490*/  @!P2 STG.E desc[UR6][R174.64], R160 ;  /* 0x000000a0ae00a986 */ /* 0x000fe2000c101906 */
[C---:B------:R-:W-:Y:S01]  /*44a0*/  FMUL.FTZ R153, R193.reuse, R140 ;  /* 0x0000008cc1997220 */ /* 0x040fe20000410000 */
[C---:B------:R-:W-:Y:S01]  /*44b0*/  FMUL.FTZ R138, R193.reuse, R181 ;  /* 0x000000b5c18a7220 */ /* 0x040fe20000410000 */
[C---:B------:R-:W-:Y:S01]  /*44c0*/  FMUL.FTZ R167, R193.reuse, R154 ;  /* 0x0000009ac1a77220 */ /* 0x040fe20000410000 */
[----:B------:R-:W-:Y:S01]  /*44d0*/  FMUL.FTZ R140, R193, R185 ;  /* 0x000000b9c18c7220 */ /* 0x000fe20000410000 */
[----:B------:R-:W-:Y:S01]  /*44e0*/  @!P2 STG.E desc[UR6][R172.64], R193 ;  /* 0x000000c1ac00a986 */ /* 0x000fe2000c101906 */
[C---:B------:R-:W-:Y:S01]  /*44f0*/  FADD.FTZ R126, -R0.reuse, R126 ;  /* 0x0000007e007e7221 */ /* 0x040fe20000010100 */
[C---:B------:R-:W-:Y:S01]  /*4500*/  FADD.FTZ R164, -R0.reuse, R133 ;  /* 0x0000008500a47221 */ /* 0x040fe20000010100 */
[C---:B------:R-:W-:Y:S01]  /*4510*/  FADD.FTZ R132, -R0.reuse, R132 ;  /* 0x0000008400847221 */ /* 0x040fe20000010100 */
[----:B------:R1:W-:Y:S01]  /*4520*/  STG.E.128 desc[UR6][R118.64], R112 ;  /* 0x0000007076007986 */ /* 0x0003e2000c101d06 */
[C---:B------:R-:W-:Y:S01]  /*4530*/  FADD.FTZ R134, -R0.reuse, R134 ;  /* 0x0000008600867221 */ /* 0x040fe20000010100 */
[----:B------:R-:W-:Y:S01]  /*4540*/  FADD.FTZ R143, -R0, R143 ;  /* 0x0000008f008f7221 */ /* 0x000fe20000010100 */
[----:B------:R-:W-:-:S04]  /*4550*/  IMAD.WIDE.U32 R124, R141, 0x10, R116 ;  /* 0x000000108d7c7825 */ /* 0x000fc800078e0074 */
[C---:B------:R-:W-:Y:S01]  /*4560*/  FADD.FTZ R128, -R0.reuse, R128 ;  /* 0x0000008000807221 */ /* 0x040fe20000010100 */
[----:B------:R-:W-:Y:S01]  /*4570*/  FADD.FTZ R170, -R0, R139 ;  /* 0x0000008b00aa7221 */ /* 0x000fe20000010100 */
[----:B------:R-:W-:Y:S01]  /*4580*/  FFMA.FTZ R141, R140, R73, R25 ;  /* 0x000000498c8d7223 */ /* 0x000fe20000010019 */
[C---:B------:R-:W-:Y:S01]  /*4590*/  FADD.FTZ R176, -R0.reuse, R145 ;  /* 0x0000009100b07221 */ /* 0x040fe20000010100 */
[C---:B------:R-:W-:Y:S01]  /*45a0*/  FMUL.FTZ R133, R193.reuse, R126 ;  /* 0x0000007ec1857220 */ /* 0x040fe20000410000 */
[C---:B------:R-:W-:Y:S01]  /*45b0*/  FMUL.FTZ R164, R193.reuse, R164 ;  /* 0x000000a4c1a47220 */ /* 0x040fe20000410000 */
[C---:B------:R-:W-:Y:S01]  /*45c0*/  FMUL.FTZ R139, R193.reuse, R132 ;  /* 0x00000084c18b7220 */ /* 0x040fe20000410000 */
[C---:B------:R-:W-:Y:S01]  /*45d0*/  FMUL.FTZ R145, R193.reuse, R134 ;  /* 0x00000086c1917220 */ /* 0x040fe20000410000 */
[----:B------:R-:W-:Y:S01]  /*45e0*/  FMUL.FTZ R132, R193, R143 ;  /* 0x0000008fc1847220 */ /* 0x000fe20000410000 */
[C---:B0-----:R-:W-:Y:S01]  /*45f0*/  FADD.FTZ R166, -R0.reuse, R135 ;  /* 0x0000008700a67221 */ /* 0x041fe20000010100 */
[C---:B------:R-:W-:Y:S01]  /*4600*/  FADD.FTZ R136, -R0.reuse, R136 ;  /* 0x0000008800887221 */ /* 0x040fe20000010100 */
[C---:B------:R-:W-:Y:S01]  /*4610*/  FADD.FTZ R177, -R0.reuse, R147 ;  /* 0x0000009300b17221 */ /* 0x040fe20000010100 */
[C---:B------:R-:W-:Y:S01]  /*4620*/  FADD.FTZ R142, -R0.reuse, R142 ;  /* 0x0000008e008e7221 */ /* 0x040fe20000010100 */
[----:B------:R-:W-:Y:S01]  /*4630*/  FADD.FTZ R146, -R0, R146 ;  /* 0x0000009200927221 */ /* 0x000fe20000010100 */
[----:B-1----:R-:W-:Y:S01]  /*4640*/  F2FP.F16.F32.PACK_AB R114, R168, R137 ;  /* 0x00000089a872723e */ /* 0x002fe200000000ff */
[----:B------:R-:W-:Y:S01]  /*4650*/  FFMA.FTZ R137, R138, R81, R33 ;  /* 0x000000518a897223 */ /* 0x000fe20000010021 */
[----:B------:R-:W-:Y:S01]  /*4660*/  FFMA.FTZ R138, R167, R72, R24 ;  /* 0x00000048a78a7223 */ /* 0x000fe20000010018 */
[----:B------:R-:W-:Y:S01]  /*4670*/  FMUL.FTZ R135, R193, R128 ;  /* 0x00000080c1877220 */ /* 0x000fe20000410000 */
[----:B------:R-:W-:-:S04]  /*4680*/  IMAD.WIDE.U32 R120, R121, 0x10, R116 ;  /* 0x0000001079787825 */ /* 0x000fc800078e0074 */
[----:B------:R-:W-:Y:S01]  /*4690*/  FFMA.FTZ R133, R133, R100, R52 ;  /* 0x0000006485857223 */ /* 0x000fe20000010034 */
[----:B------:R-:W-:Y:S01]  /*46a0*/  FFMA.FTZ R164, R164, R101, R53 ;  /* 0x00000065a4a47223 */ /* 0x000fe20000010035 */
[----:B------:R-:W-:Y:S01]  /*46b0*/  F2FP.F16.F32.PACK_AB R138, R141, R138 ;  /* 0x0000008a8d8a723e */ /* 0x000fe200000000ff */
[----:B------:R-:W-:-:S04]  /*46c0*/  IMAD.WIDE.U32 R122, R131, 0x10, R116 ;  /* 0x00000010837a7825 */ /* 0x000fc800078e0074 */
[----:B------:R-:W-:Y:S01]  /*46d0*/  FFMA.FTZ R131, R132, R93, R45 ;  /* 0x0000005d84837223 */ /* 0x000fe2000001002d */
[----:B------:R-:W0:Y:S01]  /*46e0*/  LDC.64 R140, c[0x0][0x380] ;  /* 0x0000e000ff8c7b82 */ /* 0x000e220000000a00 */
[----:B------:R-:W-:Y:S01]  /*46f0*/  FADD.FTZ R180, -R0, R157 ;  /* 0x0000009d00b47221 */ /* 0x000fe20000010100 */
[----:B------:R-:W-:-:S04]  /*4700*/  IMAD.WIDE.U32 R126, R149, 0x10, R116 ;  /* 0x00000010957e7825 */ /* 0x000fc800078e0074 */
[----:B------:R-:W-:Y:S01]  /*4710*/  FADD.FTZ R182, -R0, R161 ;  /* 0x000000a100b67221 */ /* 0x000fe20000010100 */
[C---:B------:R-:W-:Y:S01]  /*4720*/  FMUL.FTZ R166, R193.reuse, R166 ;  /* 0x000000a6c1a67220 */ /* 0x040fe20000410000 */
[----:B------:R-:W-:Y:S01]  /*4730*/  FMUL.FTZ R147, R193, R136 ;  /* 0x00000088c1937220 */ /* 0x000fe20000410000 */
[----:B------:R-:W-:-:S04]  /*4740*/  IMAD.WIDE.U32 R128, R155, 0x10, R116 ;  /* 0x000000109b807825 */ /* 0x000fc800078e0074 */
[----:B------:R-:W-:Y:S01]  /*4750*/  FFMA.FTZ R116, R145, R92, R44 ;  /* 0x0000005c91747223 */ /* 0x000fe2000001002c */
        /* <DEDUP_REMOVED lines=13> */
[----:B------:R-:W-:Y:S01]  /*4830*/  F2FP.F16.F32.PACK_AB R112, R164, R133 ;  /* 0x00000085a470723e */ /* 0x000fe200000000ff */
[----:B------:R-:W-:Y:S01]  /*4840*/  FADD.FTZ R158, -R0, R158 ;  /* 0x0000009e009e7221 */ /* 0x000fe20000010100 */
[----:B------:R-:W-:Y:S01]  /*4850*/  FFMA.FTZ R135, R135, R102, R54 ;  /* 0x0000006687877223 */ /* 0x000fe20000010036 */
[----:B------:R-:W-:Y:S01]  /*4860*/  FFMA.FTZ R166, R166, R103, R55 ;  /* 0x00000067a6a67223 */ /* 0x000fe20000010037 */
[----:B------:R-:W-:Y:S01]  /*4870*/  FFMA.FTZ R118, R151, R88, R40 ;  /* 0x0000005897767223 */ /* 0x000fe20000010028 */
[----:B------:R-:W-:Y:S01]  /*4880*/  FFMA.FTZ R133, R134, R89, R41 ;  /* 0x0000005986857223 */ /* 0x000fe20000010029 */
[----:B------:R-:W-:Y:S01]  /*4890*/  F2FP.F16.F32.PACK_AB R116, R131, R116 ;  /* 0x000000748374723e */ /* 0x000fe200000000ff */
        /* <DEDUP_REMOVED lines=26> */
[----:B------:R-:W-:Y:S01]  /*4a40*/  F2FP.F16.F32.PACK_AB R113, R166, R135 ;  /* 0x00000087a671723e */ /* 0x000fe200000000ff */
[----:B------:R-:W-:Y:S01]  /*4a50*/  FFMA.FTZ R117, R147, R94, R46 ;  /* 0x0000005e93757223 */ /* 0x000fe2000001002e */
[----:B------:R-:W-:Y:S01]  /*4a60*/  FFMA.FTZ R176, R176, R95, R47 ;  /* 0x0000005fb0b07223 */ /* 0x000fe2000001002f */
[----:B------:R-:W-:Y:S01]  /*4a70*/  F2FP.F16.F32.PACK_AB R118, R133, R118 ;  /* 0x000000768576723e */ /* 0x000fe200000000ff */
[----:B------:R-:W-:Y:S01]  /*4a80*/  FFMA.FTZ R135, R163, R82, R34 ;  /* 0x00000052a3877223 */ /* 0x000fe20000010022 */
[----:B------:R-:W-:Y:S01]  /*4a90*/  F2FP.F16.F32.PACK_AB R115, R170, R139 ;  /* 0x0000008baa73723e */ /* 0x000fe200000000ff */
[----:B------:R-:W-:Y:S01]  /*4aa0*/  FFMA.FTZ R182, R182, R83, R35 ;  /* 0x00000053b6b67223 */ /* 0x000fe20000010023 */
[----:B------:R-:W-:Y:S01]  /*4ab0*/  F2FP.F16.F32.PACK_AB R134, R137, R134 ;  /* 0x000000868986723e */ /* 0x000fe200000000ff */
[----:B------:R-:W-:Y:S01]  /*4ac0*/  FFMA.FTZ R133, R159, R86, R38 ;  /* 0x000000569f857223 */ /* 0x000fe20000010026 */
[----:B------:R-:W-:Y:S01]  /*4ad0*/  FFMA.FTZ R180, R180, R87, R39 ;  /* 0x00000057b4b47223 */ /* 0x000fe20000010027 */
[----:B------:R-:W-:Y:S01]  /*4ae0*/  F2FP.F16.F32.PACK_AB R132, R131, R132 ;  /* 0x000000848384723e */ /* 0x000fe200000000ff */
        /* <DEDUP_REMOVED lines=15> */
[----:B------:R1:W-:Y:S01]  /*4be0*/  STG.E.128 desc[UR6][R120.64], R112 ;  /* 0x0000007078007986 */ /* 0x0003e2000c101d06 */
[----:B------:R-:W-:-:S02]  /*4bf0*/  F2FP.F16.F32.PACK_AB R117, R176, R117 ;  /* 0x00000075b075723e */ /* 0x000fc400000000ff */
[----:B------:R-:W-:Y:S02]  /*4c00*/  F2FP.F16.F32.PACK_AB R135, R182, R135 ;  /* 0x00000087b687723e */ /* 0x000fe400000000ff */
[----:B------:R-:W-:Y:S01]  /*4c10*/  F2FP.F16.F32.PACK_AB R133, R180, R133 ;  /* 0x00000085b485723e */ /* 0x000fe200000000ff */
[----:B------:R1:W-:Y:S01]  /*4c20*/  STG.E.128 desc[UR6][R122.64], R116 ;  /* 0x000000747a007986 */ /* 0x0003e2000c101d06 */
[----:B------:R-:W-:Y:S02]  /*4c30*/  F2FP.F16.F32.PACK_AB R139, R186, R139 ;  /* 0x0000008bba8b723e */ /* 0x000fe400000000ff */
[----:B------:R-:W-:Y:S01]  /*4c40*/  F2FP.F16.F32.PACK_AB R137, R184, R137 ;  /* 0x00000089b889723e */ /* 0x000fe200000000ff */
[----:B------:R1:W-:Y:S01]  /*4c50*/  STG.E.128 desc[UR6][R124.64], R132 ;  /* 0x000000847c007986 */ /* 0x0003e2000c101d06 */
[----:B------:R-:W-:Y:S02]  /*4c60*/  F2FP.F16.F32.PACK_AB R136, R131, R136 ;  /* 0x000000888388723e */ /* 0x000fe400000000ff */
[----:B------:R-:W-:-:S02]  /*4c70*/  F2FP.F16.F32.PACK_AB R163, R144, R177 ;  /* 0x000000b190a3723e */ /* 0x000fc400000000ff */
[----:B------:R-:W-:Y:S01]  /*4c80*/  F2FP.F16.F32.PACK_AB R162, R162, R175 ;  /* 0x000000afa2a2723e */ /* 0x000fe200000000ff */
[----:B------:R1:W-:Y:S01]  /*4c90*/  STG.E.128 desc[UR6][R126.64], R136 ;  /* 0x000000887e007986 */ /* 0x0003e2000c101d06 */
[----:B------:R-:W-:Y:S02]  /*4ca0*/  F2FP.F16.F32.PACK_AB R161, R142, R171 ;  /* 0x000000ab8ea1723e */ /* 0x000fe400000000ff */
[----:B------:R-:W-:Y:S02]  /*4cb0*/  F2FP.F16.F32.PACK_AB R160, R0, R187 ;  /* 0x000000bb00a0723e */ /* 0x000fe400000000ff */
[----:B0-----:R-:W-:-:S03]  /*4cc0*/  LEA R3, R140, R3, 0x2 ;  /* 0x000000038c037211 */ /* 0x001fc600078e10ff */
[----:B------:R1:W-:Y:S01]  /*4cd0*/  STG.E.128 desc[UR6][R128.64], R160 ;  /* 0x000000a080007986 */ /* 0x0003e2000c101d06 */
[----:B------:R-:W-:-:S13]  /*4ce0*/  ISETP.GE.AND P2, PT, R3, R141, PT ;  /* 0x0000008d0300720c */ /* 0x000fda0003f46270 */
[----:B------:R-:W-:Y:S05]  /*4cf0*/  @!P2 BRA `(.L_x_16653) ;  /* 0xffffffb80034a947 */ /* 0x000fea000383ffff */
[----:B------:R-:W-:Y:S05]  /*4d00*/  EXIT ;  /* 0x000000000000794d */ /* 0x000fea0003800000 */
.L_x_16652:
[----:B------:R-:W-:Y:S01]  /*4d10*/  HFMA2 R170, -RZ, RZ, 0, 5.9604644775390625e-08 ;  /* 0x00000001ffaa7431 */ /* 0x000fe200000001ff */
[----:B------:R-:W-:Y:S01]  /*4d20*/  BSSY B0, `(.L_x_16654) ;  /* 0x0000007000007945 */ /* 0x000fe20003800000 */
[----:B------:R-:W-:Y:S02]  /*4d30*/  MOV R179, R0 ;  /* 0x0000000000b37202 */ /* 0x000fe40000000f00 */
[----:B------:R-:W-:Y:S02]  /*4d40*/  MOV R181, 0x1f ;  /* 0x0000001f00b57802 */ /* 0x000fe40000000f00 */
[----:B------:R-:W-:-:S07]  /*4d50*/  MOV R168, 0xffffffff ;  /* 0xffffffff00a87802 */ /* 0x000fce0000000f00 */
[----:B---3--:R-:W-:Y:S05]  /*4d60*/  WARPSYNC.COLLECTIVE R168, `(.L_x_16655) ;  /* 0x00000000a8087348 */ /* 0x008fea0003c00000 */
[----:B------:R0:W1:Y:S02]  /*4d70*/  SHFL.BFLY P3, R177, R179, R170, R181 ;  /* 0x0c0000aab3b17389 */ /* 0x00006400000600b5 */
[----:B01-3--:R-:W-:Y:S05]  /*4d80*/  ENDCOLLECTIVE ;  /* 0x000000000000791b */ /* 0x00bfea0003800000 */
.L_x_16655:
[----:B------:R-:W-:Y:S05]  /*4d90*/  BSYNC B0 ;  /* 0x0000000000007941 */ /* 0x000fea0003800000 */
.L_x_16654:
        /* <DEDUP_REMOVED lines=10> */
.L_x_16656:
[----:B------:R-:W-:Y:S01]  /*4e40*/  HFMA2 R170, -RZ, RZ, 0, 2.384185791015625e-07 ;  /* 0x00000004ffaa7431 */ /* 0x000fe200000001ff */
[----:B------:R-:W-:-:S05]  /*4e50*/  MOV R160, R177 ;  /* 0x000000b100a07202 */ /* 0x000fca0000000f00 */
[----:B------:R-:W-:-:S05]  /*4e60*/  FADD.FTZ R164, R173, R160 ;  /* 0x000000a0ada47221 */ /* 0x000fca0000010000 */
[----:B------:R-:W-:-:S07]  /*4e70*/  MOV R179, R164 ;  /* 0x000000a400b37202 */ /* 0x000fce0000000f00 */
[----:B------:R-:W-:Y:S05]  /*4e80*/  WARPSYNC.COLLECTIVE R168, `(.L_x_16657) ;  /* 0x00000000a8087348 */ /* 0x000fea0003c00000 */
[----:B------:R0:W1:Y:S02]  /*4e90*/  SHFL.BFLY P3, R177, R179, R170, R181 ;  /* 0x0c0000aab3b17389 */ /* 0x00006400000600b5 */
[----:B01----:R-:W-:Y:S05]  /*4ea0*/  ENDCOLLECTIVE ;  /* 0x000000000000791b */ /* 0x003fea0003800000 */
.L_x_16657:
[----:B------:R-:W-:Y:S01]  /*4eb0*/  HFMA2 R170, -RZ, RZ, 0, 4.76837158203125e-07 ;  /* 0x00000008ffaa7431 */ /* 0x000fe200000001ff */
[----:B------:R-:W-:-:S05]  /*4ec0*/  MOV R175, R177 ;  /* 0x000000b100af7202 */ /* 0x000fca0000000f00 */
[----:B------:R-:W-:-:S05]  /*4ed0*/  FADD.FTZ R175, R164, R175 ;  /* 0x000000afa4af7221 */ /* 0x000fca0000010000 */
[----:B------:R-:W-:-:S07]  /*4ee0*/  MOV R179, R175 ;  /* 0x000000af00b37202 */ /* 0x000fce0000000f00 */
[----:B------:R-:W-:Y:S05]  /*4ef0*/  WARPSYNC.COLLECTIVE R168, `(.L_x_16658) ;  /* 0x00000000a8087348 */ /* 0x000fea0003c00000 */
[----:B------:R0:W1:Y:S02]  /*4f00*/  SHFL.BFLY P3, R177, R179, R170, R181 ;  /* 0x0c0000aab3b17389 */ /* 0x00006400000600b5 */
[----:B01----:R-:W-:Y:S05]  /*4f10*/  ENDCOLLECTIVE ;  /* 0x000000000000791b */ /* 0x003fea0003800000 */
.L_x_16658:
[----:B------:R-:W-:Y:S01]  /*4f20*/  HFMA2 R170, -RZ, RZ, 0, 9.5367431640625e-07 ;  /* 0x00000010ffaa7431 */ /* 0x000fe200000001ff */
[----:B------:R-:W-:-:S05]  /*4f30*/  MOV R160, R177 ;  /* 0x000000b100a07202 */ /* 0x000fca0000000f00 */
[----:B------:R-:W-:-:S05]  /*4f40*/  FADD.FTZ R166, R175, R160 ;  /* 0x000000a0afa67221 */ /* 0x000fca0000010000 */
[----:B------:R-:W-:-:S07]  /*4f50*/  MOV R179, R166 ;  /* 0x000000a600b37202 */ /* 0x000fce0000000f00 */
[----:B------:R-:W-:Y:S05]  /*4f60*/  WARPSYNC.COLLECTIVE R168, `(.L_x_16659) ;  /* 0x00000000a8087348 */ /* 0x000fea0003c00000 */
[----:B------:R0:W1:Y:S02]  /*4f70*/  SHFL.BFLY P3, R177, R179, R170, R181 ;  /* 0x0c0000aab3b17389 */ /* 0x00006400000600b5 */
[----:B01----:R-:W-:Y:S05]  /*4f80*/  ENDCOLLECTIVE ;  /* 0x000000000000791b */ /* 0x003fea0003800000 */
.L_x_16659:
        /* <DEDUP_REMOVED lines=103> */
.L_x_16660:
[----:B------:R-:W-:Y:S01]  /*5600*/  HFMA2 R170, -RZ, RZ, 0, 1.1920928955078125e-07 ;  /* 0x00000002ffaa7431 */ /* 0x000fe200000001ff */
[----:B------:R-:W-:-:S05]  /*5610*/  MOV R173, R177 ;  /* 0x000000b100ad7202 */ /* 0x000fca0000000f00 */
[----:B------:R-:W-:-:S05]  /*5620*/  FADD.FTZ R173, R0, R173 ;  /* 0x000000ad00ad7221 */ /* 0x000fca0000010000 */
[----:B------:R-:W-:-:S07]  /*5630*/  MOV R179, R173 ;  /* 0x000000ad00b37202 */ /* 0x000fce0000000f00 */
[----:B------:R-:W-:Y:S05]  /*5640*/  WARPSYNC.COLLECTIVE R168, `(.L_x_16661) ;  /* 0x00000000a8087348 */ /* 0x000fea0003c00000 */
[----:B------:R0:W1:Y:S02]  /*5650*/  SHFL.BFLY P3, R177, R179, R170, R181 ;  /* 0x0c0000aab3b17389 */ /* 0x00006400000600b5 */
[----:B01----:R-:W-:Y:S05]  /*5660*/  ENDCOLLECTIVE ;  /* 0x000000000000791b */ /* 0x003fea0003800000 */
.L_x_16661:
[----:B------:R-:W-:Y:S01]  /*5670*/  HFMA2 R170, -RZ, RZ, 0, 2.384185791015625e-07 ;  /* 0x00000004ffaa7431 */ /* 0x000fe200000001ff */
[----:B------:R-:W-:-:S05]  /*5680*/  MOV R164, R177 ;  /* 0x000000b100a47202 */ /* 0x000fca0000000f00 */
[----:B------:R-:W-:-:S05]  /*5690*/  FADD.FTZ R164, R173, R164 ;  /* 0x000000a4ada47221 */ /* 0x000fca0000010000 */
[----:B------:R-:W-:-:S07]  /*56a0*/  MOV R179, R164 ;  /* 0x000000a400b37202 */ /* 0x000fce0000000f00 */
[----:B------:R-:W-:Y:S05]  /*56b0*/  WARPSYNC.COLLECTIVE R168, `(.L_x_16662) ;  /* 0x00000000a8087348 */ /* 0x000fea0003c00000 */
[----:B------:R0:W1:Y:S02]  /*56c0*/  SHFL.BFLY P3, R177, R179, R170, R181 ;  /* 0x0c0000aab3b17389 */ /* 0x00006400000600b5 */
[----:B01----:R-:W-:Y:S05]  /*56d0*/  ENDCOLLECTIVE ;  /* 0x000000000000791b */ /* 0x003fea0003800000 */
.L_x_16662:
[----:B------:R-:W-:Y:S01]  /*56e0*/  HFMA2 R170, -RZ, RZ, 0, 4.76837158203125e-07 ;  /* 0x00000008ffaa7431 */ /* 0x000fe200000001ff */
[----:B------:R-:W-:-:S05]  /*56f0*/  MOV R175, R177 ;  /* 0x000000b100af7202 */ /* 0x000fca0000000f00 */
[----:B------:R-:W-:-:S05]  /*5700*/  FADD.FTZ R175, R164, R175 ;  /* 0x000000afa4af7221 */ /* 0x000fca0000010000 */
[----:B------:R-:W-:-:S07]  /*5710*/  MOV R179, R175 ;  /* 0x000000af00b37202 */ /* 0x000fce0000000f00 */
[----:B------:R-:W-:Y:S05]  /*5720*/  WARPSYNC.COLLECTIVE R168, `(.L_x_16663) ;  /* 0x00000000a8087348 */ /* 0x000fea0003c00000 */
[----:B------:R0:W1:Y:S02]  /*5730*/  SHFL.BFLY P3, R177, R179, R170, R181 ;  /* 0x0c0000aab3b17389 */ /* 0x00006400000600b5 */
[----:B01----:R-:W-:Y:S05]  /*5740*/  ENDCOLLECTIVE ;  /* 0x000000000000791b */ /* 0x003fea0003800000 */
.L_x_16663:
[----:B------:R-:W-:Y:S01]  /*5750*/  HFMA2 R170, -RZ, RZ, 0, 9.5367431640625e-07 ;  /* 0x00000010ffaa7431 */ /* 0x000fe200000001ff */
[----:B------:R-:W-:-:S05]  /*5760*/  MOV R166, R177 ;  /* 0x000000b100a67202 */ /* 0x000fca0000000f00 */
[----:B------:R-:W-:-:S05]  /*5770*/  FADD.FTZ R166, R175, R166 ;  /* 0x000000a6afa67221 */ /* 0x000fca0000010000 */
[----:B------:R-:W-:-:S07]  /*5780*/  MOV R179, R166 ;  /* 0x000000a600b37202 */ /* 0x000fce0000000f00 */
[----:B------:R-:W-:Y:S05]  /*5790*/  WARPSYNC.COLLECTIVE R168, `(.L_x_16664) ;  /* 0x00000000a8087348 */ /* 0x000fea0003c00000 */
[----:B------:R0:W1:Y:S02]  /*57a0*/  SHFL.BFLY P3, R177, R179, R170, R181 ;  /* 0x0c0000aab3b17389 */ /* 0x00006400000600b5 */
[----:B01----:R-:W-:Y:S05]  /*57b0*/  ENDCOLLECTIVE ;  /* 0x000000000000791b */ /* 0x003fea0003800000 */
.L_x_16664:
[----:B------:R-:W-:Y:S05]  /*57c0*/  BRA `(.L_x_16665) ;  /* 0xffffffe800307947 */ /* 0x000fea000383ffff */
.L_x_16666:
        /* <DEDUP_REMOVED lines=11> */
.L_x_33287:


//--------------------- .text._ZN10layer_norm31ln_parallel_residual_fwd_kernelINS_13Kernel_traitsIf6__halfS2_S2_fjLj1536ELj1ELj4ELj1ELj16ENS_18Kernel_traits_baseILj1536EfS2_S2_S2_fjLj128EEEEELb1ELb0ELb0EEEvNS_9FwdParamsE --------------------------
	.section	.text._ZN10layer_norm31ln_parallel_residual_fwd_kernelINS_13Kernel_traitsIf6__halfS2_S2_fjLj1536ELj1ELj4ELj1ELj16ENS_18Kernel_traits_baseILj1536EfS2_S2_S2_fjLj128EEEEELb1ELb0ELb0EEEvNS_9FwdParamsE,"ax",@progbits
	.align	128
        .global         _ZN10layer_norm31ln_parallel_residual_fwd_kernelINS_13Kernel_traitsIf6__halfS2_S2_fjLj1536ELj1ELj4ELj1ELj16ENS_18Kernel_traits_baseILj1536EfS2_S2_S2_fjLj128EEEEELb1ELb0ELb0EEEvNS_9FwdParamsE
        .type           _ZN10layer_norm31ln_parallel_residual_fwd_kernelINS_13Kernel_traitsIf6__halfS2_S2_fjLj1536ELj1ELj4ELj1ELj16ENS_18Kernel_traits_baseILj1536EfS2_S2_S2_fjLj128EEEEELb1ELb0ELb0EEEvNS_9FwdParamsE,@function
        .size           _ZN10layer_norm31ln_parallel_residual_fwd_kernelINS_13Kernel_traitsIf6__halfS2_S2_fjLj1536ELj1ELj4ELj1ELj16ENS_18Kernel_traits_baseILj1536EfS2_S2_S2_fjLj128EEEEELb1ELb0ELb0EEEvNS_9FwdParamsE,(.L_x_33288 - _ZN10layer_norm31ln_parallel_residual_fwd_kernelINS_13Kernel_traitsIf6__halfS2_S2_fjLj1536ELj1ELj4ELj1ELj16ENS_18Kernel_traits_baseILj1536EfS2_S2_S2_fjLj128EEEEELb1ELb0ELb0EEEvNS_9FwdParamsE)
        .other          _ZN10layer_norm31ln_parallel_residual_fwd_kernelINS_13Kernel_traitsIf6__halfS2_S2_fjLj1536ELj1ELj4ELj1ELj16ENS_18Kernel_traits_baseILj1536EfS2_S2_S2_fjLj128EEEEELb1ELb0ELb0EEEvNS_9FwdParamsE,@"STO_CUDA_ENTRY STV_DEFAULT"
_ZN10layer_norm31ln_parallel_residual_fwd_kernelINS_13Kernel_traitsIf6__halfS2_S2_fjLj1536ELj1ELj4ELj1ELj16ENS_18Kernel_traits_baseILj1536EfS2_S2_S2_fjLj128EEEEELb1ELb0ELb0EEEvNS_9FwdParamsE:
.text._ZN10layer_norm31ln_parallel_residual_fwd_kernelINS_13Kernel_traitsIf6__halfS2_S2_fjLj1536ELj1ELj4ELj1ELj16ENS_18Kernel_traits_baseILj1536EfS2_S2_S2_fjLj128EEEEELb1ELb0ELb0EEEvNS_9FwdParamsE:
        /* <DEDUP_REMOVED lines=229> */
.L_x_16669:
        /* <DEDUP_REMOVED lines=189> */
.L_x_16668:
        /* <DEDUP_REMOVED lines=196> */
.L_x_16671:
        /* <DEDUP_REMOVED lines=208> */
.L_x_16670:
[----:B------:R-:W-:Y:S05]  /*3360*/  BSYNC.RECONVERGENT B0 ;  /* 0x0000000000007941 */ /* 0x000fea0003800200 */
.L_x_16667:
        /* <DEDUP_REMOVED lines=90> */
.L_x_17434:
        /* <DEDUP_REMOVED lines=40> */
.L_x_16677:
        /* <DEDUP_REMOVED lines=12> */
.L_x_16679:
[----:B------:R-:W-:Y:S05]  /*3c50*/  BSYNC.RECONVERGENT B2 ;  /* 0x0000000000027941 */ /* 0x000fea0003800200 */
.L_x_16678:
        /* <DEDUP_REMOVED lines=62> */
.L_x_16676:
[----:B------:R-:W-:Y:S05]  /*4040*/  BSYNC.RECONVERGENT B1 ;  /* 0x0000000000017941 */ /* 0x000fea0003800200 */
.L_x_16675:
[----:B------:R-:W0:Y:S01]  /*4050*/  LDC R183, c[0x0][0x404] ;  /* 0x00010100ffb77b82 */ /* 0x000e220000000800 */
[----:B------:R-:W-:Y:S01]  /*4060*/  I2FP.F32.U32 R11, R11 ;  /* 0x0000000b000b7245 */ /* 0x000fe20000201000 */
[----:B------:R-:W-:Y:S01]  /*4070*/  IMAD.MOV.U32 R182, RZ, RZ, 0x2f800000 ;  /* 0x2f800000ffb67424 */ /* 0x000fe200078e00ff */
[----:B------:R-:W-:Y:S01]  /*4080*/  ISETP.NE.AND P3, PT, R34, 0x1, PT ;  /* 0x000000012200780c */ /* 0x000fe20003f65270 */
[----:B-----5:R-:W-:Y:S01]  /*4090*/  @P1 HADD2.F32 R16, -RZ, R40.H0_H0 ;  /* 0x20000028ff101230 */ /* 0x020fe20000004100 */
[----:B------:R-:W-:Y:S01]  /*40a0*/  LOP3.LUT R20, R20, 0xffffffef, RZ, 0xc0, !PT ;  /* 0xffffffef14147812 */ /* 0x000fe200078ec0ff */
[----:B------:R-:W-:Y:S01]  /*40b0*/  FFMA.FTZ R11, R11, R182, 1.1641532182693481445e-10 ;  /* 0x2f0000000b0b7423 */ /* 0x000fe200000100b6 */
[----:B------:R-:W-:Y:S01]  /*40c0*/  BSSY.RECONVERGENT B1, `(.L_x_16680) ;  /* 0x0000060000017945 */ /* 0x000fe20003800200 */
[----:B------:R-:W1:Y:S01]  /*40d0*/  LDC R248, c[0x0][0x408] ;  /* 0x00010200fff87b82 */ /* 0x000e620000000800 */
[----:B------:R-:W-:Y:S02]  /*40e0*/  IMAD.MOV.U32 R33, RZ, RZ, R14 ;  /* 0x000000ffff217224 */ /* 0x000fe400078e000e */
[----:B0-----:R-:W-:Y:S01]  /*40f0*/  FSETP.GTU.FTZ.AND P2, PT, R11, R183, PT ;  /* 0x000000b70b00720b */ /* 0x001fe20003f5c000 */
[----:B------:R-:W-:-:S05]  /*4100*/  HADD2.F32 R11, -RZ, R132.H0_H0 ;  /* 0x20000084ff0b7230 */ /* 0x000fca0000004100 */
[----:B-1----:R-:W-:-:S05]  /*4110*/  FMUL.FTZ R11, R11, R248 ;  /* 0x000000f80b0b7220 */ /* 0x002fca0000410000 */
        /* <DEDUP_REMOVED lines=15> */
.L_x_16682:
        /* <DEDUP_REMOVED lines=12> */
.L_x_16684:
[----:B------:R-:W-:Y:S05]  /*42d0*/  BSYNC.RECONVERGENT B2 ;  /* 0x0000000000027941 */ /* 0x000fea0003800200 */
.L_x_16683:
        /* <DEDUP_REMOVED lines=62> */
.L_x_16681:
[----:B------:R-:W-:Y:S05]  /*46c0*/  BSYNC.RECONVERGENT B1 ;  /* 0x0000000000017941 */ /* 0x000fea0003800200 */
.L_x_16680:
[----:B------:R-:W-:Y:S01]  /*46d0*/  I2FP.F32.U32 R33, R33 ;  /* 0x0000002100217245 */ /* 0x000fe20000201000 */
[----:B------:R-:W-:Y:S01]  /*46e0*/  BSSY.RECONVERGENT B1, `(.L_x_16685) ;  /* 0x0000063000017945 */ /* 0x000fe20003800200 */
[----:B------:R-:W-:Y:S01]  /*46f0*/  ISETP.NE.AND P3, PT, R16, 0x1, PT ;  /* 0x000000011000780c */ /* 0x000fe20003f65270 */
[----:B------:R-:W-:Y:S01]  /*4700*/  IMAD.MOV.U32 R144, RZ, RZ, 0x2 ;  /* 0x00000002ff907424 */ /* 0x000fe200078e00ff */
[----:B------:R-:W-:Y:S01]  /*4710*/  LOP3.LUT R20, R20, 0xfffffff7, RZ, 0xc0, !PT ;  /* 0xfffffff714147812 */ /* 0x000fe200078ec0ff */
[----:B------:R-:W-:-:S05]  /*4720*/  FFMA.FTZ R33, R33, R182, 1.1641532182693481445e-10 ;  /* 0x2f00000021217423 */ /* 0x000fca00000100b6 */
[----:B------:R-:W-:Y:S01]  /*4730*/  FSETP.GTU.FTZ.AND P2, PT, R33, R183, PT ;  /* 0x000000b72100720b */ /* 0x000fe20003f5c000 */
[----:B------:R-:W-:-:S05]  /*4740*/  HADD2.F32 R33, -RZ, R132.H1_H1 ;  /* 0x30000084ff217230 */ /* 0x000fca0000004100 */
[----:B------:R-:W-:-:S05]  /*4750*/  FMUL.FTZ R33, R33, R248 ;  /* 0x000000f821217220 */ /* 0x000fca0000410000 */
[----:B------:R-:W-:Y:S01]  /*4760*/  FSEL R34, R33, RZ, !P2 ;  /* 0x000000ff21227208 */ /* 0x000fe20005000000 */
[----:B------:R-:W-:Y:S01]  /*4770*/  @P1 HADD2.F32 R33, -RZ, R40.H1_H1 ;  /* 0x30000028ff211230 */ /* 0x000fe20000004100 */
        /* <DEDUP_REMOVED lines=14> */
.L_x_16687:
        /* <DEDUP_REMOVED lines=12> */
.L_x_16689:
[----:B------:R-:W-:Y:S05]  /*4920*/  BSYNC.RECONVERGENT B2 ;  /* 0x0000000000027941 */ /* 0x000fea0003800200 */
.L_x_16688:
        /* <DEDUP_REMOVED lines=62> */
.L_x_16686:
[----:B------:R-:W-:Y:S05]  /*4d10*/  BSYNC.RECONVERGENT B1 ;  /* 0x0000000000017941 */ /* 0x000fea0003800200 */
.L_x_16685:
[----:B------:R-:W-:Y:S01]  /*4d20*/  I2FP.F32.U32 R16, R33 ;  /* 0x0000002100107245 */ /* 0x000fe20000201000 */
[----:B------:R-:W-:Y:S01]  /*4d30*/  BSSY.RECONVERGENT B1, `(.L_x_16690) ;  /* 0x0000063000017945 */ /* 0x000fe20003800200 */
[----:B------:R-:W-:Y:S01]  /*4d40*/  ISETP.NE.AND P2, PT, R144, 0x1, PT ;  /* 0x000000019000780c */ /* 0x000fe20003f45270 */
[----:B------:R-:W-:Y:S01]  /*4d50*/  IMAD.MOV.U32 R143, RZ, RZ, R14 ;  /* 0x000000ffff8f7224 */ /* 0x000fe200078e000e */
[----:B------:R-:W-:Y:S01]  /*4d60*/  LOP3.LUT R20, R20, 0xfffffffb, RZ, 0xc0, !PT ;  /* 0xfffffffb14147812 */ /* 0x000fe200078ec0ff */
[----:B------:R-:W-:-:S05]  /*4d70*/  FFMA.FTZ R16, R16, R182, 1.1641532182693481445e-10 ;  /* 0x2f00000010107423 */ /* 0x000fca00000100b6 */
[----:B------:R-:W-:Y:S01]  /*4d80*/  FSETP.GTU.FTZ.AND P3, PT, R16, R183, PT ;  /* 0x000000b71000720b */ /* 0x000fe20003f7c000 */
[----:B------:R-:W-:-:S05]  /*4d90*/  HADD2.F32 R16, -RZ, R133.H0_H0 ;  /* 0x20000085ff107230 */ /* 0x000fca0000004100 */
[----:B------:R-:W-:-:S05]  /*4da0*/  FMUL.FTZ R16, R16, R248 ;  /* 0x000000f810107220 */ /* 0x000fca0000410000 */
[----:B------:R-:W-:Y:S01]  /*4db0*/  FSEL R33, R16, RZ, !P3 ;  /* 0x000000ff10217208 */ /* 0x000fe20005800000 */
[----:B------:R-:W-:Y:S01]  /*4dc0*/  @P1 HADD2.F32 R16, -RZ, R41.H0_H0 ;  /* 0x20000029ff101230 */ /* 0x000fe20000004100 */
[----:B------:R-:W-:-:S04]  /*4dd0*/  PLOP3.LUT P3, PT, P3, PT, PT, 0x8, 0x80 ;  /* 0x000000000080781c */ /* 0x000fc80001f6e170 */
[----:B------:R-:W-:Y:S01]  /*4de0*/  @P1 FADD.FTZ R33, R16, R33 ;  /* 0x0000002110211221 */ /* 0x000fe20000010000 */
[----:B------:R-:W-:-:S04]  /*4df0*/  HFMA2 R16, -RZ, RZ, 0, 1.1920928955078125e-07 ;  /* 0x00000002ff107431 */ /* 0x000fc800000001ff */
[----:B------:R-:W-:-:S04]  /*4e00*/  F2FP.F16.F32.PACK_AB R167, RZ, R33 ;  /* 0x00000021ffa7723e */ /* 0x000fc800000000ff */
        /* <DEDUP_REMOVED lines=10> */
.L_x_16692:
        /* <DEDUP_REMOVED lines=12> */
.L_x_16694:
[----:B------:R-:W-:Y:S05]  /*4f70*/  BSYNC.RECONVERGENT B2 ;  /* 0x0000000000027941 */ /* 0x000fea0003800200 */
.L_x_16693:
        /* <DEDUP_REMOVED lines=62> */
.L_x_16691:
[----:B------:R-:W-:Y:S05]  /*5360*/  BSYNC.RECONVERGENT B1 ;  /* 0x0000000000017941 */ /* 0x000fea0003800200 */
.L_x_16690:
[----:B------:R-:W-:Y:S01]  /*5370*/  I2FP.F32.U32 R143, R143 ;  /* 0x0000008f008f7245 */ /* 0x000fe20000201000 */
[----:B------:R-:W-:Y:S01]  /*5380*/  HADD2.F32 R133, -RZ, R133.H1_H1 ;  /* 0x30000085ff857230 */ /* 0x000fe20000004100 */
[----:B------:R-:W-:Y:S01]  /*5390*/  LOP3.LUT R20, R20, 0xfffffffd, RZ, 0xc0, !PT ;  /* 0xfffffffd14147812 */ /* 0x000fe200078ec0ff */
[----:B------:R-:W-:Y:S01]  /*53a0*/  BSSY.RECONVERGENT B1, `(.L_x_16695) ;  /* 0x0000061000017945 */ /* 0x000fe20003800200 */
[----:B------:R-:W-:Y:S02]  /*53b0*/  IMAD.MOV.U32 R158, RZ, RZ, 0x2 ;  /* 0x00000002ff9e7424 */ /* 0x000fe400078e00ff */
[----:B------:R-:W-:Y:S01]  /*53c0*/  FFMA.FTZ R143, R143, R182, 1.1641532182693481445e-10 ;  /* 0x2f0000008f8f7423 */ /* 0x000fe200000100b6 */
[----:B------:R-:W-:-:S04]  /*53d0*/  FMUL.FTZ R133, R133, R248 ;  /* 0x000000f885857220 */ /* 0x000fc80000410000 */
[----:B------:R-:W-:Y:S01]  /*53e0*/  FSETP.GTU.FTZ.AND P2, PT, R143, R183, PT ;  /* 0x000000b78f00720b */ /* 0x000fe20003f5c000 */
[----:B------:R-:W-:-:S03]  /*53f0*/  IMAD.MOV.U32 R143, RZ, RZ, R14 ;  /* 0x000000ffff8f7224 */ /* 0x000fc600078e000e */
[----:B------:R-:W-:Y:S01]  /*5400*/  FSEL R144, R133, RZ, !P2 ;  /* 0x000000ff85907208 */ /* 0x000fe20005000000 */
[----:B------:R-:W-:Y:S01]  /*5410*/  @P1 HADD2.F32 R133, -RZ, R41.H1_H1 ;  /* 0x30000029ff851230 */ /* 0x000fe20000004100 */
[----:B------:R-:W-:-:S04]  /*5420*/  PLOP3.LUT P2, PT, P2, PT, PT, 0x8, 0x80 ;  /* 0x000000000080781c */ /* 0x000fc8000174e170 */
[----:B------:R-:W-:-:S05]  /*5430*/  @P1 FADD.FTZ R144, R133, R144 ;  /* 0x0000009085901221 */ /* 0x000fca0000010000 */
[----:B------:R-:W-:-:S04]  /*5440*/  F2FP.F16.F32.PACK_AB R133, RZ, R144 ;  /* 0x00000090ff85723e */ /* 0x000fc800000000ff */
        /* <DEDUP_REMOVED lines=11> */
.L_x_16697:
        /* <DEDUP_REMOVED lines=12> */
.L_x_16699:
[----:B------:R-:W-:Y:S05]  /*55c0*/  BSYNC.RECONVERGENT B2 ;  /* 0x0000000000027941 */ /* 0x000fea0003800200 */
.L_x_16698:
        /* <DEDUP_REMOVED lines=62> */
.L_x_16696:
[----:B------:R-:W-:Y:S05]  /*59b0*/  BSYNC.RECONVERGENT B1 ;  /* 0x0000000000017941 */ /* 0x000fea0003800200 */
.L_x_16695:
[----:B------:R-:W-:Y:S01]  /*59c0*/  I2FP.F32.U32 R16, R143 ;  /* 0x0000008f00107245 */ /* 0x000fe20000201000 */
[----:B------:R-:W-:Y:S01]  /*59d0*/  BSSY.RECONVERGENT B1, `(.L_x_16700) ;  /* 0x0000061000017945 */ /* 0x000fe20003800200 */
[----:B------:R-:W-:Y:S01]  /*59e0*/  ISETP.NE.AND P3, PT, R158, 0x1, PT ;  /* 0x000000019e00780c */ /* 0x000fe20003f65270 */
[----:B------:R-:W-:Y:S02]  /*59f0*/  IMAD.MOV.U32 R157, RZ, RZ, R14 ;  /* 0x000000ffff9d7224 */ /* 0x000fe400078e000e */
        /* <DEDUP_REMOVED lines=19> */
.L_x_16702:
        /* <DEDUP_REMOVED lines=12> */
.L_x_16704:
[----:B------:R-:W-:Y:S05]  /*5bf0*/  BSYNC.RECONVERGENT B2 ;  /* 0x0000000000027941 */ /* 0x000fea0003800200 */
.L_x_16703:
        /* <DEDUP_REMOVED lines=62> */
.L_x_16701:
[----:B------:R-:W-:Y:S05]  /*5fe0*/  BSYNC.RECONVERGENT B1 ;  /* 0x0000000000017941 */ /* 0x000fea0003800200 */
.L_x_16700:
        /* <DEDUP_REMOVED lines=9> */
[----:B------:R-:W-:Y:S01]  /*6080*/  FSEL R158, R134, RZ, !P3 ;  /* 0x000000ff869e7208 */ /* 0x000fe20005800000 */
[----:B------:R-:W-:Y:S01]  /*6090*/  @P1 HADD2.F32 R134, -RZ, R42.H1_H1 ;  /* 0x3000002aff861230 */ /* 0x000fe20000004100 */
[----:B------:R-:W-:-:S04]  /*60a0*/  PLOP3.LUT P3, PT, P3, PT, PT, 0x8, 0x80 ;  /* 0x000000000080781c */ /* 0x000fc80001f6e170 */
[----:B------:R-:W-:-:S05]  /*60b0*/  @P1 FADD.FTZ R158, R134, R158 ;  /* 0x0000009e869e1221 */ /* 0x000fca0000010000 */
[----:B------:R-:W-:Y:S01]  /*60c0*/  F2FP.F16.F32.PACK_AB R134, RZ, R158 ;  /* 0x0000009eff86723e */ /* 0x000fe200000000ff */
        /* <DEDUP_REMOVED lines=9> */
.L_x_16707:
        /* <DEDUP_REMOVED lines=12> */
.L_x_16709:
[----:B------:R-:W-:Y:S05]  /*6220*/  BSYNC.RECONVERGENT B2 ;  /* 0x0000000000027941 */ /* 0x000fea0003800200 */
.L_x_16708:
        /* <DEDUP_REMOVED lines=62> */
.L_x_16706:
[----:B------:R-:W-:Y:S05]  /*6610*/  BSYNC.RECONVERGENT B1 ;  /* 0x0000000000017941 */ /* 0x000fea0003800200 */
.L_x_16705:
        /* <DEDUP_REMOVED lines=23> */
.L_x_16712:
        /* <DEDUP_REMOVED lines=12> */
.L_x_16714:
[----:B------:R-:W-:Y:S05]  /*6850*/  BSYNC.RECONVERGENT B2 ;  /* 0x0000000000027941 */ /* 0x000fea0003800200 */
.L_x_16713:
        /* <DEDUP_REMOVED lines=62> */
.L_x_16711:
[----:B------:R-:W-:Y:S05]  /*6c40*/  BSYNC.RECONVERGENT B1 ;  /* 0x0000000000017941 */ /* 0x000fea0003800200 */
.L_x_16710:
[----:B------:R-:W-:Y:S01]  /*6c50*/  I2FP.F32.U32 R159, R159 ;  /* 0x0000009f009f7245 */ /* 0x000fe20000201000 */
[----:B------:R-:W-:Y:S01]  /*6c60*/  HADD2.F32 R135, -RZ, R135.H1_H1 ;  /* 0x30000087ff877230 */ /* 0x000fe20000004100 */
[----:B------:R-:W-:Y:S02]  /*6c70*/  PRMT R134, R176, 0x5410, R134 ;  /* 0x00005410b0867816 */ /* 0x000fe40000000086 */
[----:B------:R-:W-:Y:S01]  /*6c80*/  PRMT R133, R167, 0x5410, R133 ;  /* 0x00005410a7857816 */ /* 0x000fe20000000085 */
[----:B------:R-:W-:Y:S01]  /*6c90*/  FFMA.FTZ R159, R159, R182, 1.1641532182693481445e-10 ;  /* 0x2f0000009f9f7423 */ /* 0x000fe200000100b6 */
[----:B------:R-:W-:Y:S01]  /*6ca0*/  FMUL.FTZ R135, R135, R248 ;  /* 0x000000f887877220 */ /* 0x000fe20000410000 */
[----:B------:R-:W-:-:S03]  /*6cb0*/  PRMT R132, R165, 0x5410, R132 ;  /* 0x00005410a5847816 */ /* 0x000fc60000000084 */
[----:B------:R-:W-:-:S04]  /*6cc0*/  FSETP.GTU.FTZ.AND P5, PT, R159, R183, PT ;  /* 0x000000b79f00720b */ /* 0x000fc80003fbc000 */
[----:B------:R-:W-:Y:S01]  /*6cd0*/  FSEL R159, R135, RZ, !P5 ;  /* 0x000000ff879f7208 */ /* 0x000fe20006800000 */
[----:B------:R-:W-:Y:S01]  /*6ce0*/  @P1 HADD2.F32 R135, -RZ, R43.H1_H1 ;  /* 0x3000002bff871230 */ /* 0x000fe20000004100 */
[----:B------:R-:W-:-:S04]  /*6cf0*/  PLOP3.LUT P5, PT, P5, PT, PT, 0x8, 0x80 ;  /* 0x000000000080781c */ /* 0x000fc80002fae170 */
[----:B------:R-:W-:-:S05]  /*6d00*/  @P1 FADD.FTZ R159, R135, R159 ;  /* 0x0000009f879f1221 */ /* 0x000fca0000010000 */
[----:B------:R-:W-:-:S04]  /*6d10*/  F2FP.F16.F32.PACK_AB R135, RZ, R159 ;  /* 0x0000009fff87723e */ /* 0x000fc800000000ff */
[----:B------:R-:W-:Y:S01]  /*6d20*/  PRMT R135, R177, 0x5410, R135 ;  /* 0x00005410b1877816 */ /* 0x000fe20000000087 */
[----:B------:R-:W-:Y:S06]  /*6d30*/  BRA `(.L_x_16715) ;  /* 0x0000006400107947 */ /* 0x000fec0003800000 */
.L_x_16674:
        /* <DEDUP_REMOVED lines=16> */
.L_x_16718:
        /* <DEDUP_REMOVED lines=12> */
.L_x_16720:
[----:B------:R-:W-:Y:S05]  /*6f00*/  BSYNC.RECONVERGENT B2 ;  /* 0x0000000000027941 */ /* 0x000fea0003800200 */
.L_x_16719:
        /* <DEDUP_REMOVED lines=62> */
.L_x_16717:
[----:B------:R-:W-:Y:S05]  /*72f0*/  BSYNC.RECONVERGENT B1 ;  /* 0x0000000000017941 */ /* 0x000fea0003800200 */
.L_x_16716:
[----:B------:R-:W0:Y:S01]  /*7300*/  LDC R183, c[0x0][0x404] ;  /* 0x00010100ffb77b82 */ /* 0x000e220000000800 */
[----:B------:R-:W-:Y:S01]  /*7310*/  I2FP.F32.U32 R3, R3 ;  /* 0x0000000300037245 */ /* 0x000fe20000201000 */
[----:B------:R-:W-:Y:S01]  /*7320*/  IMAD.MOV.U32 R248, RZ, RZ, 0x2f800000 ;  /* 0x2f800000fff87424 */ /* 0x000fe200078e00ff */
[----:B------:R-:W-:Y:S01]  /*7330*/  ISETP.NE.AND P3, PT, R5, 0x1, PT ;  /* 0x000000010500780c */ /* 0x000fe20003f65270 */
[----:B------:R-:W-:Y:S01]  /*7340*/  BSSY.RECONVERGENT B1, `(.L_x_16721) ;  /* 0x0000060000017945 */ /* 0x000fe20003800200 */
[----:B------:R-:W-:Y:S01]  /*7350*/  LOP3.LUT R20, R20, 0xffffffef, RZ, 0xc0, !PT ;  /* 0xffffffef14147812 */ /* 0x000fe200078ec0ff */
[----:B------:R-:W-:Y:S01]  /*7360*/  FFMA.FTZ R3, R3, R248, 1.1641532182693481445e-10 ;  /* 0x2f00000003037423 */ /* 0x000fe200000100f8 */
[----:B------:R-:W-:Y:S01]  /*7370*/  IMAD.MOV.U32 R4, RZ, RZ, 0x2 ;  /* 0x00000002ff047424 */ /* 0x000fe200078e00ff */
[----:B------:R-:W1:Y:S01]  /*7380*/  LDC R182, c[0x0][0x408] ;  /* 0x00010200ffb67b82 */ /* 0x000e620000000800 */
[----:B------:R-:W-:Y:S02]  /*7390*/  IMAD.MOV.U32 R7, RZ, RZ, R14 ;  /* 0x000000ffff077224 */ /* 0x000fe400078e000e */
[----:B0-----:R-:W-:Y:S01]  /*73a0*/  FSETP.GTU.FTZ.AND P2, PT, R3, R183, PT ;  /* 0x000000b70300720b */ /* 0x001fe20003f5c000 */
[----:B-----5:R-:W-:-:S03]  /*73b0*/  HADD2.F32 R3, -RZ, R132.H0_H0 ;  /* 0x20000084ff037230 */ /* 0x020fc60000004100 */
[----:B------:R-:W-:Y:S02]  /*73c0*/  PLOP3.LUT P4, PT, P2, PT, PT, 0x8, 0x80 ;  /* 0x000000000080781c */ /* 0x000fe4000178e170 */
[----:B-1----:R-:W-:-:S05]  /*73d0*/  FMUL.FTZ R3, R3, R182 ;  /* 0x000000b603037220 */ /* 0x002fca0000410000 */
[----:B------:R-:W-:-:S06]  /*73e0*/  FSEL R3, R3, RZ, !P2 ;  /* 0x000000ff03037208 */ /* 0x000fcc0005000000 */
        /* <DEDUP_REMOVED lines=10> */
.L_x_16723:
        /* <DEDUP_REMOVED lines=12> */
.L_x_16725:
[----:B------:R-:W-:Y:S05]  /*7550*/  BSYNC.RECONVERGENT B2 ;  /* 0x0000000000027941 */ /* 0x000fea0003800200 */
.L_x_16724:
        /* <DEDUP_REMOVED lines=62> */
.L_x_16722:
[----:B------:R-:W-:Y:S05]  /*7940*/  BSYNC.RECONVERGENT B1 ;  /* 0x0000000000017941 */ /* 0x000fea0003800200 */
.L_x_16721:
        /* <DEDUP_REMOVED lines=8> */
[----:B------:R-:W-:-:S05]  /*79d0*/  FSEL R5, R5, RZ, !P2 ;  /* 0x000000ff05057208 */ /* 0x000fca0005000000 */
[----:B------:R-:W-:Y:S01]  /*79e0*/  FADD.FTZ R3, R3, R5 ;  /* 0x0000000503037221 */ /* 0x000fe20000010000 */
[----:B------:R-:W-:-:S05]  /*79f0*/  @P1 HADD2.F32 R5, -RZ, R40.H0_H0 ;  /* 0x20000028ff051230 */ /* 0x000fca0000004100 */
[--C-:B------:R-:W-:Y:S01]  /*7a00*/  @P1 FADD.FTZ R11, R5, R3.reuse ;  /* 0x00000003050b1221 */ /* 0x100fe20000010000 */
[----:B------:R-:W-:Y:S01]  /*7a10*/  @!P1 IMAD.MOV.U32 R11, RZ, RZ, R3 ;  /* 0x000000ffff0b9224 */ /* 0x000fe200078e0003 */
[----:B------:R-:W-:Y:S01]  /*7a20*/  SEL R3, RZ, 0x1, P2 ;  /* 0x00000001ff037807 */ /* 0x000fe20001000000 */
[----:B------:R-:W-:-:S03]  /*7a30*/  HFMA2 R5, -RZ, RZ, 0, 1.1920928955078125e-07 ;  /* 0x00000002ff057431 */ /* 0x000fc600000001ff */
[----:B------:R-:W-:Y:S02]  /*7a40*/  F2FP.F16.F32.PACK_AB R165, RZ, R11 ;  /* 0x0000000bffa5723e */ /* 0x000fe400000000ff */
        /* <DEDUP_REMOVED lines=10> */
.L_x_16728:
        /* <DEDUP_REMOVED lines=12> */
.L_x_16730:
[----:B------:R-:W-:Y:S05]  /*7bb0*/  BSYNC.RECONVERGENT B2 ;  /* 0x0000000000027941 */ /* 0x000fea0003800200 */
.L_x_16729:
        /* <DEDUP_REMOVED lines=62> */
.L_x_16727:
[----:B------:R-:W-:Y:S05]  /*7fa0*/  BSYNC.RECONVERGENT B1 ;  /* 0x0000000000017941 */ /* 0x000fea0003800200 */
.L_x_16726:
        /* <DEDUP_REMOVED lines=8> */
[----:B------:R-:W-:-:S03]  /*8030*/  HADD2.F32 R3, -RZ, R132.H1_H1 ;  /* 0x30000084ff037230 */ /* 0x000fc60000004100 */
[----:B------:R-:W-:Y:S02]  /*8040*/  PLOP3.LUT P4, PT, P2, PT, PT, 0x8, 0x80 ;  /* 0x000000000080781c */ /* 0x000fe4000178e170 */
[----:B------:R-:W-:-:S05]  /*8050*/  FMUL.FTZ R3, R3, R182 ;  /* 0x000000b603037220 */ /* 0x000fca0000410000 */
[----:B------:R-:W-:-:S06]  /*8060*/  FSEL R3, R3, RZ, !P2 ;  /* 0x000000ff03037208 */ /* 0x000fcc0005000000 */
        /* <DEDUP_REMOVED lines=10> */
.L_x_16733:
        /* <DEDUP_REMOVED lines=12> */
.L_x_16735:
[----:B------:R-:W-:Y:S05]  /*81d0*/  BSYNC.RECONVERGENT B2 ;  /* 0x0000000000027941 */ /* 0x000fea0003800200 */
.L_x_16734:
        /* <DEDUP_REMOVED lines=62> */
.L_x_16732:
[----:B------:R-:W-:Y:S05]  /*85c0*/  BSYNC.RECONVERGENT B1 ;  /* 0x0000000000017941 */ /* 0x000fea0003800200 */
.L_x_16731:
[----:B------:R-:W-:Y:S01]  /*85d0*/  I2FP.F32.U32 R5, R7 ;  /* 0x0000000700057245 */ /* 0x000fe20000201000 */
[----:B------:R-:W-:Y:S01]  /*85e0*/  BSSY.RECONVERGENT B1, `(.L_x_16736) ;  /* 0x0000064000017945 */ /* 0x000fe20003800200 */
[----:B------:R-:W-:Y:S02]  /*85f0*/  ISETP.NE.AND P3, PT, R4, 0x1, PT ;  /* 0x000000010400780c */ /* 0x000fe40003f65270 */
[----:B------:R-:W-:Y:S01]  /*8600*/  MOV R7, R14 ;  /* 0x0000000e00077202 */ /* 0x000fe20000000f00 */
[----:B------:R-:W-:-:S05]  /*8610*/  FFMA.FTZ R5, R5, R248, 1.1641532182693481445e-10 ;  /* 0x2f00000005057423 */ /* 0x000fca00000100f8 */
[----:B------:R-:W-:Y:S01]  /*8620*/  FSETP.GTU.FTZ.AND P2, PT, R5, R183, PT ;  /* 0x000000b70500720b */ /* 0x000fe20003f5c000 */
[----:B------:R-:W-:-:S05]  /*8630*/  HADD2.F32 R5, -RZ, R44.H1_H1 ;  /* 0x3000002cff057230 */ /* 0x000fca0000004100 */
[----:B------:R-:W-:-:S05]  /*8640*/  FMUL.FTZ R5, R5, R182 ;  /* 0x000000b605057220 */ /* 0x000fca0000410000 */
[----:B------:R-:W-:-:S05]  /*8650*/  FSEL R5, R5, RZ, !P2 ;  /* 0x000000ff05057208 */ /* 0x000fca0005000000 */
[----:B------:R-:W-:Y:S01]  /*8660*/  FADD.FTZ R3, R3, R5 ;  /* 0x0000000503037221 */ /* 0x000fe20000010000 */
[----:B------:R-:W-:-:S05]  /*8670*/  @P1 HADD2.F32 R5, -RZ, R40.H1_H1 ;  /* 0x30000028ff051230 */ /* 0x000fca0000004100 */
[--C-:B------:R-:W-:Y:S01]  /*8680*/  @P1 FADD.FTZ R34, R5, R3.reuse ;  /* 0x0000000305221221 */ /* 0x100fe20000010000 */
[----:B------:R-:W-:Y:S01]  /*8690*/  @!P1 IMAD.MOV.U32 R34, RZ, RZ, R3 ;  /* 0x000000ffff229224 */ /* 0x000fe200078e0003 */
[----:B------:R-:W-:Y:S01]  /*86a0*/  SEL R3, RZ, 0x1, P2 ;  /* 0x00000001ff037807 */ /* 0x000fe20001000000 */
[----:B------:R-:W-:-:S03]  /*86b0*/  IMAD.MOV.U32 R5, RZ, RZ, 0x2 ;  /* 0x00000002ff057424 */ /* 0x000fc600078e00ff */
[----:B------:R-:W-:Y:S02]  /*86c0*/  F2FP.F16.F32.PACK_AB R132, RZ, R34 ;  /* 0x00000022ff84723e */ /* 0x000fe400000000ff */
        /* <DEDUP_REMOVED lines=10> */
.L_x_16738:
        /* <DEDUP_REMOVED lines=12> */
.L_x_16740:
[----:B------:R-:W-:Y:S05]  /*8830*/  BSYNC.RECONVERGENT B2 ;  /* 0x0000000000027941 */ /* 0x000fea0003800200 */
.L_x_16739:
        /* <DEDUP_REMOVED lines=62> */
.L_x_16737:
[----:B------:R-:W-:Y:S05]  /*8c20*/  BSYNC.RECONVERGENT B1 ;  /* 0x0000000000017941 */ /* 0x000fea0003800200 */
.L_x_16736:
        /* <DEDUP_REMOVED lines=8> */
[----:B------:R-:W-:-:S05]  /*8cb0*/  HADD2.F32 R3, -RZ, R133.H0_H0 ;  /* 0x20000085ff037230 */ /* 0x000fca0000004100 */
        /* <DEDUP_REMOVED lines=13> */
.L_x_16743:
        /* <DEDUP_REMOVED lines=12> */
.L_x_16745:
[----:B------:R-:W-:Y:S05]  /*8e50*/  BSYNC.RECONVERGENT B2 ;  /* 0x0000000000027941 */ /* 0x000fea0003800200 */
.L_x_16744:
        /* <DEDUP_REMOVED lines=62> */
.L_x_16742:
[----:B------:R-:W-:Y:S05]  /*9240*/  BSYNC.RECONVERGENT B1 ;  /* 0x0000000000017941 */ /* 0x000fea0003800200 */
.L_x_16741:
[----:B------:R-:W-:Y:S01]  /*9250*/  I2FP.F32.U32 R5, R7 ;  /* 0x0000000700057245 */ /* 0x000fe20000201000 */
[----:B------:R-:W-:Y:S01]  /*9260*/  BSSY.RECONVERGENT B1, `(.L_x_16746) ;  /* 0x0000064000017945 */ /* 0x000fe20003800200 */
[----:B------:R-:W-:-:S03]  /*9270*/  MOV R7, R14 ;  /* 0x0000000e00077202 */ /* 0x000fc60000000f00 */
        /* <DEDUP_REMOVED lines=10> */
[----:B------:R-:W-:Y:S01]  /*9320*/  IMAD.MOV.U32 R5, RZ, RZ, 0x2 ;  /* 0x00000002ff057424 */ /* 0x000fe200078e00ff */
[----:B------:R-:W-:Y:S02]  /*9330*/  ISETP.NE.AND P2, PT, R4, 0x1, PT ;  /* 0x000000010400780c */ /* 0x000fe40003f45270 */
[----:B------:R-:W-:Y:S02]  /*9340*/  F2FP.F16.F32.PACK_AB R167, RZ, R33 ;  /* 0x00000021ffa7723e */ /* 0x000fe400000000ff */
[----:B------:R-:W-:-:S09]  /*9350*/  PRMT R8, R3, 0x7610, R8 ;  /* 0x0000761003087816 */ /* 0x000fd20000000008 */
        /* <DEDUP_REMOVED lines=9> */
.L_x_16748:
        /* <DEDUP_REMOVED lines=12> */
.L_x_16750:
[----:B------:R-:W-:Y:S05]  /*94b0*/  BSYNC.RECONVERGENT B2 ;  /* 0x0000000000027941 */ /* 0x000fea0003800200 */
.L_x_16749:
        /* <DEDUP_REMOVED lines=62> */
.L_x_16747:
[----:B------:R-:W-:Y:S05]  /*98a0*/  BSYNC.RECONVERGENT B1 ;  /* 0x0000000000017941 */ /* 0x000fea0003800200 */
.L_x_16746:
[----:B------:R-:W-:Y:S01]  /*98b0*/  I2FP.F32.U32 R3, R7 ;  /* 0x0000000700037245 */ /* 0x000fe20000201000 */
[----:B------:R-:W-:Y:S01]  /*98c0*/  BSSY.RECONVERGENT B1, `(.L_x_16751) ;  /* 0x0000060000017945 */ /* 0x000fe20003800200 */
[----:B------:R-:W-:Y:S01]  /*98d0*/  LOP3.LUT R20, R20, 0xfffffffd, RZ, 0xc0, !PT ;  /* 0xfffffffd14147812 */ /* 0x000fe200078ec0ff */
[----:B------:R-:W-:Y:S02]  /*98e0*/  IMAD.MOV.U32 R4, RZ, RZ, 0x2 ;  /* 0x00000002ff047424 */ /* 0x000fe400078e00ff */
[----:B------:R-:W-:Y:S01]  /*98f0*/  FFMA.FTZ R3, R3, R248, 1.1641532182693481445e-10 ;  /* 0x2f00000003037423 */ /* 0x000fe200000100f8 */
[----:B------:R-:W-:-:S04]  /*9900*/  IMAD.MOV.U32 R7, RZ, RZ, R14 ;  /* 0x000000ffff077224 */ /* 0x000fc800078e000e */
[----:B------:R-:W-:Y:S01]  /*9910*/  FSETP.GTU.FTZ.AND P2, PT, R3, R183, PT ;  /* 0x000000b70300720b */ /* 0x000fe20003f5c000 */
[----:B------:R-:W-:-:S05]  /*9920*/  HADD2.F32 R3, -RZ, R133.H1_H1 ;  /* 0x30000085ff037230 */ /* 0x000fca0000004100 */
        /* <DEDUP_REMOVED lines=14> */
.L_x_16753:
        /* <DEDUP_REMOVED lines=12> */
.L_x_16755:
[----:B------:R-:W-:Y:S05]  /*9ad0*/  BSYNC.RECONVERGENT B2 ;  /* 0x0000000000027941 */ /* 0x000fea0003800200 */
.L_x_16754:
        /* <DEDUP_REMOVED lines=62> */
.L_x_16752:
[----:B------:R-:W-:Y:S05]  /*9ec0*/  BSYNC.RECONVERGENT B1 ;  /* 0x0000000000017941 */ /* 0x000fea0003800200 */
.L_x_16751:
[----:B------:R-:W-:Y:S01]  /*9ed0*/  I2FP.F32.U32 R5, R7 ;  /* 0x0000000700057245 */ /* 0x000fe20000201000 */
[----:B------:R-:W-:Y:S04]  /*9ee0*/  BSSY.RECONVERGENT B1, `(.L_x_16756) ;  /* 0x0000064000017945 */ /* 0x000fe80003800200 */
[----:B------:R-:W-:-:S05]  /*9ef0*/  FFMA.FTZ R5, R5, R248, 1.1641532182693481445e-10 ;  /* 0x2f00000005057423 */ /* 0x000fca00000100f8 */
[----:B------:R-:W-:Y:S01]  /*9f00*/  FSETP.GTU.FTZ.AND P2, PT, R5, R183, PT ;  /* 0x000000b70500720b */ /* 0x000fe20003f5c000 */
[----:B------:R-:W-:-:S05]  /*9f10*/  HADD2.F32 R5, -RZ, R45.H1_H1 ;  /* 0x3000002dff057230 */ /* 0x000fca0000004100 */
[----:B------:R-:W-:-:S05]  /*9f20*/  FMUL.FTZ R5, R5, R182 ;  /* 0x000000b605057220 */ /* 0x000fca0000410000 */
[----:B------:R-:W-:-:S05]  /*9f30*/  FSEL R5, R5, RZ, !P2 ;  /* 0x000000ff05057208 */ /* 0x000fca0005000000 */
[----:B------:R-:W-:Y:S01]  /*9f40*/  FADD.FTZ R3, R3, R5 ;  /* 0x0000000503037221 */ /* 0x000fe20000010000 */
[----:B------:R-:W-:-:S05]  /*9f50*/  @P1 HADD2.F32 R5, -RZ, R41.H1_H1 ;  /* 0x30000029ff051230 */ /* 0x000fca0000004100 */
[----:B------:R-:W-:Y:S01]  /*9f60*/  @P1 FADD.FTZ R144, R5, R3 ;  /* 0x0000000305901221 */ /* 0x000fe20000010000 */
[----:B------:R-:W-:Y:S01]  /*9f70*/  @!P1 MOV R144, R3 ;  /* 0x0000000300909202 */ /* 0x000fe20000000f00 */
[----:B------:R-:W-:Y:S01]  /*9f80*/  IMAD.MOV.U32 R5, RZ, RZ, 0x2 ;  /* 0x00000002ff057424 */ /* 0x000fe200078e00ff */
[----:B------:R-:W-:Y:S02]  /*9f90*/  SEL R3, RZ, 0x1, P2 ;  /* 0x00000001ff037807 */ /* 0x000fe40001000000 */
[----:B------:R-:W-:Y:S02]  /*9fa0*/  ISETP.NE.AND P2, PT, R4, 0x1, PT ;  /* 0x000000010400780c */ /* 0x000fe40003f45270 */
[----:B------:R-:W-:Y:S01]  /*9fb0*/  PRMT R7, R3, 0x7610, R7 ;  /* 0x0000761003077816 */ /* 0x000fe20000000007 */
[----:B------:R-:W-:Y:S01]  /*9fc0*/  IMAD.MOV.U32 R3, RZ, RZ, R14 ;  /* 0x000000ffff037224 */ /* 0x000fe200078e000e */
[----:B------:R-:W-:-:S09]  /*9fd0*/  F2FP.F16.F32.PACK_AB R133, RZ, R144 ;  /* 0x00000090ff85723e */ /* 0x000fd200000000ff */
        /* <DEDUP_REMOVED lines=9> */
.L_x_16758:
        /* <DEDUP_REMOVED lines=12> */
.L_x_16760:
[----:B------:R-:W-:Y:S05]  /*a130*/  BSYNC.RECONVERGENT B2 ;  /* 0x0000000000027941 */ /* 0x000fea0003800200 */
.L_x_16759:
        /* <DEDUP_REMOVED lines=62> */
.L_x_16757:
[----:B------:R-:W-:Y:S05]  /*a520*/  BSYNC.RECONVERGENT B1 ;  /* 0x0000000000017941 */ /* 0x000fea0003800200 */
.L_x_16756:
[----:B------:R-:W-:Y:S01]  /*a530*/  I2FP.F32.U32 R3, R3 ;  /* 0x0000000300037245 */ /* 0x000fe20000201000 */
[----:B------:R-:W-:Y:S01]  /*a540*/  BSSY.RECONVERGENT B1, `(.L_x_16761) ;  /* 0x000005e000017945 */ /* 0x000fe20003800200 */
[----:B------:R-:W-:Y:S01]  /*a550*/  ISETP.NE.AND P3, PT, R5, 0x1, PT ;  /* 0x000000010500780c */ /* 0x000fe20003f65270 */
[----:B------:R-:W-:Y:S02]  /*a560*/  HFMA2 R4, -RZ, RZ, 0, 1.1920928955078125e-07 ;  /* 0x00000002ff047431 */ /* 0x000fe400000001ff */
[----:B------:R-:W-:Y:S02]  /*a570*/  IMAD.MOV.U32 R6, RZ, RZ, R14 ;  /* 0x000000ffff067224 */ /* 0x000fe400078e000e */
[----:B------:R-:W-:-:S05]  /*a580*/  FFMA.FTZ R3, R3, R248, 1.1641532182693481445e-10 ;  /* 0x2f00000003037423 */ /* 0x000fca00000100f8 */
[----:B------:R-:W-:Y:S01]  /*a590*/  FSETP.GTU.FTZ.AND P2, PT, R3, R183, PT ;  /* 0x000000b70300720b */ /* 0x000fe20003f5c000 */
[----:B------:R-:W-:-:S05]  /*a5a0*/  HADD2.F32 R3, -RZ, R134.H0_H0 ;  /* 0x20000086ff037230 */ /* 0x000fca0000004100 */
        /* <DEDUP_REMOVED lines=12> */
.L_x_16763:
        /* <DEDUP_REMOVED lines=12> */
.L_x_16765:
[----:B------:R-:W-:Y:S05]  /*a730*/  BSYNC.RECONVERGENT B2 ;  /* 0x0000000000027941 */ /* 0x000fea0003800200 */
.L_x_16764:
        /* <DEDUP_REMOVED lines=62> */
.L_x_16762:
[----:B------:R-:W-:Y:S05]  /*ab20*/  BSYNC.RECONVERGENT B1 ;  /* 0x0000000000017941 */ /* 0x000fea0003800200 */
.L_x_16761:
[----:B------:R-:W-:Y:S01]  /*ab30*/  I2FP.F32.U32 R5, R6 ;  /* 0x0000000600057245 */ /* 0x000fe20000201000 */
[----:B------:R-:W-:Y:S01]  /*ab40*/  BSSY.RECONVERGENT B1, `(.L_x_16766) ;  /* 0x0000064000017945 */ /* 0x000fe20003800200 */
[----:B------:R-:W-:-:S03]  /*ab50*/  IMAD.MOV.U32 R157, RZ, RZ, R14 ;  /* 0x000000ffff9d7224 */ /* 0x000fc600078e000e */
        /* <DEDUP_REMOVED lines=10> */
[----:B------:R-:W-:Y:S01]  /*ac00*/  HFMA2 R5, -RZ, RZ, 0, 1.1920928955078125e-07 ;  /* 0x00000002ff057431 */ /* 0x000fe200000001ff */
        /* <DEDUP_REMOVED lines=12> */
.L_x_16768:
        /* <DEDUP_REMOVED lines=12> */
.L_x_16770:
[----:B------:R-:W-:Y:S05]  /*ad90*/  BSYNC.RECONVERGENT B2 ;  /* 0x0000000000027941 */ /* 0x000fea0003800200 */
.L_x_16769:
        /* <DEDUP_REMOVED lines=62> */
.L_x_16767:
[----:B------:R-:W-:Y:S05]  /*b180*/  BSYNC.RECONVERGENT B1 ;  /* 0x0000000000017941 */ /* 0x000fea0003800200 */
.L_x_16766:
[----:B------:R-:W-:Y:S01]  /*b190*/  I2FP.F32.U32 R3, R157 ;  /* 0x0000009d00037245 */ /* 0x000fe20000201000 */
[----:B------:R-:W-:Y:S01]  /*b1a0*/  BSSY.RECONVERGENT B1, `(.L_x_16771) ;  /* 0x000005e000017945 */ /* 0x000fe20003800200 */
[----:B------:R-:W-:Y:S01]  /*b1b0*/  ISETP.NE.AND P4, PT, R5, 0x1, PT ;  /* 0x000000010500780c */ /* 0x000fe20003f85270 */
[----:B------:R-:W-:Y:S02]  /*b1c0*/  IMAD.MOV.U32 R4, RZ, RZ, 0x2 ;  /* 0x00000002ff047424 */ /* 0x000fe400078e00ff */
[----:B------:R-:W-:-:S05]  /*b1d0*/  FFMA.FTZ R3, R3, R248, 1.1641532182693481445e-10 ;  /* 0x2f00000003037423 */ /* 0x000fca00000100f8 */
[----:B------:R-:W-:Y:S01]  /*b1e0*/  FSETP.GTU.FTZ.AND P3, PT, R3, R183, PT ;  /* 0x000000b70300720b */ /* 0x000fe20003f7c000 */
[----:B------:R-:W-:Y:S01]  /*b1f0*/  HADD2.F32 R3, -RZ, R134.H1_H1 ;  /* 0x30000086ff037230 */ /* 0x000fe20000004100 */
[----:B------:R-:W-:-:S04]  /*b200*/  MOV R134, R14 ;  /* 0x0000000e00867202 */ /* 0x000fc80000000f00 */
        /* <DEDUP_REMOVED lines=12> */
.L_x_16773:
        /* <DEDUP_REMOVED lines=12> */
.L_x_16775:
[----:B------:R-:W-:Y:S05]  /*b390*/  BSYNC.RECONVERGENT B2 ;  /* 0x0000000000027941 */ /* 0x000fea0003800200 */
.L_x_16774:
        /* <DEDUP_REMOVED lines=62> */
.L_x_16772:
[----:B------:R-:W-:Y:S05]  /*b780*/  BSYNC.RECONVERGENT B1 ;  /* 0x0000000000017941 */ /* 0x000fea0003800200 */
.L_x_16771:
[----:B------:R-:W-:Y:S01]  /*b790*/  I2FP.F32.U32 R5, R134 ;  /* 0x0000008600057245 */ /* 0x000fe20000201000 */
[----:B------:R-:W-:Y:S01]  /*b7a0*/  BSSY.RECONVERGENT B1, `(.L_x_16776) ;  /* 0x0000064000017945 */ /* 0x000fe20003800200 */
[----:B------:R-:W-:-:S03]  /*b7b0*/  IMAD.MOV.U32 R157, RZ, RZ, 0x2 ;  /* 0x00000002ff9d7424 */ /* 0x000fc600078e00ff */
        /* <DEDUP_REMOVED lines=9> */
[----:B------:R-:W-:Y:S02]  /*b850*/  SEL R3, RZ, 0x1, P4 ;  /* 0x00000001ff037807 */ /* 0x000fe40002000000 */
[----:B------:R-:W-:Y:S02]  /*b860*/  ISETP.NE.AND P4, PT, R4, 0x1, PT ;  /* 0x000000010400780c */ /* 0x000fe40003f85270 */
[----:B------:R-:W-:Y:S02]  /*b870*/  PRMT R5, R3, 0x7610, R5 ;  /* 0x0000761003057816 */ /* 0x000fe40000000005 */
[----:B------:R-:W-:Y:S02]  /*b880*/  F2FP.F16.F32.PACK_AB R134, RZ, R158 ;  /* 0x0000009eff86723e */ /* 0x000fe400000000ff */
[----:B------:R-:W-:-:S07]  /*b890*/  MOV R3, R14 ;  /* 0x0000000e00037202 */ /* 0x000fce0000000f00 */
        /* <DEDUP_REMOVED lines=9> */
.L_x_16778:
        /* <DEDUP_REMOVED lines=12> */
.L_x_16780:
[----:B------:R-:W-:Y:S05]  /*b9f0*/  BSYNC.RECONVERGENT B2 ;  /* 0x0000000000027941 */ /* 0x000fea0003800200 */
.L_x_16779:
        /* <DEDUP_REMOVED lines=62> */
.L_x_16777:
[----:B------:R-:W-:Y:S05]  /*bde0*/  BSYNC.RECONVERGENT B1 ;  /* 0x0000000000017941 */ /* 0x000fea0003800200 */
.L_x_16776:
[----:B------:R-:W-:Y:S01]  /*bdf0*/  I2FP.F32.U32 R3, R3 ;  /* 0x0000000300037245 */ /* 0x000fe20000201000 */
[----:B------:R-:W-:Y:S01]  /*be00*/  BSSY.RECONVERGENT B1, `(.L_x_16781) ;  /* 0x000005e000017945 */ /* 0x000fe20003800200 */
[----:B------:R-:W-:Y:S01]  /*be10*/  ISETP.NE.AND P5, PT, R157, 0x1, PT ;  /* 0x000000019d00780c */ /* 0x000fe20003fa5270 */
[----:B------:R-:W-:Y:S02]  /*be20*/  IMAD.MOV.U32 R16, RZ, RZ, 0x2 ;  /* 0x00000002ff107424 */ /* 0x000fe400078e00ff */
[----:B------:R-:W-:Y:S01]  /*be30*/  FFMA.FTZ R3, R3, R248, 1.1641532182693481445e-10 ;  /* 0x2f00000003037423 */ /* 0x000fe200000100f8 */
[----:B------:R-:W-:-:S04]  /*be40*/  IMAD.MOV.U32 R4, RZ, RZ, R14 ;  /* 0x000000ffff047224 */ /* 0x000fc800078e000e */
        /* <DEDUP_REMOVED lines=14> */
.L_x_16783:
        /* <DEDUP_REMOVED lines=12> */
.L_x_16785:
[----:B------:R-:W-:Y:S05]  /*bff0*/  BSYNC.RECONVERGENT B2 ;  /* 0x0000000000027941 */ /* 0x000fea0003800200 */
.L_x_16784:
        /* <DEDUP_REMOVED lines=62> */
.L_x_16782:
[----:B------:R-:W-:Y:S05]  /*c3e0*/  BSYNC.RECONVERGENT B1 ;  /* 0x0000000000017941 */ /* 0x000fea0003800200 */
.L_x_16781:
[----:B------:R-:W-:Y:S01]  /*c3f0*/  I2FP.F32.U32 R4, R4 ;  /* 0x0000000400047245 */ /* 0x000fe20000201000 */
[----:B------:R-:W-:Y:S01]  /*c400*/  BSSY.RECONVERGENT B1, `(.L_x_16786) ;  /* 0x0000064000017945 */ /* 0x000fe20003800200 */
[----:B------:R-:W-:Y:S02]  /*c410*/  IMAD.MOV.U32 R178, RZ, RZ, 0x2 ;  /* 0x00000002ffb27424 */ /* 0x000fe400078e00ff */
        /* <DEDUP_REMOVED lines=8> */
[----:B------:R-:W-:Y:S01]  /*c4a0*/  @P1 FADD.FTZ R157, R4, R3 ;  /* 0x00000003049d1221 */ /* 0x000fe20000010000 */
[----:B------:R-:W-:Y:S02]  /*c4b0*/  @!P1 MOV R157, R3 ;  /* 0x00000003009d9202 */ /* 0x000fe40000000f00 */
[----:B------:R-:W-:Y:S02]  /*c4c0*/  SEL R3, RZ, 0x1, P5 ;  /* 0x00000001ff037807 */ /* 0x000fe40002800000 */
[----:B------:R-:W-:Y:S02]  /*c4d0*/  ISETP.NE.AND P5, PT, R16, 0x1, PT ;  /* 0x000000011000780c */ /* 0x000fe40003fa5270 */
[----:B------:R-:W-:Y:S02]  /*c4e0*/  F2FP.F16.F32.PACK_AB R176, RZ, R157 ;  /* 0x0000009dffb0723e */ /* 0x000fe400000000ff */
[----:B------:R-:W-:-:S09]  /*c4f0*/  PRMT R4, R3, 0x7610, R4 ;  /* 0x0000761003047816 */ /* 0x000fd20000000004 */
        /* <DEDUP_REMOVED lines=9> */
.L_x_16788:
        /* <DEDUP_REMOVED lines=12> */
.L_x_16790:
[----:B------:R-:W-:Y:S05]  /*c650*/  BSYNC.RECONVERGENT B2 ;  /* 0x0000000000027941 */ /* 0x000fea0003800200 */
.L_x_16789:
        /* <DEDUP_REMOVED lines=62> */
.L_x_16787:
[----:B------:R-:W-:Y:S05]  /*ca40*/  BSYNC.RECONVERGENT B1 ;  /* 0x0000000000017941 */ /* 0x000fea0003800200 */
.L_x_16786:
[----:B------:R-:W-:Y:S01]  /*ca50*/  I2FP.F32.U32 R3, R159 ;  /* 0x0000009f00037245 */ /* 0x000fe20000201000 */
[----:B------:R-:W-:Y:S01]  /*ca60*/  BSSY.RECONVERGENT B1, `(.L_x_16791) ;  /* 0x0000061000017945 */ /* 0x000fe20003800200 */
[----:B------:R-:W-:Y:S01]  /*ca70*/  ISETP.NE.AND P6, PT, R178, 0x1, PT ;  /* 0x00000001b200780c */ /* 0x000fe20003fc5270 */
[----:B------:R-:W-:Y:S02]  /*ca80*/  HFMA2 R16, -RZ, RZ, 0, 1.1920928955078125e-07 ;  /* 0x00000002ff107431 */ /* 0x000fe400000001ff */
[----:B------:R-:W-:-:S05]  /*ca90*/  FFMA.FTZ R3, R3, R248, 1.1641532182693481445e-10 ;  /* 0x2f00000003037423 */ /* 0x000fca00000100f8 */
[----:B------:R-:W-:Y:S01]  /*caa0*/  FSETP.GTU.FTZ.AND P5, PT, R3, R183, PT ;  /* 0x000000b70300720b */ /* 0x000fe20003fbc000 */
[----:B------:R-:W-:Y:S02]  /*cab0*/  HADD2.F32 R3, -RZ, R135.H1_H1 ;  /* 0x30000087ff037230 */ /* 0x000fe40000004100 */
[----:B------:R-:W-:-:S03]  /*cac0*/  IMAD.MOV.U32 R135, RZ, RZ, R14 ;  /* 0x000000ffff877224 */ /* 0x000fc600078e000e */
        /* <DEDUP_REMOVED lines=12> */
.L_x_16793:
        /* <DEDUP_REMOVED lines=15> */
.L_x_16795:
[----:B------:R-:W-:Y:S05]  /*cc80*/  BSYNC.RECONVERGENT B2 ;  /* 0x0000000000027941 */ /* 0x000fea0003800200 */
.L_x_16794:
        /* <DEDUP_REMOVED lines=62> */
.L_x_16792:
[----:B------:R-:W-:Y:S05]  /*d070*/  BSYNC.RECONVERGENT B1 ;  /* 0x0000000000017941 */ /* 0x000fea0003800200 */
.L_x_16791:
[----:B------:R-:W-:Y:S02]  /*d080*/  I2FP.F32.U32 R135, R135 ;  /* 0x0000008700877245 */ /* 0x000fe40000201000 */
[----:B------:R-:W-:Y:S02]  /*d090*/  PRMT R134, R177, 0x5410, R134 ;  /* 0x00005410b1867816 */ /* 0x000fe40000000086 */
[----:B------:R-:W-:Y:S01]  /*d0a0*/  PRMT R133, R167, 0x5410, R133 ;  /* 0x00005410a7857816 */ /* 0x000fe20000000085 */
[----:B------:R-:W-:Y:S01]  /*d0b0*/  FFMA.FTZ R135, R135, R248, 1.1641532182693481445e-10 ;  /* 0x2f00000087877423 */ /* 0x000fe200000100f8 */
[----:B------:R-:W-:-:S04]  /*d0c0*/  PRMT R132, R165, 0x5410, R132 ;  /* 0x00005410a5847816 */ /* 0x000fc80000000084 */
        /* <DEDUP_REMOVED lines=8> */
[----:B------:R-:W-:-:S04]  /*d150*/  SEL R3, RZ, 0x1, P6 ;  /* 0x00000001ff037807 */ /* 0x000fc80003000000 */
[----:B------:R-:W-:-:S04]  /*d160*/  F2FP.F16.F32.PACK_AB R135, RZ, R159 ;  /* 0x0000009fff87723e */ /* 0x000fc800000000ff */
[----:B------:R-:W-:-:S07]  /*d170*/  PRMT R135, R176, 0x5410, R135 ;  /* 0x00005410b0877816 */ /* 0x000fce0000000087 */
.L_x_16715:
        /* <DEDUP_REMOVED lines=43> */
.L_x_16796:
[----:B------:R-:W-:Y:S02]  /*d430*/  IMAD.MOV.U32 R165, RZ, RZ, R166 ;  /* 0x000000ffffa57224 */ /* 0x000fe400078e00a6 */
[----:B------:R-:W-:-:S07]  /*d440*/  VIADD R166, R12, 0x20 ;  /* 0x000000200ca67836 */ /* 0x000fce0000000000 */
.L_x_16673:
[----:B----4-:R-:W-:Y:S05]  /*d450*/  BSYNC.RECONVERGENT B0 ;  /* 0x0000000000007941 */ /* 0x010fea0003800200 */
.L_x_16672:
        /* <DEDUP_REMOVED lines=35> */
.L_x_16802:
        /* <DEDUP_REMOVED lines=12> */
.L_x_16804:
[----:B------:R-:W-:Y:S05]  /*d750*/  BSYNC.RECONVERGENT B2 ;  /* 0x0000000000027941 */ /* 0x000fea0003800200 */
.L_x_16803:
        /* <DEDUP_REMOVED lines=62> */
.L_x_16801:
[----:B------:R-:W-:Y:S05]  /*db40*/  BSYNC.RECONVERGENT B1 ;  /* 0x0000000000017941 */ /* 0x000fea0003800200 */
.L_x_16800:
[----:B------:R-:W0:Y:S01]  /*db50*/  LDC R183, c[0x0][0x404] ;  /* 0x00010100ffb77b82 */ /* 0x000e220000000800 */
[----:B------:R-:W-:Y:S01]  /*db60*/  I2FP.F32.U32 R3, R3 ;  /* 0x0000000300037245 */ /* 0x000fe20000201000 */
[----:B------:R-:W-:Y:S01]  /*db70*/  IMAD.MOV.U32 R248, RZ, RZ, 0x2f800000 ;  /* 0x2f800000fff87424 */ /* 0x000fe200078e00ff */
[----:B------:R-:W-:Y:S01]  /*db80*/  ISETP.NE.AND P3, PT, R2, 0x1, PT ;  /* 0x000000010200780c */ /* 0x000fe20003f65270 */
[----:B------:R-:W-:Y:S01]  /*db90*/  BSSY.RECONVERGENT B1, `(.L_x_16805) ;  /* 0x0000060000017945 */ /* 0x000fe20003800200 */
[----:B------:R-:W-:Y:S01]  /*dba0*/  LOP3.LUT R20, R20, 0xffffffef, RZ, 0xc0, !PT ;  /* 0xffffffef14147812 */ /* 0x000fe200078ec0ff */
[----:B------:R-:W-:Y:S01]  /*dbb0*/  FFMA.FTZ R3, R3, R248, 1.1641532182693481445e-10 ;  /* 0x2f00000003037423 */ /* 0x000fe200000100f8 */
[----:B------:R-:W-:Y:S01]  /*dbc0*/  IMAD.MOV.U32 R5, RZ, RZ, R14 ;  /* 0x000000ffff057224 */ /* 0x000fe200078e000e */
[----:B------:R-:W1:Y:S03]  /*dbd0*/  LDC R182, c[0x0][0x408] ;  /* 0x00010200ffb67b82 */ /* 0x000e660000000800 */
[----:B0-----:R-:W-:Y:S01]  /*dbe0*/  FSETP.GTU.FTZ.AND P2, PT, R3, R183, PT ;  /* 0x000000b70300720b */ /* 0x001fe20003f5c000 */
[----:B-----5:R-:W-:-:S03]  /*dbf0*/  HADD2.F32 R3, -RZ, R132.H0_H0 ;  /* 0x20000084ff037230 */ /* 0x020fc60000004100 */
[----:B------:R-:W-:Y:S02]  /*dc00*/  PLOP3.LUT P4, PT, P2, PT, PT, 0x8, 0x80 ;  /* 0x000000000080781c */ /* 0x000fe4000178e170 */
[----:B-1----:R-:W-:-:S05]  /*dc10*/  FMUL.FTZ R3, R3, R182 ;  /* 0x000000b603037220 */ /* 0x002fca0000410000 */
[----:B------:R-:W-:Y:S01]  /*dc20*/  FSEL R8, R3, RZ, !P2 ;  /* 0x000000ff03087208 */ /* 0x000fe20005000000 */
[----:B------:R-:W-:-:S05]  /*dc30*/  HFMA2 R3, -RZ, RZ, 0, 1.1920928955078125e-07 ;  /* 0x00000002ff037431 */ /* 0x000fca00000001ff */
        /* <DEDUP_REMOVED lines=10> */
.L_x_16807:
        /* <DEDUP_REMOVED lines=12> */
.L_x_16809:
[----:B------:R-:W-:Y:S05]  /*dda0*/  BSYNC.RECONVERGENT B2 ;  /* 0x0000000000027941 */ /* 0x000fea0003800200 */
.L_x_16808:
        /* <DEDUP_REMOVED lines=62> */
.L_x_16806:
[----:B------:R-:W-:Y:S05]  /*e190*/  BSYNC.RECONVERGENT B1 ;  /* 0x0000000000017941 */ /* 0x000fea0003800200 */
.L_x_16805:
        /* <DEDUP_REMOVED lines=13> */
[----:B------:R-:W-:-:S04]  /*e270*/  SEL R4, RZ, 0x1, P2 ;  /* 0x00000001ff047807 */ /* 0x000fc80001000000 */
[----:B------:R-:W-:Y:S01]  /*e280*/  PRMT R10, R4, 0x7610, R10 ;  /* 0x00007610040a7816 */ /* 0x000fe2000000000a */
[----:B------:R-:W-:Y:S01]  /*e290*/  HFMA2 R4, -RZ, RZ, 0, 1.1920928955078125e-07 ;  /* 0x00000002ff047431 */ /* 0x000fe200000001ff */
        /* <DEDUP_REMOVED lines=10> */
.L_x_16812:
        /* <DEDUP_REMOVED lines=12> */
.L_x_16814:
[----:B------:R-:W-:Y:S05]  /*e400*/  BSYNC.RECONVERGENT B2 ;  /* 0x0000000000027941 */ /* 0x000fea0003800200 */
.L_x_16813:
        /* <DEDUP_REMOVED lines=62> */
.L_x_16811:
[----:B------:R-:W-:Y:S05]  /*e7f0*/  BSYNC.RECONVERGENT B1 ;  /* 0x0000000000017941 */ /* 0x000fea0003800200 */
.L_x_16810:
        /* <DEDUP_REMOVED lines=8> */
[----:B------:R-:W-:-:S05]  /*e880*/  HADD2.F32 R3, -RZ, R132.H1_H1 ;  /* 0x30000084ff037230 */ /* 0x000fca0000004100 */
        /* <DEDUP_REMOVED lines=13> */
.L_x_16817:
        /* <DEDUP_REMOVED lines=12> */
.L_x_16819:
[----:B------:R-:W-:Y:S05]  /*ea20*/  BSYNC.RECONVERGENT B2 ;  /* 0x0000000000027941 */ /* 0x000fea0003800200 */
.L_x_16818:
        /* <DEDUP_REMOVED lines=62> */
.L_x_16816:
[----:B------:R-:W-:Y:S05]  /*ee10*/  BSYNC.RECONVERGENT B1 ;  /* 0x0000000000017941 */ /* 0x000fea0003800200 */
.L_x_16815:
        /* <DEDUP_REMOVED lines=12> */
[----:B------:R-:W-:Y:S01]  /*eee0*/  IMAD.MOV.U32 R4, RZ, RZ, 0x2 ;  /* 0x00000002ff047424 */ /* 0x000fe200078e00ff */
        /* <DEDUP_REMOVED lines=13> */
.L_x_16822:
        /* <DEDUP_REMOVED lines=12> */
.L_x_16824:
[----:B------:R-:W-:Y:S05]  /*f080*/  BSYNC.RECONVERGENT B2 ;  /* 0x0000000000027941 */ /* 0x000fea0003800200 */
.L_x_16823:
        /* <DEDUP_REMOVED lines=62> */
.L_x_16821:
[----:B------:R-:W-:Y:S05]  /*f470*/  BSYNC.RECONVERGENT B1 ;  /* 0x0000000000017941 */ /* 0x000fea0003800200 */
.L_x_16820:
[----:B------:R-:W-:Y:S01]  /*f480*/  I2FP.F32.U32 R3, R3 ;  /* 0x0000000300037245 */ /* 0x000fe20000201000 */
[----:B------:R-:W-:Y:S01]  /*f490*/  BSSY.RECONVERGENT B1, `(.L_x_16825) ;  /* 0x0000060000017945 */ /* 0x000fe20003800200 */
[----:B------:R-:W-:Y:S01]  /*f4a0*/  LOP3.LUT R20, R20, 0xfffffffb, RZ, 0xc0, !PT ;  /* 0xfffffffb14147812 */ /* 0x000fe200078ec0ff */
[----:B------:R-:W-:Y:S02]  /*f4b0*/  IMAD.MOV.U32 R5, RZ, RZ, 0x2 ;  /* 0x00000002ff057424 */ /* 0x000fe400078e00ff */
[----:B------:R-:W-:Y:S01]  /*f4c0*/  FFMA.FTZ R3, R3, R248, 1.1641532182693481445e-10 ;  /* 0x2f00000003037423 */ /* 0x000fe200000100f8 */
[----:B------:R-:W-:-:S04]  /*f4d0*/  IMAD.MOV.U32 R7, RZ, RZ, R14 ;  /* 0x000000ffff077224 */ /* 0x000fc800078e000e */
[----:B------:R-:W-:Y:S01]  /*f4e0*/  FSETP.GTU.FTZ.AND P2, PT, R3, R183, PT ;  /* 0x000000b70300720b */ /* 0x000fe20003f5c000 */
[----:B------:R-:W-:-:S05]  /*f4f0*/  HADD2.F32 R3, -RZ, R133.H0_H0 ;  /* 0x20000085ff037230 */ /* 0x000fca0000004100 */
        /* <DEDUP_REMOVED lines=14> */
.L_x_16827:
        /* <DEDUP_REMOVED lines=12> */
.L_x_16829:
[----:B------:R-:W-:Y:S05]  /*f6a0*/  BSYNC.RECONVERGENT B2 ;  /* 0x0000000000027941 */ /* 0x000fea0003800200 */
.L_x_16828:
        /* <DEDUP_REMOVED lines=62> */
.L_x_16826:
[----:B------:R-:W-:Y:S05]  /*fa90*/  BSYNC.RECONVERGENT B1 ;  /* 0x0000000000017941 */ /* 0x000fea0003800200 */
.L_x_16825:
        /* <DEDUP_REMOVED lines=11> */
[----:B------:R-:W-:Y:S02]  /*fb50*/  SEL R4, RZ, 0x1, P2 ;  /* 0x00000001ff047807 */ /* 0x000fe40001000000 */
[----:B------:R-:W-:Y:S02]  /*fb60*/  ISETP.NE.AND P2, PT, R5, 0x1, PT ;  /* 0x000000010500780c */ /* 0x000fe40003f45270 */
[----:B------:R-:W-:Y:S02]  /*fb70*/  @!P1 MOV R31, R3 ;  /* 0x00000003001f9202 */ /* 0x000fe40000000f00 */
[----:B------:R-:W-:Y:S01]  /*fb80*/  PRMT R8, R4, 0x7610, R8 ;  /* 0x0000761004087816 */ /* 0x000fe20000000008 */
[----:B------:R-:W-:Y:S01]  /*fb90*/  IMAD.MOV.U32 R4, RZ, RZ, 0x2 ;  /* 0x00000002ff047424 */ /* 0x000fe200078e00ff */
        /* <DEDUP_REMOVED lines=10> */
.L_x_16832:
        /* <DEDUP_REMOVED lines=12> */
.L_x_16834:
[----:B------:R-:W-:Y:S05]  /*fd00*/  BSYNC.RECONVERGENT B2 ;  /* 0x0000000000027941 */ /* 0x000fea0003800200 */
.L_x_16833:
        /* <DEDUP_REMOVED lines=62> */
.L_x_16831:
[----:B------:R-:W-:Y:S05]  /*100f0*/  BSYNC.RECONVERGENT B1 ;  /* 0x0000000000017941 */ /* 0x000fea0003800200 */
.L_x_16830:
[----:B------:R-:W-:Y:S01]  /*10100*/  I2FP.F32.U32 R5, R7 ;  /* 0x0000000700057245 */ /* 0x000fe20000201000 */
[----:B------:R-:W-:Y:S01]  /*10110*/  BSSY.RECONVERGENT B1, `(.L_x_16835) ;  /* 0x0000060000017945 */ /* 0x000fe20003800200 */
[----:B------:R-:W-:Y:S01]  /*10120*/  LOP3.LUT R20, R20, 0xfffffffd, RZ, 0xc0, !PT ;  /* 0xfffffffd14147812 */ /* 0x000fe200078ec0ff */
[----:B------:R-:W-:Y:S02]  /*10130*/  IMAD.MOV.U32 R7, RZ, RZ, R14 ;  /* 0x000000ffff077224 */ /* 0x000fe400078e000e */
[----:B------:R-:W-:-:S05]  /*10140*/  FFMA.FTZ R5, R5, R248, 1.1641532182693481445e-10 ;  /* 0x2f00000005057423 */ /* 0x000fca00000100f8 */
[----:B------:R-:W-:Y:S01]  /*10150*/  FSETP.GTU.FTZ.AND P2, PT, R5, R183, PT ;  /* 0x000000b70500720b */ /* 0x000fe20003f5c000 */
[----:B------:R-:W-:-:S05]  /*10160*/  HADD2.F32 R5, -RZ, R133.H1_H1 ;  /* 0x30000085ff057230 */ /* 0x000fca0000004100 */
        /* <DEDUP_REMOVED lines=15> */
.L_x_16837:
        /* <DEDUP_REMOVED lines=12> */
.L_x_16839:
[----:B------:R-:W-:Y:S05]  /*10320*/  BSYNC.RECONVERGENT B2 ;  /* 0x0000000000027941 */ /* 0x000fea0003800200 */
.L_x_16838:
        /* <DEDUP_REMOVED lines=62> */
.L_x_16836:
[----:B------:R-:W-:Y:S05]  /*10710*/  BSYNC.RECONVERGENT B1 ;  /* 0x0000000000017941 */ /* 0x000fea0003800200 */
.L_x_16835:
[----:B------:R-:W-:Y:S01]  /*10720*/  I2FP.F32.U32 R4, R7 ;  /* 0x0000000700047245 */ /* 0x000fe20000201000 */
[----:B------:R-:W-:Y:S01]  /*10730*/  @P1 HADD2.F32 R6, -RZ, R41.H1_H1 ;  /* 0x30000029ff061230 */ /* 0x000fe20000004100 */
[----:B------:R-:W-:Y:S01]  /*10740*/  BSSY.RECONVERGENT B1, `(.L_x_16840) ;  /* 0x0000062000017945 */ /* 0x000fe20003800200 */
[----:B------:R-:W-:Y:S02]  /*10750*/  IMAD.MOV.U32 R141, RZ, RZ, R14 ;  /* 0x000000ffff8d7224 */ /* 0x000fe400078e000e */
[----:B------:R-:W-:-:S05]  /*10760*/  FFMA.FTZ R4, R4, R248, 1.1641532182693481445e-10 ;  /* 0x2f00000004047423 */ /* 0x000fca00000100f8 */
[----:B------:R-:W-:Y:S01]  /*10770*/  FSETP.GTU.FTZ.AND P2, PT, R4, R183, PT ;  /* 0x000000b70400720b */ /* 0x000fe20003f5c000 */
[----:B------:R-:W-:-:S03]  /*10780*/  HADD2.F32 R4, -RZ, R45.H1_H1 ;  /* 0x3000002dff047230 */ /* 0x000fc60000004100 */
[----:B------:R-:W-:Y:S02]  /*10790*/  SEL R7, RZ, 0x1, P2 ;  /* 0x00000001ff077807 */ /* 0x000fe40001000000 */
[----:B------:R-:W-:-:S05]  /*107a0*/  FMUL.FTZ R4, R4, R182 ;  /* 0x000000b604047220 */ /* 0x000fca0000410000 */
[----:B------:R-:W-:Y:S02]  /*107b0*/  FSEL R4, R4, RZ, !P2 ;  /* 0x000000ff04047208 */ /* 0x000fe40005000000 */
[----:B------:R-:W-:-:S03]  /*107c0*/  ISETP.NE.AND P2, PT, R5, 0x1, PT ;  /* 0x000000010500780c */ /* 0x000fc60003f45270 */
[----:B------:R-:W-:-:S04]  /*107d0*/  FADD.FTZ R4, R133, R4 ;  /* 0x0000000485047221 */ /* 0x000fc80000010000 */
        /* <DEDUP_REMOVED lines=13> */
.L_x_16842:
        /* <DEDUP_REMOVED lines=12> */
.L_x_16844:
[----:B------:R-:W-:Y:S05]  /*10970*/  BSYNC.RECONVERGENT B2 ;  /* 0x0000000000027941 */ /* 0x000fea0003800200 */
.L_x_16843:
        /* <DEDUP_REMOVED lines=62> */
.L_x_16841:
[----:B------:R-:W-:Y:S05]  /*10d60*/  BSYNC.RECONVERGENT B1 ;  /* 0x0000000000017941 */ /* 0x000fea0003800200 */
.L_x_16840:
[----:B------:R-:W-:Y:S01]  /*10d70*/  I2FP.F32.U32 R5, R141 ;  /* 0x0000008d00057245 */ /* 0x000fe20000201000 */
[----:B------:R-:W-:Y:S01]  /*10d80*/  BSSY.RECONVERGENT B1, `(.L_x_16845) ;  /* 0x000005e000017945 */ /* 0x000fe20003800200 */
[----:B------:R-:W-:Y:S02]  /*10d90*/  ISETP.NE.AND P3, PT, R4, 0x1, PT ;  /* 0x000000010400780c */ /* 0x000fe40003f65270 */
[----:B------:R-:W-:Y:S01]  /*10da0*/  MOV R141, R14 ;  /* 0x0000000e008d7202 */ /* 0x000fe20000000f00 */
[----:B------:R-:W-:-:S05]  /*10db0*/  FFMA.FTZ R5, R5, R248, 1.1641532182693481445e-10 ;  /* 0x2f00000005057423 */ /* 0x000fca00000100f8 */
[----:B------:R-:W-:Y:S01]  /*10dc0*/  FSETP.GTU.FTZ.AND P2, PT, R5, R183, PT ;  /* 0x000000b70500720b */ /* 0x000fe20003f5c000 */
[----:B------:R-:W-:-:S05]  /*10dd0*/  HADD2.F32 R5, -RZ, R134.H0_H0 ;  /* 0x20000086ff057230 */ /* 0x000fca0000004100 */
        /* <DEDUP_REMOVED lines=13> */
.L_x_16847:
        /* <DEDUP_REMOVED lines=12> */
.L_x_16849:
[----:B------:R-:W-:Y:S05]  /*10f70*/  BSYNC.RECONVERGENT B2 ;  /* 0x0000000000027941 */ /* 0x000fea0003800200 */
.L_x_16848:
        /* <DEDUP_REMOVED lines=62> */
.L_x_16846:
[----:B------:R-:W-:Y:S05]  /*11360*/  BSYNC.RECONVERGENT B1 ;  /* 0x0000000000017941 */ /* 0x000fea0003800200 */
.L_x_16845:
        /* <DEDUP_REMOVED lines=15> */
[----:B------:R-:W-:-:S11]  /*11460*/  F2FP.F16.F32.PACK_AB R177, RZ, R141 ;  /* 0x0000008dffb1723e */ /* 0x000fd600000000ff */
        /* <DEDUP_REMOVED lines=9> */
.L_x_16852:
        /* <DEDUP_REMOVED lines=12> */
.L_x_16854:
[----:B------:R-:W-:Y:S05]  /*115c0*/  BSYNC.RECONVERGENT B2 ;  /* 0x0000000000027941 */ /* 0x000fea0003800200 */
.L_x_16853:
        /* <DEDUP_REMOVED lines=62> */
.L_x_16851:
[----:B------:R-:W-:Y:S05]  /*119b0*/  BSYNC.RECONVERGENT B1 ;  /* 0x0000000000017941 */ /* 0x000fea0003800200 */
.L_x_16850:
[----:B------:R-:W-:Y:S01]  /*119c0*/  I2FP.F32.U32 R5, R155 ;  /* 0x0000009b00057245 */ /* 0x000fe20000201000 */
[----:B------:R-:W-:Y:S01]  /*119d0*/  BSSY.RECONVERGENT B1, `(.L_x_16855) ;  /* 0x000005e000017945 */ /* 0x000fe20003800200 */
[----:B------:R-:W-:Y:S01]  /*119e0*/  ISETP.NE.AND P4, PT, R4, 0x1, PT ;  /* 0x000000010400780c */ /* 0x000fe20003f85270 */
[----:B------:R-:W-:Y:S02]  /*119f0*/  IMAD.MOV.U32 R16, RZ, RZ, 0x2 ;  /* 0x00000002ff107424 */ /* 0x000fe400078e00ff */
[----:B------:R-:W-:Y:S01]  /*11a00*/  FFMA.FTZ R5, R5, R248, 1.1641532182693481445e-10 ;  /* 0x2f00000005057423 */ /* 0x000fe200000100f8 */
[----:B------:R-:W-:-:S04]  /*11a10*/  IMAD.MOV.U32 R155, RZ, RZ, R14 ;  /* 0x000000ffff9b7224 */ /* 0x000fc800078e000e */
[----:B------:R-:W-:Y:S01]  /*11a20*/  FSETP.GTU.FTZ.AND P3, PT, R5, R183, PT ;  /* 0x000000b70500720b */ /* 0x000fe20003f7c000 */
[----:B------:R-:W-:-:S05]  /*11a30*/  HADD2.F32 R5, -RZ, R134.H1_H1 ;  /* 0x30000086ff057230 */ /* 0x000fca0000004100 */
        /* <DEDUP_REMOVED lines=12> */
.L_x_16857:
        /* <DEDUP_REMOVED lines=12> */
.L_x_16859:
[----:B------:R-:W-:Y:S05]  /*11bc0*/  BSYNC.RECONVERGENT B2 ;  /* 0x0000000000027941 */ /* 0x000fea0003800200 */
.L_x_16858:
        /* <DEDUP_REMOVED lines=62> */
.L_x_16856:
[----:B------:R-:W-:Y:S05]  /*11fb0*/  BSYNC.RECONVERGENT B1 ;  /* 0x0000000000017941 */ /* 0x000fea0003800200 */
.L_x_16855:
[----:B------:R-:W-:Y:S01]  /*11fc0*/  I2FP.F32.U32 R4, R155 ;  /* 0x0000009b00047245 */ /* 0x000fe20000201000 */
[----:B------:R-:W-:Y:S01]  /*11fd0*/  @P1 HADD2.F32 R5, -RZ, R42.H1_H1 ;  /* 0x3000002aff051230 */ /* 0x000fe20000004100 */
[----:B------:R-:W-:Y:S01]  /*11fe0*/  BSSY.RECONVERGENT B1, `(.L_x_16860) ;  /* 0x0000062000017945 */ /* 0x000fe20003800200 */
[----:B------:R-:W-:Y:S02]  /*11ff0*/  IMAD.MOV.U32 R160, RZ, RZ, 0x2 ;  /* 0x00000002ffa07424 */ /* 0x000fe400078e00ff */
[----:B------:R-:W-:-:S05]  /*12000*/  FFMA.FTZ R4, R4, R248, 1.1641532182693481445e-10 ;  /* 0x2f00000004047423 */ /* 0x000fca00000100f8 */
[----:B------:R-:W-:Y:S01]  /*12010*/  FSETP.GTU.FTZ.AND P4, PT, R4, R183, PT ;  /* 0x000000b70400720b */ /* 0x000fe20003f9c000 */
[----:B------:R-:W-:-:S05]  /*12020*/  HADD2.F32 R4, -RZ, R46.H1_H1 ;  /* 0x3000002eff047230 */ /* 0x000fca0000004100 */
[----:B------:R-:W-:-:S05]  /*12030*/  FMUL.FTZ R4, R4, R182 ;  /* 0x000000b604047220 */ /* 0x000fca0000410000 */
[----:B------:R-:W-:-:S05]  /*12040*/  FSEL R4, R4, RZ, !P4 ;  /* 0x000000ff04047208 */ /* 0x000fca0006000000 */
[----:B------:R-:W-:-:S04]  /*12050*/  FADD.FTZ R4, R134, R4 ;  /* 0x0000000486047221 */ /* 0x000fc80000010000 */
[----:B------:R-:W-:Y:S01]  /*12060*/  @P1 FADD.FTZ R156, R5, R4 ;  /* 0x00000004059c1221 */ /* 0x000fe20000010000 */
[----:B------:R-:W-:Y:S02]  /*12070*/  SEL R5, RZ, 0x1, P4 ;  /* 0x00000001ff057807 */ /* 0x000fe40002000000 */
[----:B------:R-:W-:Y:S02]  /*12080*/  ISETP.NE.AND P4, PT, R16, 0x1, PT ;  /* 0x000000011000780c */ /* 0x000fe40003f85270 */
        /* <DEDUP_REMOVED lines=12> */
.L_x_16862:
        /* <DEDUP_REMOVED lines=12> */
.L_x_16864:
[----:B------:R-:W-:Y:S05]  /*12210*/  BSYNC.RECONVERGENT B2 ;  /* 0x0000000000027941 */ /* 0x000fea0003800200 */
.L_x_16863:
        /* <DEDUP_REMOVED lines=62> */
.L_x_16861:
[----:B------:R-:W-:Y:S05]  /*12600*/  BSYNC.RECONVERGENT B1 ;  /* 0x0000000000017941 */ /* 0x000fea0003800200 */
.L_x_16860:
        /* <DEDUP_REMOVED lines=20> */
.L_x_16867:
        /* <DEDUP_REMOVED lines=12> */
.L_x_16869:
[----:B------:R-:W-:Y:S05]  /*12810*/  BSYNC.RECONVERGENT B2 ;  /* 0x0000000000027941 */ /* 0x000fea0003800200 */
.L_x_16868:
        /* <DEDUP_REMOVED lines=62> */
.L_x_16866:
[----:B------:R-:W-:Y:S05]  /*12c00*/  BSYNC.RECONVERGENT B1 ;  /* 0x0000000000017941 */ /* 0x000fea0003800200 */
.L_x_16865:
[----:B------:R-:W-:Y:S01]  /*12c10*/  I2FP.F32.U32 R155, R155 ;  /* 0x0000009b009b7245 */ /* 0x000fe20000201000 */
[----:B------:R-:W-:Y:S01]  /*12c20*/  BSSY.RECONVERGENT B1, `(.L_x_16870) ;  /* 0x0000063000017945 */ /* 0x000fe20003800200 */
[----:B------:R-:W-:Y:S02]  /*12c30*/  HFMA2 R178, -RZ, RZ, 0, 1.1920928955078125e-07 ;  /* 0x00000002ffb27431 */ /* 0x000fe400000001ff */
        /* <DEDUP_REMOVED lines=22> */
.L_x_16872:
        /* <DEDUP_REMOVED lines=12> */
.L_x_16874:
[----:B------:R-:W-:Y:S05]  /*12e60*/  BSYNC.RECONVERGENT B2 ;  /* 0x0000000000027941 */ /* 0x000fea0003800200 */
.L_x_16873:
        /* <DEDUP_REMOVED lines=62> */
.L_x_16871:
[----:B------:R-:W-:Y:S05]  /*13250*/  BSYNC.RECONVERGENT B1 ;  /* 0x0000000000017941 */ /* 0x000fea0003800200 */
.L_x_16870:
        /* <DEDUP_REMOVED lines=20> */
.L_x_16877:
        /* <DEDUP_REMOVED lines=15> */
.L_x_16879:
[----:B------:R-:W-:Y:S05]  /*13490*/  BSYNC.RECONVERGENT B2 ;  /* 0x0000000000027941 */ /* 0x000fea0003800200 */
.L_x_16878:
        /* <DEDUP_REMOVED lines=62> */
.L_x_16876:
[----:B------:R-:W-:Y:S05]  /*13880*/  BSYNC.RECONVERGENT B1 ;  /* 0x0000000000017941 */ /* 0x000fea0003800200 */
.L_x_16875:
[----:B------:R-:W-:Y:S02]  /*13890*/  I2FP.F32.U32 R160, R160 ;  /* 0x000000a000a07245 */ /* 0x000fe40000201000 */
[----:B------:R-:W-:Y:S02]  /*138a0*/  PRMT R133, R3, 0x5410, R133 ;  /* 0x0000541003857816 */ /* 0x000fe40000000085 */
[----:B------:R-:W-:Y:S01]  /*138b0*/  PRMT R134, R177, 0x5410, R134 ;  /* 0x00005410b1867816 */ /* 0x000fe20000000086 */
[----:B------:R-:W-:Y:S01]  /*138c0*/  FFMA.FTZ R160, R160, R248, 1.1641532182693481445e-10 ;  /* 0x2f000000a0a07423 */ /* 0x000fe200000100f8 */
[----:B------:R-:W-:-:S04]  /*138d0*/  PRMT R132, R165, 0x5410, R132 ;  /* 0x00005410a5847816 */ /* 0x000fc80000000084 */
[----:B------:R-:W-:Y:S01]  /*138e0*/  FSETP.GTU.FTZ.AND P6, PT, R160, R183, PT ;  /* 0x000000b7a000720b */ /* 0x000fe20003fdc000 */
[----:B------:R-:W-:-:S03]  /*138f0*/  HADD2.F32 R160, -RZ, R47.H1_H1 ;  /* 0x3000002fffa07230 */ /* 0x000fc60000004100 */
[----:B------:R-:W-:Y:S02]  /*13900*/  SEL R178, RZ, 0x1, P6 ;  /* 0x00000001ffb27807 */ /* 0x000fe40003000000 */
[----:B------:R-:W-:Y:S02]  /*13910*/  FMUL.FTZ R160, R160, R182 ;  /* 0x000000b6a0a07220 */ /* 0x000fe40000410000 */
[----:B------:R-:W-:-:S03]  /*13920*/  PRMT R3, R178, 0x7610, R3 ;  /* 0x00007610b2037816 */ /* 0x000fc60000000003 */
[----:B------:R-:W-:-:S05]  /*13930*/  FSEL R160, R160, RZ, !P6 ;  /* 0x000000ffa0a07208 */ /* 0x000fca0007000000 */
[----:B------:R-:W-:Y:S01]  /*13940*/  FADD.FTZ R135, R135, R160 ;  /* 0x000000a087877221 */ /* 0x000fe20000010000 */
[----:B------:R-:W-:-:S05]  /*13950*/  @P1 HADD2.F32 R160, -RZ, R43.H1_H1 ;  /* 0x3000002bffa01230 */ /* 0x000fca0000004100 */
[--C-:B------:R-:W-:Y:S01]  /*13960*/  @P1 FADD.FTZ R160, R160, R135.reuse ;  /* 0x00000087a0a01221 */ /* 0x100fe20000010000 */
[----:B------:R-:W-:-:S05]  /*13970*/  @!P1 IMAD.MOV.U32 R160, RZ, RZ, R135 ;  /* 0x000000ffffa09224 */ /* 0x000fca00078e0087 */
[----:B------:R-:W-:-:S04]  /*13980*/  F2FP.F16.F32.PACK_AB R135, RZ, R160 ;  /* 0x000000a0ff87723e */ /* 0x000fc800000000ff */
[----:B------:R-:W-:Y:S01]  /*13990*/  PRMT R135, R176, 0x5410, R135 ;  /* 0x00005410b0877816 */ /* 0x000fe20000000087 */
[----:B------:R-:W-:Y:S06]  /*139a0*/  BRA `(.L_x_16880) ;  /* 0x0000003000a87947 */ /* 0x000fec0003800000 */
.L_x_16799:
        /* <DEDUP_REMOVED lines=16> */
.L_x_16883:
        /* <DEDUP_REMOVED lines=12> */
.L_x_16885:
[----:B------:R-:W-:Y:S05]  /*13b70*/  BSYNC.RECONVERGENT B2 ;  /* 0x0000000000027941 */ /* 0x000fea0003800200 */
.L_x_16884:
        /* <DEDUP_REMOVED lines=62> */
.L_x_16882:
[----:B------:R-:W-:Y:S05]  /*13f60*/  BSYNC.RECONVERGENT B1 ;  /* 0x0000000000017941 */ /* 0x000fea0003800200 */
.L_x_16881:
        /* <DEDUP_REMOVED lines=9> */
[----:B------:R-:W-:Y:S02]  /*14000*/  MOV R31, R14 ;  /* 0x0000000e001f7202 */ /* 0x000fe40000000f00 */
        /* <DEDUP_REMOVED lines=18> */
.L_x_16888:
        /* <DEDUP_REMOVED lines=12> */
.L_x_16890:
[----:B------:R-:W-:Y:S05]  /*141f0*/  BSYNC.RECONVERGENT B2 ;  /* 0x0000000000027941 */ /* 0x000fea0003800200 */
.L_x_16889:
        /* <DEDUP_REMOVED lines=62> */
.L_x_16887:
[----:B------:R-:W-:Y:S05]  /*145e0*/  BSYNC.RECONVERGENT B1 ;  /* 0x0000000000017941 */ /* 0x000fea0003800200 */
.L_x_16886:
        /* <DEDUP_REMOVED lines=25> */
.L_x_16893:
        /* <DEDUP_REMOVED lines=12> */
.L_x_16895:
[----:B------:R-:W-:Y:S05]  /*14840*/  BSYNC.RECONVERGENT B2 ;  /* 0x0000000000027941 */ /* 0x000fea0003800200 */
.L_x_16894:
        /* <DEDUP_REMOVED lines=62> */
.L_x_16892:
[----:B------:R-:W-:Y:S05]  /*14c30*/  BSYNC.RECONVERGENT B1 ;  /* 0x0000000000017941 */ /* 0x000fea0003800200 */
.L_x_16891:
[----:B------:R-:W-:Y:S01]  /*14c40*/  I2FP.F32.U32 R16, R31 ;  /* 0x0000001f00107245 */ /* 0x000fe20000201000 */
[----:B------:R-:W-:Y:S01]  /*14c50*/  BSSY.RECONVERGENT B1, `(.L_x_16896) ;  /* 0x0000063000017945 */ /* 0x000fe20003800200 */
[----:B------:R-:W-:Y:S01]  /*14c60*/  LOP3.LUT R20, R20, 0xfffffffb, RZ, 0xc0, !PT ;  /* 0xfffffffb14147812 */ /* 0x000fe200078ec0ff */
        /* <DEDUP_REMOVED lines=22> */
.L_x_16898:
        /* <DEDUP_REMOVED lines=12> */
.L_x_16900:
[----:B------:R-:W-:Y:S05]  /*14e90*/  BSYNC.RECONVERGENT B2 ;  /* 0x0000000000027941 */ /* 0x000fea0003800200 */
.L_x_16899:
        /* <DEDUP_REMOVED lines=62> */
.L_x_16897:
[----:B------:R-:W-:Y:S05]  /*15280*/  BSYNC.RECONVERGENT B1 ;  /* 0x0000000000017941 */ /* 0x000fea0003800200 */
.L_x_16896:
[----:B------:R-:W-:Y:S01]  /*15290*/  I2FP.F32.U32 R141, R141 ;  /* 0x0000008d008d7245 */ /* 0x000fe20000201000 */
[----:B------:R-:W-:Y:S01]  /*152a0*/  HADD2.F32 R133, -RZ, R133.H1_H1 ;  /* 0x30000085ff857230 */ /* 0x000fe20000004100 */
[----:B------:R-:W-:Y:S01]  /*152b0*/  LOP3.LUT R20, R20, 0xfffffffd, RZ, 0xc0, !PT ;  /* 0xfffffffd14147812 */ /* 0x000fe200078ec0ff */
        /* <DEDUP_REMOVED lines=22> */
.L_x_16903:
        /* <DEDUP_REMOVED lines=12> */
.L_x_16905:
[----:B------:R-:W-:Y:S05]  /*154e0*/  BSYNC.RECONVERGENT B2 ;  /* 0x0000000000027941 */ /* 0x000fea0003800200 */
.L_x_16904:
        /* <DEDUP_REMOVED lines=62> */
.L_x_16902:
[----:B------:R-:W-:Y:S05]  /*158d0*/  BSYNC.RECONVERGENT B1 ;  /* 0x0000000000017941 */ /* 0x000fea0003800200 */
.L_x_16901:
        /* <DEDUP_REMOVED lines=23> */
.L_x_16908:
        /* <DEDUP_REMOVED lines=12> */
.L_x_16910:
[----:B------:R-:W-:Y:S05]  /*15b10*/  BSYNC.RECONVERGENT B2 ;  /* 0x0000000000027941 */ /* 0x000fea0003800200 */
.L_x_16909:
        /* <DEDUP_REMOVED lines=62> */
.L_x_16907:
[----:B------:R-:W-:Y:S05]  /*15f00*/  BSYNC.RECONVERGENT B1 ;  /* 0x0000000000017941 */ /* 0x000fea0003800200 */
.L_x_16906:
        /* <DEDUP_REMOVED lines=23> */
.L_x_16913:
        /* <DEDUP_REMOVED lines=12> */
.L_x_16915:
[----:B------:R-:W-:Y:S05]  /*16140*/  BSYNC.RECONVERGENT B2 ;  /* 0x0000000000027941 */ /* 0x000fea0003800200 */
.L_x_16914:
        /* <DEDUP_REMOVED lines=62> */
.L_x_16912:
[----:B------:R-:W-:Y:S05]  /*16530*/  BSYNC.RECONVERGENT B1 ;  /* 0x0000000000017941 */ /* 0x000fea0003800200 */
.L_x_16911:
        /* <DEDUP_REMOVED lines=23> */
.L_x_16918:
        /* <DEDUP_REMOVED lines=12> */
.L_x_16920:
[----:B------:R-:W-:Y:S05]  /*16770*/  BSYNC.RECONVERGENT B2 ;  /* 0x0000000000027941 */ /* 0x000fea0003800200 */
.L_x_16919:
        /* <DEDUP_REMOVED lines=62> */
.L_x_16917:
[----:B------:R-:W-:Y:S05]  /*16b60*/  BSYNC.RECONVERGENT B1 ;  /* 0x0000000000017941 */ /* 0x000fea0003800200 */
.L_x_16916:
        /* <DEDUP_REMOVED lines=13> */
[----:B------:R-:W-:-:S07]  /*16c40*/  PRMT R135, R182, 0x5410, R135 ;  /* 0x00005410b6877816 */ /* 0x000fce0000000087 */
.L_x_16880:
        /* <DEDUP_REMOVED lines=43> */
.L_x_16921:
[----:B------:R-:W-:Y:S01]  /*16f00*/  IMAD.MOV.U32 R165, RZ, RZ, R167 ;  /* 0x000000ffffa57224 */ /* 0x000fe200078e00a7 */
[----:B------:R-:W-:-:S07]  /*16f10*/  IADD3 R166, PT, PT, R166, 0x20, RZ ;  /* 0x00000020a6a67810 */ /* 0x000fce0007ffe0ff */
.L_x_16798:
[----:B------:R-:W-:Y:S05]  /*16f20*/  BSYNC.RECONVERGENT B0 ;  /* 0x0000000000007941 */ /* 0x000fea0003800200 */
.L_x_16797:
        /* <DEDUP_REMOVED lines=35> */
.L_x_16927:
        /* <DEDUP_REMOVED lines=12> */
.L_x_16929:
[----:B------:R-:W-:Y:S05]  /*17220*/  BSYNC.RECONVERGENT B2 ;  /* 0x0000000000027941 */ /* 0x000fea0003800200 */
.L_x_16928:
        /* <DEDUP_REMOVED lines=62> */
.L_x_16926:
[----:B------:R-:W-:Y:S05]  /*17610*/  BSYNC.RECONVERGENT B1 ;  /* 0x0000000000017941 */ /* 0x000fea0003800200 */
.L_x_16925:
        /* <DEDUP_REMOVED lines=10> */
[----:B0-----:R-:W-:Y:S01]  /*176c0*/  FSETP.GTU.FTZ.AND P3, PT, R0, R183, PT ;  /* 0x000000b70000720b */ /* 0x001fe20003f7c000 */
[----:B-----5:R-:W-:-:S05]  /*176d0*/  HADD2.F32 R0, -RZ, R132.H0_H0 ;  /* 0x20000084ff007230 */ /* 0x020fca0000004100 */
        /* <DEDUP_REMOVED lines=13> */
.L_x_16932:
        /* <DEDUP_REMOVED lines=12> */
.L_x_16934:
[----:B------:R-:W-:Y:S05]  /*17870*/  BSYNC.RECONVERGENT B2 ;  /* 0x0000000000027941 */ /* 0x000fea0003800200 */
.L_x_16933:
        /* <DEDUP_REMOVED lines=62> */
.L_x_16931:
[----:B------:R-:W-:Y:S05]  /*17c60*/  BSYNC.RECONVERGENT B1 ;  /* 0x0000000000017941 */ /* 0x000fea0003800200 */
.L_x_16930:
        /* <DEDUP_REMOVED lines=26> */
.L_x_16937:
        /* <DEDUP_REMOVED lines=12> */
.L_x_16939:
[----:B------:R-:W-:Y:S05]  /*17ed0*/  BSYNC.RECONVERGENT B2 ;  /* 0x0000000000027941 */ /* 0x000fea0003800200 */
.L_x_16938:
        /* <DEDUP_REMOVED lines=62> */
.L_x_16936:
[----:B------:R-:W-:Y:S05]  /*182c0*/  BSYNC.RECONVERGENT B1 ;  /* 0x0000000000017941 */ /* 0x000fea0003800200 */
.L_x_16935:
[----:B------:R-:W-:Y:S01]  /*182d0*/  I2FP.F32.U32 R3, R7 ;  /* 0x0000000700037245 */ /* 0x000fe20000201000 */
[----:B------:R-:W-:Y:S01]  /*182e0*/  BSSY.RECONVERGENT B1, `(.L_x_16940) ;  /* 0x0000060000017945 */ /* 0x000fe20003800200 */
[----:B------:R-:W-:Y:S01]  /*182f0*/  LOP3.LUT R20, R20, 0xfffffff7, RZ, 0xc0, !PT ;  /* 0xfffffff714147812 */ /* 0x000fe200078ec0ff */
[----:B------:R-:W-:Y:S02]  /*18300*/  HFMA2 R5, -RZ, RZ, 0, 1.1920928955078125e-07 ;  /* 0x00000002ff057431 */ /* 0x000fe400000001ff */
[----:B------:R-:W-:Y:S02]  /*18310*/  IMAD.MOV.U32 R7, RZ, RZ, R14 ;  /* 0x000000ffff077224 */ /* 0x000fe400078e000e */
[----:B------:R-:W-:-:S05]  /*18320*/  FFMA.FTZ R3, R3, R248, 1.1641532182693481445e-10 ;  /* 0x2f00000003037423 */ /* 0x000fca00000100f8 */
        /* <DEDUP_REMOVED lines=16> */
.L_x_16942:
        /* <DEDUP_REMOVED lines=12> */
.L_x_16944:
[----:B------:R-:W-:Y:S05]  /*184f0*/  BSYNC.RECONVERGENT B2 ;  /* 0x0000000000027941 */ /* 0x000fea0003800200 */
.L_x_16943:
        /* <DEDUP_REMOVED lines=62> */
.L_x_16941:
[----:B------:R-:W-:Y:S05]  /*188e0*/  BSYNC.RECONVERGENT B1 ;  /* 0x0000000000017941 */ /* 0x000fea0003800200 */
.L_x_16940:
        /* <DEDUP_REMOVED lines=12> */
[----:B------:R-:W-:Y:S01]  /*189b0*/  HFMA2 R4, -RZ, RZ, 0, 1.1920928955078125e-07 ;  /* 0x00000002ff047431 */ /* 0x000fe200000001ff */
        /* <DEDUP_REMOVED lines=13> */
.L_x_16947:
        /* <DEDUP_REMOVED lines=12> */
.L_x_16949:
[----:B------:R-:W-:Y:S05]  /*18b50*/  BSYNC.RECONVERGENT B2 ;  /* 0x0000000000027941 */ /* 0x000fea0003800200 */
.L_x_16948:
        /* <DEDUP_REMOVED lines=62> */
.L_x_16946:
[----:B------:R-:W-:Y:S05]  /*18f40*/  BSYNC.RECONVERGENT B1 ;  /* 0x0000000000017941 */ /* 0x000fea0003800200 */
.L_x_16945:
[----:B------:R-:W-:Y:S01]  /*18f50*/  I2FP.F32.U32 R3, R3 ;  /* 0x0000000300037245 */ /* 0x000fe20000201000 */
[----:B------:R-:W-:Y:S01]  /*18f60*/  BSSY.RECONVERGENT B1, `(.L_x_16950) ;  /* 0x0000060000017945 */ /* 0x000fe20003800200 */
[----:B------:R-:W-:Y:S01]  /*18f70*/  LOP3.LUT R20, R20, 0xfffffffb, RZ, 0xc0, !PT ;  /* 0xfffffffb14147812 */ /* 0x000fe200078ec0ff */
[----:B------:R-:W-:Y:S01]  /*18f80*/  IMAD.MOV.U32 R5, RZ, RZ, 0x2 ;  /* 0x00000002ff057424 */ /* 0x000fe200078e00ff */
[----:B------:R-:W-:Y:S01]  /*18f90*/  MOV R7, R14 ;  /* 0x0000000e00077202 */ /* 0x000fe20000000f00 */
[----:B------:R-:W-:-:S05]  /*18fa0*/  FFMA.FTZ R3, R3, R248, 1.1641532182693481445e-10 ;  /* 0x2f00000003037423 */ /* 0x000fca00000100f8 */
        /* <DEDUP_REMOVED lines=16> */
.L_x_16952:
        /* <DEDUP_REMOVED lines=12> */
.L_x_16954:
[----:B------:R-:W-:Y:S05]  /*19170*/  BSYNC.RECONVERGENT B2 ;  /* 0x0000000000027941 */ /* 0x000fea0003800200 */
.L_x_16953:
        /* <DEDUP_REMOVED lines=62> */
.L_x_16951:
[----:B------:R-:W-:Y:S05]  /*19560*/  BSYNC.RECONVERGENT B1 ;  /* 0x0000000000017941 */ /* 0x000fea0003800200 */
.L_x_16950:
        /* <DEDUP_REMOVED lines=11> */
[----:B------:R-:W-:Y:S01]  /*19620*/  SEL R4, RZ, 0x1, P2 ;  /* 0x00000001ff047807 */ /* 0x000fe20001000000 */
[----:B------:R-:W-:Y:S01]  /*19630*/  @!P1 IMAD.MOV.U32 R29, RZ, RZ, R3 ;  /* 0x000000ffff1d9224 */ /* 0x000fe200078e0003 */
[----:B------:R-:W-:Y:S02]  /*19640*/  ISETP.NE.AND P2, PT, R5, 0x1, PT ;  /* 0x000000010500780c */ /* 0x000fe40003f45270 */
[----:B------:R-:W-:Y:S01]  /*19650*/  PRMT R8, R4, 0x7610, R8 ;  /* 0x0000761004087816 */ /* 0x000fe20000000008 */
[----:B------:R-:W-:Y:S01]  /*19660*/  IMAD.MOV.U32 R4, RZ, RZ, 0x2 ;  /* 0x00000002ff047424 */ /* 0x000fe200078e00ff */
[----:B------:R-:W-:-:S09]  /*19670*/  F2FP.F16.F32.PACK_AB R3, RZ, R29 ;  /* 0x0000001dff03723e */ /* 0x000fd200000000ff */
        /* <DEDUP_REMOVED lines=9> */
.L_x_16957:
        /* <DEDUP_REMOVED lines=12> */
.L_x_16959:
[----:B------:R-:W-:Y:S05]  /*197d0*/  BSYNC.RECONVERGENT B2 ;  /* 0x0000000000027941 */ /* 0x000fea0003800200 */
.L_x_16958:
        /* <DEDUP_REMOVED lines=62> */
.L_x_16956:
[----:B------:R-:W-:Y:S05]  /*19bc0*/  BSYNC.RECONVERGENT B1 ;  /* 0x0000000000017941 */ /* 0x000fea0003800200 */
.L_x_16955:
        /* <DEDUP_REMOVED lines=22> */
.L_x_16962:
        /* <DEDUP_REMOVED lines=12> */
.L_x_16964:
[----:B------:R-:W-:Y:S05]  /*19df0*/  BSYNC.RECONVERGENT B2 ;  /* 0x0000000000027941 */ /* 0x000fea0003800200 */
.L_x_16963:
        /* <DEDUP_REMOVED lines=62> */
.L_x_16961:
[----:B------:R-:W-:Y:S05]  /*1a1e0*/  BSYNC.RECONVERGENT B1 ;  /* 0x0000000000017941 */ /* 0x000fea0003800200 */
.L_x_16960:
        /* <DEDUP_REMOVED lines=25> */
.L_x_16967:
        /* <DEDUP_REMOVED lines=12> */
.L_x_16969:
[----:B------:R-:W-:Y:S05]  /*1a440*/  BSYNC.RECONVERGENT B2 ;  /* 0x0000000000027941 */ /* 0x000fea0003800200 */
.L_x_16968:
        /* <DEDUP_REMOVED lines=62> */
.L_x_16966:
[----:B------:R-:W-:Y:S05]  /*1a830*/  BSYNC.RECONVERGENT B1 ;  /* 0x0000000000017941 */ /* 0x000fea0003800200 */
.L_x_16965:
        /* <DEDUP_REMOVED lines=20> */
.L_x_16972:
        /* <DEDUP_REMOVED lines=12> */
.L_x_16974:
[----:B------:R-:W-:Y:S05]  /*1aa40*/  BSYNC.RECONVERGENT B2 ;  /* 0x0000000000027941 */ /* 0x000fea0003800200 */
.L_x_16973:
        /* <DEDUP_REMOVED lines=62> */
.L_x_16971:
[----:B------:R-:W-:Y:S05]  /*1ae30*/  BSYNC.RECONVERGENT B1 ;  /* 0x0000000000017941 */ /* 0x000fea0003800200 */
.L_x_16970:
        /* <DEDUP_REMOVED lines=25> */
.L_x_16977:
        /* <DEDUP_REMOVED lines=12> */
.L_x_16979:
[----:B------:R-:W-:Y:S05]  /*1b090*/  BSYNC.RECONVERGENT B2 ;  /* 0x0000000000027941 */ /* 0x000fea0003800200 */
.L_x_16978:
        /* <DEDUP_REMOVED lines=62> */
.L_x_16976:
[----:B------:R-:W-:Y:S05]  /*1b480*/  BSYNC.RECONVERGENT B1 ;  /* 0x0000000000017941 */ /* 0x000fea0003800200 */
.L_x_16975:
[----:B------:R-:W-:Y:S01]  /*1b490*/  I2FP.F32.U32 R5, R153 ;  /* 0x0000009900057245 */ /* 0x000fe20000201000 */
[----:B------:R-:W-:Y:S01]  /*1b4a0*/  BSSY.RECONVERGENT B1, `(.L_x_16980) ;  /* 0x000005e000017945 */ /* 0x000fe20003800200 */
[----:B------:R-:W-:Y:S01]  /*1b4b0*/  ISETP.NE.AND P4, PT, R4, 0x1, PT ;  /* 0x000000010400780c */ /* 0x000fe20003f85270 */
[----:B------:R-:W-:Y:S01]  /*1b4c0*/  IMAD.MOV.U32 R16, RZ, RZ, 0x2 ;  /* 0x00000002ff107424 */ /* 0x000fe200078e00ff */
[----:B------:R-:W-:Y:S01]  /*1b4d0*/  MOV R153, R14 ;  /* 0x0000000e00997202 */ /* 0x000fe20000000f00 */
[----:B------:R-:W-:-:S05]  /*1b4e0*/  FFMA.FTZ R5, R5, R248, 1.1641532182693481445e-10 ;  /* 0x2f00000005057423 */ /* 0x000fca00000100f8 */
        /* <DEDUP_REMOVED lines=14> */
.L_x_16982:
        /* <DEDUP_REMOVED lines=12> */
.L_x_16984:
[----:B------:R-:W-:Y:S05]  /*1b690*/  BSYNC.RECONVERGENT B2 ;  /* 0x0000000000027941 */ /* 0x000fea0003800200 */
.L_x_16983:
        /* <DEDUP_REMOVED lines=62> */
.L_x_16981:
[----:B------:R-:W-:Y:S05]  /*1ba80*/  BSYNC.RECONVERGENT B1 ;  /* 0x0000000000017941 */ /* 0x000fea0003800200 */
.L_x_16980:
        /* <DEDUP_REMOVED lines=10> */
[--C-:B------:R-:W-:Y:S01]  /*1bb30*/  @P1 FADD.FTZ R154, R5, R4.reuse ;  /* 0x00000004059a1221 */ /* 0x100fe20000010000 */
[----:B------:R-:W-:Y:S01]  /*1bb40*/  SEL R5, RZ, 0x1, P4 ;  /* 0x00000001ff057807 */ /* 0x000fe20002000000 */
[----:B------:R-:W-:Y:S01]  /*1bb50*/  @!P1 IMAD.MOV.U32 R154, RZ, RZ, R4 ;  /* 0x000000ffff9a9224 */ /* 0x000fe200078e0004 */
[----:B------:R-:W-:Y:S02]  /*1bb60*/  ISETP.NE.AND P4, PT, R16, 0x1, PT ;  /* 0x000000011000780c */ /* 0x000fe40003f85270 */
[----:B------:R-:W-:Y:S02]  /*1bb70*/  MOV R4, R14 ;  /* 0x0000000e00047202 */ /* 0x000fe40000000f00 */
        /* <DEDUP_REMOVED lines=10> */
.L_x_16987:
        /* <DEDUP_REMOVED lines=12> */
.L_x_16989:
[----:B------:R-:W-:Y:S05]  /*1bce0*/  BSYNC.RECONVERGENT B2 ;  /* 0x0000000000027941 */ /* 0x000fea0003800200 */
.L_x_16988:
        /* <DEDUP_REMOVED lines=62> */
.L_x_16986:
[----:B------:R-:W-:Y:S05]  /*1c0d0*/  BSYNC.RECONVERGENT B1 ;  /* 0x0000000000017941 */ /* 0x000fea0003800200 */
.L_x_16985:
        /* <DEDUP_REMOVED lines=20> */
.L_x_16992:
        /* <DEDUP_REMOVED lines=12> */
.L_x_16994:
[----:B------:R-:W-:Y:S05]  /*1c2e0*/  BSYNC.RECONVERGENT B2 ;  /* 0x0000000000027941 */ /* 0x000fea0003800200 */
.L_x_16993:
        /* <DEDUP_REMOVED lines=62> */
.L_x_16991:
[----:B------:R-:W-:Y:S05]  /*1c6d0*/  BSYNC.RECONVERGENT B1 ;  /* 0x0000000000017941 */ /* 0x000fea0003800200 */
.L_x_16990:
        /* <DEDUP_REMOVED lines=25> */
.L_x_16997:
        /* <DEDUP_REMOVED lines=12> */
.L_x_16999:
[----:B------:R-:W-:Y:S05]  /*1c930*/  BSYNC.RECONVERGENT B2 ;  /* 0x0000000000027941 */ /* 0x000fea0003800200 */
.L_x_16998:
        /* <DEDUP_REMOVED lines=62> */
.L_x_16996:
[----:B------:R-:W-:Y:S05]  /*1cd20*/  BSYNC.RECONVERGENT B1 ;  /* 0x0000000000017941 */ /* 0x000fea0003800200 */
.L_x_16995:
[----:B------:R-:W-:Y:S01]  /*1cd30*/  I2FP.F32.U32 R16, R161 ;  /* 0x000000a100107245 */ /* 0x000fe20000201000 */
[----:B------:R-:W-:Y:S01]  /*1cd40*/  BSSY.RECONVERGENT B1, `(.L_x_17000) ;  /* 0x0000061000017945 */ /* 0x000fe20003800200 */
[----:B------:R-:W-:Y:S01]  /*1cd50*/  ISETP.NE.AND P6, PT, R178, 0x1, PT ;  /* 0x00000001b200780c */ /* 0x000fe20003fc5270 */
[----:B------:R-:W-:Y:S02]  /*1cd60*/  IMAD.MOV.U32 R161, RZ, RZ, R14 ;  /* 0x000000ffffa17224 */ /* 0x000fe400078e000e */
[----:B------:R-:W-:-:S05]  /*1cd70*/  FFMA.FTZ R16, R16, R248, 1.1641532182693481445e-10 ;  /* 0x2f00000010107423 */ /* 0x000fca00000100f8 */
[----:B------:R-:W-:Y:S01]  /*1cd80*/  FSETP.GTU.FTZ.AND P5, PT, R16, R183, PT ;  /* 0x000000b71000720b */ /* 0x000fe20003fbc000 */
[----:B------:R-:W-:-:S05]  /*1cd90*/  HADD2.F32 R16, -RZ, R135.H1_H1 ;  /* 0x30000087ff107230 */ /* 0x000fca0000004100 */
        /* <DEDUP_REMOVED lines=13> */
.L_x_17002:
        /* <DEDUP_REMOVED lines=15> */
.L_x_17004:
[----:B------:R-:W-:Y:S05]  /*1cf60*/  BSYNC.RECONVERGENT B2 ;  /* 0x0000000000027941 */ /* 0x000fea0003800200 */
.L_x_17003:
        /* <DEDUP_REMOVED lines=62> */
.L_x_17001:
[----:B------:R-:W-:Y:S05]  /*1d350*/  BSYNC.RECONVERGENT B1 ;  /* 0x0000000000017941 */ /* 0x000fea0003800200 */
.L_x_17000:
        /* <DEDUP_REMOVED lines=18> */
.L_x_16924:
        /* <DEDUP_REMOVED lines=16> */
.L_x_17008:
        /* <DEDUP_REMOVED lines=12> */
.L_x_17010:
[----:B------:R-:W-:Y:S05]  /*1d640*/  BSYNC.RECONVERGENT B2 ;  /* 0x0000000000027941 */ /* 0x000fea0003800200 */
.L_x_17009:
        /* <DEDUP_REMOVED lines=62> */
.L_x_17007:
[----:B------:R-:W-:Y:S05]  /*1da30*/  BSYNC.RECONVERGENT B1 ;  /* 0x0000000000017941 */ /* 0x000fea0003800200 */
.L_x_17006:
        /* <DEDUP_REMOVED lines=28> */
.L_x_17013:
        /* <DEDUP_REMOVED lines=12> */
.L_x_17015:
[----:B------:R-:W-:Y:S05]  /*1dcc0*/  BSYNC.RECONVERGENT B2 ;  /* 0x0000000000027941 */ /* 0x000fea0003800200 */
.L_x_17014:
        /* <DEDUP_REMOVED lines=62> */
.L_x_17012:
[----:B------:R-:W-:Y:S05]  /*1e0b0*/  BSYNC.RECONVERGENT B1 ;  /* 0x0000000000017941 */ /* 0x000fea0003800200 */
.L_x_17011:
[----:B------:R-:W-:Y:S01]  /*1e0c0*/  I2FP.F32.U32 R29, R29 ;  /* 0x0000001d001d7245 */ /* 0x000fe20000201000 */
[----:B------:R-:W-:Y:S01]  /*1e0d0*/  BSSY.RECONVERGENT B1, `(.L_x_17016) ;  /* 0x0000063000017945 */ /* 0x000fe20003800200 */
[----:B------:R-:W-:Y:S01]  /*1e0e0*/  LOP3.LUT R20, R20, 0xfffffff7, RZ, 0xc0, !PT ;  /* 0xfffffff714147812 */ /* 0x000fe200078ec0ff */
[----:B------:R-:W-:Y:S02]  /*1e0f0*/  IMAD.MOV.U32 R140, RZ, RZ, 0x2 ;  /* 0x00000002ff8c7424 */ /* 0x000fe400078e00ff */
        /* <DEDUP_REMOVED lines=21> */
.L_x_17018:
        /* <DEDUP_REMOVED lines=12> */
.L_x_17020:
[----:B------:R-:W-:Y:S05]  /*1e310*/  BSYNC.RECONVERGENT B2 ;  /* 0x0000000000027941 */ /* 0x000fea0003800200 */
.L_x_17019:
        /* <DEDUP_REMOVED lines=62> */
.L_x_17017:
[----:B------:R-:W-:Y:S05]  /*1e700*/  BSYNC.RECONVERGENT B1 ;  /* 0x0000000000017941 */ /* 0x000fea0003800200 */
.L_x_17016:
        /* <DEDUP_REMOVED lines=13> */
[----:B------:R-:W-:-:S04]  /*1e7e0*/  F2FP.F16.F32.PACK_AB R176, RZ, R29 ;  /* 0x0000001dffb0723e */ /* 0x000fc800000000ff */
        /* <DEDUP_REMOVED lines=11> */
.L_x_17023:
        /* <DEDUP_REMOVED lines=12> */
.L_x_17025:
[----:B------:R-:W-:Y:S05]  /*1e960*/  BSYNC.RECONVERGENT B2 ;  /* 0x0000000000027941 */ /* 0x000fea0003800200 */
.L_x_17024:
        /* <DEDUP_REMOVED lines=62> */
.L_x_17022:
[----:B------:R-:W-:Y:S05]  /*1ed50*/  BSYNC.RECONVERGENT B1 ;  /* 0x0000000000017941 */ /* 0x000fea0003800200 */
.L_x_17021:
        /* <DEDUP_REMOVED lines=25> */
.L_x_17028:
        /* <DEDUP_REMOVED lines=12> */
.L_x_17030:
[----:B------:R-:W-:Y:S05]  /*1efb0*/  BSYNC.RECONVERGENT B2 ;  /* 0x0000000000027941 */ /* 0x000fea0003800200 */
.L_x_17029:
        /* <DEDUP_REMOVED lines=62> */
.L_x_17027:
[----:B------:R-:W-:Y:S05]  /*1f3a0*/  BSYNC.RECONVERGENT B1 ;  /* 0x0000000000017941 */ /* 0x000fea0003800200 */
.L_x_17026:
        /* <DEDUP_REMOVED lines=23> */
.L_x_17033:
        /* <DEDUP_REMOVED lines=12> */
.L_x_17035:
[----:B------:R-:W-:Y:S05]  /*1f5e0*/  BSYNC.RECONVERGENT B2 ;  /* 0x0000000000027941 */ /* 0x000fea0003800200 */
.L_x_17034:
        /* <DEDUP_REMOVED lines=62> */
.L_x_17032:
[----:B------:R-:W-:Y:S05]  /*1f9d0*/  BSYNC.RECONVERGENT B1 ;  /* 0x0000000000017941 */ /* 0x000fea0003800200 */
.L_x_17031:
        /* <DEDUP_REMOVED lines=23> */
.L_x_17038:
        /* <DEDUP_REMOVED lines=12> */
.L_x_17040:
[----:B------:R-:W-:Y:S05]  /*1fc10*/  BSYNC.RECONVERGENT B2 ;  /* 0x0000000000027941 */ /* 0x000fea0003800200 */
.L_x_17039:
        /* <DEDUP_REMOVED lines=62> */
.L_x_17037:
[----:B------:R-:W-:Y:S05]  /*20000*/  BSYNC.RECONVERGENT B1 ;  /* 0x0000000000017941 */ /* 0x000fea0003800200 */
.L_x_17036:
        /* <DEDUP_REMOVED lines=23> */
.L_x_17043:
        /* <DEDUP_REMOVED lines=12> */
.L_x_17045:
[----:B------:R-:W-:Y:S05]  /*20240*/  BSYNC.RECONVERGENT B2 ;  /* 0x0000000000027941 */ /* 0x000fea0003800200 */
.L_x_17044:
        /* <DEDUP_REMOVED lines=62> */
.L_x_17042:
[----:B------:R-:W-:Y:S05]  /*20630*/  BSYNC.RECONVERGENT B1 ;  /* 0x0000000000017941 */ /* 0x000fea0003800200 */
.L_x_17041:
        /* <DEDUP_REMOVED lines=14> */
.L_x_17005:
        /* <DEDUP_REMOVED lines=43> */
.L_x_17046:
[----:B------:R-:W-:Y:S01]  /*209d0*/  MOV R165, R167 ;  /* 0x000000a700a57202 */ /* 0x000fe20000000f00 */
[----:B------:R-:W-:-:S07]  /*209e0*/  VIADD R166, R166, 0x20 ;  /* 0x00000020a6a67836 */ /* 0x000fce0000000000 */
.L_x_16923:
[----:B------:R-:W-:Y:S05]  /*209f0*/  BSYNC.RECONVERGENT B0 ;  /* 0x0000000000007941 */ /* 0x000fea0003800200 */
.L_x_16922:
        /* <DEDUP_REMOVED lines=35> */
.L_x_17052:
        /* <DEDUP_REMOVED lines=12> */
.L_x_17054:
[----:B------:R-:W-:Y:S05]  /*20cf0*/  BSYNC.RECONVERGENT B2 ;  /* 0x0000000000027941 */ /* 0x000fea0003800200 */
.L_x_17053:
        /* <DEDUP_REMOVED lines=62> */
.L_x_17051:
[----:B------:R-:W-:Y:S05]  /*210e0*/  BSYNC.RECONVERGENT B1 ;  /* 0x0000000000017941 */ /* 0x000fea0003800200 */
.L_x_17050:
[----:B------:R-:W0:Y:S01]  /*210f0*/  LDC R183, c[0x0][0x404] ;  /* 0x00010100ffb77b82 */ /* 0x000e220000000800 */
[----:B------:R-:W-:Y:S01]  /*21100*/  I2FP.F32.U32 R3, R3 ;  /* 0x0000000300037245 */ /* 0x000fe20000201000 */
[----:B------:R-:W-:Y:S01]  /*21110*/  IMAD.MOV.U32 R248, RZ, RZ, 0x2f800000 ;  /* 0x2f800000fff87424 */ /* 0x000fe200078e00ff */
[----:B------:R-:W-:Y:S01]  /*21120*/  LOP3.LUT R20, R20, 0xffffffef, RZ, 0xc0, !PT ;  /* 0xffffffef14147812 */ /* 0x000fe200078ec0ff */
[----:B------:R-:W-:Y:S01]  /*21130*/  BSSY.RECONVERGENT B1, `(.L_x_17055) ;  /* 0x0000060000017945 */ /* 0x000fe20003800200 */
[----:B------:R-:W-:Y:S02]  /*21140*/  IMAD.MOV.U32 R5, RZ, RZ, 0x2 ;  /* 0x00000002ff057424 */ /* 0x000fe400078e00ff */
[----:B------:R-:W-:Y:S01]  /*21150*/  FFMA.FTZ R3, R3, R248, 1.1641532182693481445e-10 ;  /* 0x2f00000003037423 */ /* 0x000fe200000100f8 */
[----:B------:R-:W-:Y:S01]  /*21160*/  MOV R7, R14 ;  /* 0x0000000e00077202 */ /* 0x000fe20000000f00 */
[----:B------:R-:W1:Y:S03]  /*21170*/  LDC R182, c[0x0][0x408] ;  /* 0x00010200ffb67b82 */ /* 0x000e660000000800 */
[----:B0-----:R-:W-:Y:S01]  /*21180*/  FSETP.GTU.FTZ.AND P2, PT, R3, R183, PT ;  /* 0x000000b70300720b */ /* 0x001fe20003f5c000 */
[----:B-----5:R-:W-:-:S05]  /*21190*/  HADD2.F32 R3, -RZ, R132.H0_H0 ;  /* 0x20000084ff037230 */ /* 0x020fca0000004100 */
[----:B-1----:R-:W-:-:S05]  /*211a0*/  FMUL.FTZ R3, R3, R182 ;  /* 0x000000b603037220 */ /* 0x002fca0000410000 */
        /* <DEDUP_REMOVED lines=13> */
.L_x_17057:
        /* <DEDUP_REMOVED lines=12> */
.L_x_17059:
[----:B------:R-:W-:Y:S05]  /*21340*/  BSYNC.RECONVERGENT B2 ;  /* 0x0000000000027941 */ /* 0x000fea0003800200 */
.L_x_17058:
        /* <DEDUP_REMOVED lines=62> */
.L_x_17056:
[----:B------:R-:W-:Y:S05]  /*21730*/  BSYNC.RECONVERGENT B1 ;  /* 0x0000000000017941 */ /* 0x000fea0003800200 */
.L_x_17055:
        /* <DEDUP_REMOVED lines=26> */
.L_x_17062:
        /* <DEDUP_REMOVED lines=12> */
.L_x_17064:
[----:B------:R-:W-:Y:S05]  /*219a0*/  BSYNC.RECONVERGENT B2 ;  /* 0x0000000000027941 */ /* 0x000fea0003800200 */
.L_x_17063:
        /* <DEDUP_REMOVED lines=62> */
.L_x_17061:
[----:B------:R-:W-:Y:S05]  /*21d90*/  BSYNC.RECONVERGENT B1 ;  /* 0x0000000000017941 */ /* 0x000fea0003800200 */
.L_x_17060:
        /* <DEDUP_REMOVED lines=22> */
.L_x_17067:
        /* <DEDUP_REMOVED lines=12> */
.L_x_17069:
[----:B------:R-:W-:Y:S05]  /*21fc0*/  BSYNC.RECONVERGENT B2 ;  /* 0x0000000000027941 */ /* 0x000fea0003800200 */
.L_x_17068:
        /* <DEDUP_REMOVED lines=62> */
.L_x_17066:
[----:B------:R-:W-:Y:S05]  /*223b0*/  BSYNC.RECONVERGENT B1 ;  /* 0x0000000000017941 */ /* 0x000fea0003800200 */
.L_x_17065:
        /* <DEDUP_REMOVED lines=26> */
.L_x_17072:
        /* <DEDUP_REMOVED lines=12> */
.L_x_17074:
[----:B------:R-:W-:Y:S05]  /*22620*/  BSYNC.RECONVERGENT B2 ;  /* 0x0000000000027941 */ /* 0x000fea0003800200 */
.L_x_17073:
        /* <DEDUP_REMOVED lines=62> */
.L_x_17071:
[----:B------:R-:W-:Y:S05]  /*22a10*/  BSYNC.RECONVERGENT B1 ;  /* 0x0000000000017941 */ /* 0x000fea0003800200 */
.L_x_17070:
[----:B------:R-:W-:Y:S01]  /*22a20*/  I2FP.F32.U32 R3, R3 ;  /* 0x0000000300037245 */ /* 0x000fe20000201000 */
[----:B------:R-:W-:Y:S01]  /*22a30*/  BSSY.RECONVERGENT B1, `(.L_x_17075) ;  /* 0x0000060000017945 */ /* 0x000fe20003800200 */
[----:B------:R-:W-:Y:S01]  /*22a40*/  LOP3.LUT R20, R20, 0xfffffffb, RZ, 0xc0, !PT ;  /* 0xfffffffb14147812 */ /* 0x000fe200078ec0ff */
[----:B------:R-:W-:Y:S02]  /*22a50*/  HFMA2 R5, -RZ, RZ, 0, 1.1920928955078125e-07 ;  /* 0x00000002ff057431 */ /* 0x000fe400000001ff */
[----:B------:R-:W-:Y:S02]  /*22a60*/  IMAD.MOV.U32 R7, RZ, RZ, R14 ;  /* 0x000000ffff077224 */ /* 0x000fe400078e000e */
        /* <DEDUP_REMOVED lines=17> */
.L_x_17077:
        /* <DEDUP_REMOVED lines=12> */
.L_x_17079:
[----:B------:R-:W-:Y:S05]  /*22c40*/  BSYNC.RECONVERGENT B2 ;  /* 0x0000000000027941 */ /* 0x000fea0003800200 */
.L_x_17078:
        /* <DEDUP_REMOVED lines=62> */
.L_x_17076:
[----:B------:R-:W-:Y:S05]  /*23030*/  BSYNC.RECONVERGENT B1 ;  /* 0x0000000000017941 */ /* 0x000fea0003800200 */
.L_x_17075:
        /* <DEDUP_REMOVED lines=15> */
[----:B------:R-:W-:Y:S01]  /*23130*/  HFMA2 R4, -RZ, RZ, 0, 1.1920928955078125e-07 ;  /* 0x00000002ff047431 */ /* 0x000fe200000001ff */
        /* <DEDUP_REMOVED lines=10> */
.L_x_17082:
        /* <DEDUP_REMOVED lines=12> */
.L_x_17084:
[----:B------:R-:W-:Y:S05]  /*232a0*/  BSYNC.RECONVERGENT B2 ;  /* 0x0000000000027941 */ /* 0x000fea0003800200 */
.L_x_17083:
        /* <DEDUP_REMOVED lines=62> */
.L_x_17081:
[----:B------:R-:W-:Y:S05]  /*23690*/  BSYNC.RECONVERGENT B1 ;  /* 0x0000000000017941 */ /* 0x000fea0003800200 */
.L_x_17080:
[----:B------:R-:W-:Y:S01]  /*236a0*/  I2FP.F32.U32 R5, R7 ;  /* 0x0000000700057245 */ /* 0x000fe20000201000 */
[----:B------:R-:W-:Y:S01]  /*236b0*/  BSSY.RECONVERGENT B1, `(.L_x_17085) ;  /* 0x0000060000017945 */ /* 0x000fe20003800200 */
[----:B------:R-:W-:Y:S02]  /*236c0*/  LOP3.LUT R20, R20, 0xfffffffd, RZ, 0xc0, !PT ;  /* 0xfffffffd14147812 */ /* 0x000fe400078ec0ff */
[----:B------:R-:W-:Y:S01]  /*236d0*/  MOV R7, R14 ;  /* 0x0000000e00077202 */ /* 0x000fe20000000f00 */
        /* <DEDUP_REMOVED lines=18> */
.L_x_17087:
        /* <DEDUP_REMOVED lines=12> */
.L_x_17089:
[----:B------:R-:W-:Y:S05]  /*238c0*/  BSYNC.RECONVERGENT B2 ;  /* 0x0000000000027941 */ /* 0x000fea0003800200 */
.L_x_17088:
        /* <DEDUP_REMOVED lines=62> */
.L_x_17086:
[----:B------:R-:W-:Y:S05]  /*23cb0*/  BSYNC.RECONVERGENT B1 ;  /* 0x0000000000017941 */ /* 0x000fea0003800200 */
.L_x_17085:
[----:B------:R-:W-:Y:S01]  /*23cc0*/  I2FP.F32.U32 R4, R7 ;  /* 0x0000000700047245 */ /* 0x000fe20000201000 */
[----:B------:R-:W-:Y:S01]  /*23cd0*/  @P1 HADD2.F32 R6, -RZ, R41.H1_H1 ;  /* 0x30000029ff061230 */ /* 0x000fe20000004100 */
[----:B------:R-:W-:Y:S01]  /*23ce0*/  BSSY.RECONVERGENT B1, `(.L_x_17090) ;  /* 0x0000062000017945 */ /* 0x000fe20003800200 */
[----:B------:R-:W-:Y:S02]  /*23cf0*/  MOV R137, R14 ;  /* 0x0000000e00897202 */ /* 0x000fe40000000f00 */
        /* <DEDUP_REMOVED lines=21> */
.L_x_17092:
        /* <DEDUP_REMOVED lines=12> */
.L_x_17094:
[----:B------:R-:W-:Y:S05]  /*23f10*/  BSYNC.RECONVERGENT B2 ;  /* 0x0000000000027941 */ /* 0x000fea0003800200 */
.L_x_17093:
        /* <DEDUP_REMOVED lines=62> */
.L_x_17091:
[----:B------:R-:W-:Y:S05]  /*24300*/  BSYNC.RECONVERGENT B1 ;  /* 0x0000000000017941 */ /* 0x000fea0003800200 */
.L_x_17090:
        /* <DEDUP_REMOVED lines=20> */
.L_x_17097:
        /* <DEDUP_REMOVED lines=12> */
.L_x_17099:
[----:B------:R-:W-:Y:S05]  /*24510*/  BSYNC.RECONVERGENT B2 ;  /* 0x0000000000027941 */ /* 0x000fea0003800200 */
.L_x_17098:
        /* <DEDUP_REMOVED lines=62> */
.L_x_17096:
[----:B------:R-:W-:Y:S05]  /*24900*/  BSYNC.RECONVERGENT B1 ;  /* 0x0000000000017941 */ /* 0x000fea0003800200 */
.L_x_17095:
        /* <DEDUP_REMOVED lines=11> */
[----:B------:R-:W-:Y:S01]  /*249c0*/  @!P1 MOV R137, R6 ;  /* 0x0000000600899202 */ /* 0x000fe20000000f00 */
[----:B------:R-:W-:Y:S01]  /*249d0*/  IMAD.MOV.U32 R4, RZ, RZ, 0x2 ;  /* 0x00000002ff047424 */ /* 0x000fe200078e00ff */
        /* <DEDUP_REMOVED lines=12> */
.L_x_17102:
        /* <DEDUP_REMOVED lines=12> */
.L_x_17104:
[----:B------:R-:W-:Y:S05]  /*24b60*/  BSYNC.RECONVERGENT B2 ;  /* 0x0000000000027941 */ /* 0x000fea0003800200 */
.L_x_17103:
        /* <DEDUP_REMOVED lines=62> */
.L_x_17101:
[----:B------:R-:W-:Y:S05]  /*24f50*/  BSYNC.RECONVERGENT B1 ;  /* 0x0000000000017941 */ /* 0x000fea0003800200 */
.L_x_17100:
[----:B------:R-:W-:Y:S01]  /*24f60*/  I2FP.F32.U32 R5, R151 ;  /* 0x0000009700057245 */ /* 0x000fe20000201000 */
[----:B------:R-:W-:Y:S01]  /*24f70*/  BSSY.RECONVERGENT B1, `(.L_x_17105) ;  /* 0x000005e000017945 */ /* 0x000fe20003800200 */
[----:B------:R-:W-:Y:S01]  /*24f80*/  ISETP.NE.AND P4, PT, R4, 0x1, PT ;  /* 0x000000010400780c */ /* 0x000fe20003f85270 */
[----:B------:R-:W-:Y:S02]  /*24f90*/  HFMA2 R16, -RZ, RZ, 0, 1.1920928955078125e-07 ;  /* 0x00000002ff107431 */ /* 0x000fe400000001ff */
[----:B------:R-:W-:Y:S02]  /*24fa0*/  IMAD.MOV.U32 R151, RZ, RZ, R14 ;  /* 0x000000ffff977224 */ /* 0x000fe400078e000e */
        /* <DEDUP_REMOVED lines=15> */
.L_x_17107:
        /* <DEDUP_REMOVED lines=12> */
.L_x_17109:
[----:B------:R-:W-:Y:S05]  /*25160*/  BSYNC.RECONVERGENT B2 ;  /* 0x0000000000027941 */ /* 0x000fea0003800200 */
.L_x_17108:
        /* <DEDUP_REMOVED lines=62> */
.L_x_17106:
[----:B------:R-:W-:Y:S05]  /*25550*/  BSYNC.RECONVERGENT B1 ;  /* 0x0000000000017941 */ /* 0x000fea0003800200 */
.L_x_17105:
[----:B------:R-:W-:Y:S01]  /*25560*/  I2FP.F32.U32 R4, R151 ;  /* 0x0000009700047245 */ /* 0x000fe20000201000 */
[----:B------:R-:W-:Y:S01]  /*25570*/  @P1 HADD2.F32 R5, -RZ, R42.H1_H1 ;  /* 0x3000002aff051230 */ /* 0x000fe20000004100 */
[----:B------:R-:W-:Y:S01]  /*25580*/  BSSY.RECONVERGENT B1, `(.L_x_17110) ;  /* 0x0000062000017945 */ /* 0x000fe20003800200 */
[----:B------:R-:W-:Y:S02]  /*25590*/  HFMA2 R162, -RZ, RZ, 0, 1.1920928955078125e-07 ;  /* 0x00000002ffa27431 */ /* 0x000fe400000001ff */
        /* <DEDUP_REMOVED lines=9> */
[----:B------:R-:W-:Y:S01]  /*25630*/  ISETP.NE.AND P4, PT, R16, 0x1, PT ;  /* 0x000000011000780c */ /* 0x000fe20003f85270 */
[----:B------:R-:W-:-:S03]  /*25640*/  IMAD.MOV.U32 R4, RZ, RZ, R14 ;  /* 0x000000ffff047224 */ /* 0x000fc600078e000e */
        /* <DEDUP_REMOVED lines=10> */
.L_x_17112:
        /* <DEDUP_REMOVED lines=12> */
.L_x_17114:
[----:B------:R-:W-:Y:S05]  /*257b0*/  BSYNC.RECONVERGENT B2 ;  /* 0x0000000000027941 */ /* 0x000fea0003800200 */
.L_x_17113:
        /* <DEDUP_REMOVED lines=62> */
.L_x_17111:
[----:B------:R-:W-:Y:S05]  /*25ba0*/  BSYNC.RECONVERGENT B1 ;  /* 0x0000000000017941 */ /* 0x000fea0003800200 */
.L_x_17110:
[----:B------:R-:W-:Y:S01]  /*25bb0*/  I2FP.F32.U32 R4, R4 ;  /* 0x0000000400047245 */ /* 0x000fe20000201000 */
[----:B------:R-:W-:Y:S01]  /*25bc0*/  BSSY.RECONVERGENT B1, `(.L_x_17115) ;  /* 0x000005e000017945 */ /* 0x000fe20003800200 */
[----:B------:R-:W-:Y:S01]  /*25bd0*/  ISETP.NE.AND P5, PT, R162, 0x1, PT ;  /* 0x00000001a200780c */ /* 0x000fe20003fa5270 */
[----:B------:R-:W-:Y:S01]  /*25be0*/  IMAD.MOV.U32 R16, RZ, RZ, 0x2 ;  /* 0x00000002ff107424 */ /* 0x000fe200078e00ff */
[----:B------:R-:W-:Y:S01]  /*25bf0*/  MOV R151, R14 ;  /* 0x0000000e00977202 */ /* 0x000fe20000000f00 */
        /* <DEDUP_REMOVED lines=15> */
.L_x_17117:
        /* <DEDUP_REMOVED lines=12> */
.L_x_17119:
[----:B------:R-:W-:Y:S05]  /*25db0*/  BSYNC.RECONVERGENT B2 ;  /* 0x0000000000027941 */ /* 0x000fea0003800200 */
.L_x_17118:
        /* <DEDUP_REMOVED lines=62> */
.L_x_17116:
[----:B------:R-:W-:Y:S05]  /*261a0*/  BSYNC.RECONVERGENT B1 ;  /* 0x0000000000017941 */ /* 0x000fea0003800200 */
.L_x_17115:
[----:B------:R-:W-:Y:S01]  /*261b0*/  I2FP.F32.U32 R151, R151 ;  /* 0x0000009700977245 */ /* 0x000fe20000201000 */
[----:B------:R-:W-:Y:S01]  /*261c0*/  BSSY.RECONVERGENT B1, `(.L_x_17120) ;  /* 0x0000063000017945 */ /* 0x000fe20003800200 */
[----:B------:R-:W-:Y:S01]  /*261d0*/  IMAD.MOV.U32 R178, RZ, RZ, 0x2 ;  /* 0x00000002ffb27424 */ /* 0x000fe200078e00ff */
[----:B------:R-:W-:Y:S02]  /*261e0*/  MOV R162, R14 ;  /* 0x0000000e00a27202 */ /* 0x000fe40000000f00 */
        /* <DEDUP_REMOVED lines=21> */
.L_x_17122:
        /* <DEDUP_REMOVED lines=12> */
.L_x_17124:
[----:B------:R-:W-:Y:S05]  /*26400*/  BSYNC.RECONVERGENT B2 ;  /* 0x0000000000027941 */ /* 0x000fea0003800200 */
.L_x_17123:
        /* <DEDUP_REMOVED lines=62> */
.L_x_17121:
[----:B------:R-:W-:Y:S05]  /*267f0*/  BSYNC.RECONVERGENT B1 ;  /* 0x0000000000017941 */ /* 0x000fea0003800200 */
.L_x_17120:
        /* <DEDUP_REMOVED lines=20> */
.L_x_17127:
        /* <DEDUP_REMOVED lines=15> */
.L_x_17129:
[----:B------:R-:W-:Y:S05]  /*26a30*/  BSYNC.RECONVERGENT B2 ;  /* 0x0000000000027941 */ /* 0x000fea0003800200 */
.L_x_17128:
        /* <DEDUP_REMOVED lines=62> */
.L_x_17126:
[----:B------:R-:W-:Y:S05]  /*26e20*/  BSYNC.RECONVERGENT B1 ;  /* 0x0000000000017941 */ /* 0x000fea0003800200 */
.L_x_17125:
        /* <DEDUP_REMOVED lines=13> */
[----:B------:R-:W-:Y:S01]  /*26f00*/  @P1 FADD.FTZ R162, R162, R135 ;  /* 0x00000087a2a21221 */ /* 0x000fe20000010000 */
[----:B------:R-:W-:-:S04]  /*26f10*/  @!P1 MOV R162, R135 ;  /* 0x0000008700a29202 */ /* 0x000fc80000000f00 */
[----:B------:R-:W-:-:S04]  /*26f20*/  F2FP.F16.F32.PACK_AB R135, RZ, R162 ;  /* 0x000000a2ff87723e */ /* 0x000fc800000000ff */
[----:B------:R-:W-:Y:S01]  /*26f30*/  PRMT R135, R176, 0x5410, R135 ;  /* 0x00005410b0877816 */ /* 0x000fe20000000087 */
[----:B------:R-:W-:Y:S06]  /*26f40*/  BRA `(.L_x_17130) ;  /* 0x0000003000a87947 */ /* 0x000fec0003800000 */
.L_x_17049:
        /* <DEDUP_REMOVED lines=16> */
.L_x_17133:
        /* <DEDUP_REMOVED lines=12> */
.L_x_17135:
[----:B------:R-:W-:Y:S05]  /*27110*/  BSYNC.RECONVERGENT B2 ;  /* 0x0000000000027941 */ /* 0x000fea0003800200 */
.L_x_17134:
        /* <DEDUP_REMOVED lines=62> */
.L_x_17132:
[----:B------:R-:W-:Y:S05]  /*27500*/  BSYNC.RECONVERGENT B1 ;  /* 0x0000000000017941 */ /* 0x000fea0003800200 */
.L_x_17131:
[----:B------:R-:W0:Y:S01]  /*27510*/  LDC R248, c[0x0][0x404] ;  /* 0x00010100fff87b82 */ /* 0x000e220000000800 */
[----:B------:R-:W-:Y:S01]  /*27520*/  HFMA2 R183, -RZ, RZ, 0.1171875, 0 ;  /* 0x2f800000ffb77431 */ /* 0x000fe200000001ff */
[----:B------:R-:W-:Y:S01]  /*27530*/  I2FP.F32.U32 R16, R24 ;  /* 0x0000001800107245 */ /* 0x000fe20000201000 */
[----:B------:R-:W-:Y:S01]  /*27540*/  BSSY.RECONVERGENT B1, `(.L_x_17136) ;  /* 0x0000064000017945 */ /* 0x000fe20003800200 */
[----:B------:R-:W-:Y:S01]  /*27550*/  LOP3.LUT R20, R20, 0xffffffef, RZ, 0xc0, !PT ;  /* 0xffffffef14147812 */ /* 0x000fe200078ec0ff */
[----:B------:R-:W-:-:S03]  /*27560*/  IMAD.MOV.U32 R27, RZ, RZ, R14 ;  /* 0x000000ffff1b7224 */ /* 0x000fc600078e000e */
[----:B------:R-:W1:Y:S01]  /*27570*/  LDC R249, c[0x0][0x408] ;  /* 0x00010200fff97b82 */ /* 0x000e620000000800 */
[----:B------:R-:W-:-:S05]  /*27580*/  FFMA.FTZ R16, R16, R183, 1.1641532182693481445e-10 ;  /* 0x2f00000010107423 */ /* 0x000fca00000100b7 */
[----:B0-----:R-:W-:Y:S01]  /*27590*/  FSETP.GTU.FTZ.AND P2, PT, R16, R248, PT ;  /* 0x000000f81000720b */ /* 0x001fe20003f5c000 */
[----:B-----5:R-:W-:-:S05]  /*275a0*/  HADD2.F32 R16, -RZ, R132.H0_H0 ;  /* 0x20000084ff107230 */ /* 0x020fca0000004100 */
[----:B-1----:R-:W-:-:S05]  /*275b0*/  FMUL.FTZ R16, R16, R249 ;  /* 0x000000f910107220 */ /* 0x002fca0000410000 */
        /* <DEDUP_REMOVED lines=17> */
.L_x_17138:
        /* <DEDUP_REMOVED lines=12> */
.L_x_17140:
[----:B------:R-:W-:Y:S05]  /*27790*/  BSYNC.RECONVERGENT B2 ;  /* 0x0000000000027941 */ /* 0x000fea0003800200 */
.L_x_17139:
        /* <DEDUP_REMOVED lines=62> */
.L_x_17137:
[----:B------:R-:W-:Y:S05]  /*27b80*/  BSYNC.RECONVERGENT B1 ;  /* 0x0000000000017941 */ /* 0x000fea0003800200 */
.L_x_17136:
[----:B------:R-:W-:Y:S01]  /*27b90*/  I2FP.F32.U32 R27, R27 ;  /* 0x0000001b001b7245 */ /* 0x000fe20000201000 */
[----:B------:R-:W-:Y:S01]  /*27ba0*/  BSSY.RECONVERGENT B1, `(.L_x_17141) ;  /* 0x0000063000017945 */ /* 0x000fe20003800200 */
[----:B------:R-:W-:Y:S01]  /*27bb0*/  LOP3.LUT R20, R20, 0xfffffff7, RZ, 0xc0, !PT ;  /* 0xfffffff714147812 */ /* 0x000fe200078ec0ff */
[----:B------:R-:W-:Y:S02]  /*27bc0*/  HFMA2 R138, -RZ, RZ, 0, 1.1920928955078125e-07 ;  /* 0x00000002ff8a7431 */ /* 0x000fe400000001ff */
        /* <DEDUP_REMOVED lines=21> */
.L_x_17143:
        /* <DEDUP_REMOVED lines=12> */
.L_x_17145:
[----:B------:R-:W-:Y:S05]  /*27de0*/  BSYNC.RECONVERGENT B2 ;  /* 0x0000000000027941 */ /* 0x000fea0003800200 */
.L_x_17144:
        /* <DEDUP_REMOVED lines=62> */
.L_x_17142:
[----:B------:R-:W-:Y:S05]  /*281d0*/  BSYNC.RECONVERGENT B1 ;  /* 0x0000000000017941 */ /* 0x000fea0003800200 */
.L_x_17141:
[----:B------:R-:W-:Y:S01]  /*281e0*/  I2FP.F32.U32 R16, R27 ;  /* 0x0000001b00107245 */ /* 0x000fe20000201000 */
[----:B------:R-:W-:Y:S01]  /*281f0*/  BSSY.RECONVERGENT B1, `(.L_x_17146) ;  /* 0x0000063000017945 */ /* 0x000fe20003800200 */
[----:B------:R-:W-:Y:S02]  /*28200*/  LOP3.LUT R20, R20, 0xfffffffb, RZ, 0xc0, !PT ;  /* 0xfffffffb14147812 */ /* 0x000fe400078ec0ff */
        /* <DEDUP_REMOVED lines=22> */
.L_x_17148:
        /* <DEDUP_REMOVED lines=12> */
.L_x_17150:
[----:B------:R-:W-:Y:S05]  /*28430*/  BSYNC.RECONVERGENT B2 ;  /* 0x0000000000027941 */ /* 0x000fea0003800200 */
.L_x_17149:
        /* <DEDUP_REMOVED lines=62> */
.L_x_17147:
[----:B------:R-:W-:Y:S05]  /*28820*/  BSYNC.RECONVERGENT B1 ;  /* 0x0000000000017941 */ /* 0x000fea0003800200 */
.L_x_17146:
        /* <DEDUP_REMOVED lines=25> */
.L_x_17153:
        /* <DEDUP_REMOVED lines=12> */
.L_x_17155:
[----:B------:R-:W-:Y:S05]  /*28a80*/  BSYNC.RECONVERGENT B2 ;  /* 0x0000000000027941 */ /* 0x000fea0003800200 */
.L_x_17154:
        /* <DEDUP_REMOVED lines=62> */
.L_x_17152:
[----:B------:R-:W-:Y:S05]  /*28e70*/  BSYNC.RECONVERGENT B1 ;  /* 0x0000000000017941 */ /* 0x000fea0003800200 */
.L_x_17151:
        /* <DEDUP_REMOVED lines=23> */
.L_x_17158:
        /* <DEDUP_REMOVED lines=12> */
.L_x_17160:
[----:B------:R-:W-:Y:S05]  /*290b0*/  BSYNC.RECONVERGENT B2 ;  /* 0x0000000000027941 */ /* 0x000fea0003800200 */
.L_x_17159:
        /* <DEDUP_REMOVED lines=62> */
.L_x_17157:
[----:B------:R-:W-:Y:S05]  /*294a0*/  BSYNC.RECONVERGENT B1 ;  /* 0x0000000000017941 */ /* 0x000fea0003800200 */
.L_x_17156:
        /* <DEDUP_REMOVED lines=23> */
.L_x_17163:
        /* <DEDUP_REMOVED lines=12> */
.L_x_17165:
[----:B------:R-:W-:Y:S05]  /*296e0*/  BSYNC.RECONVERGENT B2 ;  /* 0x0000000000027941 */ /* 0x000fea0003800200 */
.L_x_17164:
        /* <DEDUP_REMOVED lines=62> */
.L_x_17162:
[----:B------:R-:W-:Y:S05]  /*29ad0*/  BSYNC.RECONVERGENT B1 ;  /* 0x0000000000017941 */ /* 0x000fea0003800200 */
.L_x_17161:
        /* <DEDUP_REMOVED lines=23> */
.L_x_17168:
        /* <DEDUP_REMOVED lines=12> */
.L_x_17170:
[----:B------:R-:W-:Y:S05]  /*29d10*/  BSYNC.RECONVERGENT B2 ;  /* 0x0000000000027941 */ /* 0x000fea0003800200 */
.L_x_17169:
        /* <DEDUP_REMOVED lines=62> */
.L_x_17167:
[----:B------:R-:W-:Y:S05]  /*2a100*/  BSYNC.RECONVERGENT B1 ;  /* 0x0000000000017941 */ /* 0x000fea0003800200 */
.L_x_17166:
        /* <DEDUP_REMOVED lines=14> */
.L_x_17130:
        /* <DEDUP_REMOVED lines=43> */
.L_x_17171:
[----:B------:R-:W-:Y:S02]  /*2a4a0*/  IMAD.MOV.U32 R165, RZ, RZ, R167 ;  /* 0x000000ffffa57224 */ /* 0x000fe400078e00a7 */
[----:B------:R-:W-:-:S07]  /*2a4b0*/  VIADD R166, R166, 0x20 ;  /* 0x00000020a6a67836 */ /* 0x000fce0000000000 */
.L_x_17048:
[----:B------:R-:W-:Y:S05]  /*2a4c0*/  BSYNC.RECONVERGENT B0 ;  /* 0x0000000000007941 */ /* 0x000fea0003800200 */
.L_x_17047:
        /* <DEDUP_REMOVED lines=35> */
.L_x_17177:
        /* <DEDUP_REMOVED lines=12> */
.L_x_17179:
[----:B------:R-:W-:Y:S05]  /*2a7c0*/  BSYNC.RECONVERGENT B2 ;  /* 0x0000000000027941 */ /* 0x000fea0003800200 */
.L_x_17178:
        /* <DEDUP_REMOVED lines=62> */
.L_x_17176:
[----:B------:R-:W-:Y:S05]  /*2abb0*/  BSYNC.RECONVERGENT B1 ;  /* 0x0000000000017941 */ /* 0x000fea0003800200 */
.L_x_17175:
[----:B------:R-:W0:Y:S01]  /*2abc0*/  LDC R183, c[0x0][0x404] ;  /* 0x00010100ffb77b82 */ /* 0x000e220000000800 */
[----:B------:R-:W-:Y:S01]  /*2abd0*/  I2FP.F32.U32 R3, R3 ;  /* 0x0000000300037245 */ /* 0x000fe20000201000 */
[----:B------:R-:W-:Y:S01]  /*2abe0*/  IMAD.MOV.U32 R248, RZ, RZ, 0x2f800000 ;  /* 0x2f800000fff87424 */ /* 0x000fe200078e00ff */
[----:B------:R-:W-:Y:S01]  /*2abf0*/  LOP3.LUT R20, R20, 0xffffffef, RZ, 0xc0, !PT ;  /* 0xffffffef14147812 */ /* 0x000fe200078ec0ff */
[----:B-----5:R-:W-:Y:S01]  /*2ac00*/  HADD2.F32 R5, -RZ, R132.H0_H0 ;  /* 0x20000084ff057230 */ /* 0x020fe20000004100 */
[----:B------:R-:W-:Y:S01]  /*2ac10*/  BSSY.RECONVERGENT B1, `(.L_x_17180) ;  /* 0x000005f000017945 */ /* 0x000fe20003800200 */
[----:B------:R-:W-:Y:S01]  /*2ac20*/  FFMA.FTZ R3, R3, R248, 1.1641532182693481445e-10 ;  /* 0x2f00000003037423 */ /* 0x000fe200000100f8 */
[----:B------:R-:W-:Y:S01]  /*2ac30*/  IMAD.MOV.U32 R7, RZ, RZ, R14 ;  /* 0x000000ffff077224 */ /* 0x000fe200078e000e */
[----:B------:R-:W1:Y:S03]  /*2ac40*/  LDC R182, c[0x0][0x408] ;  /* 0x00010200ffb67b82 */ /* 0x000e660000000800 */
[----:B0-----:R-:W-:Y:S01]  /*2ac50*/  FSETP.GTU.FTZ.AND P2, PT, R3, R183, PT ;  /* 0x000000b70300720b */ /* 0x001fe20003f5c000 */
[----:B-1----:R-:W-:Y:S01]  /*2ac60*/  FMUL.FTZ R3, R5, R182 ;  /* 0x000000b605037220 */ /* 0x002fe20000410000 */
[----:B------:R-:W-:-:S04]  /*2ac70*/  HFMA2 R5, -RZ, RZ, 0, 1.1920928955078125e-07 ;  /* 0x00000002ff057431 */ /* 0x000fc800000001ff */
        /* <DEDUP_REMOVED lines=13> */
.L_x_17182:
        /* <DEDUP_REMOVED lines=12> */
.L_x_17184:
[----:B------:R-:W-:Y:S05]  /*2ae10*/  BSYNC.RECONVERGENT B2 ;  /* 0x0000000000027941 */ /* 0x000fea0003800200 */
.L_x_17183:
        /* <DEDUP_REMOVED lines=62> */
.L_x_17181:
[----:B------:R-:W-:Y:S05]  /*2b200*/  BSYNC.RECONVERGENT B1 ;  /* 0x0000000000017941 */ /* 0x000fea0003800200 */
.L_x_17180:
        /* <DEDUP_REMOVED lines=26> */
.L_x_17187:
        /* <DEDUP_REMOVED lines=12> */
.L_x_17189:
[----:B------:R-:W-:Y:S05]  /*2b470*/  BSYNC.RECONVERGENT B2 ;  /* 0x0000000000027941 */ /* 0x000fea0003800200 */
.L_x_17188:
        /* <DEDUP_REMOVED lines=62> */
.L_x_17186:
[----:B------:R-:W-:Y:S05]  /*2b860*/  BSYNC.RECONVERGENT B1 ;  /* 0x0000000000017941 */ /* 0x000fea0003800200 */
.L_x_17185:
[----:B------:R-:W-:Y:S01]  /*2b870*/  I2FP.F32.U32 R3, R7 ;  /* 0x0000000700037245 */ /* 0x000fe20000201000 */
[----:B------:R-:W-:Y:S01]  /*2b880*/  BSSY.RECONVERGENT B1, `(.L_x_17190) ;  /* 0x0000060000017945 */ /* 0x000fe20003800200 */
[----:B------:R-:W-:Y:S01]  /*2b890*/  LOP3.LUT R20, R20, 0xfffffff7, RZ, 0xc0, !PT ;  /* 0xfffffff714147812 */ /* 0x000fe200078ec0ff */
[----:B------:R-:W-:Y:S01]  /*2b8a0*/  IMAD.MOV.U32 R5, RZ, RZ, 0x2 ;  /* 0x00000002ff057424 */ /* 0x000fe200078e00ff */
[----:B------:R-:W-:Y:S01]  /*2b8b0*/  MOV R7, R14 ;  /* 0x0000000e00077202 */ /* 0x000fe20000000f00 */
        /* <DEDUP_REMOVED lines=17> */
.L_x_17192:
        /* <DEDUP_REMOVED lines=12> */
.L_x_17194:
[----:B------:R-:W-:Y:S05]  /*2ba90*/  BSYNC.RECONVERGENT B2 ;  /* 0x0000000000027941 */ /* 0x000fea0003800200 */
.L_x_17193:
        /* <DEDUP_REMOVED lines=62> */
.L_x_17191:
[----:B------:R-:W-:Y:S05]  /*2be80*/  BSYNC.RECONVERGENT B1 ;  /* 0x0000000000017941 */ /* 0x000fea0003800200 */
.L_x_17190:
        /* <DEDUP_REMOVED lines=26> */
.L_x_17197:
        /* <DEDUP_REMOVED lines=12> */
.L_x_17199:
[----:B------:R-:W-:Y:S05]  /*2c0f0*/  BSYNC.RECONVERGENT B2 ;  /* 0x0000000000027941 */ /* 0x000fea0003800200 */
.L_x_17198:
        /* <DEDUP_REMOVED lines=62> */
.L_x_17196:
[----:B------:R-:W-:Y:S05]  /*2c4e0*/  BSYNC.RECONVERGENT B1 ;  /* 0x0000000000017941 */ /* 0x000fea0003800200 */
.L_x_17195:
        /* <DEDUP_REMOVED lines=22> */
.L_x_17202:
        /* <DEDUP_REMOVED lines=12> */
.L_x_17204:
[----:B------:R-:W-:Y:S05]  /*2c710*/  BSYNC.RECONVERGENT B2 ;  /* 0x0000000000027941 */ /* 0x000fea0003800200 */
.L_x_17203:
        /* <DEDUP_REMOVED lines=62> */
.L_x_17201:
[----:B------:R-:W-:Y:S05]  /*2cb00*/  BSYNC.RECONVERGENT B1 ;  /* 0x0000000000017941 */ /* 0x000fea0003800200 */
.L_x_17200:
        /* <DEDUP_REMOVED lines=26> */
.L_x_17207:
        /* <DEDUP_REMOVED lines=12> */
.L_x_17209:
[----:B------:R-:W-:Y:S05]  /*2cd70*/  BSYNC.RECONVERGENT B2 ;  /* 0x0000000000027941 */ /* 0x000fea0003800200 */
.L_x_17208:
        /* <DEDUP_REMOVED lines=62> */
.L_x_17206:
[----:B------:R-:W-:Y:S05]  /*2d160*/  BSYNC.RECONVERGENT B1 ;  /* 0x0000000000017941 */ /* 0x000fea0003800200 */
.L_x_17205:
        /* <DEDUP_REMOVED lines=22> */
.L_x_17212:
        /* <DEDUP_REMOVED lines=12> */
.L_x_17214:
[----:B------:R-:W-:Y:S05]  /*2d390*/  BSYNC.RECONVERGENT B2 ;  /* 0x0000000000027941 */ /* 0x000fea0003800200 */
.L_x_17213:
        /* <DEDUP_REMOVED lines=62> */
.L_x_17211:
[----:B------:R-:W-:Y:S05]  /*2d780*/  BSYNC.RECONVERGENT B1 ;  /* 0x0000000000017941 */ /* 0x000fea0003800200 */
.L_x_17210:
[----:B------:R-:W-:Y:S01]  /*2d790*/  I2FP.F32.U32 R4, R7 ;  /* 0x0000000700047245 */ /* 0x000fe20000201000 */
[----:B------:R-:W-:Y:S01]  /*2d7a0*/  @P1 HADD2.F32 R6, -RZ, R41.H1_H1 ;  /* 0x30000029ff061230 */ /* 0x000fe20000004100 */
[----:B------:R-:W-:Y:S03]  /*2d7b0*/  BSSY.RECONVERGENT B1, `(.L_x_17215) ;  /* 0x0000062000017945 */ /* 0x000fe60003800200 */
[----:B------:R-:W-:-:S05]  /*2d7c0*/  FFMA.FTZ R4, R4, R248, 1.1641532182693481445e-10 ;  /* 0x2f00000004047423 */ /* 0x000fca00000100f8 */
[----:B------:R-:W-:Y:S01]  /*2d7d0*/  FSETP.GTU.FTZ.AND P2, PT, R4, R183, PT ;  /* 0x000000b70400720b */ /* 0x000fe20003f5c000 */
[----:B------:R-:W-:-:S03]  /*2d7e0*/  HADD2.F32 R4, -RZ, R45.H1_H1 ;  /* 0x3000002dff047230 */ /* 0x000fc60000004100 */
[----:B------:R-:W-:Y:S02]  /*2d7f0*/  SEL R7, RZ, 0x1, P2 ;  /* 0x00000001ff077807 */ /* 0x000fe40001000000 */
[----:B------:R-:W-:-:S05]  /*2d800*/  FMUL.FTZ R4, R4, R182 ;  /* 0x000000b604047220 */ /* 0x000fca0000410000 */
[----:B------:R-:W-:Y:S02]  /*2d810*/  FSEL R4, R4, RZ, !P2 ;  /* 0x000000ff04047208 */ /* 0x000fe40005000000 */
[----:B------:R-:W-:-:S03]  /*2d820*/  ISETP.NE.AND P2, PT, R5, 0x1, PT ;  /* 0x000000010500780c */ /* 0x000fc60003f45270 */
        /* <DEDUP_REMOVED lines=15> */
.L_x_17217:
        /* <DEDUP_REMOVED lines=12> */
.L_x_17219:
[----:B------:R-:W-:Y:S05]  /*2d9e0*/  BSYNC.RECONVERGENT B2 ;  /* 0x0000000000027941 */ /* 0x000fea0003800200 */
.L_x_17218:
        /* <DEDUP_REMOVED lines=62> */
.L_x_17216:
[----:B------:R-:W-:Y:S05]  /*2ddd0*/  BSYNC.RECONVERGENT B1 ;  /* 0x0000000000017941 */ /* 0x000fea0003800200 */
.L_x_17215:
        /* <DEDUP_REMOVED lines=20> */
.L_x_17222:
        /* <DEDUP_REMOVED lines=12> */
.L_x_17224:
[----:B------:R-:W-:Y:S05]  /*2dfe0*/  BSYNC.RECONVERGENT B2 ;  /* 0x0000000000027941 */ /* 0x000fea0003800200 */
.L_x_17223:
        /* <DEDUP_REMOVED lines=62> */
.L_x_17221:
[----:B------:R-:W-:Y:S05]  /*2e3d0*/  BSYNC.RECONVERGENT B1 ;  /* 0x0000000000017941 */ /* 0x000fea0003800200 */
.L_x_17220:
        /* <DEDUP_REMOVED lines=25> */
.L_x_17227:
        /* <DEDUP_REMOVED lines=12> */
.L_x_17229:
[----:B------:R-:W-:Y:S05]  /*2e630*/  BSYNC.RECONVERGENT B2 ;  /* 0x0000000000027941 */ /* 0x000fea0003800200 */
.L_x_17228:
        /* <DEDUP_REMOVED lines=62> */
.L_x_17226:
[----:B------:R-:W-:Y:S05]  /*2ea20*/  BSYNC.RECONVERGENT B1 ;  /* 0x0000000000017941 */ /* 0x000fea0003800200 */
.L_x_17225:
        /* <DEDUP_REMOVED lines=20> */
.L_x_17232:
        /* <DEDUP_REMOVED lines=12> */
.L_x_17234:
[----:B------:R-:W-:Y:S05]  /*2ec30*/  BSYNC.RECONVERGENT B2 ;  /* 0x0000000000027941 */ /* 0x000fea0003800200 */
.L_x_17233:
        /* <DEDUP_REMOVED lines=62> */
.L_x_17231:
[----:B------:R-:W-:Y:S05]  /*2f020*/  BSYNC.RECONVERGENT B1 ;  /* 0x0000000000017941 */ /* 0x000fea0003800200 */
.L_x_17230:
        /* <DEDUP_REMOVED lines=25> */
.L_x_17237:
        /* <DEDUP_REMOVED lines=12> */
.L_x_17239:
[----:B------:R-:W-:Y:S05]  /*2f280*/  BSYNC.RECONVERGENT B2 ;  /* 0x0000000000027941 */ /* 0x000fea0003800200 */
.L_x_17238:
        /* <DEDUP_REMOVED lines=62> */
.L_x_17236:
[----:B------:R-:W-:Y:S05]  /*2f670*/  BSYNC.RECONVERGENT B1 ;  /* 0x0000000000017941 */ /* 0x000fea0003800200 */
.L_x_17235:
        /* <DEDUP_REMOVED lines=20> */
.L_x_17242:
        /* <DEDUP_REMOVED lines=12> */
.L_x_17244:
[----:B------:R-:W-:Y:S05]  /*2f880*/  BSYNC.RECONVERGENT B2 ;  /* 0x0000000000027941 */ /* 0x000fea0003800200 */
.L_x_17243:
        /* <DEDUP_REMOVED lines=62> */
.L_x_17241:
[----:B------:R-:W-:Y:S05]  /*2fc70*/  BSYNC.RECONVERGENT B1 ;  /* 0x0000000000017941 */ /* 0x000fea0003800200 */
.L_x_17240:
        /* <DEDUP_REMOVED lines=25> */
.L_x_17247:
        /* <DEDUP_REMOVED lines=12> */
.L_x_17249:
[----:B------:R-:W-:Y:S05]  /*2fed0*/  BSYNC.RECONVERGENT B2 ;  /* 0x0000000000027941 */ /* 0x000fea0003800200 */
.L_x_17248:
        /* <DEDUP_REMOVED lines=62> */
.L_x_17246:
[----:B------:R-:W-:Y:S05]  /*302c0*/  BSYNC.RECONVERGENT B1 ;  /* 0x0000000000017941 */ /* 0x000fea0003800200 */
.L_x_17245:
        /* <DEDUP_REMOVED lines=20> */
.L_x_17252:
        /* <DEDUP_REMOVED lines=15> */
.L_x_17254:
[----:B------:R-:W-:Y:S05]  /*30500*/  BSYNC.RECONVERGENT B2 ;  /* 0x0000000000027941 */ /* 0x000fea0003800200 */
.L_x_17253:
        /* <DEDUP_REMOVED lines=62> */
.L_x_17251:
[----:B------:R-:W-:Y:S05]  /*308f0*/  BSYNC.RECONVERGENT B1 ;  /* 0x0000000000017941 */ /* 0x000fea0003800200 */
.L_x_17250:
        /* <DEDUP_REMOVED lines=18> */
.L_x_17174:
        /* <DEDUP_REMOVED lines=16> */
.L_x_17258:
        /* <DEDUP_REMOVED lines=12> */
.L_x_17260:
[----:B------:R-:W-:Y:S05]  /*30be0*/  BSYNC.RECONVERGENT B2 ;  /* 0x0000000000027941 */ /* 0x000fea0003800200 */
.L_x_17259:
        /* <DEDUP_REMOVED lines=62> */
.L_x_17257:
[----:B------:R-:W-:Y:S05]  /*30fd0*/  BSYNC.RECONVERGENT B1 ;  /* 0x0000000000017941 */ /* 0x000fea0003800200 */
.L_x_17256:
[----:B------:R-:W0:Y:S01]  /*30fe0*/  LDC R248, c[0x0][0x404] ;  /* 0x00010100fff87b82 */ /* 0x000e220000000800 */
[----:B------:R-:W-:Y:S01]  /*30ff0*/  I2FP.F32.U32 R16, R25 ;  /* 0x0000001900107245 */ /* 0x000fe20000201000 */
[----:B------:R-:W-:Y:S01]  /*31000*/  IMAD.MOV.U32 R183, RZ, RZ, 0x2f800000 ;  /* 0x2f800000ffb77424 */ /* 0x000fe200078e00ff */
[----:B------:R-:W-:Y:S01]  /*31010*/  LOP3.LUT R20, R20, 0xffffffef, RZ, 0xc0, !PT ;  /* 0xffffffef14147812 */ /* 0x000fe200078ec0ff */
[----:B-----5:R-:W-:Y:S01]  /*31020*/  HADD2.F32 R25, -RZ, R132.H0_H0 ;  /* 0x20000084ff197230 */ /* 0x020fe20000004100 */
[----:B------:R-:W-:Y:S01]  /*31030*/  BSSY.RECONVERGENT B1, `(.L_x_17261) ;  /* 0x0000062000017945 */ /* 0x000fe20003800200 */
[----:B------:R-:W-:Y:S01]  /*31040*/  FFMA.FTZ R16, R16, R183, 1.1641532182693481445e-10 ;  /* 0x2f00000010107423 */ /* 0x000fe200000100b7 */
[----:B------:R-:W-:Y:S01]  /*31050*/  MOV R35, R14 ;  /* 0x0000000e00237202 */ /* 0x000fe20000000f00 */
[----:B------:R-:W1:Y:S03]  /*31060*/  LDC R249, c[0x0][0x408] ;  /* 0x00010200fff97b82 */ /* 0x000e660000000800 */
[----:B0-----:R-:W-:Y:S01]  /*31070*/  FSETP.GTU.FTZ.AND P2, PT, R16, R248, PT ;  /* 0x000000f81000720b */ /* 0x001fe20003f5c000 */
        /* <DEDUP_REMOVED lines=18> */
.L_x_17263:
        /* <DEDUP_REMOVED lines=12> */
.L_x_17265:
[----:B------:R-:W-:Y:S05]  /*31260*/  BSYNC.RECONVERGENT B2 ;  /* 0x0000000000027941 */ /* 0x000fea0003800200 */
.L_x_17264:
        /* <DEDUP_REMOVED lines=62> */
.L_x_17262:
[----:B------:R-:W-:Y:S05]  /*31650*/  BSYNC.RECONVERGENT B1 ;  /* 0x0000000000017941 */ /* 0x000fea0003800200 */
.L_x_17261:
[----:B------:R-:W-:Y:S01]  /*31660*/  I2FP.F32.U32 R35, R35 ;  /* 0x0000002300237245 */ /* 0x000fe20000201000 */
[----:B------:R-:W-:Y:S01]  /*31670*/  @P1 HADD2.F32 R36, -RZ, R40.H1_H1 ;  /* 0x30000028ff241230 */ /* 0x000fe20000004100 */
[----:B------:R-:W-:Y:S01]  /*31680*/  LOP3.LUT R20, R20, 0xfffffff7, RZ, 0xc0, !PT ;  /* 0xfffffff714147812 */ /* 0x000fe200078ec0ff */
[----:B------:R-:W-:Y:S01]  /*31690*/  BSSY.RECONVERGENT B1, `(.L_x_17266) ;  /* 0x0000061000017945 */ /* 0x000fe20003800200 */
[----:B------:R-:W-:Y:S02]  /*316a0*/  IMAD.MOV.U32 R136, RZ, RZ, 0x2 ;  /* 0x00000002ff887424 */ /* 0x000fe400078e00ff */
[----:B------:R-:W-:-:S05]  /*316b0*/  FFMA.FTZ R35, R35, R183, 1.1641532182693481445e-10 ;  /* 0x2f00000023237423 */ /* 0x000fca00000100b7 */
[----:B------:R-:W-:Y:S01]  /*316c0*/  FSETP.GTU.FTZ.AND P2, PT, R35, R248, PT ;  /* 0x000000f82300720b */ /* 0x000fe20003f5c000 */
[----:B------:R-:W-:-:S05]  /*316d0*/  HADD2.F32 R35, -RZ, R132.H1_H1 ;  /* 0x30000084ff237230 */ /* 0x000fca0000004100 */
[----:B------:R-:W-:-:S05]  /*316e0*/  FMUL.FTZ R35, R35, R249 ;  /* 0x000000f923237220 */ /* 0x000fca0000410000 */
[----:B------:R-:W-:Y:S02]  /*316f0*/  FSEL R35, R35, RZ, !P2 ;  /* 0x000000ff23237208 */ /* 0x000fe40005000000 */
[----:B------:R-:W-:-:S03]  /*31700*/  PLOP3.LUT P2, PT, P2, PT, PT, 0x8, 0x80 ;  /* 0x000000000080781c */ /* 0x000fc6000174e170 */
[----:B------:R-:W-:Y:S01]  /*31710*/  @P1 FADD.FTZ R35, R36, R35 ;  /* 0x0000002324231221 */ /* 0x000fe20000010000 */
[----:B------:R-:W-:-:S04]  /*31720*/  IMAD.MOV.U32 R36, RZ, RZ, R14 ;  /* 0x000000ffff247224 */ /* 0x000fc800078e000e */
[----:B------:R-:W-:-:S05]  /*31730*/  F2FP.F16.F32.PACK_AB R132, RZ, R35 ;  /* 0x00000023ff84723e */ /* 0x000fca00000000ff */
        /* <DEDUP_REMOVED lines=11> */
.L_x_17268:
        /* <DEDUP_REMOVED lines=12> */
.L_x_17270:
[----:B------:R-:W-:Y:S05]  /*318b0*/  BSYNC.RECONVERGENT B2 ;  /* 0x0000000000027941 */ /* 0x000fea0003800200 */
.L_x_17269:
        /* <DEDUP_REMOVED lines=62> */
.L_x_17267:
[----:B------:R-:W-:Y:S05]  /*31ca0*/  BSYNC.RECONVERGENT B1 ;  /* 0x0000000000017941 */ /* 0x000fea0003800200 */
.L_x_17266:
        /* <DEDUP_REMOVED lines=25> */
.L_x_17273:
        /* <DEDUP_REMOVED lines=12> */
.L_x_17275:
[----:B------:R-:W-:Y:S05]  /*31f00*/  BSYNC.RECONVERGENT B2 ;  /* 0x0000000000027941 */ /* 0x000fea0003800200 */
.L_x_17274:
        /* <DEDUP_REMOVED lines=62> */
.L_x_17272:
[----:B------:R-:W-:Y:S05]  /*322f0*/  BSYNC.RECONVERGENT B1 ;  /* 0x0000000000017941 */ /* 0x000fea0003800200 */
.L_x_17271:
        /* <DEDUP_REMOVED lines=25> */
.L_x_17278:
        /* <DEDUP_REMOVED lines=12> */
.L_x_17280:
[----:B------:R-:W-:Y:S05]  /*32550*/  BSYNC.RECONVERGENT B2 ;  /* 0x0000000000027941 */ /* 0x000fea0003800200 */
.L_x_17279:
        /* <DEDUP_REMOVED lines=62> */
.L_x_17277:
[----:B------:R-:W-:Y:S05]  /*32940*/  BSYNC.RECONVERGENT B1 ;  /* 0x0000000000017941 */ /* 0x000fea0003800200 */
.L_x_17276:
        /* <DEDUP_REMOVED lines=23> */
.L_x_17283:
        /* <DEDUP_REMOVED lines=12> */
.L_x_17285:
[----:B------:R-:W-:Y:S05]  /*32b80*/  BSYNC.RECONVERGENT B2 ;  /* 0x0000000000027941 */ /* 0x000fea0003800200 */
.L_x_17284:
        /* <DEDUP_REMOVED lines=62> */
.L_x_17282:
[----:B------:R-:W-:Y:S05]  /*32f70*/  BSYNC.RECONVERGENT B1 ;  /* 0x0000000000017941 */ /* 0x000fea0003800200 */
.L_x_17281:
        /* <DEDUP_REMOVED lines=23> */
.L_x_17288:
        /* <DEDUP_REMOVED lines=12> */
.L_x_17290:
[----:B------:R-:W-:Y:S05]  /*331b0*/  BSYNC.RECONVERGENT B2 ;  /* 0x0000000000027941 */ /* 0x000fea0003800200 */
.L_x_17289:
        /* <DEDUP_REMOVED lines=62> */
.L_x_17287:
[----:B------:R-:W-:Y:S05]  /*335a0*/  BSYNC.RECONVERGENT B1 ;  /* 0x0000000000017941 */ /* 0x000fea0003800200 */
.L_x_17286:
        /* <DEDUP_REMOVED lines=23> */
.L_x_17293:
        /* <DEDUP_REMOVED lines=12> */
.L_x_17295:
[----:B------:R-:W-:Y:S05]  /*337e0*/  BSYNC.RECONVERGENT B2 ;  /* 0x0000000000027941 */ /* 0x000fea0003800200 */
.L_x_17294:
        /* <DEDUP_REMOVED lines=62> */
.L_x_17292:
[----:B------:R-:W-:Y:S05]  /*33bd0*/  BSYNC.RECONVERGENT B1 ;  /* 0x0000000000017941 */ /* 0x000fea0003800200 */
.L_x_17291:
        /* <DEDUP_REMOVED lines=14> */
.L_x_17255:
        /* <DEDUP_REMOVED lines=43> */
.L_x_17296:
[----:B------:R-:W-:Y:S01]  /*33f70*/  IMAD.MOV.U32 R165, RZ, RZ, R167 ;  /* 0x000000ffffa57224 */ /* 0x000fe200078e00a7 */
[----:B------:R-:W-:-:S07]  /*33f80*/  IADD3 R166, PT, PT, R166, 0x20, RZ ;  /* 0x00000020a6a67810 */ /* 0x000fce0007ffe0ff */
.L_x_17173:
[----:B------:R-:W-:Y:S05]  /*33f90*/  BSYNC.RECONVERGENT B0 ;  /* 0x0000000000007941 */ /* 0x000fea0003800200 */
.L_x_17172:
        /* <DEDUP_REMOVED lines=35> */
.L_x_17302:
        /* <DEDUP_REMOVED lines=12> */
.L_x_17304:
[----:B------:R-:W-:Y:S05]  /*34290*/  BSYNC.RECONVERGENT B2 ;  /* 0x0000000000027941 */ /* 0x000fea0003800200 */
.L_x_17303:
        /* <DEDUP_REMOVED lines=62> */
.L_x_17301:
[----:B------:R-:W-:Y:S05]  /*34680*/  BSYNC.RECONVERGENT B1 ;  /* 0x0000000000017941 */ /* 0x000fea0003800200 */
.L_x_17300:
[----:B------:R-:W0:Y:S01]  /*34690*/  LDC R182, c[0x0][0x408] ;  /* 0x00010200ffb67b82 */ /* 0x000e220000000800 */
[----:B------:R-:W-:Y:S01]  /*346a0*/  HFMA2 R248, -RZ, RZ, 0.1171875, 0 ;  /* 0x2f800000fff87431 */ /* 0x000fe200000001ff */
[----:B------:R-:W-:Y:S01]  /*346b0*/  I2FP.F32.U32 R5, R5 ;  /* 0x0000000500057245 */ /* 0x000fe20000201000 */
[----:B-----5:R-:W-:Y:S01]  /*346c0*/  HADD2.F32 R6, -RZ, R132.H0_H0 ;  /* 0x20000084ff067230 */ /* 0x020fe20000004100 */
[----:B------:R-:W-:Y:S01]  /*346d0*/  LOP3.LUT R20, R20, 0xffffffef, RZ, 0xc0, !PT ;  /* 0xffffffef14147812 */ /* 0x000fe200078ec0ff */
[----:B------:R-:W-:Y:S01]  /*346e0*/  BSSY.RECONVERGENT B1, `(.L_x_17305) ;  /* 0x000005f000017945 */ /* 0x000fe20003800200 */
[----:B------:R-:W-:Y:S02]  /*346f0*/  IMAD.MOV.U32 R7, RZ, RZ, R14 ;  /* 0x000000ffff077224 */ /* 0x000fe400078e000e */
[----:B------:R-:W1:Y:S01]  /*34700*/  LDC R183, c[0x0][0x404] ;  /* 0x00010100ffb77b82 */ /* 0x000e620000000800 */
[----:B------:R-:W-:Y:S01]  /*34710*/  FFMA.FTZ R5, R5, R248, 1.1641532182693481445e-10 ;  /* 0x2f00000005057423 */ /* 0x000fe200000100f8 */
[----:B0-----:R-:W-:-:S04]  /*34720*/  FMUL.FTZ R6, R6, R182 ;  /* 0x000000b606067220 */ /* 0x001fc80000410000 */
        /* <DEDUP_REMOVED lines=15> */
.L_x_17307:
        /* <DEDUP_REMOVED lines=12> */
.L_x_17309:
[----:B------:R-:W-:Y:S05]  /*348e0*/  BSYNC.RECONVERGENT B2 ;  /* 0x0000000000027941 */ /* 0x000fea0003800200 */
.L_x_17308:
        /* <DEDUP_REMOVED lines=62> */
.L_x_17306:
[----:B------:R-:W-:Y:S05]  /*34cd0*/  BSYNC.RECONVERGENT B1 ;  /* 0x0000000000017941 */ /* 0x000fea0003800200 */
.L_x_17305:
[----:B------:R-:W-:Y:S01]  /*34ce0*/  I2FP.F32.U32 R4, R7 ;  /* 0x0000000700047245 */ /* 0x000fe20000201000 */
[----:B------:R-:W-:Y:S01]  /*34cf0*/  @P1 HADD2.F32 R6, -RZ, R40.H0_H0 ;  /* 0x20000028ff061230 */ /* 0x000fe20000004100 */
[----:B------:R-:W-:Y:S01]  /*34d00*/  BSSY.RECONVERGENT B1, `(.L_x_17310) ;  /* 0x0000063000017945 */ /* 0x000fe20003800200 */
[----:B------:R-:W-:Y:S02]  /*34d10*/  IMAD.MOV.U32 R7, RZ, RZ, R14 ;  /* 0x000000ffff077224 */ /* 0x000fe400078e000e */
[----:B------:R-:W-:-:S05]  /*34d20*/  FFMA.FTZ R4, R4, R248, 1.1641532182693481445e-10 ;  /* 0x2f00000004047423 */ /* 0x000fca00000100f8 */
[----:B------:R-:W-:Y:S01]  /*34d30*/  FSETP.GTU.FTZ.AND P2, PT, R4, R183, PT ;  /* 0x000000b70400720b */ /* 0x000fe20003f5c000 */
[----:B------:R-:W-:-:S05]  /*34d40*/  HADD2.F32 R4, -RZ, R44.H0_H0 ;  /* 0x2000002cff047230 */ /* 0x000fca0000004100 */
        /* <DEDUP_REMOVED lines=19> */
.L_x_17312:
        /* <DEDUP_REMOVED lines=12> */
.L_x_17314:
[----:B------:R-:W-:Y:S05]  /*34f40*/  BSYNC.RECONVERGENT B2 ;  /* 0x0000000000027941 */ /* 0x000fea0003800200 */
.L_x_17313:
        /* <DEDUP_REMOVED lines=62> */
.L_x_17311:
[----:B------:R-:W-:Y:S05]  /*35330*/  BSYNC.RECONVERGENT B1 ;  /* 0x0000000000017941 */ /* 0x000fea0003800200 */
.L_x_17310:
        /* <DEDUP_REMOVED lines=22> */
.L_x_17317:
        /* <DEDUP_REMOVED lines=12> */
.L_x_17319:
[----:B------:R-:W-:Y:S05]  /*35560*/  BSYNC.RECONVERGENT B2 ;  /* 0x0000000000027941 */ /* 0x000fea0003800200 */
.L_x_17318:
        /* <DEDUP_REMOVED lines=62> */
.L_x_17316:
[----:B------:R-:W-:Y:S05]  /*35950*/  BSYNC.RECONVERGENT B1 ;  /* 0x0000000000017941 */ /* 0x000fea0003800200 */
.L_x_17315:
[----:B------:R-:W-:Y:S01]  /*35960*/  I2FP.F32.U32 R4, R7 ;  /* 0x0000000700047245 */ /* 0x000fe20000201000 */
[----:B------:R-:W-:Y:S01]  /*35970*/  @P1 HADD2.F32 R6, -RZ, R40.H1_H1 ;  /* 0x30000028ff061230 */ /* 0x000fe20000004100 */
[----:B------:R-:W-:Y:S01]  /*35980*/  BSSY.RECONVERGENT B1, `(.L_x_17320) ;  /* 0x0000063000017945 */ /* 0x000fe20003800200 */
[----:B------:R-:W-:Y:S02]  /*35990*/  IMAD.MOV.U32 R7, RZ, RZ, R14 ;  /* 0x000000ffff077224 */ /* 0x000fe400078e000e */
[----:B------:R-:W-:-:S05]  /*359a0*/  FFMA.FTZ R4, R4, R248, 1.1641532182693481445e-10 ;  /* 0x2f00000004047423 */ /* 0x000fca00000100f8 */
[----:B------:R-:W-:Y:S01]  /*359b0*/  FSETP.GTU.FTZ.AND P2, PT, R4, R183, PT ;  /* 0x000000b70400720b */ /* 0x000fe20003f5c000 */
[----:B------:R-:W-:-:S05]  /*359c0*/  HADD2.F32 R4, -RZ, R44.H1_H1 ;  /* 0x3000002cff047230 */ /* 0x000fca0000004100 */
        /* <DEDUP_REMOVED lines=19> */
.L_x_17322:
        /* <DEDUP_REMOVED lines=12> */
.L_x_17324:
[----:B------:R-:W-:Y:S05]  /*35bc0*/  BSYNC.RECONVERGENT B2 ;  /* 0x0000000000027941 */ /* 0x000fea0003800200 */
.L_x_17323:
        /* <DEDUP_REMOVED lines=62> */
.L_x_17321:
[----:B------:R-:W-:Y:S05]  /*35fb0*/  BSYNC.RECONVERGENT B1 ;  /* 0x0000000000017941 */ /* 0x000fea0003800200 */
.L_x_17320:
        /* <DEDUP_REMOVED lines=22> */
.L_x_17327:
        /* <DEDUP_REMOVED lines=12> */
.L_x_17329:
[----:B------:R-:W-:Y:S05]  /*361e0*/  BSYNC.RECONVERGENT B2 ;  /* 0x0000000000027941 */ /* 0x000fea0003800200 */
.L_x_17328:
        /* <DEDUP_REMOVED lines=62> */
.L_x_17326:
[----:B------:R-:W-:Y:S05]  /*365d0*/  BSYNC.RECONVERGENT B1 ;  /* 0x0000000000017941 */ /* 0x000fea0003800200 */
.L_x_17325:
[----:B------:R-:W-:Y:S01]  /*365e0*/  I2FP.F32.U32 R4, R7 ;  /* 0x0000000700047245 */ /* 0x000fe20000201000 */
[----:B------:R-:W-:Y:S01]  /*365f0*/  @P1 HADD2.F32 R6, -RZ, R41.H0_H0 ;  /* 0x20000029ff061230 */ /* 0x000fe20000004100 */
[----:B------:R-:W-:Y:S01]  /*36600*/  BSSY.RECONVERGENT B1, `(.L_x_17330) ;  /* 0x0000063000017945 */ /* 0x000fe20003800200 */
[----:B------:R-:W-:Y:S02]  /*36610*/  MOV R7, R14 ;  /* 0x0000000e00077202 */ /* 0x000fe40000000f00 */
[----:B------:R-:W-:-:S05]  /*36620*/  FFMA.FTZ R4, R4, R248, 1.1641532182693481445e-10 ;  /* 0x2f00000004047423 */ /* 0x000fca00000100f8 */
[----:B------:R-:W-:Y:S01]  /*36630*/  FSETP.GTU.FTZ.AND P2, PT, R4, R183, PT ;  /* 0x000000b70400720b */ /* 0x000fe20003f5c000 */
[----:B------:R-:W-:-:S05]  /*36640*/  HADD2.F32 R4, -RZ, R45.H0_H0 ;  /* 0x2000002dff047230 */ /* 0x000fca0000004100 */
        /* <DEDUP_REMOVED lines=19> */
.L_x_17332:
        /* <DEDUP_REMOVED lines=12> */
.L_x_17334:
[----:B------:R-:W-:Y:S05]  /*36840*/  BSYNC.RECONVERGENT B2 ;  /* 0x0000000000027941 */ /* 0x000fea0003800200 */
.L_x_17333:
        /* <DEDUP_REMOVED lines=62> */
.L_x_17331:
[----:B------:R-:W-:Y:S05]  /*36c30*/  BSYNC.RECONVERGENT B1 ;  /* 0x0000000000017941 */ /* 0x000fea0003800200 */
.L_x_17330:
        /* <DEDUP_REMOVED lines=22> */
.L_x_17337:
        /* <DEDUP_REMOVED lines=12> */
.L_x_17339:
[----:B------:R-:W-:Y:S05]  /*36e60*/  BSYNC.RECONVERGENT B2 ;  /* 0x0000000000027941 */ /* 0x000fea0003800200 */
.L_x_17338:
        /* <DEDUP_REMOVED lines=62> */
.L_x_17336:
[----:B------:R-:W-:Y:S05]  /*37250*/  BSYNC.RECONVERGENT B1 ;  /* 0x0000000000017941 */ /* 0x000fea0003800200 */
.L_x_17335:
        /* <DEDUP_REMOVED lines=25> */
.L_x_17342:
        /* <DEDUP_REMOVED lines=12> */
.L_x_17344:
[----:B------:R-:W-:Y:S05]  /*374b0*/  BSYNC.RECONVERGENT B2 ;  /* 0x0000000000027941 */ /* 0x000fea0003800200 */
.L_x_17343:
        /* <DEDUP_REMOVED lines=62> */
.L_x_17341:
[----:B------:R-:W-:Y:S05]  /*378a0*/  BSYNC.RECONVERGENT B1 ;  /* 0x0000000000017941 */ /* 0x000fea0003800200 */
.L_x_17340:
        /* <DEDUP_REMOVED lines=20> */
.L_x_17347:
        /* <DEDUP_REMOVED lines=12> */
.L_x_17349:
[----:B------:R-:W-:Y:S05]  /*37ab0*/  BSYNC.RECONVERGENT B2 ;  /* 0x0000000000027941 */ /* 0x000fea0003800200 */
.L_x_17348:
        /* <DEDUP_REMOVED lines=62> */
.L_x_17346:
[----:B------:R-:W-:Y:S05]  /*37ea0*/  BSYNC.RECONVERGENT B1 ;  /* 0x0000000000017941 */ /* 0x000fea0003800200 */
.L_x_17345:
        /* <DEDUP_REMOVED lines=25> */
.L_x_17352:
        /* <DEDUP_REMOVED lines=12> */
.L_x_17354:
[----:B------:R-:W-:Y:S05]  /*38100*/  BSYNC.RECONVERGENT B2 ;  /* 0x0000000000027941 */ /* 0x000fea0003800200 */
.L_x_17353:
        /* <DEDUP_REMOVED lines=62> */
.L_x_17351:
[----:B------:R-:W-:Y:S05]  /*384f0*/  BSYNC.RECONVERGENT B1 ;  /* 0x0000000000017941 */ /* 0x000fea0003800200 */
.L_x_17350:
        /* <DEDUP_REMOVED lines=20> */
.L_x_17357:
        /* <DEDUP_REMOVED lines=12> */
.L_x_17359:
[----:B------:R-:W-:Y:S05]  /*38700*/  BSYNC.RECONVERGENT B2 ;  /* 0x0000000000027941 */ /* 0x000fea0003800200 */
.L_x_17358:
        /* <DEDUP_REMOVED lines=62> */
.L_x_17356:
[----:B------:R-:W-:Y:S05]  /*38af0*/  BSYNC.RECONVERGENT B1 ;  /* 0x0000000000017941 */ /* 0x000fea0003800200 */
.L_x_17355:
        /* <DEDUP_REMOVED lines=25> */
.L_x_17362:
        /* <DEDUP_REMOVED lines=12> */
.L_x_17364:
[----:B------:R-:W-:Y:S05]  /*38d50*/  BSYNC.RECONVERGENT B2 ;  /* 0x0000000000027941 */ /* 0x000fea0003800200 */
.L_x_17363:
        /* <DEDUP_REMOVED lines=62> */
.L_x_17361:
[----:B------:R-:W-:Y:S05]  /*39140*/  BSYNC.RECONVERGENT B1 ;  /* 0x0000000000017941 */ /* 0x000fea0003800200 */
.L_x_17360:
        /* <DEDUP_REMOVED lines=20> */
.L_x_17367:
        /* <DEDUP_REMOVED lines=12> */
.L_x_17369:
[----:B------:R-:W-:Y:S05]  /*39350*/  BSYNC.RECONVERGENT B2 ;  /* 0x0000000000027941 */ /* 0x000fea0003800200 */
.L_x_17368:
        /* <DEDUP_REMOVED lines=62> */
.L_x_17366:
[----:B------:R-:W-:Y:S05]  /*39740*/  BSYNC.RECONVERGENT B1 ;  /* 0x0000000000017941 */ /* 0x000fea0003800200 */
.L_x_17365:
        /* <DEDUP_REMOVED lines=25> */
.L_x_17372:
        /* <DEDUP_REMOVED lines=12> */
.L_x_17374:
[----:B------:R-:W-:Y:S05]  /*399a0*/  BSYNC.RECONVERGENT B2 ;  /* 0x0000000000027941 */ /* 0x000fea0003800200 */
.L_x_17373:
        /* <DEDUP_REMOVED lines=62> */
.L_x_17371:
[----:B------:R-:W-:Y:S05]  /*39d90*/  BSYNC.RECONVERGENT B1 ;  /* 0x0000000000017941 */ /* 0x000fea0003800200 */
.L_x_17370:
        /* <DEDUP_REMOVED lines=20> */
.L_x_17377:
        /* <DEDUP_REMOVED lines=15> */
.L_x_17379:
[----:B------:R-:W-:Y:S05]  /*39fd0*/  BSYNC.RECONVERGENT B2 ;  /* 0x0000000000027941 */ /* 0x000fea0003800200 */
.L_x_17378:
        /* <DEDUP_REMOVED lines=62> */
.L_x_17376:
[----:B------:R-:W-:Y:S05]  /*3a3c0*/  BSYNC.RECONVERGENT B1 ;  /* 0x0000000000017941 */ /* 0x000fea0003800200 */
.L_x_17375:
[----:B------:R-:W-:Y:S02]  /*3a3d0*/  I2FP.F32.U32 R164, R164 ;  /* 0x000000a400a47245 */ /* 0x000fe40000201000 */
[----:B------:R-:W-:Y:S02]  /*3a3e0*/  PRMT R133, R165, 0x5410, R133 ;  /* 0x00005410a5857816 */ /* 0x000fe40000000085 */
[----:B------:R-:W-:Y:S01]  /*3a3f0*/  MOV R165, R3 ;  /* 0x0000000300a57202 */ /* 0x000fe20000000f00 */
[----:B------:R-:W-:Y:S01]  /*3a400*/  FFMA.FTZ R164, R164, R248, 1.1641532182693481445e-10 ;  /* 0x2f000000a4a47423 */ /* 0x000fe200000100f8 */
[----:B------:R-:W-:Y:S02]  /*3a410*/  PRMT R134, R177, 0x5410, R134 ;  /* 0x00005410b1867816 */ /* 0x000fe40000000086 */
[----:B------:R-:W-:Y:S02]  /*3a420*/  PRMT R132, R167, 0x5410, R132 ;  /* 0x00005410a7847816 */ /* 0x000fe40000000084 */
        /* <DEDUP_REMOVED lines=13> */
.L_x_17299:
        /* <DEDUP_REMOVED lines=16> */
.L_x_17383:
        /* <DEDUP_REMOVED lines=12> */
.L_x_17385:
[----:B------:R-:W-:Y:S05]  /*3a6c0*/  BSYNC.RECONVERGENT B2 ;  /* 0x0000000000027941 */ /* 0x000fea0003800200 */
.L_x_17384:
        /* <DEDUP_REMOVED lines=59> */
[----:B------:R-:W-:-:S05]  /*3aa80*/  IMAD.WIDE.U32 R146, R14, -0x326172a9, RZ ;  /* 0xcd9e8d570e927825 */ /* 0x000fca00078e00ff */
[----:B------:R-:W-:Y:S02]  /*3aa90*/  LOP3.LUT R18, R16, UR15, R147, 0x96, !PT ;  /* 0x0000000f10127c12 */ /* 0x000fe4000f8e9693 */
[----:B------:R-:W-:-:S07]  /*3aaa0*/  MOV R14, R146 ;  /* 0x00000092000e7202 */ /* 0x000fce0000000f00 */
.L_x_17382:
[----:B------:R-:W-:Y:S05]  /*3aab0*/  BSYNC.RECONVERGENT B1 ;  /* 0x0000000000017941 */ /* 0x000fea0003800200 */
.L_x_17381:
        /* <DEDUP_REMOVED lines=8> */
[----:B------:R-:W-:-:S05]  /*3ab40*/  FFMA.FTZ R16, R16, R182, 1.1641532182693481445e-10 ;  /* 0x2f00000010107423 */ /* 0x000fca00000100b6 */
        /* <DEDUP_REMOVED lines=19> */
.L_x_17388:
        /* <DEDUP_REMOVED lines=12> */
.L_x_17390:
[----:B------:R-:W-:Y:S05]  /*3ad40*/  BSYNC.RECONVERGENT B2 ;  /* 0x0000000000027941 */ /* 0x000fea0003800200 */
.L_x_17389:
        /* <DEDUP_REMOVED lines=62> */
.L_x_17387:
[----:B------:R-:W-:Y:S05]  /*3b130*/  BSYNC.RECONVERGENT B1 ;  /* 0x0000000000017941 */ /* 0x000fea0003800200 */
.L_x_17386:
[----:B------:R-:W-:Y:S01]  /*3b140*/  I2FP.F32.U32 R37, R37 ;  /* 0x0000002500257245 */ /* 0x000fe20000201000 */
[----:B------:R-:W-:Y:S01]  /*3b150*/  @P1 HADD2.F32 R38, -RZ, R40.H1_H1 ;  /* 0x30000028ff261230 */ /* 0x000fe20000004100 */
[----:B------:R-:W-:Y:S01]  /*3b160*/  LOP3.LUT R20, R20, 0xfffffff7, RZ, 0xc0, !PT ;  /* 0xfffffff714147812 */ /* 0x000fe200078ec0ff */
[----:B------:R-:W-:Y:S01]  /*3b170*/  BSSY.RECONVERGENT B1, `(.L_x_17391) ;  /* 0x0000061000017945 */ /* 0x000fe20003800200 */
[----:B------:R-:W-:Y:S02]  /*3b180*/  HFMA2 R146, -RZ, RZ, 0, 1.1920928955078125e-07 ;  /* 0x00000002ff927431 */ /* 0x000fe400000001ff */
        /* <DEDUP_REMOVED lines=20> */
.L_x_17393:
        /* <DEDUP_REMOVED lines=12> */
.L_x_17395:
[----:B------:R-:W-:Y:S05]  /*3b390*/  BSYNC.RECONVERGENT B2 ;  /* 0x0000000000027941 */ /* 0x000fea0003800200 */
.L_x_17394:
        /* <DEDUP_REMOVED lines=62> */
.L_x_17392:
[----:B------:R-:W-:Y:S05]  /*3b780*/  BSYNC.RECONVERGENT B1 ;  /* 0x0000000000017941 */ /* 0x000fea0003800200 */
.L_x_17391:
        /* <DEDUP_REMOVED lines=25> */
.L_x_17398:
        /* <DEDUP_REMOVED lines=12> */
.L_x_17400:
[----:B------:R-:W-:Y:S05]  /*3b9e0*/  BSYNC.RECONVERGENT B2 ;  /* 0x0000000000027941 */ /* 0x000fea0003800200 */
.L_x_17399:
        /* <DEDUP_REMOVED lines=62> */
.L_x_17397:
[----:B------:R-:W-:Y:S05]  /*3bdd0*/  BSYNC.RECONVERGENT B1 ;  /* 0x0000000000017941 */ /* 0x000fea0003800200 */
.L_x_17396:
        /* <DEDUP_REMOVED lines=25> */
.L_x_17403:
        /* <DEDUP_REMOVED lines=12> */
.L_x_17405:
[----:B------:R-:W-:Y:S05]  /*3c030*/  BSYNC.RECONVERGENT B2 ;  /* 0x0000000000027941 */ /* 0x000fea0003800200 */
.L_x_17404:
        /* <DEDUP_REMOVED lines=62> */
.L_x_17402:
[----:B------:R-:W-:Y:S05]  /*3c420*/  BSYNC.RECONVERGENT B1 ;  /* 0x0000000000017941 */ /* 0x000fea0003800200 */
.L_x_17401:
        /* <DEDUP_REMOVED lines=23> */
.L_x_17408:
        /* <DEDUP_REMOVED lines=12> */
.L_x_17410:
[----:B------:R-:W-:Y:S05]  /*3c660*/  BSYNC.RECONVERGENT B2 ;  /* 0x0000000000027941 */ /* 0x000fea0003800200 */
.L_x_17409:
        /* <DEDUP_REMOVED lines=62> */
.L_x_17407:
[----:B------:R-:W-:Y:S05]  /*3ca50*/  BSYNC.RECONVERGENT B1 ;  /* 0x0000000000017941 */ /* 0x000fea0003800200 */
.L_x_17406:
        /* <DEDUP_REMOVED lines=23> */
.L_x_17413:
        /* <DEDUP_REMOVED lines=12> */
.L_x_17415:
[----:B------:R-:W-:Y:S05]  /*3cc90*/  BSYNC.RECONVERGENT B2 ;  /* 0x0000000000027941 */ /* 0x000fea0003800200 */
.L_x_17414:
        /* <DEDUP_REMOVED lines=62> */
.L_x_17412:
[----:B------:R-:W-:Y:S05]  /*3d080*/  BSYNC.RECONVERGENT B1 ;  /* 0x0000000000017941 */ /* 0x000fea0003800200 */
.L_x_17411:
        /* <DEDUP_REMOVED lines=23> */
.L_x_17418:
        /* <DEDUP_REMOVED lines=12> */
.L_x_17420:
[----:B------:R-:W-:Y:S05]  /*3d2c0*/  BSYNC.RECONVERGENT B2 ;  /* 0x0000000000027941 */ /* 0x000fea0003800200 */
.L_x_17419:
        /* <DEDUP_REMOVED lines=62> */
.L_x_17417:
[----:B------:R-:W-:Y:S05]  /*3d6b0*/  BSYNC.RECONVERGENT B1 ;  /* 0x0000000000017941 */ /* 0x000fea0003800200 */
.L_x_17416:
[----:B------:R-:W-:Y:S01]  /*3d6c0*/  I2FP.F32.U32 R164, R180 ;  /* 0x000000b400a47245 */ /* 0x000fe20000201000 */
[----:B------:R-:W-:Y:S01]  /*3d6d0*/  HADD2.F32 R135, -RZ, R135.H1_H1 ;  /* 0x30000087ff877230 */ /* 0x000fe20000004100 */
[----:B------:R-:W-:Y:S02]  /*3d6e0*/  MOV R165, R176 ;  /* 0x000000b000a57202 */ /* 0x000fe40000000f00 */
[----:B------:R-:W-:Y:S01]  /*3d6f0*/  PRMT R134, R178, 0x5410, R134 ;  /* 0x00005410b2867816 */ /* 0x000fe20000000086 */
[----:B------:R-:W-:Y:S01]  /*3d700*/  FFMA.FTZ R164, R164, R182, 1.1641532182693481445e-10 ;  /* 0x2f000000a4a47423 */ /* 0x000fe200000100b6 */
[----:B------:R-:W-:Y:S01]  /*3d710*/  FMUL.FTZ R135, R135, R248 ;  /* 0x000000f887877220 */ /* 0x000fe20000410000 */
[----:B------:R-:W-:Y:S02]  /*3d720*/  PRMT R133, R177, 0x5410, R133 ;  /* 0x00005410b1857816 */ /* 0x000fe40000000085 */
[----:B------:R-:W-:Y:S02]  /*3d730*/  PRMT R132, R167, 0x5410, R132 ;  /* 0x00005410a7847816 */ /* 0x000fe40000000084 */
[----:B------:R-:W-:-:S04]  /*3d740*/  FSETP.GTU.FTZ.AND P5, PT, R164, R183, PT ;  /* 0x000000b7a400720b */ /* 0x000fc80003fbc000 */
[----:B------:R-:W-:Y:S01]  /*3d750*/  FSEL R164, R135, RZ, !P5 ;  /* 0x000000ff87a47208 */ /* 0x000fe20006800000 */
[----:B------:R-:W-:Y:S01]  /*3d760*/  @P1 HADD2.F32 R135, -RZ, R43.H1_H1 ;  /* 0x3000002bff871230 */ /* 0x000fe20000004100 */
[----:B------:R-:W-:-:S04]  /*3d770*/  PLOP3.LUT P5, PT, P5, PT, PT, 0x8, 0x80 ;  /* 0x000000000080781c */ /* 0x000fc80002fae170 */
[----:B------:R-:W-:-:S05]  /*3d780*/  @P1 FADD.FTZ R164, R135, R164 ;  /* 0x000000a487a41221 */ /* 0x000fca0000010000 */
[----:B------:R-:W-:-:S04]  /*3d790*/  F2FP.F16.F32.PACK_AB R135, RZ, R164 ;  /* 0x000000a4ff87723e */ /* 0x000fc800000000ff */
[----:B------:R-:W-:-:S07]  /*3d7a0*/  PRMT R135, R179, 0x5410, R135 ;  /* 0x00005410b3877816 */ /* 0x000fce0000000087 */
.L_x_17380:
        /* <DEDUP_REMOVED lines=43> */
.L_x_17298:
[----:B------:R-:W-:Y:S05]  /*3da60*/  BSYNC.RECONVERGENT B0 ;  /* 0x0000000000007941 */ /* 0x000fea0003800200 */
.L_x_17297:
        /* <DEDUP_REMOVED lines=179> */
.L_x_17446:
        /* <DEDUP_REMOVED lines=35> */
[----:B------:R-:W-:Y:S01]  /*3e7d0*/  F2FP.F16.F32.PACK_AB R132, R133, R132 ;  /* 0x000000848584723e */ /* 0x000fe200000000ff */
        /* <DEDUP_REMOVED lines=8> */
[----:B------:R-:W-:Y:S01]  /*3e860*/  F2FP.F16.F32.PACK_AB R133, R166, R133 ;  /* 0x00000085a685723e */ /* 0x000fe200000000ff */
[--C-:B------:R-:W-:Y:S01]  /*3e870*/  FADD.FTZ R166, R157, -R177.reuse ;  /* 0x800000b19da67221 */ /* 0x100fe20000010000 */
[----:B------:R-:W-:Y:S01]  /*3e880*/  F2FP.F16.F32.PACK_AB R134, R135, R134 ;  /* 0x000000868786723e */ /* 0x000fe200000000ff */
[----:B------:R-:W-:Y:S02]  /*3e890*/  FADD.FTZ R135, R159, -R177 ;  /* 0x800000b19f877221 */ /* 0x000fe40000010000 */
[C---:B------:R-:W-:Y:S02]  /*3e8a0*/  FMUL.FTZ R248, R176.reuse, R166 ;  /* 0x000000a6b0f87220 */ /* 0x040fe40000410000 */
[----:B------:R-:W-:Y:S02]  /*3e8b0*/  FMUL.FTZ R249, R176, R135 ;  /* 0x00000087b0f97220 */ /* 0x000fe40000410000 */
[----:B------:R-:W-:Y:S02]  /*3e8c0*/  FFMA.FTZ R135, R248, R250, R98 ;  /* 0x000000faf8877223 */ /* 0x000fe40000010062 */
[----:B------:R-:W-:Y:S01]  /*3e8d0*/  FFMA.FTZ R166, R249, R167, R99 ;  /* 0x000000a7f9a67223 */ /* 0x000fe20000010063 */
[----:B------:R-:W0:Y:S04]  /*3e8e0*/  LDC.64 R250, c[0x0][0x430] ;  /* 0x00010c00fffa7b82 */ /* 0x000e280000000a00 */
[----:B------:R-:W-:-:S04]  /*3e8f0*/  F2FP.F16.F32.PACK_AB R135, R166, R135 ;  /* 0x00000087a687723e */ /* 0x000fc800000000ff */
        /* <DEDUP_REMOVED lines=14> */
[----:B------:R-:W-:Y:S01]  /*3e9e0*/  F2FP.F16.F32.PACK_AB R135, R132, R135 ;  /* 0x000000878487723e */ /* 0x000fe200000000ff */
[----:B------:R-:W-:Y:S01]  /*3e9f0*/  FFMA.FTZ R134, R182, R134, R56 ;  /* 0x00000086b6867223 */ /* 0x000fe20000010038 */
[----:B------:R-:W-:Y:S01]  /*3ea00*/  FFMA.FTZ R166, R183, R166, R57 ;  /* 0x000000a6b7a67223 */ /* 0x000fe20000010039 */
[----:B------:R-:W-:-:S04]  /*3ea10*/  FFMA.FTZ R167, R181, R167, R55 ;  /* 0x000000a7b5a77223 */ /* 0x000fc80000010037 */
[----:B------:R-:W-:Y:S02]  /*3ea20*/  F2FP.F16.F32.PACK_AB R134, R166, R134 ;  /* 0x00000086a686723e */ /* 0x000fe400000000ff */
[----:B------:R-:W-:Y:S01]  /*3ea30*/  F2FP.F16.F32.PACK_AB R133, R167, R133 ;  /* 0x00000085a785723e */ /* 0x000fe200000000ff */
[----:B0-----:R-:W-:-:S04]  /*3ea40*/  IMAD.WIDE.U32 R166, R12, 0x10, R250 ;  /* 0x000000100ca67825 */ /* 0x001fc800078e00fa */
[----:B------:R-:W-:Y:S02]  /*3ea50*/  VIADD R12, R12, 0x20 ;  /* 0x000000200c0c7836 */ /* 0x000fe40000000000 */
[----:B--2---:R-:W-:Y:S01]  /*3ea60*/  FFMA.FTZ R179, R179, R248, R53 ;  /* 0x000000f8b3b37223 */ /* 0x004fe20000010035 */
[----:B---3--:R-:W-:-:S05]  /*3ea70*/  FFMA.FTZ R132, R178, R249, R52 ;  /* 0x000000f9b2847223 */ /* 0x008fca0000010034 */
[----:B------:R-:W-:-:S05]  /*3ea80*/  F2FP.F16.F32.PACK_AB R132, R179, R132 ;  /* 0x00000084b384723e */ /* 0x000fca00000000ff */
[----:B------:R2:W-:Y:S02]  /*3ea90*/  STG.E.128 desc[UR6][R166.64], R132 ;  /* 0x00000084a6007986 */ /* 0x0005e4000c101d06 */
.L_x_17423:
[----:B------:R-:W-:Y:S05]  /*3eaa0*/  BSYNC.RECONVERGENT B0 ;  /* 0x0000000000007941 */ /* 0x000fea0003800200 */
.L_x_17422:
        /* <DEDUP_REMOVED lines=20> */
[----:B------:R-:W-:Y:S01]  /*3ebf0*/  F2FP.F16.F32.PACK_AB R132, R133, R132 ;  /* 0x000000848584723e */ /* 0x000fe200000000ff */
        /* <DEDUP_REMOVED lines=9> */
[----:B------:R-:W-:Y:S01]  /*3ec90*/  F2FP.F16.F32.PACK_AB R133, R166, R133 ;  /* 0x00000085a685723e */ /* 0x000fe200000000ff */
[--C-:B------:R-:W-:Y:S02]  /*3eca0*/  FADD.FTZ R166, R155, -R177.reuse ;  /* 0x800000b19ba67221 */ /* 0x100fe40000010000 */
[----:B------:R-:W-:Y:S01]  /*3ecb0*/  F2FP.F16.F32.PACK_AB R134, R135, R134 ;  /* 0x000000868786723e */ /* 0x000fe200000000ff */
[----:B------:R-:W-:Y:S01]  /*3ecc0*/  FADD.FTZ R135, R160, -R177 ;  /* 0x800000b1a0877221 */ /* 0x000fe20000010000 */
[----:B------:R-:W-:-:S03]  /*3ecd0*/  FMUL.FTZ R248, R176, R166 ;  /* 0x000000a6b0f87220 */ /* 0x000fc60000410000 */
[----:B------:R-:W-:Y:S01]  /*3ece0*/  FMUL.FTZ R249, R176, R135 ;  /* 0x00000087b0f97220 */ /* 0x000fe20000410000 */
[----:B------:R-:W-:Y:S02]  /*3ecf0*/  FFMA.FTZ R135, R248, R250, R106 ;  /* 0x000000faf8877223 */ /* 0x000fe4000001006a */
[----:B------:R-:W0:Y:S01]  /*3ed00*/  LDC.64 R250, c[0x0][0x430] ;  /* 0x00010c00fffa7b82 */ /* 0x000e220000000a00 */
[----:B------:R-:W-:-:S05]  /*3ed10*/  FFMA.FTZ R166, R249, R167, R107 ;  /* 0x000000a7f9a67223 */ /* 0x000fca000001006b */
[----:B------:R-:W-:Y:S02]  /*3ed20*/  F2FP.F16.F32.PACK_AB R135, R166, R135 ;  /* 0x00000087a687723e */ /* 0x000fe400000000ff */
        /* <DEDUP_REMOVED lines=20> */
[C---:B0-----:R-:W-:Y:S01]  /*3ee70*/  IMAD.WIDE.U32 R166, R12.reuse, 0x10, R250 ;  /* 0x000000100ca67825 */ /* 0x041fe200078e00fa */
[----:B------:R-:W-:-:S03]  /*3ee80*/  IADD3 R12, PT, PT, R12, 0x20, RZ ;  /* 0x000000200c0c7810 */ /* 0x000fc60007ffe0ff */
[----:B--2---:R-:W-:Y:S01]  /*3ee90*/  FFMA.FTZ R179, R179, R248, R61 ;  /* 0x000000f8b3b37223 */ /* 0x004fe2000001003d */
[----:B---3--:R-:W-:-:S05]  /*3eea0*/  FFMA.FTZ R132, R178, R249, R60 ;  /* 0x000000f9b2847223 */ /* 0x008fca000001003c */
[----:B------:R-:W-:-:S05]  /*3eeb0*/  F2FP.F16.F32.PACK_AB R132, R179, R132 ;  /* 0x00000084b384723e */ /* 0x000fca00000000ff */
[----:B------:R3:W-:Y:S02]  /*3eec0*/  STG.E.128 desc[UR6][R166.64], R132 ;  /* 0x00000084a6007986 */ /* 0x0007e4000c101d06 */
.L_x_17425:
[----:B------:R-:W-:Y:S05]  /*3eed0*/  BSYNC.RECONVERGENT B0 ;  /* 0x0000000000007941 */ /* 0x000fea0003800200 */
.L_x_17424:
        /* <DEDUP_REMOVED lines=34> */
[----:B------:R-:W-:-:S03]  /*3f100*/  FFMA.FTZ R135, R248, R246, R114 ;  /* 0x000000f6f8877223 */ /* 0x000fc60000010072 */
[----:B------:R-:W-:-:S05]  /*3f110*/  FFMA.FTZ R166, R249, R247, R115 ;  /* 0x000000f7f9a67223 */ /* 0x000fca0000010073 */
[----:B------:R-:W-:Y:S02]  /*3f120*/  F2FP.F16.F32.PACK_AB R135, R166, R135 ;  /* 0x00000087a687723e */ /* 0x000fe400000000ff */
        /* <DEDUP_REMOVED lines=9> */
[----:B------:R-:W-:Y:S01]  /*3f1c0*/  F2FP.F16.F32.PACK_AB R135, R132, R135 ;  /* 0x000000878487723e */ /* 0x000fe200000000ff */
[----:B------:R-:W-:Y:S02]  /*3f1d0*/  FFMA.FTZ R132, R178, R240, R68 ;  /* 0x000000f0b2847223 */ /* 0x000fe40000010044 */
[----:B------:R-:W-:-:S02]  /*3f1e0*/  F2FP.F16.F32.PACK_AB R134, R166, R134 ;  /* 0x00000086a686723e */ /* 0x000fc400000000ff */
[----:B------:R-:W-:Y:S01]  /*3f1f0*/  F2FP.F16.F32.PACK_AB R133, R167, R133 ;  /* 0x00000085a785723e */ /* 0x000fe200000000ff */
[----:B0-----:R-:W-:Y:S01]  /*3f200*/  IMAD.WIDE.U32 R166, R12, 0x10, R250 ;  /* 0x000000100ca67825 */ /* 0x001fe200078e00fa */
[----:B------:R-:W-:-:S03]  /*3f210*/  F2FP.F16.F32.PACK_AB R132, R179, R132 ;  /* 0x00000084b384723e */ /* 0x000fc600000000ff */
[----:B------:R-:W-:Y:S02]  /*3f220*/  VIADD R12, R12, 0x20 ;  /* 0x000000200c0c7836 */ /* 0x000fe40000000000 */
[----:B------:R4:W-:Y:S05]  /*3f230*/  STG.E.128 desc[UR6][R166.64], R132 ;  /* 0x00000084a6007986 */ /* 0x0009ea000c101d06 */
.L_x_17427:
[----:B------:R-:W-:Y:S05]  /*3f240*/  BSYNC.RECONVERGENT B0 ;  /* 0x0000000000007941 */ /* 0x000fea0003800200 */
.L_x_17426:
        /* <DEDUP_REMOVED lines=17> */
[----:B------:R-:W-:Y:S01]  /*3f360*/  F2FP.F16.F32.PACK_AB R132, R133, R132 ;  /* 0x000000848584723e */ /* 0x000fe200000000ff */
[----:B------:R-:W-:-:S04]  /*3f370*/  FADD.FTZ R133, R27, -R177 ;  /* 0x800000b11b857221 */ /* 0x000fc80000010000 */
[----:B------:R-:W-:Y:S01]  /*3f380*/  FMUL.FTZ R180, R176, R133 ;  /* 0x00000085b0b47220 */ /* 0x000fe20000410000 */
[----:B------:R-:W-:-:S04]  /*3f390*/  FADD.FTZ R133, R152, -R177 ;  /* 0x800000b198857221 */ /* 0x000fc80000010000 */
        /* <DEDUP_REMOVED lines=29> */
.L_x_17429:
[----:B------:R-:W-:Y:S05]  /*3f570*/  BSYNC.RECONVERGENT B0 ;  /* 0x0000000000007941 */ /* 0x000fea0003800200 */
.L_x_17428:
        /* <DEDUP_REMOVED lines=46> */
[C---:B0-----:R-:W-:Y:S01]  /*3f860*/  IMAD.WIDE.U32 R166, R12.reuse, 0x10, R250 ;  /* 0x000000100ca67825 */ /* 0x041fe200078e00fa */
[----:B------:R-:W-:Y:S02]  /*3f870*/  F2FP.F16.F32.PACK_AB R132, R179, R132 ;  /* 0x00000084b384723e */ /* 0x000fe400000000ff */
[----:B------:R-:W-:-:S03]  /*3f880*/  IADD3 R12, PT, PT, R12, 0x20, RZ ;  /* 0x000000200c0c7810 */ /* 0x000fc60007ffe0ff */
[----:B------:R0:W-:Y:S04]  /*3f890*/  STG.E.128 desc[UR6][R166.64], R132 ;  /* 0x00000084a6007986 */ /* 0x0001e8000c101d06 */
.L_x_17431:
[----:B------:R-:W-:Y:S05]  /*3f8a0*/  BSYNC.RECONVERGENT B0 ;  /* 0x0000000000007941 */ /* 0x000fea0003800200 */
.L_x_17430:
        /* <DEDUP_REMOVED lines=17> */
[----:B------:R-:W-:Y:S01]  /*3f9c0*/  F2FP.F16.F32.PACK_AB R132, R133, R132 ;  /* 0x000000848584723e */ /* 0x000fe200000000ff */
[----:B------:R-:W-:Y:S01]  /*3f9d0*/  FADD.FTZ R133, R145, -R177 ;  /* 0x800000b191857221 */ /* 0x000fe20000010000 */
[----:B------:R-:W-:Y:S01]  /*3f9e0*/  FFMA.FTZ R135, R183, R197, R185 ;  /* 0x000000c5b7877223 */ /* 0x000fe200000100b9 */
[----:B------:R-:W-:-:S02]  /*3f9f0*/  FFMA.FTZ R179, R179, R193, R49 ;  /* 0x000000c1b3b37223 */ /* 0x000fc40000010031 */
[----:B------:R-:W-:Y:S01]  /*3fa00*/  FMUL.FTZ R178, R176, R133 ;  /* 0x00000085b0b27220 */ /* 0x000fe20000410000 */
[----:B------:R-:W-:-:S03]  /*3fa10*/  FFMA.FTZ R133, R181, R202, R174 ;  /* 0x000000cab5857223 */ /* 0x000fc600000100ae */
[----:B------:R-:W-:-:S05]  /*3fa20*/  FFMA.FTZ R134, R178, R203, R175 ;  /* 0x000000cbb2867223 */ /* 0x000fca00000100af */
[----:B------:R-:W-:Y:S01]  /*3fa30*/  F2FP.F16.F32.PACK_AB R133, R134, R133 ;  /* 0x000000858685723e */ /* 0x000fe200000000ff */
[----:B------:R-:W-:-:S05]  /*3fa40*/  FFMA.FTZ R134, R182, R196, R184 ;  /* 0x000000c4b6867223 */ /* 0x000fca00000100b8 */
[----:B------:R-:W-:Y:S01]  /*3fa50*/  F2FP.F16.F32.PACK_AB R134, R135, R134 ;  /* 0x000000868786723e */ /* 0x000fe200000000ff */
[----:B------:R-:W-:-:S04]  /*3fa60*/  FADD.FTZ R135, R147, -R177 ;  /* 0x800000b193877221 */ /* 0x000fc80000010000 */
[C---:B------:R-:W-:Y:S01]  /*3fa70*/  FMUL.FTZ R177, R176.reuse, R135 ;  /* 0x00000087b0b17220 */ /* 0x040fe20000410000 */
[----:B------:R-:W-:-:S03]  /*3fa80*/  FMUL.FTZ R176, R176, R166 ;  /* 0x000000a6b0b07220 */ /* 0x000fc60000410000 */
[----:B------:R-:W-:Y:S01]  /*3fa90*/  FFMA.FTZ R135, R177, R198, R186 ;  /* 0x000000c6b1877223 */ /* 0x000fe200000100ba */
        /* <DEDUP_REMOVED lines=16> */
[----:B------:R-:W-:-:S05]  /*3fba0*/  F2FP.F16.F32.PACK_AB R132, R179, R132 ;  /* 0x00000084b384723e */ /* 0x000fca00000000ff */
[----:B------:R0:W-:Y:S02]  /*3fbb0*/  STG.E.128 desc[UR6][R166.64], R132 ;  /* 0x00000084a6007986 */ /* 0x0001e4000c101d06 */
.L_x_17433:
[----:B------:R-:W-:Y:S05]  /*3fbc0*/  BSYNC.RECONVERGENT B0 ;  /* 0x0000000000007941 */ /* 0x000fea0003800200 */
.L_x_17432:
[----:B01234-:R-:W0:Y:S02]  /*3fbd0*/  LDC.64 R132, c[0x0][0x380] ;  /* 0x0000e000ff847b82 */ /* 0x01fe240000000a00 */
[----:B0-----:R-:W-:-:S05]  /*3fbe0*/  IMAD R22, R132, 0x4, R22 ;  /* 0x0000000484167824 */ /* 0x001fca00078e0216 */
[----:B------:R-:W-:-:S13]  /*3fbf0*/  ISETP.GE.AND P0, PT, R22, R133, PT ;  /* 0x000000851600720c */ /* 0x000fda0003f06270 */
[----:B------:R-:W-:Y:S05]  /*3fc00*/  @!P0 BRA `(.L_x_17434) ;  /* 0xfffffc3c00408947 */ /* 0x000fea000383ffff */
[----:B------:R-:W-:Y:S05]  /*3fc10*/  EXIT ;  /* 0x000000000000794d */ /* 0x000fea0003800000 */
.L_x_17421:
        /* <DEDUP_REMOVED lines=8> */
.L_x_17436:
[----:B------:R-:W-:Y:S05]  /*3fca0*/  BSYNC B0 ;  /* 0x0000000000007941 */ /* 0x000fea0003800000 */
.L_x_17435:
        /* <DEDUP_REMOVED lines=9> */
.L_x_17437:
[----:B------:R-:W-:Y:S02]  /*3fd40*/  IMAD.MOV.U32 R134, RZ, RZ, 0x4 ;  /* 0x00000004ff867424 */ /* 0x000fe400078e00ff */
[----:B------:R-:W-:Y:S01]  /*3fd50*/  FADD.FTZ R135, R135, R132 ;  /* 0x0000008487877221 */ /* 0x000fe20000010000 */
[----:B------:R-:W-:-:S03]  /*3fd60*/  MOV R132, 0xffffffff ;  /* 0xffffffff00847802 */ /* 0x000fc60000000f00 */
[----:B------:R-:W-:-:S07]  /*3fd70*/  IMAD.MOV.U32 R167, RZ, RZ, R135 ;  /* 0x000000ffffa77224 */ /* 0x000fce00078e0087 */
[----:B------:R-:W-:Y:S05]  /*3fd80*/  WARPSYNC.COLLECTIVE R132, `(.L_x_17438) ;  /* 0x0000000084087348 */ /* 0x000fea0003c00000 */
[----:B------:R0:W1:Y:S02]  /*3fd90*/  SHFL.BFLY P6, R132, R167, R134, R133 ;  /* 0x0c000086a7847389 */ /* 0x00006400000c0085 */
[----:B01----:R-:W-:Y:S05]  /*3fda0*/  ENDCOLLECTIVE ;  /* 0x000000000000791b */ /* 0x003fea0003800000 */
.L_x_17438:
[----:B------:R-:W-:Y:S02]  /*3fdb0*/  IMAD.MOV.U32 R134, RZ, RZ, 0x8 ;  /* 0x00000008ff867424 */ /* 0x000fe400078e00ff */
[----:B------:R-:W-:Y:S01]  /*3fdc0*/  FADD.FTZ R135, R135, R132 ;  /* 0x0000008487877221 */ /* 0x000fe20000010000 */
[----:B------:R-:W-:-:S03]  /*3fdd0*/  MOV R132, 0xffffffff ;  /* 0xffffffff00847802 */ /* 0x000fc60000000f00 */
[----:B------:R-:W-:-:S07]  /*3fde0*/  IMAD.MOV.U32 R167, RZ, RZ, R135 ;  /* 0x000000ffffa77224 */ /* 0x000fce00078e0087 */
[----:B------:R-:W-:Y:S05]  /*3fdf0*/  WARPSYNC.COLLECTIVE R132, `(.L_x_17439) ;  /* 0x0000000084087348 */ /* 0x000fea0003c00000 */
[----:B------:R0:W1:Y:S02]  /*3fe00*/  SHFL.BFLY P6, R132, R167, R134, R133 ;  /* 0x0c000086a7847389 */ /* 0x00006400000c0085 */
[----:B01----:R-:W-:Y:S05]  /*3fe10*/  ENDCOLLECTIVE ;  /* 0x000000000000791b */ /* 0x003fea0003800000 */
.L_x_17439:
[----:B------:R-:W-:Y:S02]  /*3fe20*/  IMAD.MOV.U32 R134, RZ, RZ, 0x10 ;  /* 0x00000010ff867424 */ /* 0x000fe400078e00ff */
[----:B------:R-:W-:Y:S01]  /*3fe30*/  FADD.FTZ R135, R135, R132 ;  /* 0x0000008487877221 */ /* 0x000fe20000010000 */
[----:B------:R-:W-:-:S03]  /*3fe40*/  MOV R132, 0xffffffff ;  /* 0xffffffff00847802 */ /* 0x000fc60000000f00 */
[----:B------:R-:W-:-:S07]  /*3fe50*/  IMAD.MOV.U32 R167, RZ, RZ, R135 ;  /* 0x000000ffffa77224 */ /* 0x000fce00078e0087 */
[----:B------:R-:W-:Y:S05]  /*3fe60*/  WARPSYNC.COLLECTIVE R132, `(.L_x_17440) ;  /* 0x0000000084087348 */ /* 0x000fea0003c00000 */
[----:B------:R0:W1:Y:S02]  /*3fe70*/  SHFL.BFLY P6, R132, R167, R134, R133 ;  /* 0x0c000086a7847389 */ /* 0x00006400000c0085 */
[----:B01----:R-:W-:Y:S05]  /*3fe80*/  ENDCOLLECTIVE ;  /* 0x000000000000791b */ /* 0x003fea0003800000 */
.L_x_17440:
        /* <DEDUP_REMOVED lines=106> */
.L_x_17441:
[----:B------:R-:W-:Y:S01]  /*40530*/  MOV R134, 0x2 ;  /* 0x0000000200867802 */ /* 0x000fe20000000f00 */
[----:B------:R-:W-:Y:S01]  /*40540*/  FADD.FTZ R166, R166, R132 ;  /* 0x00000084a6a67221 */ /* 0x000fe20000010000 */
[----:B------:R-:W-:-:S03]  /*40550*/  IMAD.MOV.U32 R132, RZ, RZ, -0x1 ;  /* 0xffffffffff847424 */ /* 0x000fc600078e00ff */
[----:B------:R-:W-:-:S07]  /*40560*/  IMAD.MOV.U32 R167, RZ, RZ, R166 ;  /* 0x000000ffffa77224 */ /* 0x000fce00078e00a6 */
[----:B------:R-:W-:Y:S05]  /*40570*/  WARPSYNC.COLLECTIVE R132, `(.L_x_17442) ;  /* 0x0000000084087348 */ /* 0x000fea0003c00000 */
[----:B------:R0:W1:Y:S02]  /*40580*/  SHFL.BFLY P6, R132, R167, R134, R133 ;  /* 0x0c000086a7847389 */ /* 0x00006400000c0085 */
[----:B01----:R-:W-:Y:S05]  /*40590*/  ENDCOLLECTIVE ;  /* 0x000000000000791b */ /* 0x003fea0003800000 */
.L_x_17442:
[----:B------:R-:W-:Y:S02]  /*405a0*/  HFMA2 R134, -RZ, RZ, 0, 2.384185791015625e-07 ;  /* 0x00000004ff867431 */ /* 0x000fe400000001ff */
[----:B------:R-:W-:Y:S01]  /*405b0*/  FADD.FTZ R166, R166, R132 ;  /* 0x00000084a6a67221 */ /* 0x000fe20000010000 */
[----:B------:R-:W-:-:S03]  /*405c0*/  IMAD.MOV.U32 R132, RZ, RZ, -0x1 ;  /* 0xffffffffff847424 */ /* 0x000fc600078e00ff */
[----:B------:R-:W-:-:S07]  /*405d0*/  IMAD.MOV.U32 R167, RZ, RZ, R166 ;  /* 0x000000ffffa77224 */ /* 0x000fce00078e00a6 */
[----:B------:R-:W-:Y:S05]  /*405e0*/  WARPSYNC.COLLECTIVE R132, `(.L_x_17443) ;  /* 0x0000000084087348 */ /* 0x000fea0003c00000 */
[----:B------:R0:W1:Y:S02]  /*405f0*/  SHFL.BFLY P6, R132, R167, R134, R133 ;  /* 0x0c000086a7847389 */ /* 0x00006400000c0085 */
[----:B01----:R-:W-:Y:S05]  /*40600*/  ENDCOLLECTIVE ;  /* 0x000000000000791b */ /* 0x003fea0003800000 */
.L_x_17443:
[----:B------:R-:W-:Y:S01]  /*40610*/  MOV R134, 0x8 ;  /* 0x0000000800867802 */ /* 0x000fe20000000f00 */
[----:B------:R-:W-:Y:S01]  /*40620*/  FADD.FTZ R166, R166, R132 ;  /* 0x00000084a6a67221 */ /* 0x000fe20000010000 */
[----:B------:R-:W-:-:S03]  /*40630*/  IMAD.MOV.U32 R132, RZ, RZ, -0x1 ;  /* 0xffffffffff847424 */ /* 0x000fc600078e00ff */
[----:B------:R-:W-:-:S07]  /*40640*/  IMAD.MOV.U32 R167, RZ, RZ, R166 ;  /* 0x000000ffffa77224 */ /* 0x000fce00078e00a6 */
[----:B------:R-:W-:Y:S05]  /*40650*/  WARPSYNC.COLLECTIVE R132, `(.L_x_17444) ;  /* 0x0000000084087348 */ /* 0x000fea0003c00000 */
[----:B------:R0:W1:Y:S02]  /*40660*/  SHFL.BFLY P6, R132, R167, R134, R133 ;  /* 0x0c000086a7847389 */ /* 0x00006400000c0085 */
[----:B01----:R-:W-:Y:S05]  /*40670*/  ENDCOLLECTIVE ;  /* 0x000000000000791b */ /* 0x003fea0003800000 */
.L_x_17444:
[----:B------:R-:W-:Y:S02]  /*40680*/  HFMA2 R134, -RZ, RZ, 0, 9.5367431640625e-07 ;  /* 0x00000010ff867431 */ /* 0x000fe400000001ff */
[----:B------:R-:W-:Y:S01]  /*40690*/  FADD.FTZ R166, R166, R132 ;  /* 0x00000084a6a67221 */ /* 0x000fe20000010000 */
[----:B------:R-:W-:-:S03]  /*406a0*/  IMAD.MOV.U32 R132, RZ, RZ, -0x1 ;  /* 0xffffffffff847424 */ /* 0x000fc600078e00ff */
[----:B------:R-:W-:-:S07]  /*406b0*/  IMAD.MOV.U32 R167, RZ, RZ, R166 ;  /* 0x000000ffffa77224 */ /* 0x000fce00078e00a6 */
[----:B------:R-:W-:Y:S05]  /*406c0*/  WARPSYNC.COLLECTIVE R132, `(.L_x_17445) ;  /* 0x0000000084087348 */ /* 0x000fea0003c00000 */
[----:B------:R0:W1:Y:S02]  /*406d0*/  SHFL.BFLY P6, R132, R167, R134, R133 ;  /* 0x0c000086a7847389 */ /* 0x00006400000c0085 */
[----:B01----:R-:W-:Y:S05]  /*406e0*/  ENDCOLLECTIVE ;  /* 0x000000000000791b */ /* 0x003fea0003800000 */
.L_x_17445:
[----:B------:R-:W-:Y:S05]  /*406f0*/  BRA `(.L_x_17446) ;  /* 0xffffffdc00a87947 */ /* 0x000fea000383ffff */
.L_x_17447:
        /* <DEDUP_REMOVED lines=16> */
.L_x_33288:


//--------------------- .text._ZN10layer_norm31ln_parallel_residual_fwd_kernelINS_13Kernel_traitsIf6__halfS2_S2_fjLj1536ELj1ELj4ELj1ELj16ENS_18Kernel_traits_baseILj1536EfS2_S2_S2_fjLj128EEEEELb1ELb0ELb1EEEvNS_9FwdParamsE --------------------------
	.section	.text._ZN10layer_norm31ln_parallel_residual_fwd_kernelINS_13Kernel_traitsIf6__halfS2_S2_fjLj1536ELj1ELj4ELj1ELj16ENS_18Kernel_traits_baseILj1536EfS2_S2_S2_fjLj128EEEEELb1ELb0ELb1EEEvNS_9FwdParamsE,"ax",@progbits
	.align	128
        .global         _ZN10layer_norm31ln_parallel_residual_fwd_kernelINS_13Kernel_traitsIf6__halfS2_S2_fjLj1536ELj1ELj4ELj1ELj16ENS_18Kernel_traits_baseILj1536EfS2_S2_S2_fjLj128EEEEELb1ELb0ELb1EEEvNS_9FwdParamsE
        .type           _ZN10layer_norm31ln_parallel_residual_fwd_kernelINS_13Kernel_traitsIf6__halfS2_S2_fjLj1536ELj1ELj4ELj1ELj16ENS_18Kernel_traits_baseILj1536EfS2_S2_S2_fjLj128EEEEELb1ELb0ELb1EEEvNS_9FwdParamsE,@function
        .size           _ZN10layer_norm31ln_parallel_residual_fwd_kernelINS_13Kernel_traitsIf6__halfS2_S2_fjLj1536ELj1ELj4ELj1ELj16ENS_18Kernel_traits_baseILj1536EfS2_S2_S2_fjLj128EEEEELb1ELb0ELb1EEEvNS_9FwdParamsE,(.L_x_33289 - _ZN10layer_norm31ln_parallel_residual_fwd_kernelINS_13Kernel_traitsIf6__halfS2_S2_fjLj1536ELj1ELj4ELj1ELj16ENS_18Kernel_traits_baseILj1536EfS2_S2_S2_fjLj128EEEEELb1ELb0ELb1EEEvNS_9FwdParamsE)
        .other          _ZN10layer_norm31ln_parallel_residual_fwd_kernelINS_13Kernel_traitsIf6__halfS2_S2_fjLj1536ELj1ELj4ELj1ELj16ENS_18Kernel_traits_baseILj1536EfS2_S2_S2_fjLj128EEEEELb1ELb0ELb1EEEvNS_9FwdParamsE,@"STO_CUDA_ENTRY STV_DEFAULT"
_ZN10layer_norm31ln_parallel_residual_fwd_kernelINS_13Kernel_traitsIf6__halfS2_S2_fjLj1536ELj1ELj4ELj1ELj16ENS_18Kernel_traits_baseILj1536EfS2_S2_S2_fjLj128EEEEELb1ELb0ELb1EEEvNS_9FwdParamsE:
.text._ZN10layer_norm31ln_parallel_residual_fwd_kernelINS_13Kernel_traitsIf6__halfS2_S2_fjLj1536ELj1ELj4ELj1ELj16ENS_18Kernel_traits_baseILj1536EfS2_S2_S2_fjLj128EEEEELb1ELb0ELb1EEEvNS_9FwdParamsE:
[----:B------:R-:W0:Y:S01]  /*0000*/  LDC R1, c[0x0][0x37c] ;  /* 0x0000df00ff017b82 */ /* 0x000e220000000800 */
[----:B------:R-:W1:Y:S07]  /*0010*/  LDCU.U8 UR8, c[0x0][0x464] ;  /* 0x00008c80ff0877ac */ /* 0x000e6e0008000000 */
[----:B------:R-:W2:Y:S01]  /*0020*/  LDC R4, c[0x0][0x458] ;  /* 0x00011600ff047b82 */ /* 0x000ea20000000800 */
[----:B0-----:R-:W-:Y:S01]  /*0030*/  VIADD R1, R1, 0xffffff60 ;  /* 0xffffff6001017836 */ /* 0x001fe20000000000 */
[----:B------:R-:W0:Y:S01]  /*0040*/  LDCU.64 UR4, c[0x0][0x450] ;  /* 0x00008a00ff0477ac */ /* 0x000e220008000a00 */
[----:B------:R-:W3:Y:S05]  /*0050*/  LDCU.64 UR6, c[0x0][0x358] ;  /* 0x00006b00ff0677ac */ /* 0x000eea0008000a00 */
[----:B------:R-:W2:Y:S01]  /*0060*/  LDC R5, c[0x0][0x45c] ;  /* 0x00011700ff057b82 */ /* 0x000ea20000000800 */
[----:B------:R-:W4:Y:S01]  /*0070*/  S2R R241, SR_TID.X ;  /* 0x0000000000f17919 */ /* 0x000f220000002100 */
[----:B------:R-:W5:Y:S01]  /*0080*/  LDCU.64 UR10, c[0x0][0x438] ;  /* 0x00008700ff0a77ac */ /* 0x000f620008000a00 */
[----:B-1----:R-:W-:Y:S01]  /*0090*/  ISETP.NE.AND P0, PT, RZ, UR8, PT ;  /* 0x00000008ff007c0c */ /* 0x002fe2000bf05270 */
[----:B0-----:R-:W-:Y:S01]  /*00a0*/  IMAD.U32 R2, RZ, RZ, UR4 ;  /* 0x00000004ff027e24 */ /* 0x001fe2000f8e00ff */
[----:B------:R-:W-:-:S11]  /*00b0*/  MOV R3, UR5 ;  /* 0x0000000500037c02 */ /* 0x000fd60008000f00 */
[----:B---3--:R-:W3:Y:S01]  /*00c0*/  @P0 LDG.E.64 R2, desc[UR6][R2.64] ;  /* 0x0000000602020981 */ /* 0x008ee2000c1e1b00 */
[----:B------:R-:W0:Y:S03]  /*00d0*/  @P0 LDC R9, c[0x0][0x460] ;  /* 0x00011800ff090b82 */ /* 0x000e260000000800 */
[----:B--2---:R-:W0:Y:S05]  /*00e0*/  @P0 LDG.E.64 R6, desc[UR6][R4.64] ;  /* 0x0000000604060981 */ /* 0x004e2a000c1e1b00 */
[----:B------:R-:W1:Y:S08]  /*00f0*/  S2UR UR9, SR_CTAID.X ;  /* 0x00000000000979c3 */ /* 0x000e700000002500 */
[----:B------:R-:W4:Y:S01]  /*0100*/  LDC R0, c[0x0][0x360] ;  /* 0x0000d800ff007b82 */ /* 0x000f220000000800 */
[----:B-----5:R-:W-:-:S04]  /*0110*/  UISETP.NE.U32.AND UP0, UPT, UR10, URZ, UPT ;  /* 0x000000ff0a00728c */ /* 0x020fc8000bf05070 */
[----:B------:R-:W-:Y:S02]  /*0120*/  UISETP.NE.AND.EX UP0, UPT, UR11, URZ, UPT, UP0 ;  /* 0x000000ff0b00728c */ /* 0x000fe4000bf05300 */
[----:B-1----:R-:W-:Y:S02]  /*0130*/  USHF.L.U32 UR8, UR9, 0x2, URZ ;  /* 0x0000000209087899 */ /* 0x002fe400080006ff */
[----:B----4-:R-:W-:Y:S01]  /*0140*/  IMAD R0, R0, UR9, R241 ;  /* 0x0000000900007c24 */ /* 0x010fe2000f8e02f1 */
[----:B0-----:R-:W-:Y:S02]  /*0150*/  @P0 IADD3 R4, P1, PT, R6, R9, RZ ;  /* 0x0000000906040210 */ /* 0x001fe40007f3e0ff */
[----:B---3--:R-:W-:-:S03]  /*0160*/  @P0 R2UR UR4, R2 ;  /* 0x00000000020402ca */ /* 0x008fc600000e0000 */
[----:B------:R-:W-:Y:S01]  /*0170*/  @P0 IMAD.X R5, RZ, RZ, R7, P1 ;  /* 0x000000ffff050224 */ /* 0x000fe200008e0607 */
[----:B------:R-:W-:Y:S02]  /*0180*/  SHF.R.U32.HI R2, RZ, 0x5, R241 ;  /* 0x00000005ff027819 */ /* 0x000fe400000116f1 */
[----:B------:R-:W-:Y:S02]  /*0190*/  @P0 R2UR UR5, R3 ;  /* 0x00000000030502ca */ /* 0x000fe400000e0000 */
[--C-:B------:R-:W-:Y:S02]  /*01a0*/  SHF.R.U64 R3, R4, 0x2, R5.reuse ;  /* 0x0000000204037819 */ /* 0x100fe40000001205 */
[----:B------:R-:W-:Y:S02]  /*01b0*/  LOP3.LUT R241, R241, 0x1f, RZ, 0xc0, !PT ;  /* 0x0000001ff1f17812 */ /* 0x000fe400078ec0ff */
[----:B------:R-:W-:Y:S02]  /*01c0*/  LOP3.LUT R2, R2, UR8, RZ, 0xfc, !PT ;  /* 0x0000000802027c12 */ /* 0x000fe4000f8efcff */
        /* <DEDUP_REMOVED lines=103> */
.L_x_17449:
        /* <DEDUP_REMOVED lines=43> */
.L_x_17448:
        /* <DEDUP_REMOVED lines=15> */
[----:B------:R-:W2:Y:S04]  /*0be0*/  LDG.E.128 R16, desc[UR6][R6.64+0x1410] ;  /* 0x0014100606107981 */ /* 0x000ea8000c1e1d00 */
[----:B------:R-:W2:Y:S01]  /*0bf0*/  LDG.E.128 R36, desc[UR6][R6.64+0xc00] ;  /* 0x000c000606247981 */ /* 0x000ea2000c1e1d00 */
[----:B0-----:R-:W-:-:S03]  /*0c00*/  IMAD.WIDE.U32 R12, R241, 0x20, R12 ;  /* 0x00000020f10c7825 */ /* 0x001fc600078e000c */
        /* <DEDUP_REMOVED lines=43> */
[----:B------:R-:W-:Y:S04]  /*0ec0*/  STL.64 [R1+0x20], R88 ;  /* 0x0000205801007387 */ /* 0x000fe80000100a00 */
[----:B------:R4:W-:Y:S04]  /*0ed0*/  STL.64 [R1+0x28], R90 ;  /* 0x0000285a01007387 */ /* 0x0009e80000100a00 */
[----:B-1----:R0:W5:Y:S04]  /*0ee0*/  LDG.E.128 R80, desc[UR6][R12.64+0x1010] ;  /* 0x001010060c507981 */ /* 0x002168000c1e1d00 */
[----:B---3--:R0:W5:Y:S04]  /*0ef0*/  LDG.E.128 R84, desc[UR6][R12.64+0x1400] ;  /* 0x001400060c547981 */ /* 0x008168000c1e1d00 */
[----:B----4-:R0:W5:Y:S04]  /*0f00*/  LDG.E.128 R88, desc[UR6][R12.64+0x1410] ;  /* 0x001410060c587981 */ /* 0x010168000c1e1d00 */
        /* <DEDUP_REMOVED lines=15> */
.L_x_17451:
        /* <DEDUP_REMOVED lines=85> */
[----:B------:R-:W-:-:S07]  /*1550*/  CS2R R44, SRZ ;  /* 0x00000000002c7805 */ /* 0x000fce000001ff00 */
.L_x_17450:
[----:B------:R-:W2:Y:S02]  /*1560*/  LDCU UR8, c[0x0][0x384] ;  /* 0x00007080ff0877ac */ /* 0x000ea40008000800 */
[----:B--2---:R-:W-:-:S13]  /*1570*/  ISETP.GE.AND P0, PT, R2, UR8, PT ;  /* 0x0000000802007c0c */ /* 0x004fda000bf06270 */
[----:B------:R-:W-:Y:S05]  /*1580*/  @P0 EXIT ;  /* 0x000000000000094d */ /* 0x000fea0003800000 */
[----:B------:R-:W2:Y:S01]  /*1590*/  LDCU.64 UR8, c[0x0][0x398] ;  /* 0x00007300ff0877ac */ /* 0x000ea20008000a00 */
[----:B01----:R-:W-:Y:S01]  /*15a0*/  IMAD.HI.U32 R6, R0, -0x326172a9, RZ ;  /* 0xcd9e8d5700067827 */ /* 0x003fe200078e00ff */
[----:B------:R-:W-:Y:S01]  /*15b0*/  LOP3.LUT R197, R4, 0x3, RZ, 0xc0, !PT ;  /* 0x0000000304c57812 */ /* 0x000fe200078ec0ff */
[----:B------:R-:W-:Y:S02]  /*15c0*/  UIADD3 UR10, UPT, UPT, UR4, 0x3c6ef372, URZ ;  /* 0x3c6ef372040a7890 */ /* 0x000fe4000fffe0ff */
[----:B------:R-:W-:Y:S01]  /*15d0*/  IMAD.HI.U32 R7, R3, -0x2daee0ad, RZ ;  /* 0xd2511f5303077827 */ /* 0x000fe200078e00ff */
[----:B------:R-:W-:Y:S01]  /*15e0*/  LOP3.LUT R6, R5, UR4, R6, 0x96, !PT ;  /* 0x0000000405067c12 */ /* 0x000fe2000f8e9606 */
[----:B------:R-:W-:Y:S02]  /*15f0*/  UIADD3 UR11, UPT, UPT, UR5, 0x76cf5d0a, URZ ;  /* 0x76cf5d0a050b7890 */ /* 0x000fe4000fffe0ff */
[----:B------:R-:W-:Y:S01]  /*1600*/  IMAD R11, R3, -0x2daee0ad, RZ ;  /* 0xd2511f53030b7824 */ /* 0x000fe200078e02ff */
        /* <DEDUP_REMOVED lines=10> */
[----:B------:R-:W-:Y:S01]  /*16b0*/  UISETP.NE.AND.EX UP0, UPT, UR9, URZ, UPT, UP0 ;  /* 0x000000ff0900728c */ /* 0x000fe2000bf05300 */
[----:B------:R-:W-:Y:S01]  /*16c0*/  IMAD.MOV.U32 R4, RZ, RZ, R5 ;  /* 0x000000ffff047224 */ /* 0x000fe200078e0005 */
[----:B------:R-:W-:Y:S01]  /*16d0*/  UIADD3 UR9, UPT, UPT, UR5, -0x4498517b, URZ ;  /* 0xbb67ae8505097890 */ /* 0x000fe2000fffe0ff */
[----:B------:R-:W-:Y:S01]  /*16e0*/  HFMA2 R5, -RZ, RZ, 0, 0 ;  /* 0x00000000ff057431 */ /* 0x000fe200000001ff */
[----:B------:R-:W-:Y:S01]  /*16f0*/  LOP3.LUT R8, R9, UR8, R8, 0x96, !PT ;  /* 0x0000000809087c12 */ /* 0x000fe2000f8e9608 */
[----:B------:R-:W-:Y:S01]  /*1700*/  IMAD R9, R6, -0x2daee0ad, RZ ;  /* 0xd2511f5306097824 */ /* 0x000fe200078e02ff */
[----:B------:R-:W-:Y:S01]  /*1710*/  UIADD3 UR8, UPT, UPT, UR5, 0x32370b8f, URZ ;  /* 0x32370b8f05087890 */ /* 0x000fe2000fffe0ff */
[----:B------:R-:W-:Y:S01]  /*1720*/  PLOP3.LUT P0, PT, PT, PT, UP0, 0x80, 0x8 ;  /* 0x000000000008781c */ /* 0x000fe20003f0f008 */
[----:B------:R-:W-:Y:S01]  /*1730*/  UIADD3 UR15, UPT, UPT, UR5, 0x1fd5c5a3, URZ ;  /* 0x1fd5c5a3050f7890 */ /* 0x000fe2000fffe0ff */
[----:B------:R-:W-:Y:S01]  /*1740*/  LOP3.LUT R10, R11, UR9, R10, 0x96, !PT ;  /* 0x000000090b0a7c12 */ /* 0x000fe2000f8e960a */
[----:B------:R-:W-:Y:S01]  /*1750*/  IMAD.HI.U32 R6, R8, -0x2daee0ad, RZ ;  /* 0xd2511f5308067827 */ /* 0x000fe200078e00ff */
[----:B------:R-:W-:-:S02]  /*1760*/  UIADD3 UR9, UPT, UPT, UR4, -0x255992d5, URZ ;  /* 0xdaa66d2b04097890 */ /* 0x000fc4000fffe0ff */
[----:B------:R-:W-:Y:S01]  /*1770*/  UIADD3 UR16, UPT, UPT, UR4, -0xe443238, URZ ;  /* 0xf1bbcdc804107890 */ /* 0x000fe2000fffe0ff */
[C---:B------:R-:W-:Y:S01]  /*1780*/  IMAD.HI.U32 R7, R10.reuse, -0x326172a9, RZ ;  /* 0xcd9e8d570a077827 */ /* 0x040fe200078e00ff */
[----:B------:R-:W-:Y:S01]  /*1790*/  LOP3.LUT R6, R9, UR11, R6, 0x96, !PT ;  /* 0x0000000b09067c12 */ /* 0x000fe2000f8e9606 */
[----:B------:R-:W-:Y:S02]  /*17a0*/  UIADD3 UR11, UPT, UPT, UR4, 0x1715609d, URZ ;  /* 0x1715609d040b7890 */ /* 0x000fe4000fffe0ff */
[----:B------:R-:W-:Y:S01]  /*17b0*/  IMAD R9, R10, -0x326172a9, RZ ;  /* 0xcd9e8d570a097824 */ /* 0x000fe200078e02ff */
[----:B------:R-:W-:Y:S01]  /*17c0*/  LOP3.LUT R7, R12, UR10, R7, 0x96, !PT ;  /* 0x0000000a0c077c12 */ /* 0x000fe2000f8e9607 */
[----:B------:R-:W-:Y:S01]  /*17d0*/  IMAD R12, R8, -0x2daee0ad, RZ ;  /* 0xd2511f53080c7824 */ /* 0x000fe200078e02ff */
[----:B------:R-:W-:Y:S01]  /*17e0*/  UIADD3 UR10, UPT, UPT, UR5, -0x126145ec, URZ ;  /* 0xed9eba14050a7890 */ /* 0x000fe2000fffe0ff */
[----:B------:R-:W-:Y:S01]  /*17f0*/  IMAD.HI.U32 R8, R6, -0x326172a9, RZ ;  /* 0xcd9e8d5706087827 */ /* 0x000fe200078e00ff */
[----:B------:R-:W-:-:S02]  /*1800*/  UIADD3 UR17, UPT, UPT, UR5, -0x24c28bd8, URZ ;  /* 0xdb3d742805117890 */ /* 0x000fc4000fffe0ff */
[----:B------:R-:W-:Y:S01]  /*1810*/  UIADD3 UR18, UPT, UPT, UR5, -0x695add53, URZ ;  /* 0x96a522ad05127890 */ /* 0x000fe2000fffe0ff */
[----:B------:R-:W-:Y:S01]  /*1820*/  IMAD.HI.U32 R11, R7, -0x2daee0ad, RZ ;  /* 0xd2511f53070b7827 */ /* 0x000fe200078e00ff */
[----:B------:R-:W-:Y:S01]  /*1830*/  LOP3.LUT R8, R9, UR9, R8, 0x96, !PT ;  /* 0x0000000909087c12 */ /* 0x000fe2000f8e9608 */
[----:B------:R-:W-:Y:S02]  /*1840*/  UIADD3 UR9, UPT, UPT, UR5, 0x646e171e, URZ ;  /* 0x646e171e05097890 */ /* 0x000fe4000fffe0ff */
        /* <DEDUP_REMOVED lines=46> */
[----:B01234-:R-:W-:-:S07]  /*1b30*/  IMAD R184, R7, -0x326172a9, RZ ;  /* 0xcd9e8d5707b87824 */ /* 0x01ffce00078e02ff */
.L_x_18191:
        /* <DEDUP_REMOVED lines=18> */
[----:B------:R-:W-:-:S12]  /*1c60*/  IMAD.MOV.U32 R240, RZ, RZ, 0x2f800000 ;  /* 0x2f800000fff07424 */ /* 0x000fd800078e00ff */
[----:B-1----:R-:W-:Y:S05]  /*1c70*/  @P0 BRA `(.L_x_17452) ;  /* 0x0000003000980947 */ /* 0x002fea0003800000 */
        /* <DEDUP_REMOVED lines=16> */
.L_x_17455:
        /* <DEDUP_REMOVED lines=13> */
.L_x_17457:
[----:B------:R-:W-:Y:S05]  /*1e50*/  BSYNC.RECONVERGENT B1 ;  /* 0x0000000000017941 */ /* 0x000fea0003800200 */
.L_x_17456:
        /* <DEDUP_REMOVED lines=59> */
.L_x_17454:
[----:B------:R-:W-:Y:S05]  /*2210*/  BSYNC.RECONVERGENT B0 ;  /* 0x0000000000007941 */ /* 0x000fea0003800200 */
.L_x_17453:
        /* <DEDUP_REMOVED lines=11> */
[----:B------:R-:W-:-:S03]  /*22d0*/  IMAD.MOV.U32 R21, RZ, RZ, R184 ;  /* 0x000000ffff157224 */ /* 0x000fc600078e00b8 */
[----:B------:R-:W-:Y:S01]  /*22e0*/  FSEL R163, R20, RZ, !P0 ;  /* 0x000000ff14a37208 */ /* 0x000fe20004000000 */
[----:B------:R-:W-:Y:S01]  /*22f0*/  IMAD.MOV.U32 R20, RZ, RZ, 0x2 ;  /* 0x00000002ff147424 */ /* 0x000fe200078e00ff */
        /* <DEDUP_REMOVED lines=13> */
.L_x_17460:
        /* <DEDUP_REMOVED lines=13> */
.L_x_17462:
[----:B------:R-:W-:Y:S05]  /*24a0*/  BSYNC.RECONVERGENT B1 ;  /* 0x0000000000017941 */ /* 0x000fea0003800200 */
.L_x_17461:
        /* <DEDUP_REMOVED lines=59> */
[----:B------:R-:W-:Y:S02]  /*2860*/  IMAD.MOV.U32 R24, RZ, RZ, R20 ;  /* 0x000000ffff187224 */ /* 0x000fe400078e0014 */
[----:B------:R-:W-:-:S07]  /*2870*/  IMAD.MOV.U32 R20, RZ, RZ, RZ ;  /* 0x000000ffff147224 */ /* 0x000fce00078e00ff */
.L_x_17459:
[----:B------:R-:W-:Y:S05]  /*2880*/  BSYNC.RECONVERGENT B0 ;  /* 0x0000000000007941 */ /* 0x000fea0003800200 */
.L_x_17458:
        /* <DEDUP_REMOVED lines=25> */
.L_x_17465:
        /* <DEDUP_REMOVED lines=13> */
.L_x_17467:
[----:B------:R-:W-:Y:S05]  /*2af0*/  BSYNC.RECONVERGENT B1 ;  /* 0x0000000000017941 */ /* 0x000fea0003800200 */
.L_x_17466:
        /* <DEDUP_REMOVED lines=61> */
.L_x_17464:
[----:B------:R-:W-:Y:S05]  /*2ed0*/  BSYNC.RECONVERGENT B0 ;  /* 0x0000000000007941 */ /* 0x000fea0003800200 */
.L_x_17463:
        /* <DEDUP_REMOVED lines=10> */
[----:B------:R-:W-:Y:S01]  /*2f80*/  FSEL R165, R20, RZ, !P0 ;  /* 0x000000ff14a57208 */ /* 0x000fe20004000000 */
[----:B------:R-:W-:Y:S01]  /*2f90*/  @P1 HADD2.F32 R20, -RZ, R37.H0_H0 ;  /* 0x20000025ff141230 */ /* 0x000fe20000004100 */
[----:B------:R-:W-:-:S04]  /*2fa0*/  PLOP3.LUT P0, PT, P0, PT, PT, 0x8, 0x80 ;  /* 0x000000000080781c */ /* 0x000fc8000070e170 */
[----:B------:R-:W-:-:S05]  /*2fb0*/  @P1 FADD.FTZ R165, R165, R20 ;  /* 0x00000014a5a51221 */ /* 0x000fca0000010000 */
        /* <DEDUP_REMOVED lines=11> */
.L_x_17470:
        /* <DEDUP_REMOVED lines=13> */
.L_x_17472:
[----:B------:R-:W-:Y:S05]  /*3140*/  BSYNC.RECONVERGENT B1 ;  /* 0x0000000000017941 */ /* 0x000fea0003800200 */
.L_x_17471:
        /* <DEDUP_REMOVED lines=61> */
.L_x_17469:
[----:B------:R-:W-:Y:S05]  /*3520*/  BSYNC.RECONVERGENT B0 ;  /* 0x0000000000007941 */ /* 0x000fea0003800200 */
.L_x_17468:
        /* <DEDUP_REMOVED lines=23> */
.L_x_17475:
        /* <DEDUP_REMOVED lines=13> */
.L_x_17477:
[----:B------:R-:W-:Y:S05]  /*3770*/  BSYNC.RECONVERGENT B1 ;  /* 0x0000000000017941 */ /* 0x000fea0003800200 */
.L_x_17476:
[----:B------:R-:W-:Y:S01]  /*3780*/  LOP3.LUT R22, R5, UR5, R29, 0x96, !PT ;  /* 0x0000000505167c12 */ /* 0x000fe2000f8e961d */
[----:B------:R-:W-:Y:S01]  /*3790*/  IMAD.WIDE.U32 R30, R0, -0x326172a9, RZ ;  /* 0xcd9e8d57001e7825 */ /* 0x000fe200078e00ff */
[----:B------:R-:W-:-:S03]  /*37a0*/  UIADD3 UR15, UPT, UPT, UR4, -0x61c88647, URZ ;  /* 0x9e3779b9040f7890 */ /* 0x000fc6000fffe0ff */
[----:B------:R-:W-:Y:S01]  /*37b0*/  IMAD.WIDE.U32 R22, R22, -0x326172a9, RZ ;  /* 0xcd9e8d5716167825 */ /* 0x000fe200078e00ff */
[----:B------:R-:W-:-:S03]  /*37c0*/  LOP3.LUT R31, R4, UR4, R31, 0x96, !PT ;  /* 0x00000004041f7c12 */ /* 0x000fc6000f8e961f */
        /* <DEDUP_REMOVED lines=56> */
.L_x_17474:
[----:B------:R-:W-:Y:S05]  /*3b50*/  BSYNC.RECONVERGENT B0 ;  /* 0x0000000000007941 */ /* 0x000fea0003800200 */
.L_x_17473:
        /* <DEDUP_REMOVED lines=23> */
.L_x_17480:
        /* <DEDUP_REMOVED lines=13> */
.L_x_17482:
[----:B------:R-:W-:Y:S05]  /*3da0*/  BSYNC.RECONVERGENT B1 ;  /* 0x0000000000017941 */ /* 0x000fea0003800200 */
.L_x_17481:
        /* <DEDUP_REMOVED lines=61> */
.L_x_17479:
[----:B------:R-:W-:Y:S05]  /*4180*/  BSYNC.RECONVERGENT B0 ;  /* 0x0000000000007941 */ /* 0x000fea0003800200 */
.L_x_17478:
        /* <DEDUP_REMOVED lines=23> */
.L_x_17485:
        /* <DEDUP_REMOVED lines=13> */
.L_x_17487:
[----:B------:R-:W-:Y:S05]  /*43d0*/  BSYNC.RECONVERGENT B1 ;  /* 0x0000000000017941 */ /* 0x000fea0003800200 */
.L_x_17486:
        /* <DEDUP_REMOVED lines=61> */
.L_x_17484:
[----:B------:R-:W-:Y:S05]  /*47b0*/  BSYNC.RECONVERGENT B0 ;  /* 0x0000000000007941 */ /* 0x000fea0003800200 */
.L_x_17483:
        /* <DEDUP_REMOVED lines=23> */
.L_x_17490:
        /* <DEDUP_REMOVED lines=12> */
.L_x_17492:
[----:B------:R-:W-:Y:S05]  /*49f0*/  BSYNC.RECONVERGENT B1 ;  /* 0x0000000000017941 */ /* 0x000fea0003800200 */
.L_x_17491:
        /* <DEDUP_REMOVED lines=62> */
.L_x_17489:
[----:B------:R-:W-:Y:S05]  /*4de0*/  BSYNC.RECONVERGENT B0 ;  /* 0x0000000000007941 */ /* 0x000fea0003800200 */
.L_x_17488:
        /* <DEDUP_REMOVED lines=15> */
.L_x_17452:
[----:B------:R-:W-:Y:S01]  /*4ee0*/  ISETP.NE.AND P0, PT, R197, 0x1, PT ;  /* 0x00000001c500780c */ /* 0x000fe20003f05270 */
[----:B------:R-:W-:Y:S01]  /*4ef0*/  IMAD.U32 R22, RZ, RZ, UR4 ;  /* 0x00000004ff167e24 */ /* 0x000fe2000f8e00ff */
[----:B------:R-:W-:Y:S01]  /*4f00*/  MOV R14, UR5 ;  /* 0x00000005000e7c02 */ /* 0x000fe20008000f00 */
[----:B------:R-:W-:Y:S01]  /*4f10*/  IMAD.U32 R28, RZ, RZ, UR5 ;  /* 0x00000005ff1c7e24 */ /* 0x000fe2000f8e00ff */
[----:B------:R-:W-:Y:S01]  /*4f20*/  MOV R25, UR5 ;  /* 0x0000000500197c02 */ /* 0x000fe20008000f00 */
[----:B------:R-:W-:Y:S01]  /*4f30*/  IMAD.U32 R23, RZ, RZ, UR5 ;  /* 0x00000005ff177e24 */ /* 0x000fe2000f8e00ff */
[----:B------:R-:W-:Y:S01]  /*4f40*/  BSSY.RECONVERGENT B0, `(.L_x_17494) ;  /* 0x0000059000007945 */ /* 0x000fe20003800200 */
[----:B------:R-:W-:Y:S01]  /*4f50*/  IMAD.MOV.U32 R10, RZ, RZ, 0x2 ;  /* 0x00000002ff0a7424 */ /* 0x000fe200078e00ff */
[----:B------:R-:W-:Y:S01]  /*4f60*/  MOV R7, R184 ;  /* 0x000000b800077202 */ /* 0x000fe20000000f00 */
[----:B------:R-:W-:Y:S01]  /*4f70*/  IMAD.MOV.U32 R24, RZ, RZ, R168 ;  /* 0x000000ffff187224 */ /* 0x000fe200078e00a8 */
[----:B------:R-:W-:Y:S01]  /*4f80*/  IADD3 R22, PT, PT, R22, 0x78dde6e4, RZ ;  /* 0x78dde6e416167810 */ /* 0x000fe20007ffe0ff */
[----:B------:R-:W-:Y:S01]  /*4f90*/  VIADD R14, R14, 0x1fd5c5a3 ;  /* 0x1fd5c5a30e0e7836 */ /* 0x000fe20000000000 */
[----:B------:R-:W-:Y:S01]  /*4fa0*/  IADD3 R28, PT, PT, R28, 0x32370b8f, RZ ;  /* 0x32370b8f1c1c7810 */ /* 0x000fe20007ffe0ff */
[----:B------:R-:W-:-:S02]  /*4fb0*/  VIADD R23, R23, 0x76cf5d0a ;  /* 0x76cf5d0a17177836 */ /* 0x000fc40000000000 */
[----:B------:R-:W-:Y:S01]  /*4fc0*/  VIADD R25, R25, 0xbb67ae85 ;  /* 0xbb67ae8519197836 */ /* 0x000fe20000000000 */
[----:B------:R-:W-:Y:S06]  /*4fd0*/  @!P0 BRA `(.L_x_17495) ;  /* 0x00000004003c8947 */ /* 0x000fec0003800000 */
        /* <DEDUP_REMOVED lines=10> */
.L_x_17496:
        /* <DEDUP_REMOVED lines=13> */
.L_x_17498:
[----:B------:R-:W-:Y:S05]  /*5150*/  BSYNC.RECONVERGENT B1 ;  /* 0x0000000000017941 */ /* 0x000fea0003800200 */
.L_x_17497:
        /* <DEDUP_REMOVED lines=55> */
.L_x_17495:
[----:B------:R-:W-:Y:S05]  /*54d0*/  BSYNC.RECONVERGENT B0 ;  /* 0x0000000000007941 */ /* 0x000fea0003800200 */
.L_x_17494:
[----:B------:R-:W-:Y:S01]  /*54e0*/  I2FP.F32.U32 R7, R7 ;  /* 0x0000000700077245 */ /* 0x000fe20000201000 */
[----:B------:R-:W-:Y:S01]  /*54f0*/  IMAD.U32 R182, RZ, RZ, UR10 ;  /* 0x0000000affb67e24 */ /* 0x000fe2000f8e00ff */
[----:B------:R-:W-:Y:S01]  /*5500*/  ISETP.NE.AND P2, PT, R10, 0x1, PT ;  /* 0x000000010a00780c */ /* 0x000fe20003f45270 */
[----:B-----5:R-:W-:Y:S01]  /*5510*/  HADD2.F32 R8, -RZ, R16.H0_H0 ;  /* 0x20000010ff087230 */ /* 0x020fe20000004100 */
[----:B------:R-:W-:Y:S01]  /*5520*/  MOV R177, UR11 ;  /* 0x0000000b00b17c02 */ /* 0x000fe20008000f00 */
[----:B------:R-:W-:Y:S01]  /*5530*/  FFMA.FTZ R7, R7, R240, 1.1641532182693481445e-10 ;  /* 0x2f00000007077423 */ /* 0x000fe200000100f0 */
[----:B------:R-:W-:Y:S01]  /*5540*/  LOP3.LUT R6, R6, 0xfffffff7, RZ, 0xc0, !PT ;  /* 0xfffffff706067812 */ /* 0x000fe200078ec0ff */
[----:B------:R-:W-:Y:S01]  /*5550*/  BSSY.RECONVERGENT B0, `(.L_x_17499) ;  /* 0x0000056000007945 */ /* 0x000fe20003800200 */
[----:B------:R-:W-:Y:S02]  /*5560*/  IMAD.MOV.U32 R11, RZ, RZ, 0x2 ;  /* 0x00000002ff0b7424 */ /* 0x000fe400078e00ff */
[----:B------:R-:W-:Y:S01]  /*5570*/  FSETP.GTU.FTZ.AND P0, PT, R7, R182, PT ;  /* 0x000000b60700720b */ /* 0x000fe20003f1c000 */
[----:B------:R-:W-:Y:S01]  /*5580*/  FMUL.FTZ R7, R8, R177 ;  /* 0x000000b108077220 */ /* 0x000fe20000410000 */
[----:B------:R-:W-:-:S02]  /*5590*/  IMAD.MOV.U32 R9, RZ, RZ, R184 ;  /* 0x000000ffff097224 */ /* 0x000fc400078e00b8 */
        /* <DEDUP_REMOVED lines=12> */
.L_x_17501:
        /* <DEDUP_REMOVED lines=13> */
.L_x_17503:
[----:B------:R-:W-:Y:S05]  /*5730*/  BSYNC.RECONVERGENT B1 ;  /* 0x0000000000017941 */ /* 0x000fea0003800200 */
.L_x_17502:
        /* <DEDUP_REMOVED lines=55> */
.L_x_17500:
[----:B------:R-:W-:Y:S05]  /*5ab0*/  BSYNC.RECONVERGENT B0 ;  /* 0x0000000000007941 */ /* 0x000fea0003800200 */
.L_x_17499:
        /* <DEDUP_REMOVED lines=9> */
[----:B------:R-:W-:-:S05]  /*5b50*/  FSEL R8, R8, RZ, !P0 ;  /* 0x000000ff08087208 */ /* 0x000fca0004000000 */
[----:B------:R-:W-:-:S04]  /*5b60*/  FADD.FTZ R7, R7, R8 ;  /* 0x0000000807077221 */ /* 0x000fc80000010000 */
        /* <DEDUP_REMOVED lines=14> */
.L_x_17506:
        /* <DEDUP_REMOVED lines=13> */
.L_x_17508:
[----:B------:R-:W-:Y:S05]  /*5d20*/  BSYNC.RECONVERGENT B1 ;  /* 0x0000000000017941 */ /* 0x000fea0003800200 */
.L_x_17507:
        /* <DEDUP_REMOVED lines=56> */
.L_x_17505:
[----:B------:R-:W-:Y:S05]  /*60b0*/  BSYNC.RECONVERGENT B0 ;  /* 0x0000000000007941 */ /* 0x000fea0003800200 */
.L_x_17504:
        /* <DEDUP_REMOVED lines=22> */
.L_x_17511:
        /* <DEDUP_REMOVED lines=13> */
.L_x_17513:
[----:B------:R-:W-:Y:S05]  /*62f0*/  BSYNC.RECONVERGENT B1 ;  /* 0x0000000000017941 */ /* 0x000fea0003800200 */
.L_x_17512:
        /* <DEDUP_REMOVED lines=56> */
.L_x_17510:
[----:B------:R-:W-:Y:S05]  /*6680*/  BSYNC.RECONVERGENT B0 ;  /* 0x0000000000007941 */ /* 0x000fea0003800200 */
.L_x_17509:
        /* <DEDUP_REMOVED lines=25> */
.L_x_17516:
        /* <DEDUP_REMOVED lines=13> */
.L_x_17518:
[----:B------:R-:W-:Y:S05]  /*68f0*/  BSYNC.RECONVERGENT B1 ;  /* 0x0000000000017941 */ /* 0x000fea0003800200 */
.L_x_17517:
[----:B------:R-:W-:Y:S01]  /*6900*/  LOP3.LUT R20, R5, UR5, R13, 0x96, !PT ;  /* 0x0000000505147c12 */ /* 0x000fe2000f8e960d */
[----:B------:R-:W-:Y:S01]  /*6910*/  IMAD.WIDE.U32 R10, R0, -0x326172a9, RZ ;  /* 0xcd9e8d57000a7825 */ /* 0x000fe200078e00ff */
[----:B------:R-:W-:-:S03]  /*6920*/  UIADD3 UR15, UPT, UPT, UR4, -0x61c88647, URZ ;  /* 0x9e3779b9040f7890 */ /* 0x000fc6000fffe0ff */
[----:B------:R-:W-:Y:S01]  /*6930*/  IMAD.WIDE.U32 R20, R20, -0x326172a9, RZ ;  /* 0xcd9e8d5714147825 */ /* 0x000fe200078e00ff */
[----:B------:R-:W-:-:S03]  /*6940*/  LOP3.LUT R11, R4, UR4, R11, 0x96, !PT ;  /* 0x00000004040b7c12 */ /* 0x000fc6000f8e960b */
[----:B------:R-:W-:Y:S01]  /*6950*/  IMAD.MOV.U32 R9, RZ, RZ, R24 ;  /* 0x000000ffff097224 */ /* 0x000fe200078e0018 */
        /* <DEDUP_REMOVED lines=49> */
[----:B------:R-:W-:-:S07]  /*6c70*/  LOP3.LUT R178, R12, UR15, R11, 0x96, !PT ;  /* 0x0000000f0cb27c12 */ /* 0x000fce000f8e960b */
.L_x_17515:
[----:B------:R-:W-:Y:S05]  /*6c80*/  BSYNC.RECONVERGENT B0 ;  /* 0x0000000000007941 */ /* 0x000fea0003800200 */
.L_x_17514:
[----:B------:R-:W-:Y:S01]  /*6c90*/  I2FP.F32.U32 R9, R9 ;  /* 0x0000000900097245 */ /* 0x000fe20000201000 */
[----:B------:R-:W-:Y:S01]  /*6ca0*/  HADD2.F32 R10, -RZ, R17.H0_H0 ;  /* 0x20000011ff0a7230 */ /* 0x000fe20000004100 */
[----:B------:R-:W-:Y:S01]  /*6cb0*/  ISETP.NE.AND P2, PT, R13, 0x1, PT ;  /* 0x000000010d00780c */ /* 0x000fe20003f45270 */
[----:B------:R-:W-:Y:S01]  /*6cc0*/  BSSY.RECONVERGENT B0, `(.L_x_17519) ;  /* 0x0000059000007945 */ /* 0x000fe20003800200 */
[----:B------:R-:W-:Y:S01]  /*6cd0*/  LOP3.LUT R6, R6, 0xfffffffd, RZ, 0xc0, !PT ;  /* 0xfffffffd06067812 */ /* 0x000fe200078ec0ff */
[----:B------:R-:W-:Y:S01]  /*6ce0*/  FFMA.FTZ R9, R9, R240, 1.1641532182693481445e-10 ;  /* 0x2f00000009097423 */ /* 0x000fe200000100f0 */
[----:B------:R-:W-:Y:S02]  /*6cf0*/  IMAD.MOV.U32 R12, RZ, RZ, 0x2 ;  /* 0x00000002ff0c7424 */ /* 0x000fe400078e00ff */
        /* <DEDUP_REMOVED lines=15> */
.L_x_17521:
        /* <DEDUP_REMOVED lines=13> */
.L_x_17523:
[----:B------:R-:W-:Y:S05]  /*6ec0*/  BSYNC.RECONVERGENT B1 ;  /* 0x0000000000017941 */ /* 0x000fea0003800200 */
.L_x_17522:
        /* <DEDUP_REMOVED lines=56> */
.L_x_17520:
[----:B------:R-:W-:Y:S05]  /*7250*/  BSYNC.RECONVERGENT B0 ;  /* 0x0000000000007941 */ /* 0x000fea0003800200 */
.L_x_17519:
[----:B------:R-:W-:Y:S01]  /*7260*/  I2FP.F32.U32 R11, R11 ;  /* 0x0000000b000b7245 */ /* 0x000fe20000201000 */
[----:B------:R-:W-:Y:S01]  /*7270*/  HADD2.F32 R10, -RZ, R41.H0_H0 ;  /* 0x20000029ff0a7230 */ /* 0x000fe20000004100 */
[----:B------:R-:W-:Y:S01]  /*7280*/  BSSY.RECONVERGENT B0, `(.L_x_17524) ;  /* 0x000005d000007945 */ /* 0x000fe20003800200 */
[----:B------:R-:W-:Y:S02]  /*7290*/  IMAD.MOV.U32 R13, RZ, RZ, 0x2 ;  /* 0x00000002ff0d7424 */ /* 0x000fe400078e00ff */
[----:B------:R-:W-:Y:S01]  /*72a0*/  FFMA.FTZ R11, R11, R240, 1.1641532182693481445e-10 ;  /* 0x2f0000000b0b7423 */ /* 0x000fe200000100f0 */
[----:B------:R-:W-:-:S04]  /*72b0*/  FMUL.FTZ R10, R10, R177 ;  /* 0x000000b10a0a7220 */ /* 0x000fc80000410000 */
[----:B------:R-:W-:Y:S01]  /*72c0*/  FSETP.GTU.FTZ.AND P0, PT, R11, R182, PT ;  /* 0x000000b60b00720b */ /* 0x000fe20003f1c000 */
[----:B------:R-:W-:-:S03]  /*72d0*/  IMAD.MOV.U32 R11, RZ, RZ, R184 ;  /* 0x000000ffff0b7224 */ /* 0x000fc600078e00b8 */
        /* <DEDUP_REMOVED lines=17> */
.L_x_17526:
        /* <DEDUP_REMOVED lines=13> */
.L_x_17528:
[----:B------:R-:W-:Y:S05]  /*74c0*/  BSYNC.RECONVERGENT B1 ;  /* 0x0000000000017941 */ /* 0x000fea0003800200 */
.L_x_17527:
        /* <DEDUP_REMOVED lines=56> */
.L_x_17525:
[----:B------:R-:W-:Y:S05]  /*7850*/  BSYNC.RECONVERGENT B0 ;  /* 0x0000000000007941 */ /* 0x000fea0003800200 */
.L_x_17524:
        /* <DEDUP_REMOVED lines=20> */
.L_x_17531:
        /* <DEDUP_REMOVED lines=13> */
.L_x_17533:
[----:B------:R-:W-:Y:S05]  /*7a70*/  BSYNC.RECONVERGENT B1 ;  /* 0x0000000000017941 */ /* 0x000fea0003800200 */
.L_x_17532:
        /* <DEDUP_REMOVED lines=56> */
.L_x_17530:
[----:B------:R-:W-:Y:S05]  /*7e00*/  BSYNC.RECONVERGENT B0 ;  /* 0x0000000000007941 */ /* 0x000fea0003800200 */
.L_x_17529:
        /* <DEDUP_REMOVED lines=25> */
.L_x_17536:
        /* <DEDUP_REMOVED lines=13> */
.L_x_17538:
[----:B------:R-:W-:Y:S05]  /*8070*/  BSYNC.RECONVERGENT B1 ;  /* 0x0000000000017941 */ /* 0x000fea0003800200 */
.L_x_17537:
[----:B------:R-:W-:Y:S01]  /*8080*/  LOP3.LUT R12, R5, UR5, R31, 0x96, !PT ;  /* 0x00000005050c7c12 */ /* 0x000fe2000f8e961f */
[----:B------:R-:W-:Y:S01]  /*8090*/  IMAD.WIDE.U32 R32, R0, -0x326172a9, RZ ;  /* 0xcd9e8d5700207825 */ /* 0x000fe200078e00ff */
[----:B------:R-:W-:-:S03]  /*80a0*/  UIADD3 UR15, UPT, UPT, UR4, -0x61c88647, URZ ;  /* 0x9e3779b9040f7890 */ /* 0x000fc6000fffe0ff */
[----:B------:R-:W-:Y:S01]  /*80b0*/  IMAD.WIDE.U32 R12, R12, -0x326172a9, RZ ;  /* 0xcd9e8d570c0c7825 */ /* 0x000fe200078e00ff */
[----:B------:R-:W-:-:S03]  /*80c0*/  LOP3.LUT R33, R4, UR4, R33, 0x96, !PT ;  /* 0x0000000404217c12 */ /* 0x000fc6000f8e9621 */
[----:B------:R-:W-:Y:S01]  /*80d0*/  IMAD.MOV.U32 R29, RZ, RZ, RZ ;  /* 0x000000ffff1d7224 */ /* 0x000fe200078e00ff */
        /* <DEDUP_REMOVED lines=50> */
.L_x_17535:
[----:B------:R-:W-:Y:S05]  /*8400*/  BSYNC.RECONVERGENT B0 ;  /* 0x0000000000007941 */ /* 0x000fea0003800200 */
.L_x_17534:
[----:B------:R-:W-:Y:S01]  /*8410*/  I2FP.F32.U32 R11, R11 ;  /* 0x0000000b000b7245 */ /* 0x000fe20000201000 */
[----:B------:R-:W-:Y:S01]  /*8420*/  HADD2.F32 R12, -RZ, R18.H0_H0 ;  /* 0x20000012ff0c7230 */ /* 0x000fe20000004100 */
[----:B------:R-:W-:Y:S01]  /*8430*/  ISETP.NE.AND P0, PT, R29, 0x1, PT ;  /* 0x000000011d00780c */ /* 0x000fe20003f05270 */
[----:B------:R-:W-:Y:S01]  /*8440*/  BSSY.RECONVERGENT B0, `(.L_x_17539) ;  /* 0x0000057000007945 */ /* 0x000fe20003800200 */
[----:B------:R-:W-:Y:S02]  /*8450*/  IMAD.MOV.U32 R20, RZ, RZ, 0x2 ;  /* 0x00000002ff147424 */ /* 0x000fe400078e00ff */
[----:B------:R-:W-:Y:S01]  /*8460*/  FFMA.FTZ R11, R11, R240, 1.1641532182693481445e-10 ;  /* 0x2f0000000b0b7423 */ /* 0x000fe200000100f0 */
[----:B------:R-:W-:-:S04]  /*8470*/  MOV R13, R184 ;  /* 0x000000b8000d7202 */ /* 0x000fc80000000f00 */
[----:B------:R-:W-:Y:S01]  /*8480*/  FSETP.GTU.FTZ.AND P3, PT, R11, R182, PT ;  /* 0x000000b60b00720b */ /* 0x000fe20003f7c000 */
        /* <DEDUP_REMOVED lines=12> */
.L_x_17541:
        /* <DEDUP_REMOVED lines=13> */
.L_x_17543:
[----:B------:R-:W-:Y:S05]  /*8620*/  BSYNC.RECONVERGENT B1 ;  /* 0x0000000000017941 */ /* 0x000fea0003800200 */
.L_x_17542:
        /* <DEDUP_REMOVED lines=52> */
[----:B------:R-:W-:Y:S01]  /*8970*/  HFMA2 R20, -RZ, RZ, 0, 0 ;  /* 0x00000000ff147431 */ /* 0x000fe200000001ff */
[----:B------:R-:W-:Y:S01]  /*8980*/  LOP3.LUT R178, R30, UR15, R13, 0x96, !PT ;  /* 0x0000000f1eb27c12 */ /* 0x000fe2000f8e960d */
[----:B------:R-:W-:Y:S02]  /*8990*/  IMAD.MOV.U32 R13, RZ, RZ, R24 ;  /* 0x000000ffff0d7224 */ /* 0x000fe400078e0018 */
[----:B------:R-:W-:-:S07]  /*89a0*/  IMAD.MOV.U32 R24, RZ, RZ, R12 ;  /* 0x000000ffff187224 */ /* 0x000fce00078e000c */
.L_x_17540:
[----:B------:R-:W-:Y:S05]  /*89b0*/  BSYNC.RECONVERGENT B0 ;  /* 0x0000000000007941 */ /* 0x000fea0003800200 */
.L_x_17539:
[----:B------:R-:W-:Y:S01]  /*89c0*/  I2FP.F32.U32 R13, R13 ;  /* 0x0000000d000d7245 */ /* 0x000fe20000201000 */
[----:B------:R-:W-:Y:S01]  /*89d0*/  HADD2.F32 R12, -RZ, R42.H0_H0 ;  /* 0x2000002aff0c7230 */ /* 0x000fe20000004100 */
[----:B------:R-:W-:Y:S01]  /*89e0*/  BSSY.RECONVERGENT B0, `(.L_x_17544) ;  /* 0x000005d000007945 */ /* 0x000fe20003800200 */
[----:B------:R-:W-:Y:S02]  /*89f0*/  @P1 HADD2.F32 R152, -RZ, R38.H0_H0 ;  /* 0x20000026ff981230 */ /* 0x000fe40000004100 */
[----:B------:R-:W-:Y:S01]  /*8a00*/  FFMA.FTZ R13, R13, R240, 1.1641532182693481445e-10 ;  /* 0x2f0000000d0d7423 */ /* 0x000fe200000100f0 */
[----:B------:R-:W-:-:S04]  /*8a10*/  FMUL.FTZ R12, R12, R177 ;  /* 0x000000b10c0c7220 */ /* 0x000fc80000410000 */
[----:B------:R-:W-:Y:S02]  /*8a20*/  FSETP.GTU.FTZ.AND P0, PT, R13, R182, PT ;  /* 0x000000b60d00720b */ /* 0x000fe40003f1c000 */
[----:B------:R-:W-:Y:S02]  /*8a30*/  MOV R13, R184 ;  /* 0x000000b8000d7202 */ /* 0x000fe40000000f00 */
[----:B------:R-:W-:-:S05]  /*8a40*/  FSEL R12, R12, RZ, !P0 ;  /* 0x000000ff0c0c7208 */ /* 0x000fca0004000000 */
[----:B------:R-:W-:Y:S01]  /*8a50*/  FADD.FTZ R11, R11, R12 ;  /* 0x0000000c0b0b7221 */ /* 0x000fe20000010000 */
[----:B------:R-:W-:-:S03]  /*8a60*/  IMAD.MOV.U32 R12, RZ, RZ, 0x2 ;  /* 0x00000002ff0c7424 */ /* 0x000fc600078e00ff */
        /* <DEDUP_REMOVED lines=14> */
.L_x_17546:
        /* <DEDUP_REMOVED lines=12> */
.L_x_17548:
[----:B------:R-:W-:Y:S05]  /*8c10*/  BSYNC.RECONVERGENT B1 ;  /* 0x0000000000017941 */ /* 0x000fea0003800200 */
.L_x_17547:
        /* <DEDUP_REMOVED lines=57> */
.L_x_17545:
[----:B------:R-:W-:Y:S05]  /*8fb0*/  BSYNC.RECONVERGENT B0 ;  /* 0x0000000000007941 */ /* 0x000fea0003800200 */
.L_x_17544:
        /* <DEDUP_REMOVED lines=20> */
.L_x_17551:
        /* <DEDUP_REMOVED lines=12> */
.L_x_17553:
[----:B------:R-:W-:Y:S05]  /*91c0*/  BSYNC.RECONVERGENT B1 ;  /* 0x0000000000017941 */ /* 0x000fea0003800200 */
.L_x_17552:
        /* <DEDUP_REMOVED lines=57> */
.L_x_17550:
[----:B------:R-:W-:Y:S05]  /*9560*/  BSYNC.RECONVERGENT B0 ;  /* 0x0000000000007941 */ /* 0x000fea0003800200 */
.L_x_17549:
        /* <DEDUP_REMOVED lines=25> */
.L_x_17556:
        /* <DEDUP_REMOVED lines=12> */
.L_x_17558:
[----:B------:R-:W-:Y:S05]  /*97c0*/  BSYNC.RECONVERGENT B1 ;  /* 0x0000000000017941 */ /* 0x000fea0003800200 */
.L_x_17557:
        /* <DEDUP_REMOVED lines=57> */
.L_x_17555:
[----:B------:R-:W-:Y:S05]  /*9b60*/  BSYNC.RECONVERGENT B0 ;  /* 0x0000000000007941 */ /* 0x000fea0003800200 */
.L_x_17554:
        /* <DEDUP_REMOVED lines=20> */
.L_x_17561:
        /* <DEDUP_REMOVED lines=12> */
.L_x_17563:
[----:B------:R-:W-:Y:S05]  /*9d70*/  BSYNC.RECONVERGENT B1 ;  /* 0x0000000000017941 */ /* 0x000fea0003800200 */
.L_x_17562:
        /* <DEDUP_REMOVED lines=57> */
.L_x_17560:
[----:B------:R-:W-:Y:S05]  /*a110*/  BSYNC.RECONVERGENT B0 ;  /* 0x0000000000007941 */ /* 0x000fea0003800200 */
.L_x_17559:
[----:B------:R-:W-:Y:S01]  /*a120*/  I2FP.F32.U32 R31, R20 ;  /* 0x00000014001f7245 */ /* 0x000fe20000201000 */
[----:B------:R-:W-:Y:S01]  /*a130*/  HADD2.F32 R20, -RZ, R43.H0_H0 ;  /* 0x2000002bff147230 */ /* 0x000fe20000004100 */
[----:B------:R-:W-:Y:S01]  /*a140*/  BSSY.RECONVERGENT B0, `(.L_x_17564) ;  /* 0x000005e000007945 */ /* 0x000fe20003800200 */
[----:B------:R-:W-:Y:S02]  /*a150*/  @P1 HADD2.F32 R150, -RZ, R39.H0_H0 ;  /* 0x20000027ff961230 */ /* 0x000fe40000004100 */
[----:B------:R-:W-:Y:S01]  /*a160*/  FFMA.FTZ R31, R31, R240, 1.1641532182693481445e-10 ;  /* 0x2f0000001f1f7423 */ /* 0x000fe200000100f0 */
[----:B------:R-:W-:-:S04]  /*a170*/  FMUL.FTZ R20, R20, R177 ;  /* 0x000000b114147220 */ /* 0x000fc80000410000 */
[----:B------:R-:W-:Y:S01]  /*a180*/  FSETP.GTU.FTZ.AND P5, PT, R31, R182, PT ;  /* 0x000000b61f00720b */ /* 0x000fe20003fbc000 */
[----:B------:R-:W-:-:S03]  /*a190*/  IMAD.MOV.U32 R31, RZ, RZ, R184 ;  /* 0x000000ffff1f7224 */ /* 0x000fc600078e00b8 */
        /* <DEDUP_REMOVED lines=18> */
.L_x_17566:
        /* <DEDUP_REMOVED lines=12> */
.L_x_17568:
[----:B------:R-:W-:Y:S05]  /*a380*/  BSYNC.RECONVERGENT B1 ;  /* 0x0000000000017941 */ /* 0x000fea0003800200 */
.L_x_17567:
        /* <DEDUP_REMOVED lines=57> */
.L_x_17565:
[----:B------:R-:W-:Y:S05]  /*a720*/  BSYNC.RECONVERGENT B0 ;  /* 0x0000000000007941 */ /* 0x000fea0003800200 */
.L_x_17564:
[----:B------:R-:W-:Y:S01]  /*a730*/  I2FP.F32.U32 R31, R31 ;  /* 0x0000001f001f7245 */ /* 0x000fe20000201000 */
[----:B------:R-:W-:Y:S01]  /*a740*/  HADD2.F32 R30, -RZ, R19.H1_H1 ;  /* 0x30000013ff1e7230 */ /* 0x000fe20000004100 */
[----:B------:R-:W-:Y:S01]  /*a750*/  ISETP.NE.AND P6, PT, R32, 0x1, PT ;  /* 0x000000012000780c */ /* 0x000fe20003fc5270 */
[----:B------:R-:W-:Y:S02]  /*a760*/  BSSY.RECONVERGENT B0, `(.L_x_17569) ;  /* 0x0000059000007945 */ /* 0x000fe40003800200 */
        /* <DEDUP_REMOVED lines=16> */
.L_x_17571:
        /* <DEDUP_REMOVED lines=14> */
.L_x_17573:
[----:B------:R-:W-:Y:S05]  /*a950*/  BSYNC.RECONVERGENT B1 ;  /* 0x0000000000017941 */ /* 0x000fea0003800200 */
.L_x_17572:
        /* <DEDUP_REMOVED lines=25> */
[----:B------:R-:W-:-:S04]  /*aaf0*/  IMAD.WIDE.U32 R22, R23, -0x326172a9, RZ ;  /* 0xcd9e8d5717167825 */ /* 0x000fc800078e00ff */
[----:B------:R-:W-:Y:S01]  /*ab00*/  IMAD.WIDE.U32 R32, R32, -0x2daee0ad, RZ ;  /* 0xd2511f5320207825 */ /* 0x000fe200078e00ff */
[----:B------:R-:W-:Y:S01]  /*ab10*/  LOP3.LUT R31, R34, UR15, R23, 0x96, !PT ;  /* 0x0000000f221f7c12 */ /* 0x000fe2000f8e9617 */
[----:B------:R-:W-:-:S06]  /*ab20*/  UIADD3 UR15, UPT, UPT, UR5, -0x56f99767, URZ ;  /* 0xa9066899050f7890 */ /* 0x000fcc000fffe0ff */
        /* <DEDUP_REMOVED lines=28> */
.L_x_17570:
[----:B------:R-:W-:Y:S05]  /*acf0*/  BSYNC.RECONVERGENT B0 ;  /* 0x0000000000007941 */ /* 0x000fea0003800200 */
.L_x_17569:
        /* <DEDUP_REMOVED lines=11> */
[----:B------:R-:W-:-:S05]  /*adb0*/  @P1 HADD2.F32 R22, -RZ, R39.H1_H1 ;  /* 0x30000027ff161230 */ /* 0x000fca0000004100 */
[--C-:B------:R-:W-:Y:S01]  /*adc0*/  @P1 FADD.FTZ R151, R22, R19.reuse ;  /* 0x0000001316971221 */ /* 0x100fe20000010000 */
[----:B------:R-:W-:-:S05]  /*add0*/  @!P1 IMAD.MOV.U32 R151, RZ, RZ, R19 ;  /* 0x000000ffff979224 */ /* 0x000fca00078e0013 */
[----:B------:R-:W-:-:S04]  /*ade0*/  F2FP.F16.F32.PACK_AB R19, RZ, R151 ;  /* 0x00000097ff13723e */ /* 0x000fc800000000ff */
[----:B------:R-:W-:-:S07]  /*adf0*/  PRMT R19, R20, 0x5410, R19 ;  /* 0x0000541014137816 */ /* 0x000fce0000000013 */
.L_x_17493:
[----:B------:R-:W0:Y:S01]  /*ae00*/  LDC.64 R242, c[0x0][0x3a8] ;  /* 0x0000ea00fff27b82 */ /* 0x000e220000000a00 */
[----:B------:R-:W-:Y:S02]  /*ae10*/  SEL R15, RZ, 0x1000000, !P5 ;  /* 0x01000000ff0f7807 */ /* 0x000fe40006800000 */
[----:B------:R-:W-:Y:S02]  /*ae20*/  SEL R22, RZ, 0x10000, !P4 ;  /* 0x00010000ff167807 */ /* 0x000fe40006000000 */
[----:B------:R-:W-:Y:S02]  /*ae30*/  SEL R25, RZ, 0x100, !P0 ;  /* 0x00000100ff197807 */ /* 0x000fe40004000000 */
[C---:B------:R-:W-:Y:S01]  /*ae40*/  LOP3.LUT P5, RZ, R6.reuse, 0x4, RZ, 0xc0, !PT ;  /* 0x0000000406ff7812 */ /* 0x040fe200078ac0ff */
[----:B------:R-:W1:Y:S01]  /*ae50*/  LDC.64 R186, c[0x0][0x3b0] ;  /* 0x0000ec00ffba7b82 */ /* 0x000e620000000a00 */
[----:B------:R-:W-:Y:S02]  /*ae60*/  LOP3.LUT P4, RZ, R6, 0x2, RZ, 0xc0, !PT ;  /* 0x0000000206ff7812 */ /* 0x000fe4000788c0ff */
[----:B------:R-:W-:-:S02]  /*ae70*/  ISETP.NE.U32.AND P0, PT, R26, RZ, PT ;  /* 0x000000ff1a00720c */ /* 0x000fc40003f05070 */
[----:B------:R-:W-:Y:S02]  /*ae80*/  LOP3.LUT R25, R25, R15, R22, 0xfe, !PT ;  /* 0x0000000f19197212 */ /* 0x000fe400078efe16 */
[----:B------:R-:W-:Y:S02]  /*ae90*/  LOP3.LUT P6, RZ, R6, 0x8, RZ, 0xc0, !PT ;  /* 0x0000000806ff7812 */ /* 0x000fe400078cc0ff */
[----:B------:R-:W-:Y:S02]  /*aea0*/  ISETP.NE.AND.EX P0, PT, R27, RZ, PT, P0 ;  /* 0x000000ff1b00720c */ /* 0x000fe40003f05300 */
        /* <DEDUP_REMOVED lines=34> */
.L_x_17574:
[----:B-12---:R-:W1:Y:S01]  /*b0d0*/  @P1 LDC.64 R20, c[0x0][0x3a0] ;  /* 0x0000e800ff141b82 */ /* 0x006e620000000a00 */
[----:B------:R-:W-:-:S05]  /*b0e0*/  IADD3 R16, PT, PT, R145, 0x20, RZ ;  /* 0x0000002091107810 */ /* 0x000fca0007ffe0ff */
[----:B0-----:R-:W-:-:S05]  /*b0f0*/  @P0 IMAD.WIDE.U32 R18, R16, 0x10, R18 ;  /* 0x0000001010120825 */ /* 0x001fca00078e0012 */
[----:B------:R1:W5:Y:S02]  /*b100*/  @P0 LDG.E.128 R40, desc[UR6][R18.64] ;  /* 0x0000000612280981 */ /* 0x000364000c1e1d00 */
[----:B-1----:R-:W-:-:S05]  /*b110*/  @P1 IMAD.WIDE.U32 R18, R16, 0x10, R20 ;  /* 0x0000001010121825 */ /* 0x002fca00078e0014 */
[----:B------:R0:W5:Y:S02]  /*b120*/  @P1 LDG.E.128 R36, desc[UR6][R18.64] ;  /* 0x0000000612241981 */ /* 0x000164000c1e1d00 */
        /* <DEDUP_REMOVED lines=19> */
.L_x_17578:
        /* <DEDUP_REMOVED lines=13> */
.L_x_17580:
[----:B------:R-:W-:Y:S05]  /*b330*/  BSYNC.RECONVERGENT B1 ;  /* 0x0000000000017941 */ /* 0x000fea0003800200 */
.L_x_17579:
        /* <DEDUP_REMOVED lines=60> */
.L_x_17577:
[----:B------:R-:W-:Y:S05]  /*b700*/  BSYNC.RECONVERGENT B0 ;  /* 0x0000000000007941 */ /* 0x000fea0003800200 */
.L_x_17576:
[----:B------:R-:W-:Y:S01]  /*b710*/  I2FP.F32.U32 R7, R7 ;  /* 0x0000000700077245 */ /* 0x000fe20000201000 */
[----:B-----5:R-:W-:Y:S01]  /*b720*/  HADD2.F32 R8, -RZ, R20.H0_H0 ;  /* 0x20000014ff087230 */ /* 0x020fe20000004100 */
        /* <DEDUP_REMOVED lines=20> */
.L_x_17583:
        /* <DEDUP_REMOVED lines=13> */
.L_x_17585:
[----:B------:R-:W-:Y:S05]  /*b940*/  BSYNC.RECONVERGENT B1 ;  /* 0x0000000000017941 */ /* 0x000fea0003800200 */
.L_x_17584:
        /* <DEDUP_REMOVED lines=61> */
.L_x_17582:
[----:B------:R-:W-:Y:S05]  /*bd20*/  BSYNC.RECONVERGENT B0 ;  /* 0x0000000000007941 */ /* 0x000fea0003800200 */
.L_x_17581:
        /* <DEDUP_REMOVED lines=25> */
.L_x_17588:
        /* <DEDUP_REMOVED lines=13> */
.L_x_17590:
[----:B------:R-:W-:Y:S05]  /*bf90*/  BSYNC.RECONVERGENT B1 ;  /* 0x0000000000017941 */ /* 0x000fea0003800200 */
.L_x_17589:
        /* <DEDUP_REMOVED lines=61> */
.L_x_17587:
[----:B------:R-:W-:Y:S05]  /*c370*/  BSYNC.RECONVERGENT B0 ;  /* 0x0000000000007941 */ /* 0x000fea0003800200 */
.L_x_17586:
        /* <DEDUP_REMOVED lines=22> */
.L_x_17593:
        /* <DEDUP_REMOVED lines=13> */
.L_x_17595:
[----:B------:R-:W-:Y:S05]  /*c5b0*/  BSYNC.RECONVERGENT B1 ;  /* 0x0000000000017941 */ /* 0x000fea0003800200 */
.L_x_17594:
[----:B------:R-:W-:Y:S01]  /*c5c0*/  LOP3.LUT R8, R5, UR5, R11, 0x96, !PT ;  /* 0x0000000505087c12 */ /* 0x000fe2000f8e960b */
[----:B0-----:R-:W-:Y:S01]  /*c5d0*/  IMAD.WIDE.U32 R18, R0, -0x326172a9, RZ ;  /* 0xcd9e8d5700127825 */ /* 0x001fe200078e00ff */
        /* <DEDUP_REMOVED lines=59> */
.L_x_17592:
[----:B------:R-:W-:Y:S05]  /*c990*/  BSYNC.RECONVERGENT B0 ;  /* 0x0000000000007941 */ /* 0x000fea0003800200 */
.L_x_17591:
        /* <DEDUP_REMOVED lines=11> */
[----:B------:R-:W-:Y:S01]  /*ca50*/  FADD.FTZ R12, R12, R9 ;  /* 0x000000090c0c7221 */ /* 0x000fe20000010000 */
[----:B------:R-:W-:-:S03]  /*ca60*/  IMAD.MOV.U32 R9, RZ, RZ, R184 ;  /* 0x000000ffff097224 */ /* 0x000fc600078e00b8 */
[----:B------:R-:W-:Y:S01]  /*ca70*/  @P1 FADD.FTZ R147, R147, R12 ;  /* 0x0000000c93931221 */ /* 0x000fe20000010000 */
[----:B------:R-:W-:-:S04]  /*ca80*/  @!P1 MOV R147, R12 ;  /* 0x0000000c00939202 */ /* 0x000fc80000000f00 */
[----:B0-----:R-:W-:Y:S01]  /*ca90*/  F2FP.F16.F32.PACK_AB R18, RZ, R147 ;  /* 0x00000093ff12723e */ /* 0x001fe200000000ff */
        /* <DEDUP_REMOVED lines=9> */
.L_x_17598:
        /* <DEDUP_REMOVED lines=12> */
.L_x_17600:
[----:B------:R-:W-:Y:S05]  /*cbf0*/  BSYNC.RECONVERGENT B1 ;  /* 0x0000000000017941 */ /* 0x000fea0003800200 */
.L_x_17599:
        /* <DEDUP_REMOVED lines=62> */
.L_x_17597:
[----:B------:R-:W-:Y:S05]  /*cfe0*/  BSYNC.RECONVERGENT B0 ;  /* 0x0000000000007941 */ /* 0x000fea0003800200 */
.L_x_17596:
[----:B------:R-:W-:Y:S01]  /*cff0*/  I2FP.F32.U32 R9, R9 ;  /* 0x0000000900097245 */ /* 0x000fe20000201000 */
[----:B------:R-:W-:Y:S01]  /*d000*/  HADD2.F32 R10, -RZ, R21.H0_H0 ;  /* 0x20000015ff0a7230 */ /* 0x000fe20000004100 */
[----:B------:R-:W-:Y:S01]  /*d010*/  ISETP.NE.AND P3, PT, R13, 0x1, PT ;  /* 0x000000010d00780c */ /* 0x000fe20003f65270 */
[----:B------:R-:W-:Y:S01]  /*d020*/  BSSY.RECONVERGENT B0, `(.L_x_17601) ;  /* 0x000005e000007945 */ /* 0x000fe20003800200 */
[----:B------:R-:W-:Y:S01]  /*d030*/  LOP3.LUT R6, R6, 0xfffffffb, RZ, 0xc0, !PT ;  /* 0xfffffffb06067812 */ /* 0x000fe200078ec0ff */
[----:B------:R-:W-:Y:S01]  /*d040*/  FFMA.FTZ R9, R9, R240, 1.1641532182693481445e-10 ;  /* 0x2f00000009097423 */ /* 0x000fe200000100f0 */
[----:B------:R-:W-:Y:S02]  /*d050*/  HFMA2 R12, -RZ, RZ, 0, 1.1920928955078125e-07 ;  /* 0x00000002ff0c7431 */ /* 0x000fe400000001ff */
        /* <DEDUP_REMOVED lines=15> */
.L_x_17603:
        /* <DEDUP_REMOVED lines=12> */
.L_x_17605:
[----:B------:R-:W-:Y:S05]  /*d210*/  BSYNC.RECONVERGENT B1 ;  /* 0x0000000000017941 */ /* 0x000fea0003800200 */
.L_x_17604:
        /* <DEDUP_REMOVED lines=62> */
.L_x_17602:
[----:B------:R-:W-:Y:S05]  /*d600*/  BSYNC.RECONVERGENT B0 ;  /* 0x0000000000007941 */ /* 0x000fea0003800200 */
.L_x_17601:
        /* <DEDUP_REMOVED lines=25> */
.L_x_17608:
        /* <DEDUP_REMOVED lines=12> */
.L_x_17610:
[----:B------:R-:W-:Y:S05]  /*d860*/  BSYNC.RECONVERGENT B1 ;  /* 0x0000000000017941 */ /* 0x000fea0003800200 */
.L_x_17609:
        /* <DEDUP_REMOVED lines=62> */
.L_x_17607:
[----:B------:R-:W-:Y:S05]  /*dc50*/  BSYNC.RECONVERGENT B0 ;  /* 0x0000000000007941 */ /* 0x000fea0003800200 */
.L_x_17606:
        /* <DEDUP_REMOVED lines=22> */
.L_x_17613:
        /* <DEDUP_REMOVED lines=12> */
.L_x_17615:
[----:B------:R-:W-:Y:S05]  /*de80*/  BSYNC.RECONVERGENT B1 ;  /* 0x0000000000017941 */ /* 0x000fea0003800200 */
.L_x_17614:
        /* <DEDUP_REMOVED lines=61> */
[----:B------:R-:W-:-:S07]  /*e260*/  HFMA2 R12, -RZ, RZ, 0, 0 ;  /* 0x00000000ff0c7431 */ /* 0x000fce00000001ff */
.L_x_17612:
[----:B------:R-:W-:Y:S05]  /*e270*/  BSYNC.RECONVERGENT B0 ;  /* 0x0000000000007941 */ /* 0x000fea0003800200 */
.L_x_17611:
[----:B------:R-:W-:Y:S01]  /*e280*/  I2FP.F32.U32 R11, R11 ;  /* 0x0000000b000b7245 */ /* 0x000fe20000201000 */
[----:B------:R-:W-:Y:S01]  /*e290*/  HADD2.F32 R20, -RZ, R41.H1_H1 ;  /* 0x30000029ff147230 */ /* 0x000fe20000004100 */
[----:B------:R-:W-:Y:S01]  /*e2a0*/  BSSY.RECONVERGENT B0, `(.L_x_17616) ;  /* 0x0000062000007945 */ /* 0x000fe20003800200 */
[----:B------:R-:W-:Y:S02]  /*e2b0*/  @P1 HADD2.F32 R149, -RZ, R37.H1_H1 ;  /* 0x30000025ff951230 */ /* 0x000fe40000004100 */
[----:B------:R-:W-:Y:S01]  /*e2c0*/  FFMA.FTZ R11, R11, R240, 1.1641532182693481445e-10 ;  /* 0x2f0000000b0b7423 */ /* 0x000fe200000100f0 */
[----:B------:R-:W-:-:S04]  /*e2d0*/  IMAD.MOV.U32 R13, RZ, RZ, 0x2 ;  /* 0x00000002ff0d7424 */ /* 0x000fc800078e00ff */
[----:B------:R-:W-:Y:S01]  /*e2e0*/  FSETP.GTU.FTZ.AND P2, PT, R11, R182, PT ;  /* 0x000000b60b00720b */ /* 0x000fe20003f5c000 */
[----:B------:R-:W-:-:S05]  /*e2f0*/  FMUL.FTZ R11, R20, R177 ;  /* 0x000000b1140b7220 */ /* 0x000fca0000410000 */
[----:B------:R-:W-:-:S05]  /*e300*/  FSEL R11, R11, RZ, !P2 ;  /* 0x000000ff0b0b7208 */ /* 0x000fca0005000000 */
[----:B------:R-:W-:Y:S01]  /*e310*/  FADD.FTZ R10, R10, R11 ;  /* 0x0000000b0a0a7221 */ /* 0x000fe20000010000 */
[----:B------:R-:W-:-:S03]  /*e320*/  MOV R11, R184 ;  /* 0x000000b8000b7202 */ /* 0x000fc60000000f00 */
        /* <DEDUP_REMOVED lines=14> */
.L_x_17618:
        /* <DEDUP_REMOVED lines=12> */
.L_x_17620:
[----:B------:R-:W-:Y:S05]  /*e4d0*/  BSYNC.RECONVERGENT B1 ;  /* 0x0000000000017941 */ /* 0x000fea0003800200 */
.L_x_17619:
        /* <DEDUP_REMOVED lines=62> */
.L_x_17617:
[----:B------:R-:W-:Y:S05]  /*e8c0*/  BSYNC.RECONVERGENT B0 ;  /* 0x0000000000007941 */ /* 0x000fea0003800200 */
.L_x_17616:
[----:B------:R-:W-:Y:S01]  /*e8d0*/  I2FP.F32.U32 R11, R11 ;  /* 0x0000000b000b7245 */ /* 0x000fe20000201000 */
[----:B------:R-:W-:Y:S01]  /*e8e0*/  HADD2.F32 R12, -RZ, R22.H0_H0 ;  /* 0x20000016ff0c7230 */ /* 0x000fe20000004100 */
[----:B------:R-:W-:Y:S01]  /*e8f0*/  ISETP.NE.AND P3, PT, R13, 0x1, PT ;  /* 0x000000010d00780c */ /* 0x000fe20003f65270 */
[----:B------:R-:W-:Y:S01]  /*e900*/  BSSY.RECONVERGENT B0, `(.L_x_17621) ;  /* 0x000005c000007945 */ /* 0x000fe20003800200 */
[----:B------:R-:W-:Y:S02]  /*e910*/  IMAD.MOV.U32 R19, RZ, RZ, R184 ;  /* 0x000000ffff137224 */ /* 0x000fe400078e00b8 */
[----:B------:R-:W-:-:S05]  /*e920*/  FFMA.FTZ R11, R11, R240, 1.1641532182693481445e-10 ;  /* 0x2f0000000b0b7423 */ /* 0x000fca00000100f0 */
[----:B------:R-:W-:Y:S01]  /*e930*/  FSETP.GTU.FTZ.AND P2, PT, R11, R182, PT ;  /* 0x000000b60b00720b */ /* 0x000fe20003f5c000 */
[----:B------:R-:W-:Y:S01]  /*e940*/  FMUL.FTZ R11, R12, R177 ;  /* 0x000000b10c0b7220 */ /* 0x000fe20000410000 */
[----:B------:R-:W-:-:S04]  /*e950*/  IMAD.MOV.U32 R12, RZ, RZ, 0x2 ;  /* 0x00000002ff0c7424 */ /* 0x000fc800078e00ff */
        /* <DEDUP_REMOVED lines=11> */
.L_x_17623:
        /* <DEDUP_REMOVED lines=12> */
.L_x_17625:
[----:B------:R-:W-:Y:S05]  /*ead0*/  BSYNC.RECONVERGENT B1 ;  /* 0x0000000000017941 */ /* 0x000fea0003800200 */
.L_x_17624:
        /* <DEDUP_REMOVED lines=62> */
.L_x_17622:
[----:B------:R-:W-:Y:S05]  /*eec0*/  BSYNC.RECONVERGENT B0 ;  /* 0x0000000000007941 */ /* 0x000fea0003800200 */
.L_x_17621:
        /* <DEDUP_REMOVED lines=14> */
[----:B------:R-:W-:Y:S01]  /*efb0*/  PRMT R11, R13, 0x7610, R11 ;  /* 0x000076100d0b7816 */ /* 0x000fe2000000000b */
        /* <DEDUP_REMOVED lines=11> */
.L_x_17628:
        /* <DEDUP_REMOVED lines=12> */
.L_x_17630:
[----:B------:R-:W-:Y:S05]  /*f130*/  BSYNC.RECONVERGENT B1 ;  /* 0x0000000000017941 */ /* 0x000fea0003800200 */
.L_x_17629:
        /* <DEDUP_REMOVED lines=62> */
.L_x_17627:
[----:B------:R-:W-:Y:S05]  /*f520*/  BSYNC.RECONVERGENT B0 ;  /* 0x0000000000007941 */ /* 0x000fea0003800200 */
.L_x_17626:
        /* <DEDUP_REMOVED lines=20> */
.L_x_17633:
        /* <DEDUP_REMOVED lines=12> */
.L_x_17635:
[----:B------:R-:W-:Y:S05]  /*f730*/  BSYNC.RECONVERGENT B1 ;  /* 0x0000000000017941 */ /* 0x000fea0003800200 */
.L_x_17634:
        /* <DEDUP_REMOVED lines=62> */
.L_x_17632:
[----:B------:R-:W-:Y:S05]  /*fb20*/  BSYNC.RECONVERGENT B0 ;  /* 0x0000000000007941 */ /* 0x000fea0003800200 */
.L_x_17631:
[----:B------:R-:W-:Y:S01]  /*fb30*/  I2FP.F32.U32 R13, R13 ;  /* 0x0000000d000d7245 */ /* 0x000fe20000201000 */
[----:B------:R-:W-:Y:S01]  /*fb40*/  HADD2.F32 R12, -RZ, R42.H1_H1 ;  /* 0x3000002aff0c7230 */ /* 0x000fe20000004100 */
        /* <DEDUP_REMOVED lines=10> */
[----:B------:R-:W-:-:S05]  /*fbf0*/  @P1 HADD2.F32 R22, -RZ, R38.H1_H1 ;  /* 0x30000026ff161230 */ /* 0x000fca0000004100 */
        /* <DEDUP_REMOVED lines=12> */
.L_x_17638:
        /* <DEDUP_REMOVED lines=12> */
.L_x_17640:
[----:B------:R-:W-:Y:S05]  /*fd80*/  BSYNC.RECONVERGENT B1 ;  /* 0x0000000000017941 */ /* 0x000fea0003800200 */
.L_x_17639:
        /* <DEDUP_REMOVED lines=62> */
.L_x_17637:
[----:B------:R-:W-:Y:S05]  /*10170*/  BSYNC.RECONVERGENT B0 ;  /* 0x0000000000007941 */ /* 0x000fea0003800200 */
.L_x_17636:
        /* <DEDUP_REMOVED lines=20> */
.L_x_17643:
        /* <DEDUP_REMOVED lines=12> */
.L_x_17645:
[----:B------:R-:W-:Y:S05]  /*10380*/  BSYNC.RECONVERGENT B1 ;  /* 0x0000000000017941 */ /* 0x000fea0003800200 */
.L_x_17644:
        /* <DEDUP_REMOVED lines=62> */
.L_x_17642:
[----:B------:R-:W-:Y:S05]  /*10770*/  BSYNC.RECONVERGENT B0 ;  /* 0x0000000000007941 */ /* 0x000fea0003800200 */
.L_x_17641:
        /* <DEDUP_REMOVED lines=26> */
.L_x_17648:
        /* <DEDUP_REMOVED lines=12> */
.L_x_17650:
[----:B------:R-:W-:Y:S05]  /*109e0*/  BSYNC.RECONVERGENT B1 ;  /* 0x0000000000017941 */ /* 0x000fea0003800200 */
.L_x_17649:
        /* <DEDUP_REMOVED lines=62> */
.L_x_17647:
[----:B------:R-:W-:Y:S05]  /*10dd0*/  BSYNC.RECONVERGENT B0 ;  /* 0x0000000000007941 */ /* 0x000fea0003800200 */
.L_x_17646:
        /* <DEDUP_REMOVED lines=20> */
.L_x_17653:
        /* <DEDUP_REMOVED lines=14> */
.L_x_17655:
[----:B------:R-:W-:Y:S05]  /*11000*/  BSYNC.RECONVERGENT B1 ;  /* 0x0000000000017941 */ /* 0x000fea0003800200 */
.L_x_17654:
        /* <DEDUP_REMOVED lines=62> */
.L_x_17652:
[----:B------:R-:W-:Y:S05]  /*113f0*/  BSYNC.RECONVERGENT B0 ;  /* 0x0000000000007941 */ /* 0x000fea0003800200 */
.L_x_17651:
[----:B------:R-:W-:Y:S01]  /*11400*/  I2FP.F32.U32 R24, R27 ;  /* 0x0000001b00187245 */ /* 0x000fe20000201000 */
[----:B------:R-:W-:Y:S01]  /*11410*/  @P1 HADD2.F32 R35, -RZ, R39.H1_H1 ;  /* 0x30000027ff231230 */ /* 0x000fe20000004100 */
        /* <DEDUP_REMOVED lines=16> */
.L_x_17575:
        /* <DEDUP_REMOVED lines=16> */
.L_x_17659:
        /* <DEDUP_REMOVED lines=12> */
.L_x_17661:
[----:B------:R-:W-:Y:S05]  /*116e0*/  BSYNC.RECONVERGENT B1 ;  /* 0x0000000000017941 */ /* 0x000fea0003800200 */
.L_x_17660:
        /* <DEDUP_REMOVED lines=62> */
.L_x_17658:
[----:B------:R-:W-:Y:S05]  /*11ad0*/  BSYNC.RECONVERGENT B0 ;  /* 0x0000000000007941 */ /* 0x000fea0003800200 */
.L_x_17657:
[----:B------:R-:W-:Y:S01]  /*11ae0*/  I2FP.F32.U32 R15, R15 ;  /* 0x0000000f000f7245 */ /* 0x000fe20000201000 */
[----:B-----5:R-:W-:Y:S01]  /*11af0*/  HADD2.F32 R24, -RZ, R20.H0_H0 ;  /* 0x20000014ff187230 */ /* 0x020fe20000004100 */
[----:B------:R-:W-:Y:S01]  /*11b00*/  ISETP.NE.AND P3, PT, R18, 0x1, PT ;  /* 0x000000011200780c */ /* 0x000fe20003f65270 */
[----:B------:R-:W-:Y:S01]  /*11b10*/  BSSY.RECONVERGENT B0, `(.L_x_17662) ;  /* 0x0000061000007945 */ /* 0x000fe20003800200 */
[----:B------:R-:W-:Y:S01]  /*11b20*/  LOP3.LUT R6, R6, 0xffffffef, RZ, 0xc0, !PT ;  /* 0xffffffef06067812 */ /* 0x000fe200078ec0ff */
[----:B------:R-:W-:Y:S01]  /*11b30*/  FFMA.FTZ R15, R15, R240, 1.1641532182693481445e-10 ;  /* 0x2f0000000f0f7423 */ /* 0x000fe200000100f0 */
[----:B------:R-:W-:Y:S01]  /*11b40*/  FMUL.FTZ R24, R24, R177 ;  /* 0x000000b118187220 */ /* 0x000fe20000410000 */
[----:B------:R-:W-:-:S03]  /*11b50*/  IMAD.MOV.U32 R19, RZ, RZ, R184 ;  /* 0x000000ffff137224 */ /* 0x000fc600078e00b8 */
[----:B------:R-:W-:Y:S01]  /*11b60*/  FSETP.GTU.FTZ.AND P2, PT, R15, R182, PT ;  /* 0x000000b60f00720b */ /* 0x000fe20003f5c000 */
[----:B------:R-:W-:-:S03]  /*11b70*/  @P1 HADD2.F32 R15, -RZ, R36.H0_H0 ;  /* 0x20000024ff0f1230 */ /* 0x000fc60000004100 */
[----:B------:R-:W-:Y:S01]  /*11b80*/  FSEL R146, R24, RZ, !P2 ;  /* 0x000000ff18927208 */ /* 0x000fe20005000000 */
[----:B------:R-:W-:Y:S01]  /*11b90*/  HFMA2 R24, -RZ, RZ, 0, 1.1920928955078125e-07 ;  /* 0x00000002ff187431 */ /* 0x000fe200000001ff */
        /* <DEDUP_REMOVED lines=13> */
.L_x_17664:
        /* <DEDUP_REMOVED lines=12> */
.L_x_17666:
[----:B------:R-:W-:Y:S05]  /*11d30*/  BSYNC.RECONVERGENT B1 ;  /* 0x0000000000017941 */ /* 0x000fea0003800200 */
.L_x_17665:
        /* <DEDUP_REMOVED lines=62> */
.L_x_17663:
[----:B------:R-:W-:Y:S05]  /*12120*/  BSYNC.RECONVERGENT B0 ;  /* 0x0000000000007941 */ /* 0x000fea0003800200 */
.L_x_17662:
[----:B------:R-:W-:Y:S01]  /*12130*/  I2FP.F32.U32 R19, R19 ;  /* 0x0000001300137245 */ /* 0x000fe20000201000 */
[----:B------:R-:W-:Y:S01]  /*12140*/  HADD2.F32 R20, -RZ, R20.H1_H1 ;  /* 0x30000014ff147230 */ /* 0x000fe20000004100 */
[----:B------:R-:W-:Y:S01]  /*12150*/  ISETP.NE.AND P3, PT, R24, 0x1, PT ;  /* 0x000000011800780c */ /* 0x000fe20003f65270 */
[----:B------:R-:W-:Y:S01]  /*12160*/  @P1 HADD2.F32 R18, -RZ, R36.H1_H1 ;  /* 0x30000024ff121230 */ /* 0x000fe20000004100 */
[----:B------:R-:W-:Y:S01]  /*12170*/  LOP3.LUT R6, R6, 0xfffffff7, RZ, 0xc0, !PT ;  /* 0xfffffff706067812 */ /* 0x000fe200078ec0ff */
[----:B------:R-:W-:Y:S01]  /*12180*/  FFMA.FTZ R19, R19, R240, 1.1641532182693481445e-10 ;  /* 0x2f00000013137423 */ /* 0x000fe200000100f0 */
[----:B------:R-:W-:Y:S01]  /*12190*/  FMUL.FTZ R20, R20, R177 ;  /* 0x000000b114147220 */ /* 0x000fe20000410000 */
[----:B------:R-:W-:Y:S03]  /*121a0*/  BSSY.RECONVERGENT B0, `(.L_x_17667) ;  /* 0x000005d000007945 */ /* 0x000fe60003800200 */
[----:B------:R-:W-:-:S02]  /*121b0*/  FSETP.GTU.FTZ.AND P2, PT, R19, R182, PT ;  /* 0x000000b61300720b */ /* 0x000fc40003f5c000 */
[----:B------:R-:W-:Y:S02]  /*121c0*/  MOV R19, R184 ;  /* 0x000000b800137202 */ /* 0x000fe40000000f00 */
        /* <DEDUP_REMOVED lines=15> */
.L_x_17669:
        /* <DEDUP_REMOVED lines=12> */
.L_x_17671:
[----:B------:R-:W-:Y:S05]  /*12380*/  BSYNC.RECONVERGENT B1 ;  /* 0x0000000000017941 */ /* 0x000fea0003800200 */
.L_x_17670:
        /* <DEDUP_REMOVED lines=62> */
.L_x_17668:
[----:B------:R-:W-:Y:S05]  /*12770*/  BSYNC.RECONVERGENT B0 ;  /* 0x0000000000007941 */ /* 0x000fea0003800200 */
.L_x_17667:
[----:B------:R-:W-:Y:S01]  /*12780*/  I2FP.F32.U32 R19, R19 ;  /* 0x0000001300137245 */ /* 0x000fe20000201000 */
[----:B------:R-:W-:Y:S01]  /*12790*/  HADD2.F32 R24, -RZ, R21.H0_H0 ;  /* 0x20000015ff187230 */ /* 0x000fe20000004100 */
        /* <DEDUP_REMOVED lines=23> */
.L_x_17674:
        /* <DEDUP_REMOVED lines=12> */
.L_x_17676:
[----:B------:R-:W-:Y:S05]  /*129d0*/  BSYNC.RECONVERGENT B1 ;  /* 0x0000000000017941 */ /* 0x000fea0003800200 */
.L_x_17675:
        /* <DEDUP_REMOVED lines=62> */
.L_x_17673:
[----:B------:R-:W-:Y:S05]  /*12dc0*/  BSYNC.RECONVERGENT B0 ;  /* 0x0000000000007941 */ /* 0x000fea0003800200 */
.L_x_17672:
[----:B------:R-:W-:Y:S01]  /*12dd0*/  I2FP.F32.U32 R25, R25 ;  /* 0x0000001900197245 */ /* 0x000fe20000201000 */
[----:B------:R-:W-:Y:S01]  /*12de0*/  HADD2.F32 R20, -RZ, R21.H1_H1 ;  /* 0x30000015ff147230 */ /* 0x000fe20000004100 */
[----:B------:R-:W-:Y:S01]  /*12df0*/  ISETP.NE.AND P2, PT, R24, 0x1, PT ;  /* 0x000000011800780c */ /* 0x000fe20003f45270 */
[----:B------:R-:W-:Y:S01]  /*12e00*/  BSSY.RECONVERGENT B0, `(.L_x_17677) ;  /* 0x0000061000007945 */ /* 0x000fe20003800200 */
[----:B------:R-:W-:Y:S01]  /*12e10*/  LOP3.LUT R6, R6, 0xfffffffd, RZ, 0xc0, !PT ;  /* 0xfffffffd06067812 */ /* 0x000fe200078ec0ff */
[----:B------:R-:W-:Y:S01]  /*12e20*/  FFMA.FTZ R25, R25, R240, 1.1641532182693481445e-10 ;  /* 0x2f00000019197423 */ /* 0x000fe200000100f0 */
[----:B------:R-:W-:-:S04]  /*12e30*/  FMUL.FTZ R20, R20, R177 ;  /* 0x000000b114147220 */ /* 0x000fc80000410000 */
[----:B------:R-:W-:Y:S01]  /*12e40*/  FSETP.GTU.FTZ.AND P3, PT, R25, R182, PT ;  /* 0x000000b61900720b */ /* 0x000fe20003f7c000 */
[----:B------:R-:W-:-:S03]  /*12e50*/  HFMA2 R25, -RZ, RZ, 0, 1.1920928955078125e-07 ;  /* 0x00000002ff197431 */ /* 0x000fc600000001ff */
        /* <DEDUP_REMOVED lines=16> */
.L_x_17679:
        /* <DEDUP_REMOVED lines=12> */
.L_x_17681:
[----:B------:R-:W-:Y:S05]  /*13020*/  BSYNC.RECONVERGENT B1 ;  /* 0x0000000000017941 */ /* 0x000fea0003800200 */
.L_x_17680:
        /* <DEDUP_REMOVED lines=62> */
.L_x_17678:
[----:B------:R-:W-:Y:S05]  /*13410*/  BSYNC.RECONVERGENT B0 ;  /* 0x0000000000007941 */ /* 0x000fea0003800200 */
.L_x_17677:
        /* <DEDUP_REMOVED lines=23> */
.L_x_17684:
        /* <DEDUP_REMOVED lines=12> */
.L_x_17686:
[----:B------:R-:W-:Y:S05]  /*13650*/  BSYNC.RECONVERGENT B1 ;  /* 0x0000000000017941 */ /* 0x000fea0003800200 */
.L_x_17685:
        /* <DEDUP_REMOVED lines=62> */
.L_x_17683:
[----:B------:R-:W-:Y:S05]  /*13a40*/  BSYNC.RECONVERGENT B0 ;  /* 0x0000000000007941 */ /* 0x000fea0003800200 */
.L_x_17682:
        /* <DEDUP_REMOVED lines=23> */
.L_x_17689:
        /* <DEDUP_REMOVED lines=12> */
.L_x_17691:
[----:B------:R-:W-:Y:S05]  /*13c80*/  BSYNC.RECONVERGENT B1 ;  /* 0x0000000000017941 */ /* 0x000fea0003800200 */
.L_x_17690:
        /* <DEDUP_REMOVED lines=62> */
.L_x_17688:
[----:B------:R-:W-:Y:S05]  /*14070*/  BSYNC.RECONVERGENT B0 ;  /* 0x0000000000007941 */ /* 0x000fea0003800200 */
.L_x_17687:
        /* <DEDUP_REMOVED lines=23> */
.L_x_17694:
        /* <DEDUP_REMOVED lines=12> */
.L_x_17696:
[----:B------:R-:W-:Y:S05]  /*142b0*/  BSYNC.RECONVERGENT B1 ;  /* 0x0000000000017941 */ /* 0x000fea0003800200 */
.L_x_17695:
        /* <DEDUP_REMOVED lines=62> */
.L_x_17693:
[----:B------:R-:W-:Y:S05]  /*146a0*/  BSYNC.RECONVERGENT B0 ;  /* 0x0000000000007941 */ /* 0x000fea0003800200 */
.L_x_17692:
        /* <DEDUP_REMOVED lines=14> */
.L_x_17656:
        /* <DEDUP_REMOVED lines=15> */
[----:B0-----:R-:W-:Y:S01]  /*14880*/  IMAD.WIDE.U32 R20, R16, 0x8, R186 ;  /* 0x0000000810147825 */ /* 0x001fe200078e00ba */
[----:B------:R-:W-:Y:S02]  /*14890*/  SEL R18, RZ, 0x1, !P6 ;  /* 0x00000001ff127807 */ /* 0x000fe40007000000 */
[----:B------:R-:W-:Y:S02]  /*148a0*/  LOP3.LUT R19, R24, R25, RZ, 0xfc, !PT ;  /* 0x0000001918137212 */ /* 0x000fe400078efcff */
        /* <DEDUP_REMOVED lines=13> */
[----:B------:R-:W-:-:S04]  /*14980*/  LOP3.LUT R18, R15, 0xff00, R18, 0xf8, !PT ;  /* 0x0000ff000f127812 */ /* 0x000fc800078ef812 */
[----:B------:R-:W-:Y:S01]  /*14990*/  LOP3.LUT R15, R18, 0xff, R11, 0xf8, !PT ;  /* 0x000000ff120f7812 */ /* 0x000fe200078ef80b */
        /* <DEDUP_REMOVED lines=8> */
.L_x_17697:
[----:B01----:R-:W0:Y:S01]  /*14a20*/  @P1 LDC.64 R18, c[0x0][0x3a0] ;  /* 0x0000e800ff121b82 */ /* 0x003e220000000a00 */
[----:B------:R-:W-:-:S07]  /*14a30*/  IADD3 R15, PT, PT, R145, 0x40, RZ ;  /* 0x00000040910f7810 */ /* 0x000fce0007ffe0ff */
        /* <DEDUP_REMOVED lines=24> */
.L_x_17701:
        /* <DEDUP_REMOVED lines=12> */
.L_x_17703:
[----:B------:R-:W-:Y:S05]  /*14c80*/  BSYNC.RECONVERGENT B1 ;  /* 0x0000000000017941 */ /* 0x000fea0003800200 */
.L_x_17702:
        /* <DEDUP_REMOVED lines=62> */
.L_x_17700:
[----:B------:R-:W-:Y:S05]  /*15070*/  BSYNC.RECONVERGENT B0 ;  /* 0x0000000000007941 */ /* 0x000fea0003800200 */
.L_x_17699:
[----:B------:R-:W-:Y:S01]  /*15080*/  I2FP.F32.U32 R7, R7 ;  /* 0x0000000700077245 */ /* 0x000fe20000201000 */
[----:B-----5:R-:W-:Y:S01]  /*15090*/  HADD2.F32 R8, -RZ, R24.H0_H0 ;  /* 0x20000018ff087230 */ /* 0x020fe20000004100 */
[----:B------:R-:W-:Y:S01]  /*150a0*/  ISETP.NE.AND P3, PT, R9, 0x1, PT ;  /* 0x000000010900780c */ /* 0x000fe20003f65270 */
[----:B------:R-:W-:Y:S01]  /*150b0*/  BSSY.RECONVERGENT B0, `(.L_x_17704) ;  /* 0x000005e000007945 */ /* 0x000fe20003800200 */
[----:B------:R-:W-:Y:S01]  /*150c0*/  LOP3.LUT R6, R6, 0xffffffef, RZ, 0xc0, !PT ;  /* 0xffffffef06067812 */ /* 0x000fe200078ec0ff */
[----:B------:R-:W-:Y:S01]  /*150d0*/  FFMA.FTZ R7, R7, R240, 1.1641532182693481445e-10 ;  /* 0x2f00000007077423 */ /* 0x000fe200000100f0 */
[----:B------:R-:W-:-:S04]  /*150e0*/  IMAD.MOV.U32 R10, RZ, RZ, R184 ;  /* 0x000000ffff0a7224 */ /* 0x000fc800078e00b8 */
[----:B------:R-:W-:Y:S01]  /*150f0*/  FSETP.GTU.FTZ.AND P2, PT, R7, R182, PT ;  /* 0x000000b60700720b */ /* 0x000fe20003f5c000 */
[----:B------:R-:W-:Y:S01]  /*15100*/  FMUL.FTZ R7, R8, R177 ;  /* 0x000000b108077220 */ /* 0x000fe20000410000 */
[----:B------:R-:W-:Y:S02]  /*15110*/  HFMA2 R8, -RZ, RZ, 0, 1.1920928955078125e-07 ;  /* 0x00000002ff087431 */ /* 0x000fe400000001ff */
        /* <DEDUP_REMOVED lines=12> */
.L_x_17706:
        /* <DEDUP_REMOVED lines=12> */
.L_x_17708:
[----:B------:R-:W-:Y:S05]  /*152a0*/  BSYNC.RECONVERGENT B1 ;  /* 0x0000000000017941 */ /* 0x000fea0003800200 */
.L_x_17707:
        /* <DEDUP_REMOVED lines=62> */
.L_x_17705:
[----:B------:R-:W-:Y:S05]  /*15690*/  BSYNC.RECONVERGENT B0 ;  /* 0x0000000000007941 */ /* 0x000fea0003800200 */
.L_x_17704:
[----:B------:R-:W-:Y:S01]  /*156a0*/  I2FP.F32.U32 R9, R10 ;  /* 0x0000000a00097245 */ /* 0x000fe20000201000 */
[----:B------:R-:W-:Y:S01]  /*156b0*/  HADD2.F32 R10, -RZ, R40.H0_H0 ;  /* 0x20000028ff0a7230 */ /* 0x000fe20000004100 */
[----:B------:R-:W-:Y:S01]  /*156c0*/  ISETP.NE.AND P3, PT, R8, 0x1, PT ;  /* 0x000000010800780c */ /* 0x000fe20003f65270 */
[----:B------:R-:W-:Y:S02]  /*156d0*/  BSSY.RECONVERGENT B0, `(.L_x_17709) ;  /* 0x0000061000007945 */ /* 0x000fe40003800200 */
[----:B------:R-:W-:Y:S01]  /*156e0*/  FFMA.FTZ R9, R9, R240, 1.1641532182693481445e-10 ;  /* 0x2f00000009097423 */ /* 0x000fe200000100f0 */
[----:B------:R-:W-:-:S04]  /*156f0*/  FMUL.FTZ R10, R10, R177 ;  /* 0x000000b10a0a7220 */ /* 0x000fc80000410000 */
[----:B------:R-:W-:Y:S01]  /*15700*/  FSETP.GTU.FTZ.AND P2, PT, R9, R182, PT ;  /* 0x000000b60900720b */ /* 0x000fe20003f5c000 */
[----:B------:R-:W-:-:S03]  /*15710*/  IMAD.MOV.U32 R9, RZ, RZ, R184 ;  /* 0x000000ffff097224 */ /* 0x000fc600078e00b8 */
[----:B------:R-:W-:-:S05]  /*15720*/  FSEL R10, R10, RZ, !P2 ;  /* 0x000000ff0a0a7208 */ /* 0x000fca0005000000 */
[----:B------:R-:W-:Y:S01]  /*15730*/  FADD.FTZ R7, R7, R10 ;  /* 0x0000000a07077221 */ /* 0x000fe20000010000 */
[----:B------:R-:W-:-:S05]  /*15740*/  @P1 HADD2.F32 R10, -RZ, R36.H0_H0 ;  /* 0x20000024ff0a1230 */ /* 0x000fca0000004100 */
        /* <DEDUP_REMOVED lines=14> */
.L_x_17711:
        /* <DEDUP_REMOVED lines=12> */
.L_x_17713:
[----:B------:R-:W-:Y:S05]  /*158f0*/  BSYNC.RECONVERGENT B1 ;  /* 0x0000000000017941 */ /* 0x000fea0003800200 */
.L_x_17712:
        /* <DEDUP_REMOVED lines=62> */
.L_x_17710:
[----:B------:R-:W-:Y:S05]  /*15ce0*/  BSYNC.RECONVERGENT B0 ;  /* 0x0000000000007941 */ /* 0x000fea0003800200 */
.L_x_17709:
[----:B------:R-:W-:Y:S01]  /*15cf0*/  I2FP.F32.U32 R9, R9 ;  /* 0x0000000900097245 */ /* 0x000fe20000201000 */
[----:B------:R-:W-:Y:S01]  /*15d00*/  HADD2.F32 R24, -RZ, R24.H1_H1 ;  /* 0x30000018ff187230 */ /* 0x000fe20000004100 */
        /* <DEDUP_REMOVED lines=20> */
.L_x_17716:
        /* <DEDUP_REMOVED lines=12> */
.L_x_17718:
[----:B------:R-:W-:Y:S05]  /*15f10*/  BSYNC.RECONVERGENT B1 ;  /* 0x0000000000017941 */ /* 0x000fea0003800200 */
.L_x_17717:
        /* <DEDUP_REMOVED lines=61> */
[----:B------:R-:W-:-:S07]  /*162f0*/  MOV R184, R12 ;  /* 0x0000000c00b87202 */ /* 0x000fce0000000f00 */
.L_x_17715:
[----:B------:R-:W-:Y:S05]  /*16300*/  BSYNC.RECONVERGENT B0 ;  /* 0x0000000000007941 */ /* 0x000fea0003800200 */
.L_x_17714:
[----:B------:R-:W-:Y:S01]  /*16310*/  I2FP.F32.U32 R11, R11 ;  /* 0x0000000b000b7245 */ /* 0x000fe20000201000 */
[----:B------:R-:W-:Y:S01]  /*16320*/  HADD2.F32 R10, -RZ, R40.H1_H1 ;  /* 0x30000028ff0a7230 */ /* 0x000fe20000004100 */
[----:B------:R-:W-:Y:S01]  /*16330*/  ISETP.NE.AND P3, PT, R9, 0x1, PT ;  /* 0x000000010900780c */ /* 0x000fe20003f65270 */
[----:B------:R-:W-:Y:S01]  /*16340*/  @P1 HADD2.F32 R21, -RZ, R36.H1_H1 ;  /* 0x30000024ff151230 */ /* 0x000fe20000004100 */
        /* <DEDUP_REMOVED lines=21> */
.L_x_17721:
        /* <DEDUP_REMOVED lines=12> */
.L_x_17723:
[----:B------:R-:W-:Y:S05]  /*16560*/  BSYNC.RECONVERGENT B1 ;  /* 0x0000000000017941 */ /* 0x000fea0003800200 */
.L_x_17722:
        /* <DEDUP_REMOVED lines=62> */
.L_x_17720:
[----:B------:R-:W-:Y:S05]  /*16950*/  BSYNC.RECONVERGENT B0 ;  /* 0x0000000000007941 */ /* 0x000fea0003800200 */
.L_x_17719:
        /* <DEDUP_REMOVED lines=22> */
.L_x_17726:
        /* <DEDUP_REMOVED lines=12> */
.L_x_17728:
[----:B------:R-:W-:Y:S05]  /*16b80*/  BSYNC.RECONVERGENT B1 ;  /* 0x0000000000017941 */ /* 0x000fea0003800200 */
.L_x_17727:
        /* <DEDUP_REMOVED lines=62> */
.L_x_17725:
[----:B------:R-:W-:Y:S05]  /*16f70*/  BSYNC.RECONVERGENT B0 ;  /* 0x0000000000007941 */ /* 0x000fea0003800200 */
.L_x_17724:
        /* <DEDUP_REMOVED lines=10> */
[----:B------:R-:W-:Y:S01]  /*17020*/  FADD.FTZ R9, R9, R10 ;  /* 0x0000000a09097221 */ /* 0x000fe20000010000 */
[----:B------:R-:W-:-:S03]  /*17030*/  IMAD.MOV.U32 R10, RZ, RZ, 0x2 ;  /* 0x00000002ff0a7424 */ /* 0x000fc600078e00ff */
        /* <DEDUP_REMOVED lines=13> */
.L_x_17731:
        /* <DEDUP_REMOVED lines=12> */
.L_x_17733:
[----:B------:R-:W-:Y:S05]  /*171d0*/  BSYNC.RECONVERGENT B1 ;  /* 0x0000000000017941 */ /* 0x000fea0003800200 */
.L_x_17732:
        /* <DEDUP_REMOVED lines=62> */
.L_x_17730:
[----:B------:R-:W-:Y:S05]  /*175c0*/  BSYNC.RECONVERGENT B0 ;  /* 0x0000000000007941 */ /* 0x000fea0003800200 */
.L_x_17729:
[----:B------:R-:W-:Y:S01]  /*175d0*/  I2FP.F32.U32 R11, R13 ;  /* 0x0000000d000b7245 */ /* 0x000fe20000201000 */
[----:B------:R-:W-:Y:S01]  /*175e0*/  HADD2.F32 R12, -RZ, R25.H1_H1 ;  /* 0x30000019ff0c7230 */ /* 0x000fe20000004100 */
        /* <DEDUP_REMOVED lines=20> */
.L_x_17736:
        /* <DEDUP_REMOVED lines=12> */
.L_x_17738:
[----:B------:R-:W-:Y:S05]  /*177f0*/  BSYNC.RECONVERGENT B1 ;  /* 0x0000000000017941 */ /* 0x000fea0003800200 */
.L_x_17737:
        /* <DEDUP_REMOVED lines=62> */
.L_x_17735:
[----:B------:R-:W-:Y:S05]  /*17be0*/  BSYNC.RECONVERGENT B0 ;  /* 0x0000000000007941 */ /* 0x000fea0003800200 */
.L_x_17734:
        /* <DEDUP_REMOVED lines=9> */
[----:B------:R-:W-:Y:S01]  /*17c80*/  FADD.FTZ R10, R18, R10 ;  /* 0x0000000a120a7221 */ /* 0x000fe20000010000 */
[----:B------:R-:W-:-:S03]  /*17c90*/  IMAD.MOV.U32 R18, RZ, RZ, R184 ;  /* 0x000000ffff127224 */ /* 0x000fc600078e00b8 */
        /* <DEDUP_REMOVED lines=14> */
.L_x_17741:
        /* <DEDUP_REMOVED lines=12> */
.L_x_17743:
[----:B------:R-:W-:Y:S05]  /*17e40*/  BSYNC.RECONVERGENT B1 ;  /* 0x0000000000017941 */ /* 0x000fea0003800200 */
.L_x_17742:
        /* <DEDUP_REMOVED lines=62> */
.L_x_17740:
[----:B------:R-:W-:Y:S05]  /*18230*/  BSYNC.RECONVERGENT B0 ;  /* 0x0000000000007941 */ /* 0x000fea0003800200 */
.L_x_17739:
        /* <DEDUP_REMOVED lines=20> */
.L_x_17746:
        /* <DEDUP_REMOVED lines=12> */
.L_x_17748:
[----:B------:R-:W-:Y:S05]  /*18440*/  BSYNC.RECONVERGENT B1 ;  /* 0x0000000000017941 */ /* 0x000fea0003800200 */
.L_x_17747:
        /* <DEDUP_REMOVED lines=62> */
.L_x_17745:
[----:B------:R-:W-:Y:S05]  /*18830*/  BSYNC.RECONVERGENT B0 ;  /* 0x0000000000007941 */ /* 0x000fea0003800200 */
.L_x_17744:
        /* <DEDUP_REMOVED lines=25> */
.L_x_17751:
        /* <DEDUP_REMOVED lines=12> */
.L_x_17753:
[----:B------:R-:W-:Y:S05]  /*18a90*/  BSYNC.RECONVERGENT B1 ;  /* 0x0000000000017941 */ /* 0x000fea0003800200 */
.L_x_17752:
        /* <DEDUP_REMOVED lines=62> */
.L_x_17750:
[----:B------:R-:W-:Y:S05]  /*18e80*/  BSYNC.RECONVERGENT B0 ;  /* 0x0000000000007941 */ /* 0x000fea0003800200 */
.L_x_17749:
[----:B------:R-:W-:Y:S01]  /*18e90*/  I2FP.F32.U32 R13, R25 ;  /* 0x00000019000d7245 */ /* 0x000fe20000201000 */
[----:B------:R-:W-:Y:S01]  /*18ea0*/  HADD2.F32 R26, -RZ, R26.H1_H1 ;  /* 0x3000001aff1a7230 */ /* 0x000fe20000004100 */
[----:B------:R-:W-:Y:S01]  /*18eb0*/  ISETP.NE.AND P4, PT, R12, 0x1, PT ;  /* 0x000000010c00780c */ /* 0x000fe20003f85270 */
[----:B------:R-:W-:Y:S01]  /*18ec0*/  BSSY.RECONVERGENT B0, `(.L_x_17754) ;  /* 0x000005c000007945 */ /* 0x000fe20003800200 */
[----:B------:R-:W-:Y:S02]  /*18ed0*/  IMAD.MOV.U32 R25, RZ, RZ, R184 ;  /* 0x000000ffff197224 */ /* 0x000fe400078e00b8 */
[----:B------:R-:W-:Y:S01]  /*18ee0*/  FFMA.FTZ R13, R13, R240, 1.1641532182693481445e-10 ;  /* 0x2f0000000d0d7423 */ /* 0x000fe200000100f0 */
[----:B------:R-:W-:-:S04]  /*18ef0*/  FMUL.FTZ R26, R26, R177 ;  /* 0x000000b11a1a7220 */ /* 0x000fc80000410000 */
        /* <DEDUP_REMOVED lines=13> */
.L_x_17756:
        /* <DEDUP_REMOVED lines=12> */
.L_x_17758:
[----:B------:R-:W-:Y:S05]  /*19090*/  BSYNC.RECONVERGENT B1 ;  /* 0x0000000000017941 */ /* 0x000fea0003800200 */
.L_x_17757:
        /* <DEDUP_REMOVED lines=62> */
.L_x_17755:
[----:B------:R-:W-:Y:S05]  /*19480*/  BSYNC.RECONVERGENT B0 ;  /* 0x0000000000007941 */ /* 0x000fea0003800200 */
.L_x_17754:
[----:B------:R-:W-:Y:S01]  /*19490*/  I2FP.F32.U32 R12, R25 ;  /* 0x00000019000c7245 */ /* 0x000fe20000201000 */
[----:B------:R-:W-:Y:S01]  /*194a0*/  @P1 HADD2.F32 R24, -RZ, R38.H1_H1 ;  /* 0x30000026ff181230 */ /* 0x000fe20000004100 */
[----:B------:R-:W-:Y:S01]  /*194b0*/  BSSY.RECONVERGENT B0, `(.L_x_17759) ;  /* 0x0000062000007945 */ /* 0x000fe20003800200 */
[----:B------:R-:W-:Y:S02]  /*194c0*/  IMAD.MOV.U32 R31, RZ, RZ, 0x2 ;  /* 0x00000002ff1f7424 */ /* 0x000fe400078e00ff */
[----:B------:R-:W-:Y:S01]  /*194d0*/  FFMA.FTZ R12, R12, R240, 1.1641532182693481445e-10 ;  /* 0x2f0000000c0c7423 */ /* 0x000fe200000100f0 */
[----:B------:R-:W-:-:S04]  /*194e0*/  IMAD.MOV.U32 R25, RZ, RZ, R184 ;  /* 0x000000ffff197224 */ /* 0x000fc800078e00b8 */
[----:B------:R-:W-:Y:S01]  /*194f0*/  FSETP.GTU.FTZ.AND P4, PT, R12, R182, PT ;  /* 0x000000b60c00720b */ /* 0x000fe20003f9c000 */
[----:B------:R-:W-:-:S05]  /*19500*/  HADD2.F32 R12, -RZ, R42.H1_H1 ;  /* 0x3000002aff0c7230 */ /* 0x000fca0000004100 */
[----:B------:R-:W-:-:S05]  /*19510*/  FMUL.FTZ R12, R12, R177 ;  /* 0x000000b10c0c7220 */ /* 0x000fca0000410000 */
[----:B------:R-:W-:-:S05]  /*19520*/  FSEL R12, R12, RZ, !P4 ;  /* 0x000000ff0c0c7208 */ /* 0x000fca0006000000 */
        /* <DEDUP_REMOVED lines=15> */
.L_x_17761:
        /* <DEDUP_REMOVED lines=12> */
.L_x_17763:
[----:B------:R-:W-:Y:S05]  /*196e0*/  BSYNC.RECONVERGENT B1 ;  /* 0x0000000000017941 */ /* 0x000fea0003800200 */
.L_x_17762:
        /* <DEDUP_REMOVED lines=62> */
.L_x_17760:
[----:B------:R-:W-:Y:S05]  /*19ad0*/  BSYNC.RECONVERGENT B0 ;  /* 0x0000000000007941 */ /* 0x000fea0003800200 */
.L_x_17759:
        /* <DEDUP_REMOVED lines=20> */
.L_x_17766:
        /* <DEDUP_REMOVED lines=12> */
.L_x_17768:
[----:B------:R-:W-:Y:S05]  /*19ce0*/  BSYNC.RECONVERGENT B1 ;  /* 0x0000000000017941 */ /* 0x000fea0003800200 */
.L_x_17767:
        /* <DEDUP_REMOVED lines=62> */
.L_x_17765:
[----:B------:R-:W-:Y:S05]  /*1a0d0*/  BSYNC.RECONVERGENT B0 ;  /* 0x0000000000007941 */ /* 0x000fea0003800200 */
.L_x_17764:
        /* <DEDUP_REMOVED lines=25> */
.L_x_17771:
        /* <DEDUP_REMOVED lines=12> */
.L_x_17773:
[----:B------:R-:W-:Y:S05]  /*1a330*/  BSYNC.RECONVERGENT B1 ;  /* 0x0000000000017941 */ /* 0x000fea0003800200 */
.L_x_17772:
        /* <DEDUP_REMOVED lines=62> */
.L_x_17770:
[----:B------:R-:W-:Y:S05]  /*1a720*/  BSYNC.RECONVERGENT B0 ;  /* 0x0000000000007941 */ /* 0x000fea0003800200 */
.L_x_17769:
        /* <DEDUP_REMOVED lines=20> */
.L_x_17776:
        /* <DEDUP_REMOVED lines=15> */
.L_x_17778:
[----:B------:R-:W-:Y:S05]  /*1a960*/  BSYNC.RECONVERGENT B1 ;  /* 0x0000000000017941 */ /* 0x000fea0003800200 */
.L_x_17777:
        /* <DEDUP_REMOVED lines=62> */
.L_x_17775:
[----:B------:R-:W-:Y:S05]  /*1ad50*/  BSYNC.RECONVERGENT B0 ;  /* 0x0000000000007941 */ /* 0x000fea0003800200 */
.L_x_17774:
        /* <DEDUP_REMOVED lines=10> */
[----:B------:R-:W-:Y:S01]  /*1ae00*/  @P1 HADD2.F32 R26, -RZ, R39.H1_H1 ;  /* 0x30000027ff1a1230 */ /* 0x000fe20000004100 */
[----:B------:R-:W-:-:S04]  /*1ae10*/  SEL R141, RZ, 0x1, P6 ;  /* 0x00000001ff8d7807 */ /* 0x000fc80003000000 */
[--C-:B------:R-:W-:Y:S01]  /*1ae20*/  @P1 FADD.FTZ R26, R26, R27.reuse ;  /* 0x0000001b1a1a1221 */ /* 0x100fe20000010000 */
[----:B------:R-:W-:Y:S01]  /*1ae30*/  @!P1 IMAD.MOV.U32 R26, RZ, RZ, R27 ;  /* 0x000000ffff1a9224 */ /* 0x000fe200078e001b */
[----:B------:R-:W-:-:S04]  /*1ae40*/  PRMT R14, R141, 0x7610, R14 ;  /* 0x000076108d0e7816 */ /* 0x000fc8000000000e */
[----:B------:R-:W-:-:S04]  /*1ae50*/  F2FP.F16.F32.PACK_AB R27, RZ, R26 ;  /* 0x0000001aff1b723e */ /* 0x000fc800000000ff */
[----:B------:R-:W-:Y:S01]  /*1ae60*/  PRMT R31, R31, 0x5410, R27 ;  /* 0x000054101f1f7816 */ /* 0x000fe2000000001b */
[----:B------:R-:W-:Y:S06]  /*1ae70*/  BRA `(.L_x_17779) ;  /* 0x00000030009c7947 */ /* 0x000fec0003800000 */
.L_x_17698:
        /* <DEDUP_REMOVED lines=16> */
.L_x_17782:
        /* <DEDUP_REMOVED lines=12> */
.L_x_17784:
[----:B------:R-:W-:Y:S05]  /*1b040*/  BSYNC.RECONVERGENT B1 ;  /* 0x0000000000017941 */ /* 0x000fea0003800200 */
.L_x_17783:
        /* <DEDUP_REMOVED lines=62> */
.L_x_17781:
[----:B------:R-:W-:Y:S05]  /*1b430*/  BSYNC.RECONVERGENT B0 ;  /* 0x0000000000007941 */ /* 0x000fea0003800200 */
.L_x_17780:
[----:B------:R-:W-:Y:S01]  /*1b440*/  I2FP.F32.U32 R17, R19 ;  /* 0x0000001300117245 */ /* 0x000fe20000201000 */
[----:B-----5:R-:W-:Y:S01]  /*1b450*/  @P1 HADD2.F32 R19, -RZ, R36.H0_H0 ;  /* 0x20000024ff131230 */ /* 0x020fe20000004100 */
[----:B------:R-:W-:Y:S01]  /*1b460*/  ISETP.NE.AND P3, PT, R18, 0x1, PT ;  /* 0x000000011200780c */ /* 0x000fe20003f65270 */
[----:B------:R-:W-:Y:S01]  /*1b470*/  BSSY.RECONVERGENT B0, `(.L_x_17785) ;  /* 0x0000061000007945 */ /* 0x000fe20003800200 */
[----:B------:R-:W-:Y:S01]  /*1b480*/  LOP3.LUT R6, R6, 0xffffffef, RZ, 0xc0, !PT ;  /* 0xffffffef06067812 */ /* 0x000fe200078ec0ff */
[----:B------:R-:W-:Y:S01]  /*1b490*/  FFMA.FTZ R17, R17, R240, 1.1641532182693481445e-10 ;  /* 0x2f00000011117423 */ /* 0x000fe200000100f0 */
[----:B------:R-:W-:Y:S02]  /*1b4a0*/  IMAD.MOV.U32 R22, RZ, RZ, 0x2 ;  /* 0x00000002ff167424 */ /* 0x000fe400078e00ff */
[----:B------:R-:W-:Y:S02]  /*1b4b0*/  IMAD.MOV.U32 R21, RZ, RZ, R184 ;  /* 0x000000ffff157224 */ /* 0x000fe400078e00b8 */
[----:B------:R-:W-:Y:S01]  /*1b4c0*/  FSETP.GTU.FTZ.AND P2, PT, R17, R182, PT ;  /* 0x000000b61100720b */ /* 0x000fe20003f5c000 */
[----:B------:R-:W-:-:S05]  /*1b4d0*/  HADD2.F32 R17, -RZ, R24.H0_H0 ;  /* 0x20000018ff117230 */ /* 0x000fca0000004100 */
[----:B------:R-:W-:-:S05]  /*1b4e0*/  FMUL.FTZ R17, R17, R177 ;  /* 0x000000b111117220 */ /* 0x000fca0000410000 */
        /* <DEDUP_REMOVED lines=14> */
.L_x_17787:
        /* <DEDUP_REMOVED lines=12> */
.L_x_17789:
[----:B------:R-:W-:Y:S05]  /*1b690*/  BSYNC.RECONVERGENT B1 ;  /* 0x0000000000017941 */ /* 0x000fea0003800200 */
.L_x_17788:
        /* <DEDUP_REMOVED lines=62> */
.L_x_17786:
[----:B------:R-:W-:Y:S05]  /*1ba80*/  BSYNC.RECONVERGENT B0 ;  /* 0x0000000000007941 */ /* 0x000fea0003800200 */
.L_x_17785:
        /* <DEDUP_REMOVED lines=25> */
.L_x_17792:
        /* <DEDUP_REMOVED lines=12> */
.L_x_17794:
[----:B------:R-:W-:Y:S05]  /*1bce0*/  BSYNC.RECONVERGENT B1 ;  /* 0x0000000000017941 */ /* 0x000fea0003800200 */
.L_x_17793:
        /* <DEDUP_REMOVED lines=62> */
.L_x_17791:
[----:B------:R-:W-:Y:S05]  /*1c0d0*/  BSYNC.RECONVERGENT B0 ;  /* 0x0000000000007941 */ /* 0x000fea0003800200 */
.L_x_17790:
[----:B------:R-:W-:Y:S01]  /*1c0e0*/  I2FP.F32.U32 R18, R18 ;  /* 0x0000001200127245 */ /* 0x000fe20000201000 */
[----:B------:R-:W-:Y:S01]  /*1c0f0*/  BSSY.RECONVERGENT B0, `(.L_x_17795) ;  /* 0x0000063000007945 */ /* 0x000fe20003800200 */
[----:B------:R-:W-:Y:S01]  /*1c100*/  ISETP.NE.AND P3, PT, R23, 0x1, PT ;  /* 0x000000011700780c */ /* 0x000fe20003f65270 */
[----:B------:R-:W-:Y:S01]  /*1c110*/  IMAD.MOV.U32 R140, RZ, RZ, 0x2 ;  /* 0x00000002ff8c7424 */ /* 0x000fe200078e00ff */
        /* <DEDUP_REMOVED lines=21> */
.L_x_17797:
        /* <DEDUP_REMOVED lines=12> */
.L_x_17799:
[----:B------:R-:W-:Y:S05]  /*1c330*/  BSYNC.RECONVERGENT B1 ;  /* 0x0000000000017941 */ /* 0x000fea0003800200 */
.L_x_17798:
        /* <DEDUP_REMOVED lines=62> */
.L_x_17796:
[----:B------:R-:W-:Y:S05]  /*1c720*/  BSYNC.RECONVERGENT B0 ;  /* 0x0000000000007941 */ /* 0x000fea0003800200 */
.L_x_17795:
        /* <DEDUP_REMOVED lines=25> */
.L_x_17802:
        /* <DEDUP_REMOVED lines=12> */
.L_x_17804:
[----:B------:R-:W-:Y:S05]  /*1c980*/  BSYNC.RECONVERGENT B1 ;  /* 0x0000000000017941 */ /* 0x000fea0003800200 */
.L_x_17803:
        /* <DEDUP_REMOVED lines=62> */
.L_x_17801:
[----:B------:R-:W-:Y:S05]  /*1cd70*/  BSYNC.RECONVERGENT B0 ;  /* 0x0000000000007941 */ /* 0x000fea0003800200 */
.L_x_17800:
[----:B------:R-:W-:Y:S01]  /*1cd80*/  I2FP.F32.U32 R18, R30 ;  /* 0x0000001e00127245 */ /* 0x000fe20000201000 */
[----:B------:R-:W-:Y:S01]  /*1cd90*/  @P1 HADD2.F32 R25, -RZ, R38.H0_H0 ;  /* 0x20000026ff191230 */ /* 0x000fe20000004100 */
[----:B------:R-:W-:Y:S01]  /*1cda0*/  ISETP.NE.AND P3, PT, R24, 0x1, PT ;  /* 0x000000011800780c */ /* 0x000fe20003f65270 */
[----:B------:R-:W-:Y:S01]  /*1cdb0*/  BSSY.RECONVERGENT B0, `(.L_x_17805) ;  /* 0x000005f000007945 */ /* 0x000fe20003800200 */
[----:B------:R-:W-:Y:S02]  /*1cdc0*/  HFMA2 R143, -RZ, RZ, 0, 1.1920928955078125e-07 ;  /* 0x00000002ff8f7431 */ /* 0x000fe400000001ff */
[----:B------:R-:W-:Y:S01]  /*1cdd0*/  FFMA.FTZ R18, R18, R240, 1.1641532182693481445e-10 ;  /* 0x2f00000012127423 */ /* 0x000fe200000100f0 */
[----:B------:R-:W-:-:S04]  /*1cde0*/  IMAD.MOV.U32 R141, RZ, RZ, R184 ;  /* 0x000000ffff8d7224 */ /* 0x000fc800078e00b8 */
[----:B------:R-:W-:Y:S01]  /*1cdf0*/  FSETP.GTU.FTZ.AND P2, PT, R18, R182, PT ;  /* 0x000000b61200720b */ /* 0x000fe20003f5c000 */
[----:B------:R-:W-:-:S05]  /*1ce00*/  HADD2.F32 R18, -RZ, R26.H0_H0 ;  /* 0x2000001aff127230 */ /* 0x000fca0000004100 */
[----:B------:R-:W-:-:S05]  /*1ce10*/  FMUL.FTZ R18, R18, R177 ;  /* 0x000000b112127220 */ /* 0x000fca0000410000 */
        /* <DEDUP_REMOVED lines=13> */
.L_x_17807:
        /* <DEDUP_REMOVED lines=12> */
.L_x_17809:
[----:B------:R-:W-:Y:S05]  /*1cfb0*/  BSYNC.RECONVERGENT B1 ;  /* 0x0000000000017941 */ /* 0x000fea0003800200 */
.L_x_17808:
        /* <DEDUP_REMOVED lines=62> */
.L_x_17806:
[----:B------:R-:W-:Y:S05]  /*1d3a0*/  BSYNC.RECONVERGENT B0 ;  /* 0x0000000000007941 */ /* 0x000fea0003800200 */
.L_x_17805:
        /* <DEDUP_REMOVED lines=23> */
.L_x_17812:
        /* <DEDUP_REMOVED lines=12> */
.L_x_17814:
[----:B------:R-:W-:Y:S05]  /*1d5e0*/  BSYNC.RECONVERGENT B1 ;  /* 0x0000000000017941 */ /* 0x000fea0003800200 */
.L_x_17813:
        /* <DEDUP_REMOVED lines=62> */
.L_x_17811:
[----:B------:R-:W-:Y:S05]  /*1d9d0*/  BSYNC.RECONVERGENT B0 ;  /* 0x0000000000007941 */ /* 0x000fea0003800200 */
.L_x_17810:
[----:B------:R-:W-:Y:S01]  /*1d9e0*/  I2FP.F32.U32 R25, R25 ;  /* 0x0000001900197245 */ /* 0x000fe20000201000 */
[----:B------:R-:W-:Y:S01]  /*1d9f0*/  @P1 HADD2.F32 R26, -RZ, R39.H0_H0 ;  /* 0x20000027ff1a1230 */ /* 0x000fe20000004100 */
[----:B------:R-:W-:Y:S01]  /*1da00*/  ISETP.NE.AND P5, PT, R142, 0x1, PT ;  /* 0x000000018e00780c */ /* 0x000fe20003fa5270 */
[----:B------:R-:W-:Y:S01]  /*1da10*/  BSSY.RECONVERGENT B0, `(.L_x_17815) ;  /* 0x000005f000007945 */ /* 0x000fe20003800200 */
[----:B------:R-:W-:Y:S02]  /*1da20*/  IMAD.MOV.U32 R144, RZ, RZ, 0x2 ;  /* 0x00000002ff907424 */ /* 0x000fe400078e00ff */
[----:B------:R-:W-:-:S05]  /*1da30*/  FFMA.FTZ R25, R25, R240, 1.1641532182693481445e-10 ;  /* 0x2f00000019197423 */ /* 0x000fca00000100f0 */
[----:B------:R-:W-:Y:S01]  /*1da40*/  FSETP.GTU.FTZ.AND P4, PT, R25, R182, PT ;  /* 0x000000b61900720b */ /* 0x000fe20003f9c000 */
[----:B------:R-:W-:-:S05]  /*1da50*/  HADD2.F32 R25, -RZ, R27.H0_H0 ;  /* 0x2000001bff197230 */ /* 0x000fca0000004100 */
[----:B------:R-:W-:-:S05]  /*1da60*/  FMUL.FTZ R25, R25, R177 ;  /* 0x000000b119197220 */ /* 0x000fca0000410000 */
        /* <DEDUP_REMOVED lines=14> */
.L_x_17817:
        /* <DEDUP_REMOVED lines=12> */
.L_x_17819:
[----:B------:R-:W-:Y:S05]  /*1dc10*/  BSYNC.RECONVERGENT B1 ;  /* 0x0000000000017941 */ /* 0x000fea0003800200 */
.L_x_17818:
        /* <DEDUP_REMOVED lines=62> */
.L_x_17816:
[----:B------:R-:W-:Y:S05]  /*1e000*/  BSYNC.RECONVERGENT B0 ;  /* 0x0000000000007941 */ /* 0x000fea0003800200 */
.L_x_17815:
        /* <DEDUP_REMOVED lines=14> */
.L_x_17779:
[----:B------:R-:W-:Y:S01]  /*1e0f0*/  IMAD.WIDE.U32 R140, R15, 0x10, R242 ;  /* 0x000000100f8c7825 */ /* 0x000fe200078e00f2 */
[----:B------:R-:W-:Y:S02]  /*1e100*/  SEL R27, RZ, 0x1000000, !P5 ;  /* 0x01000000ff1b7807 */ /* 0x000fe40006800000 */
[----:B------:R-:W-:Y:S02]  /*1e110*/  SEL R19, RZ, 0x10000, !P4 ;  /* 0x00010000ff137807 */ /* 0x000fe40006000000 */
[----:B------:R0:W-:Y:S01]  /*1e120*/  STG.E.128 desc[UR6][R140.64], R28 ;  /* 0x0000001c8c007986 */ /* 0x0001e2000c101d06 */
[C---:B------:R-:W-:Y:S02]  /*1e130*/  LOP3.LUT P5, RZ, R6.reuse, 0x8, RZ, 0xc0, !PT ;  /* 0x0000000806ff7812 */ /* 0x040fe400078ac0ff */
[C---:B------:R-:W-:Y:S02]  /*1e140*/  LOP3.LUT P4, RZ, R6.reuse, 0x4, RZ, 0xc0, !PT ;  /* 0x0000000406ff7812 */ /* 0x040fe4000788c0ff */
[----:B------:R-:W-:-:S02]  /*1e150*/  LOP3.LUT P6, RZ, R6, 0x10, RZ, 0xc0, !PT ;  /* 0x0000001006ff7812 */ /* 0x000fc400078cc0ff */
[----:B0-----:R-:W-:Y:S01]  /*1e160*/  SEL R28, RZ, 0x100, !P3 ;  /* 0x00000100ff1c7807 */ /* 0x001fe20005800000 */
[----:B------:R-:W-:Y:S01]  /*1e170*/  IMAD.WIDE.U32 R30, R15, 0x8, R186 ;  /* 0x000000080f1e7825 */ /* 0x000fe200078e00ba */
        /* <DEDUP_REMOVED lines=32> */
.L_x_17820:
        /* <DEDUP_REMOVED lines=26> */
.L_x_17824:
        /* <DEDUP_REMOVED lines=12> */
.L_x_17826:
[----:B------:R-:W-:Y:S05]  /*1e5e0*/  BSYNC.RECONVERGENT B1 ;  /* 0x0000000000017941 */ /* 0x000fea0003800200 */
.L_x_17825:
        /* <DEDUP_REMOVED lines=62> */
.L_x_17823:
[----:B------:R-:W-:Y:S05]  /*1e9d0*/  BSYNC.RECONVERGENT B0 ;  /* 0x0000000000007941 */ /* 0x000fea0003800200 */
.L_x_17822:
        /* <DEDUP_REMOVED lines=8> */
[----:B-----5:R-:W-:-:S03]  /*1ea60*/  HADD2.F32 R7, -RZ, R140.H0_H0 ;  /* 0x2000008cff077230 */ /* 0x020fc60000004100 */
        /* <DEDUP_REMOVED lines=13> */
.L_x_17829:
        /* <DEDUP_REMOVED lines=12> */
.L_x_17831:
[----:B------:R-:W-:Y:S05]  /*1ec00*/  BSYNC.RECONVERGENT B1 ;  /* 0x0000000000017941 */ /* 0x000fea0003800200 */
.L_x_17830:
        /* <DEDUP_REMOVED lines=62> */
.L_x_17828:
[----:B------:R-:W-:Y:S05]  /*1eff0*/  BSYNC.RECONVERGENT B0 ;  /* 0x0000000000007941 */ /* 0x000fea0003800200 */
.L_x_17827:
[----:B------:R-:W-:Y:S01]  /*1f000*/  I2FP.F32.U32 R8, R11 ;  /* 0x0000000b00087245 */ /* 0x000fe20000201000 */
[----:B------:R-:W-:Y:S01]  /*1f010*/  @P1 HADD2.F32 R20, -RZ, R36.H0_H0 ;  /* 0x20000024ff141230 */ /* 0x000fe20000004100 */
[----:B------:R-:W-:Y:S01]  /*1f020*/  ISETP.NE.AND P3, PT, R9, 0x1, PT ;  /* 0x000000010900780c */ /* 0x000fe20003f65270 */
[----:B------:R-:W-:Y:S01]  /*1f030*/  BSSY.RECONVERGENT B0, `(.L_x_17832) ;  /* 0x0000061000007945 */ /* 0x000fe20003800200 */
[----:B------:R-:W-:Y:S02]  /*1f040*/  IMAD.MOV.U32 R11, RZ, RZ, R184 ;  /* 0x000000ffff0b7224 */ /* 0x000fe400078e00b8 */
[----:B------:R-:W-:-:S05]  /*1f050*/  FFMA.FTZ R8, R8, R240, 1.1641532182693481445e-10 ;  /* 0x2f00000008087423 */ /* 0x000fca00000100f0 */
[----:B------:R-:W-:Y:S01]  /*1f060*/  FSETP.GTU.FTZ.AND P2, PT, R8, R182, PT ;  /* 0x000000b60800720b */ /* 0x000fe20003f5c000 */
[----:B------:R-:W-:-:S05]  /*1f070*/  HADD2.F32 R8, -RZ, R40.H0_H0 ;  /* 0x20000028ff087230 */ /* 0x000fca0000004100 */
[----:B------:R-:W-:-:S05]  /*1f080*/  FMUL.FTZ R8, R8, R177 ;  /* 0x000000b108087220 */ /* 0x000fca0000410000 */
        /* <DEDUP_REMOVED lines=16> */
.L_x_17834:
        /* <DEDUP_REMOVED lines=12> */
.L_x_17836:
[----:B------:R-:W-:Y:S05]  /*1f250*/  BSYNC.RECONVERGENT B1 ;  /* 0x0000000000017941 */ /* 0x000fea0003800200 */
.L_x_17835:
        /* <DEDUP_REMOVED lines=62> */
.L_x_17833:
[----:B------:R-:W-:Y:S05]  /*1f640*/  BSYNC.RECONVERGENT B0 ;  /* 0x0000000000007941 */ /* 0x000fea0003800200 */
.L_x_17832:
        /* <DEDUP_REMOVED lines=22> */
.L_x_17839:
        /* <DEDUP_REMOVED lines=12> */
.L_x_17841:
[----:B------:R-:W-:Y:S05]  /*1f870*/  BSYNC.RECONVERGENT B1 ;  /* 0x0000000000017941 */ /* 0x000fea0003800200 */
.L_x_17840:
        /* <DEDUP_REMOVED lines=62> */
.L_x_17838:
[----:B------:R-:W-:Y:S05]  /*1fc60*/  BSYNC.RECONVERGENT B0 ;  /* 0x0000000000007941 */ /* 0x000fea0003800200 */
.L_x_17837:
[----:B------:R-:W-:Y:S01]  /*1fc70*/  I2FP.F32.U32 R8, R11 ;  /* 0x0000000b00087245 */ /* 0x000fe20000201000 */
[----:B------:R-:W-:Y:S01]  /*1fc80*/  @P1 HADD2.F32 R27, -RZ, R36.H1_H1 ;  /* 0x30000024ff1b1230 */ /* 0x000fe20000004100 */
[----:B------:R-:W-:Y:S01]  /*1fc90*/  ISETP.NE.AND P3, PT, R9, 0x1, PT ;  /* 0x000000010900780c */ /* 0x000fe20003f65270 */
[----:B------:R-:W-:Y:S01]  /*1fca0*/  BSSY.RECONVERGENT B0, `(.L_x_17842) ;  /* 0x0000061000007945 */ /* 0x000fe20003800200 */
[----:B------:R-:W-:Y:S02]  /*1fcb0*/  HFMA2 R10, -RZ, RZ, 0, 1.1920928955078125e-07 ;  /* 0x00000002ff0a7431 */ /* 0x000fe400000001ff */
[----:B------:R-:W-:Y:S01]  /*1fcc0*/  FFMA.FTZ R8, R8, R240, 1.1641532182693481445e-10 ;  /* 0x2f00000008087423 */ /* 0x000fe200000100f0 */
[----:B------:R-:W-:-:S04]  /*1fcd0*/  IMAD.MOV.U32 R13, RZ, RZ, R184 ;  /* 0x000000ffff0d7224 */ /* 0x000fc800078e00b8 */
[----:B------:R-:W-:Y:S01]  /*1fce0*/  FSETP.GTU.FTZ.AND P2, PT, R8, R182, PT ;  /* 0x000000b60800720b */ /* 0x000fe20003f5c000 */
[----:B------:R-:W-:-:S05]  /*1fcf0*/  HADD2.F32 R8, -RZ, R40.H1_H1 ;  /* 0x30000028ff087230 */ /* 0x000fca0000004100 */
[----:B------:R-:W-:-:S05]  /*1fd00*/  FMUL.FTZ R8, R8, R177 ;  /* 0x000000b108087220 */ /* 0x000fca0000410000 */
        /* <DEDUP_REMOVED lines=15> */
.L_x_17844:
        /* <DEDUP_REMOVED lines=12> */
.L_x_17846:
[----:B------:R-:W-:Y:S05]  /*1fec0*/  BSYNC.RECONVERGENT B1 ;  /* 0x0000000000017941 */ /* 0x000fea0003800200 */
.L_x_17845:
[----:B-1----:R-:W-:Y:S01]  /*1fed0*/  IMAD.WIDE.U32 R28, R3, -0x2daee0ad, RZ ;  /* 0xd2511f53031c7825 */ /* 0x002fe200078e00ff */
        /* <DEDUP_REMOVED lines=61> */
.L_x_17843:
[----:B------:R-:W-:Y:S05]  /*202b0*/  BSYNC.RECONVERGENT B0 ;  /* 0x0000000000007941 */ /* 0x000fea0003800200 */
.L_x_17842:
        /* <DEDUP_REMOVED lines=8> */
[----:B------:R-:W-:-:S03]  /*20340*/  HADD2.F32 R9, -RZ, R141.H0_H0 ;  /* 0x2000008dff097230 */ /* 0x000fc60000004100 */
        /* <DEDUP_REMOVED lines=13> */
.L_x_17849:
        /* <DEDUP_REMOVED lines=12> */
.L_x_17851:
[----:B------:R-:W-:Y:S05]  /*204e0*/  BSYNC.RECONVERGENT B1 ;  /* 0x0000000000017941 */ /* 0x000fea0003800200 */
.L_x_17850:
        /* <DEDUP_REMOVED lines=62> */
.L_x_17848:
[----:B------:R-:W-:Y:S05]  /*208d0*/  BSYNC.RECONVERGENT B0 ;  /* 0x0000000000007941 */ /* 0x000fea0003800200 */
.L_x_17847:
        /* <DEDUP_REMOVED lines=8> */
[----:B------:R-:W-:-:S05]  /*20960*/  FSEL R10, R10, RZ, !P2 ;  /* 0x000000ff0a0a7208 */ /* 0x000fca0005000000 */
[----:B------:R-:W-:Y:S01]  /*20970*/  FADD.FTZ R9, R9, R10 ;  /* 0x0000000a09097221 */ /* 0x000fe20000010000 */
[----:B------:R-:W-:-:S05]  /*20980*/  @P1 HADD2.F32 R10, -RZ, R37.H0_H0 ;  /* 0x20000025ff0a1230 */ /* 0x000fca0000004100 */
[--C-:B-1----:R-:W-:Y:S01]  /*20990*/  @P1 FADD.FTZ R28, R10, R9.reuse ;  /* 0x000000090a1c1221 */ /* 0x102fe20000010000 */
[----:B------:R-:W-:Y:S01]  /*209a0*/  @!P1 IMAD.MOV.U32 R28, RZ, RZ, R9 ;  /* 0x000000ffff1c9224 */ /* 0x000fe200078e0009 */
[----:B------:R-:W-:Y:S01]  /*209b0*/  SEL R9, RZ, 0x1, P2 ;  /* 0x00000001ff097807 */ /* 0x000fe20001000000 */
        /* <DEDUP_REMOVED lines=11> */
.L_x_17854:
        /* <DEDUP_REMOVED lines=12> */
.L_x_17856:
[----:B------:R-:W-:Y:S05]  /*20b30*/  BSYNC.RECONVERGENT B1 ;  /* 0x0000000000017941 */ /* 0x000fea0003800200 */
.L_x_17855:
        /* <DEDUP_REMOVED lines=62> */
.L_x_17853:
[----:B------:R-:W-:Y:S05]  /*20f20*/  BSYNC.RECONVERGENT B0 ;  /* 0x0000000000007941 */ /* 0x000fea0003800200 */
.L_x_17852:
[----:B------:R-:W-:Y:S01]  /*20f30*/  I2FP.F32.U32 R11, R13 ;  /* 0x0000000d000b7245 */ /* 0x000fe20000201000 */
[----:B------:R-:W-:Y:S01]  /*20f40*/  BSSY.RECONVERGENT B0, `(.L_x_17857) ;  /* 0x0000060000007945 */ /* 0x000fe20003800200 */
[----:B------:R-:W-:Y:S01]  /*20f50*/  ISETP.NE.AND P2, PT, R10, 0x1, PT ;  /* 0x000000010a00780c */ /* 0x000fe20003f45270 */
[----:B------:R-:W-:Y:S01]  /*20f60*/  IMAD.MOV.U32 R13, RZ, RZ, R184 ;  /* 0x000000ffff0d7224 */ /* 0x000fe200078e00b8 */
[----:B------:R-:W-:Y:S01]  /*20f70*/  LOP3.LUT R6, R6, 0xfffffffd, RZ, 0xc0, !PT ;  /* 0xfffffffd06067812 */ /* 0x000fe200078ec0ff */
[----:B------:R-:W-:-:S05]  /*20f80*/  FFMA.FTZ R11, R11, R240, 1.1641532182693481445e-10 ;  /* 0x2f0000000b0b7423 */ /* 0x000fca00000100f0 */
[----:B------:R-:W-:Y:S01]  /*20f90*/  FSETP.GTU.FTZ.AND P3, PT, R11, R182, PT ;  /* 0x000000b60b00720b */ /* 0x000fe20003f7c000 */
[----:B------:R-:W-:-:S05]  /*20fa0*/  HADD2.F32 R11, -RZ, R141.H1_H1 ;  /* 0x3000008dff0b7230 */ /* 0x000fca0000004100 */
[----:B------:R-:W-:-:S05]  /*20fb0*/  FMUL.FTZ R11, R11, R177 ;  /* 0x000000b10b0b7220 */ /* 0x000fca0000410000 */
[----:B------:R-:W-:Y:S01]  /*20fc0*/  FSEL R29, R11, RZ, !P3 ;  /* 0x000000ff0b1d7208 */ /* 0x000fe20005800000 */
[----:B------:R-:W-:Y:S01]  /*20fd0*/  IMAD.MOV.U32 R11, RZ, RZ, 0x2 ;  /* 0x00000002ff0b7424 */ /* 0x000fe200078e00ff */
        /* <DEDUP_REMOVED lines=11> */
.L_x_17859:
        /* <DEDUP_REMOVED lines=12> */
.L_x_17861:
[----:B------:R-:W-:Y:S05]  /*21150*/  BSYNC.RECONVERGENT B1 ;  /* 0x0000000000017941 */ /* 0x000fea0003800200 */
.L_x_17860:
        /* <DEDUP_REMOVED lines=62> */
.L_x_17858:
[----:B------:R-:W-:Y:S05]  /*21540*/  BSYNC.RECONVERGENT B0 ;  /* 0x0000000000007941 */ /* 0x000fea0003800200 */
.L_x_17857:
        /* <DEDUP_REMOVED lines=25> */
.L_x_17864:
        /* <DEDUP_REMOVED lines=12> */
.L_x_17866:
[----:B------:R-:W-:Y:S05]  /*217a0*/  BSYNC.RECONVERGENT B1 ;  /* 0x0000000000017941 */ /* 0x000fea0003800200 */
.L_x_17865:
        /* <DEDUP_REMOVED lines=62> */
.L_x_17863:
[----:B------:R-:W-:Y:S05]  /*21b90*/  BSYNC.RECONVERGENT B0 ;  /* 0x0000000000007941 */ /* 0x000fea0003800200 */
.L_x_17862:
        /* <DEDUP_REMOVED lines=20> */
.L_x_17869:
        /* <DEDUP_REMOVED lines=12> */
.L_x_17871:
[----:B------:R-:W-:Y:S05]  /*21da0*/  BSYNC.RECONVERGENT B1 ;  /* 0x0000000000017941 */ /* 0x000fea0003800200 */
.L_x_17870:
        /* <DEDUP_REMOVED lines=62> */
.L_x_17868:
[----:B------:R-:W-:Y:S05]  /*22190*/  BSYNC.RECONVERGENT B0 ;  /* 0x0000000000007941 */ /* 0x000fea0003800200 */
.L_x_17867:
        /* <DEDUP_REMOVED lines=25> */
.L_x_17874:
        /* <DEDUP_REMOVED lines=12> */
.L_x_17876:
[----:B------:R-:W-:Y:S05]  /*223f0*/  BSYNC.RECONVERGENT B1 ;  /* 0x0000000000017941 */ /* 0x000fea0003800200 */
.L_x_17875:
        /* <DEDUP_REMOVED lines=62> */
.L_x_17873:
[----:B------:R-:W-:Y:S05]  /*227e0*/  BSYNC.RECONVERGENT B0 ;  /* 0x0000000000007941 */ /* 0x000fea0003800200 */
.L_x_17872:
[----:B------:R-:W-:Y:S01]  /*227f0*/  I2FP.F32.U32 R13, R144 ;  /* 0x00000090000d7245 */ /* 0x000fe20000201000 */
[----:B------:R-:W-:Y:S01]  /*22800*/  BSSY.RECONVERGENT B0, `(.L_x_17877) ;  /* 0x000005e000007945 */ /* 0x000fe20003800200 */
[----:B------:R-:W-:-:S03]  /*22810*/  ISETP.NE.AND P4, PT, R12, 0x1, PT ;  /* 0x000000010c00780c */ /* 0x000fc60003f85270 */
[----:B------:R-:W-:-:S05]  /*22820*/  FFMA.FTZ R13, R13, R240, 1.1641532182693481445e-10 ;  /* 0x2f0000000d0d7423 */ /* 0x000fca00000100f0 */
[----:B------:R-:W-:Y:S01]  /*22830*/  FSETP.GTU.FTZ.AND P3, PT, R13, R182, PT ;  /* 0x000000b60d00720b */ /* 0x000fe20003f7c000 */
[----:B------:R-:W-:Y:S01]  /*22840*/  HADD2.F32 R13, -RZ, R142.H1_H1 ;  /* 0x3000008eff0d7230 */ /* 0x000fe20000004100 */
[----:B------:R-:W-:-:S04]  /*22850*/  MOV R142, R184 ;  /* 0x000000b8008e7202 */ /* 0x000fc80000000f00 */
        /* <DEDUP_REMOVED lines=13> */
.L_x_17879:
        /* <DEDUP_REMOVED lines=12> */
.L_x_17881:
[----:B------:R-:W-:Y:S05]  /*229f0*/  BSYNC.RECONVERGENT B1 ;  /* 0x0000000000017941 */ /* 0x000fea0003800200 */
.L_x_17880:
        /* <DEDUP_REMOVED lines=62> */
.L_x_17878:
[----:B------:R-:W-:Y:S05]  /*22de0*/  BSYNC.RECONVERGENT B0 ;  /* 0x0000000000007941 */ /* 0x000fea0003800200 */
.L_x_17877:
[----:B------:R-:W-:Y:S01]  /*22df0*/  I2FP.F32.U32 R12, R142 ;  /* 0x0000008e000c7245 */ /* 0x000fe20000201000 */
[----:B------:R-:W-:Y:S01]  /*22e00*/  BSSY.RECONVERGENT B0, `(.L_x_17882) ;  /* 0x0000063000007945 */ /* 0x000fe20003800200 */
[----:B------:R-:W-:Y:S01]  /*22e10*/  IMAD.MOV.U32 R157, RZ, RZ, 0x2 ;  /* 0x00000002ff9d7424 */ /* 0x000fe200078e00ff */
[----:B------:R-:W-:Y:S02]  /*22e20*/  MOV R144, R184 ;  /* 0x000000b800907202 */ /* 0x000fe40000000f00 */
        /* <DEDUP_REMOVED lines=21> */
.L_x_17884:
        /* <DEDUP_REMOVED lines=12> */
.L_x_17886:
[----:B------:R-:W-:Y:S05]  /*23040*/  BSYNC.RECONVERGENT B1 ;  /* 0x0000000000017941 */ /* 0x000fea0003800200 */
.L_x_17885:
        /* <DEDUP_REMOVED lines=62> */
.L_x_17883:
[----:B------:R-:W-:Y:S05]  /*23430*/  BSYNC.RECONVERGENT B0 ;  /* 0x0000000000007941 */ /* 0x000fea0003800200 */
.L_x_17882:
        /* <DEDUP_REMOVED lines=20> */
.L_x_17889:
        /* <DEDUP_REMOVED lines=12> */
.L_x_17891:
[----:B------:R-:W-:Y:S05]  /*23640*/  BSYNC.RECONVERGENT B1 ;  /* 0x0000000000017941 */ /* 0x000fea0003800200 */
.L_x_17890:
        /* <DEDUP_REMOVED lines=62> */
.L_x_17888:
[----:B------:R-:W-:Y:S05]  /*23a30*/  BSYNC.RECONVERGENT B0 ;  /* 0x0000000000007941 */ /* 0x000fea0003800200 */
.L_x_17887:
        /* <DEDUP_REMOVED lines=25> */
.L_x_17894:
        /* <DEDUP_REMOVED lines=12> */
.L_x_17896:
[----:B------:R-:W-:Y:S05]  /*23c90*/  BSYNC.RECONVERGENT B1 ;  /* 0x0000000000017941 */ /* 0x000fea0003800200 */
.L_x_17895:
        /* <DEDUP_REMOVED lines=62> */
.L_x_17893:
[----:B------:R-:W-:Y:S05]  /*24080*/  BSYNC.RECONVERGENT B0 ;  /* 0x0000000000007941 */ /* 0x000fea0003800200 */
.L_x_17892:
        /* <DEDUP_REMOVED lines=20> */
.L_x_17899:
        /* <DEDUP_REMOVED lines=15> */
.L_x_17901:
[----:B------:R-:W-:Y:S05]  /*242c0*/  BSYNC.RECONVERGENT B1 ;  /* 0x0000000000017941 */ /* 0x000fea0003800200 */
.L_x_17900:
        /* <DEDUP_REMOVED lines=62> */
.L_x_17898:
[----:B------:R-:W-:Y:S05]  /*246b0*/  BSYNC.RECONVERGENT B0 ;  /* 0x0000000000007941 */ /* 0x000fea0003800200 */
.L_x_17897:
        /* <DEDUP_REMOVED lines=18> */
.L_x_17821:
        /* <DEDUP_REMOVED lines=16> */
.L_x_17905:
        /* <DEDUP_REMOVED lines=12> */
.L_x_17907:
[----:B------:R-:W-:Y:S05]  /*249a0*/  BSYNC.RECONVERGENT B1 ;  /* 0x0000000000017941 */ /* 0x000fea0003800200 */
.L_x_17906:
        /* <DEDUP_REMOVED lines=62> */
.L_x_17904:
[----:B------:R-:W-:Y:S05]  /*24d90*/  BSYNC.RECONVERGENT B0 ;  /* 0x0000000000007941 */ /* 0x000fea0003800200 */
.L_x_17903:
[----:B------:R-:W-:Y:S01]  /*24da0*/  I2FP.F32.U32 R20, R27 ;  /* 0x0000001b00147245 */ /* 0x000fe20000201000 */
[----:B-----5:R-:W-:Y:S01]  /*24db0*/  @P1 HADD2.F32 R27, -RZ, R36.H0_H0 ;  /* 0x20000024ff1b1230 */ /* 0x020fe20000004100 */
[----:B------:R-:W-:Y:S01]  /*24dc0*/  ISETP.NE.AND P3, PT, R29, 0x1, PT ;  /* 0x000000011d00780c */ /* 0x000fe20003f65270 */
[----:B------:R-:W-:Y:S01]  /*24dd0*/  BSSY.RECONVERGENT B0, `(.L_x_17908) ;  /* 0x0000061000007945 */ /* 0x000fe20003800200 */
[----:B------:R-:W-:Y:S01]  /*24de0*/  LOP3.LUT R6, R6, 0xffffffef, RZ, 0xc0, !PT ;  /* 0xffffffef06067812 */ /* 0x000fe200078ec0ff */
[----:B------:R-:W-:Y:S01]  /*24df0*/  FFMA.FTZ R20, R20, R240, 1.1641532182693481445e-10 ;  /* 0x2f00000014147423 */ /* 0x000fe200000100f0 */
[----:B------:R-:W-:-:S04]  /*24e00*/  IMAD.MOV.U32 R28, RZ, RZ, 0x2 ;  /* 0x00000002ff1c7424 */ /* 0x000fc800078e00ff */
[----:B------:R-:W-:Y:S01]  /*24e10*/  FSETP.GTU.FTZ.AND P2, PT, R20, R182, PT ;  /* 0x000000b61400720b */ /* 0x000fe20003f5c000 */
[----:B------:R-:W-:-:S05]  /*24e20*/  HADD2.F32 R20, -RZ, R140.H0_H0 ;  /* 0x2000008cff147230 */ /* 0x000fca0000004100 */
[----:B------:R-:W-:-:S05]  /*24e30*/  FMUL.FTZ R20, R20, R177 ;  /* 0x000000b114147220 */ /* 0x000fca0000410000 */
        /* <DEDUP_REMOVED lines=15> */
.L_x_17910:
        /* <DEDUP_REMOVED lines=12> */
.L_x_17912:
[----:B------:R-:W-:Y:S05]  /*24ff0*/  BSYNC.RECONVERGENT B1 ;  /* 0x0000000000017941 */ /* 0x000fea0003800200 */
.L_x_17911:
        /* <DEDUP_REMOVED lines=62> */
.L_x_17909:
[----:B------:R-:W-:Y:S05]  /*253e0*/  BSYNC.RECONVERGENT B0 ;  /* 0x0000000000007941 */ /* 0x000fea0003800200 */
.L_x_17908:
[----:B------:R-:W-:Y:S01]  /*253f0*/  I2FP.F32.U32 R27, R27 ;  /* 0x0000001b001b7245 */ /* 0x000fe20000201000 */
[----:B------:R-:W-:Y:S01]  /*25400*/  @P1 HADD2.F32 R29, -RZ, R36.H1_H1 ;  /* 0x30000024ff1d1230 */ /* 0x000fe20000004100 */
[----:B------:R-:W-:Y:S01]  /*25410*/  ISETP.NE.AND P3, PT, R28, 0x1, PT ;  /* 0x000000011c00780c */ /* 0x000fe20003f65270 */
[----:B------:R-:W-:Y:S01]  /*25420*/  BSSY.RECONVERGENT B0, `(.L_x_17913) ;  /* 0x0000061000007945 */ /* 0x000fe20003800200 */
[----:B------:R-:W-:Y:S01]  /*25430*/  LOP3.LUT R6, R6, 0xfffffff7, RZ, 0xc0, !PT ;  /* 0xfffffff706067812 */ /* 0x000fe200078ec0ff */
[----:B------:R-:W-:Y:S01]  /*25440*/  FFMA.FTZ R27, R27, R240, 1.1641532182693481445e-10 ;  /* 0x2f0000001b1b7423 */ /* 0x000fe200000100f0 */
[----:B------:R-:W-:-:S04]  /*25450*/  IMAD.MOV.U32 R31, RZ, RZ, R184 ;  /* 0x000000ffff1f7224 */ /* 0x000fc800078e00b8 */
[----:B------:R-:W-:Y:S01]  /*25460*/  FSETP.GTU.FTZ.AND P2, PT, R27, R182, PT ;  /* 0x000000b61b00720b */ /* 0x000fe20003f5c000 */
[----:B------:R-:W-:-:S05]  /*25470*/  HADD2.F32 R27, -RZ, R140.H1_H1 ;  /* 0x3000008cff1b7230 */ /* 0x000fca0000004100 */
[----:B------:R-:W-:-:S05]  /*25480*/  FMUL.FTZ R27, R27, R177 ;  /* 0x000000b11b1b7220 */ /* 0x000fca0000410000 */
        /* <DEDUP_REMOVED lines=15> */
.L_x_17915:
        /* <DEDUP_REMOVED lines=12> */
.L_x_17917:
[----:B------:R-:W-:Y:S05]  /*25640*/  BSYNC.RECONVERGENT B1 ;  /* 0x0000000000017941 */ /* 0x000fea0003800200 */
.L_x_17916:
        /* <DEDUP_REMOVED lines=62> */
.L_x_17914:
[----:B------:R-:W-:Y:S05]  /*25a30*/  BSYNC.RECONVERGENT B0 ;  /* 0x0000000000007941 */ /* 0x000fea0003800200 */
.L_x_17913:
[----:B------:R-:W-:Y:S01]  /*25a40*/  I2FP.F32.U32 R28, R31 ;  /* 0x0000001f001c7245 */ /* 0x000fe20000201000 */
[----:B------:R-:W-:Y:S01]  /*25a50*/  @P1 HADD2.F32 R30, -RZ, R37.H0_H0 ;  /* 0x20000025ff1e1230 */ /* 0x000fe20000004100 */
[----:B------:R-:W-:Y:S01]  /*25a60*/  ISETP.NE.AND P3, PT, R29, 0x1, PT ;  /* 0x000000011d00780c */ /* 0x000fe20003f65270 */
[----:B------:R-:W-:Y:S01]  /*25a70*/  BSSY.RECONVERGENT B0, `(.L_x_17918) ;  /* 0x0000061000007945 */ /* 0x000fe20003800200 */
[----:B------:R-:W-:Y:S01]  /*25a80*/  LOP3.LUT R6, R6, 0xfffffffb, RZ, 0xc0, !PT ;  /* 0xfffffffb06067812 */ /* 0x000fe200078ec0ff */
[----:B------:R-:W-:Y:S01]  /*25a90*/  FFMA.FTZ R28, R28, R240, 1.1641532182693481445e-10 ;  /* 0x2f0000001c1c7423 */ /* 0x000fe200000100f0 */
[----:B------:R-:W-:-:S04]  /*25aa0*/  IMAD.MOV.U32 R144, RZ, RZ, R184 ;  /* 0x000000ffff907224 */ /* 0x000fc800078e00b8 */
[----:B------:R-:W-:Y:S01]  /*25ab0*/  FSETP.GTU.FTZ.AND P2, PT, R28, R182, PT ;  /* 0x000000b61c00720b */ /* 0x000fe20003f5c000 */
[----:B------:R-:W-:-:S05]  /*25ac0*/  HADD2.F32 R28, -RZ, R141.H0_H0 ;  /* 0x2000008dff1c7230 */ /* 0x000fca0000004100 */
[----:B------:R-:W-:-:S05]  /*25ad0*/  FMUL.FTZ R28, R28, R177 ;  /* 0x000000b11c1c7220 */ /* 0x000fca0000410000 */
        /* <DEDUP_REMOVED lines=15> */
.L_x_17920:
        /* <DEDUP_REMOVED lines=12> */
.L_x_17922:
[----:B------:R-:W-:Y:S05]  /*25c90*/  BSYNC.RECONVERGENT B1 ;  /* 0x0000000000017941 */ /* 0x000fea0003800200 */
.L_x_17921:
        /* <DEDUP_REMOVED lines=62> */
.L_x_17919:
[----:B------:R-:W-:Y:S05]  /*26080*/  BSYNC.RECONVERGENT B0 ;  /* 0x0000000000007941 */ /* 0x000fea0003800200 */
.L_x_17918:
[----:B------:R-:W-:Y:S01]  /*26090*/  I2FP.F32.U32 R29, R144 ;  /* 0x00000090001d7245 */ /* 0x000fe20000201000 */
[----:B------:R-:W-:Y:S01]  /*260a0*/  @P1 HADD2.F32 R31, -RZ, R37.H1_H1 ;  /* 0x30000025ff1f1230 */ /* 0x000fe20000004100 */
[----:B------:R-:W-:Y:S01]  /*260b0*/  ISETP.NE.AND P2, PT, R30, 0x1, PT ;  /* 0x000000011e00780c */ /* 0x000fe20003f45270 */
[----:B------:R-:W-:Y:S01]  /*260c0*/  BSSY.RECONVERGENT B0, `(.L_x_17923) ;  /* 0x0000061000007945 */ /* 0x000fe20003800200 */
[----:B------:R-:W-:Y:S01]  /*260d0*/  LOP3.LUT R6, R6, 0xfffffffd, RZ, 0xc0, !PT ;  /* 0xfffffffd06067812 */ /* 0x000fe200078ec0ff */
[----:B------:R-:W-:Y:S01]  /*260e0*/  FFMA.FTZ R29, R29, R240, 1.1641532182693481445e-10 ;  /* 0x2f0000001d1d7423 */ /* 0x000fe200000100f0 */
[----:B------:R-:W-:Y:S01]  /*260f0*/  IMAD.MOV.U32 R154, RZ, RZ, 0x2 ;  /* 0x00000002ff9a7424 */ /* 0x000fe200078e00ff */
[----:B------:R-:W-:-:S03]  /*26100*/  MOV R144, R184 ;  /* 0x000000b800907202 */ /* 0x000fc60000000f00 */
[----:B------:R-:W-:Y:S01]  /*26110*/  FSETP.GTU.FTZ.AND P3, PT, R29, R182, PT ;  /* 0x000000b61d00720b */ /* 0x000fe20003f7c000 */
[----:B------:R-:W-:-:S05]  /*26120*/  HADD2.F32 R29, -RZ, R141.H1_H1 ;  /* 0x3000008dff1d7230 */ /* 0x000fca0000004100 */
        /* <DEDUP_REMOVED lines=15> */
.L_x_17925:
        /* <DEDUP_REMOVED lines=12> */
.L_x_17927:
[----:B------:R-:W-:Y:S05]  /*262e0*/  BSYNC.RECONVERGENT B1 ;  /* 0x0000000000017941 */ /* 0x000fea0003800200 */
.L_x_17926:
        /* <DEDUP_REMOVED lines=62> */
.L_x_17924:
[----:B------:R-:W-:Y:S05]  /*266d0*/  BSYNC.RECONVERGENT B0 ;  /* 0x0000000000007941 */ /* 0x000fea0003800200 */
.L_x_17923:
        /* <DEDUP_REMOVED lines=23> */
.L_x_17930:
        /* <DEDUP_REMOVED lines=12> */
.L_x_17932:
[----:B------:R-:W-:Y:S05]  /*26910*/  BSYNC.RECONVERGENT B1 ;  /* 0x0000000000017941 */ /* 0x000fea0003800200 */
.L_x_17931:
        /* <DEDUP_REMOVED lines=62> */
.L_x_17929:
[----:B------:R-:W-:Y:S05]  /*26d00*/  BSYNC.RECONVERGENT B0 ;  /* 0x0000000000007941 */ /* 0x000fea0003800200 */
.L_x_17928:
[----:B------:R-:W-:Y:S01]  /*26d10*/  I2FP.F32.U32 R31, R31 ;  /* 0x0000001f001f7245 */ /* 0x000fe20000201000 */
[----:B------:R-:W-:Y:S01]  /*26d20*/  BSSY.RECONVERGENT B0, `(.L_x_17933) ;  /* 0x0000061000007945 */ /* 0x000fe20003800200 */
[----:B------:R-:W-:Y:S01]  /*26d30*/  ISETP.NE.AND P4, PT, R144, 0x1, PT ;  /* 0x000000019000780c */ /* 0x000fe20003f85270 */
[----:B------:R-:W-:Y:S02]  /*26d40*/  HFMA2 R161, -RZ, RZ, 0, 1.1920928955078125e-07 ;  /* 0x00000002ffa17431 */ /* 0x000fe400000001ff */
[----:B------:R-:W-:Y:S02]  /*26d50*/  IMAD.MOV.U32 R154, RZ, RZ, R184 ;  /* 0x000000ffff9a7224 */ /* 0x000fe400078e00b8 */
[----:B------:R-:W-:-:S05]  /*26d60*/  FFMA.FTZ R31, R31, R240, 1.1641532182693481445e-10 ;  /* 0x2f0000001f1f7423 */ /* 0x000fca00000100f0 */
[----:B------:R-:W-:Y:S01]  /*26d70*/  FSETP.GTU.FTZ.AND P3, PT, R31, R182, PT ;  /* 0x000000b61f00720b */ /* 0x000fe20003f7c000 */
[----:B------:R-:W-:Y:S02]  /*26d80*/  HADD2.F32 R31, -RZ, R142.H1_H1 ;  /* 0x3000008eff1f7230 */ /* 0x000fe40000004100 */
[----:B------:R-:W-:-:S03]  /*26d90*/  @P1 HADD2.F32 R142, -RZ, R38.H1_H1 ;  /* 0x30000026ff8e1230 */ /* 0x000fc60000004100 */
        /* <DEDUP_REMOVED lines=14> */
.L_x_17935:
        /* <DEDUP_REMOVED lines=12> */
.L_x_17937:
[----:B------:R-:W-:Y:S05]  /*26f40*/  BSYNC.RECONVERGENT B1 ;  /* 0x0000000000017941 */ /* 0x000fea0003800200 */
.L_x_17936:
        /* <DEDUP_REMOVED lines=62> */
.L_x_17934:
[----:B------:R-:W-:Y:S05]  /*27330*/  BSYNC.RECONVERGENT B0 ;  /* 0x0000000000007941 */ /* 0x000fea0003800200 */
.L_x_17933:
        /* <DEDUP_REMOVED lines=23> */
.L_x_17940:
        /* <DEDUP_REMOVED lines=12> */
.L_x_17942:
[----:B------:R-:W-:Y:S05]  /*27570*/  BSYNC.RECONVERGENT B1 ;  /* 0x0000000000017941 */ /* 0x000fea0003800200 */
.L_x_17941:
        /* <DEDUP_REMOVED lines=62> */
.L_x_17939:
[----:B------:R-:W-:Y:S05]  /*27960*/  BSYNC.RECONVERGENT B0 ;  /* 0x0000000000007941 */ /* 0x000fea0003800200 */
.L_x_17938:
        /* <DEDUP_REMOVED lines=14> */
.L_x_17902:
        /* <DEDUP_REMOVED lines=41> */
.L_x_17943:
        /* <DEDUP_REMOVED lines=26> */
.L_x_17947:
        /* <DEDUP_REMOVED lines=12> */
.L_x_17949:
[----:B------:R-:W-:Y:S05]  /*27f40*/  BSYNC.RECONVERGENT B1 ;  /* 0x0000000000017941 */ /* 0x000fea0003800200 */
.L_x_17948:
        /* <DEDUP_REMOVED lines=62> */
.L_x_17946:
[----:B------:R-:W-:Y:S05]  /*28330*/  BSYNC.RECONVERGENT B0 ;  /* 0x0000000000007941 */ /* 0x000fea0003800200 */
.L_x_17945:
        /* <DEDUP_REMOVED lines=22> */
.L_x_17952:
        /* <DEDUP_REMOVED lines=12> */
.L_x_17954:
[----:B------:R-:W-:Y:S05]  /*28560*/  BSYNC.RECONVERGENT B1 ;  /* 0x0000000000017941 */ /* 0x000fea0003800200 */
.L_x_17953:
        /* <DEDUP_REMOVED lines=62> */
.L_x_17951:
[----:B------:R-:W-:Y:S05]  /*28950*/  BSYNC.RECONVERGENT B0 ;  /* 0x0000000000007941 */ /* 0x000fea0003800200 */
.L_x_17950:
        /* <DEDUP_REMOVED lines=25> */
.L_x_17957:
        /* <DEDUP_REMOVED lines=12> */
.L_x_17959:
[----:B------:R-:W-:Y:S05]  /*28bb0*/  BSYNC.RECONVERGENT B1 ;  /* 0x0000000000017941 */ /* 0x000fea0003800200 */
.L_x_17958:
        /* <DEDUP_REMOVED lines=62> */
.L_x_17956:
[----:B------:R-:W-:Y:S05]  /*28fa0*/  BSYNC.RECONVERGENT B0 ;  /* 0x0000000000007941 */ /* 0x000fea0003800200 */
.L_x_17955:
[----:B------:R-:W-:Y:S01]  /*28fb0*/  I2FP.F32.U32 R9, R11 ;  /* 0x0000000b00097245 */ /* 0x000fe20000201000 */
[----:B------:R-:W-:Y:S01]  /*28fc0*/  BSSY.RECONVERGENT B0, `(.L_x_17960) ;  /* 0x0000060000007945 */ /* 0x000fe20003800200 */
[----:B------:R-:W-:Y:S01]  /*28fd0*/  ISETP.NE.AND P3, PT, R8, 0x1, PT ;  /* 0x000000010800780c */ /* 0x000fe20003f65270 */
[----:B------:R-:W-:Y:S01]  /*28fe0*/  IMAD.MOV.U32 R11, RZ, RZ, R184 ;  /* 0x000000ffff0b7224 */ /* 0x000fe200078e00b8 */
[----:B------:R-:W-:Y:S01]  /*28ff0*/  LOP3.LUT R6, R6, 0xfffffff7, RZ, 0xc0, !PT ;  /* 0xfffffff706067812 */ /* 0x000fe200078ec0ff */
[----:B------:R-:W-:-:S05]  /*29000*/  FFMA.FTZ R9, R9, R240, 1.1641532182693481445e-10 ;  /* 0x2f00000009097423 */ /* 0x000fca00000100f0 */
[----:B------:R-:W-:Y:S01]  /*29010*/  FSETP.GTU.FTZ.AND P2, PT, R9, R182, PT ;  /* 0x000000b60900720b */ /* 0x000fe20003f5c000 */
[----:B------:R-:W-:-:S03]  /*29020*/  HADD2.F32 R9, -RZ, R140.H1_H1 ;  /* 0x3000008cff097230 */ /* 0x000fc60000004100 */
[----:B------:R-:W-:Y:S02]  /*29030*/  PLOP3.LUT P4, PT, P2, PT, PT, 0x8, 0x80 ;  /* 0x000000000080781c */ /* 0x000fe4000178e170 */
[----:B------:R-:W-:-:S05]  /*29040*/  FMUL.FTZ R9, R9, R177 ;  /* 0x000000b109097220 */ /* 0x000fca0000410000 */
[----:B------:R-:W-:Y:S01]  /*29050*/  FSEL R14, R9, RZ, !P2 ;  /* 0x000000ff090e7208 */ /* 0x000fe20005000000 */
[----:B------:R-:W-:-:S05]  /*29060*/  IMAD.MOV.U32 R9, RZ, RZ, 0x2 ;  /* 0x00000002ff097424 */ /* 0x000fca00078e00ff */
        /* <DEDUP_REMOVED lines=10> */
.L_x_17962:
        /* <DEDUP_REMOVED lines=12> */
.L_x_17964:
[----:B------:R-:W-:Y:S05]  /*291d0*/  BSYNC.RECONVERGENT B1 ;  /* 0x0000000000017941 */ /* 0x000fea0003800200 */
.L_x_17963:
        /* <DEDUP_REMOVED lines=62> */
.L_x_17961:
[----:B------:R-:W-:Y:S05]  /*295c0*/  BSYNC.RECONVERGENT B0 ;  /* 0x0000000000007941 */ /* 0x000fea0003800200 */
.L_x_17960:
[----:B------:R-:W-:Y:S01]  /*295d0*/  I2FP.F32.U32 R8, R11 ;  /* 0x0000000b00087245 */ /* 0x000fe20000201000 */
[----:B------:R-:W-:Y:S01]  /*295e0*/  @P1 HADD2.F32 R10, -RZ, R36.H1_H1 ;  /* 0x30000024ff0a1230 */ /* 0x000fe20000004100 */
[----:B------:R-:W-:Y:S01]  /*295f0*/  ISETP.NE.AND P3, PT, R9, 0x1, PT ;  /* 0x000000010900780c */ /* 0x000fe20003f65270 */
        /* <DEDUP_REMOVED lines=22> */
.L_x_17967:
        /* <DEDUP_REMOVED lines=12> */
.L_x_17969:
[----:B------:R-:W-:Y:S05]  /*29820*/  BSYNC.RECONVERGENT B1 ;  /* 0x0000000000017941 */ /* 0x000fea0003800200 */
.L_x_17968:
        /* <DEDUP_REMOVED lines=62> */
.L_x_17966:
[----:B------:R-:W-:Y:S05]  /*29c10*/  BSYNC.RECONVERGENT B0 ;  /* 0x0000000000007941 */ /* 0x000fea0003800200 */
.L_x_17965:
        /* <DEDUP_REMOVED lines=22> */
.L_x_17972:
        /* <DEDUP_REMOVED lines=12> */
.L_x_17974:
[----:B------:R-:W-:Y:S05]  /*29e40*/  BSYNC.RECONVERGENT B1 ;  /* 0x0000000000017941 */ /* 0x000fea0003800200 */
.L_x_17973:
        /* <DEDUP_REMOVED lines=62> */
.L_x_17971:
[----:B------:R-:W-:Y:S05]  /*2a230*/  BSYNC.RECONVERGENT B0 ;  /* 0x0000000000007941 */ /* 0x000fea0003800200 */
.L_x_17970:
        /* <DEDUP_REMOVED lines=25> */
.L_x_17977:
        /* <DEDUP_REMOVED lines=12> */
.L_x_17979:
[----:B------:R-:W-:Y:S05]  /*2a490*/  BSYNC.RECONVERGENT B1 ;  /* 0x0000000000017941 */ /* 0x000fea0003800200 */
.L_x_17978:
        /* <DEDUP_REMOVED lines=62> */
.L_x_17976:
[----:B------:R-:W-:Y:S05]  /*2a880*/  BSYNC.RECONVERGENT B0 ;  /* 0x0000000000007941 */ /* 0x000fea0003800200 */
.L_x_17975:
[----:B------:R-:W-:Y:S01]  /*2a890*/  I2FP.F32.U32 R11, R13 ;  /* 0x0000000d000b7245 */ /* 0x000fe20000201000 */
[----:B------:R-:W-:Y:S01]  /*2a8a0*/  BSSY.RECONVERGENT B0, `(.L_x_17980) ;  /* 0x0000060000007945 */ /* 0x000fe20003800200 */
[----:B------:R-:W-:Y:S02]  /*2a8b0*/  ISETP.NE.AND P2, PT, R10, 0x1, PT ;  /* 0x000000010a00780c */ /* 0x000fe40003f45270 */
[----:B------:R-:W-:Y:S01]  /*2a8c0*/  LOP3.LUT R6, R6, 0xfffffffd, RZ, 0xc0, !PT ;  /* 0xfffffffd06067812 */ /* 0x000fe200078ec0ff */
[----:B------:R-:W-:Y:S01]  /*2a8d0*/  FFMA.FTZ R11, R11, R240, 1.1641532182693481445e-10 ;  /* 0x2f0000000b0b7423 */ /* 0x000fe200000100f0 */
[----:B------:R-:W-:-:S04]  /*2a8e0*/  MOV R13, R184 ;  /* 0x000000b8000d7202 */ /* 0x000fc80000000f00 */
        /* <DEDUP_REMOVED lines=16> */
.L_x_17982:
        /* <DEDUP_REMOVED lines=12> */
.L_x_17984:
[----:B------:R-:W-:Y:S05]  /*2aab0*/  BSYNC.RECONVERGENT B1 ;  /* 0x0000000000017941 */ /* 0x000fea0003800200 */
.L_x_17983:
        /* <DEDUP_REMOVED lines=62> */
.L_x_17981:
[----:B------:R-:W-:Y:S05]  /*2aea0*/  BSYNC.RECONVERGENT B0 ;  /* 0x0000000000007941 */ /* 0x000fea0003800200 */
.L_x_17980:
[----:B------:R-:W-:Y:S01]  /*2aeb0*/  I2FP.F32.U32 R10, R13 ;  /* 0x0000000d000a7245 */ /* 0x000fe20000201000 */
[----:B------:R-:W-:Y:S01]  /*2aec0*/  @P1 HADD2.F32 R12, -RZ, R37.H1_H1 ;  /* 0x30000025ff0c1230 */ /* 0x000fe20000004100 */
[----:B------:R-:W-:Y:S01]  /*2aed0*/  BSSY.RECONVERGENT B0, `(.L_x_17985) ;  /* 0x0000062000007945 */ /* 0x000fe20003800200 */
[----:B------:R-:W-:Y:S02]  /*2aee0*/  MOV R161, R184 ;  /* 0x000000b800a17202 */ /* 0x000fe40000000f00 */
        /* <DEDUP_REMOVED lines=21> */
.L_x_17987:
        /* <DEDUP_REMOVED lines=12> */
.L_x_17989:
[----:B------:R-:W-:Y:S05]  /*2b100*/  BSYNC.RECONVERGENT B1 ;  /* 0x0000000000017941 */ /* 0x000fea0003800200 */
.L_x_17988:
        /* <DEDUP_REMOVED lines=62> */
.L_x_17986:
[----:B------:R-:W-:Y:S05]  /*2b4f0*/  BSYNC.RECONVERGENT B0 ;  /* 0x0000000000007941 */ /* 0x000fea0003800200 */
.L_x_17985:
        /* <DEDUP_REMOVED lines=20> */
.L_x_17992:
        /* <DEDUP_REMOVED lines=12> */
.L_x_17994:
[----:B------:R-:W-:Y:S05]  /*2b700*/  BSYNC.RECONVERGENT B1 ;  /* 0x0000000000017941 */ /* 0x000fea0003800200 */
.L_x_17993:
        /* <DEDUP_REMOVED lines=62> */
.L_x_17991:
[----:B------:R-:W-:Y:S05]  /*2baf0*/  BSYNC.RECONVERGENT B0 ;  /* 0x0000000000007941 */ /* 0x000fea0003800200 */
.L_x_17990:
        /* <DEDUP_REMOVED lines=25> */
.L_x_17997:
        /* <DEDUP_REMOVED lines=12> */
.L_x_17999:
[----:B------:R-:W-:Y:S05]  /*2bd50*/  BSYNC.RECONVERGENT B1 ;  /* 0x0000000000017941 */ /* 0x000fea0003800200 */
.L_x_17998:
        /* <DEDUP_REMOVED lines=62> */
.L_x_17996:
[----:B------:R-:W-:Y:S05]  /*2c140*/  BSYNC.RECONVERGENT B0 ;  /* 0x0000000000007941 */ /* 0x000fea0003800200 */
.L_x_17995:
        /* <DEDUP_REMOVED lines=20> */
.L_x_18002:
        /* <DEDUP_REMOVED lines=12> */
.L_x_18004:
[----:B------:R-:W-:Y:S05]  /*2c350*/  BSYNC.RECONVERGENT B1 ;  /* 0x0000000000017941 */ /* 0x000fea0003800200 */
.L_x_18003:
        /* <DEDUP_REMOVED lines=62> */
.L_x_18001:
[----:B------:R-:W-:Y:S05]  /*2c740*/  BSYNC.RECONVERGENT B0 ;  /* 0x0000000000007941 */ /* 0x000fea0003800200 */
.L_x_18000:
        /* <DEDUP_REMOVED lines=13> */
[----:B------:R-:W-:Y:S01]  /*2c820*/  IMAD.MOV.U32 R13, RZ, RZ, R184 ;  /* 0x000000ffff0d7224 */ /* 0x000fe200078e00b8 */
        /* <DEDUP_REMOVED lines=11> */
.L_x_18007:
        /* <DEDUP_REMOVED lines=12> */
.L_x_18009:
[----:B------:R-:W-:Y:S05]  /*2c9a0*/  BSYNC.RECONVERGENT B1 ;  /* 0x0000000000017941 */ /* 0x000fea0003800200 */
.L_x_18008:
        /* <DEDUP_REMOVED lines=62> */
.L_x_18006:
[----:B------:R-:W-:Y:S05]  /*2cd90*/  BSYNC.RECONVERGENT B0 ;  /* 0x0000000000007941 */ /* 0x000fea0003800200 */
.L_x_18005:
        /* <DEDUP_REMOVED lines=20> */
.L_x_18012:
        /* <DEDUP_REMOVED lines=12> */
.L_x_18014:
[----:B------:R-:W-:Y:S05]  /*2cfa0*/  BSYNC.RECONVERGENT B1 ;  /* 0x0000000000017941 */ /* 0x000fea0003800200 */
.L_x_18013:
        /* <DEDUP_REMOVED lines=59> */
[----:B------:R-:W-:Y:S02]  /*2d360*/  HFMA2 R167, -RZ, RZ, 0, 0 ;  /* 0x00000000ffa77431 */ /* 0x000fe400000001ff */
[----:B------:R-:W-:Y:S01]  /*2d370*/  IMAD.MOV.U32 R184, RZ, RZ, R172 ;  /* 0x000000ffffb87224 */ /* 0x000fe200078e00ac */
[----:B------:R-:W-:-:S07]  /*2d380*/  LOP3.LUT R179, R174, UR15, R173, 0x96, !PT ;  /* 0x0000000faeb37c12 */ /* 0x000fce000f8e96ad */
.L_x_18011:
[----:B------:R-:W-:Y:S05]  /*2d390*/  BSYNC.RECONVERGENT B0 ;  /* 0x0000000000007941 */ /* 0x000fea0003800200 */
.L_x_18010:
        /* <DEDUP_REMOVED lines=25> */
.L_x_18017:
        /* <DEDUP_REMOVED lines=12> */
.L_x_18019:
[----:B------:R-:W-:Y:S05]  /*2d5f0*/  BSYNC.RECONVERGENT B1 ;  /* 0x0000000000017941 */ /* 0x000fea0003800200 */
.L_x_18018:
        /* <DEDUP_REMOVED lines=62> */
.L_x_18016:
[----:B------:R-:W-:Y:S05]  /*2d9e0*/  BSYNC.RECONVERGENT B0 ;  /* 0x0000000000007941 */ /* 0x000fea0003800200 */
.L_x_18015:
        /* <DEDUP_REMOVED lines=20> */
.L_x_18022:
        /* <DEDUP_REMOVED lines=15> */
.L_x_18024:
[----:B------:R-:W-:Y:S05]  /*2dc20*/  BSYNC.RECONVERGENT B1 ;  /* 0x0000000000017941 */ /* 0x000fea0003800200 */
.L_x_18023:
        /* <DEDUP_REMOVED lines=62> */
.L_x_18021:
[----:B------:R-:W-:Y:S05]  /*2e010*/  BSYNC.RECONVERGENT B0 ;  /* 0x0000000000007941 */ /* 0x000fea0003800200 */
.L_x_18020:
        /* <DEDUP_REMOVED lines=18> */
.L_x_17944:
        /* <DEDUP_REMOVED lines=16> */
.L_x_18028:
        /* <DEDUP_REMOVED lines=12> */
.L_x_18030:
[----:B------:R-:W-:Y:S05]  /*2e300*/  BSYNC.RECONVERGENT B1 ;  /* 0x0000000000017941 */ /* 0x000fea0003800200 */
.L_x_18029:
        /* <DEDUP_REMOVED lines=59> */
[----:B------:R-:W-:Y:S01]  /*2e6c0*/  MOV R184, R158 ;  /* 0x0000009e00b87202 */ /* 0x000fe20000000f00 */
[----:B------:R-:W-:Y:S01]  /*2e6d0*/  IMAD.MOV.U32 R158, RZ, RZ, R156 ;  /* 0x000000ffff9e7224 */ /* 0x000fe200078e009c */
[----:B------:R-:W-:-:S07]  /*2e6e0*/  LOP3.LUT R179, R160, UR15, R159, 0x96, !PT ;  /* 0x0000000fa0b37c12 */ /* 0x000fce000f8e969f */
.L_x_18027:
[----:B------:R-:W-:Y:S05]  /*2e6f0*/  BSYNC.RECONVERGENT B0 ;  /* 0x0000000000007941 */ /* 0x000fea0003800200 */
.L_x_18026:
[----:B------:R-:W-:Y:S01]  /*2e700*/  I2FP.F32.U32 R156, R158 ;  /* 0x0000009e009c7245 */ /* 0x000fe20000201000 */
[----:B-----5:R-:W-:Y:S01]  /*2e710*/  @P1 HADD2.F32 R158, -RZ, R36.H0_H0 ;  /* 0x20000024ff9e1230 */ /* 0x020fe20000004100 */
        /* <DEDUP_REMOVED lines=23> */
.L_x_18033:
        /* <DEDUP_REMOVED lines=12> */
.L_x_18035:
[----:B------:R-:W-:Y:S05]  /*2e950*/  BSYNC.RECONVERGENT B1 ;  /* 0x0000000000017941 */ /* 0x000fea0003800200 */
.L_x_18034:
        /* <DEDUP_REMOVED lines=62> */
.L_x_18032:
[----:B------:R-:W-:Y:S05]  /*2ed40*/  BSYNC.RECONVERGENT B0 ;  /* 0x0000000000007941 */ /* 0x000fea0003800200 */
.L_x_18031:
        /* <DEDUP_REMOVED lines=10> */
[----:B------:R-:W-:Y:S01]  /*2edf0*/  FSEL R157, R140, RZ, !P2 ;  /* 0x000000ff8c9d7208 */ /* 0x000fe20005000000 */
[----:B------:R-:W-:Y:S01]  /*2ee00*/  @P1 HADD2.F32 R140, -RZ, R36.H1_H1 ;  /* 0x30000024ff8c1230 */ /* 0x000fe20000004100 */
        /* <DEDUP_REMOVED lines=13> */
.L_x_18038:
        /* <DEDUP_REMOVED lines=12> */
.L_x_18040:
[----:B------:R-:W-:Y:S05]  /*2efa0*/  BSYNC.RECONVERGENT B1 ;  /* 0x0000000000017941 */ /* 0x000fea0003800200 */
.L_x_18039:
        /* <DEDUP_REMOVED lines=62> */
.L_x_18037:
[----:B------:R-:W-:Y:S05]  /*2f390*/  BSYNC.RECONVERGENT B0 ;  /* 0x0000000000007941 */ /* 0x000fea0003800200 */
.L_x_18036:
[----:B------:R-:W-:Y:S01]  /*2f3a0*/  I2FP.F32.U32 R158, R161 ;  /* 0x000000a1009e7245 */ /* 0x000fe20000201000 */
[----:B------:R-:W-:Y:S01]  /*2f3b0*/  @P1 HADD2.F32 R159, -RZ, R37.H0_H0 ;  /* 0x20000025ff9f1230 */ /* 0x000fe20000004100 */
        /* <DEDUP_REMOVED lines=23> */
.L_x_18043:
        /* <DEDUP_REMOVED lines=12> */
.L_x_18045:
[----:B------:R-:W-:Y:S05]  /*2f5f0*/  BSYNC.RECONVERGENT B1 ;  /* 0x0000000000017941 */ /* 0x000fea0003800200 */
.L_x_18044:
        /* <DEDUP_REMOVED lines=62> */
.L_x_18042:
[----:B------:R-:W-:Y:S05]  /*2f9e0*/  BSYNC.RECONVERGENT B0 ;  /* 0x0000000000007941 */ /* 0x000fea0003800200 */
.L_x_18041:
        /* <DEDUP_REMOVED lines=25> */
.L_x_18048:
        /* <DEDUP_REMOVED lines=12> */
.L_x_18050:
[----:B------:R-:W-:Y:S05]  /*2fc40*/  BSYNC.RECONVERGENT B1 ;  /* 0x0000000000017941 */ /* 0x000fea0003800200 */
.L_x_18049:
        /* <DEDUP_REMOVED lines=62> */
.L_x_18047:
[----:B------:R-:W-:Y:S05]  /*30030*/  BSYNC.RECONVERGENT B0 ;  /* 0x0000000000007941 */ /* 0x000fea0003800200 */
.L_x_18046:
        /* <DEDUP_REMOVED lines=23> */
.L_x_18053:
        /* <DEDUP_REMOVED lines=12> */
.L_x_18055:
[----:B------:R-:W-:Y:S05]  /*30270*/  BSYNC.RECONVERGENT B1 ;  /* 0x0000000000017941 */ /* 0x000fea0003800200 */
.L_x_18054:
        /* <DEDUP_REMOVED lines=62> */
.L_x_18052:
[----:B------:R-:W-:Y:S05]  /*30660*/  BSYNC.RECONVERGENT B0 ;  /* 0x0000000000007941 */ /* 0x000fea0003800200 */
.L_x_18051:
        /* <DEDUP_REMOVED lines=23> */
.L_x_18058:
        /* <DEDUP_REMOVED lines=12> */
.L_x_18060:
[----:B------:R-:W-:Y:S05]  /*308a0*/  BSYNC.RECONVERGENT B1 ;  /* 0x0000000000017941 */ /* 0x000fea0003800200 */
.L_x_18059:
        /* <DEDUP_REMOVED lines=62> */
.L_x_18057:
[----:B------:R-:W-:Y:S05]  /*30c90*/  BSYNC.RECONVERGENT B0 ;  /* 0x0000000000007941 */ /* 0x000fea0003800200 */
.L_x_18056:
[----:B------:R-:W-:Y:S01]  /*30ca0*/  I2FP.F32.U32 R162, R162 ;  /* 0x000000a200a27245 */ /* 0x000fe20000201000 */
[----:B------:R-:W-:Y:S01]  /*30cb0*/  @P1 HADD2.F32 R167, -RZ, R39.H0_H0 ;  /* 0x20000027ffa71230 */ /* 0x000fe20000004100 */
[----:B------:R-:W-:Y:S01]  /*30cc0*/  ISETP.NE.AND P5, PT, R173, 0x1, PT ;  /* 0x00000001ad00780c */ /* 0x000fe20003fa5270 */
[----:B------:R-:W-:Y:S01]  /*30cd0*/  BSSY.RECONVERGENT B0, `(.L_x_18061) ;  /* 0x000005f000007945 */ /* 0x000fe20003800200 */
[----:B------:R-:W-:Y:S02]  /*30ce0*/  HFMA2 R172, -RZ, RZ, 0, 1.1920928955078125e-07 ;  /* 0x00000002ffac7431 */ /* 0x000fe400000001ff */
        /* <DEDUP_REMOVED lines=18> */
.L_x_18063:
        /* <DEDUP_REMOVED lines=12> */
.L_x_18065:
[----:B------:R-:W-:Y:S05]  /*30ed0*/  BSYNC.RECONVERGENT B1 ;  /* 0x0000000000017941 */ /* 0x000fea0003800200 */
.L_x_18064:
        /* <DEDUP_REMOVED lines=62> */
.L_x_18062:
[----:B------:R-:W-:Y:S05]  /*312c0*/  BSYNC.RECONVERGENT B0 ;  /* 0x0000000000007941 */ /* 0x000fea0003800200 */
.L_x_18061:
        /* <DEDUP_REMOVED lines=14> */
.L_x_18025:
        /* <DEDUP_REMOVED lines=41> */
.L_x_18066:
        /* <DEDUP_REMOVED lines=26> */
.L_x_18070:
        /* <DEDUP_REMOVED lines=12> */
.L_x_18072:
[----:B------:R-:W-:Y:S05]  /*318a0*/  BSYNC.RECONVERGENT B1 ;  /* 0x0000000000017941 */ /* 0x000fea0003800200 */
.L_x_18071:
        /* <DEDUP_REMOVED lines=62> */
.L_x_18069:
[----:B------:R-:W-:Y:S05]  /*31c90*/  BSYNC.RECONVERGENT B0 ;  /* 0x0000000000007941 */ /* 0x000fea0003800200 */
.L_x_18068:
        /* <DEDUP_REMOVED lines=22> */
.L_x_18075:
        /* <DEDUP_REMOVED lines=12> */
.L_x_18077:
[----:B------:R-:W-:Y:S05]  /*31ec0*/  BSYNC.RECONVERGENT B1 ;  /* 0x0000000000017941 */ /* 0x000fea0003800200 */
.L_x_18076:
        /* <DEDUP_REMOVED lines=62> */
.L_x_18074:
[----:B------:R-:W-:Y:S05]  /*322b0*/  BSYNC.RECONVERGENT B0 ;  /* 0x0000000000007941 */ /* 0x000fea0003800200 */
.L_x_18073:
        /* <DEDUP_REMOVED lines=25> */
.L_x_18080:
        /* <DEDUP_REMOVED lines=12> */
.L_x_18082:
[----:B------:R-:W-:Y:S05]  /*32510*/  BSYNC.RECONVERGENT B1 ;  /* 0x0000000000017941 */ /* 0x000fea0003800200 */
.L_x_18081:
        /* <DEDUP_REMOVED lines=62> */
.L_x_18079:
[----:B------:R-:W-:Y:S05]  /*32900*/  BSYNC.RECONVERGENT B0 ;  /* 0x0000000000007941 */ /* 0x000fea0003800200 */
.L_x_18078:
[----:B------:R-:W-:Y:S01]  /*32910*/  I2FP.F32.U32 R9, R11 ;  /* 0x0000000b00097245 */ /* 0x000fe20000201000 */
[----:B------:R-:W-:Y:S01]  /*32920*/  BSSY.RECONVERGENT B0, `(.L_x_18083) ;  /* 0x0000060000007945 */ /* 0x000fe20003800200 */
[----:B------:R-:W-:Y:S02]  /*32930*/  ISETP.NE.AND P3, PT, R8, 0x1, PT ;  /* 0x000000010800780c */ /* 0x000fe40003f65270 */
[----:B------:R-:W-:Y:S01]  /*32940*/  LOP3.LUT R6, R6, 0xfffffff7, RZ, 0xc0, !PT ;  /* 0xfffffff706067812 */ /* 0x000fe200078ec0ff */
[----:B------:R-:W-:Y:S01]  /*32950*/  FFMA.FTZ R9, R9, R240, 1.1641532182693481445e-10 ;  /* 0x2f00000009097423 */ /* 0x000fe200000100f0 */
[----:B------:R-:W-:-:S04]  /*32960*/  MOV R11, R184 ;  /* 0x000000b8000b7202 */ /* 0x000fc80000000f00 */
        /* <DEDUP_REMOVED lines=16> */
.L_x_18085:
        /* <DEDUP_REMOVED lines=12> */
.L_x_18087:
[----:B------:R-:W-:Y:S05]  /*32b30*/  BSYNC.RECONVERGENT B1 ;  /* 0x0000000000017941 */ /* 0x000fea0003800200 */
.L_x_18086:
        /* <DEDUP_REMOVED lines=62> */
.L_x_18084:
[----:B------:R-:W-:Y:S05]  /*32f20*/  BSYNC.RECONVERGENT B0 ;  /* 0x0000000000007941 */ /* 0x000fea0003800200 */
.L_x_18083:
[----:B------:R-:W-:Y:S01]  /*32f30*/  I2FP.F32.U32 R8, R11 ;  /* 0x0000000b00087245 */ /* 0x000fe20000201000 */
[----:B------:R-:W-:Y:S01]  /*32f40*/  @P1 HADD2.F32 R10, -RZ, R36.H1_H1 ;  /* 0x30000024ff0a1230 */ /* 0x000fe20000004100 */
[----:B------:R-:W-:Y:S01]  /*32f50*/  ISETP.NE.AND P3, PT, R9, 0x1, PT ;  /* 0x000000010900780c */ /* 0x000fe20003f65270 */
[----:B------:R-:W-:Y:S01]  /*32f60*/  BSSY.RECONVERGENT B0, `(.L_x_18088) ;  /* 0x0000061000007945 */ /* 0x000fe20003800200 */
[----:B------:R-:W-:Y:S01]  /*32f70*/  MOV R13, R184 ;  /* 0x000000b8000d7202 */ /* 0x000fe20000000f00 */
        /* <DEDUP_REMOVED lines=20> */
.L_x_18090:
        /* <DEDUP_REMOVED lines=12> */
.L_x_18092:
[----:B------:R-:W-:Y:S05]  /*33180*/  BSYNC.RECONVERGENT B1 ;  /* 0x0000000000017941 */ /* 0x000fea0003800200 */
.L_x_18091:
        /* <DEDUP_REMOVED lines=62> */
.L_x_18089:
[----:B------:R-:W-:Y:S05]  /*33570*/  BSYNC.RECONVERGENT B0 ;  /* 0x0000000000007941 */ /* 0x000fea0003800200 */
.L_x_18088:
        /* <DEDUP_REMOVED lines=22> */
.L_x_18095:
        /* <DEDUP_REMOVED lines=12> */
.L_x_18097:
[----:B------:R-:W-:Y:S05]  /*337a0*/  BSYNC.RECONVERGENT B1 ;  /* 0x0000000000017941 */ /* 0x000fea0003800200 */
.L_x_18096:
        /* <DEDUP_REMOVED lines=62> */
.L_x_18094:
[----:B------:R-:W-:Y:S05]  /*33b90*/  BSYNC.RECONVERGENT B0 ;  /* 0x0000000000007941 */ /* 0x000fea0003800200 */
.L_x_18093:
        /* <DEDUP_REMOVED lines=25> */
.L_x_18100:
        /* <DEDUP_REMOVED lines=12> */
.L_x_18102:
[----:B------:R-:W-:Y:S05]  /*33df0*/  BSYNC.RECONVERGENT B1 ;  /* 0x0000000000017941 */ /* 0x000fea0003800200 */
.L_x_18101:
        /* <DEDUP_REMOVED lines=62> */
.L_x_18099:
[----:B------:R-:W-:Y:S05]  /*341e0*/  BSYNC.RECONVERGENT B0 ;  /* 0x0000000000007941 */ /* 0x000fea0003800200 */
.L_x_18098:
        /* <DEDUP_REMOVED lines=22> */
.L_x_18105:
        /* <DEDUP_REMOVED lines=12> */
.L_x_18107:
[----:B------:R-:W-:Y:S05]  /*34410*/  BSYNC.RECONVERGENT B1 ;  /* 0x0000000000017941 */ /* 0x000fea0003800200 */
.L_x_18106:
        /* <DEDUP_REMOVED lines=62> */
.L_x_18104:
[----:B------:R-:W-:Y:S05]  /*34800*/  BSYNC.RECONVERGENT B0 ;  /* 0x0000000000007941 */ /* 0x000fea0003800200 */
.L_x_18103:
        /* <DEDUP_REMOVED lines=25> */
.L_x_18110:
        /* <DEDUP_REMOVED lines=12> */
.L_x_18112:
[----:B------:R-:W-:Y:S05]  /*34a60*/  BSYNC.RECONVERGENT B1 ;  /* 0x0000000000017941 */ /* 0x000fea0003800200 */
.L_x_18111:
        /* <DEDUP_REMOVED lines=62> */
.L_x_18109:
[----:B------:R-:W-:Y:S05]  /*34e50*/  BSYNC.RECONVERGENT B0 ;  /* 0x0000000000007941 */ /* 0x000fea0003800200 */
.L_x_18108:
        /* <DEDUP_REMOVED lines=20> */
.L_x_18115:
[----:B------:R-:W-:Y:S01]  /*34fa0*/  IADD3 R3, PT, PT, R3, 0x1, RZ ;  /* 0x0000000103037810 */ /* 0x000fe20007ffe0ff */
[----:B------:R-:W-:Y:S03]  /*34fb0*/  BSSY.RECONVERGENT B1, `(.L_x_18116) ;  /* 0x000000b000017945 */ /* 0x000fe60003800200 */
        /* <DEDUP_REMOVED lines=10> */
.L_x_18117:
[----:B------:R-:W-:Y:S05]  /*35060*/  BSYNC.RECONVERGENT B1 ;  /* 0x0000000000017941 */ /* 0x000fea0003800200 */
.L_x_18116:
        /* <DEDUP_REMOVED lines=62> */
.L_x_18114:
[----:B------:R-:W-:Y:S05]  /*35450*/  BSYNC.RECONVERGENT B0 ;  /* 0x0000000000007941 */ /* 0x000fea0003800200 */
.L_x_18113:
        /* <DEDUP_REMOVED lines=14> */
[----:B------:R-:W-:Y:S02]  /*35540*/  F2FP.F16.F32.PACK_AB R185, RZ, R174 ;  /* 0x000000aeffb9723e */ /* 0x000fe400000000ff */
[----:B------:R-:W-:-:S09]  /*35550*/  MOV R12, 0x2 ;  /* 0x00000002000c7802 */ /* 0x000fd20000000f00 */
        /* <DEDUP_REMOVED lines=9> */
.L_x_18120:
        /* <DEDUP_REMOVED lines=12> */
.L_x_18122:
[----:B------:R-:W-:Y:S05]  /*356b0*/  BSYNC.RECONVERGENT B1 ;  /* 0x0000000000017941 */ /* 0x000fea0003800200 */
.L_x_18121:
        /* <DEDUP_REMOVED lines=62> */
.L_x_18119:
[----:B------:R-:W-:Y:S05]  /*35aa0*/  BSYNC.RECONVERGENT B0 ;  /* 0x0000000000007941 */ /* 0x000fea0003800200 */
.L_x_18118:
        /* <DEDUP_REMOVED lines=20> */
.L_x_18125:
[----:B------:R-:W-:Y:S01]  /*35bf0*/  VIADD R3, R3, 0x1 ;  /* 0x0000000103037836 */ /* 0x000fe20000000000 */
[----:B------:R-:W-:Y:S04]  /*35c00*/  BSSY.RECONVERGENT B1, `(.L_x_18126) ;  /* 0x000000b000017945 */ /* 0x000fe80003800200 */
        /* <DEDUP_REMOVED lines=10> */
.L_x_18127:
[----:B------:R-:W-:Y:S05]  /*35cb0*/  BSYNC.RECONVERGENT B1 ;  /* 0x0000000000017941 */ /* 0x000fea0003800200 */
.L_x_18126:
        /* <DEDUP_REMOVED lines=62> */
.L_x_18124:
[----:B------:R-:W-:Y:S05]  /*360a0*/  BSYNC.RECONVERGENT B0 ;  /* 0x0000000000007941 */ /* 0x000fea0003800200 */
.L_x_18123:
        /* <DEDUP_REMOVED lines=12> */
[----:B------:R-:W-:Y:S02]  /*36170*/  SEL R12, RZ, 0x1, P4 ;  /* 0x00000001ff0c7807 */ /* 0x000fe40002000000 */
[----:B------:R-:W-:Y:S02]  /*36180*/  ISETP.NE.AND P4, PT, R13, 0x1, PT ;  /* 0x000000010d00780c */ /* 0x000fe40003f85270 */
[----:B------:R-:W-:-:S04]  /*36190*/  @!P1 MOV R175, R14 ;  /* 0x0000000e00af9202 */ /* 0x000fc80000000f00 */
[----:B------:R-:W-:-:S07]  /*361a0*/  F2FP.F16.F32.PACK_AB R14, RZ, R175 ;  /* 0x000000afff0e723e */ /* 0x000fce00000000ff */
        /* <DEDUP_REMOVED lines=9> */
.L_x_18130:
        /* <DEDUP_REMOVED lines=12> */
.L_x_18132:
[----:B------:R-:W-:Y:S05]  /*36300*/  BSYNC.RECONVERGENT B1 ;  /* 0x0000000000017941 */ /* 0x000fea0003800200 */
.L_x_18131:
        /* <DEDUP_REMOVED lines=62> */
.L_x_18129:
[----:B------:R-:W-:Y:S05]  /*366f0*/  BSYNC.RECONVERGENT B0 ;  /* 0x0000000000007941 */ /* 0x000fea0003800200 */
.L_x_18128:
        /* <DEDUP_REMOVED lines=20> */
.L_x_18135:
        /* <DEDUP_REMOVED lines=12> */
.L_x_18137:
[----:B------:R-:W-:Y:S05]  /*36900*/  BSYNC.RECONVERGENT B1 ;  /* 0x0000000000017941 */ /* 0x000fea0003800200 */
.L_x_18136:
        /* <DEDUP_REMOVED lines=62> */
.L_x_18134:
[----:B------:R-:W-:Y:S05]  /*36cf0*/  BSYNC.RECONVERGENT B0 ;  /* 0x0000000000007941 */ /* 0x000fea0003800200 */
.L_x_18133:
        /* <DEDUP_REMOVED lines=25> */
.L_x_18140:
        /* <DEDUP_REMOVED lines=12> */
.L_x_18142:
[----:B------:R-:W-:Y:S05]  /*36f50*/  BSYNC.RECONVERGENT B1 ;  /* 0x0000000000017941 */ /* 0x000fea0003800200 */
.L_x_18141:
        /* <DEDUP_REMOVED lines=62> */
.L_x_18139:
[----:B------:R-:W-:Y:S05]  /*37340*/  BSYNC.RECONVERGENT B0 ;  /* 0x0000000000007941 */ /* 0x000fea0003800200 */
.L_x_18138:
[----:B------:R-:W-:Y:S01]  /*37350*/  I2FP.F32.U32 R141, R142 ;  /* 0x0000008e008d7245 */ /* 0x000fe20000201000 */
[----:B------:R-:W-:Y:S01]  /*37360*/  HADD2.F32 R143, -RZ, R143.H1_H1 ;  /* 0x3000008fff8f7230 */ /* 0x000fe20000004100 */
        /* <DEDUP_REMOVED lines=18> */
.L_x_18145:
        /* <DEDUP_REMOVED lines=8> */
[----:B------:R-:W-:Y:S01]  /*37510*/  @!P6 VIADD R0, R0, 0x1 ;  /* 0x000000010000e836 */ /* 0x000fe20000000000 */
[----:B------:R-:W-:Y:S01]  /*37520*/  @!P6 IADD3 R140, PT, PT, R5, 0x1, RZ ;  /* 0x00000001058ce810 */ /* 0x000fe20007ffe0ff */
[----:B------:R-:W-:-:S03]  /*37530*/  @!P6 IMAD.MOV.U32 R4, RZ, RZ, RZ ;  /* 0x000000ffff04e224 */ /* 0x000fc600078e00ff */
[----:B------:R-:W-:-:S13]  /*37540*/  ISETP.NE.AND P0, PT, R0, RZ, !P6 ;  /* 0x000000ff0000720c */ /* 0x000fda0007705270 */
[----:B------:R-:W-:Y:S01]  /*37550*/  @P0 IMAD.MOV R140, RZ, RZ, R5 ;  /* 0x000000ffff8c0224 */ /* 0x000fe200078e0205 */
[----:B------:R-:W-:-:S04]  /*37560*/  LOP3.LUT P0, RZ, R6, 0x20, RZ, 0xc0, !PT ;  /* 0x0000002006ff7812 */ /* 0x000fc8000780c0ff */
[----:B------:R-:W-:-:S09]  /*37570*/  @!P6 MOV R5, R140 ;  /* 0x0000008c0005e202 */ /* 0x000fd20000000f00 */
.L_x_18147:
[----:B------:R-:W-:Y:S05]  /*37580*/  BSYNC.RECONVERGENT B1 ;  /* 0x0000000000017941 */ /* 0x000fea0003800200 */
.L_x_18146:
[----:B------:R-:W-:Y:S01]  /*37590*/  IMAD.WIDE.U32 R142, R3, -0x2daee0ad, RZ ;  /* 0xd2511f53038e7825 */ /* 0x000fe200078e00ff */
[----:B------:R-:W-:-:S03]  /*375a0*/  UIADD3 UR15, UPT, UPT, UR4, -0x61c88647, URZ ;  /* 0x9e3779b9040f7890 */ /* 0x000fc6000fffe0ff */
[----:B------:R-:W-:Y:S01]  /*375b0*/  IMAD.WIDE.U32 R178, R0, -0x326172a9, RZ ;  /* 0xcd9e8d5700b27825 */ /* 0x000fe200078e00ff */
[----:B------:R-:W-:-:S03]  /*375c0*/  LOP3.LUT R140, R5, UR5, R143, 0x96, !PT ;  /* 0x00000005058c7c12 */ /* 0x000fc6000f8e968f */
[----:B------:R-:W-:Y:S01]  /*375d0*/  IMAD.MOV.U32 R197, RZ, RZ, RZ ;  /* 0x000000ffffc57224 */ /* 0x000fe200078e00ff */
        /* <DEDUP_REMOVED lines=55> */
[----:B------:R-:W-:Y:S02]  /*37950*/  LOP3.LUT R179, R142, UR15, R141, 0x96, !PT ;  /* 0x0000000f8eb37c12 */ /* 0x000fe4000f8e968d */
[----:B------:R-:W-:-:S07]  /*37960*/  MOV R184, R140 ;  /* 0x0000008c00b87202 */ /* 0x000fce0000000f00 */
.L_x_18144:
[----:B------:R-:W-:Y:S05]  /*37970*/  BSYNC.RECONVERGENT B0 ;  /* 0x0000000000007941 */ /* 0x000fea0003800200 */
.L_x_18143:
[----:B------:R-:W-:Y:S01]  /*37980*/  I2FP.F32.U32 R140, R143 ;  /* 0x0000008f008c7245 */ /* 0x000fe20000201000 */
[----:B------:R-:W-:Y:S01]  /*37990*/  @P1 HADD2.F32 R141, -RZ, R39.H1_H1 ;  /* 0x30000027ff8d1230 */ /* 0x000fe20000004100 */
[----:B------:R-:W-:-:S03]  /*379a0*/  PRMT R142, R185, 0x5410, R14 ;  /* 0x00005410b98e7816 */ /* 0x000fc6000000000e */
[----:B------:R-:W-:-:S05]  /*379b0*/  FFMA.FTZ R140, R140, R240, 1.1641532182693481445e-10 ;  /* 0x2f0000008c8c7423 */ /* 0x000fca00000100f0 */
[----:B------:R-:W-:Y:S01]  /*379c0*/  FSETP.GTU.FTZ.AND P6, PT, R140, R182, PT ;  /* 0x000000b68c00720b */ /* 0x000fe20003fdc000 */
[----:B------:R-:W-:-:S05]  /*379d0*/  HADD2.F32 R140, -RZ, R43.H1_H1 ;  /* 0x3000002bff8c7230 */ /* 0x000fca0000004100 */
[----:B------:R-:W-:-:S05]  /*379e0*/  FMUL.FTZ R140, R140, R177 ;  /* 0x000000b18c8c7220 */ /* 0x000fca0000410000 */
[----:B------:R-:W-:-:S05]  /*379f0*/  FSEL R140, R140, RZ, !P6 ;  /* 0x000000ff8c8c7208 */ /* 0x000fca0007000000 */
[----:B------:R-:W-:-:S04]  /*37a00*/  FADD.FTZ R140, R199, R140 ;  /* 0x0000008cc78c7221 */ /* 0x000fc80000010000 */
[----:B------:R-:W-:Y:S01]  /*37a10*/  @P1 FADD.FTZ R177, R141, R140 ;  /* 0x0000008c8db11221 */ /* 0x000fe20000010000 */
[----:B------:R-:W-:Y:S02]  /*37a20*/  @!P1 MOV R177, R140 ;  /* 0x0000008c00b19202 */ /* 0x000fe40000000f00 */
[----:B------:R-:W-:Y:S02]  /*37a30*/  SEL R140, RZ, 0x1, P6 ;  /* 0x00000001ff8c7807 */ /* 0x000fe40003000000 */
[----:B------:R-:W-:Y:S02]  /*37a40*/  F2FP.F16.F32.PACK_AB R143, RZ, R177 ;  /* 0x000000b1ff8f723e */ /* 0x000fe400000000ff */
[----:B------:R-:W-:Y:S02]  /*37a50*/  PRMT R14, R140, 0x7610, R14 ;  /* 0x000076108c0e7816 */ /* 0x000fe4000000000e */
[----:B------:R-:W-:Y:S02]  /*37a60*/  PRMT R141, R187, 0x5410, R186 ;  /* 0x00005410bb8d7816 */ /* 0x000fe400000000ba */
[----:B------:R-:W-:-:S02]  /*37a70*/  PRMT R140, R198, 0x5410, R196 ;  /* 0x00005410c68c7816 */ /* 0x000fc400000000c4 */
[----:B------:R-:W-:Y:S01]  /*37a80*/  PRMT R143, R183, 0x5410, R143 ;  /* 0x00005410b78f7816 */ /* 0x000fe2000000008f */
[----:B------:R-:W-:Y:S06]  /*37a90*/  BRA `(.L_x_18148) ;  /* 0x00000030009c7947 */ /* 0x000fec0003800000 */
.L_x_18067:
        /* <DEDUP_REMOVED lines=16> */
.L_x_18151:
        /* <DEDUP_REMOVED lines=12> */
.L_x_18153:
[----:B------:R-:W-:Y:S05]  /*37c60*/  BSYNC.RECONVERGENT B1 ;  /* 0x0000000000017941 */ /* 0x000fea0003800200 */
.L_x_18152:
        /* <DEDUP_REMOVED lines=60> */
[----:B------:R-:W-:Y:S01]  /*38030*/  HFMA2 R173, -RZ, RZ, 0, 0 ;  /* 0x00000000ffad7431 */ /* 0x000fe200000001ff */
[----:B------:R-:W-:-:S07]  /*38040*/  MOV R184, R172 ;  /* 0x000000ac00b87202 */ /* 0x000fce0000000f00 */
.L_x_18150:
[----:B------:R-:W-:Y:S05]  /*38050*/  BSYNC.RECONVERGENT B0 ;  /* 0x0000000000007941 */ /* 0x000fea0003800200 */
.L_x_18149:
        /* <DEDUP_REMOVED lines=25> */
.L_x_18156:
        /* <DEDUP_REMOVED lines=12> */
.L_x_18158:
[----:B------:R-:W-:Y:S05]  /*382b0*/  BSYNC.RECONVERGENT B1 ;  /* 0x0000000000017941 */ /* 0x000fea0003800200 */
.L_x_18157:
        /* <DEDUP_REMOVED lines=58> */
[----:B------:R-:W-:-:S03]  /*38660*/  IMAD.WIDE.U32 R172, R176, -0x326172a9, RZ ;  /* 0xcd9e8d57b0ac7825 */ /* 0x000fc600078e00ff */
[----:B------:R-:W-:Y:S01]  /*38670*/  MOV R184, R172 ;  /* 0x000000ac00b87202 */ /* 0x000fe20000000f00 */
[----:B------:R-:W-:Y:S01]  /*38680*/  IMAD.MOV.U32 R172, RZ, RZ, RZ ;  /* 0x000000ffffac7224 */ /* 0x000fe200078e00ff */
[----:B------:R-:W-:-:S07]  /*38690*/  LOP3.LUT R179, R174, UR15, R173, 0x96, !PT ;  /* 0x0000000faeb37c12 */ /* 0x000fce000f8e96ad */
.L_x_18155:
[----:B------:R-:W-:Y:S05]  /*386a0*/  BSYNC.RECONVERGENT B0 ;  /* 0x0000000000007941 */ /* 0x000fea0003800200 */
.L_x_18154:
        /* <DEDUP_REMOVED lines=8> */
[----:B------:R-:W-:-:S04]  /*38730*/  FSETP.GTU.FTZ.AND P2, PT, R171, R182, PT ;  /* 0x000000b6ab00720b */ /* 0x000fc80003f5c000 */
[----:B------:R-:W-:Y:S01]  /*38740*/  FSEL R171, R140, RZ, !P2 ;  /* 0x000000ff8cab7208 */ /* 0x000fe20005000000 */
[----:B------:R-:W-:Y:S01]  /*38750*/  @P1 HADD2.F32 R140, -RZ, R36.H1_H1 ;  /* 0x30000024ff8c1230 */ /* 0x000fe20000004100 */
        /* <DEDUP_REMOVED lines=14> */
.L_x_18161:
        /* <DEDUP_REMOVED lines=12> */
.L_x_18163:
[----:B------:R-:W-:Y:S05]  /*38900*/  BSYNC.RECONVERGENT B1 ;  /* 0x0000000000017941 */ /* 0x000fea0003800200 */
.L_x_18162:
        /* <DEDUP_REMOVED lines=59> */
[----:B------:R-:W-:Y:S02]  /*38cc0*/  HFMA2 R140, -RZ, RZ, 0, 0 ;  /* 0x00000000ff8c7431 */ /* 0x000fe400000001ff */
[----:B------:R-:W-:Y:S01]  /*38cd0*/  IMAD.MOV.U32 R184, RZ, RZ, R172 ;  /* 0x000000ffffb87224 */ /* 0x000fe200078e00ac */
[----:B------:R-:W-:-:S07]  /*38ce0*/  LOP3.LUT R179, R174, UR15, R173, 0x96, !PT ;  /* 0x0000000faeb37c12 */ /* 0x000fce000f8e96ad */
.L_x_18160:
[----:B------:R-:W-:Y:S05]  /*38cf0*/  BSYNC.RECONVERGENT B0 ;  /* 0x0000000000007941 */ /* 0x000fea0003800200 */
.L_x_18159:
        /* <DEDUP_REMOVED lines=25> */
.L_x_18166:
        /* <DEDUP_REMOVED lines=12> */
.L_x_18168:
[----:B------:R-:W-:Y:S05]  /*38f50*/  BSYNC.RECONVERGENT B1 ;  /* 0x0000000000017941 */ /* 0x000fea0003800200 */
.L_x_18167:
        /* <DEDUP_REMOVED lines=62> */
.L_x_18165:
[----:B------:R-:W-:Y:S05]  /*39340*/  BSYNC.RECONVERGENT B0 ;  /* 0x0000000000007941 */ /* 0x000fea0003800200 */
.L_x_18164:
        /* <DEDUP_REMOVED lines=9> */
[----:B------:R-:W-:-:S03]  /*393e0*/  @P1 HADD2.F32 R140, -RZ, R37.H1_H1 ;  /* 0x30000025ff8c1230 */ /* 0x000fc60000004100 */
        /* <DEDUP_REMOVED lines=15> */
.L_x_18171:
        /* <DEDUP_REMOVED lines=12> */
.L_x_18173:
[----:B------:R-:W-:Y:S05]  /*395a0*/  BSYNC.RECONVERGENT B1 ;  /* 0x0000000000017941 */ /* 0x000fea0003800200 */
.L_x_18172:
        /* <DEDUP_REMOVED lines=62> */
.L_x_18170:
[----:B------:R-:W-:Y:S05]  /*39990*/  BSYNC.RECONVERGENT B0 ;  /* 0x0000000000007941 */ /* 0x000fea0003800200 */
.L_x_18169:
        /* <DEDUP_REMOVED lines=23> */
.L_x_18176:
        /* <DEDUP_REMOVED lines=12> */
.L_x_18178:
[----:B------:R-:W-:Y:S05]  /*39bd0*/  BSYNC.RECONVERGENT B1 ;  /* 0x0000000000017941 */ /* 0x000fea0003800200 */
.L_x_18177:
        /* <DEDUP_REMOVED lines=62> */
.L_x_18175:
[----:B------:R-:W-:Y:S05]  /*39fc0*/  BSYNC.RECONVERGENT B0 ;  /* 0x0000000000007941 */ /* 0x000fea0003800200 */
.L_x_18174:
        /* <DEDUP_REMOVED lines=8> */
[----:B------:R-:W-:-:S03]  /*3a050*/  @P1 HADD2.F32 R140, -RZ, R38.H1_H1 ;  /* 0x30000026ff8c1230 */ /* 0x000fc60000004100 */
        /* <DEDUP_REMOVED lines=14> */
.L_x_18181:
        /* <DEDUP_REMOVED lines=12> */
.L_x_18183:
[----:B------:R-:W-:Y:S05]  /*3a200*/  BSYNC.RECONVERGENT B1 ;  /* 0x0000000000017941 */ /* 0x000fea0003800200 */
.L_x_18182:
        /* <DEDUP_REMOVED lines=62> */
.L_x_18180:
[----:B------:R-:W-:Y:S05]  /*3a5f0*/  BSYNC.RECONVERGENT B0 ;  /* 0x0000000000007941 */ /* 0x000fea0003800200 */
.L_x_18179:
        /* <DEDUP_REMOVED lines=23> */
.L_x_18186:
        /* <DEDUP_REMOVED lines=12> */
.L_x_18188:
[----:B------:R-:W-:Y:S05]  /*3a830*/  BSYNC.RECONVERGENT B1 ;  /* 0x0000000000017941 */ /* 0x000fea0003800200 */
.L_x_18187:
        /* <DEDUP_REMOVED lines=62> */
.L_x_18185:
[----:B------:R-:W-:Y:S05]  /*3ac20*/  BSYNC.RECONVERGENT B0 ;  /* 0x0000000000007941 */ /* 0x000fea0003800200 */
.L_x_18184:
        /* <DEDUP_REMOVED lines=14> */
.L_x_18148:
[----:B------:R-:W-:Y:S01]  /*3ad10*/  IMAD.WIDE.U32 R180, R169, 0x10, R242 ;  /* 0x00000010a9b47825 */ /* 0x000fe200078e00f2 */
[----:B------:R-:W0:Y:S01]  /*3ad20*/  LDC.64 R182, c[0x0][0x3b0] ;  /* 0x0000ec00ffb67b82 */ /* 0x000e220000000a00 */
[C---:B------:R-:W-:Y:S02]  /*3ad30*/  LOP3.LUT P6, RZ, R6.reuse, 0x8, RZ, 0xc0, !PT ;  /* 0x0000000806ff7812 */ /* 0x040fe400078cc0ff */
[----:B------:R-:W-:Y:S01]  /*3ad40*/  LOP3.LUT P1, RZ, R6, 0x10, RZ, 0xc0, !PT ;  /* 0x0000001006ff7812 */ /* 0x000fe2000782c0ff */
[----:B------:R1:W-:Y:S02]  /*3ad50*/  STG.E.128 desc[UR6][R180.64], R140 ;  /* 0x0000008cb4007986 */ /* 0x0003e4000c101d06 */
[----:B-1----:R-:W-:Y:S02]  /*3ad60*/  SEL R140, RZ, 0x1000000, !P5 ;  /* 0x01000000ff8c7807 */ /* 0x002fe40006800000 */
[----:B------:R-:W-:Y:S02]  /*3ad70*/  SEL R141, RZ, 0x10000, !P4 ;  /* 0x00010000ff8d7807 */ /* 0x000fe40006000000 */
[----:B------:R-:W-:-:S02]  /*3ad80*/  SEL R142, RZ, 0x100, !P3 ;  /* 0x00000100ff8e7807 */ /* 0x000fc40005800000 */
[----:B------:R-:W-:Y:S02]  /*3ad90*/  LOP3.LUT P5, RZ, R6, 0x4, RZ, 0xc0, !PT ;  /* 0x0000000406ff7812 */ /* 0x000fe400078ac0ff */
[----:B------:R-:W-:Y:S02]  /*3ada0*/  LOP3.LUT R140, R142, R140, R141, 0xfe, !PT ;  /* 0x0000008c8e8c7212 */ /* 0x000fe400078efe8d */
[----:B------:R-:W-:Y:S02]  /*3adb0*/  SEL R141, RZ, 0x1, !P2 ;  /* 0x00000001ff8d7807 */ /* 0x000fe40005000000 */
[----:B------:R-:W-:Y:S02]  /*3adc0*/  LOP3.LUT P4, RZ, R6, 0x2, RZ, 0xc0, !PT ;  /* 0x0000000206ff7812 */ /* 0x000fe4000788c0ff */
[----:B------:R-:W-:Y:S02]  /*3add0*/  LOP3.LUT R141, R140, R141, RZ, 0xfc, !PT ;  /* 0x0000008d8c8d7212 */ /* 0x000fe400078efcff */
[----:B------:R-:W-:-:S02]  /*3ade0*/  SEL R140, RZ, 0x1000000, !P4 ;  /* 0x01000000ff8c7807 */ /* 0x000fc40006000000 */
[----:B------:R-:W-:Y:S02]  /*3adf0*/  SEL R142, RZ, 0x10000, !P5 ;  /* 0x00010000ff8e7807 */ /* 0x000fe40006800000 */
[----:B------:R-:W-:-:S04]  /*3ae00*/  SEL R143, RZ, 0x100, !P6 ;  /* 0x00000100ff8f7807 */ /* 0x000fc80007000000 */
[----:B------:R-:W-:Y:S02]  /*3ae10*/  LOP3.LUT R140, R143, R140, R142, 0xfe, !PT ;  /* 0x0000008c8f8c7212 */ /* 0x000fe400078efe8e */
[----:B------:R-:W-:-:S04]  /*3ae20*/  SEL R142, RZ, 0x1, !P1 ;  /* 0x00000001ff8e7807 */ /* 0x000fc80004800000 */
[----:B------:R-:W-:Y:S01]  /*3ae30*/  LOP3.LUT R140, R140, R142, RZ, 0xfc, !PT ;  /* 0x0000008e8c8c7212 */ /* 0x000fe200078efcff */
        /* <DEDUP_REMOVED lines=23> */
.L_x_18189:
        /* <DEDUP_REMOVED lines=169> */
.L_x_18203:
[----:B-1----:R-:W-:Y:S01]  /*3ba40*/  FADD.FTZ R140, R143, R140 ;  /* 0x0000008c8f8c7221 */ /* 0x002fe20000010000 */
[C---:B------:R-:W-:Y:S01]  /*3ba50*/  FMUL.FTZ R142, R183.reuse, R183 ;  /* 0x000000b7b78e7220 */ /* 0x040fe20000410000 */
        /* <DEDUP_REMOVED lines=10> */
[----:B------:R-:W5:Y:S01]  /*3bb00*/  LDL R199, [R1+0x18] ;  /* 0x0000180001c77983 */ /* 0x000f620000100800 */
[----:B------:R-:W1:Y:S01]  /*3bb10*/  MUFU.RSQ R180, R180 ;  /* 0x000000b400b47308 */ /* 0x000e620000001400 */
[----:B------:R-:W-:-:S02]  /*3bb20*/  FSEL R181, R183, RZ, !P2 ;  /* 0x000000ffb7b57208 */ /* 0x000fc40005000000 */
[----:B------:R-:W5:Y:S03]  /*3bb30*/  LDL R198, [R1+0x1c] ;  /* 0x00001c0001c67983 */ /* 0x000f660000100800 */
        /* <DEDUP_REMOVED lines=15> */
[C---:B------:R-:W-:Y:S02]  /*3bc30*/  FADD.FTZ R143, -R181.reuse, R152 ;  /* 0x00000098b58f7221 */ /* 0x040fe40000010100 */
[----:B------:R-:W1:Y:S01]  /*3bc40*/  LDC.64 R152, c[0x0][0x430] ;  /* 0x00010c00ff987b82 */ /* 0x000e620000000a00 */
[----:B------:R-:W-:Y:S01]  /*3bc50*/  FFMA.FTZ R142, R166, R239, R247 ;  /* 0x000000efa68e7223 */ /* 0x000fe200000100f7 */
[----:B------:R-:W-:Y:S01]  /*3bc60*/  FMUL.FTZ R185, R180, R143 ;  /* 0x0000008fb4b97220 */ /* 0x000fe20000410000 */
[----:B------:R-:W-:Y:S01]  /*3bc70*/  FFMA.FTZ R143, R186, R233, R249 ;  /* 0x000000e9ba8f7223 */ /* 0x000fe200000100f9 */
[C---:B0-----:R-:W-:Y:S01]  /*3bc80*/  FADD.FTZ R140, -R181.reuse, R163 ;  /* 0x000000a3b58c7221 */ /* 0x041fe20000010100 */
[----:B------:R-:W-:-:S03]  /*3bc90*/  FADD.FTZ R141, -R181, R164 ;  /* 0x000000a4b58d7221 */ /* 0x000fc60000010100 */
[----:B------:R-:W0:Y:S01]  /*3bca0*/  LDC.64 R164, c[0x0][0x428] ;  /* 0x00010a00ffa47b82 */ /* 0x000e220000000a00 */
[C---:B------:R-:W-:Y:S01]  /*3bcb0*/  FMUL.FTZ R182, R180.reuse, R140 ;  /* 0x0000008cb4b67220 */ /* 0x040fe20000410000 */
[----:B------:R-:W-:-:S03]  /*3bcc0*/  FMUL.FTZ R163, R180, R141 ;  /* 0x0000008db4a37220 */ /* 0x000fc60000410000 */
[----:B------:R-:W-:Y:S01]  /*3bcd0*/  FFMA.FTZ R140, R182, R236, R244 ;  /* 0x000000ecb68c7223 */ /* 0x000fe200000100f4 */
[----:B------:R-:W-:-:S05]  /*3bce0*/  FFMA.FTZ R141, R163, R237, R245 ;  /* 0x000000eda38d7223 */ /* 0x000fca00000100f5 */
[----:B------:R-:W-:Y:S01]  /*3bcf0*/  F2FP.F16.F32.PACK_AB R140, R141, R140 ;  /* 0x0000008c8d8c723e */ /* 0x000fe200000000ff */
[----:B------:R-:W-:-:S05]  /*3bd00*/  FFMA.FTZ R141, R183, R238, R246 ;  /* 0x000000eeb78d7223 */ /* 0x000fca00000100f6 */
[----:B------:R-:W-:Y:S01]  /*3bd10*/  F2FP.F16.F32.PACK_AB R141, R142, R141 ;  /* 0x0000008d8e8d723e */ /* 0x000fe200000000ff */
[----:B------:R-:W-:-:S05]  /*3bd20*/  FFMA.FTZ R142, R185, R232, R248 ;  /* 0x000000e8b98e7223 */ /* 0x000fca00000100f8 */
[----:B------:R-:W-:Y:S01]  /*3bd30*/  F2FP.F16.F32.PACK_AB R142, R143, R142 ;  /* 0x0000008e8f8e723e */ /* 0x000fe200000000ff */
[----:B------:R-:W-:-:S05]  /*3bd40*/  FFMA.FTZ R143, R187, R234, R250 ;  /* 0x000000eabb8f7223 */ /* 0x000fca00000100fa */
[----:B------:R-:W-:Y:S01]  /*3bd50*/  F2FP.F16.F32.PACK_AB R143, R150, R143 ;  /* 0x0000008f968f723e */ /* 0x000fe200000000ff */
[----:B0-----:R-:W-:-:S05]  /*3bd60*/  IMAD.WIDE.U32 R150, R145, 0x10, R164 ;  /* 0x0000001091967825 */ /* 0x001fca00078e00a4 */
[----:B------:R0:W-:Y:S02]  /*3bd70*/  STG.E.128 desc[UR6][R150.64], R140 ;  /* 0x0000008c96007986 */ /* 0x0001e4000c101d06 */
[----:B0-----:R-:W-:Y:S02]  /*3bd80*/  FFMA.FTZ R143, R187, R226, R50 ;  /* 0x000000e2bb8f7223 */ /* 0x001fe40000010032 */
[----:B------:R-:W5:Y:S01]  /*3bd90*/  LDL R187, [R1+0x4] ;  /* 0x0000040001bb7983 */ /* 0x000f620000100800 */
[----:B------:R-:W-:-:S03]  /*3bda0*/  FFMA.FTZ R140, R196, R227, R51 ;  /* 0x000000e3c48c7223 */ /* 0x000fc60000010033 */
[----:B------:R-:W5:Y:S01]  /*3bdb0*/  LDL R196, [R1] ;  /* 0x0000000001c47983 */ /* 0x000f620000100800 */
[----:B------:R-:W-:Y:S01]  /*3bdc0*/  FFMA.FTZ R141, R183, R230, R46 ;  /* 0x000000e6b78d7223 */ /* 0x000fe2000001002e */
[----:B------:R-:W-:Y:S01]  /*3bdd0*/  F2FP.F16.F32.PACK_AB R143, R140, R143 ;  /* 0x0000008f8c8f723e */ /* 0x000fe200000000ff */
[----:B------:R-:W-:Y:S01]  /*3bde0*/  FFMA.FTZ R142, R185, R224, R48 ;  /* 0x000000e0b98e7223 */ /* 0x000fe20000010030 */
[----:B------:R-:W-:Y:S01]  /*3bdf0*/  FFMA.FTZ R150, R186, R225, R49 ;  /* 0x000000e1ba967223 */ /* 0x000fe20000010031 */
[----:B------:R-:W-:Y:S01]  /*3be00*/  FFMA.FTZ R151, R166, R231, R47 ;  /* 0x000000e7a6977223 */ /* 0x000fe2000001002f */
[----:B------:R-:W-:Y:S01]  /*3be10*/  FFMA.FTZ R140, R182, R228, R44 ;  /* 0x000000e4b68c7223 */ /* 0x000fe2000001002c */
[----:B------:R-:W-:Y:S01]  /*3be20*/  FFMA.FTZ R163, R163, R229, R45 ;  /* 0x000000e5a3a37223 */ /* 0x000fe2000001002d */
[----:B------:R-:W5:Y:S01]  /*3be30*/  LDL R186, [R1+0x24] ;  /* 0x0000240001ba7983 */ /* 0x000f620000100800 */
[----:B------:R-:W-:Y:S01]  /*3be40*/  F2FP.F16.F32.PACK_AB R142, R150, R142 ;  /* 0x0000008e968e723e */ /* 0x000fe200000000ff */
[----:B------:R-:W-:Y:S01]  /*3be50*/  FADD.FTZ R32, -R181, R32 ;  /* 0x00000020b5207221 */ /* 0x000fe20000010100 */
[----:B------:R-:W-:Y:S01]  /*3be60*/  F2FP.F16.F32.PACK_AB R141, R151, R141 ;  /* 0x0000008d978d723e */ /* 0x000fe200000000ff */
[----:B-1----:R-:W-:Y:S01]  /*3be70*/  IMAD.WIDE.U32 R150, R145, 0x10, R152 ;  /* 0x0000001091967825 */ /* 0x002fe200078e0098 */
[----:B------:R-:W-:Y:S01]  /*3be80*/  F2FP.F16.F32.PACK_AB R140, R163, R140 ;  /* 0x0000008ca38c723e */ /* 0x000fe200000000ff */
[----:B------:R-:W5:Y:S02]  /*3be90*/  LDL R185, [R1+0x28] ;  /* 0x0000280001b97983 */ /* 0x000f640000100800 */
[C---:B------:R-:W-:Y:S01]  /*3bea0*/  FADD.FTZ R33, -R181.reuse, R33 ;  /* 0x00000021b5217221 */ /* 0x040fe20000010100 */
[C---:B------:R-:W-:Y:S01]  /*3beb0*/  FADD.FTZ R35, -R181.reuse, R35 ;  /* 0x00000023b5237221 */ /* 0x040fe20000010100 */
[----:B------:R0:W-:Y:S03]  /*3bec0*/  STG.E.128 desc[UR6][R150.64], R140 ;  /* 0x0000008c96007986 */ /* 0x0001e6000c101d06 */
[----:B------:R-:W-:Y:S01]  /*3bed0*/  FMUL.FTZ R35, R180, R35 ;  /* 0x00000023b4237220 */ /* 0x000fe20000410000 */
[----:B------:R-:W5:Y:S04]  /*3bee0*/  LDL R183, [R1+0x2c] ;  /* 0x00002c0001b77983 */ /* 0x000f680000100800 */
[----:B------:R-:W5:Y:S04]  /*3bef0*/  LDL R182, [R1+0x30] ;  /* 0x0000300001b67983 */ /* 0x000f680000100800 */
[----:B------:R-:W5:Y:S01]  /*3bf00*/  LDL R166, [R1+0x34] ;  /* 0x0000340001a67983 */ /* 0x000f620000100800 */
[----:B------:R-:W-:-:S03]  /*3bf10*/  FADD.FTZ R17, -R181, R17 ;  /* 0x00000011b5117221 */ /* 0x000fc60000010100 */
[----:B------:R-:W5:Y:S01]  /*3bf20*/  LDL R163, [R1+0x38] ;  /* 0x0000380001a37983 */ /* 0x000f620000100800 */
[C---:B0-----:R-:W-:Y:S01]  /*3bf30*/  FADD.FTZ R141, -R181.reuse, R147 ;  /* 0x00000093b58d7221 */ /* 0x041fe20000010100 */
        /* <DEDUP_REMOVED lines=8> */
[----:B------:R-:W5:Y:S01]  /*3bfc0*/  LDL R151, [R1+0x3c] ;  /* 0x00003c0001977983 */ /* 0x000f620000100800 */
[C---:B------:R-:W-:Y:S01]  /*3bfd0*/  FADD.FTZ R22, -R181.reuse, R22 ;  /* 0x00000016b5167221 */ /* 0x040fe20000010100 */
[----:B------:R-:W-:Y:S01]  /*3bfe0*/  FADD.FTZ R18, -R181, R18 ;  /* 0x00000012b5127221 */ /* 0x000fe20000010100 */
[----:B--2---:R-:W-:Y:S01]  /*3bff0*/  FFMA.FTZ R141, R147, R222, R252 ;  /* 0x000000de938d7223 */ /* 0x004fe200000100fc */
[----:B---3--:R-:W-:-:S05]  /*3c000*/  FFMA.FTZ R142, R148, R223, R243 ;  /* 0x000000df948e7223 */ /* 0x008fca00000100f3 */
[----:B------:R-:W-:Y:S01]  /*3c010*/  F2FP.F16.F32.PACK_AB R141, R142, R141 ;  /* 0x0000008d8e8d723e */ /* 0x000fe200000000ff */
[----:B------:R-:W-:Y:S01]  /*3c020*/  FADD.FTZ R142, -R181, R34 ;  /* 0x00000022b58e7221 */ /* 0x000fe20000010100 */
[----:B------:R-:W-:-:S03]  /*3c030*/  FMUL.FTZ R34, R180, R32 ;  /* 0x00000020b4227220 */ /* 0x000fc60000410000 */
[----:B------:R-:W-:Y:S01]  /*3c040*/  FMUL.FTZ R150, R180, R142 ;  /* 0x0000008eb4967220 */ /* 0x000fe20000410000 */
[----:B----4-:R-:W-:-:S03]  /*3c050*/  FFMA.FTZ R142, R34, R216, R242 ;  /* 0x000000d8228e7223 */ /* 0x010fc600000100f2 */
[----:B-----5:R-:W-:Y:S01]  /*3c060*/  FFMA.FTZ R32, R150, R218, R199 ;  /* 0x000000da96207223 */ /* 0x020fe200000100c7 */
[----:B------:R-:W-:Y:S01]  /*3c070*/  FFMA.FTZ R33, R35, R219, R198 ;  /* 0x000000db23217223 */ /* 0x000fe200000100c6 */
[----:B------:R-:W-:Y:S01]  /*3c080*/  FFMA.FTZ R143, R146, R221, R187 ;  /* 0x000000dd928f7223 */ /* 0x000fe200000100bb */
[----:B------:R-:W-:Y:S01]  /*3c090*/  FFMA.FTZ R140, R145, R220, R196 ;  /* 0x000000dc918c7223 */ /* 0x000fe200000100c4 */
[----:B------:R-:W2:Y:S04]  /*3c0a0*/  LDL R187, [R1+0x20] ;  /* 0x0000200001bb7983 */ /* 0x000ea80000100800 */
[----:B------:R-:W-:Y:S01]  /*3c0b0*/  F2FP.F16.F32.PACK_AB R140, R143, R140 ;  /* 0x0000008c8f8c723e */ /* 0x000fe200000000ff */
[----:B------:R-:W-:Y:S01]  /*3c0c0*/  FFMA.FTZ R143, R149, R217, R240 ;  /* 0x000000d9958f7223 */ /* 0x000fe200000100f0 */
[----:B------:R-:W-:Y:S01]  /*3c0d0*/  FFMA.FTZ R35, R35, R211, R59 ;  /* 0x000000d323237223 */ /* 0x000fe2000001003b */
[----:B------:R-:W-:Y:S01]  /*3c0e0*/  FFMA.FTZ R34, R34, R208, R56 ;  /* 0x000000d022227223 */ /* 0x000fe20000010038 */
[----:B------:R-:W-:Y:S01]  /*3c0f0*/  FADD.FTZ R26, -R181, R26 ;  /* 0x0000001ab51a7221 */ /* 0x000fe20000010100 */
[----:B------:R-:W3:Y:S01]  /*3c100*/  LDL R198, [R1+0x40] ;  /* 0x0000400001c67983 */ /* 0x000ee20000100800 */
[----:B------:R-:W-:-:S02]  /*3c110*/  F2FP.F16.F32.PACK_AB R142, R143, R142 ;  /* 0x0000008e8f8e723e */ /* 0x000fc400000000ff */
[----:B------:R-:W-:Y:S01]  /*3c120*/  F2FP.F16.F32.PACK_AB R143, R33, R32 ;  /* 0x00000020218f723e */ /* 0x000fe200000000ff */
[----:B------:R-:W-:Y:S01]  /*3c130*/  IMAD.WIDE.U32 R32, R16, 0x10, R164 ;  /* 0x0000001010207825 */ /* 0x000fe200078e00a4 */
[----:B------:R-:W4:Y:S04]  /*3c140*/  LDL R196, [R1+0x44] ;  /* 0x0000440001c47983 */ /* 0x000f280000100800 */
[----:B------:R0:W-:Y:S02]  /*3c150*/  STG.E.128 desc[UR6][R32.64], R140 ;  /* 0x0000008c20007986 */ /* 0x0001e4000c101d06 */
[----:B0-----:R-:W-:Y:S01]  /*3c160*/  FFMA.FTZ R32, R150, R210, R58 ;  /* 0x000000d296207223 */ /* 0x001fe2000001003a */
[----:B------:R-:W-:Y:S01]  /*3c170*/  FFMA.FTZ R33, R147, R214, R54 ;  /* 0x000000d693217223 */ /* 0x000fe20000010036 */
[----:B------:R-:W-:Y:S01]  /*3c180*/  FFMA.FTZ R140, R149, R209, R57 ;  /* 0x000000d1958c7223 */ /* 0x000fe20000010039 */
[----:B------:R-:W-:Y:S01]  /*3c190*/  FFMA.FTZ R141, R148, R215, R55 ;  /* 0x000000d7948d7223 */ /* 0x000fe20000010037 */
[----:B------:R-:W-:Y:S01]  /*3c1a0*/  FFMA.FTZ R142, R146, R213, R53 ;  /* 0x000000d5928e7223 */ /* 0x000fe20000010035 */
[----:B------:R-:W-:Y:S01]  /*3c1b0*/  F2FP.F16.F32.PACK_AB R35, R35, R32 ;  /* 0x000000202323723e */ /* 0x000fe200000000ff */
[----:B------:R-:W-:Y:S01]  /*3c1c0*/  FFMA.FTZ R32, R145, R212, R52 ;  /* 0x000000d491207223 */ /* 0x000fe20000010034 */
[----:B------:R-:W-:-:S02]  /*3c1d0*/  F2FP.F16.F32.PACK_AB R34, R140, R34 ;  /* 0x000000228c22723e */ /* 0x000fc400000000ff */
[----:B------:R-:W-:Y:S01]  /*3c1e0*/  F2FP.F16.F32.PACK_AB R33, R141, R33 ;  /* 0x000000218d21723e */ /* 0x000fe200000000ff */
[----:B------:R-:W-:Y:S01]  /*3c1f0*/  IMAD.WIDE.U32 R140, R16, 0x10, R152 ;  /* 0x00000010108c7825 */ /* 0x000fe200078e0098 */
[----:B------:R-:W-:-:S03]  /*3c200*/  F2FP.F16.F32.PACK_AB R32, R142, R32 ;  /* 0x000000208e20723e */ /* 0x000fc600000000ff */
[C---:B------:R-:W-:Y:S02]  /*3c210*/  FADD.FTZ R16, -R181.reuse, R21 ;  /* 0x00000015b5107221 */ /* 0x040fe40000010100 */
[----:B------:R0:W-:Y:S02]  /*3c220*/  STG.E.128 desc[UR6][R140.64], R32 ;  /* 0x000000208c007986 */ /* 0x0001e4000c101d06 */
[C---:B------:R-:W-:Y:S01]  /*3c230*/  FMUL.FTZ R21, R180.reuse, R16 ;  /* 0x00000010b4157220 */ /* 0x040fe20000410000 */
[----:B0-----:R-:W-:Y:S01]  /*3c240*/  FADD.FTZ R32, -R181, R23 ;  /* 0x00000017b5207221 */ /* 0x001fe20000010100 */
[C---:B------:R-:W-:Y:S01]  /*3c250*/  FMUL.FTZ R140, R180.reuse, R17 ;  /* 0x00000011b48c7220 */ /* 0x040fe20000410000 */
[C---:B------:R-:W-:Y:S02]  /*3c260*/  FMUL.FTZ R23, R180.reuse, R22 ;  /* 0x00000016b4177220 */ /* 0x040fe40000410000 */
[----:B------:R-:W-:Y:S01]  /*3c270*/  FMUL.FTZ R22, R180, R32 ;  /* 0x00000020b4167220 */ /* 0x000fe20000410000 */
[----:B------:R-:W-:Y:S01]  /*3c280*/  FFMA.FTZ R33, R21, R205, R186 ;  /* 0x000000cd15217223 */ /* 0x000fe200000100ba */
[----:B------:R-:W-:Y:S01]  /*3c290*/  FFMA.FTZ R16, R23, R206, R185 ;  /* 0x000000ce17107223 */ /* 0x000fe200000100b9 */
[----:B------:R-:W5:Y:S01]  /*3c2a0*/  LDL R186, [R1+0x4c] ;  /* 0x00004c0001ba7983 */ /* 0x000f620000100800 */
[----:B------:R-:W-:-:S03]  /*3c2b0*/  FFMA.FTZ R17, R22, R207, R183 ;  /* 0x000000cf16117223 */ /* 0x000fc600000100b7 */
[----:B------:R-:W3:Y:S04]  /*3c2c0*/  LDL R185, [R1+0x50] ;  /* 0x0000500001b97983 */ /* 0x000ee80000100800 */
[----:B------:R-:W4:Y:S01]  /*3c2d0*/  LDL R183, [R1+0x54] ;  /* 0x0000540001b77983 */ /* 0x000f220000100800 */
[----:B--2---:R-:W-:Y:S01]  /*3c2e0*/  FFMA.FTZ R32, R140, R204, R187 ;  /* 0x000000cc8c207223 */ /* 0x004fe200000100bb */
[----:B------:R-:W-:Y:S02]  /*3c2f0*/  FMUL.FTZ R26, R180, R26 ;  /* 0x0000001ab41a7220 */ /* 0x000fe40000410000 */
[----:B------:R-:W2:Y:S02]  /*3c300*/  LDL R187, [R1+0x48] ;  /* 0x0000480001bb7983 */ /* 0x000ea40000100800 */
[----:B------:R-:W-:-:S02]  /*3c310*/  F2FP.F16.F32.PACK_AB R32, R33, R32 ;  /* 0x000000202120723e */ /* 0x000fc400000000ff */
[----:B------:R-:W-:Y:S01]  /*3c320*/  F2FP.F16.F32.PACK_AB R33, R17, R16 ;  /* 0x000000101121723e */ /* 0x000fe200000000ff */
[----:B------:R-:W-:Y:S01]  /*3c330*/  FADD.FTZ R16, -R181, R24 ;  /* 0x00000018b5107221 */ /* 0x000fe20000010100 */
[----:B------:R-:W-:-:S04]  /*3c340*/  FMUL.FTZ R24, R180, R18 ;  /* 0x00000012b4187220 */ /* 0x000fc80000410000 */
[----:B------:R-:W-:Y:S02]  /*3c350*/  FFMA.FTZ R34, R24, R200, R182 ;  /* 0x000000c818227223 */ /* 0x000fe400000100b6 */
[----:B------:R-:W2:Y:S01]  /*3c360*/  LDL R182, [R1+0x58] ;  /* 0x0000580001b67983 */ /* 0x000ea20000100800 */
[----:B------:R-:W-:-:S04]  /*3c370*/  FMUL.FTZ R18, R180, R16 ;  /* 0x00000010b4127220 */ /* 0x000fc80000410000 */
[----:B------:R-:W-:Y:S02]  /*3c380*/  FFMA.FTZ R35, R18, R201, R166 ;  /* 0x000000c912237223 */ /* 0x000fe400000100a6 */
[----:B------:R-:W2:Y:S01]  /*3c390*/  LDL R166, [R1+0x5c] ;  /* 0x00005c0001a67983 */ /* 0x000ea20000100800 */
[----:B------:R-:W-:-:S04]  /*3c3a0*/  FADD.FTZ R17, -R181, R25 ;  /* 0x00000019b5117221 */ /* 0x000fc80000010100 */
[----:B------:R-:W-:Y:S01]  /*3c3b0*/  FMUL.FTZ R25, R180, R17 ;  /* 0x00000011b4197220 */ /* 0x000fe20000410000 */
[----:B------:R-:W-:-:S03]  /*3c3c0*/  FFMA.FTZ R17, R26, R203, R151 ;  /* 0x000000cb1a117223 */ /* 0x000fc60000010097 */
[----:B------:R-:W-:Y:S01]  /*3c3d0*/  FFMA.FTZ R16, R25, R202, R163 ;  /* 0x000000ca19107223 */ /* 0x000fe200000100a3 */
[----:B------:R-:W-:-:S04]  /*3c3e0*/  F2FP.F16.F32.PACK_AB R34, R35, R34 ;  /* 0x000000222322723e */ /* 0x000fc800000000ff */
[----:B------:R-:W-:Y:S01]  /*3c3f0*/  F2FP.F16.F32.PACK_AB R35, R17, R16 ;  /* 0x000000101123723e */ /* 0x000fe200000000ff */
[----:B------:R-:W-:-:S04]  /*3c400*/  IMAD.WIDE.U32 R16, R15, 0x10, R164 ;  /* 0x000000100f107825 */ /* 0x000fc800078e00a4 */
[----:B------:R-:W-:Y:S01]  /*3c410*/  FFMA.FTZ R22, R22, R195, R63 ;  /* 0x000000c316167223 */ /* 0x000fe2000001003f */
[----:B------:R-:W-:Y:S01]  /*3c420*/  FFMA.FTZ R21, R21, R193, R61 ;  /* 0x000000c115157223 */ /* 0x000fe2000001003d */
[----:B------:R-:W-:Y:S01]  /*3c430*/  FFMA.FTZ R25, R25, R190, R66 ;  /* 0x000000be19197223 */ /* 0x000fe20000010042 */
[----:B------:R0:W-:Y:S01]  /*3c440*/  STG.E.128 desc[UR6][R16.64], R32 ;  /* 0x0000002010007986 */ /* 0x0001e2000c101d06 */
[----:B------:R-:W-:Y:S01]  /*3c450*/  FFMA.FTZ R26, R26, R191, R67 ;  /* 0x000000bf1a1a7223 */ /* 0x000fe20000010043 */
[----:B------:R-:W-:Y:S01]  /*3c460*/  FFMA.FTZ R18, R18, R189, R65 ;  /* 0x000000bd12127223 */ /* 0x000fe20000010041 */
[----:B------:R-:W-:Y:S02]  /*3c470*/  FADD.FTZ R149, -R181, R175 ;  /* 0x000000afb5957221 */ /* 0x000fe40000010100 */
[----:B------:R-:W2:Y:S01]  /*3c480*/  LDL R175, [R1+0x7c] ;  /* 0x00007c0001af7983 */ /* 0x000ea20000100800 */
[----:B0-----:R-:W-:Y:S01]  /*3c490*/  FFMA.FTZ R16, R140, R192, R60 ;  /* 0x000000c08c107223 */ /* 0x001fe2000001003c */
[----:B------:R-:W-:Y:S01]  /*3c4a0*/  FFMA.FTZ R17, R23, R194, R62 ;  /* 0x000000c217117223 */ /* 0x000fe2000001003e */
[----:B------:R-:W-:Y:S01]  /*3c4b0*/  FFMA.FTZ R23, R24, R188, R64 ;  /* 0x000000bc18177223 */ /* 0x000fe20000010040 */
[----:B------:R-:W-:Y:S01]  /*3c4c0*/  FADD.FTZ R24, -R181, R144 ;  /* 0x00000090b5187221 */ /* 0x000fe20000010100 */
[----:B------:R-:W-:-:S02]  /*3c4d0*/  F2FP.F16.F32.PACK_AB R35, R26, R25 ;  /* 0x000000191a23723e */ /* 0x000fc400000000ff */
[----:B------:R-:W-:Y:S02]  /*3c4e0*/  F2FP.F16.F32.PACK_AB R33, R22, R17 ;  /* 0x000000111621723e */ /* 0x000fe400000000ff */
[----:B------:R-:W-:Y:S01]  /*3c4f0*/  F2FP.F16.F32.PACK_AB R32, R21, R16 ;  /* 0x000000101520723e */ /* 0x000fe200000000ff */
[----:B------:R-:W-:Y:S01]  /*3c500*/  IMAD.WIDE.U32 R16, R15, 0x10, R152 ;  /* 0x000000100f107825 */ /* 0x000fe200078e0098 */
[----:B------:R-:W-:-:S03]  /*3c510*/  F2FP.F16.F32.PACK_AB R34, R18, R23 ;  /* 0x000000171222723e */ /* 0x000fc600000000ff */
[C---:B------:R-:W-:Y:S01]  /*3c520*/  FADD.FTZ R140, -R181.reuse, R157 ;  /* 0x0000009db58c7221 */ /* 0x040fe20000010100 */
[C---:B------:R-:W-:Y:S01]  /*3c530*/  FMUL.FTZ R157, R180.reuse, R24 ;  /* 0x00000018b49d7220 */ /* 0x040fe20000410000 */
[C---:B------:R-:W-:Y:S01]  /*3c540*/  FADD.FTZ R21, -R181.reuse, R29 ;  /* 0x0000001db5157221 */ /* 0x040fe20000010100 */
[C---:B------:R-:W-:Y:S01]  /*3c550*/  FADD.FTZ R22, -R181.reuse, R30 ;  /* 0x0000001eb5167221 */ /* 0x040fe20000010100 */
[C---:B------:R-:W-:Y:S01]  /*3c560*/  FADD.FTZ R25, -R181.reuse, R154 ;  /* 0x0000009ab5197221 */ /* 0x040fe20000010100 */
[----:B------:R2:W-:Y:S01]  /*3c570*/  STG.E.128 desc[UR6][R16.64], R32 ;  /* 0x0000002010007986 */ /* 0x0005e2000c101d06 */
[C---:B------:R-:W-:Y:S01]  /*3c580*/  FADD.FTZ R15, -R181.reuse, R20 ;  /* 0x00000014b50f7221 */ /* 0x040fe20000010100 */
[C---:B------:R-:W-:Y:S01]  /*3c590*/  FADD.FTZ R20, -R181.reuse, R28 ;  /* 0x0000001cb5147221 */ /* 0x040fe20000010100 */
[C---:B------:R-:W-:Y:S01]  /*3c5a0*/  FMUL.FTZ R30, R180.reuse, R21 ;  /* 0x00000015b41e7220 */ /* 0x040fe20000410000 */
[C---:B------:R-:W-:Y:S01]  /*3c5b0*/  FADD.FTZ R28, -R181.reuse, R158 ;  /* 0x0000009eb51c7221 */ /* 0x040fe20000010100 */
[C---:B------:R-:W-:Y:S01]  /*3c5c0*/  FMUL.FTZ R150, R180.reuse, R22 ;  /* 0x00000016b4967220 */ /* 0x040fe20000410000 */
[C---:B------:R-:W-:Y:S01]  /*3c5d0*/  FMUL.FTZ R158, R180.reuse, R25 ;  /* 0x00000019b49e7220 */ /* 0x040fe20000410000 */
[----:B------:R-:W-:Y:S01]  /*3c5e0*/  FMUL.FTZ R25, R180, R140 ;  /* 0x0000008cb4197220 */ /* 0x000fe20000410000 */
[C---:B------:R-:W-:Y:S01]  /*3c5f0*/  FADD.FTZ R23, -R181.reuse, R31 ;  /* 0x0000001fb5177221 */ /* 0x040fe20000010100 */
[C---:B------:R-:W-:Y:S01]  /*3c600*/  FADD.FTZ R141, -R181.reuse, R156 ;  /* 0x0000009cb58d7221 */ /* 0x040fe20000010100 */
[----:B-----5:R-:W-:Y:S01]  /*3c610*/  FFMA.FTZ R140, R30, R139, R186 ;  /* 0x0000008b1e8c7223 */ /* 0x020fe200000100ba */
[C---:B------:R-:W-:Y:S01]  /*3c620*/  FADD.FTZ R144, -R181.reuse, R167 ;  /* 0x000000a7b5907221 */ /* 0x040fe20000010100 */
[----:B------:R-:W-:Y:S01]  /*3c630*/  FADD.FTZ R156, -R181, R170 ;  /* 0x000000aab59c7221 */ /* 0x000fe20000010100 */
[----:B------:R-:W5:Y:S01]  /*3c640*/  LDL R186, [R1+0x60] ;  /* 0x0000600001ba7983 */ /* 0x000f620000100800 */
[----:B---3--:R-:W-:Y:S01]  /*3c650*/  FFMA.FTZ R22, R150, R132, R185 ;  /* 0x0000008496167223 */ /* 0x008fe200000100b9 */
[----:B------:R-:W-:-:S02]  /*3c660*/  FMUL.FTZ R151, R180, R23 ;  /* 0x00000017b4977220 */ /* 0x000fc40000410000 */
[----:B------:R-:W3:Y:S04]  /*3c670*/  LDL R170, [R1+0x90] ;  /* 0x0000900001aa7983 */ /* 0x000ee80000100800 */
[----:B------:R-:W3:Y:S04]  /*3c680*/  LDL R167, [R1+0x94] ;  /* 0x0000940001a77983 */ /* 0x000ee80000100800 */
[----:B------:R-:W3:Y:S01]  /*3c690*/  LDL R185, [R1+0x64] ;  /* 0x0000640001b97983 */ /* 0x000ee20000100800 */
        /* <DEDUP_REMOVED lines=12> */
[----:B------:R-:W4:Y:S04]  /*3c760*/  LDL R181, [R1+0x68] ;  /* 0x0000680001b57983 */ /* 0x000f280000100800 */
[----:B------:R-:W4:Y:S04]  /*3c770*/  LDL R183, [R1+0x70] ;  /* 0x0000700001b77983 */ /* 0x000f280000100800 */
[----:B------:R-:W4:Y:S04]  /*3c780*/  LDL R177, [R1+0x6c] ;  /* 0x00006c0001b17983 */ /* 0x000f280000100800 */
[----:B------:R-:W4:Y:S01]  /*3c790*/  LDL R176, [R1+0x74] ;  /* 0x0000740001b07983 */ /* 0x000f220000100800 */
[----:B------:R-:W-:Y:S01]  /*3c7a0*/  FMUL.FTZ R159, R180, R31 ;  /* 0x0000001fb49f7220 */ /* 0x000fe20000410000 */
[----:B------:R-:W-:-:S02]  /*3c7b0*/  F2FP.F16.F32.PACK_AB R22, R23, R22 ;  /* 0x000000161716723e */ /* 0x000fc400000000ff */
[----:B------:R-:W4:Y:S01]  /*3c7c0*/  LDL R174, [R1+0x80] ;  /* 0x0000800001ae7983 */ /* 0x000f220000100800 */
[----:B------:R-:W-:-:S03]  /*3c7d0*/  FMUL.FTZ R163, R180, R144 ;  /* 0x00000090b4a37220 */ /* 0x000fc60000410000 */
[----:B------:R-:W4:Y:S01]  /*3c7e0*/  LDL R173, [R1+0x84] ;  /* 0x0000840001ad7983 */ /* 0x000f220000100800 */
[----:B------:R-:W-:-:S03]  /*3c7f0*/  FMUL.FTZ R31, R180, R145 ;  /* 0x00000091b41f7220 */ /* 0x000fc60000410000 */
[----:B------:R-:W4:Y:S04]  /*3c800*/  LDL R172, [R1+0x88] ;  /* 0x0000880001ac7983 */ /* 0x000f280000100800 */
[----:B------:R-:W4:Y:S01]  /*3c810*/  LDL R171, [R1+0x8c] ;  /* 0x00008c0001ab7983 */ /* 0x000f220000100800 */
[----:B------:R-:W-:-:S04]  /*3c820*/  IMAD.WIDE.U32 R144, R19, 0x10, R152 ;  /* 0x0000001013907825 */ /* 0x000fc800078e0098 */
[----:B--2---:R-:W-:Y:S02]  /*3c830*/  FFMA.FTZ R16, R157, R134, R182 ;  /* 0x000000869d107223 */ /* 0x004fe400000100b6 */
[----:B------:R-:W2:Y:S01]  /*3c840*/  LDL R182, [R1+0x78] ;  /* 0x0000780001b67983 */ /* 0x000ea20000100800 */
[----:B------:R-:W-:-:S03]  /*3c850*/  FFMA.FTZ R17, R158, R135, R166 ;  /* 0x000000879e117223 */ /* 0x000fc600000100a6 */
[----:B------:R-:W2:Y:S02]  /*3c860*/  LDL R166, [R1+0x98] ;  /* 0x0000980001a67983 */ /* 0x000ea40000100800 */
[----:B------:R-:W-:Y:S01]  /*3c870*/  F2FP.F16.F32.PACK_AB R23, R17, R16 ;  /* 0x000000101117723e */ /* 0x000fe200000000ff */
[----:B------:R-:W-:-:S04]  /*3c880*/  IMAD.WIDE.U32 R16, R19, 0x10, R164 ;  /* 0x0000001013107825 */ /* 0x000fc800078e00a4 */
[----:B------:R-:W-:Y:S02]  /*3c890*/  FFMA.FTZ R19, R157, R110, R74 ;  /* 0x0000006e9d137223 */ /* 0x000fe4000001004a */
[----:B------:R-:W2:Y:S01]  /*3c8a0*/  LDL R157, [R1+0x9c] ;  /* 0x00009c00019d7983 */ /* 0x000ea20000100800 */
[C---:B------:R-:W-:Y:S01]  /*3c8b0*/  FMUL.FTZ R26, R180.reuse, R15 ;  /* 0x0000000fb41a7220 */ /* 0x040fe20000410000 */
[C---:B------:R-:W-:Y:S01]  /*3c8c0*/  FMUL.FTZ R18, R180.reuse, R18 ;  /* 0x00000012b4127220 */ /* 0x040fe20000410000 */
[C---:B------:R-:W-:Y:S01]  /*3c8d0*/  FMUL.FTZ R27, R180.reuse, R20 ;  /* 0x00000014b41b7220 */ /* 0x040fe20000410000 */
[----:B------:R-:W-:Y:S01]  /*3c8e0*/  FMUL.FTZ R24, R180, R141 ;  /* 0x0000008db4187220 */ /* 0x000fe20000410000 */
[----:B------:R-:W-:Y:S01]  /*3c8f0*/  FFMA.FTZ R20, R26, R136, R198 ;  /* 0x000000881a147223 */ /* 0x000fe200000100c6 */
[----:B------:R-:W-:Y:S01]  /*3c900*/  FFMA.FTZ R141, R18, R137, R196 ;  /* 0x00000089128d7223 */ /* 0x000fe200000100c4 */
[----:B------:R-:W-:-:S04]  /*3c910*/  FFMA.FTZ R21, R27, R138, R187 ;  /* 0x0000008a1b157223 */ /* 0x000fc800000100bb */
[----:B------:R-:W-:Y:S02]  /*3c920*/  F2FP.F16.F32.PACK_AB R20, R141, R20 ;  /* 0x000000148d14723e */ /* 0x000fe400000000ff */
[----:B------:R-:W-:Y:S01]  /*3c930*/  F2FP.F16.F32.PACK_AB R21, R140, R21 ;  /* 0x000000158c15723e */ /* 0x000fe200000000ff */
[----:B------:R-:W-:-:S04]  /*3c940*/  FMUL.FTZ R160, R180, R142 ;  /* 0x0000008eb4a07220 */ /* 0x000fc80000410000 */
[----:B------:R0:W-:Y:S01]  /*3c950*/  STG.E.128 desc[UR6][R16.64], R20 ;  /* 0x0000001410007986 */ /* 0x0001e2000c101d06 */
[C---:B------:R-:W-:Y:S01]  /*3c960*/  FMUL.FTZ R161, R180.reuse, R143 ;  /* 0x0000008fb4a17220 */ /* 0x040fe20000410000 */
[C---:B------:R-:W-:Y:S01]  /*3c970*/  FMUL.FTZ R34, R180.reuse, R147 ;  /* 0x00000093b4227220 */ /* 0x040fe20000410000 */
[----:B------:R-:W-:Y:S01]  /*3c980*/  FMUL.FTZ R35, R180, R149 ;  /* 0x00000095b4237220 */ /* 0x000fe20000410000 */
[----:B0-----:R-:W-:Y:S01]  /*3c990*/  FFMA.FTZ R16, R26, R112, R68 ;  /* 0x000000701a107223 */ /* 0x001fe20000010044 */
[----:B------:R-:W-:Y:S01]  /*3c9a0*/  FFMA.FTZ R20, R18, R113, R69 ;  /* 0x0000007112147223 */ /* 0x000fe20000010045 */
[----:B------:R-:W-:Y:S01]  /*3c9b0*/  FFMA.FTZ R17, R27, R114, R70 ;  /* 0x000000721b117223 */ /* 0x000fe20000010046 */
[----:B------:R-:W-:Y:S01]  /*3c9c0*/  FFMA.FTZ R18, R150, R108, R72 ;  /* 0x0000006c96127223 */ /* 0x000fe20000010048 */
[----:B------:R-:W-:Y:S01]  /*3c9d0*/  FFMA.FTZ R23, R158, R111, R75 ;  /* 0x0000006f9e177223 */ /* 0x000fe2000001004b */
[----:B------:R-:W-:Y:S01]  /*3c9e0*/  FFMA.FTZ R26, R151, R109, R73 ;  /* 0x0000006d971a7223 */ /* 0x000fe20000010049 */
[----:B------:R-:W-:Y:S01]  /*3c9f0*/  FFMA.FTZ R27, R30, R115, R71 ;  /* 0x000000731e1b7223 */ /* 0x000fe20000010047 */
[C---:B------:R-:W-:Y:S01]  /*3ca00*/  FFMA.FTZ R30, R163.reuse, R127, R175 ;  /* 0x0000007fa31e7223 */ /* 0x040fe200000100af */
[----:B------:R-:W-:Y:S01]  /*3ca10*/  FFMA.FTZ R150, R163, R103, R83 ;  /* 0x00000067a3967223 */ /* 0x000fe20000010053 */
[----:B------:R-:W-:Y:S01]  /*3ca20*/  F2FP.F16.F32.PACK_AB R19, R23, R19 ;  /* 0x000000131713723e */ /* 0x000fe200000000ff */
[----:B------:R-:W-:Y:S01]  /*3ca30*/  FFMA.FTZ R151, R160, R101, R81 ;  /* 0x00000065a0977223 */ /* 0x000fe20000010051 */
[----:B------:R-:W-:Y:S01]  /*3ca40*/  F2FP.F16.F32.PACK_AB R18, R26, R18 ;  /* 0x000000121a12723e */ /* 0x000fe200000000ff */
[----:B------:R-:W-:Y:S01]  /*3ca50*/  FFMA.FTZ R26, R159, R100, R80 ;  /* 0x000000649f1a7223 */ /* 0x000fe20000010050 */
[----:B------:R-:W-:Y:S01]  /*3ca60*/  F2FP.F16.F32.PACK_AB R17, R27, R17 ;  /* 0x000000111b11723e */ /* 0x000fe200000000ff */
[----:B------:R-:W-:-:S03]  /*3ca70*/  FFMA.FTZ R27, R161, R102, R82 ;  /* 0x00000066a11b7223 */ /* 0x000fc60000010052 */
[----:B------:R-:W-:Y:S01]  /*3ca80*/  F2FP.F16.F32.PACK_AB R26, R151, R26 ;  /* 0x0000001a971a723e */ /* 0x000fe200000000ff */
[----:B------:R-:W-:Y:S01]  /*3ca90*/  FFMA.FTZ R151, R25, R105, R77 ;  /* 0x0000006919977223 */ /* 0x000fe2000001004d */
[----:B------:R-:W-:Y:S01]  /*3caa0*/  F2FP.F16.F32.PACK_AB R27, R150, R27 ;  /* 0x0000001b961b723e */ /* 0x000fe200000000ff */
[C---:B-----5:R-:W-:Y:S01]  /*3cab0*/  FFMA.FTZ R21, R24.reuse, R128, R186 ;  /* 0x0000008018157223 */ /* 0x060fe200000100ba */
[----:B------:R-:W-:Y:S01]  /*3cac0*/  FFMA.FTZ R24, R24, R104, R76 ;  /* 0x0000006818187223 */ /* 0x000fe2000001004c */
[C---:B------:R-:W-:Y:S01]  /*3cad0*/  FMUL.FTZ R28, R180.reuse, R28 ;  /* 0x0000001cb41c7220 */ /* 0x040fe20000410000 */
[C---:B------:R-:W-:Y:S01]  /*3cae0*/  FMUL.FTZ R29, R180.reuse, R29 ;  /* 0x0000001db41d7220 */ /* 0x040fe20000410000 */
[----:B---3--:R-:W-:Y:S01]  /*3caf0*/  FFMA.FTZ R150, R35, R117, R167 ;  /* 0x0000007523967223 */ /* 0x008fe200000100a7 */
[----:B------:R-:W-:Y:S01]  /*3cb00*/  FFMA.FTZ R22, R25, R129, R185 ;  /* 0x0000008119167223 */ /* 0x000fe200000100b9 */
[C---:B------:R-:W-:Y:S01]  /*3cb10*/  FMUL.FTZ R32, R180.reuse, R146 ;  /* 0x00000092b4207220 */ /* 0x040fe20000410000 */
[----:B------:R-:W-:Y:S01]  /*3cb20*/  FMUL.FTZ R33, R180, R148 ;  /* 0x00000094b4217220 */ /* 0x000fe20000410000 */
[----:B------:R-:W-:Y:S01]  /*3cb30*/  F2FP.F16.F32.PACK_AB R16, R20, R16 ;  /* 0x000000101410723e */ /* 0x000fe200000000ff */
[----:B------:R-:W-:Y:S01]  /*3cb40*/  IMAD.WIDE.U32 R146, R155, 0x10, R152 ;  /* 0x000000109b927825 */ /* 0x000fe200078e0098 */
[----:B------:R-:W-:-:S02]  /*3cb50*/  F2FP.F16.F32.PACK_AB R24, R151, R24 ;  /* 0x000000189718723e */ /* 0x000fc400000000ff */
[----:B------:R-:W-:Y:S01]  /*3cb60*/  F2FP.F16.F32.PACK_AB R20, R22, R21 ;  /* 0x000000151614723e */ /* 0x000fe200000000ff */
[----:B------:R-:W-:-:S04]  /*3cb70*/  IMAD.WIDE.U32 R148, R169, 0x10, R152 ;  /* 0x00000010a9947825 */ /* 0x000fc800078e0098 */
[----:B------:R-:W-:Y:S01]  /*3cb80*/  FMUL.FTZ R15, R180, R156 ;  /* 0x0000009cb40f7220 */ /* 0x000fe20000410000 */
[----:B----4-:R-:W-:Y:S01]  /*3cb90*/  FFMA.FTZ R21, R28, R130, R181 ;  /* 0x000000821c157223 */ /* 0x010fe200000100b5 */
[----:B------:R-:W-:Y:S01]  /*3cba0*/  FFMA.FTZ R22, R159, R124, R183 ;  /* 0x0000007c9f167223 */ /* 0x000fe200000100b7 */
[----:B------:R-:W-:Y:S01]  /*3cbb0*/  FFMA.FTZ R153, R29, R131, R177 ;  /* 0x000000831d997223 */ /* 0x000fe200000100b1 */
[----:B------:R-:W-:Y:S01]  /*3cbc0*/  FFMA.FTZ R152, R160, R125, R176 ;  /* 0x0000007da0987223 */ /* 0x000fe200000100b0 */
[----:B------:R-:W-:-:S03]  /*3cbd0*/  IMAD.WIDE.U32 R140, R155, 0x10, R164 ;  /* 0x000000109b8c7825 */ /* 0x000fc600078e00a4 */
[----:B------:R-:W-:Y:S01]  /*3cbe0*/  F2FP.F16.F32.PACK_AB R21, R153, R21 ;  /* 0x000000159915723e */ /* 0x000fe200000000ff */
[----:B------:R-:W-:Y:S01]  /*3cbf0*/  FFMA.FTZ R25, R28, R106, R78 ;  /* 0x0000006a1c197223 */ /* 0x000fe2000001004e */
[----:B------:R-:W-:Y:S01]  /*3cc00*/  FFMA.FTZ R155, R29, R107, R79 ;  /* 0x0000006b1d9b7223 */ /* 0x000fe2000001004f */
[----:B------:R-:W-:Y:S01]  /*3cc10*/  F2FP.F16.F32.PACK_AB R22, R152, R22 ;  /* 0x000000169816723e */ /* 0x000fe200000000ff */
[----:B------:R-:W-:Y:S01]  /*3cc20*/  FFMA.FTZ R28, R15, R120, R174 ;  /* 0x000000780f1c7223 */ /* 0x000fe200000100ae */
[----:B------:R-:W-:Y:S01]  /*3cc30*/  FFMA.FTZ R153, R31, R121, R173 ;  /* 0x000000791f997223 */ /* 0x000fe200000100ad */
[C---:B------:R-:W-:Y:S01]  /*3cc40*/  FMUL.FTZ R154, R180.reuse, R154 ;  /* 0x0000009ab49a7220 */ /* 0x040fe20000410000 */
[----:B------:R-:W-:Y:S01]  /*3cc50*/  FMUL.FTZ R156, R180, R162 ;  /* 0x000000a2b49c7220 */ /* 0x000fe20000410000 */
[C---:B------:R-:W-:Y:S01]  /*3cc60*/  FFMA.FTZ R29, R32.reuse, R122, R172 ;  /* 0x0000007a201d7223 */ /* 0x040fe200000100ac */
        /* <DEDUP_REMOVED lines=8> */
[----:B------:R-:W-:Y:S01]  /*3ccf0*/  IMAD.WIDE.U32 R142, R169, 0x10, R164 ;  /* 0x00000010a98e7825 */ /* 0x000fe200078e00a4 */
[----:B------:R0:W-:Y:S02]  /*3cd00*/  STG.E.128 desc[UR6][R144.64], R16 ;  /* 0x0000001090007986 */ /* 0x0001e4000c101d06 */
[----:B------:R-:W-:Y:S01]  /*3cd10*/  F2FP.F16.F32.PACK_AB R33, R33, R32 ;  /* 0x000000202121723e */ /* 0x000fe200000000ff */
[----:B--2---:R-:W-:-:S05]  /*3cd20*/  FFMA.FTZ R23, R161, R126, R182 ;  /* 0x0000007ea1177223 */ /* 0x004fca00000100b6 */
[----:B------:R-:W-:Y:S01]  /*3cd30*/  F2FP.F16.F32.PACK_AB R23, R30, R23 ;  /* 0x000000171e17723e */ /* 0x000fe200000000ff */
[----:B------:R-:W-:-:S05]  /*3cd40*/  FFMA.FTZ R30, R34, R116, R170 ;  /* 0x00000074221e7223 */ /* 0x000fca00000100aa */
[----:B------:R-:W-:Y:S02]  /*3cd50*/  F2FP.F16.F32.PACK_AB R30, R150, R30 ;  /* 0x0000001e961e723e */ /* 0x000fe400000000ff */
[----:B------:R-:W1:Y:S01]  /*3cd60*/  LDC.64 R150, c[0x0][0x380] ;  /* 0x0000e000ff967b82 */ /* 0x000e620000000a00 */
[----:B------:R-:W-:Y:S01]  /*3cd70*/  FFMA.FTZ R152, R154, R118, R166 ;  /* 0x000000769a987223 */ /* 0x000fe200000100a6 */
[----:B------:R-:W-:Y:S01]  /*3cd80*/  FFMA.FTZ R153, R156, R119, R157 ;  /* 0x000000779c997223 */ /* 0x000fe2000001009d */
[----:B------:R-:W-:Y:S01]  /*3cd90*/  FFMA.FTZ R34, R34, R92, R88 ;  /* 0x0000005c22227223 */ /* 0x000fe20000010058 */
[----:B------:R-:W-:Y:S01]  /*3cda0*/  FFMA.FTZ R154, R154, R94, R90 ;  /* 0x0000005e9a9a7223 */ /* 0x000fe2000001005a */
[----:B------:R-:W-:Y:S01]  /*3cdb0*/  FFMA.FTZ R156, R35, R93, R89 ;  /* 0x0000005d239c7223 */ /* 0x000fe20000010059 */
[----:B------:R-:W-:Y:S01]  /*3cdc0*/  FFMA.FTZ R157, R31, R97, R85 ;  /* 0x000000611f9d7223 */ /* 0x000fe20000010055 */
[----:B------:R-:W-:Y:S02]  /*3cdd0*/  F2FP.F16.F32.PACK_AB R31, R153, R152 ;  /* 0x00000098991f723e */ /* 0x000fe400000000ff */
[----:B------:R-:W-:-:S02]  /*3cde0*/  F2FP.F16.F32.PACK_AB R35, R155, R154 ;  /* 0x0000009a9b23723e */ /* 0x000fc400000000ff */
[----:B------:R-:W-:Y:S02]  /*3cdf0*/  F2FP.F16.F32.PACK_AB R34, R156, R34 ;  /* 0x000000229c22723e */ /* 0x000fe400000000ff */
[----:B------:R-:W-:Y:S01]  /*3ce00*/  F2FP.F16.F32.PACK_AB R32, R157, R15 ;  /* 0x0000000f9d20723e */ /* 0x000fe200000000ff */
[----:B------:R0:W-:Y:S04]  /*3ce10*/  STG.E.128 desc[UR6][R140.64], R20 ;  /* 0x000000148c007986 */ /* 0x0001e8000c101d06 */
[----:B------:R0:W-:Y:S04]  /*3ce20*/  STG.E.128 desc[UR6][R146.64], R24 ;  /* 0x0000001892007986 */ /* 0x0001e8000c101d06 */
[----:B------:R0:W-:Y:S01]  /*3ce30*/  STG.E.128 desc[UR6][R142.64], R28 ;  /* 0x0000001c8e007986 */ /* 0x0001e2000c101d06 */
[----:B-1----:R-:W-:-:S03]  /*3ce40*/  IMAD R2, R150, 0x4, R2 ;  /* 0x0000000496027824 */ /* 0x002fc600078e0202 */
[----:B------:R0:W-:Y:S02]  /*3ce50*/  STG.E.128 desc[UR6][R148.64], R32 ;  /* 0x0000002094007986 */ /* 0x0001e4000c101d06 */
[----:B------:R-:W-:-:S13]  /*3ce60*/  ISETP.GE.AND P1, PT, R2, R151, PT ;  /* 0x000000970200720c */ /* 0x000fda0003f26270 */
[----:B------:R-:W-:Y:S05]  /*3ce70*/  @!P1 BRA `(.L_x_18191) ;  /* 0xfffffc4c00309947 */ /* 0x000fea000383ffff */
[----:B------:R-:W-:Y:S05]  /*3ce80*/  EXIT ;  /* 0x000000000000794d */ /* 0x000fea0003800000 */
.L_x_18190:
        /* <DEDUP_REMOVED lines=8> */
.L_x_18193:
[----:B------:R-:W-:Y:S05]  /*3cf10*/  BSYNC B0 ;  /* 0x0000000000007941 */ /* 0x000fea0003800000 */
.L_x_18192:
[----:B------:R-:W-:Y:S01]  /*3cf20*/  FADD.FTZ R143, R143, R140 ;  /* 0x0000008c8f8f7221 */ /* 0x000fe20000010000 */
[----:B------:R-:W-:Y:S02]  /*3cf30*/  HFMA2 R141, -RZ, RZ, 0, 1.847743988037109375e-06 ;  /* 0x0000001fff8d7431 */ /* 0x000fe400000001ff */
[----:B------:R-:W-:Y:S01]  /*3cf40*/  IMAD.MOV.U32 R140, RZ, RZ, -0x1 ;  /* 0xffffffffff8c7424 */ /* 0x000fe200078e00ff */
[----:B------:R-:W0:Y:S01]  /*3cf50*/  LDC R180, c[0x0][0x400] ;  /* 0x00010000ffb47b82 */ /* 0x000e220000000800 */
[----:B------:R-:W-:Y:S01]  /*3cf60*/  IMAD.MOV.U32 R142, RZ, RZ, 0x2 ;  /* 0x00000002ff8e7424 */ /* 0x000fe200078e00ff */
[----:B------:R-:W-:-:S07]  /*3cf70*/  MOV R181, R143 ;  /* 0x0000008f00b57202 */ /* 0x000fce0000000f00 */
[----:B0-----:R-:W-:Y:S05]  /*3cf80*/  WARPSYNC.COLLECTIVE R140, `(.L_x_18194) ;  /* 0x000000008c087348 */ /* 0x001fea0003c00000 */
[----:B------:R1:W2:Y:S02]  /*3cf90*/  SHFL.BFLY P2, R140, R181, R142, R141 ;  /* 0x0c00008eb58c7389 */ /* 0x0002a4000004008d */
[----:B012---:R-:W-:Y:S05]  /*3cfa0*/  ENDCOLLECTIVE ;  /* 0x000000000000791b */ /* 0x007fea0003800000 */
.L_x_18194:
[----:B------:R-:W-:Y:S02]  /*3cfb0*/  IMAD.MOV.U32 R142, RZ, RZ, 0x4 ;  /* 0x00000004ff8e7424 */ /* 0x000fe400078e00ff */
[----:B------:R-:W-:Y:S01]  /*3cfc0*/  FADD.FTZ R143, R143, R140 ;  /* 0x0000008c8f8f7221 */ /* 0x000fe20000010000 */
[----:B------:R-:W-:-:S04]  /*3cfd0*/  MOV R140, 0xffffffff ;  /* 0xffffffff008c7802 */ /* 0x000fc80000000f00 */
[----:B------:R-:W-:-:S07]  /*3cfe0*/  MOV R181, R143 ;  /* 0x0000008f00b57202 */ /* 0x000fce0000000f00 */
[----:B------:R-:W-:Y:S05]  /*3cff0*/  WARPSYNC.COLLECTIVE R140, `(.L_x_18195) ;  /* 0x000000008c087348 */ /* 0x000fea0003c00000 */
[----:B------:R0:W1:Y:S02]  /*3d000*/  SHFL.BFLY P2, R140, R181, R142, R141 ;  /* 0x0c00008eb58c7389 */ /* 0x000064000004008d */
[----:B01----:R-:W-:Y:S05]  /*3d010*/  ENDCOLLECTIVE ;  /* 0x000000000000791b */ /* 0x003fea0003800000 */
.L_x_18195:
[----:B------:R-:W-:Y:S02]  /*3d020*/  HFMA2 R142, -RZ, RZ, 0, 4.76837158203125e-07 ;  /* 0x00000008ff8e7431 */ /* 0x000fe400000001ff */
[----:B------:R-:W-:Y:S01]  /*3d030*/  FADD.FTZ R143, R143, R140 ;  /* 0x0000008c8f8f7221 */ /* 0x000fe20000010000 */
[----:B------:R-:W-:-:S03]  /*3d040*/  IMAD.MOV.U32 R140, RZ, RZ, -0x1 ;  /* 0xffffffffff8c7424 */ /* 0x000fc600078e00ff */
[----:B------:R-:W-:-:S07]  /*3d050*/  IMAD.MOV.U32 R181, RZ, RZ, R143 ;  /* 0x000000ffffb57224 */ /* 0x000fce00078e008f */
[----:B------:R-:W-:Y:S05]  /*3d060*/  WARPSYNC.COLLECTIVE R140, `(.L_x_18196) ;  /* 0x000000008c087348 */ /* 0x000fea0003c00000 */
[----:B------:R0:W1:Y:S02]  /*3d070*/  SHFL.BFLY P2, R140, R181, R142, R141 ;  /* 0x0c00008eb58c7389 */ /* 0x000064000004008d */
[----:B01----:R-:W-:Y:S05]  /*3d080*/  ENDCOLLECTIVE ;  /* 0x000000000000791b */ /* 0x003fea0003800000 */
.L_x_18196:
[----:B------:R-:W-:Y:S02]  /*3d090*/  IMAD.MOV.U32 R142, RZ, RZ, 0x10 ;  /* 0x00000010ff8e7424 */ /* 0x000fe400078e00ff */
[----:B------:R-:W-:Y:S01]  /*3d0a0*/  FADD.FTZ R143, R143, R140 ;  /* 0x0000008c8f8f7221 */ /* 0x000fe20000010000 */
[----:B------:R-:W-:-:S04]  /*3d0b0*/  MOV R140, 0xffffffff ;  /* 0xffffffff008c7802 */ /* 0x000fc80000000f00 */
[----:B------:R-:W-:-:S07]  /*3d0c0*/  MOV R181, R143 ;  /* 0x0000008f00b57202 */ /* 0x000fce0000000f00 */
[----:B------:R-:W-:Y:S05]  /*3d0d0*/  WARPSYNC.COLLECTIVE R140, `(.L_x_18197) ;  /* 0x000000008c087348 */ /* 0x000fea0003c00000 */
[----:B------:R0:W1:Y:S02]  /*3d0e0*/  SHFL.BFLY P2, R140, R181, R142, R141 ;  /* 0x0c00008eb58c7389 */ /* 0x000064000004008d */
[----:B01----:R-:W-:Y:S05]  /*3d0f0*/  ENDCOLLECTIVE ;  /* 0x000000000000791b */ /* 0x003fea0003800000 */
.L_x_18197:
        /* <DEDUP_REMOVED lines=99> */
[----:B------:R-:W-:Y:S01]  /*3d730*/  FFMA.FTZ R143, R143, R143, R140 ;  /* 0x0000008f8f8f7223 */ /* 0x000fe2000001008c */
[----:B------:R-:W-:-:S03]  /*3d740*/  MOV R140, 0xffffffff ;  /* 0xffffffff008c7802 */ /* 0x000fc60000000f00 */
[----:B------:R-:W-:-:S07]  /*3d750*/  IMAD.MOV.U32 R181, RZ, RZ, R143 ;  /* 0x000000ffffb57224 */ /* 0x000fce00078e008f */
[----:B------:R-:W-:Y:S05]  /*3d760*/  WARPSYNC.COLLECTIVE R140, `(.L_x_18198) ;  /* 0x000000008c087348 */ /* 0x000fea0003c00000 */
[----:B------:R0:W1:Y:S02]  /*3d770*/  SHFL.BFLY P2, R140, R181, R142, R141 ;  /* 0x0c00008eb58c7389 */ /* 0x000064000004008d */
[----:B01----:R-:W-:Y:S05]  /*3d780*/  ENDCOLLECTIVE ;  /* 0x000000000000791b */ /* 0x003fea0003800000 */
.L_x_18198:
[----:B------:R-:W-:Y:S02]  /*3d790*/  HFMA2 R142, -RZ, RZ, 0, 1.1920928955078125e-07 ;  /* 0x00000002ff8e7431 */ /* 0x000fe400000001ff */
[----:B------:R-:W-:Y:S01]  /*3d7a0*/  FADD.FTZ R143, R143, R140 ;  /* 0x0000008c8f8f7221 */ /* 0x000fe20000010000 */
[----:B------:R-:W-:-:S03]  /*3d7b0*/  IMAD.MOV.U32 R140, RZ, RZ, -0x1 ;  /* 0xffffffffff8c7424 */ /* 0x000fc600078e00ff */
[----:B------:R-:W-:-:S07]  /*3d7c0*/  IMAD.MOV.U32 R181, RZ, RZ, R143 ;  /* 0x000000ffffb57224 */ /* 0x000fce00078e008f */
[----:B------:R-:W-:Y:S05]  /*3d7d0*/  WARPSYNC.COLLECTIVE R140, `(.L_x_18199) ;  /* 0x000000008c087348 */ /* 0x000fea0003c00000 */
[----:B------:R0:W1:Y:S02]  /*3d7e0*/  SHFL.BFLY P2, R140, R181, R142, R141 ;  /* 0x0c00008eb58c7389 */ /* 0x000064000004008d */
[----:B01----:R-:W-:Y:S05]  /*3d7f0*/  ENDCOLLECTIVE ;  /* 0x000000000000791b */ /* 0x003fea0003800000 */
.L_x_18199:
[----:B------:R-:W-:Y:S02]  /*3d800*/  IMAD.MOV.U32 R142, RZ, RZ, 0x4 ;  /* 0x00000004ff8e7424 */ /* 0x000fe400078e00ff */
[----:B------:R-:W-:Y:S01]  /*3d810*/  FADD.FTZ R143, R143, R140 ;  /* 0x0000008c8f8f7221 */ /* 0x000fe20000010000 */
[----:B------:R-:W-:-:S04]  /*3d820*/  MOV R140, 0xffffffff ;  /* 0xffffffff008c7802 */ /* 0x000fc80000000f00 */
[----:B------:R-:W-:-:S07]  /*3d830*/  MOV R181, R143 ;  /* 0x0000008f00b57202 */ /* 0x000fce0000000f00 */
[----:B------:R-:W-:Y:S05]  /*3d840*/  WARPSYNC.COLLECTIVE R140, `(.L_x_18200) ;  /* 0x000000008c087348 */ /* 0x000fea0003c00000 */
[----:B------:R0:W1:Y:S02]  /*3d850*/  SHFL.BFLY P2, R140, R181, R142, R141 ;  /* 0x0c00008eb58c7389 */ /* 0x000064000004008d */
[----:B01----:R-:W-:Y:S05]  /*3d860*/  ENDCOLLECTIVE ;  /* 0x000000000000791b */ /* 0x003fea0003800000 */
.L_x_18200:
[----:B------:R-:W-:Y:S02]  /*3d870*/  HFMA2 R142, -RZ, RZ, 0, 4.76837158203125e-07 ;  /* 0x00000008ff8e7431 */ /* 0x000fe400000001ff */
[----:B------:R-:W-:Y:S01]  /*3d880*/  FADD.FTZ R143, R143, R140 ;  /* 0x0000008c8f8f7221 */ /* 0x000fe20000010000 */
[----:B------:R-:W-:-:S03]  /*3d890*/  IMAD.MOV.U32 R140, RZ, RZ, -0x1 ;  /* 0xffffffffff8c7424 */ /* 0x000fc600078e00ff */
[----:B------:R-:W-:-:S07]  /*3d8a0*/  IMAD.MOV.U32 R181, RZ, RZ, R143 ;  /* 0x000000ffffb57224 */ /* 0x000fce00078e008f */
[----:B------:R-:W-:Y:S05]  /*3d8b0*/  WARPSYNC.COLLECTIVE R140, `(.L_x_18201) ;  /* 0x000000008c087348 */ /* 0x000fea0003c00000 */
[----:B------:R0:W1:Y:S02]  /*3d8c0*/  SHFL.BFLY P2, R140, R181, R142, R141 ;  /* 0x0c00008eb58c7389 */ /* 0x000064000004008d */
[----:B01----:R-:W-:Y:S05]  /*3d8d0*/  ENDCOLLECTIVE ;  /* 0x000000000000791b */ /* 0x003fea0003800000 */
.L_x_18201:
[----:B------:R-:W-:Y:S02]  /*3d8e0*/  IMAD.MOV.U32 R142, RZ, RZ, 0x10 ;  /* 0x00000010ff8e7424 */ /* 0x000fe400078e00ff */
[----:B------:R-:W-:Y:S01]  /*3d8f0*/  FADD.FTZ R143, R143, R140 ;  /* 0x0000008c8f8f7221 */ /* 0x000fe20000010000 */
[----:B------:R-:W-:-:S04]  /*3d900*/  MOV R140, 0xffffffff ;  /* 0xffffffff008c7802 */ /* 0x000fc80000000f00 */
[----:B------:R-:W-:-:S07]  /*3d910*/  MOV R181, R143 ;  /* 0x0000008f00b57202 */ /* 0x000fce0000000f00 */
[----:B------:R-:W-:Y:S05]  /*3d920*/  WARPSYNC.COLLECTIVE R140, `(.L_x_18202) ;  /* 0x000000008c087348 */ /* 0x000fea0003c00000 */
[----:B------:R0:W1:Y:S02]  /*3d930*/  SHFL.BFLY P2, R140, R181, R142, R141 ;  /* 0x0c00008eb58c7389 */ /* 0x000064000004008d */
[----:B01----:R-:W-:Y:S05]  /*3d940*/  ENDCOLLECTIVE ;  /* 0x000000000000791b */ /* 0x003fea0003800000 */
.L_x_18202:
[----:B------:R-:W-:Y:S05]  /*3d950*/  BRA `(.L_x_18203) ;  /* 0xffffffe000387947 */ /* 0x000fea000383ffff */
.L_x_18204:
        /* <DEDUP_REMOVED lines=10> */
.L_x_33289:


//--------------------- .text._ZN10layer_norm31ln_parallel_residual_fwd_kernelINS_13Kernel_traitsIf6__halfS2_S2_fjLj1536ELj1ELj4ELj1ELj16ENS_18Kernel_traits_baseILj1536EfS2_S2_S2_fjLj128EEEEELb1ELb1ELb0EEEvNS_9FwdParamsE --------------------------
	.section	.text._ZN10layer_norm31ln_parallel_residual_fwd_kernelINS_13Kernel_traitsIf6__halfS2_S2_fjLj1536ELj1ELj4ELj1ELj16ENS_18Kernel_traits_baseILj1536EfS2_S2_S2_fjLj128EEEEELb1ELb1ELb0EEEvNS_9FwdParamsE,"ax",@progbits
	.align	128
        .global         _ZN10layer_norm31ln_parallel_residual_fwd_kernelINS_13Kernel_traitsIf6__halfS2_S2_fjLj1536ELj1ELj4ELj1ELj16ENS_18Kernel_traits_baseILj1536EfS2_S2_S2_fjLj128EEEEELb1ELb1ELb0EEEvNS_9FwdParamsE
        .type           _ZN10layer_norm31ln_parallel_residual_fwd_kernelINS_13Kernel_traitsIf6__halfS2_S2_fjLj1536ELj1ELj4ELj1ELj16ENS_18Kernel_traits_baseILj1536EfS2_S2_S2_fjLj128EEEEELb1ELb1ELb0EEEvNS_9FwdParamsE,@function
        .size           _ZN10layer_norm31ln_parallel_residual_fwd_kernelINS_13Kernel_traitsIf6__halfS2_S2_fjLj1536ELj1ELj4ELj1ELj16ENS_18Kernel_traits_baseILj1536EfS2_S2_S2_fjLj128EEEEELb1ELb1ELb0EEEvNS_9FwdParamsE,(.L_x_33290 - _ZN10layer_norm31ln_parallel_residual_fwd_kernelINS_13Kernel_traitsIf6__halfS2_S2_fjLj1536ELj1ELj4ELj1ELj16ENS_18Kernel_traits_baseILj1536EfS2_S2_S2_fjLj128EEEEELb1ELb1ELb0EEEvNS_9FwdParamsE)
        .other          _ZN10layer_norm31ln_parallel_residual_fwd_kernelINS_13Kernel_traitsIf6__halfS2_S2_fjLj1536ELj1ELj4ELj1ELj16ENS_18Kernel_traits_baseILj1536EfS2_S2_S2_fjLj128EEEEELb1ELb1ELb0EEEvNS_9FwdParamsE,@"STO_CUDA_ENTRY STV_DEFAULT"
_ZN10layer_norm31ln_parallel_residual_fwd_kernelINS_13Kernel_traitsIf6__halfS2_S2_fjLj1536ELj1ELj4ELj1ELj16ENS_18Kernel_traits_baseILj1536EfS2_S2_S2_fjLj128EEEEELb1ELb1ELb0EEEvNS_9FwdParamsE:
.text._ZN10layer_norm31ln_parallel_residual_fwd_kernelINS_13Kernel_traitsIf6__halfS2_S2_fjLj1536ELj1ELj4ELj1ELj16ENS_18Kernel_traits_baseILj1536EfS2_S2_S2_fjLj128EEEEELb1ELb1ELb0EEEvNS_9FwdParamsE:
        /* <DEDUP_REMOVED lines=117> */
.L_x_18206:
        /* <DEDUP_REMOVED lines=61> */
.L_x_18207:
[----:B------:R-:W-:Y:S05]  /*0b20*/  BSYNC.RECONVERGENT B0 ;  /* 0x0000000000007941 */ /* 0x000fea0003800200 */
.L_x_18205:
        /* <DEDUP_REMOVED lines=71> */
.L_x_18970:
        /* <DEDUP_REMOVED lines=40> */
.L_x_18213:
        /* <DEDUP_REMOVED lines=13> */
.L_x_18215:
[----:B------:R-:W-:Y:S05]  /*12f0*/  BSYNC.RECONVERGENT B2 ;  /* 0x0000000000027941 */ /* 0x000fea0003800200 */
.L_x_18214:
        /* <DEDUP_REMOVED lines=21> */
[C---:B------:R-:W-:Y:S02]  /*1450*/  VIADD R11, R147.reuse, 0x32370b8f ;  /* 0x32370b8f930b7836 */ /* 0x040fe40000000000 */
        /* <DEDUP_REMOVED lines=39> */
.L_x_18212:
[----:B------:R-:W-:Y:S05]  /*16d0*/  BSYNC.RECONVERGENT B1 ;  /* 0x0000000000017941 */ /* 0x000fea0003800200 */
.L_x_18211:
        /* <DEDUP_REMOVED lines=9> */
[----:B------:R-:W-:Y:S02]  /*1770*/  IMAD.MOV.U32 R150, RZ, RZ, 0x2 ;  /* 0x00000002ff967424 */ /* 0x000fe400078e00ff */
[----:B0-----:R-:W-:Y:S01]  /*1780*/  FMUL.FTZ R25, R25, R174 ;  /* 0x000000ae19197220 */ /* 0x001fe20000410000 */
[----:B-1----:R-:W-:Y:S01]  /*1790*/  FSETP.GTU.FTZ.AND P2, PT, R26, R183, PT ;  /* 0x000000b71a00720b */ /* 0x002fe20003f5c000 */
[----:B------:R-:W-:-:S03]  /*17a0*/  @P1 HADD2.F32 R26, -RZ, R36.H0_H0 ;  /* 0x20000024ff1a1230 */ /* 0x000fc60000004100 */
        /* <DEDUP_REMOVED lines=15> */
.L_x_18218:
        /* <DEDUP_REMOVED lines=13> */
.L_x_18220:
[----:B------:R-:W-:Y:S05]  /*1970*/  BSYNC.RECONVERGENT B2 ;  /* 0x0000000000027941 */ /* 0x000fea0003800200 */
.L_x_18219:
        /* <DEDUP_REMOVED lines=60> */
[----:B------:R-:W-:-:S07]  /*1d40*/  LOP3.LUT R34, R35, R34, R185, 0x96, !PT ;  /* 0x0000002223227212 */ /* 0x000fce00078e96b9 */
.L_x_18217:
[----:B------:R-:W-:Y:S05]  /*1d50*/  BSYNC.RECONVERGENT B1 ;  /* 0x0000000000017941 */ /* 0x000fea0003800200 */
.L_x_18216:
        /* <DEDUP_REMOVED lines=25> */
.L_x_18223:
        /* <DEDUP_REMOVED lines=13> */
.L_x_18225:
[----:B------:R-:W-:Y:S05]  /*1fc0*/  BSYNC.RECONVERGENT B2 ;  /* 0x0000000000027941 */ /* 0x000fea0003800200 */
.L_x_18224:
        /* <DEDUP_REMOVED lines=61> */
.L_x_18222:
[----:B------:R-:W-:Y:S05]  /*23a0*/  BSYNC.RECONVERGENT B1 ;  /* 0x0000000000017941 */ /* 0x000fea0003800200 */
.L_x_18221:
        /* <DEDUP_REMOVED lines=8> */
[----:B------:R-:W-:Y:S01]  /*2430*/  HFMA2 R162, -RZ, RZ, 0, 1.1920928955078125e-07 ;  /* 0x00000002ffa27431 */ /* 0x000fe200000001ff */
        /* <DEDUP_REMOVED lines=16> */
.L_x_18228:
        /* <DEDUP_REMOVED lines=13> */
.L_x_18230:
[----:B------:R-:W-:Y:S05]  /*2610*/  BSYNC.RECONVERGENT B2 ;  /* 0x0000000000027941 */ /* 0x000fea0003800200 */
.L_x_18229:
        /* <DEDUP_REMOVED lines=61> */
.L_x_18227:
[----:B------:R-:W-:Y:S05]  /*29f0*/  BSYNC.RECONVERGENT B1 ;  /* 0x0000000000017941 */ /* 0x000fea0003800200 */
.L_x_18226:
        /* <DEDUP_REMOVED lines=8> */
[----:B------:R-:W-:Y:S01]  /*2a80*/  FSETP.GTU.FTZ.AND P2, PT, R150, R183, PT ;  /* 0x000000b79600720b */ /* 0x000fe20003f5c000 */
[----:B------:R-:W-:-:S03]  /*2a90*/  @P1 HADD2.F32 R150, -RZ, R37.H1_H1 ;  /* 0x30000025ff961230 */ /* 0x000fc60000004100 */
        /* <DEDUP_REMOVED lines=15> */
.L_x_18233:
        /* <DEDUP_REMOVED lines=13> */
.L_x_18235:
[----:B------:R-:W-:Y:S05]  /*2c60*/  BSYNC.RECONVERGENT B2 ;  /* 0x0000000000027941 */ /* 0x000fea0003800200 */
.L_x_18234:
        /* <DEDUP_REMOVED lines=61> */
.L_x_18232:
[----:B------:R-:W-:Y:S05]  /*3040*/  BSYNC.RECONVERGENT B1 ;  /* 0x0000000000017941 */ /* 0x000fea0003800200 */
.L_x_18231:
        /* <DEDUP_REMOVED lines=23> */
.L_x_18238:
        /* <DEDUP_REMOVED lines=13> */
.L_x_18240:
[----:B------:R-:W-:Y:S05]  /*3290*/  BSYNC.RECONVERGENT B2 ;  /* 0x0000000000027941 */ /* 0x000fea0003800200 */
.L_x_18239:
        /* <DEDUP_REMOVED lines=61> */
.L_x_18237:
[----:B------:R-:W-:Y:S05]  /*3670*/  BSYNC.RECONVERGENT B1 ;  /* 0x0000000000017941 */ /* 0x000fea0003800200 */
.L_x_18236:
        /* <DEDUP_REMOVED lines=23> */
.L_x_18243:
        /* <DEDUP_REMOVED lines=13> */
.L_x_18245:
[----:B------:R-:W-:Y:S05]  /*38c0*/  BSYNC.RECONVERGENT B2 ;  /* 0x0000000000027941 */ /* 0x000fea0003800200 */
.L_x_18244:
        /* <DEDUP_REMOVED lines=61> */
.L_x_18242:
[----:B------:R-:W-:Y:S05]  /*3ca0*/  BSYNC.RECONVERGENT B1 ;  /* 0x0000000000017941 */ /* 0x000fea0003800200 */
.L_x_18241:
[----:B------:R-:W-:Y:S01]  /*3cb0*/  I2FP.F32.U32 R35, R35 ;  /* 0x0000002300237245 */ /* 0x000fe20000201000 */
[----:B------:R-:W-:Y:S01]  /*3cc0*/  HADD2.F32 R185, -RZ, R143.H0_H0 ;  /* 0x2000008fffb97230 */ /* 0x000fe20000004100 */
[----:B------:R-:W-:Y:S01]  /*3cd0*/  ISETP.NE.AND P5, PT, R184, 0x1, PT ;  /* 0x00000001b800780c */ /* 0x000fe20003fa5270 */
[----:B------:R-:W-:Y:S02]  /*3ce0*/  BSSY.RECONVERGENT B1, `(.L_x_18246) ;  /* 0x000005f000017945 */ /* 0x000fe40003800200 */
[----:B------:R-:W-:Y:S01]  /*3cf0*/  FFMA.FTZ R162, R35, R190, 1.1641532182693481445e-10 ;  /* 0x2f00000023a27423 */ /* 0x000fe200000100be */
[----:B------:R-:W-:Y:S01]  /*3d00*/  FMUL.FTZ R185, R185, R174 ;  /* 0x000000aeb9b97220 */ /* 0x000fe20000410000 */
[----:B------:R-:W-:-:S03]  /*3d10*/  @P1 HADD2.F32 R35, -RZ, R39.H0_H0 ;  /* 0x20000027ff231230 */ /* 0x000fc60000004100 */
[----:B------:R-:W-:-:S04]  /*3d20*/  FSETP.GTU.FTZ.AND P4, PT, R162, R183, PT ;  /* 0x000000b7a200720b */ /* 0x000fc80003f9c000 */
[----:B------:R-:W-:Y:S02]  /*3d30*/  FSEL R162, R185, RZ, !P4 ;  /* 0x000000ffb9a27208 */ /* 0x000fe40006000000 */
[----:B------:R-:W-:Y:S02]  /*3d40*/  MOV R185, R0 ;  /* 0x0000000000b97202 */ /* 0x000fe40000000f00 */
[----:B------:R-:W-:Y:S01]  /*3d50*/  PLOP3.LUT P4, PT, P4, PT, PT, 0x8, 0x80 ;  /* 0x000000000080781c */ /* 0x000fe2000278e170 */
        /* <DEDUP_REMOVED lines=12> */
.L_x_18248:
        /* <DEDUP_REMOVED lines=13> */
.L_x_18250:
[----:B------:R-:W-:Y:S05]  /*3ef0*/  BSYNC.RECONVERGENT B2 ;  /* 0x0000000000027941 */ /* 0x000fea0003800200 */
.L_x_18249:
        /* <DEDUP_REMOVED lines=61> */
.L_x_18247:
[----:B------:R-:W-:Y:S05]  /*42d0*/  BSYNC.RECONVERGENT B1 ;  /* 0x0000000000017941 */ /* 0x000fea0003800200 */
.L_x_18246:
        /* <DEDUP_REMOVED lines=10> */
[----:B------:R-:W-:-:S03]  /*4380*/  PLOP3.LUT P5, PT, P5, PT, PT, 0x8, 0x80 ;  /* 0x000000000080781c */ /* 0x000fc60002fae170 */
[----:B------:R-:W-:-:S05]  /*4390*/  @P1 FADD.FTZ R174, R185, R174 ;  /* 0x000000aeb9ae1221 */ /* 0x000fca0000010000 */
[----:B------:R-:W-:-:S04]  /*43a0*/  F2FP.F16.F32.PACK_AB R143, RZ, R174 ;  /* 0x000000aeff8f723e */ /* 0x000fc800000000ff */
[----:B------:R-:W-:Y:S01]  /*43b0*/  PRMT R143, R192, 0x5410, R143 ;  /* 0x00005410c08f7816 */ /* 0x000fe2000000008f */
[----:B------:R-:W-:Y:S06]  /*43c0*/  BRA `(.L_x_18251) ;  /* 0x0000006000f87947 */ /* 0x000fec0003800000 */
.L_x_18210:
        /* <DEDUP_REMOVED lines=16> */
.L_x_18254:
        /* <DEDUP_REMOVED lines=13> */
.L_x_18256:
[----:B------:R-:W-:Y:S05]  /*45a0*/  BSYNC.RECONVERGENT B2 ;  /* 0x0000000000027941 */ /* 0x000fea0003800200 */
.L_x_18255:
        /* <DEDUP_REMOVED lines=57> */
[----:B------:R-:W-:Y:S01]  /*4940*/  IMAD.MOV.U32 R13, RZ, RZ, RZ ;  /* 0x000000ffff0d7224 */ /* 0x000fe200078e00ff */
[----:B------:R-:W-:Y:S02]  /*4950*/  LOP3.LUT R34, R11, R34, R181, 0x96, !PT ;  /* 0x000000220b227212 */ /* 0x000fe400078e96b5 */
[----:B------:R-:W-:-:S07]  /*4960*/  MOV R11, R183 ;  /* 0x000000b7000b7202 */ /* 0x000fce0000000f00 */
.L_x_18253:
[----:B------:R-:W-:Y:S05]  /*4970*/  BSYNC.RECONVERGENT B1 ;  /* 0x0000000000017941 */ /* 0x000fea0003800200 */
.L_x_18252:
        /* <DEDUP_REMOVED lines=10> */
[----:B0-----:R-:W-:Y:S01]  /*4a20*/  FSETP.GTU.FTZ.AND P2, PT, R12, R19, PT ;  /* 0x000000130c00720b */ /* 0x001fe20003f5c000 */
[----:B------:R-:W-:-:S03]  /*4a30*/  IMAD.MOV.U32 R12, RZ, RZ, R0 ;  /* 0x000000ffff0c7224 */ /* 0x000fc600078e0000 */
        /* <DEDUP_REMOVED lines=13> */
.L_x_18259:
        /* <DEDUP_REMOVED lines=13> */
.L_x_18261:
[----:B------:R-:W-:Y:S05]  /*4be0*/  BSYNC.RECONVERGENT B2 ;  /* 0x0000000000027941 */ /* 0x000fea0003800200 */
.L_x_18260:
        /* <DEDUP_REMOVED lines=61> */
.L_x_18258:
[----:B------:R-:W-:Y:S05]  /*4fc0*/  BSYNC.RECONVERGENT B1 ;  /* 0x0000000000017941 */ /* 0x000fea0003800200 */
.L_x_18257:
        /* <DEDUP_REMOVED lines=9> */
[----:B------:R-:W-:-:S04]  /*5060*/  @P1 HADD2.F32 R13, -RZ, R36.H0_H0 ;  /* 0x20000024ff0d1230 */ /* 0x000fc80000004100 */
[----:B------:R-:W-:-:S04]  /*5070*/  FADD.FTZ R12, R11, R12 ;  /* 0x0000000c0b0c7221 */ /* 0x000fc80000010000 */
[--C-:B------:R-:W-:Y:S01]  /*5080*/  @P1 FADD.FTZ R11, R13, R12.reuse ;  /* 0x0000000c0d0b1221 */ /* 0x100fe20000010000 */
[----:B------:R-:W-:Y:S01]  /*5090*/  @!P1 IMAD.MOV.U32 R11, RZ, RZ, R12 ;  /* 0x000000ffff0b9224 */ /* 0x000fe200078e000c */
[----:B------:R-:W-:Y:S01]  /*50a0*/  SEL R12, RZ, 0x1, P2 ;  /* 0x00000001ff0c7807 */ /* 0x000fe20001000000 */
        /* <DEDUP_REMOVED lines=11> */
.L_x_18264:
        /* <DEDUP_REMOVED lines=13> */
.L_x_18266:
[----:B------:R-:W-:Y:S05]  /*5230*/  BSYNC.RECONVERGENT B2 ;  /* 0x0000000000027941 */ /* 0x000fea0003800200 */
.L_x_18265:
        /* <DEDUP_REMOVED lines=40> */
[----:B------:R-:W-:Y:S01]  /*54c0*/  VIADD R13, R146, 0x5384540f ;  /* 0x5384540f920d7836 */ /* 0x000fe20000000000 */
[----:B------:R-:W-:Y:S01]  /*54d0*/  IADD3 R17, PT, PT, R147, -0x24c28bd8, RZ ;  /* 0xdb3d742893117810 */ /* 0x000fe20007ffe0ff */
        /* <DEDUP_REMOVED lines=14> */
[----:B------:R-:W-:Y:S02]  /*55c0*/  LOP3.LUT R2, R15, R14, R185, 0x96, !PT ;  /* 0x0000000e0f027212 */ /* 0x000fe400078e96b9 */
[----:B------:R-:W-:Y:S01]  /*55d0*/  LOP3.LUT R34, R13, R34, R17, 0x96, !PT ;  /* 0x000000220d227212 */ /* 0x000fe200078e9611 */
[----:B------:R-:W-:Y:S01]  /*55e0*/  IMAD.MOV.U32 R13, RZ, RZ, R180 ;  /* 0x000000ffff0d7224 */ /* 0x000fe200078e00b4 */
[----:B------:R-:W-:Y:S01]  /*55f0*/  MOV R180, R16 ;  /* 0x0000001000b47202 */ /* 0x000fe20000000f00 */
[----:B------:R-:W-:-:S07]  /*5600*/  IMAD.MOV.U32 R16, RZ, RZ, RZ ;  /* 0x000000ffff107224 */ /* 0x000fce00078e00ff */
.L_x_18263:
[----:B------:R-:W-:Y:S05]  /*5610*/  BSYNC.RECONVERGENT B1 ;  /* 0x0000000000017941 */ /* 0x000fea0003800200 */
.L_x_18262:
        /* <DEDUP_REMOVED lines=22> */
.L_x_18269:
        /* <DEDUP_REMOVED lines=13> */
.L_x_18271:
[----:B------:R-:W-:Y:S05]  /*5850*/  BSYNC.RECONVERGENT B2 ;  /* 0x0000000000027941 */ /* 0x000fea0003800200 */
.L_x_18270:
        /* <DEDUP_REMOVED lines=61> */
.L_x_18268:
[----:B------:R-:W-:Y:S05]  /*5c30*/  BSYNC.RECONVERGENT B1 ;  /* 0x0000000000017941 */ /* 0x000fea0003800200 */
.L_x_18267:
        /* <DEDUP_REMOVED lines=8> */
[----:B------:R-:W-:Y:S02]  /*5cc0*/  FSEL R14, R15, RZ, !P2 ;  /* 0x000000ff0f0e7208 */ /* 0x000fe40005000000 */
[----:B------:R-:W-:-:S03]  /*5cd0*/  MOV R15, R0 ;  /* 0x00000000000f7202 */ /* 0x000fc60000000f00 */
        /* <DEDUP_REMOVED lines=15> */
.L_x_18274:
        /* <DEDUP_REMOVED lines=13> */
.L_x_18276:
[----:B------:R-:W-:Y:S05]  /*5ea0*/  BSYNC.RECONVERGENT B2 ;  /* 0x0000000000027941 */ /* 0x000fea0003800200 */
.L_x_18275:
        /* <DEDUP_REMOVED lines=61> */
.L_x_18273:
[----:B------:R-:W-:Y:S05]  /*6280*/  BSYNC.RECONVERGENT B1 ;  /* 0x0000000000017941 */ /* 0x000fea0003800200 */
.L_x_18272:
        /* <DEDUP_REMOVED lines=22> */
.L_x_18279:
        /* <DEDUP_REMOVED lines=13> */
.L_x_18281:
[----:B------:R-:W-:Y:S05]  /*64c0*/  BSYNC.RECONVERGENT B2 ;  /* 0x0000000000027941 */ /* 0x000fea0003800200 */
.L_x_18280:
        /* <DEDUP_REMOVED lines=61> */
.L_x_18278:
[----:B------:R-:W-:Y:S05]  /*68a0*/  BSYNC.RECONVERGENT B1 ;  /* 0x0000000000017941 */ /* 0x000fea0003800200 */
.L_x_18277:
        /* <DEDUP_REMOVED lines=25> */
.L_x_18284:
        /* <DEDUP_REMOVED lines=13> */
.L_x_18286:
[----:B------:R-:W-:Y:S05]  /*6b10*/  BSYNC.RECONVERGENT B2 ;  /* 0x0000000000027941 */ /* 0x000fea0003800200 */
.L_x_18285:
        /* <DEDUP_REMOVED lines=61> */
.L_x_18283:
[----:B------:R-:W-:Y:S05]  /*6ef0*/  BSYNC.RECONVERGENT B1 ;  /* 0x0000000000017941 */ /* 0x000fea0003800200 */
.L_x_18282:
        /* <DEDUP_REMOVED lines=22> */
.L_x_18289:
        /* <DEDUP_REMOVED lines=13> */
.L_x_18291:
[----:B------:R-:W-:Y:S05]  /*7130*/  BSYNC.RECONVERGENT B2 ;  /* 0x0000000000027941 */ /* 0x000fea0003800200 */
.L_x_18290:
        /* <DEDUP_REMOVED lines=61> */
.L_x_18288:
[----:B------:R-:W-:Y:S05]  /*7510*/  BSYNC.RECONVERGENT B1 ;  /* 0x0000000000017941 */ /* 0x000fea0003800200 */
.L_x_18287:
        /* <DEDUP_REMOVED lines=8> */
[----:B------:R-:W-:Y:S01]  /*75a0*/  IMAD.MOV.U32 R17, RZ, RZ, R0 ;  /* 0x000000ffff117224 */ /* 0x000fe200078e0000 */
[----:B------:R-:W-:Y:S02]  /*75b0*/  SEL R16, RZ, 0x1, P2 ;  /* 0x00000001ff107807 */ /* 0x000fe40001000000 */
[----:B------:R-:W-:Y:S01]  /*75c0*/  ISETP.NE.AND P2, PT, R35, 0x1, PT ;  /* 0x000000012300780c */ /* 0x000fe20003f45270 */
[----:B------:R-:W-:-:S04]  /*75d0*/  FADD.FTZ R15, R15, R18 ;  /* 0x000000120f0f7221 */ /* 0x000fc80000010000 */
[--C-:B------:R-:W-:Y:S01]  /*75e0*/  @P1 FADD.FTZ R149, R150, R15.reuse ;  /* 0x0000000f96951221 */ /* 0x100fe20000010000 */
[--C-:B------:R-:W-:Y:S02]  /*75f0*/  @!P1 IMAD.MOV.U32 R149, RZ, RZ, R15.reuse ;  /* 0x000000ffff959224 */ /* 0x100fe400078e000f */
[----:B------:R-:W-:Y:S01]  /*7600*/  HFMA2 R150, -RZ, RZ, 0, 1.1920928955078125e-07 ;  /* 0x00000002ff967431 */ /* 0x000fe200000001ff */
[----:B------:R-:W-:Y:S02]  /*7610*/  PRMT R15, R16, 0x7610, R15 ;  /* 0x00007610100f7816 */ /* 0x000fe4000000000f */
        /* <DEDUP_REMOVED lines=10> */
.L_x_18294:
        /* <DEDUP_REMOVED lines=13> */
.L_x_18296:
[----:B------:R-:W-:Y:S05]  /*7790*/  BSYNC.RECONVERGENT B2 ;  /* 0x0000000000027941 */ /* 0x000fea0003800200 */
.L_x_18295:
        /* <DEDUP_REMOVED lines=61> */
.L_x_18293:
[----:B------:R-:W-:Y:S05]  /*7b70*/  BSYNC.RECONVERGENT B1 ;  /* 0x0000000000017941 */ /* 0x000fea0003800200 */
.L_x_18292:
        /* <DEDUP_REMOVED lines=20> */
.L_x_18299:
        /* <DEDUP_REMOVED lines=13> */
.L_x_18301:
[----:B------:R-:W-:Y:S05]  /*7d90*/  BSYNC.RECONVERGENT B2 ;  /* 0x0000000000027941 */ /* 0x000fea0003800200 */
.L_x_18300:
        /* <DEDUP_REMOVED lines=61> */
.L_x_18298:
[----:B------:R-:W-:Y:S05]  /*8170*/  BSYNC.RECONVERGENT B1 ;  /* 0x0000000000017941 */ /* 0x000fea0003800200 */
.L_x_18297:
        /* <DEDUP_REMOVED lines=25> */
.L_x_18304:
        /* <DEDUP_REMOVED lines=13> */
.L_x_18306:
[----:B------:R-:W-:Y:S05]  /*83e0*/  BSYNC.RECONVERGENT B2 ;  /* 0x0000000000027941 */ /* 0x000fea0003800200 */
.L_x_18305:
        /* <DEDUP_REMOVED lines=61> */
.L_x_18303:
[----:B------:R-:W-:Y:S05]  /*87c0*/  BSYNC.RECONVERGENT B1 ;  /* 0x0000000000017941 */ /* 0x000fea0003800200 */
.L_x_18302:
        /* <DEDUP_REMOVED lines=20> */
.L_x_18309:
        /* <DEDUP_REMOVED lines=13> */
.L_x_18311:
[----:B------:R-:W-:Y:S05]  /*89e0*/  BSYNC.RECONVERGENT B2 ;  /* 0x0000000000027941 */ /* 0x000fea0003800200 */
.L_x_18310:
        /* <DEDUP_REMOVED lines=61> */
.L_x_18308:
[----:B------:R-:W-:Y:S05]  /*8dc0*/  BSYNC.RECONVERGENT B1 ;  /* 0x0000000000017941 */ /* 0x000fea0003800200 */
.L_x_18307:
        /* <DEDUP_REMOVED lines=26> */
.L_x_18314:
        /* <DEDUP_REMOVED lines=13> */
.L_x_18316:
[----:B------:R-:W-:Y:S05]  /*9040*/  BSYNC.RECONVERGENT B2 ;  /* 0x0000000000027941 */ /* 0x000fea0003800200 */
.L_x_18315:
        /* <DEDUP_REMOVED lines=61> */
.L_x_18313:
[----:B------:R-:W-:Y:S05]  /*9420*/  BSYNC.RECONVERGENT B1 ;  /* 0x0000000000017941 */ /* 0x000fea0003800200 */
.L_x_18312:
        /* <DEDUP_REMOVED lines=20> */
.L_x_18319:
        /* <DEDUP_REMOVED lines=13> */
.L_x_18321:
[----:B------:R-:W-:Y:S05]  /*9640*/  BSYNC.RECONVERGENT B2 ;  /* 0x0000000000027941 */ /* 0x000fea0003800200 */
.L_x_18320:
        /* <DEDUP_REMOVED lines=61> */
.L_x_18318:
[----:B------:R-:W-:Y:S05]  /*9a20*/  BSYNC.RECONVERGENT B1 ;  /* 0x0000000000017941 */ /* 0x000fea0003800200 */
.L_x_18317:
[----:B------:R-:W-:Y:S01]  /*9a30*/  I2FP.F32.U32 R142, R35 ;  /* 0x00000023008e7245 */ /* 0x000fe20000201000 */
[----:B------:R-:W-:Y:S01]  /*9a40*/  HADD2.F32 R35, -RZ, R43.H0_H0 ;  /* 0x2000002bff237230 */ /* 0x000fe20000004100 */
[----:B------:R-:W-:Y:S01]  /*9a50*/  BSSY.RECONVERGENT B1, `(.L_x_18322) ;  /* 0x0000063000017945 */ /* 0x000fe20003800200 */
[----:B------:R-:W-:Y:S02]  /*9a60*/  @P1 HADD2.F32 R185, -RZ, R39.H0_H0 ;  /* 0x20000027ffb91230 */ /* 0x000fe40000004100 */
        /* <DEDUP_REMOVED lines=22> */
.L_x_18324:
        /* <DEDUP_REMOVED lines=13> */
.L_x_18326:
[----:B------:R-:W-:Y:S05]  /*9ca0*/  BSYNC.RECONVERGENT B2 ;  /* 0x0000000000027941 */ /* 0x000fea0003800200 */
.L_x_18325:
        /* <DEDUP_REMOVED lines=61> */
.L_x_18323:
[----:B------:R-:W-:Y:S05]  /*a080*/  BSYNC.RECONVERGENT B1 ;  /* 0x0000000000017941 */ /* 0x000fea0003800200 */
.L_x_18322:
        /* <DEDUP_REMOVED lines=20> */
.L_x_18329:
        /* <DEDUP_REMOVED lines=15> */
.L_x_18331:
[----:B------:R-:W-:Y:S05]  /*a2c0*/  BSYNC.RECONVERGENT B2 ;  /* 0x0000000000027941 */ /* 0x000fea0003800200 */
.L_x_18330:
        /* <DEDUP_REMOVED lines=61> */
.L_x_18328:
[----:B------:R-:W-:Y:S05]  /*a6a0*/  BSYNC.RECONVERGENT B1 ;  /* 0x0000000000017941 */ /* 0x000fea0003800200 */
.L_x_18327:
        /* <DEDUP_REMOVED lines=10> */
[----:B------:R-:W-:-:S03]  /*a750*/  SEL R19, RZ, 0x1, P6 ;  /* 0x00000001ff137807 */ /* 0x000fc60003000000 */
[----:B------:R-:W-:-:S04]  /*a760*/  FADD.FTZ R188, R188, R143 ;  /* 0x0000008fbcbc7221 */ /* 0x000fc80000010000 */
[--C-:B------:R-:W-:Y:S01]  /*a770*/  @P1 FADD.FTZ R174, R185, R188.reuse ;  /* 0x000000bcb9ae1221 */ /* 0x100fe20000010000 */
[----:B------:R-:W-:-:S05]  /*a780*/  @!P1 IMAD.MOV.U32 R174, RZ, RZ, R188 ;  /* 0x000000ffffae9224 */ /* 0x000fca00078e00bc */
[----:B------:R-:W-:-:S04]  /*a790*/  F2FP.F16.F32.PACK_AB R143, RZ, R174 ;  /* 0x000000aeff8f723e */ /* 0x000fc800000000ff */
[----:B------:R-:W-:-:S07]  /*a7a0*/  PRMT R143, R183, 0x5410, R143 ;  /* 0x00005410b78f7816 */ /* 0x000fce000000008f */
.L_x_18251:
        /* <DEDUP_REMOVED lines=43> */
.L_x_18332:
[----:B------:R-:W-:Y:S01]  /*aa60*/  MOV R183, R180 ;  /* 0x000000b400b77202 */ /* 0x000fe20000000f00 */
[----:B------:R-:W-:-:S07]  /*aa70*/  VIADD R179, R173, 0x20 ;  /* 0x00000020adb37836 */ /* 0x000fce0000000000 */
.L_x_18209:
[----:B------:R-:W-:Y:S05]  /*aa80*/  BSYNC.RECONVERGENT B0 ;  /* 0x0000000000007941 */ /* 0x000fea0003800200 */
.L_x_18208:
        /* <DEDUP_REMOVED lines=35> */
.L_x_18338:
        /* <DEDUP_REMOVED lines=13> */
.L_x_18340:
[----:B------:R-:W-:Y:S05]  /*ad90*/  BSYNC.RECONVERGENT B2 ;  /* 0x0000000000027941 */ /* 0x000fea0003800200 */
.L_x_18339:
        /* <DEDUP_REMOVED lines=57> */
[----:B------:R-:W-:Y:S02]  /*b130*/  IMAD.MOV.U32 R12, RZ, RZ, R183 ;  /* 0x000000ffff0c7224 */ /* 0x000fe400078e00b7 */
[----:B------:R-:W-:Y:S01]  /*b140*/  IMAD.MOV.U32 R14, RZ, RZ, RZ ;  /* 0x000000ffff0e7224 */ /* 0x000fe200078e00ff */
[----:B------:R-:W-:-:S07]  /*b150*/  LOP3.LUT R34, R17, R34, R181, 0x96, !PT ;  /* 0x0000002211227212 */ /* 0x000fce00078e96b5 */
.L_x_18337:
[----:B------:R-:W-:Y:S05]  /*b160*/  BSYNC.RECONVERGENT B1 ;  /* 0x0000000000017941 */ /* 0x000fea0003800200 */
.L_x_18336:
        /* <DEDUP_REMOVED lines=9> */
[----:B------:R-:W-:-:S05]  /*b200*/  FFMA.FTZ R12, R12, R175, 1.1641532182693481445e-10 ;  /* 0x2f0000000c0c7423 */ /* 0x000fca00000100af */
        /* <DEDUP_REMOVED lines=15> */
.L_x_18343:
        /* <DEDUP_REMOVED lines=13> */
.L_x_18345:
[----:B------:R-:W-:Y:S05]  /*b3d0*/  BSYNC.RECONVERGENT B2 ;  /* 0x0000000000027941 */ /* 0x000fea0003800200 */
.L_x_18344:
        /* <DEDUP_REMOVED lines=61> */
.L_x_18342:
[----:B------:R-:W-:Y:S05]  /*b7b0*/  BSYNC.RECONVERGENT B1 ;  /* 0x0000000000017941 */ /* 0x000fea0003800200 */
.L_x_18341:
        /* <DEDUP_REMOVED lines=25> */
.L_x_18348:
        /* <DEDUP_REMOVED lines=13> */
.L_x_18350:
[----:B------:R-:W-:Y:S05]  /*ba20*/  BSYNC.RECONVERGENT B2 ;  /* 0x0000000000027941 */ /* 0x000fea0003800200 */
.L_x_18349:
        /* <DEDUP_REMOVED lines=61> */
.L_x_18347:
[----:B------:R-:W-:Y:S05]  /*be00*/  BSYNC.RECONVERGENT B1 ;  /* 0x0000000000017941 */ /* 0x000fea0003800200 */
.L_x_18346:
        /* <DEDUP_REMOVED lines=22> */
.L_x_18353:
        /* <DEDUP_REMOVED lines=13> */
.L_x_18355:
[----:B------:R-:W-:Y:S05]  /*c040*/  BSYNC.RECONVERGENT B2 ;  /* 0x0000000000027941 */ /* 0x000fea0003800200 */
.L_x_18354:
        /* <DEDUP_REMOVED lines=61> */
.L_x_18352:
[----:B------:R-:W-:Y:S05]  /*c420*/  BSYNC.RECONVERGENT B1 ;  /* 0x0000000000017941 */ /* 0x000fea0003800200 */
.L_x_18351:
        /* <DEDUP_REMOVED lines=25> */
.L_x_18358:
        /* <DEDUP_REMOVED lines=13> */
.L_x_18360:
[----:B------:R-:W-:Y:S05]  /*c690*/  BSYNC.RECONVERGENT B2 ;  /* 0x0000000000027941 */ /* 0x000fea0003800200 */
.L_x_18359:
        /* <DEDUP_REMOVED lines=61> */
.L_x_18357:
[----:B------:R-:W-:Y:S05]  /*ca70*/  BSYNC.RECONVERGENT B1 ;  /* 0x0000000000017941 */ /* 0x000fea0003800200 */
.L_x_18356:
        /* <DEDUP_REMOVED lines=22> */
.L_x_18363:
        /* <DEDUP_REMOVED lines=13> */
.L_x_18365:
[----:B------:R-:W-:Y:S05]  /*ccb0*/  BSYNC.RECONVERGENT B2 ;  /* 0x0000000000027941 */ /* 0x000fea0003800200 */
.L_x_18364:
        /* <DEDUP_REMOVED lines=61> */
.L_x_18362:
[----:B------:R-:W-:Y:S05]  /*d090*/  BSYNC.RECONVERGENT B1 ;  /* 0x0000000000017941 */ /* 0x000fea0003800200 */
.L_x_18361:
        /* <DEDUP_REMOVED lines=25> */
.L_x_18368:
        /* <DEDUP_REMOVED lines=13> */
.L_x_18370:
[----:B------:R-:W-:Y:S05]  /*d300*/  BSYNC.RECONVERGENT B2 ;  /* 0x0000000000027941 */ /* 0x000fea0003800200 */
.L_x_18369:
        /* <DEDUP_REMOVED lines=61> */
.L_x_18367:
[----:B------:R-:W-:Y:S05]  /*d6e0*/  BSYNC.RECONVERGENT B1 ;  /* 0x0000000000017941 */ /* 0x000fea0003800200 */
.L_x_18366:
        /* <DEDUP_REMOVED lines=22> */
.L_x_18373:
        /* <DEDUP_REMOVED lines=13> */
.L_x_18375:
[----:B------:R-:W-:Y:S05]  /*d920*/  BSYNC.RECONVERGENT B2 ;  /* 0x0000000000027941 */ /* 0x000fea0003800200 */
.L_x_18374:
        /* <DEDUP_REMOVED lines=61> */
.L_x_18372:
[----:B------:R-:W-:Y:S05]  /*dd00*/  BSYNC.RECONVERGENT B1 ;  /* 0x0000000000017941 */ /* 0x000fea0003800200 */
.L_x_18371:
        /* <DEDUP_REMOVED lines=13> */
[----:B------:R-:W-:Y:S01]  /*dde0*/  @!P1 MOV R151, R15 ;  /* 0x0000000f00979202 */ /* 0x000fe20000000f00 */
[----:B------:R-:W-:Y:S01]  /*ddf0*/  IMAD.MOV.U32 R152, RZ, RZ, 0x2 ;  /* 0x00000002ff987424 */ /* 0x000fe200078e00ff */
        /* <DEDUP_REMOVED lines=11> */
.L_x_18378:
        /* <DEDUP_REMOVED lines=13> */
.L_x_18380:
[----:B------:R-:W-:Y:S05]  /*df80*/  BSYNC.RECONVERGENT B2 ;  /* 0x0000000000027941 */ /* 0x000fea0003800200 */
.L_x_18379:
        /* <DEDUP_REMOVED lines=61> */
.L_x_18377:
[----:B------:R-:W-:Y:S05]  /*e360*/  BSYNC.RECONVERGENT B1 ;  /* 0x0000000000017941 */ /* 0x000fea0003800200 */
.L_x_18376:
        /* <DEDUP_REMOVED lines=20> */
.L_x_18383:
        /* <DEDUP_REMOVED lines=13> */
.L_x_18385:
[----:B------:R-:W-:Y:S05]  /*e580*/  BSYNC.RECONVERGENT B2 ;  /* 0x0000000000027941 */ /* 0x000fea0003800200 */
.L_x_18384:
        /* <DEDUP_REMOVED lines=61> */
.L_x_18382:
[----:B------:R-:W-:Y:S05]  /*e960*/  BSYNC.RECONVERGENT B1 ;  /* 0x0000000000017941 */ /* 0x000fea0003800200 */
.L_x_18381:
        /* <DEDUP_REMOVED lines=25> */
.L_x_18388:
        /* <DEDUP_REMOVED lines=13> */
.L_x_18390:
[----:B------:R-:W-:Y:S05]  /*ebd0*/  BSYNC.RECONVERGENT B2 ;  /* 0x0000000000027941 */ /* 0x000fea0003800200 */
.L_x_18389:
        /* <DEDUP_REMOVED lines=61> */
.L_x_18387:
[----:B------:R-:W-:Y:S05]  /*efb0*/  BSYNC.RECONVERGENT B1 ;  /* 0x0000000000017941 */ /* 0x000fea0003800200 */
.L_x_18386:
        /* <DEDUP_REMOVED lines=20> */
.L_x_18393:
        /* <DEDUP_REMOVED lines=13> */
.L_x_18395:
[----:B------:R-:W-:Y:S05]  /*f1d0*/  BSYNC.RECONVERGENT B2 ;  /* 0x0000000000027941 */ /* 0x000fea0003800200 */
.L_x_18394:
        /* <DEDUP_REMOVED lines=61> */
.L_x_18392:
[----:B------:R-:W-:Y:S05]  /*f5b0*/  BSYNC.RECONVERGENT B1 ;  /* 0x0000000000017941 */ /* 0x000fea0003800200 */
.L_x_18391:
        /* <DEDUP_REMOVED lines=14> */
[----:B------:R-:W-:Y:S01]  /*f6a0*/  PRMT R17, R18, 0x7610, R17 ;  /* 0x0000761012117816 */ /* 0x000fe20000000011 */
        /* <DEDUP_REMOVED lines=11> */
.L_x_18398:
        /* <DEDUP_REMOVED lines=13> */
.L_x_18400:
[----:B------:R-:W-:Y:S05]  /*f830*/  BSYNC.RECONVERGENT B2 ;  /* 0x0000000000027941 */ /* 0x000fea0003800200 */
.L_x_18399:
        /* <DEDUP_REMOVED lines=61> */
.L_x_18397:
[----:B------:R-:W-:Y:S05]  /*fc10*/  BSYNC.RECONVERGENT B1 ;  /* 0x0000000000017941 */ /* 0x000fea0003800200 */
.L_x_18396:
        /* <DEDUP_REMOVED lines=20> */
.L_x_18403:
        /* <DEDUP_REMOVED lines=13> */
.L_x_18405:
[----:B------:R-:W-:Y:S05]  /*fe30*/  BSYNC.RECONVERGENT B2 ;  /* 0x0000000000027941 */ /* 0x000fea0003800200 */
.L_x_18404:
        /* <DEDUP_REMOVED lines=61> */
.L_x_18402:
[----:B------:R-:W-:Y:S05]  /*10210*/  BSYNC.RECONVERGENT B1 ;  /* 0x0000000000017941 */ /* 0x000fea0003800200 */
.L_x_18401:
        /* <DEDUP_REMOVED lines=26> */
.L_x_18408:
        /* <DEDUP_REMOVED lines=13> */
.L_x_18410:
[----:B------:R-:W-:Y:S05]  /*10490*/  BSYNC.RECONVERGENT B2 ;  /* 0x0000000000027941 */ /* 0x000fea0003800200 */
.L_x_18409:
        /* <DEDUP_REMOVED lines=61> */
.L_x_18407:
[----:B------:R-:W-:Y:S05]  /*10870*/  BSYNC.RECONVERGENT B1 ;  /* 0x0000000000017941 */ /* 0x000fea0003800200 */
.L_x_18406:
        /* <DEDUP_REMOVED lines=20> */
.L_x_18413:
        /* <DEDUP_REMOVED lines=15> */
.L_x_18415:
[----:B------:R-:W-:Y:S05]  /*10ab0*/  BSYNC.RECONVERGENT B2 ;  /* 0x0000000000027941 */ /* 0x000fea0003800200 */
.L_x_18414:
        /* <DEDUP_REMOVED lines=61> */
.L_x_18412:
[----:B------:R-:W-:Y:S05]  /*10e90*/  BSYNC.RECONVERGENT B1 ;  /* 0x0000000000017941 */ /* 0x000fea0003800200 */
.L_x_18411:
[----:B------:R-:W-:Y:S01]  /*10ea0*/  I2FP.F32.U32 R142, R184 ;  /* 0x000000b8008e7245 */ /* 0x000fe20000201000 */
[----:B------:R-:W-:Y:S01]  /*10eb0*/  HADD2.F32 R143, -RZ, R43.H1_H1 ;  /* 0x3000002bff8f7230 */ /* 0x000fe20000004100 */
[----:B------:R-:W-:Y:S02]  /*10ec0*/  PRMT R141, R19, 0x5410, R141 ;  /* 0x00005410138d7816 */ /* 0x000fe4000000008d */
[----:B------:R-:W-:Y:S01]  /*10ed0*/  PRMT R140, R181, 0x5410, R140 ;  /* 0x00005410b58c7816 */ /* 0x000fe2000000008c */
[----:B------:R-:W-:Y:S01]  /*10ee0*/  FFMA.FTZ R142, R142, R175, 1.1641532182693481445e-10 ;  /* 0x2f0000008e8e7423 */ /* 0x000fe200000100af */
[----:B------:R-:W-:Y:S01]  /*10ef0*/  FMUL.FTZ R143, R143, R190 ;  /* 0x000000be8f8f7220 */ /* 0x000fe20000410000 */
[----:B------:R-:W-:-:S03]  /*10f00*/  @P1 HADD2.F32 R175, -RZ, R39.H1_H1 ;  /* 0x30000027ffaf1230 */ /* 0x000fc60000004100 */
[----:B------:R-:W-:Y:S02]  /*10f10*/  FSETP.GTU.FTZ.AND P6, PT, R142, R191, PT ;  /* 0x000000bf8e00720b */ /* 0x000fe40003fdc000 */
[----:B------:R-:W-:Y:S02]  /*10f20*/  PRMT R142, R192, 0x5410, R193 ;  /* 0x00005410c08e7816 */ /* 0x000fe400000000c1 */
        /* <DEDUP_REMOVED lines=9> */
.L_x_18335:
        /* <DEDUP_REMOVED lines=16> */
.L_x_18419:
        /* <DEDUP_REMOVED lines=13> */
.L_x_18421:
[----:B------:R-:W-:Y:S05]  /*11190*/  BSYNC.RECONVERGENT B2 ;  /* 0x0000000000027941 */ /* 0x000fea0003800200 */
.L_x_18420:
[----:B------:R-:W-:Y:S01]  /*111a0*/  IMAD.WIDE.U32 R186, R4, -0x326172a9, RZ ;  /* 0xcd9e8d5704ba7825 */ /* 0x000fe200078e00ff */
[----:B------:R-:W-:Y:S02]  /*111b0*/  LOP3.LUT R34, R10, R185, R147, 0x96, !PT ;  /* 0x000000b90a227212 */ /* 0x000fe400078e9693 */
[----:B------:R-:W-:Y:S01]  /*111c0*/  MOV R20, R183 ;  /* 0x000000b700147202 */ /* 0x000fe20000000f00 */
        /* <DEDUP_REMOVED lines=48> */
[----:B------:R-:W-:-:S05]  /*114d0*/  IMAD.WIDE.U32 R184, R184, -0x326172a9, RZ ;  /* 0xcd9e8d57b8b87825 */ /* 0x000fca00078e00ff */
[----:B------:R-:W-:Y:S01]  /*114e0*/  LOP3.LUT R27, R27, R34, R185, 0x96, !PT ;  /* 0x000000221b1b7212 */ /* 0x000fe200078e96b9 */
[----:B------:R-:W-:-:S04]  /*114f0*/  IMAD.WIDE.U32 R34, R35, -0x326172a9, RZ ;  /* 0xcd9e8d5723227825 */ /* 0x000fc800078e00ff */
[----:B------:R-:W-:Y:S01]  /*11500*/  IMAD.WIDE.U32 R186, R27, -0x2daee0ad, RZ ;  /* 0xd2511f531bba7825 */ /* 0x000fe200078e00ff */
[----:B------:R-:W-:Y:S02]  /*11510*/  IADD3 R27, PT, PT, R147, -0x695add53, RZ ;  /* 0x96a522ad931b7810 */ /* 0x000fe40007ffe0ff */
[----:B------:R-:W-:Y:S01]  /*11520*/  LOP3.LUT R2, R151, R184, R35, 0x96, !PT ;  /* 0x000000b897027212 */ /* 0x000fe200078e9623 */
[----:B------:R-:W-:Y:S01]  /*11530*/  IMAD.MOV.U32 R0, RZ, RZ, R34 ;  /* 0x000000ffff007224 */ /* 0x000fe200078e0022 */
[----:B------:R-:W-:Y:S01]  /*11540*/  LOP3.LUT R34, R27, R180, R187, 0x96, !PT ;  /* 0x000000b41b227212 */ /* 0x000fe200078e96bb */
[----:B------:R-:W-:Y:S02]  /*11550*/  IMAD.MOV.U32 R180, RZ, RZ, R186 ;  /* 0x000000ffffb47224 */ /* 0x000fe400078e00ba */
[----:B------:R-:W-:-:S07]  /*11560*/  IMAD.MOV.U32 R151, RZ, RZ, RZ ;  /* 0x000000ffff977224 */ /* 0x000fce00078e00ff */
.L_x_18418:
[----:B------:R-:W-:Y:S05]  /*11570*/  BSYNC.RECONVERGENT B1 ;  /* 0x0000000000017941 */ /* 0x000fea0003800200 */
.L_x_18417:
        /* <DEDUP_REMOVED lines=28> */
.L_x_18424:
        /* <DEDUP_REMOVED lines=13> */
.L_x_18426:
[----:B------:R-:W-:Y:S05]  /*11810*/  BSYNC.RECONVERGENT B2 ;  /* 0x0000000000027941 */ /* 0x000fea0003800200 */
.L_x_18425:
        /* <DEDUP_REMOVED lines=61> */
.L_x_18423:
[----:B------:R-:W-:Y:S05]  /*11bf0*/  BSYNC.RECONVERGENT B1 ;  /* 0x0000000000017941 */ /* 0x000fea0003800200 */
.L_x_18422:
        /* <DEDUP_REMOVED lines=25> */
.L_x_18429:
        /* <DEDUP_REMOVED lines=13> */
.L_x_18431:
[----:B------:R-:W-:Y:S05]  /*11e60*/  BSYNC.RECONVERGENT B2 ;  /* 0x0000000000027941 */ /* 0x000fea0003800200 */
.L_x_18430:
        /* <DEDUP_REMOVED lines=15> */
[----:B------:R-:W-:Y:S01]  /*11f60*/  LOP3.LUT R151, R151, R184, R189, 0x96, !PT ;  /* 0x000000b897977212 */ /* 0x000fe200078e96bd */
[----:B------:R-:W-:Y:S02]  /*11f70*/  IMAD.MOV.U32 R28, RZ, RZ, R180 ;  /* 0x000000ffff1c7224 */ /* 0x000fe400078e00b4 */
        /* <DEDUP_REMOVED lines=43> */
[----:B------:R-:W-:-:S07]  /*12230*/  HFMA2 R151, -RZ, RZ, 0, 0 ;  /* 0x00000000ff977431 */ /* 0x000fce00000001ff */
.L_x_18428:
[----:B------:R-:W-:Y:S05]  /*12240*/  BSYNC.RECONVERGENT B1 ;  /* 0x0000000000017941 */ /* 0x000fea0003800200 */
.L_x_18427:
[----:B------:R-:W-:Y:S01]  /*12250*/  I2FP.F32.U32 R28, R28 ;  /* 0x0000001c001c7245 */ /* 0x000fe20000201000 */
[----:B------:R-:W-:Y:S01]  /*12260*/  HADD2.F32 R140, -RZ, R141.H0_H0 ;  /* 0x2000008dff8c7230 */ /* 0x000fe20000004100 */
[----:B------:R-:W-:Y:S01]  /*12270*/  LOP3.LUT R8, R8, 0xfffffffb, RZ, 0xc0, !PT ;  /* 0xfffffffb08087812 */ /* 0x000fe200078ec0ff */
        /* <DEDUP_REMOVED lines=22> */
.L_x_18434:
        /* <DEDUP_REMOVED lines=13> */
.L_x_18436:
[----:B------:R-:W-:Y:S05]  /*124b0*/  BSYNC.RECONVERGENT B2 ;  /* 0x0000000000027941 */ /* 0x000fea0003800200 */
.L_x_18435:
        /* <DEDUP_REMOVED lines=61> */
.L_x_18433:
[----:B------:R-:W-:Y:S05]  /*12890*/  BSYNC.RECONVERGENT B1 ;  /* 0x0000000000017941 */ /* 0x000fea0003800200 */
.L_x_18432:
        /* <DEDUP_REMOVED lines=25> */
.L_x_18439:
        /* <DEDUP_REMOVED lines=13> */
.L_x_18441:
[----:B------:R-:W-:Y:S05]  /*12b00*/  BSYNC.RECONVERGENT B2 ;  /* 0x0000000000027941 */ /* 0x000fea0003800200 */
.L_x_18440:
        /* <DEDUP_REMOVED lines=61> */
.L_x_18438:
[----:B------:R-:W-:Y:S05]  /*12ee0*/  BSYNC.RECONVERGENT B1 ;  /* 0x0000000000017941 */ /* 0x000fea0003800200 */
.L_x_18437:
        /* <DEDUP_REMOVED lines=23> */
.L_x_18444:
        /* <DEDUP_REMOVED lines=13> */
.L_x_18446:
[----:B------:R-:W-:Y:S05]  /*13130*/  BSYNC.RECONVERGENT B2 ;  /* 0x0000000000027941 */ /* 0x000fea0003800200 */
.L_x_18445:
        /* <DEDUP_REMOVED lines=61> */
.L_x_18443:
[----:B------:R-:W-:Y:S05]  /*13510*/  BSYNC.RECONVERGENT B1 ;  /* 0x0000000000017941 */ /* 0x000fea0003800200 */
.L_x_18442:
        /* <DEDUP_REMOVED lines=23> */
.L_x_18449:
        /* <DEDUP_REMOVED lines=13> */
.L_x_18451:
[----:B------:R-:W-:Y:S05]  /*13760*/  BSYNC.RECONVERGENT B2 ;  /* 0x0000000000027941 */ /* 0x000fea0003800200 */
.L_x_18450:
        /* <DEDUP_REMOVED lines=61> */
.L_x_18448:
[----:B------:R-:W-:Y:S05]  /*13b40*/  BSYNC.RECONVERGENT B1 ;  /* 0x0000000000017941 */ /* 0x000fea0003800200 */
.L_x_18447:
        /* <DEDUP_REMOVED lines=23> */
.L_x_18454:
        /* <DEDUP_REMOVED lines=13> */
.L_x_18456:
[----:B------:R-:W-:Y:S05]  /*13d90*/  BSYNC.RECONVERGENT B2 ;  /* 0x0000000000027941 */ /* 0x000fea0003800200 */
.L_x_18455:
        /* <DEDUP_REMOVED lines=61> */
.L_x_18453:
[----:B------:R-:W-:Y:S05]  /*14170*/  BSYNC.RECONVERGENT B1 ;  /* 0x0000000000017941 */ /* 0x000fea0003800200 */
.L_x_18452:
        /* <DEDUP_REMOVED lines=14> */
.L_x_18416:
        /* <DEDUP_REMOVED lines=43> */
.L_x_18457:
[----:B------:R-:W-:Y:S01]  /*14510*/  MOV R183, R180 ;  /* 0x000000b400b77202 */ /* 0x000fe20000000f00 */
[----:B------:R-:W-:-:S07]  /*14520*/  VIADD R179, R179, 0x20 ;  /* 0x00000020b3b37836 */ /* 0x000fce0000000000 */
.L_x_18334:
[----:B------:R-:W-:Y:S05]  /*14530*/  BSYNC.RECONVERGENT B0 ;  /* 0x0000000000007941 */ /* 0x000fea0003800200 */
.L_x_18333:
        /* <DEDUP_REMOVED lines=35> */
.L_x_18463:
        /* <DEDUP_REMOVED lines=13> */
.L_x_18465:
[----:B------:R-:W-:Y:S05]  /*14840*/  BSYNC.RECONVERGENT B2 ;  /* 0x0000000000027941 */ /* 0x000fea0003800200 */
.L_x_18464:
        /* <DEDUP_REMOVED lines=60> */
.L_x_18462:
[----:B------:R-:W-:Y:S05]  /*14c10*/  BSYNC.RECONVERGENT B1 ;  /* 0x0000000000017941 */ /* 0x000fea0003800200 */
.L_x_18461:
        /* <DEDUP_REMOVED lines=11> */
[----:B-1----:R-:W-:Y:S01]  /*14cd0*/  FSETP.GTU.FTZ.AND P3, PT, R13, R190, PT ;  /* 0x000000be0d00720b */ /* 0x002fe20003f7c000 */
        /* <DEDUP_REMOVED lines=13> */
.L_x_18468:
        /* <DEDUP_REMOVED lines=13> */
.L_x_18470:
[----:B------:R-:W-:Y:S05]  /*14e80*/  BSYNC.RECONVERGENT B2 ;  /* 0x0000000000027941 */ /* 0x000fea0003800200 */
.L_x_18469:
        /* <DEDUP_REMOVED lines=61> */
.L_x_18467:
[----:B------:R-:W-:Y:S05]  /*15260*/  BSYNC.RECONVERGENT B1 ;  /* 0x0000000000017941 */ /* 0x000fea0003800200 */
.L_x_18466:
[----:B------:R-:W-:Y:S01]  /*15270*/  I2FP.F32.U32 R13, R13 ;  /* 0x0000000d000d7245 */ /* 0x000fe20000201000 */
[----:B------:R-:W-:Y:S01]  /*15280*/  HADD2.F32 R14, -RZ, R40.H0_H0 ;  /* 0x20000028ff0e7230 */ /* 0x000fe20000004100 */
[----:B------:R-:W-:Y:S03]  /*15290*/  BSSY.RECONVERGENT B1, `(.L_x_18471) ;  /* 0x0000062000017945 */ /* 0x000fe60003800200 */
[----:B------:R-:W-:Y:S01]  /*152a0*/  FFMA.FTZ R13, R13, R176, 1.1641532182693481445e-10 ;  /* 0x2f0000000d0d7423 */ /* 0x000fe200000100b0 */
[----:B------:R-:W-:-:S04]  /*152b0*/  FMUL.FTZ R14, R14, R191 ;  /* 0x000000bf0e0e7220 */ /* 0x000fc80000410000 */
[----:B------:R-:W-:-:S04]  /*152c0*/  FSETP.GTU.FTZ.AND P2, PT, R13, R190, PT ;  /* 0x000000be0d00720b */ /* 0x000fc80003f5c000 */
[----:B------:R-:W-:Y:S01]  /*152d0*/  FSEL R13, R14, RZ, !P2 ;  /* 0x000000ff0e0d7208 */ /* 0x000fe20005000000 */
[----:B------:R-:W-:-:S04]  /*152e0*/  @P1 HADD2.F32 R14, -RZ, R36.H0_H0 ;  /* 0x20000024ff0e1230 */ /* 0x000fc80000004100 */
[----:B------:R-:W-:Y:S01]  /*152f0*/  FADD.FTZ R13, R12, R13 ;  /* 0x0000000d0c0d7221 */ /* 0x000fe20000010000 */
[----:B------:R-:W-:Y:S02]  /*15300*/  SEL R12, RZ, 0x1, P2 ;  /* 0x00000001ff0c7807 */ /* 0x000fe40001000000 */
[----:B------:R-:W-:Y:S01]  /*15310*/  ISETP.NE.AND P2, PT, R15, 0x1, PT ;  /* 0x000000010f00780c */ /* 0x000fe20003f45270 */
[----:B------:R-:W-:Y:S01]  /*15320*/  @P1 FADD.FTZ R21, R14, R13 ;  /* 0x0000000d0e151221 */ /* 0x000fe20000010000 */
[----:B------:R-:W-:Y:S01]  /*15330*/  @!P1 MOV R21, R13 ;  /* 0x0000000d00159202 */ /* 0x000fe20000000f00 */
[----:B------:R-:W-:Y:S02]  /*15340*/  IMAD.MOV.U32 R14, RZ, RZ, 0x2 ;  /* 0x00000002ff0e7424 */ /* 0x000fe400078e00ff */
[----:B------:R-:W-:Y:S01]  /*15350*/  IMAD.MOV.U32 R13, RZ, RZ, R0 ;  /* 0x000000ffff0d7224 */ /* 0x000fe200078e0000 */
        /* <DEDUP_REMOVED lines=10> */
.L_x_18473:
        /* <DEDUP_REMOVED lines=13> */
.L_x_18475:
[----:B------:R-:W-:Y:S05]  /*154d0*/  BSYNC.RECONVERGENT B2 ;  /* 0x0000000000027941 */ /* 0x000fea0003800200 */
.L_x_18474:
        /* <DEDUP_REMOVED lines=61> */
.L_x_18472:
[----:B------:R-:W-:Y:S05]  /*158b0*/  BSYNC.RECONVERGENT B1 ;  /* 0x0000000000017941 */ /* 0x000fea0003800200 */
.L_x_18471:
        /* <DEDUP_REMOVED lines=22> */
.L_x_18478:
        /* <DEDUP_REMOVED lines=13> */
.L_x_18480:
[----:B------:R-:W-:Y:S05]  /*15af0*/  BSYNC.RECONVERGENT B2 ;  /* 0x0000000000027941 */ /* 0x000fea0003800200 */
.L_x_18479:
        /* <DEDUP_REMOVED lines=61> */
.L_x_18477:
[----:B------:R-:W-:Y:S05]  /*15ed0*/  BSYNC.RECONVERGENT B1 ;  /* 0x0000000000017941 */ /* 0x000fea0003800200 */
.L_x_18476:
[----:B------:R-:W-:Y:S01]  /*15ee0*/  I2FP.F32.U32 R15, R15 ;  /* 0x0000000f000f7245 */ /* 0x000fe20000201000 */
[----:B------:R-:W-:Y:S01]  /*15ef0*/  HADD2.F32 R14, -RZ, R40.H1_H1 ;  /* 0x30000028ff0e7230 */ /* 0x000fe20000004100 */
[----:B------:R-:W-:Y:S01]  /*15f00*/  BSSY.RECONVERGENT B1, `(.L_x_18481) ;  /* 0x0000063000017945 */ /* 0x000fe20003800200 */
[----:B------:R-:W-:Y:S02]  /*15f10*/  @P1 HADD2.F32 R18, -RZ, R36.H1_H1 ;  /* 0x30000024ff121230 */ /* 0x000fe40000004100 */
        /* <DEDUP_REMOVED lines=22> */
.L_x_18483:
        /* <DEDUP_REMOVED lines=13> */
.L_x_18485:
[----:B------:R-:W-:Y:S05]  /*16150*/  BSYNC.RECONVERGENT B2 ;  /* 0x0000000000027941 */ /* 0x000fea0003800200 */
.L_x_18484:
        /* <DEDUP_REMOVED lines=61> */
.L_x_18482:
[----:B------:R-:W-:Y:S05]  /*16530*/  BSYNC.RECONVERGENT B1 ;  /* 0x0000000000017941 */ /* 0x000fea0003800200 */
.L_x_18481:
        /* <DEDUP_REMOVED lines=22> */
.L_x_18488:
        /* <DEDUP_REMOVED lines=13> */
.L_x_18490:
[----:B------:R-:W-:Y:S05]  /*16770*/  BSYNC.RECONVERGENT B2 ;  /* 0x0000000000027941 */ /* 0x000fea0003800200 */
.L_x_18489:
        /* <DEDUP_REMOVED lines=61> */
.L_x_18487:
[----:B------:R-:W-:Y:S05]  /*16b50*/  BSYNC.RECONVERGENT B1 ;  /* 0x0000000000017941 */ /* 0x000fea0003800200 */
.L_x_18486:
        /* <DEDUP_REMOVED lines=25> */
.L_x_18493:
        /* <DEDUP_REMOVED lines=13> */
.L_x_18495:
[----:B------:R-:W-:Y:S05]  /*16dc0*/  BSYNC.RECONVERGENT B2 ;  /* 0x0000000000027941 */ /* 0x000fea0003800200 */
.L_x_18494:
        /* <DEDUP_REMOVED lines=61> */
.L_x_18492:
[----:B------:R-:W-:Y:S05]  /*171a0*/  BSYNC.RECONVERGENT B1 ;  /* 0x0000000000017941 */ /* 0x000fea0003800200 */
.L_x_18491:
        /* <DEDUP_REMOVED lines=22> */
.L_x_18498:
        /* <DEDUP_REMOVED lines=13> */
.L_x_18500:
[----:B------:R-:W-:Y:S05]  /*173e0*/  BSYNC.RECONVERGENT B2 ;  /* 0x0000000000027941 */ /* 0x000fea0003800200 */
.L_x_18499:
        /* <DEDUP_REMOVED lines=61> */
.L_x_18497:
[----:B------:R-:W-:Y:S05]  /*177c0*/  BSYNC.RECONVERGENT B1 ;  /* 0x0000000000017941 */ /* 0x000fea0003800200 */
.L_x_18496:
        /* <DEDUP_REMOVED lines=26> */
.L_x_18503:
        /* <DEDUP_REMOVED lines=13> */
.L_x_18505:
[----:B------:R-:W-:Y:S05]  /*17a40*/  BSYNC.RECONVERGENT B2 ;  /* 0x0000000000027941 */ /* 0x000fea0003800200 */
.L_x_18504:
        /* <DEDUP_REMOVED lines=61> */
.L_x_18502:
[----:B------:R-:W-:Y:S05]  /*17e20*/  BSYNC.RECONVERGENT B1 ;  /* 0x0000000000017941 */ /* 0x000fea0003800200 */
.L_x_18501:
        /* <DEDUP_REMOVED lines=20> */
.L_x_18508:
        /* <DEDUP_REMOVED lines=13> */
.L_x_18510:
[----:B------:R-:W-:Y:S05]  /*18040*/  BSYNC.RECONVERGENT B2 ;  /* 0x0000000000027941 */ /* 0x000fea0003800200 */
.L_x_18509:
        /* <DEDUP_REMOVED lines=61> */
.L_x_18507:
[----:B------:R-:W-:Y:S05]  /*18420*/  BSYNC.RECONVERGENT B1 ;  /* 0x0000000000017941 */ /* 0x000fea0003800200 */
.L_x_18506:
        /* <DEDUP_REMOVED lines=14> */
[----:B------:R-:W-:-:S03]  /*18510*/  HFMA2 R35, -RZ, RZ, 0, 1.1920928955078125e-07 ;  /* 0x00000002ff237431 */ /* 0x000fc600000001ff */
        /* <DEDUP_REMOVED lines=10> */
.L_x_18513:
        /* <DEDUP_REMOVED lines=13> */
.L_x_18515:
[----:B------:R-:W-:Y:S05]  /*18690*/  BSYNC.RECONVERGENT B2 ;  /* 0x0000000000027941 */ /* 0x000fea0003800200 */
.L_x_18514:
        /* <DEDUP_REMOVED lines=61> */
.L_x_18512:
[----:B------:R-:W-:Y:S05]  /*18a70*/  BSYNC.RECONVERGENT B1 ;  /* 0x0000000000017941 */ /* 0x000fea0003800200 */
.L_x_18511:
        /* <DEDUP_REMOVED lines=20> */
.L_x_18518:
        /* <DEDUP_REMOVED lines=13> */
.L_x_18520:
[----:B------:R-:W-:Y:S05]  /*18c90*/  BSYNC.RECONVERGENT B2 ;  /* 0x0000000000027941 */ /* 0x000fea0003800200 */
.L_x_18519:
        /* <DEDUP_REMOVED lines=61> */
.L_x_18517:
[----:B------:R-:W-:Y:S05]  /*19070*/  BSYNC.RECONVERGENT B1 ;  /* 0x0000000000017941 */ /* 0x000fea0003800200 */
.L_x_18516:
[----:B------:R-:W-:Y:S01]  /*19080*/  I2FP.F32.U32 R35, R18 ;  /* 0x0000001200237245 */ /* 0x000fe20000201000 */
[----:B------:R-:W-:Y:S01]  /*19090*/  HADD2.F32 R18, -RZ, R42.H1_H1 ;  /* 0x3000002aff127230 */ /* 0x000fe20000004100 */
[----:B------:R-:W-:Y:S01]  /*190a0*/  BSSY.RECONVERGENT B1, `(.L_x_18521) ;  /* 0x0000063000017945 */ /* 0x000fe20003800200 */
[----:B------:R-:W-:Y:S02]  /*190b0*/  @P1 HADD2.F32 R166, -RZ, R38.H1_H1 ;  /* 0x30000026ffa61230 */ /* 0x000fe40000004100 */
[----:B------:R-:W-:Y:S01]  /*190c0*/  FFMA.FTZ R35, R35, R176, 1.1641532182693481445e-10 ;  /* 0x2f00000023237423 */ /* 0x000fe200000100b0 */
[----:B------:R-:W-:-:S04]  /*190d0*/  FMUL.FTZ R18, R18, R191 ;  /* 0x000000bf12127220 */ /* 0x000fc80000410000 */
[----:B------:R-:W-:Y:S02]  /*190e0*/  FSETP.GTU.FTZ.AND P4, PT, R35, R190, PT ;  /* 0x000000be2300720b */ /* 0x000fe40003f9c000 */
[----:B------:R-:W-:Y:S02]  /*190f0*/  MOV R35, R0 ;  /* 0x0000000000237202 */ /* 0x000fe40000000f00 */
[----:B------:R-:W-:Y:S02]  /*19100*/  FSEL R142, R18, RZ, !P4 ;  /* 0x000000ff128e7208 */ /* 0x000fe40006000000 */
[----:B------:R-:W-:Y:S02]  /*19110*/  SEL R18, RZ, 0x1, P4 ;  /* 0x00000001ff127807 */ /* 0x000fe40002000000 */
[----:B------:R-:W-:Y:S01]  /*19120*/  ISETP.NE.AND P4, PT, R183, 0x1, PT ;  /* 0x00000001b700780c */ /* 0x000fe20003f85270 */
[----:B------:R-:W-:-:S04]  /*19130*/  FADD.FTZ R17, R17, R142 ;  /* 0x0000008e11117221 */ /* 0x000fc80000010000 */
        /* <DEDUP_REMOVED lines=14> */
.L_x_18523:
        /* <DEDUP_REMOVED lines=13> */
.L_x_18525:
[----:B------:R-:W-:Y:S05]  /*192f0*/  BSYNC.RECONVERGENT B2 ;  /* 0x0000000000027941 */ /* 0x000fea0003800200 */
.L_x_18524:
        /* <DEDUP_REMOVED lines=61> */
.L_x_18522:
[----:B------:R-:W-:Y:S05]  /*196d0*/  BSYNC.RECONVERGENT B1 ;  /* 0x0000000000017941 */ /* 0x000fea0003800200 */
.L_x_18521:
        /* <DEDUP_REMOVED lines=20> */
.L_x_18528:
        /* <DEDUP_REMOVED lines=13> */
.L_x_18530:
[----:B------:R-:W-:Y:S05]  /*198f0*/  BSYNC.RECONVERGENT B2 ;  /* 0x0000000000027941 */ /* 0x000fea0003800200 */
.L_x_18529:
        /* <DEDUP_REMOVED lines=61> */
.L_x_18527:
[----:B------:R-:W-:Y:S05]  /*19cd0*/  BSYNC.RECONVERGENT B1 ;  /* 0x0000000000017941 */ /* 0x000fea0003800200 */
.L_x_18526:
        /* <DEDUP_REMOVED lines=26> */
.L_x_18533:
        /* <DEDUP_REMOVED lines=13> */
.L_x_18535:
[----:B------:R-:W-:Y:S05]  /*19f50*/  BSYNC.RECONVERGENT B2 ;  /* 0x0000000000027941 */ /* 0x000fea0003800200 */
.L_x_18534:
        /* <DEDUP_REMOVED lines=61> */
.L_x_18532:
[----:B------:R-:W-:Y:S05]  /*1a330*/  BSYNC.RECONVERGENT B1 ;  /* 0x0000000000017941 */ /* 0x000fea0003800200 */
.L_x_18531:
        /* <DEDUP_REMOVED lines=20> */
.L_x_18538:
        /* <DEDUP_REMOVED lines=15> */
.L_x_18540:
[----:B------:R-:W-:Y:S05]  /*1a570*/  BSYNC.RECONVERGENT B2 ;  /* 0x0000000000027941 */ /* 0x000fea0003800200 */
.L_x_18539:
        /* <DEDUP_REMOVED lines=61> */
.L_x_18537:
[----:B------:R-:W-:Y:S05]  /*1a950*/  BSYNC.RECONVERGENT B1 ;  /* 0x0000000000017941 */ /* 0x000fea0003800200 */
.L_x_18536:
        /* <DEDUP_REMOVED lines=18> */
.L_x_18460:
        /* <DEDUP_REMOVED lines=16> */
.L_x_18544:
        /* <DEDUP_REMOVED lines=13> */
.L_x_18546:
[----:B------:R-:W-:Y:S05]  /*1ac50*/  BSYNC.RECONVERGENT B2 ;  /* 0x0000000000027941 */ /* 0x000fea0003800200 */
.L_x_18545:
        /* <DEDUP_REMOVED lines=41> */
[----:B------:R-:W-:-:S04]  /*1aef0*/  IMAD.WIDE.U32 R188, R21, -0x2daee0ad, RZ ;  /* 0xd2511f5315bc7825 */ /* 0x000fc800078e00ff */
[----:B------:R-:W-:Y:S02]  /*1af00*/  VIADD R29, R146, 0x5384540f ;  /* 0x5384540f921d7836 */ /* 0x000fe40000000000 */
[----:B------:R-:W-:-:S03]  /*1af10*/  VIADD R21, R147, 0x1fd5c5a3 ;  /* 0x1fd5c5a393157836 */ /* 0x000fc60000000000 */
        /* <DEDUP_REMOVED lines=8> */
[----:B------:R-:W-:-:S04]  /*1afa0*/  IMAD.WIDE.U32 R34, R29, -0x326172a9, RZ ;  /* 0xcd9e8d571d227825 */ /* 0x000fc800078e00ff */
[----:B------:R-:W-:Y:S01]  /*1afb0*/  IMAD.WIDE.U32 R186, R21, -0x2daee0ad, RZ ;  /* 0xd2511f5315ba7825 */ /* 0x000fe200078e00ff */
[----:B------:R-:W-:-:S03]  /*1afc0*/  IADD3 R21, PT, PT, R147, -0x695add53, RZ ;  /* 0x96a522ad93157810 */ /* 0x000fc60007ffe0ff */
[----:B------:R-:W-:Y:S02]  /*1afd0*/  VIADD R29, R146, 0x8ff34781 ;  /* 0x8ff34781921d7836 */ /* 0x000fe40000000000 */
[----:B------:R-:W-:Y:S01]  /*1afe0*/  IMAD.MOV.U32 R0, RZ, RZ, R34 ;  /* 0x000000ffff007224 */ /* 0x000fe200078e0022 */
[----:B------:R-:W-:Y:S01]  /*1aff0*/  LOP3.LUT R34, R21, R180, R187, 0x96, !PT ;  /* 0x000000b415227212 */ /* 0x000fe200078e96bb */
[----:B------:R-:W-:Y:S01]  /*1b000*/  IMAD.MOV.U32 R180, RZ, RZ, R186 ;  /* 0x000000ffffb47224 */ /* 0x000fe200078e00ba */
[----:B------:R-:W-:Y:S02]  /*1b010*/  LOP3.LUT R2, R29, R184, R35, 0x96, !PT ;  /* 0x000000b81d027212 */ /* 0x000fe400078e9623 */
[----:B------:R-:W-:-:S07]  /*1b020*/  MOV R21, R183 ;  /* 0x000000b700157202 */ /* 0x000fce0000000f00 */
.L_x_18543:
[----:B------:R-:W-:Y:S05]  /*1b030*/  BSYNC.RECONVERGENT B1 ;  /* 0x0000000000017941 */ /* 0x000fea0003800200 */
.L_x_18542:
        /* <DEDUP_REMOVED lines=10> */
[----:B------:R-:W-:-:S02]  /*1b0e0*/  HFMA2 R35, -RZ, RZ, 0, 1.1920928955078125e-07 ;  /* 0x00000002ff237431 */ /* 0x000fc400000001ff */
[----:B------:R-:W-:Y:S02]  /*1b0f0*/  IMAD.MOV.U32 R29, RZ, RZ, R0 ;  /* 0x000000ffff1d7224 */ /* 0x000fe400078e0000 */
[----:B0-----:R-:W-:Y:S01]  /*1b100*/  FMUL.FTZ R30, R30, R191 ;  /* 0x000000bf1e1e7220 */ /* 0x001fe20000410000 */
[----:B-1----:R-:W-:-:S04]  /*1b110*/  FSETP.GTU.FTZ.AND P3, PT, R21, R190, PT ;  /* 0x000000be1500720b */ /* 0x002fc80003f7c000 */
        /* <DEDUP_REMOVED lines=14> */
.L_x_18549:
        /* <DEDUP_REMOVED lines=13> */
.L_x_18551:
[----:B------:R-:W-:Y:S05]  /*1b2d0*/  BSYNC.RECONVERGENT B2 ;  /* 0x0000000000027941 */ /* 0x000fea0003800200 */
.L_x_18550:
        /* <DEDUP_REMOVED lines=61> */
.L_x_18548:
[----:B------:R-:W-:Y:S05]  /*1b6b0*/  BSYNC.RECONVERGENT B1 ;  /* 0x0000000000017941 */ /* 0x000fea0003800200 */
.L_x_18547:
        /* <DEDUP_REMOVED lines=25> */
.L_x_18554:
        /* <DEDUP_REMOVED lines=13> */
.L_x_18556:
[----:B------:R-:W-:Y:S05]  /*1b920*/  BSYNC.RECONVERGENT B2 ;  /* 0x0000000000027941 */ /* 0x000fea0003800200 */
.L_x_18555:
        /* <DEDUP_REMOVED lines=61> */
.L_x_18553:
[----:B------:R-:W-:Y:S05]  /*1bd00*/  BSYNC.RECONVERGENT B1 ;  /* 0x0000000000017941 */ /* 0x000fea0003800200 */
.L_x_18552:
        /* <DEDUP_REMOVED lines=25> */
.L_x_18559:
        /* <DEDUP_REMOVED lines=13> */
.L_x_18561:
[----:B------:R-:W-:Y:S05]  /*1bf70*/  BSYNC.RECONVERGENT B2 ;  /* 0x0000000000027941 */ /* 0x000fea0003800200 */
.L_x_18560:
        /* <DEDUP_REMOVED lines=61> */
.L_x_18558:
[----:B------:R-:W-:Y:S05]  /*1c350*/  BSYNC.RECONVERGENT B1 ;  /* 0x0000000000017941 */ /* 0x000fea0003800200 */
.L_x_18557:
        /* <DEDUP_REMOVED lines=25> */
.L_x_18564:
        /* <DEDUP_REMOVED lines=13> */
.L_x_18566:
[----:B------:R-:W-:Y:S05]  /*1c5c0*/  BSYNC.RECONVERGENT B2 ;  /* 0x0000000000027941 */ /* 0x000fea0003800200 */
.L_x_18565:
        /* <DEDUP_REMOVED lines=61> */
.L_x_18563:
[----:B------:R-:W-:Y:S05]  /*1c9a0*/  BSYNC.RECONVERGENT B1 ;  /* 0x0000000000017941 */ /* 0x000fea0003800200 */
.L_x_18562:
        /* <DEDUP_REMOVED lines=23> */
.L_x_18569:
        /* <DEDUP_REMOVED lines=13> */
.L_x_18571:
[----:B------:R-:W-:Y:S05]  /*1cbf0*/  BSYNC.RECONVERGENT B2 ;  /* 0x0000000000027941 */ /* 0x000fea0003800200 */
.L_x_18570:
        /* <DEDUP_REMOVED lines=61> */
.L_x_18568:
[----:B------:R-:W-:Y:S05]  /*1cfd0*/  BSYNC.RECONVERGENT B1 ;  /* 0x0000000000017941 */ /* 0x000fea0003800200 */
.L_x_18567:
        /* <DEDUP_REMOVED lines=23> */
.L_x_18574:
        /* <DEDUP_REMOVED lines=13> */
.L_x_18576:
[----:B------:R-:W-:Y:S05]  /*1d220*/  BSYNC.RECONVERGENT B2 ;  /* 0x0000000000027941 */ /* 0x000fea0003800200 */
.L_x_18575:
        /* <DEDUP_REMOVED lines=61> */
.L_x_18573:
[----:B------:R-:W-:Y:S05]  /*1d600*/  BSYNC.RECONVERGENT B1 ;  /* 0x0000000000017941 */ /* 0x000fea0003800200 */
.L_x_18572:
        /* <DEDUP_REMOVED lines=23> */
.L_x_18579:
        /* <DEDUP_REMOVED lines=13> */
.L_x_18581:
[----:B------:R-:W-:Y:S05]  /*1d850*/  BSYNC.RECONVERGENT B2 ;  /* 0x0000000000027941 */ /* 0x000fea0003800200 */
.L_x_18580:
        /* <DEDUP_REMOVED lines=61> */
.L_x_18578:
[----:B------:R-:W-:Y:S05]  /*1dc30*/  BSYNC.RECONVERGENT B1 ;  /* 0x0000000000017941 */ /* 0x000fea0003800200 */
.L_x_18577:
        /* <DEDUP_REMOVED lines=14> */
.L_x_18541:
        /* <DEDUP_REMOVED lines=43> */
.L_x_18582:
[----:B------:R-:W-:Y:S01]  /*1dfd0*/  MOV R183, R180 ;  /* 0x000000b400b77202 */ /* 0x000fe20000000f00 */
[----:B------:R-:W-:-:S07]  /*1dfe0*/  VIADD R179, R179, 0x20 ;  /* 0x00000020b3b37836 */ /* 0x000fce0000000000 */
.L_x_18459:
[----:B------:R-:W-:Y:S05]  /*1dff0*/  BSYNC.RECONVERGENT B0 ;  /* 0x0000000000007941 */ /* 0x000fea0003800200 */
.L_x_18458:
        /* <DEDUP_REMOVED lines=23> */
[----:B0-----:R-:W-:-:S08]  /*1e170*/  MOV R180, R183 ;  /* 0x000000b700b47202 */ /* 0x001fd00000000f00 */
        /* <DEDUP_REMOVED lines=11> */
.L_x_18588:
        /* <DEDUP_REMOVED lines=13> */
.L_x_18590:
[----:B------:R-:W-:Y:S05]  /*1e300*/  BSYNC.RECONVERGENT B2 ;  /* 0x0000000000027941 */ /* 0x000fea0003800200 */
.L_x_18589:
        /* <DEDUP_REMOVED lines=56> */
[----:B------:R-:W-:Y:S01]  /*1e690*/  MOV R0, R14 ;  /* 0x0000000e00007202 */ /* 0x000fe20000000f00 */
[----:B------:R-:W-:Y:S02]  /*1e6a0*/  VIADD R17, R147, 0x96a522ad ;  /* 0x96a522ad93117836 */ /* 0x000fe40000000000 */
[----:B------:R-:W-:-:S03]  /*1e6b0*/  IMAD.MOV.U32 R12, RZ, RZ, R183 ;  /* 0x000000ffff0c7224 */ /* 0x000fc600078e00b7 */
[----:B------:R-:W-:-:S07]  /*1e6c0*/  LOP3.LUT R34, R17, R34, R181, 0x96, !PT ;  /* 0x0000002211227212 */ /* 0x000fce00078e96b5 */
.L_x_18587:
[----:B------:R-:W-:Y:S05]  /*1e6d0*/  BSYNC.RECONVERGENT B1 ;  /* 0x0000000000017941 */ /* 0x000fea0003800200 */
.L_x_18586:
[----:B------:R-:W0:Y:S01]  /*1e6e0*/  LDC R191, c[0x0][0x408] ;  /* 0x00010200ffbf7b82 */ /* 0x000e220000000800 */
[----:B------:R-:W-:Y:S01]  /*1e6f0*/  I2FP.F32.U32 R12, R12 ;  /* 0x0000000c000c7245 */ /* 0x000fe20000201000 */
[----:B------:R-:W-:Y:S01]  /*1e700*/  IMAD.MOV.U32 R177, RZ, RZ, 0x2f800000 ;  /* 0x2f800000ffb17424 */ /* 0x000fe200078e00ff */
[----:B------:R-:W-:Y:S01]  /*1e710*/  LOP3.LUT R8, R8, 0xffffffef, RZ, 0xc0, !PT ;  /* 0xffffffef08087812 */ /* 0x000fe200078ec0ff */
[----:B-----5:R-:W-:Y:S01]  /*1e720*/  HADD2.F32 R14, -RZ, R140.H0_H0 ;  /* 0x2000008cff0e7230 */ /* 0x020fe20000004100 */
[----:B------:R-:W-:Y:S01]  /*1e730*/  BSSY.RECONVERGENT B1, `(.L_x_18591) ;  /* 0x000005f000017945 */ /* 0x000fe20003800200 */
[----:B------:R-:W-:Y:S01]  /*1e740*/  FFMA.FTZ R13, R12, R177, 1.1641532182693481445e-10 ;  /* 0x2f0000000c0d7423 */ /* 0x000fe200000100b1 */
[----:B------:R-:W-:Y:S01]  /*1e750*/  MOV R18, 0x2 ;  /* 0x0000000200127802 */ /* 0x000fe20000000f00 */
[----:B------:R-:W1:Y:S01]  /*1e760*/  LDC R190, c[0x0][0x404] ;  /* 0x00010100ffbe7b82 */ /* 0x000e620000000800 */
[----:B0-----:R-:W-:Y:S02]  /*1e770*/  FMUL.FTZ R12, R14, R191 ;  /* 0x000000bf0e0c7220 */ /* 0x001fe40000410000 */
[----:B-1----:R-:W-:Y:S01]  /*1e780*/  FSETP.GTU.FTZ.AND P2, PT, R13, R190, PT ;  /* 0x000000be0d00720b */ /* 0x002fe20003f5c000 */
        /* <DEDUP_REMOVED lines=14> */
.L_x_18593:
        /* <DEDUP_REMOVED lines=13> */
.L_x_18595:
[----:B------:R-:W-:Y:S05]  /*1e940*/  BSYNC.RECONVERGENT B2 ;  /* 0x0000000000027941 */ /* 0x000fea0003800200 */
.L_x_18594:
        /* <DEDUP_REMOVED lines=61> */
.L_x_18592:
[----:B------:R-:W-:Y:S05]  /*1ed20*/  BSYNC.RECONVERGENT B1 ;  /* 0x0000000000017941 */ /* 0x000fea0003800200 */
.L_x_18591:
        /* <DEDUP_REMOVED lines=26> */
.L_x_18598:
        /* <DEDUP_REMOVED lines=13> */
.L_x_18600:
[----:B------:R-:W-:Y:S05]  /*1efa0*/  BSYNC.RECONVERGENT B2 ;  /* 0x0000000000027941 */ /* 0x000fea0003800200 */
.L_x_18599:
        /* <DEDUP_REMOVED lines=58> */
[----:B------:R-:W-:Y:S01]  /*1f350*/  IMAD.MOV.U32 R0, RZ, RZ, R18 ;  /* 0x000000ffff007224 */ /* 0x000fe200078e0012 */
[----:B------:R-:W-:Y:S01]  /*1f360*/  MOV R15, R180 ;  /* 0x000000b4000f7202 */ /* 0x000fe20000000f00 */
[----:B------:R-:W-:-:S07]  /*1f370*/  IMAD.MOV.U32 R180, RZ, RZ, R14 ;  /* 0x000000ffffb47224 */ /* 0x000fce00078e000e */
.L_x_18597:
[----:B------:R-:W-:Y:S05]  /*1f380*/  BSYNC.RECONVERGENT B1 ;  /* 0x0000000000017941 */ /* 0x000fea0003800200 */
.L_x_18596:
        /* <DEDUP_REMOVED lines=22> */
.L_x_18603:
        /* <DEDUP_REMOVED lines=13> */
.L_x_18605:
[----:B------:R-:W-:Y:S05]  /*1f5c0*/  BSYNC.RECONVERGENT B2 ;  /* 0x0000000000027941 */ /* 0x000fea0003800200 */
.L_x_18604:
        /* <DEDUP_REMOVED lines=61> */
.L_x_18602:
[----:B------:R-:W-:Y:S05]  /*1f9a0*/  BSYNC.RECONVERGENT B1 ;  /* 0x0000000000017941 */ /* 0x000fea0003800200 */
.L_x_18601:
        /* <DEDUP_REMOVED lines=26> */
.L_x_18608:
        /* <DEDUP_REMOVED lines=13> */
.L_x_18610:
[----:B------:R-:W-:Y:S05]  /*1fc20*/  BSYNC.RECONVERGENT B2 ;  /* 0x0000000000027941 */ /* 0x000fea0003800200 */
.L_x_18609:
        /* <DEDUP_REMOVED lines=61> */
.L_x_18607:
[----:B------:R-:W-:Y:S05]  /*20000*/  BSYNC.RECONVERGENT B1 ;  /* 0x0000000000017941 */ /* 0x000fea0003800200 */
.L_x_18606:
        /* <DEDUP_REMOVED lines=22> */
.L_x_18613:
        /* <DEDUP_REMOVED lines=13> */
.L_x_18615:
[----:B------:R-:W-:Y:S05]  /*20240*/  BSYNC.RECONVERGENT B2 ;  /* 0x0000000000027941 */ /* 0x000fea0003800200 */
.L_x_18614:
        /* <DEDUP_REMOVED lines=61> */
.L_x_18612:
[----:B------:R-:W-:Y:S05]  /*20620*/  BSYNC.RECONVERGENT B1 ;  /* 0x0000000000017941 */ /* 0x000fea0003800200 */
.L_x_18611:
[----:B------:R-:W-:Y:S01]  /*20630*/  I2FP.F32.U32 R14, R17 ;  /* 0x00000011000e7245 */ /* 0x000fe20000201000 */
[----:B------:R-:W-:Y:S01]  /*20640*/  HADD2.F32 R16, -RZ, R41.H0_H0 ;  /* 0x20000029ff107230 */ /* 0x000fe20000004100 */
[----:B------:R-:W-:Y:S01]  /*20650*/  BSSY.RECONVERGENT B1, `(.L_x_18616) ;  /* 0x0000062000017945 */ /* 0x000fe20003800200 */
[----:B------:R-:W-:Y:S02]  /*20660*/  MOV R155, 0x2 ;  /* 0x00000002009b7802 */ /* 0x000fe40000000f00 */
        /* <DEDUP_REMOVED lines=21> */
.L_x_18618:
        /* <DEDUP_REMOVED lines=13> */
.L_x_18620:
[----:B------:R-:W-:Y:S05]  /*20890*/  BSYNC.RECONVERGENT B2 ;  /* 0x0000000000027941 */ /* 0x000fea0003800200 */
.L_x_18619:
        /* <DEDUP_REMOVED lines=36> */
[----:B------:R-:W-:Y:S02]  /*20ae0*/  HFMA2 R155, -RZ, RZ, 0, 0 ;  /* 0x00000000ff9b7431 */ /* 0x000fe400000001ff */
        /* <DEDUP_REMOVED lines=24> */
.L_x_18617:
[----:B------:R-:W-:Y:S05]  /*20c70*/  BSYNC.RECONVERGENT B1 ;  /* 0x0000000000017941 */ /* 0x000fea0003800200 */
.L_x_18616:
        /* <DEDUP_REMOVED lines=22> */
.L_x_18623:
        /* <DEDUP_REMOVED lines=13> */
.L_x_18625:
[----:B------:R-:W-:Y:S05]  /*20eb0*/  BSYNC.RECONVERGENT B2 ;  /* 0x0000000000027941 */ /* 0x000fea0003800200 */
.L_x_18624:
        /* <DEDUP_REMOVED lines=61> */
.L_x_18622:
[----:B------:R-:W-:Y:S05]  /*21290*/  BSYNC.RECONVERGENT B1 ;  /* 0x0000000000017941 */ /* 0x000fea0003800200 */
.L_x_18621:
        /* <DEDUP_REMOVED lines=26> */
.L_x_18628:
        /* <DEDUP_REMOVED lines=13> */
.L_x_18630:
[----:B------:R-:W-:Y:S05]  /*21510*/  BSYNC.RECONVERGENT B2 ;  /* 0x0000000000027941 */ /* 0x000fea0003800200 */
.L_x_18629:
[----:B------:R-:W-:Y:S01]  /*21520*/  IMAD.WIDE.U32 R34, R4, -0x326172a9, RZ ;  /* 0xcd9e8d5704227825 */ /* 0x000fe200078e00ff */
[----:B------:R-:W-:Y:S02]  /*21530*/  LOP3.LUT R184, R10, R17, R147, 0x96, !PT ;  /* 0x000000110ab87212 */ /* 0x000fe400078e9693 */
[C---:B------:R-:W-:Y:S01]  /*21540*/  IADD3 R17, PT, PT, R146.reuse, -0x61c88647, RZ ;  /* 0x9e3779b992117810 */ /* 0x040fe20007ffe0ff */
[----:B------:R-:W-:Y:S01]  /*21550*/  VIADD R167, R146, 0x3c6ef372 ;  /* 0x3c6ef37292a77836 */ /* 0x000fe20000000000 */
        /* <DEDUP_REMOVED lines=57> */
.L_x_18627:
[----:B------:R-:W-:Y:S05]  /*218f0*/  BSYNC.RECONVERGENT B1 ;  /* 0x0000000000017941 */ /* 0x000fea0003800200 */
.L_x_18626:
        /* <DEDUP_REMOVED lines=20> */
.L_x_18633:
        /* <DEDUP_REMOVED lines=13> */
.L_x_18635:
[----:B------:R-:W-:Y:S05]  /*21b10*/  BSYNC.RECONVERGENT B2 ;  /* 0x0000000000027941 */ /* 0x000fea0003800200 */
.L_x_18634:
        /* <DEDUP_REMOVED lines=61> */
.L_x_18632:
[----:B------:R-:W-:Y:S05]  /*21ef0*/  BSYNC.RECONVERGENT B1 ;  /* 0x0000000000017941 */ /* 0x000fea0003800200 */
.L_x_18631:
        /* <DEDUP_REMOVED lines=25> */
.L_x_18638:
        /* <DEDUP_REMOVED lines=13> */
.L_x_18640:
[----:B------:R-:W-:Y:S05]  /*22160*/  BSYNC.RECONVERGENT B2 ;  /* 0x0000000000027941 */ /* 0x000fea0003800200 */
.L_x_18639:
        /* <DEDUP_REMOVED lines=61> */
.L_x_18637:
[----:B------:R-:W-:Y:S05]  /*22540*/  BSYNC.RECONVERGENT B1 ;  /* 0x0000000000017941 */ /* 0x000fea0003800200 */
.L_x_18636:
        /* <DEDUP_REMOVED lines=20> */
.L_x_18643:
        /* <DEDUP_REMOVED lines=13> */
.L_x_18645:
[----:B------:R-:W-:Y:S05]  /*22760*/  BSYNC.RECONVERGENT B2 ;  /* 0x0000000000027941 */ /* 0x000fea0003800200 */
.L_x_18644:
        /* <DEDUP_REMOVED lines=59> */
[----:B------:R-:W-:Y:S02]  /*22b20*/  LOP3.LUT R34, R167, R34, R185, 0x96, !PT ;  /* 0x00000022a7227212 */ /* 0x000fe400078e96b9 */
[----:B------:R-:W-:-:S07]  /*22b30*/  MOV R180, R184 ;  /* 0x000000b800b47202 */ /* 0x000fce0000000f00 */
.L_x_18642:
[----:B------:R-:W-:Y:S05]  /*22b40*/  BSYNC.RECONVERGENT B1 ;  /* 0x0000000000017941 */ /* 0x000fea0003800200 */
.L_x_18641:
[----:B------:R-:W-:Y:S01]  /*22b50*/  I2FP.F32.U32 R18, R18 ;  /* 0x0000001200127245 */ /* 0x000fe20000201000 */
[----:B------:R-:W-:Y:S01]  /*22b60*/  HADD2.F32 R142, -RZ, R42.H1_H1 ;  /* 0x3000002aff8e7230 */ /* 0x000fe20000004100 */
[----:B------:R-:W-:Y:S01]  /*22b70*/  BSSY.RECONVERGENT B1, `(.L_x_18646) ;  /* 0x0000063000017945 */ /* 0x000fe20003800200 */
[----:B------:R-:W-:Y:S02]  /*22b80*/  @P1 HADD2.F32 R168, -RZ, R38.H1_H1 ;  /* 0x30000026ffa81230 */ /* 0x000fe40000004100 */
        /* <DEDUP_REMOVED lines=22> */
.L_x_18648:
        /* <DEDUP_REMOVED lines=13> */
.L_x_18650:
[----:B------:R-:W-:Y:S05]  /*22dc0*/  BSYNC.RECONVERGENT B2 ;  /* 0x0000000000027941 */ /* 0x000fea0003800200 */
.L_x_18649:
        /* <DEDUP_REMOVED lines=61> */
.L_x_18647:
[----:B------:R-:W-:Y:S05]  /*231a0*/  BSYNC.RECONVERGENT B1 ;  /* 0x0000000000017941 */ /* 0x000fea0003800200 */
.L_x_18646:
        /* <DEDUP_REMOVED lines=20> */
.L_x_18653:
        /* <DEDUP_REMOVED lines=13> */
.L_x_18655:
[----:B------:R-:W-:Y:S05]  /*233c0*/  BSYNC.RECONVERGENT B2 ;  /* 0x0000000000027941 */ /* 0x000fea0003800200 */
.L_x_18654:
        /* <DEDUP_REMOVED lines=61> */
.L_x_18652:
[----:B------:R-:W-:Y:S05]  /*237a0*/  BSYNC.RECONVERGENT B1 ;  /* 0x0000000000017941 */ /* 0x000fea0003800200 */
.L_x_18651:
        /* <DEDUP_REMOVED lines=26> */
.L_x_18658:
        /* <DEDUP_REMOVED lines=13> */
.L_x_18660:
[----:B------:R-:W-:Y:S05]  /*23a20*/  BSYNC.RECONVERGENT B2 ;  /* 0x0000000000027941 */ /* 0x000fea0003800200 */
.L_x_18659:
        /* <DEDUP_REMOVED lines=59> */
[----:B------:R-:W-:Y:S01]  /*23de0*/  LOP3.LUT R34, R189, R34, R185, 0x96, !PT ;  /* 0x00000022bd227212 */ /* 0x000fe200078e96b9 */
[----:B------:R-:W-:-:S07]  /*23df0*/  IMAD.MOV.U32 R180, RZ, RZ, R184 ;  /* 0x000000ffffb47224 */ /* 0x000fce00078e00b8 */
.L_x_18657:
[----:B------:R-:W-:Y:S05]  /*23e00*/  BSYNC.RECONVERGENT B1 ;  /* 0x0000000000017941 */ /* 0x000fea0003800200 */
.L_x_18656:
        /* <DEDUP_REMOVED lines=20> */
.L_x_18663:
        /* <DEDUP_REMOVED lines=15> */
.L_x_18665:
[----:B------:R-:W-:Y:S05]  /*24040*/  BSYNC.RECONVERGENT B2 ;  /* 0x0000000000027941 */ /* 0x000fea0003800200 */
.L_x_18664:
        /* <DEDUP_REMOVED lines=61> */
.L_x_18662:
[----:B------:R-:W-:Y:S05]  /*24420*/  BSYNC.RECONVERGENT B1 ;  /* 0x0000000000017941 */ /* 0x000fea0003800200 */
.L_x_18661:
        /* <DEDUP_REMOVED lines=18> */
.L_x_18585:
        /* <DEDUP_REMOVED lines=16> */
.L_x_18669:
        /* <DEDUP_REMOVED lines=13> */
.L_x_18671:
[----:B------:R-:W-:Y:S05]  /*24720*/  BSYNC.RECONVERGENT B2 ;  /* 0x0000000000027941 */ /* 0x000fea0003800200 */
.L_x_18670:
        /* <DEDUP_REMOVED lines=22> */
[----:B------:R-:W-:Y:S02]  /*24890*/  IMAD.MOV.U32 R22, RZ, RZ, R183 ;  /* 0x000000ffff167224 */ /* 0x000fe400078e00b7 */
        /* <DEDUP_REMOVED lines=35> */
[----:B------:R-:W-:Y:S01]  /*24ad0*/  HFMA2 R155, -RZ, RZ, 0, 0 ;  /* 0x00000000ff9b7431 */ /* 0x000fe200000001ff */
[----:B------:R-:W-:Y:S02]  /*24ae0*/  LOP3.LUT R34, R31, R180, R187, 0x96, !PT ;  /* 0x000000b41f227212 */ /* 0x000fe400078e96bb */
[----:B------:R-:W-:-:S07]  /*24af0*/  MOV R180, R186 ;  /* 0x000000ba00b47202 */ /* 0x000fce0000000f00 */
.L_x_18668:
[----:B------:R-:W-:Y:S05]  /*24b00*/  BSYNC.RECONVERGENT B1 ;  /* 0x0000000000017941 */ /* 0x000fea0003800200 */
.L_x_18667:
        /* <DEDUP_REMOVED lines=28> */
.L_x_18674:
        /* <DEDUP_REMOVED lines=13> */
.L_x_18676:
[----:B------:R-:W-:Y:S05]  /*24da0*/  BSYNC.RECONVERGENT B2 ;  /* 0x0000000000027941 */ /* 0x000fea0003800200 */
.L_x_18675:
        /* <DEDUP_REMOVED lines=61> */
.L_x_18673:
[----:B------:R-:W-:Y:S05]  /*25180*/  BSYNC.RECONVERGENT B1 ;  /* 0x0000000000017941 */ /* 0x000fea0003800200 */
.L_x_18672:
[----:B------:R-:W-:Y:S01]  /*25190*/  I2FP.F32.U32 R32, R31 ;  /* 0x0000001f00207245 */ /* 0x000fe20000201000 */
[----:B------:R-:W-:Y:S01]  /*251a0*/  HADD2.F32 R140, -RZ, R140.H1_H1 ;  /* 0x3000008cff8c7230 */ /* 0x000fe20000004100 */
[----:B------:R-:W-:Y:S01]  /*251b0*/  LOP3.LUT R8, R8, 0xfffffff7, RZ, 0xc0, !PT ;  /* 0xfffffff708087812 */ /* 0x000fe200078ec0ff */
[----:B------:R-:W-:Y:S01]  /*251c0*/  BSSY.RECONVERGENT B1, `(.L_x_18677) ;  /* 0x0000061000017945 */ /* 0x000fe20003800200 */
[----:B------:R-:W-:Y:S02]  /*251d0*/  IMAD.MOV.U32 R156, RZ, RZ, 0x2 ;  /* 0x00000002ff9c7424 */ /* 0x000fe400078e00ff */
        /* <DEDUP_REMOVED lines=20> */
.L_x_18679:
        /* <DEDUP_REMOVED lines=13> */
.L_x_18681:
[----:B------:R-:W-:Y:S05]  /*253f0*/  BSYNC.RECONVERGENT B2 ;  /* 0x0000000000027941 */ /* 0x000fea0003800200 */
.L_x_18680:
        /* <DEDUP_REMOVED lines=58> */
[----:B------:R-:W-:-:S05]  /*257a0*/  IMAD.WIDE.U32 R184, R184, -0x2daee0ad, RZ ;  /* 0xd2511f53b8b87825 */ /* 0x000fca00078e00ff */
[----:B------:R-:W-:Y:S02]  /*257b0*/  LOP3.LUT R34, R155, R34, R185, 0x96, !PT ;  /* 0x000000229b227212 */ /* 0x000fe400078e96b9 */
[----:B------:R-:W-:-:S07]  /*257c0*/  MOV R180, R184 ;  /* 0x000000b800b47202 */ /* 0x000fce0000000f00 */
.L_x_18678:
[----:B------:R-:W-:Y:S05]  /*257d0*/  BSYNC.RECONVERGENT B1 ;  /* 0x0000000000017941 */ /* 0x000fea0003800200 */
.L_x_18677:
[----:B------:R-:W-:Y:S01]  /*257e0*/  I2FP.F32.U32 R32, R32 ;  /* 0x0000002000207245 */ /* 0x000fe20000201000 */
[----:B------:R-:W-:Y:S01]  /*257f0*/  HADD2.F32 R140, -RZ, R141.H0_H0 ;  /* 0x2000008dff8c7230 */ /* 0x000fe20000004100 */
[----:B------:R-:W-:Y:S01]  /*25800*/  LOP3.LUT R8, R8, 0xfffffffb, RZ, 0xc0, !PT ;  /* 0xfffffffb08087812 */ /* 0x000fe200078ec0ff */
        /* <DEDUP_REMOVED lines=22> */
.L_x_18684:
        /* <DEDUP_REMOVED lines=13> */
.L_x_18686:
[----:B------:R-:W-:Y:S05]  /*25a40*/  BSYNC.RECONVERGENT B2 ;  /* 0x0000000000027941 */ /* 0x000fea0003800200 */
.L_x_18685:
        /* <DEDUP_REMOVED lines=61> */
.L_x_18683:
[----:B------:R-:W-:Y:S05]  /*25e20*/  BSYNC.RECONVERGENT B1 ;  /* 0x0000000000017941 */ /* 0x000fea0003800200 */
.L_x_18682:
        /* <DEDUP_REMOVED lines=25> */
.L_x_18689:
        /* <DEDUP_REMOVED lines=13> */
.L_x_18691:
[----:B------:R-:W-:Y:S05]  /*26090*/  BSYNC.RECONVERGENT B2 ;  /* 0x0000000000027941 */ /* 0x000fea0003800200 */
.L_x_18690:
        /* <DEDUP_REMOVED lines=59> */
[----:B------:R-:W-:Y:S02]  /*26450*/  LOP3.LUT R34, R167, R34, R141, 0x96, !PT ;  /* 0x00000022a7227212 */ /* 0x000fe400078e968d */
[----:B------:R-:W-:-:S07]  /*26460*/  MOV R180, R140 ;  /* 0x0000008c00b47202 */ /* 0x000fce0000000f00 */
.L_x_18688:
[----:B------:R-:W-:Y:S05]  /*26470*/  BSYNC.RECONVERGENT B1 ;  /* 0x0000000000017941 */ /* 0x000fea0003800200 */
.L_x_18687:
        /* <DEDUP_REMOVED lines=23> */
.L_x_18694:
        /* <DEDUP_REMOVED lines=13> */
.L_x_18696:
[----:B------:R-:W-:Y:S05]  /*266c0*/  BSYNC.RECONVERGENT B2 ;  /* 0x0000000000027941 */ /* 0x000fea0003800200 */
.L_x_18695:
        /* <DEDUP_REMOVED lines=61> */
.L_x_18693:
[----:B------:R-:W-:Y:S05]  /*26aa0*/  BSYNC.RECONVERGENT B1 ;  /* 0x0000000000017941 */ /* 0x000fea0003800200 */
.L_x_18692:
        /* <DEDUP_REMOVED lines=23> */
.L_x_18699:
        /* <DEDUP_REMOVED lines=13> */
.L_x_18701:
[----:B------:R-:W-:Y:S05]  /*26cf0*/  BSYNC.RECONVERGENT B2 ;  /* 0x0000000000027941 */ /* 0x000fea0003800200 */
.L_x_18700:
        /* <DEDUP_REMOVED lines=61> */
.L_x_18698:
[----:B------:R-:W-:Y:S05]  /*270d0*/  BSYNC.RECONVERGENT B1 ;  /* 0x0000000000017941 */ /* 0x000fea0003800200 */
.L_x_18697:
        /* <DEDUP_REMOVED lines=23> */
.L_x_18704:
        /* <DEDUP_REMOVED lines=13> */
.L_x_18706:
[----:B------:R-:W-:Y:S05]  /*27320*/  BSYNC.RECONVERGENT B2 ;  /* 0x0000000000027941 */ /* 0x000fea0003800200 */
.L_x_18705:
        /* <DEDUP_REMOVED lines=61> */
.L_x_18703:
[----:B------:R-:W-:Y:S05]  /*27700*/  BSYNC.RECONVERGENT B1 ;  /* 0x0000000000017941 */ /* 0x000fea0003800200 */
.L_x_18702:
        /* <DEDUP_REMOVED lines=14> */
.L_x_18666:
        /* <DEDUP_REMOVED lines=43> */
.L_x_18707:
[----:B------:R-:W-:Y:S01]  /*27aa0*/  MOV R183, R180 ;  /* 0x000000b400b77202 */ /* 0x000fe20000000f00 */
[----:B------:R-:W-:-:S07]  /*27ab0*/  VIADD R179, R179, 0x20 ;  /* 0x00000020b3b37836 */ /* 0x000fce0000000000 */
.L_x_18584:
[----:B------:R-:W-:Y:S05]  /*27ac0*/  BSYNC.RECONVERGENT B0 ;  /* 0x0000000000007941 */ /* 0x000fea0003800200 */
.L_x_18583:
        /* <DEDUP_REMOVED lines=35> */
.L_x_18713:
        /* <DEDUP_REMOVED lines=13> */
.L_x_18715:
[----:B------:R-:W-:Y:S05]  /*27dd0*/  BSYNC.RECONVERGENT B2 ;  /* 0x0000000000027941 */ /* 0x000fea0003800200 */
.L_x_18714:
        /* <DEDUP_REMOVED lines=60> */
.L_x_18712:
[----:B------:R-:W-:Y:S05]  /*281a0*/  BSYNC.RECONVERGENT B1 ;  /* 0x0000000000017941 */ /* 0x000fea0003800200 */
.L_x_18711:
        /* <DEDUP_REMOVED lines=9> */
[----:B------:R-:W-:Y:S02]  /*28240*/  IMAD.MOV.U32 R14, RZ, RZ, R0 ;  /* 0x000000ffff0e7224 */ /* 0x000fe400078e0000 */
[----:B0-----:R-:W-:Y:S01]  /*28250*/  FMUL.FTZ R12, R12, R191 ;  /* 0x000000bf0c0c7220 */ /* 0x001fe20000410000 */
        /* <DEDUP_REMOVED lines=14> */
.L_x_18718:
        /* <DEDUP_REMOVED lines=13> */
.L_x_18720:
[----:B------:R-:W-:Y:S05]  /*28410*/  BSYNC.RECONVERGENT B2 ;  /* 0x0000000000027941 */ /* 0x000fea0003800200 */
.L_x_18719:
        /* <DEDUP_REMOVED lines=61> */
.L_x_18717:
[----:B------:R-:W-:Y:S05]  /*287f0*/  BSYNC.RECONVERGENT B1 ;  /* 0x0000000000017941 */ /* 0x000fea0003800200 */
.L_x_18716:
        /* <DEDUP_REMOVED lines=26> */
.L_x_18723:
        /* <DEDUP_REMOVED lines=13> */
.L_x_18725:
[----:B------:R-:W-:Y:S05]  /*28a70*/  BSYNC.RECONVERGENT B2 ;  /* 0x0000000000027941 */ /* 0x000fea0003800200 */
.L_x_18724:
        /* <DEDUP_REMOVED lines=58> */
[----:B------:R-:W-:Y:S02]  /*28e20*/  IMAD.MOV.U32 R180, RZ, RZ, R14 ;  /* 0x000000ffffb47224 */ /* 0x000fe400078e000e */
[----:B------:R-:W-:Y:S01]  /*28e30*/  HFMA2 R14, -RZ, RZ, 0, 0 ;  /* 0x00000000ff0e7431 */ /* 0x000fe200000001ff */
[----:B------:R-:W-:-:S07]  /*28e40*/  LOP3.LUT R2, R13, R16, R19, 0x96, !PT ;  /* 0x000000100d027212 */ /* 0x000fce00078e9613 */
.L_x_18722:
[----:B------:R-:W-:Y:S05]  /*28e50*/  BSYNC.RECONVERGENT B1 ;  /* 0x0000000000017941 */ /* 0x000fea0003800200 */
.L_x_18721:
        /* <DEDUP_REMOVED lines=22> */
.L_x_18728:
        /* <DEDUP_REMOVED lines=13> */
.L_x_18730:
[----:B------:R-:W-:Y:S05]  /*29090*/  BSYNC.RECONVERGENT B2 ;  /* 0x0000000000027941 */ /* 0x000fea0003800200 */
.L_x_18729:
        /* <DEDUP_REMOVED lines=61> */
.L_x_18727:
[----:B------:R-:W-:Y:S05]  /*29470*/  BSYNC.RECONVERGENT B1 ;  /* 0x0000000000017941 */ /* 0x000fea0003800200 */
.L_x_18726:
        /* <DEDUP_REMOVED lines=26> */
.L_x_18733:
        /* <DEDUP_REMOVED lines=13> */
.L_x_18735:
[----:B------:R-:W-:Y:S05]  /*296f0*/  BSYNC.RECONVERGENT B2 ;  /* 0x0000000000027941 */ /* 0x000fea0003800200 */
.L_x_18734:
        /* <DEDUP_REMOVED lines=61> */
.L_x_18732:
[----:B------:R-:W-:Y:S05]  /*29ad0*/  BSYNC.RECONVERGENT B1 ;  /* 0x0000000000017941 */ /* 0x000fea0003800200 */
.L_x_18731:
        /* <DEDUP_REMOVED lines=22> */
.L_x_18738:
        /* <DEDUP_REMOVED lines=13> */
.L_x_18740:
[----:B------:R-:W-:Y:S05]  /*29d10*/  BSYNC.RECONVERGENT B2 ;  /* 0x0000000000027941 */ /* 0x000fea0003800200 */
.L_x_18739:
        /* <DEDUP_REMOVED lines=61> */
.L_x_18737:
[----:B------:R-:W-:Y:S05]  /*2a0f0*/  BSYNC.RECONVERGENT B1 ;  /* 0x0000000000017941 */ /* 0x000fea0003800200 */
.L_x_18736:
        /* <DEDUP_REMOVED lines=25> */
.L_x_18743:
        /* <DEDUP_REMOVED lines=13> */
.L_x_18745:
[----:B------:R-:W-:Y:S05]  /*2a360*/  BSYNC.RECONVERGENT B2 ;  /* 0x0000000000027941 */ /* 0x000fea0003800200 */
.L_x_18744:
        /* <DEDUP_REMOVED lines=61> */
.L_x_18742:
[----:B------:R-:W-:Y:S05]  /*2a740*/  BSYNC.RECONVERGENT B1 ;  /* 0x0000000000017941 */ /* 0x000fea0003800200 */
.L_x_18741:
        /* <DEDUP_REMOVED lines=22> */
.L_x_18748:
        /* <DEDUP_REMOVED lines=13> */
.L_x_18750:
[----:B------:R-:W-:Y:S05]  /*2a980*/  BSYNC.RECONVERGENT B2 ;  /* 0x0000000000027941 */ /* 0x000fea0003800200 */
.L_x_18749:
        /* <DEDUP_REMOVED lines=61> */
.L_x_18747:
[----:B------:R-:W-:Y:S05]  /*2ad60*/  BSYNC.RECONVERGENT B1 ;  /* 0x0000000000017941 */ /* 0x000fea0003800200 */
.L_x_18746:
        /* <DEDUP_REMOVED lines=26> */
.L_x_18753:
        /* <DEDUP_REMOVED lines=13> */
.L_x_18755:
[----:B------:R-:W-:Y:S05]  /*2afe0*/  BSYNC.RECONVERGENT B2 ;  /* 0x0000000000027941 */ /* 0x000fea0003800200 */
.L_x_18754:
        /* <DEDUP_REMOVED lines=61> */
.L_x_18752:
[----:B------:R-:W-:Y:S05]  /*2b3c0*/  BSYNC.RECONVERGENT B1 ;  /* 0x0000000000017941 */ /* 0x000fea0003800200 */
.L_x_18751:
        /* <DEDUP_REMOVED lines=20> */
.L_x_18758:
        /* <DEDUP_REMOVED lines=13> */
.L_x_18760:
[----:B------:R-:W-:Y:S05]  /*2b5e0*/  BSYNC.RECONVERGENT B2 ;  /* 0x0000000000027941 */ /* 0x000fea0003800200 */
.L_x_18759:
        /* <DEDUP_REMOVED lines=61> */
.L_x_18757:
[----:B------:R-:W-:Y:S05]  /*2b9c0*/  BSYNC.RECONVERGENT B1 ;  /* 0x0000000000017941 */ /* 0x000fea0003800200 */
.L_x_18756:
        /* <DEDUP_REMOVED lines=25> */
.L_x_18763:
        /* <DEDUP_REMOVED lines=13> */
.L_x_18765:
[----:B------:R-:W-:Y:S05]  /*2bc30*/  BSYNC.RECONVERGENT B2 ;  /* 0x0000000000027941 */ /* 0x000fea0003800200 */
.L_x_18764:
        /* <DEDUP_REMOVED lines=61> */
.L_x_18762:
[----:B------:R-:W-:Y:S05]  /*2c010*/  BSYNC.RECONVERGENT B1 ;  /* 0x0000000000017941 */ /* 0x000fea0003800200 */
.L_x_18761:
        /* <DEDUP_REMOVED lines=20> */
.L_x_18768:
        /* <DEDUP_REMOVED lines=13> */
.L_x_18770:
[----:B------:R-:W-:Y:S05]  /*2c230*/  BSYNC.RECONVERGENT B2 ;  /* 0x0000000000027941 */ /* 0x000fea0003800200 */
.L_x_18769:
        /* <DEDUP_REMOVED lines=61> */
.L_x_18767:
[----:B------:R-:W-:Y:S05]  /*2c610*/  BSYNC.RECONVERGENT B1 ;  /* 0x0000000000017941 */ /* 0x000fea0003800200 */
.L_x_18766:
        /* <DEDUP_REMOVED lines=26> */
.L_x_18773:
        /* <DEDUP_REMOVED lines=13> */
.L_x_18775:
[----:B------:R-:W-:Y:S05]  /*2c890*/  BSYNC.RECONVERGENT B2 ;  /* 0x0000000000027941 */ /* 0x000fea0003800200 */
.L_x_18774:
        /* <DEDUP_REMOVED lines=59> */
[----:B------:R-:W-:Y:S02]  /*2cc50*/  LOP3.LUT R34, R183, R34, R185, 0x96, !PT ;  /* 0x00000022b7227212 */ /* 0x000fe400078e96b9 */
[----:B------:R-:W-:-:S07]  /*2cc60*/  MOV R180, R184 ;  /* 0x000000b800b47202 */ /* 0x000fce0000000f00 */
.L_x_18772:
[----:B------:R-:W-:Y:S05]  /*2cc70*/  BSYNC.RECONVERGENT B1 ;  /* 0x0000000000017941 */ /* 0x000fea0003800200 */
.L_x_18771:
        /* <DEDUP_REMOVED lines=20> */
.L_x_18778:
        /* <DEDUP_REMOVED lines=13> */
.L_x_18780:
[----:B------:R-:W-:Y:S05]  /*2ce90*/  BSYNC.RECONVERGENT B2 ;  /* 0x0000000000027941 */ /* 0x000fea0003800200 */
.L_x_18779:
        /* <DEDUP_REMOVED lines=61> */
.L_x_18777:
[----:B------:R-:W-:Y:S05]  /*2d270*/  BSYNC.RECONVERGENT B1 ;  /* 0x0000000000017941 */ /* 0x000fea0003800200 */
.L_x_18776:
        /* <DEDUP_REMOVED lines=13> */
[--C-:B------:R-:W-:Y:S01]  /*2d350*/  @!P1 IMAD.MOV.U32 R170, RZ, RZ, R18.reuse ;  /* 0x000000ffffaa9224 */ /* 0x100fe200078e0012 */
[----:B------:R-:W-:Y:S02]  /*2d360*/  MOV R185, 0x2 ;  /* 0x0000000200b97802 */ /* 0x000fe40000000f00 */
[----:B------:R-:W-:Y:S02]  /*2d370*/  PRMT R18, R35, 0x7610, R18 ;  /* 0x0000761023127816 */ /* 0x000fe40000000012 */
        /* <DEDUP_REMOVED lines=10> */
.L_x_18783:
        /* <DEDUP_REMOVED lines=13> */
.L_x_18785:
[----:B------:R-:W-:Y:S05]  /*2d4f0*/  BSYNC.RECONVERGENT B2 ;  /* 0x0000000000027941 */ /* 0x000fea0003800200 */
.L_x_18784:
        /* <DEDUP_REMOVED lines=61> */
.L_x_18782:
[----:B------:R-:W-:Y:S05]  /*2d8d0*/  BSYNC.RECONVERGENT B1 ;  /* 0x0000000000017941 */ /* 0x000fea0003800200 */
.L_x_18781:
        /* <DEDUP_REMOVED lines=20> */
.L_x_18788:
        /* <DEDUP_REMOVED lines=15> */
.L_x_18790:
[----:B------:R-:W-:Y:S05]  /*2db10*/  BSYNC.RECONVERGENT B2 ;  /* 0x0000000000027941 */ /* 0x000fea0003800200 */
.L_x_18789:
        /* <DEDUP_REMOVED lines=61> */
.L_x_18787:
[----:B------:R-:W-:Y:S05]  /*2def0*/  BSYNC.RECONVERGENT B1 ;  /* 0x0000000000017941 */ /* 0x000fea0003800200 */
.L_x_18786:
        /* <DEDUP_REMOVED lines=18> */
.L_x_18710:
        /* <DEDUP_REMOVED lines=16> */
.L_x_18794:
        /* <DEDUP_REMOVED lines=13> */
.L_x_18796:
[----:B------:R-:W-:Y:S05]  /*2e1f0*/  BSYNC.RECONVERGENT B2 ;  /* 0x0000000000027941 */ /* 0x000fea0003800200 */
.L_x_18795:
        /* <DEDUP_REMOVED lines=41> */
[C---:B------:R-:W-:Y:S02]  /*2e490*/  VIADD R33, R146.reuse, 0x5384540f ;  /* 0x5384540f92217836 */ /* 0x040fe40000000000 */
[----:B------:R-:W-:Y:S01]  /*2e4a0*/  IMAD.WIDE.U32 R188, R23, -0x2daee0ad, RZ ;  /* 0xd2511f5317bc7825 */ /* 0x000fe200078e00ff */
[----:B------:R-:W-:Y:S02]  /*2e4b0*/  IADD3 R23, PT, PT, R147, 0x1fd5c5a3, RZ ;  /* 0x1fd5c5a393177810 */ /* 0x000fe40007ffe0ff */
[----:B------:R-:W-:Y:S02]  /*2e4c0*/  LOP3.LUT R33, R33, R186, R35, 0x96, !PT ;  /* 0x000000ba21217212 */ /* 0x000fe400078e9623 */
[----:B------:R-:W-:Y:S02]  /*2e4d0*/  LOP3.LUT R184, R23, R184, R189, 0x96, !PT ;  /* 0x000000b817b87212 */ /* 0x000fe400078e96bd */
[----:B------:R-:W-:Y:S01]  /*2e4e0*/  IADD3 R23, PT, PT, R146, -0xe443238, RZ ;  /* 0xf1bbcdc892177810 */ /* 0x000fe20007ffe0ff */
[----:B------:R-:W-:-:S04]  /*2e4f0*/  IMAD.WIDE.U32 R180, R33, -0x2daee0ad, RZ ;  /* 0xd2511f5321b47825 */ /* 0x000fc800078e00ff */
[----:B------:R-:W-:Y:S02]  /*2e500*/  VIADD R33, R147, 0xdb3d7428 ;  /* 0xdb3d742893217836 */ /* 0x000fe40000000000 */
[----:B------:R-:W-:-:S03]  /*2e510*/  IMAD.WIDE.U32 R184, R184, -0x326172a9, RZ ;  /* 0xcd9e8d57b8b87825 */ /* 0x000fc600078e00ff */
[----:B------:R-:W-:Y:S02]  /*2e520*/  LOP3.LUT R33, R33, R188, R181, 0x96, !PT ;  /* 0x000000bc21217212 */ /* 0x000fe400078e96b5 */
[----:B------:R-:W-:-:S03]  /*2e530*/  LOP3.LUT R23, R23, R34, R185, 0x96, !PT ;  /* 0x0000002217177212 */ /* 0x000fc600078e96b9 */
        /* <DEDUP_REMOVED lines=9> */
.L_x_18793:
[----:B------:R-:W-:Y:S05]  /*2e5d0*/  BSYNC.RECONVERGENT B1 ;  /* 0x0000000000017941 */ /* 0x000fea0003800200 */
.L_x_18792:
        /* <DEDUP_REMOVED lines=9> */
[----:B------:R-:W-:Y:S02]  /*2e670*/  IMAD.MOV.U32 R33, RZ, RZ, R0 ;  /* 0x000000ffff217224 */ /* 0x000fe400078e0000 */
[----:B0-----:R-:W-:Y:S01]  /*2e680*/  FMUL.FTZ R144, R144, R191 ;  /* 0x000000bf90907220 */ /* 0x001fe20000410000 */
[----:B-1----:R-:W-:-:S04]  /*2e690*/  FSETP.GTU.FTZ.AND P2, PT, R23, R190, PT ;  /* 0x000000be1700720b */ /* 0x002fc80003f5c000 */
[----:B------:R-:W-:Y:S02]  /*2e6a0*/  FSEL R23, R144, RZ, !P2 ;  /* 0x000000ff90177208 */ /* 0x000fe40005000000 */
[----:B------:R-:W-:Y:S02]  /*2e6b0*/  PLOP3.LUT P3, PT, P2, PT, PT, 0x8, 0x80 ;  /* 0x000000000080781c */ /* 0x000fe4000176e170 */
[----:B------:R-:W-:Y:S01]  /*2e6c0*/  ISETP.NE.AND P2, PT, R157, 0x1, PT ;  /* 0x000000019d00780c */ /* 0x000fe20003f45270 */
[----:B------:R-:W-:Y:S01]  /*2e6d0*/  @P1 FADD.FTZ R23, R158, R23 ;  /* 0x000000179e171221 */ /* 0x000fe20000010000 */
[----:B------:R-:W-:-:S04]  /*2e6e0*/  MOV R158, 0x2 ;  /* 0x00000002009e7802 */ /* 0x000fc80000000f00 */
        /* <DEDUP_REMOVED lines=11> */
.L_x_18799:
        /* <DEDUP_REMOVED lines=13> */
.L_x_18801:
[----:B------:R-:W-:Y:S05]  /*2e870*/  BSYNC.RECONVERGENT B2 ;  /* 0x0000000000027941 */ /* 0x000fea0003800200 */
.L_x_18800:
        /* <DEDUP_REMOVED lines=61> */
.L_x_18798:
[----:B------:R-:W-:Y:S05]  /*2ec50*/  BSYNC.RECONVERGENT B1 ;  /* 0x0000000000017941 */ /* 0x000fea0003800200 */
.L_x_18797:
        /* <DEDUP_REMOVED lines=25> */
.L_x_18804:
        /* <DEDUP_REMOVED lines=13> */
.L_x_18806:
[----:B------:R-:W-:Y:S05]  /*2eec0*/  BSYNC.RECONVERGENT B2 ;  /* 0x0000000000027941 */ /* 0x000fea0003800200 */
.L_x_18805:
        /* <DEDUP_REMOVED lines=57> */
[----:B------:R-:W-:-:S04]  /*2f260*/  IMAD.WIDE.U32 R184, R184, -0x2daee0ad, RZ ;  /* 0xd2511f53b8b87825 */ /* 0x000fc800078e00ff */
[----:B------:R-:W-:Y:S01]  /*2f270*/  IMAD.MOV.U32 R169, RZ, RZ, RZ ;  /* 0x000000ffffa97224 */ /* 0x000fe200078e00ff */
[----:B------:R-:W-:Y:S02]  /*2f280*/  LOP3.LUT R34, R157, R34, R185, 0x96, !PT ;  /* 0x000000229d227212 */ /* 0x000fe400078e96b9 */
[----:B------:R-:W-:-:S07]  /*2f290*/  MOV R180, R184 ;  /* 0x000000b800b47202 */ /* 0x000fce0000000f00 */
.L_x_18803:
[----:B------:R-:W-:Y:S05]  /*2f2a0*/  BSYNC.RECONVERGENT B1 ;  /* 0x0000000000017941 */ /* 0x000fea0003800200 */
.L_x_18802:
        /* <DEDUP_REMOVED lines=25> */
.L_x_18809:
        /* <DEDUP_REMOVED lines=13> */
.L_x_18811:
[----:B------:R-:W-:Y:S05]  /*2f510*/  BSYNC.RECONVERGENT B2 ;  /* 0x0000000000027941 */ /* 0x000fea0003800200 */
.L_x_18810:
[----:B------:R-:W-:Y:S01]  /*2f520*/  IMAD.WIDE.U32 R34, R4, -0x326172a9, RZ ;  /* 0xcd9e8d5704227825 */ /* 0x000fe200078e00ff */
[----:B------:R-:W-:-:S03]  /*2f530*/  LOP3.LUT R184, R10, R193, R147, 0x96, !PT ;  /* 0x000000c10ab87212 */ /* 0x000fc600078e9693 */
        /* <DEDUP_REMOVED lines=59> */
.L_x_18808:
[----:B------:R-:W-:Y:S05]  /*2f8f0*/  BSYNC.RECONVERGENT B1 ;  /* 0x0000000000017941 */ /* 0x000fea0003800200 */
.L_x_18807:
        /* <DEDUP_REMOVED lines=25> */
.L_x_18814:
        /* <DEDUP_REMOVED lines=13> */
.L_x_18816:
[----:B------:R-:W-:Y:S05]  /*2fb60*/  BSYNC.RECONVERGENT B2 ;  /* 0x0000000000027941 */ /* 0x000fea0003800200 */
.L_x_18815:
        /* <DEDUP_REMOVED lines=61> */
.L_x_18813:
[----:B------:R-:W-:Y:S05]  /*2ff40*/  BSYNC.RECONVERGENT B1 ;  /* 0x0000000000017941 */ /* 0x000fea0003800200 */
.L_x_18812:
        /* <DEDUP_REMOVED lines=23> */
.L_x_18819:
        /* <DEDUP_REMOVED lines=13> */
.L_x_18821:
[----:B------:R-:W-:Y:S05]  /*30190*/  BSYNC.RECONVERGENT B2 ;  /* 0x0000000000027941 */ /* 0x000fea0003800200 */
.L_x_18820:
        /* <DEDUP_REMOVED lines=61> */
.L_x_18818:
[----:B------:R-:W-:Y:S05]  /*30570*/  BSYNC.RECONVERGENT B1 ;  /* 0x0000000000017941 */ /* 0x000fea0003800200 */
.L_x_18817:
        /* <DEDUP_REMOVED lines=23> */
.L_x_18824:
        /* <DEDUP_REMOVED lines=13> */
.L_x_18826:
[----:B------:R-:W-:Y:S05]  /*307c0*/  BSYNC.RECONVERGENT B2 ;  /* 0x0000000000027941 */ /* 0x000fea0003800200 */
.L_x_18825:
        /* <DEDUP_REMOVED lines=61> */
.L_x_18823:
[----:B------:R-:W-:Y:S05]  /*30ba0*/  BSYNC.RECONVERGENT B1 ;  /* 0x0000000000017941 */ /* 0x000fea0003800200 */
.L_x_18822:
        /* <DEDUP_REMOVED lines=23> */
.L_x_18829:
        /* <DEDUP_REMOVED lines=13> */
.L_x_18831:
[----:B------:R-:W-:Y:S05]  /*30df0*/  BSYNC.RECONVERGENT B2 ;  /* 0x0000000000027941 */ /* 0x000fea0003800200 */
.L_x_18830:
        /* <DEDUP_REMOVED lines=61> */
.L_x_18828:
[----:B------:R-:W-:Y:S05]  /*311d0*/  BSYNC.RECONVERGENT B1 ;  /* 0x0000000000017941 */ /* 0x000fea0003800200 */
.L_x_18827:
        /* <DEDUP_REMOVED lines=14> */
.L_x_18791:
        /* <DEDUP_REMOVED lines=43> */
.L_x_18832:
[----:B------:R-:W-:Y:S01]  /*31570*/  MOV R183, R180 ;  /* 0x000000b400b77202 */ /* 0x000fe20000000f00 */
[----:B------:R-:W-:-:S07]  /*31580*/  VIADD R179, R179, 0x20 ;  /* 0x00000020b3b37836 */ /* 0x000fce0000000000 */
.L_x_18709:
[----:B------:R-:W-:Y:S05]  /*31590*/  BSYNC.RECONVERGENT B0 ;  /* 0x0000000000007941 */ /* 0x000fea0003800200 */
.L_x_18708:
        /* <DEDUP_REMOVED lines=35> */
.L_x_18838:
        /* <DEDUP_REMOVED lines=13> */
.L_x_18840:
[----:B------:R-:W-:Y:S05]  /*318a0*/  BSYNC.RECONVERGENT B2 ;  /* 0x0000000000027941 */ /* 0x000fea0003800200 */
.L_x_18839:
        /* <DEDUP_REMOVED lines=55> */
[----:B------:R-:W-:Y:S02]  /*31c20*/  LOP3.LUT R2, R13, R12, R15, 0x96, !PT ;  /* 0x0000000c0d027212 */ /* 0x000fe400078e960f */
[----:B------:R-:W-:Y:S01]  /*31c30*/  MOV R0, R14 ;  /* 0x0000000e00007202 */ /* 0x000fe20000000f00 */
[----:B------:R-:W-:Y:S02]  /*31c40*/  VIADD R17, R147, 0x96a522ad ;  /* 0x96a522ad93117836 */ /* 0x000fe40000000000 */
[----:B------:R-:W-:-:S03]  /*31c50*/  IMAD.MOV.U32 R12, RZ, RZ, R183 ;  /* 0x000000ffff0c7224 */ /* 0x000fc600078e00b7 */
[----:B------:R-:W-:-:S07]  /*31c60*/  LOP3.LUT R34, R17, R34, R185, 0x96, !PT ;  /* 0x0000002211227212 */ /* 0x000fce00078e96b9 */
.L_x_18837:
[----:B------:R-:W-:Y:S05]  /*31c70*/  BSYNC.RECONVERGENT B1 ;  /* 0x0000000000017941 */ /* 0x000fea0003800200 */
.L_x_18836:
        /* <DEDUP_REMOVED lines=25> */
.L_x_18843:
        /* <DEDUP_REMOVED lines=13> */
.L_x_18845:
[----:B------:R-:W-:Y:S05]  /*31ee0*/  BSYNC.RECONVERGENT B2 ;  /* 0x0000000000027941 */ /* 0x000fea0003800200 */
.L_x_18844:
        /* <DEDUP_REMOVED lines=55> */
[----:B------:R-:W-:Y:S01]  /*32260*/  IADD3 R13, PT, PT, R147, -0x695add53, RZ ;  /* 0x96a522ad930d7810 */ /* 0x000fe20007ffe0ff */
[----:B------:R-:W-:Y:S01]  /*32270*/  IMAD.MOV.U32 R0, RZ, RZ, R34 ;  /* 0x000000ffff007224 */ /* 0x000fe200078e0022 */
[----:B------:R-:W-:Y:S01]  /*32280*/  MOV R15, R184 ;  /* 0x000000b8000f7202 */ /* 0x000fe20000000f00 */
[----:B------:R-:W-:Y:S02]  /*32290*/  IMAD.MOV.U32 R184, RZ, RZ, R18 ;  /* 0x000000ffffb87224 */ /* 0x000fe400078e0012 */
[----:B------:R-:W-:Y:S01]  /*322a0*/  HFMA2 R18, -RZ, RZ, 0, 0 ;  /* 0x00000000ff127431 */ /* 0x000fe200000001ff */
[----:B------:R-:W-:-:S07]  /*322b0*/  LOP3.LUT R34, R13, R14, R19, 0x96, !PT ;  /* 0x0000000e0d227212 */ /* 0x000fce00078e9613 */
.L_x_18842:
[----:B------:R-:W-:Y:S05]  /*322c0*/  BSYNC.RECONVERGENT B1 ;  /* 0x0000000000017941 */ /* 0x000fea0003800200 */
.L_x_18841:
        /* <DEDUP_REMOVED lines=26> */
.L_x_18848:
        /* <DEDUP_REMOVED lines=13> */
.L_x_18850:
[----:B------:R-:W-:Y:S05]  /*32540*/  BSYNC.RECONVERGENT B2 ;  /* 0x0000000000027941 */ /* 0x000fea0003800200 */
.L_x_18849:
        /* <DEDUP_REMOVED lines=61> */
.L_x_18847:
[----:B------:R-:W-:Y:S05]  /*32920*/  BSYNC.RECONVERGENT B1 ;  /* 0x0000000000017941 */ /* 0x000fea0003800200 */
.L_x_18846:
        /* <DEDUP_REMOVED lines=22> */
.L_x_18853:
        /* <DEDUP_REMOVED lines=13> */
.L_x_18855:
[----:B------:R-:W-:Y:S05]  /*32b60*/  BSYNC.RECONVERGENT B2 ;  /* 0x0000000000027941 */ /* 0x000fea0003800200 */
.L_x_18854:
        /* <DEDUP_REMOVED lines=61> */
.L_x_18852:
[----:B------:R-:W-:Y:S05]  /*32f40*/  BSYNC.RECONVERGENT B1 ;  /* 0x0000000000017941 */ /* 0x000fea0003800200 */
.L_x_18851:
        /* <DEDUP_REMOVED lines=26> */
.L_x_18858:
        /* <DEDUP_REMOVED lines=13> */
.L_x_18860:
[----:B------:R-:W-:Y:S05]  /*331c0*/  BSYNC.RECONVERGENT B2 ;  /* 0x0000000000027941 */ /* 0x000fea0003800200 */
.L_x_18859:
        /* <DEDUP_REMOVED lines=61> */
.L_x_18857:
[----:B------:R-:W-:Y:S05]  /*335a0*/  BSYNC.RECONVERGENT B1 ;  /* 0x0000000000017941 */ /* 0x000fea0003800200 */
.L_x_18856:
        /* <DEDUP_REMOVED lines=22> */
.L_x_18863:
        /* <DEDUP_REMOVED lines=13> */
.L_x_18865:
[----:B------:R-:W-:Y:S05]  /*337e0*/  BSYNC.RECONVERGENT B2 ;  /* 0x0000000000027941 */ /* 0x000fea0003800200 */
.L_x_18864:
        /* <DEDUP_REMOVED lines=61> */
.L_x_18862:
[----:B------:R-:W-:Y:S05]  /*33bc0*/  BSYNC.RECONVERGENT B1 ;  /* 0x0000000000017941 */ /* 0x000fea0003800200 */
.L_x_18861:
        /* <DEDUP_REMOVED lines=25> */
.L_x_18868:
        /* <DEDUP_REMOVED lines=13> */
.L_x_18870:
[----:B------:R-:W-:Y:S05]  /*33e30*/  BSYNC.RECONVERGENT B2 ;  /* 0x0000000000027941 */ /* 0x000fea0003800200 */
.L_x_18869:
        /* <DEDUP_REMOVED lines=61> */
.L_x_18867:
[----:B------:R-:W-:Y:S05]  /*34210*/  BSYNC.RECONVERGENT B1 ;  /* 0x0000000000017941 */ /* 0x000fea0003800200 */
.L_x_18866:
        /* <DEDUP_REMOVED lines=22> */
.L_x_18873:
        /* <DEDUP_REMOVED lines=13> */
.L_x_18875:
[----:B------:R-:W-:Y:S05]  /*34450*/  BSYNC.RECONVERGENT B2 ;  /* 0x0000000000027941 */ /* 0x000fea0003800200 */
.L_x_18874:
        /* <DEDUP_REMOVED lines=61> */
.L_x_18872:
[----:B------:R-:W-:Y:S05]  /*34830*/  BSYNC.RECONVERGENT B1 ;  /* 0x0000000000017941 */ /* 0x000fea0003800200 */
.L_x_18871:
        /* <DEDUP_REMOVED lines=26> */
.L_x_18878:
        /* <DEDUP_REMOVED lines=13> */
.L_x_18880:
[----:B------:R-:W-:Y:S05]  /*34ab0*/  BSYNC.RECONVERGENT B2 ;  /* 0x0000000000027941 */ /* 0x000fea0003800200 */
.L_x_18879:
        /* <DEDUP_REMOVED lines=61> */
.L_x_18877:
[----:B------:R-:W-:Y:S05]  /*34e90*/  BSYNC.RECONVERGENT B1 ;  /* 0x0000000000017941 */ /* 0x000fea0003800200 */
.L_x_18876:
        /* <DEDUP_REMOVED lines=20> */
.L_x_18883:
        /* <DEDUP_REMOVED lines=13> */
.L_x_18885:
[----:B------:R-:W-:Y:S05]  /*350b0*/  BSYNC.RECONVERGENT B2 ;  /* 0x0000000000027941 */ /* 0x000fea0003800200 */
.L_x_18884:
        /* <DEDUP_REMOVED lines=61> */
.L_x_18882:
[----:B------:R-:W-:Y:S05]  /*35490*/  BSYNC.RECONVERGENT B1 ;  /* 0x0000000000017941 */ /* 0x000fea0003800200 */
.L_x_18881:
        /* <DEDUP_REMOVED lines=25> */
.L_x_18888:
        /* <DEDUP_REMOVED lines=13> */
.L_x_18890:
[----:B------:R-:W-:Y:S05]  /*35700*/  BSYNC.RECONVERGENT B2 ;  /* 0x0000000000027941 */ /* 0x000fea0003800200 */
.L_x_18889:
        /* <DEDUP_REMOVED lines=61> */
.L_x_18887:
[----:B------:R-:W-:Y:S05]  /*35ae0*/  BSYNC.RECONVERGENT B1 ;  /* 0x0000000000017941 */ /* 0x000fea0003800200 */
.L_x_18886:
        /* <DEDUP_REMOVED lines=20> */
.L_x_18893:
        /* <DEDUP_REMOVED lines=13> */
.L_x_18895:
[----:B------:R-:W-:Y:S05]  /*35d00*/  BSYNC.RECONVERGENT B2 ;  /* 0x0000000000027941 */ /* 0x000fea0003800200 */
.L_x_18894:
        /* <DEDUP_REMOVED lines=61> */
.L_x_18892:
[----:B------:R-:W-:Y:S05]  /*360e0*/  BSYNC.RECONVERGENT B1 ;  /* 0x0000000000017941 */ /* 0x000fea0003800200 */
.L_x_18891:
        /* <DEDUP_REMOVED lines=26> */
.L_x_18898:
        /* <DEDUP_REMOVED lines=13> */
.L_x_18900:
[----:B------:R-:W-:Y:S05]  /*36360*/  BSYNC.RECONVERGENT B2 ;  /* 0x0000000000027941 */ /* 0x000fea0003800200 */
.L_x_18899:
        /* <DEDUP_REMOVED lines=61> */
.L_x_18897:
[----:B------:R-:W-:Y:S05]  /*36740*/  BSYNC.RECONVERGENT B1 ;  /* 0x0000000000017941 */ /* 0x000fea0003800200 */
.L_x_18896:
        /* <DEDUP_REMOVED lines=20> */
.L_x_18903:
        /* <DEDUP_REMOVED lines=13> */
.L_x_18905:
[----:B------:R-:W-:Y:S05]  /*36960*/  BSYNC.RECONVERGENT B2 ;  /* 0x0000000000027941 */ /* 0x000fea0003800200 */
.L_x_18904:
        /* <DEDUP_REMOVED lines=61> */
.L_x_18902:
[----:B------:R-:W-:Y:S05]  /*36d40*/  BSYNC.RECONVERGENT B1 ;  /* 0x0000000000017941 */ /* 0x000fea0003800200 */
.L_x_18901:
        /* <DEDUP_REMOVED lines=26> */
.L_x_18908:
        /* <DEDUP_REMOVED lines=13> */
.L_x_18910:
[----:B------:R-:W-:Y:S05]  /*36fc0*/  BSYNC.RECONVERGENT B2 ;  /* 0x0000000000027941 */ /* 0x000fea0003800200 */
.L_x_18909:
        /* <DEDUP_REMOVED lines=61> */
.L_x_18907:
[----:B------:R-:W-:Y:S05]  /*373a0*/  BSYNC.RECONVERGENT B1 ;  /* 0x0000000000017941 */ /* 0x000fea0003800200 */
.L_x_18906:
        /* <DEDUP_REMOVED lines=20> */
.L_x_18913:
        /* <DEDUP_REMOVED lines=15> */
.L_x_18915:
[----:B------:R-:W-:Y:S05]  /*375e0*/  BSYNC.RECONVERGENT B2 ;  /* 0x0000000000027941 */ /* 0x000fea0003800200 */
.L_x_18914:
        /* <DEDUP_REMOVED lines=61> */
.L_x_18912:
[----:B------:R-:W-:Y:S05]  /*379c0*/  BSYNC.RECONVERGENT B1 ;  /* 0x0000000000017941 */ /* 0x000fea0003800200 */
.L_x_18911:
        /* <DEDUP_REMOVED lines=9> */
[----:B------:R-:W-:-:S05]  /*37a60*/  FSEL R143, R143, RZ, !P6 ;  /* 0x000000ff8f8f7208 */ /* 0x000fca0007000000 */
[----:B------:R-:W-:Y:S01]  /*37a70*/  FADD.FTZ R188, R188, R143 ;  /* 0x0000008fbcbc7221 */ /* 0x000fe20000010000 */
[----:B------:R-:W-:-:S03]  /*37a80*/  SEL R143, RZ, 0x1, P6 ;  /* 0x00000001ff8f7807 */ /* 0x000fc60003000000 */
[----:B------:R-:W-:Y:S01]  /*37a90*/  @P1 FADD.FTZ R182, R183, R188 ;  /* 0x000000bcb7b61221 */ /* 0x000fe20000010000 */
[----:B------:R-:W-:Y:S01]  /*37aa0*/  @!P1 MOV R182, R188 ;  /* 0x000000bc00b69202 */ /* 0x000fe20000000f00 */
[----:B------:R-:W-:Y:S01]  /*37ab0*/  IMAD.MOV.U32 R183, RZ, RZ, R184 ;  /* 0x000000ffffb77224 */ /* 0x000fe200078e00b8 */
[----:B------:R-:W-:Y:S02]  /*37ac0*/  PRMT R19, R143, 0x7610, R19 ;  /* 0x000076108f137816 */ /* 0x000fe40000000013 */
[----:B------:R-:W-:-:S04]  /*37ad0*/  F2FP.F16.F32.PACK_AB R185, RZ, R182 ;  /* 0x000000b6ffb9723e */ /* 0x000fc800000000ff */
[----:B------:R-:W-:Y:S01]  /*37ae0*/  PRMT R143, R181, 0x5410, R185 ;  /* 0x00005410b58f7816 */ /* 0x000fe200000000b9 */
[----:B------:R-:W-:Y:S06]  /*37af0*/  BRA `(.L_x_18916) ;  /* 0x0000003000a87947 */ /* 0x000fec0003800000 */
.L_x_18835:
        /* <DEDUP_REMOVED lines=16> */
.L_x_18919:
        /* <DEDUP_REMOVED lines=13> */
.L_x_18921:
[----:B------:R-:W-:Y:S05]  /*37cd0*/  BSYNC.RECONVERGENT B2 ;  /* 0x0000000000027941 */ /* 0x000fea0003800200 */
.L_x_18920:
        /* <DEDUP_REMOVED lines=58> */
[----:B------:R-:W-:Y:S01]  /*38080*/  IMAD.MOV.U32 R24, RZ, RZ, R183 ;  /* 0x000000ffff187224 */ /* 0x000fe200078e00b7 */
[----:B------:R-:W-:-:S07]  /*38090*/  LOP3.LUT R34, R159, R180, R193, 0x96, !PT ;  /* 0x000000b49f227212 */ /* 0x000fce00078e96c1 */
.L_x_18918:
[----:B------:R-:W-:Y:S05]  /*380a0*/  BSYNC.RECONVERGENT B1 ;  /* 0x0000000000017941 */ /* 0x000fea0003800200 */
.L_x_18917:
[----:B------:R-:W1:Y:S01]  /*380b0*/  LDC R190, c[0x0][0x408] ;  /* 0x00010200ffbe7b82 */ /* 0x000e620000000800 */
[----:B------:R-:W-:Y:S01]  /*380c0*/  I2FP.F32.U32 R35, R24 ;  /* 0x0000001800237245 */ /* 0x000fe20000201000 */
[----:B------:R-:W-:Y:S01]  /*380d0*/  IMAD.MOV.U32 R188, RZ, RZ, 0x2f800000 ;  /* 0x2f800000ffbc7424 */ /* 0x000fe200078e00ff */
[----:B------:R-:W-:Y:S01]  /*380e0*/  LOP3.LUT R8, R8, 0xffffffef, RZ, 0xc0, !PT ;  /* 0xffffffef08087812 */ /* 0x000fe200078ec0ff */
[----:B-----5:R-:W-:Y:S01]  /*380f0*/  HADD2.F32 R145, -RZ, R140.H0_H0 ;  /* 0x2000008cff917230 */ /* 0x020fe20000004100 */
[----:B------:R-:W-:Y:S01]  /*38100*/  BSSY.RECONVERGENT B1, `(.L_x_18922) ;  /* 0x0000062000017945 */ /* 0x000fe20003800200 */
[----:B------:R-:W-:Y:S01]  /*38110*/  FFMA.FTZ R24, R35, R188, 1.1641532182693481445e-10 ;  /* 0x2f00000023187423 */ /* 0x000fe200000100bc */
[----:B------:R-:W-:Y:S01]  /*38120*/  @P1 HADD2.F32 R35, -RZ, R36.H0_H0 ;  /* 0x20000024ff231230 */ /* 0x000fe20000004100 */
[----:B------:R-:W2:Y:S01]  /*38130*/  LDC R189, c[0x0][0x404] ;  /* 0x00010100ffbd7b82 */ /* 0x000ea20000000800 */
[----:B------:R-:W-:Y:S01]  /*38140*/  MOV R159, 0x2 ;  /* 0x00000002009f7802 */ /* 0x000fe20000000f00 */
[----:B-1----:R-:W-:Y:S01]  /*38150*/  FMUL.FTZ R145, R145, R190 ;  /* 0x000000be91917220 */ /* 0x002fe20000410000 */
[----:B--2---:R-:W-:-:S04]  /*38160*/  FSETP.GTU.FTZ.AND P2, PT, R24, R189, PT ;  /* 0x000000bd1800720b */ /* 0x004fc80003f5c000 */
[----:B------:R-:W-:Y:S02]  /*38170*/  FSEL R24, R145, RZ, !P2 ;  /* 0x000000ff91187208 */ /* 0x000fe40005000000 */
[----:B------:R-:W-:Y:S02]  /*38180*/  PLOP3.LUT P3, PT, P2, PT, PT, 0x8, 0x80 ;  /* 0x000000000080781c */ /* 0x000fe4000176e170 */
[----:B------:R-:W-:Y:S01]  /*38190*/  ISETP.NE.AND P2, PT, R148, 0x1, PT ;  /* 0x000000019400780c */ /* 0x000fe20003f45270 */
[----:B------:R-:W-:Y:S01]  /*381a0*/  @P1 FADD.FTZ R24, R35, R24 ;  /* 0x0000001823181221 */ /* 0x000fe20000010000 */
[----:B------:R-:W-:-:S04]  /*381b0*/  IMAD.MOV.U32 R35, RZ, RZ, R0 ;  /* 0x000000ffff237224 */ /* 0x000fc800078e0000 */
[----:B0-----:R-:W-:-:S05]  /*381c0*/  F2FP.F16.F32.PACK_AB R180, RZ, R24 ;  /* 0x00000018ffb4723e */ /* 0x001fca00000000ff */
        /* <DEDUP_REMOVED lines=10> */
.L_x_18924:
        /* <DEDUP_REMOVED lines=13> */
.L_x_18926:
[----:B------:R-:W-:Y:S05]  /*38340*/  BSYNC.RECONVERGENT B2 ;  /* 0x0000000000027941 */ /* 0x000fea0003800200 */
.L_x_18925:
        /* <DEDUP_REMOVED lines=61> */
.L_x_18923:
[----:B------:R-:W-:Y:S05]  /*38720*/  BSYNC.RECONVERGENT B1 ;  /* 0x0000000000017941 */ /* 0x000fea0003800200 */
.L_x_18922:
        /* <DEDUP_REMOVED lines=25> */
.L_x_18929:
        /* <DEDUP_REMOVED lines=13> */
.L_x_18931:
[----:B------:R-:W-:Y:S05]  /*38990*/  BSYNC.RECONVERGENT B2 ;  /* 0x0000000000027941 */ /* 0x000fea0003800200 */
.L_x_18930:
        /* <DEDUP_REMOVED lines=59> */
[----:B------:R-:W-:Y:S02]  /*38d50*/  LOP3.LUT R34, R159, R34, R183, 0x96, !PT ;  /* 0x000000229f227212 */ /* 0x000fe400078e96b7 */
[----:B------:R-:W-:-:S07]  /*38d60*/  MOV R192, R182 ;  /* 0x000000b600c07202 */ /* 0x000fce0000000f00 */
.L_x_18928:
[----:B------:R-:W-:Y:S05]  /*38d70*/  BSYNC.RECONVERGENT B1 ;  /* 0x0000000000017941 */ /* 0x000fea0003800200 */
.L_x_18927:
        /* <DEDUP_REMOVED lines=25> */
.L_x_18934:
        /* <DEDUP_REMOVED lines=13> */
.L_x_18936:
[----:B------:R-:W-:Y:S05]  /*38fe0*/  BSYNC.RECONVERGENT B2 ;  /* 0x0000000000027941 */ /* 0x000fea0003800200 */
.L_x_18935:
        /* <DEDUP_REMOVED lines=61> */
.L_x_18933:
[----:B------:R-:W-:Y:S05]  /*393c0*/  BSYNC.RECONVERGENT B1 ;  /* 0x0000000000017941 */ /* 0x000fea0003800200 */
.L_x_18932:
[----:B------:R-:W-:Y:S01]  /*393d0*/  I2FP.F32.U32 R35, R35 ;  /* 0x0000002300237245 */ /* 0x000fe20000201000 */
[----:B------:R-:W-:Y:S01]  /*393e0*/  HADD2.F32 R141, -RZ, R141.H1_H1 ;  /* 0x3000008dff8d7230 */ /* 0x000fe20000004100 */
[----:B------:R-:W-:Y:S01]  /*393f0*/  LOP3.LUT R8, R8, 0xfffffffd, RZ, 0xc0, !PT ;  /* 0xfffffffd08087812 */ /* 0x000fe200078ec0ff */
[----:B------:R-:W-:Y:S01]  /*39400*/  @P1 HADD2.F32 R172, -RZ, R37.H1_H1 ;  /* 0x30000025ffac1230 */ /* 0x000fe20000004100 */
        /* <DEDUP_REMOVED lines=21> */
.L_x_18939:
        /* <DEDUP_REMOVED lines=13> */
.L_x_18941:
[----:B------:R-:W-:Y:S05]  /*39630*/  BSYNC.RECONVERGENT B2 ;  /* 0x0000000000027941 */ /* 0x000fea0003800200 */
.L_x_18940:
        /* <DEDUP_REMOVED lines=61> */
.L_x_18938:
[----:B------:R-:W-:Y:S05]  /*39a10*/  BSYNC.RECONVERGENT B1 ;  /* 0x0000000000017941 */ /* 0x000fea0003800200 */
.L_x_18937:
        /* <DEDUP_REMOVED lines=23> */
.L_x_18944:
        /* <DEDUP_REMOVED lines=13> */
.L_x_18946:
[----:B------:R-:W-:Y:S05]  /*39c60*/  BSYNC.RECONVERGENT B2 ;  /* 0x0000000000027941 */ /* 0x000fea0003800200 */
.L_x_18945:
        /* <DEDUP_REMOVED lines=61> */
.L_x_18943:
[----:B------:R-:W-:Y:S05]  /*3a040*/  BSYNC.RECONVERGENT B1 ;  /* 0x0000000000017941 */ /* 0x000fea0003800200 */
.L_x_18942:
        /* <DEDUP_REMOVED lines=23> */
.L_x_18949:
        /* <DEDUP_REMOVED lines=13> */
.L_x_18951:
[----:B------:R-:W-:Y:S05]  /*3a290*/  BSYNC.RECONVERGENT B2 ;  /* 0x0000000000027941 */ /* 0x000fea0003800200 */
.L_x_18950:
        /* <DEDUP_REMOVED lines=61> */
.L_x_18948:
[----:B------:R-:W-:Y:S05]  /*3a670*/  BSYNC.RECONVERGENT B1 ;  /* 0x0000000000017941 */ /* 0x000fea0003800200 */
.L_x_18947:
        /* <DEDUP_REMOVED lines=8> */
[----:B------:R-:W-:Y:S01]  /*3a700*/  FSEL R172, R183, RZ, !P4 ;  /* 0x000000ffb7ac7208 */ /* 0x000fe20006000000 */
[----:B------:R-:W-:Y:S01]  /*3a710*/  IMAD.MOV.U32 R183, RZ, RZ, R0 ;  /* 0x000000ffffb77224 */ /* 0x000fe200078e0000 */
        /* <DEDUP_REMOVED lines=13> */
.L_x_18954:
        /* <DEDUP_REMOVED lines=13> */
.L_x_18956:
[----:B------:R-:W-:Y:S05]  /*3a8c0*/  BSYNC.RECONVERGENT B2 ;  /* 0x0000000000027941 */ /* 0x000fea0003800200 */
.L_x_18955:
        /* <DEDUP_REMOVED lines=61> */
.L_x_18953:
[----:B------:R-:W-:Y:S05]  /*3aca0*/  BSYNC.RECONVERGENT B1 ;  /* 0x0000000000017941 */ /* 0x000fea0003800200 */
.L_x_18952:
        /* <DEDUP_REMOVED lines=11> */
[----:B------:R-:W-:Y:S01]  /*3ad60*/  @P1 FADD.FTZ R182, R183, R182 ;  /* 0x000000b6b7b61221 */ /* 0x000fe20000010000 */
[----:B------:R-:W-:-:S04]  /*3ad70*/  IMAD.MOV.U32 R183, RZ, RZ, R192 ;  /* 0x000000ffffb77224 */ /* 0x000fc800078e00c0 */
[----:B------:R-:W-:-:S04]  /*3ad80*/  F2FP.F16.F32.PACK_AB R143, RZ, R182 ;  /* 0x000000b6ff8f723e */ /* 0x000fc800000000ff */
[----:B------:R-:W-:-:S07]  /*3ad90*/  PRMT R143, R193, 0x5410, R143 ;  /* 0x00005410c18f7816 */ /* 0x000fce000000008f */
.L_x_18916:
        /* <DEDUP_REMOVED lines=43> */
.L_x_18834:
[----:B------:R-:W-:Y:S05]  /*3b050*/  BSYNC.RECONVERGENT B0 ;  /* 0x0000000000007941 */ /* 0x000fea0003800200 */
.L_x_18833:
        /* <DEDUP_REMOVED lines=179> */
.L_x_18982:
        /* <DEDUP_REMOVED lines=17> */
[----:B------:R-:W2:Y:S01]  /*3bca0*/  LDC.64 R180, c[0x0][0x428] ;  /* 0x00010a00ffb47b82 */ /* 0x000ea20000000a00 */
[--C-:B-1----:R-:W-:Y:S01]  /*3bcb0*/  FADD.FTZ R140, R11, -R185.reuse ;  /* 0x800000b90b8c7221 */ /* 0x102fe20000010000 */
[--C-:B------:R-:W-:Y:S01]  /*3bcc0*/  FADD.FTZ R142, R25, -R185.reuse ;  /* 0x800000b9198e7221 */ /* 0x100fe20000010000 */
[--C-:B0-----:R-:W-:Y:S01]  /*3bcd0*/  FADD.FTZ R184, R26, -R185.reuse ;  /* 0x800000b91ab87221 */ /* 0x101fe20000010000 */
        /* <DEDUP_REMOVED lines=22> */
[----:B--2---:R-:W-:Y:S01]  /*3be40*/  IMAD.WIDE.U32 R180, R173, 0x10, R180 ;  /* 0x00000010adb47825 */ /* 0x004fe200078e00b4 */
[----:B------:R-:W-:-:S02]  /*3be50*/  F2FP.F16.F32.PACK_AB R141, R186, R143 ;  /* 0x0000008fba8d723e */ /* 0x000fc400000000ff */
[----:B------:R-:W-:Y:S01]  /*3be60*/  F2FP.F16.F32.PACK_AB R142, R179, R142 ;  /* 0x0000008eb38e723e */ /* 0x000fe200000000ff */
[----:B------:R-:W-:Y:S01]  /*3be70*/  VIADD R173, R173, 0x20 ;  /* 0x00000020adad7836 */ /* 0x000fe20000000000 */
[----:B------:R-:W-:-:S05]  /*3be80*/  F2FP.F16.F32.PACK_AB R143, R194, R189 ;  /* 0x000000bdc28f723e */ /* 0x000fca00000000ff */
[----:B------:R2:W-:Y:S02]  /*3be90*/  STG.E.128 desc[UR6][R180.64], R140 ;  /* 0x0000008cb4007986 */ /* 0x0005e4000c101d06 */
.L_x_18959:
[----:B------:R-:W-:Y:S05]  /*3bea0*/  BSYNC.RECONVERGENT B0 ;  /* 0x0000000000007941 */ /* 0x000fea0003800200 */
.L_x_18958:
[----:B------:R-:W-:Y:S01]  /*3beb0*/  LOP3.LUT P0, RZ, R8, 0x200, RZ, 0xc0, !PT ;  /* 0x0000020008ff7812 */ /* 0x000fe2000780c0ff */
[----:B------:R-:W-:-:S12]  /*3bec0*/  BSSY.RECONVERGENT B0, `(.L_x_18960) ;  /* 0x0000022000007945 */ /* 0x000fd80003800200 */
[----:B------:R-:W-:Y:S05]  /*3bed0*/  @!P0 BRA `(.L_x_18961) ;  /* 0x0000000000808947 */ /* 0x000fea0003800000 */
[----:B--2---:R-:W2:Y:S01]  /*3bee0*/  LDC.64 R180, c[0x0][0x428] ;  /* 0x00010a00ffb47b82 */ /* 0x004ea20000000a00 */
        /* <DEDUP_REMOVED lines=27> */
[----:B------:R-:W-:Y:S02]  /*3c0a0*/  F2FP.F16.F32.PACK_AB R142, R179, R142 ;  /* 0x0000008eb38e723e */ /* 0x000fe400000000ff */
[----:B------:R-:W-:Y:S02]  /*3c0b0*/  F2FP.F16.F32.PACK_AB R143, R194, R189 ;  /* 0x000000bdc28f723e */ /* 0x000fe400000000ff */
[----:B------:R-:W-:-:S03]  /*3c0c0*/  IADD3 R173, PT, PT, R173, 0x20, RZ ;  /* 0x00000020adad7810 */ /* 0x000fc60007ffe0ff */
[----:B------:R3:W-:Y:S04]  /*3c0d0*/  STG.E.128 desc[UR6][R180.64], R140 ;  /* 0x0000008cb4007986 */ /* 0x0007e8000c101d06 */
.L_x_18961:
[----:B------:R-:W-:Y:S05]  /*3c0e0*/  BSYNC.RECONVERGENT B0 ;  /* 0x0000000000007941 */ /* 0x000fea0003800200 */
.L_x_18960:
[----:B------:R-:W-:Y:S01]  /*3c0f0*/  LOP3.LUT P0, RZ, R8, 0x100, RZ, 0xc0, !PT ;  /* 0x0000010008ff7812 */ /* 0x000fe2000780c0ff */
[----:B------:R-:W-:-:S12]  /*3c100*/  BSSY.RECONVERGENT B0, `(.L_x_18962) ;  /* 0x0000022000007945 */ /* 0x000fd80003800200 */
[----:B------:R-:W-:Y:S05]  /*3c110*/  @!P0 BRA `(.L_x_18963) ;  /* 0x0000000000808947 */ /* 0x000fea0003800000 */
[----:B--23--:R-:W2:Y:S01]  /*3c120*/  LDC.64 R180, c[0x0][0x428] ;  /* 0x00010a00ffb47b82 */ /* 0x00cea20000000a00 */
        /* <DEDUP_REMOVED lines=31> */
.L_x_18963:
[----:B------:R-:W-:Y:S05]  /*3c320*/  BSYNC.RECONVERGENT B0 ;  /* 0x0000000000007941 */ /* 0x000fea0003800200 */
.L_x_18962:
[----:B------:R-:W-:Y:S01]  /*3c330*/  LOP3.LUT P0, RZ, R8, 0x80, RZ, 0xc0, !PT ;  /* 0x0000008008ff7812 */ /* 0x000fe2000780c0ff */
[----:B------:R-:W-:-:S12]  /*3c340*/  BSSY.RECONVERGENT B0, `(.L_x_18964) ;  /* 0x0000022000007945 */ /* 0x000fd80003800200 */
[----:B------:R-:W-:Y:S05]  /*3c350*/  @!P0 BRA `(.L_x_18965) ;  /* 0x0000000000808947 */ /* 0x000fea0003800000 */
[----:B--234-:R-:W2:Y:S01]  /*3c360*/  LDC.64 R180, c[0x0][0x428] ;  /* 0x00010a00ffb47b82 */ /* 0x01cea20000000a00 */
        /* <DEDUP_REMOVED lines=31> */
.L_x_18965:
[----:B------:R-:W-:Y:S05]  /*3c560*/  BSYNC.RECONVERGENT B0 ;  /* 0x0000000000007941 */ /* 0x000fea0003800200 */
.L_x_18964:
        /* <DEDUP_REMOVED lines=31> */
[----:B------:R-:W-:Y:S01]  /*3c760*/  F2FP.F16.F32.PACK_AB R142, R179, R142 ;  /* 0x0000008eb38e723e */ /* 0x000fe200000000ff */
[----:B------:R-:W-:Y:S01]  /*3c770*/  VIADD R173, R173, 0x20 ;  /* 0x00000020adad7836 */ /* 0x000fe20000000000 */
[----:B------:R-:W-:-:S05]  /*3c780*/  F2FP.F16.F32.PACK_AB R143, R194, R189 ;  /* 0x000000bdc28f723e */ /* 0x000fca00000000ff */
[----:B------:R0:W-:Y:S02]  /*3c790*/  STG.E.128 desc[UR6][R180.64], R140 ;  /* 0x0000008cb4007986 */ /* 0x0001e4000c101d06 */
.L_x_18967:
[----:B------:R-:W-:Y:S05]  /*3c7a0*/  BSYNC.RECONVERGENT B0 ;  /* 0x0000000000007941 */ /* 0x000fea0003800200 */
.L_x_18966:
        /* <DEDUP_REMOVED lines=34> */
.L_x_18969:
[----:B------:R-:W-:Y:S05]  /*3c9d0*/  BSYNC.RECONVERGENT B0 ;  /* 0x0000000000007941 */ /* 0x000fea0003800200 */
.L_x_18968:
[----:B01234-:R-:W0:Y:S02]  /*3c9e0*/  LDC.64 R140, c[0x0][0x380] ;  /* 0x0000e000ff8c7b82 */ /* 0x01fe240000000a00 */
[----:B0-----:R-:W-:-:S04]  /*3c9f0*/  LEA R6, R140, R6, 0x2 ;  /* 0x000000068c067211 */ /* 0x001fc800078e10ff */
[----:B------:R-:W-:-:S13]  /*3ca00*/  ISETP.GE.AND P0, PT, R6, R141, PT ;  /* 0x0000008d0600720c */ /* 0x000fda0003f06270 */
[----:B------:R-:W-:Y:S05]  /*3ca10*/  @!P0 BRA `(.L_x_18970) ;  /* 0xfffffc4400608947 */ /* 0x000fea000383ffff */
[----:B------:R-:W-:Y:S05]  /*3ca20*/  EXIT ;  /* 0x000000000000794d */ /* 0x000fea0003800000 */
.L_x_18957:
        /* <DEDUP_REMOVED lines=8> */
.L_x_18972:
[----:B------:R-:W-:Y:S05]  /*3cab0*/  BSYNC B0 ;  /* 0x0000000000007941 */ /* 0x000fea0003800000 */
.L_x_18971:
        /* <DEDUP_REMOVED lines=10> */
.L_x_18973:
[----:B------:R-:W-:Y:S01]  /*3cb60*/  HFMA2 R188, -RZ, RZ, 0, 2.384185791015625e-07 ;  /* 0x00000004ffbc7431 */ /* 0x000fe200000001ff */
[----:B------:R-:W-:-:S05]  /*3cb70*/  MOV R143, R187 ;  /* 0x000000bb008f7202 */ /* 0x000fca0000000f00 */
[----:B------:R-:W-:-:S04]  /*3cb80*/  FADD.FTZ R143, R142, R143 ;  /* 0x0000008f8e8f7221 */ /* 0x000fc80000010000 */
[----:B------:R-:W-:-:S07]  /*3cb90*/  IMAD.MOV.U32 R189, RZ, RZ, R143 ;  /* 0x000000ffffbd7224 */ /* 0x000fce00078e008f */
[----:B------:R-:W-:Y:S05]  /*3cba0*/  WARPSYNC.COLLECTIVE R186, `(.L_x_18974) ;  /* 0x00000000ba087348 */ /* 0x000fea0003c00000 */
[----:B------:R0:W1:Y:S02]  /*3cbb0*/  SHFL.BFLY P6, R187, R189, R188, R191 ;  /* 0x0c0000bcbdbb7389 */ /* 0x00006400000c00bf */
[----:B01----:R-:W-:Y:S05]  /*3cbc0*/  ENDCOLLECTIVE ;  /* 0x000000000000791b */ /* 0x003fea0003800000 */
.L_x_18974:
[----:B------:R-:W-:Y:S02]  /*3cbd0*/  IMAD.MOV.U32 R188, RZ, RZ, 0x8 ;  /* 0x00000008ffbc7424 */ /* 0x000fe400078e00ff */
[----:B------:R-:W-:-:S04]  /*3cbe0*/  IMAD.MOV.U32 R140, RZ, RZ, R187 ;  /* 0x000000ffff8c7224 */ /* 0x000fc800078e00bb */
[----:B------:R-:W-:-:S05]  /*3cbf0*/  FADD.FTZ R181, R143, R140 ;  /* 0x0000008c8fb57221 */ /* 0x000fca0000010000 */
[----:B------:R-:W-:-:S07]  /*3cc00*/  MOV R189, R181 ;  /* 0x000000b500bd7202 */ /* 0x000fce0000000f00 */
[----:B------:R-:W-:Y:S05]  /*3cc10*/  WARPSYNC.COLLECTIVE R186, `(.L_x_18975) ;  /* 0x00000000ba087348 */ /* 0x000fea0003c00000 */
[----:B------:R0:W1:Y:S02]  /*3cc20*/  SHFL.BFLY P6, R187, R189, R188, R191 ;  /* 0x0c0000bcbdbb7389 */ /* 0x00006400000c00bf */
[----:B01----:R-:W-:Y:S05]  /*3cc30*/  ENDCOLLECTIVE ;  /* 0x000000000000791b */ /* 0x003fea0003800000 */
.L_x_18975:
[----:B------:R-:W-:Y:S01]  /*3cc40*/  HFMA2 R188, -RZ, RZ, 0, 9.5367431640625e-07 ;  /* 0x00000010ffbc7431 */ /* 0x000fe200000001ff */
[----:B------:R-:W-:-:S05]  /*3cc50*/  MOV R140, R187 ;  /* 0x000000bb008c7202 */ /* 0x000fca0000000f00 */
[----:B------:R-:W-:-:S04]  /*3cc60*/  FADD.FTZ R184, R181, R140 ;  /* 0x0000008cb5b87221 */ /* 0x000fc80000010000 */
[----:B------:R-:W-:-:S07]  /*3cc70*/  IMAD.MOV.U32 R189, RZ, RZ, R184 ;  /* 0x000000ffffbd7224 */ /* 0x000fce00078e00b8 */
[----:B------:R-:W-:Y:S05]  /*3cc80*/  WARPSYNC.COLLECTIVE R186, `(.L_x_18976) ;  /* 0x00000000ba087348 */ /* 0x000fea0003c00000 */
[----:B------:R0:W1:Y:S02]  /*3cc90*/  SHFL.BFLY P6, R187, R189, R188, R191 ;  /* 0x0c0000bcbdbb7389 */ /* 0x00006400000c00bf */
[----:B01----:R-:W-:Y:S05]  /*3cca0*/  ENDCOLLECTIVE ;  /* 0x000000000000791b */ /* 0x003fea0003800000 */
.L_x_18976:
        /* <DEDUP_REMOVED lines=105> */
.L_x_18977:
[----:B------:R-:W-:Y:S01]  /*3d340*/  HFMA2 R188, -RZ, RZ, 0, 1.1920928955078125e-07 ;  /* 0x00000002ffbc7431 */ /* 0x000fe200000001ff */
[----:B------:R-:W-:-:S05]  /*3d350*/  MOV R141, R187 ;  /* 0x000000bb008d7202 */ /* 0x000fca0000000f00 */
[----:B------:R-:W-:-:S04]  /*3d360*/  FADD.FTZ R141, R140, R141 ;  /* 0x0000008d8c8d7221 */ /* 0x000fc80000010000 */
[----:B------:R-:W-:-:S07]  /*3d370*/  IMAD.MOV.U32 R189, RZ, RZ, R141 ;  /* 0x000000ffffbd7224 */ /* 0x000fce00078e008d */
[----:B------:R-:W-:Y:S05]  /*3d380*/  WARPSYNC.COLLECTIVE R186, `(.L_x_18978) ;  /* 0x00000000ba087348 */ /* 0x000fea0003c00000 */
[----:B------:R0:W1:Y:S02]  /*3d390*/  SHFL.BFLY P6, R187, R189, R188, R191 ;  /* 0x0c0000bcbdbb7389 */ /* 0x00006400000c00bf */
[----:B01----:R-:W-:Y:S05]  /*3d3a0*/  ENDCOLLECTIVE ;  /* 0x000000000000791b */ /* 0x003fea0003800000 */
.L_x_18978:
[----:B------:R-:W-:Y:S02]  /*3d3b0*/  IMAD.MOV.U32 R188, RZ, RZ, 0x4 ;  /* 0x00000004ffbc7424 */ /* 0x000fe400078e00ff */
[----:B------:R-:W-:-:S04]  /*3d3c0*/  IMAD.MOV.U32 R142, RZ, RZ, R187 ;  /* 0x000000ffff8e7224 */ /* 0x000fc800078e00bb */
[----:B------:R-:W-:-:S05]  /*3d3d0*/  FADD.FTZ R142, R141, R142 ;  /* 0x0000008e8d8e7221 */ /* 0x000fca0000010000 */
[----:B------:R-:W-:-:S07]  /*3d3e0*/  MOV R189, R142 ;  /* 0x0000008e00bd7202 */ /* 0x000fce0000000f00 */
[----:B------:R-:W-:Y:S05]  /*3d3f0*/  WARPSYNC.COLLECTIVE R186, `(.L_x_18979) ;  /* 0x00000000ba087348 */ /* 0x000fea0003c00000 */
[----:B------:R0:W1:Y:S02]  /*3d400*/  SHFL.BFLY P6, R187, R189, R188, R191 ;  /* 0x0c0000bcbdbb7389 */ /* 0x00006400000c00bf */
[----:B01----:R-:W-:Y:S05]  /*3d410*/  ENDCOLLECTIVE ;  /* 0x000000000000791b */ /* 0x003fea0003800000 */
.L_x_18979:
[----:B------:R-:W-:Y:S01]  /*3d420*/  HFMA2 R188, -RZ, RZ, 0, 4.76837158203125e-07 ;  /* 0x00000008ffbc7431 */ /* 0x000fe200000001ff */
[----:B------:R-:W-:-:S05]  /*3d430*/  MOV R143, R187 ;  /* 0x000000bb008f7202 */ /* 0x000fca0000000f00 */
[----:B------:R-:W-:-:S04]  /*3d440*/  FADD.FTZ R143, R142, R143 ;  /* 0x0000008f8e8f7221 */ /* 0x000fc80000010000 */
[----:B------:R-:W-:-:S07]  /*3d450*/  IMAD.MOV.U32 R189, RZ, RZ, R143 ;  /* 0x000000ffffbd7224 */ /* 0x000fce00078e008f */
[----:B------:R-:W-:Y:S05]  /*3d460*/  WARPSYNC.COLLECTIVE R186, `(.L_x_18980) ;  /* 0x00000000ba087348 */ /* 0x000fea0003c00000 */
[----:B------:R0:W1:Y:S02]  /*3d470*/  SHFL.BFLY P6, R187, R189, R188, R191 ;  /* 0x0c0000bcbdbb7389 */ /* 0x00006400000c00bf */
[----:B01----:R-:W-:Y:S05]  /*3d480*/  ENDCOLLECTIVE ;  /* 0x000000000000791b */ /* 0x003fea0003800000 */
.L_x_18980:
[----:B------:R-:W-:Y:S02]  /*3d490*/  IMAD.MOV.U32 R188, RZ, RZ, 0x10 ;  /* 0x00000010ffbc7424 */ /* 0x000fe400078e00ff */
[----:B------:R-:W-:-:S04]  /*3d4a0*/  IMAD.MOV.U32 R184, RZ, RZ, R187 ;  /* 0x000000ffffb87224 */ /* 0x000fc800078e00bb */
[----:B------:R-:W-:-:S05]  /*3d4b0*/  FADD.FTZ R184, R143, R184 ;  /* 0x000000b88fb87221 */ /* 0x000fca0000010000 */
[----:B------:R-:W-:-:S07]  /*3d4c0*/  MOV R189, R184 ;  /* 0x000000b800bd7202 */ /* 0x000fce0000000f00 */
[----:B------:R-:W-:Y:S05]  /*3d4d0*/  WARPSYNC.COLLECTIVE R186, `(.L_x_18981) ;  /* 0x00000000ba087348 */ /* 0x000fea0003c00000 */
[----:B------:R0:W1:Y:S02]  /*3d4e0*/  SHFL.BFLY P6, R187, R189, R188, R191 ;  /* 0x0c0000bcbdbb7389 */ /* 0x00006400000c00bf */
[----:B01----:R-:W-:Y:S05]  /*3d4f0*/  ENDCOLLECTIVE ;  /* 0x000000000000791b */ /* 0x003fea0003800000 */
.L_x_18981:
[----:B------:R-:W-:Y:S01]  /*3d500*/  MOV R181, R187 ;  /* 0x000000bb00b57202 */ /* 0x000fe20000000f00 */
[----:B------:R-:W-:Y:S06]  /*3d510*/  BRA `(.L_x_18982) ;  /* 0xffffffe4009c7947 */ /* 0x000fec000383ffff */
.L_x_18983:
        /* <DEDUP_REMOVED lines=14> */
.L_x_33290:


//--------------------- .text._ZN10layer_norm31ln_parallel_residual_fwd_kernelINS_13Kernel_traitsIf6__halfS2_S2_fjLj1536ELj1ELj4ELj1ELj16ENS_18Kernel_traits_baseILj1536EfS2_S2_S2_fjLj128EEEEELb1ELb1ELb1EEEvNS_9FwdParamsE --------------------------
	.section	.text._ZN10layer_norm31ln_parallel_residual_fwd_kernelINS_13Kernel_traitsIf6__halfS2_S2_fjLj1536ELj1ELj4ELj1ELj16ENS_18Kernel_traits_baseILj1536EfS2_S2_S2_fjLj128EEEEELb1ELb1ELb1EEEvNS_9FwdParamsE,"ax",@progbits
	.align	128
        .global         _ZN10layer_norm31ln_parallel_residual_fwd_kernelINS_13Kernel_traitsIf6__halfS2_S2_fjLj1536ELj1ELj4ELj1ELj16ENS_18Kernel_traits_baseILj1536EfS2_S2_S2_fjLj128EEEEELb1ELb1ELb1EEEvNS_9FwdParamsE
        .type           _ZN10layer_norm31ln_parallel_residual_fwd_kernelINS_13Kernel_traitsIf6__halfS2_S2_fjLj1536ELj1ELj4ELj1ELj16ENS_18Kernel_traits_baseILj1536EfS2_S2_S2_fjLj128EEEEELb1ELb1ELb1EEEvNS_9FwdParamsE,@function
        .size           _ZN10layer_norm31ln_parallel_residual_fwd_kernelINS_13Kernel_traitsIf6__halfS2_S2_fjLj1536ELj1ELj4ELj1ELj16ENS_18Kernel_traits_baseILj1536EfS2_S2_S2_fjLj128EEEEELb1ELb1ELb1EEEvNS_9FwdParamsE,(.L_x_33291 - _ZN10layer_norm31ln_parallel_residual_fwd_kernelINS_13Kernel_traitsIf6__halfS2_S2_fjLj1536ELj1ELj4ELj1ELj16ENS_18Kernel_traits_baseILj1536EfS2_S2_S2_fjLj128EEEEELb1ELb1ELb1EEEvNS_9FwdParamsE)
        .other          _ZN10layer_norm31ln_parallel_residual_fwd_kernelINS_13Kernel_traitsIf6__halfS2_S2_fjLj1536ELj1ELj4ELj1ELj16ENS_18Kernel_traits_baseILj1536EfS2_S2_S2_fjLj128EEEEELb1ELb1ELb1EEEvNS_9FwdParamsE,@"STO_CUDA_ENTRY STV_DEFAULT"
_ZN10layer_norm31ln_parallel_residual_fwd_kernelINS_13Kernel_traitsIf6__halfS2_S2_fjLj1536ELj1ELj4ELj1ELj16ENS_18Kernel_traits_baseILj1536EfS2_S2_S2_fjLj128EEEEELb1ELb1ELb1EEEvNS_9FwdParamsE:
.text._ZN10layer_norm31ln_parallel_residual_fwd_kernelINS_13Kernel_traitsIf6__halfS2_S2_fjLj1536ELj1ELj4ELj1ELj16ENS_18Kernel_traits_baseILj1536EfS2_S2_S2_fjLj128EEEEELb1ELb1ELb1EEEvNS_9FwdParamsE:
        /* <DEDUP_REMOVED lines=25> */
[----:B------:R-:W-:Y:S02]  /*0190*/  SHF.R.U32.HI R3, RZ, 0x5, R4 ;  /* 0x00000005ff037819 */ /* 0x000fe40000011604 */
[C---:B--2---:R-:W-:Y:S01]  /*01a0*/  IADD3 R10, PT, PT, R158.reuse, -0x61c88647, RZ ;  /* 0x9e3779b99e0a7810 */ /* 0x044fe20007ffe0ff */
[----:B------:R-:W-:Y:S01]  /*01b0*/  VIADD R12, R159, 0xbb67ae85 ;  /* 0xbb67ae859f0c7836 */ /* 0x000fe20000000000 */
        /* <DEDUP_REMOVED lines=10> */
[----:B------:R-:W-:Y:S01]  /*0260*/  IADD3 R27, PT, PT, R159, -0x24c28bd8, RZ ;  /* 0xdb3d74289f1b7810 */ /* 0x000fe20007ffe0ff */
[----:B------:R-:W-:Y:S01]  /*0270*/  VIADD R22, R158, 0xb54cda56 ;  /* 0xb54cda569e167836 */ /* 0x000fe20000000000 */
[--C-:B------:R-:W-:Y:S01]  /*0280*/  SHF.R.U64 R4, R183, 0x2, R6.reuse ;  /* 0x00000002b7047819 */ /* 0x100fe20000001206 */
[C---:B------:R-:W-:Y:S01]  /*0290*/  VIADD R23, R159.reuse, 0x646e171e ;  /* 0x646e171e9f177836 */ /* 0x040fe20000000000 */
[----:B------:R-:W-:Y:S01]  /*02a0*/  SHF.R.U32.HI R13, RZ, 0x2, R6 ;  /* 0x00000002ff0d7819 */ /* 0x000fe20000011606 */
[----:B------:R-:W-:-:S02]  /*02b0*/  VIADD R25, R159, 0x1fd5c5a3 ;  /* 0x1fd5c5a39f197836 */ /* 0x000fc40000000000 */
        /* <DEDUP_REMOVED lines=33> */
.L_x_18984:
        /* <DEDUP_REMOVED lines=38> */
.L_x_18985:
        /* <DEDUP_REMOVED lines=72> */
[----:B------:R-:W-:Y:S01]  /*0bb0*/  IMAD.MOV.U32 R6, RZ, RZ, RZ ;  /* 0x000000ffff067224 */ /* 0x000fe200078e00ff */
[----:B------:R-:W-:Y:S01]  /*0bc0*/  LOP3.LUT R184, R28, R9, R184, 0x96, !PT ;  /* 0x000000091cb87212 */ /* 0x000fe200078e96b8 */
[----:B------:R-:W-:Y:S02]  /*0bd0*/  IMAD R202, R7, -0x326172a9, RZ ;  /* 0xcd9e8d5707ca7824 */ /* 0x000fe400078e02ff */
[----:B01234-:R-:W-:-:S07]  /*0be0*/  IMAD R200, R8, -0x2daee0ad, RZ ;  /* 0xd2511f5308c87824 */ /* 0x01ffce00078e02ff */
.L_x_19725:
        /* <DEDUP_REMOVED lines=13> */
[----:B------:R1:W5:Y:S01]  /*0cc0*/  @P0 LDG.E.128 R40, desc[UR6][R26.64] ;  /* 0x000000061a280981 */ /* 0x000362000c1e1d00 */
[----:B--2---:R-:W-:-:S04]  /*0cd0*/  ISETP.NE.U32.AND P0, PT, R152, RZ, PT ;  /* 0x000000ff9800720c */ /* 0x004fc80003f05070 */
[----:B------:R-:W-:Y:S01]  /*0ce0*/  ISETP.NE.AND.EX P0, PT, R153, RZ, PT, P0 ;  /* 0x000000ff9900720c */ /* 0x000fe20003f05300 */
[----:B0-----:R-:W-:Y:S01]  /*0cf0*/  @P1 IMAD.WIDE.U32 R28, R7, 0x10, R28 ;  /* 0x00000010071c1825 */ /* 0x001fe200078e001c */
[C---:B------:R-:W-:Y:S02]  /*0d00*/  IADD3 R19, PT, PT, R158.reuse, 0x78dde6e4, RZ ;  /* 0x78dde6e49e137810 */ /* 0x040fe40007ffe0ff */
[C---:B------:R-:W-:Y:S01]  /*0d10*/  IADD3 R22, PT, PT, R159.reuse, 0x76cf5d0a, RZ ;  /* 0x76cf5d0a9f167810 */ /* 0x040fe20007ffe0ff */
[C---:B------:R-:W-:Y:S01]  /*0d20*/  VIADD R18, R158.reuse, 0x9e3779b9 ;  /* 0x9e3779b99e127836 */ /* 0x040fe20000000000 */
[----:B------:R0:W5:Y:S01]  /*0d30*/  @P1 LDG.E.128 R36, desc[UR6][R28.64] ;  /* 0x000000061c241981 */ /* 0x000162000c1e1d00 */
[C---:B------:R-:W-:Y:S01]  /*0d40*/  VIADD R20, R158.reuse, 0x8ff34781 ;  /* 0x8ff347819e147836 */ /* 0x040fe20000000000 */
[C---:B------:R-:W-:Y:S01]  /*0d50*/  IADD3 R25, PT, PT, R159.reuse, -0x24c28bd8, RZ ;  /* 0xdb3d74289f197810 */ /* 0x040fe20007ffe0ff */
[----:B------:R-:W-:Y:S01]  /*0d60*/  VIADD R21, R158, 0x5384540f ;  /* 0x5384540f9e157836 */ /* 0x000fe20000000000 */
[C---:B------:R-:W-:Y:S01]  /*0d70*/  IADD3 R31, PT, PT, R159.reuse, 0x1fd5c5a3, RZ ;  /* 0x1fd5c5a39f1f7810 */ /* 0x040fe20007ffe0ff */
[----:B------:R-:W-:-:S02]  /*0d80*/  VIADD R23, R159, 0x32370b8f ;  /* 0x32370b8f9f177836 */ /* 0x000fc40000000000 */
[C---:B------:R-:W-:Y:S02]  /*0d90*/  VIADD R24, R158.reuse, 0x1715609d ;  /* 0x1715609d9e187836 */ /* 0x040fe40000000000 */
[C---:B-1----:R-:W-:Y:S01]  /*0da0*/  VIADD R26, R159.reuse, 0xed9eba14 ;  /* 0xed9eba149f1a7836 */ /* 0x042fe20000000000 */
[C---:B0-----:R-:W-:Y:S01]  /*0db0*/  IADD3 R28, PT, PT, R159.reuse, -0x56f99767, RZ ;  /* 0xa90668999f1c7810 */ /* 0x041fe20007ffe0ff */
[C---:B------:R-:W-:Y:S02]  /*0dc0*/  VIADD R27, R158.reuse, 0xf1bbcdc8 ;  /* 0xf1bbcdc89e1b7836 */ /* 0x040fe40000000000 */
[C---:B------:R-:W-:Y:S02]  /*0dd0*/  VIADD R29, R158.reuse, 0x3c6ef372 ;  /* 0x3c6ef3729e1d7836 */ /* 0x040fe40000000000 */
[----:B------:R-:W-:Y:S02]  /*0de0*/  VIADD R30, R159, 0xbb67ae85 ;  /* 0xbb67ae859f1e7836 */ /* 0x000fe40000000000 */
[----:B------:R-:W-:-:S02]  /*0df0*/  VIADD R32, R158, 0xb54cda56 ;  /* 0xb54cda569e207836 */ /* 0x000fc40000000000 */
[----:B------:R-:W-:Y:S01]  /*0e00*/  IMAD.MOV.U32 R33, RZ, RZ, 0x2f800000 ;  /* 0x2f800000ff217424 */ /* 0x000fe200078e00ff */
[----:B------:R-:W-:Y:S06]  /*0e10*/  @P0 BRA `(.L_x_18986) ;  /* 0x00000028009c0947 */ /* 0x000fec0003800000 */
        /* <DEDUP_REMOVED lines=16> */
.L_x_18989:
        /* <DEDUP_REMOVED lines=13> */
.L_x_18991:
[----:B------:R-:W-:Y:S05]  /*0ff0*/  BSYNC.RECONVERGENT B1 ;  /* 0x0000000000017941 */ /* 0x000fea0003800200 */
.L_x_18990:
        /* <DEDUP_REMOVED lines=43> */
[----:B------:R-:W-:-:S07]  /*12b0*/  LOP3.LUT R182, R35, R182, R155, 0x96, !PT ;  /* 0x000000b623b67212 */ /* 0x000fce00078e969b */
.L_x_18988:
[----:B------:R-:W-:Y:S05]  /*12c0*/  BSYNC.RECONVERGENT B0 ;  /* 0x0000000000007941 */ /* 0x000fea0003800200 */
.L_x_18987:
        /* <DEDUP_REMOVED lines=27> */
.L_x_18994:
        /* <DEDUP_REMOVED lines=13> */
.L_x_18996:
[----:B------:R-:W-:Y:S05]  /*1550*/  BSYNC.RECONVERGENT B1 ;  /* 0x0000000000017941 */ /* 0x000fea0003800200 */
.L_x_18995:
        /* <DEDUP_REMOVED lines=45> */
.L_x_18993:
[----:B------:R-:W-:Y:S05]  /*1830*/  BSYNC.RECONVERGENT B0 ;  /* 0x0000000000007941 */ /* 0x000fea0003800200 */
.L_x_18992:
        /* <DEDUP_REMOVED lines=25> */
.L_x_18999:
        /* <DEDUP_REMOVED lines=13> */
.L_x_19001:
[----:B------:R-:W-:Y:S05]  /*1aa0*/  BSYNC.RECONVERGENT B1 ;  /* 0x0000000000017941 */ /* 0x000fea0003800200 */
.L_x_19000:
        /* <DEDUP_REMOVED lines=45> */
.L_x_18998:
[----:B------:R-:W-:Y:S05]  /*1d80*/  BSYNC.RECONVERGENT B0 ;  /* 0x0000000000007941 */ /* 0x000fea0003800200 */
.L_x_18997:
        /* <DEDUP_REMOVED lines=25> */
.L_x_19004:
        /* <DEDUP_REMOVED lines=13> */
.L_x_19006:
[----:B------:R-:W-:Y:S05]  /*1ff0*/  BSYNC.RECONVERGENT B1 ;  /* 0x0000000000017941 */ /* 0x000fea0003800200 */
.L_x_19005:
        /* <DEDUP_REMOVED lines=45> */
.L_x_19003:
[----:B------:R-:W-:Y:S05]  /*22d0*/  BSYNC.RECONVERGENT B0 ;  /* 0x0000000000007941 */ /* 0x000fea0003800200 */
.L_x_19002:
        /* <DEDUP_REMOVED lines=23> */
.L_x_19009:
        /* <DEDUP_REMOVED lines=13> */
.L_x_19011:
[----:B------:R-:W-:Y:S05]  /*2520*/  BSYNC.RECONVERGENT B1 ;  /* 0x0000000000017941 */ /* 0x000fea0003800200 */
.L_x_19010:
        /* <DEDUP_REMOVED lines=45> */
.L_x_19008:
[----:B------:R-:W-:Y:S05]  /*2800*/  BSYNC.RECONVERGENT B0 ;  /* 0x0000000000007941 */ /* 0x000fea0003800200 */
.L_x_19007:
        /* <DEDUP_REMOVED lines=23> */
.L_x_19014:
        /* <DEDUP_REMOVED lines=13> */
.L_x_19016:
[----:B------:R-:W-:Y:S05]  /*2a50*/  BSYNC.RECONVERGENT B1 ;  /* 0x0000000000017941 */ /* 0x000fea0003800200 */
.L_x_19015:
        /* <DEDUP_REMOVED lines=45> */
.L_x_19013:
[----:B------:R-:W-:Y:S05]  /*2d30*/  BSYNC.RECONVERGENT B0 ;  /* 0x0000000000007941 */ /* 0x000fea0003800200 */
.L_x_19012:
        /* <DEDUP_REMOVED lines=23> */
.L_x_19019:
        /* <DEDUP_REMOVED lines=13> */
.L_x_19021:
[----:B------:R-:W-:Y:S05]  /*2f80*/  BSYNC.RECONVERGENT B1 ;  /* 0x0000000000017941 */ /* 0x000fea0003800200 */
.L_x_19020:
        /* <DEDUP_REMOVED lines=45> */
.L_x_19018:
[----:B------:R-:W-:Y:S05]  /*3260*/  BSYNC.RECONVERGENT B0 ;  /* 0x0000000000007941 */ /* 0x000fea0003800200 */
.L_x_19017:
        /* <DEDUP_REMOVED lines=23> */
.L_x_19024:
        /* <DEDUP_REMOVED lines=13> */
.L_x_19026:
[----:B------:R-:W-:Y:S05]  /*34b0*/  BSYNC.RECONVERGENT B1 ;  /* 0x0000000000017941 */ /* 0x000fea0003800200 */
.L_x_19025:
        /* <DEDUP_REMOVED lines=45> */
.L_x_19023:
[----:B------:R-:W-:Y:S05]  /*3790*/  BSYNC.RECONVERGENT B0 ;  /* 0x0000000000007941 */ /* 0x000fea0003800200 */
.L_x_19022:
        /* <DEDUP_REMOVED lines=15> */
.L_x_18986:
[----:B------:R-:W-:Y:S01]  /*3890*/  ISETP.NE.AND P0, PT, R183, 0x1, PT ;  /* 0x00000001b700780c */ /* 0x000fe20003f05270 */
[----:B------:R-:W-:Y:S01]  /*38a0*/  BSSY.RECONVERGENT B0, `(.L_x_19028) ;  /* 0x0000049000007945 */ /* 0x000fe20003800200 */
[----:B------:R-:W-:Y:S01]  /*38b0*/  HFMA2 R10, -RZ, RZ, 0, 1.1920928955078125e-07 ;  /* 0x00000002ff0a7431 */ /* 0x000fe200000001ff */
[C---:B------:R-:W-:Y:S01]  /*38c0*/  IADD3 R17, PT, PT, R159.reuse, -0x695add53, RZ ;  /* 0x96a522ad9f117810 */ /* 0x040fe20007ffe0ff */
[----:B------:R-:W-:Y:S02]  /*38d0*/  VIADD R150, R159, 0x646e171e ;  /* 0x646e171e9f967836 */ /* 0x000fe40000000000 */
        /* <DEDUP_REMOVED lines=14> */
.L_x_19030:
        /* <DEDUP_REMOVED lines=13> */
.L_x_19032:
[----:B------:R-:W-:Y:S05]  /*3a90*/  BSYNC.RECONVERGENT B1 ;  /* 0x0000000000017941 */ /* 0x000fea0003800200 */
.L_x_19031:
        /* <DEDUP_REMOVED lines=41> */
.L_x_19029:
[----:B------:R-:W-:Y:S05]  /*3d30*/  BSYNC.RECONVERGENT B0 ;  /* 0x0000000000007941 */ /* 0x000fea0003800200 */
.L_x_19028:
[----:B------:R-:W-:Y:S01]  /*3d40*/  I2FP.F32.U32 R8, R8 ;  /* 0x0000000800087245 */ /* 0x000fe20000201000 */
[----:B-----5:R-:W-:Y:S01]  /*3d50*/  HADD2.F32 R11, -RZ, R140.H0_H0 ;  /* 0x2000008cff0b7230 */ /* 0x020fe20000004100 */
[----:B------:R-:W-:Y:S01]  /*3d60*/  MOV R35, UR11 ;  /* 0x0000000b00237c02 */ /* 0x000fe20008000f00 */
[----:B------:R-:W-:Y:S01]  /*3d70*/  IMAD.U32 R34, RZ, RZ, UR12 ;  /* 0x0000000cff227e24 */ /* 0x000fe2000f8e00ff */
[----:B------:R-:W-:Y:S01]  /*3d80*/  ISETP.NE.AND P2, PT, R10, 0x1, PT ;  /* 0x000000010a00780c */ /* 0x000fe20003f45270 */
[----:B------:R-:W-:Y:S01]  /*3d90*/  FFMA.FTZ R8, R8, R33, 1.1641532182693481445e-10 ;  /* 0x2f00000008087423 */ /* 0x000fe20000010021 */
[----:B------:R-:W-:Y:S01]  /*3da0*/  LOP3.LUT R9, R9, 0xfffffff7, RZ, 0xc0, !PT ;  /* 0xfffffff709097812 */ /* 0x000fe200078ec0ff */
[----:B------:R-:W-:Y:S01]  /*3db0*/  FMUL.FTZ R11, R11, R34 ;  /* 0x000000220b0b7220 */ /* 0x000fe20000410000 */
[----:B------:R-:W-:Y:S01]  /*3dc0*/  BSSY.RECONVERGENT B0, `(.L_x_19033) ;  /* 0x0000048000007945 */ /* 0x000fe20003800200 */
        /* <DEDUP_REMOVED lines=15> */
.L_x_19035:
        /* <DEDUP_REMOVED lines=13> */
.L_x_19037:
[----:B------:R-:W-:Y:S05]  /*3f90*/  BSYNC.RECONVERGENT B1 ;  /* 0x0000000000017941 */ /* 0x000fea0003800200 */
.L_x_19036:
        /* <DEDUP_REMOVED lines=42> */
.L_x_19034:
[----:B------:R-:W-:Y:S05]  /*4240*/  BSYNC.RECONVERGENT B0 ;  /* 0x0000000000007941 */ /* 0x000fea0003800200 */
.L_x_19033:
        /* <DEDUP_REMOVED lines=25> */
.L_x_19040:
        /* <DEDUP_REMOVED lines=13> */
.L_x_19042:
[----:B------:R-:W-:Y:S05]  /*44b0*/  BSYNC.RECONVERGENT B1 ;  /* 0x0000000000017941 */ /* 0x000fea0003800200 */
.L_x_19041:
        /* <DEDUP_REMOVED lines=42> */
.L_x_19039:
[----:B------:R-:W-:Y:S05]  /*4760*/  BSYNC.RECONVERGENT B0 ;  /* 0x0000000000007941 */ /* 0x000fea0003800200 */
.L_x_19038:
        /* <DEDUP_REMOVED lines=22> */
.L_x_19045:
        /* <DEDUP_REMOVED lines=13> */
.L_x_19047:
[----:B------:R-:W-:Y:S05]  /*49a0*/  BSYNC.RECONVERGENT B1 ;  /* 0x0000000000017941 */ /* 0x000fea0003800200 */
.L_x_19046:
        /* <DEDUP_REMOVED lines=42> */
.L_x_19044:
[----:B------:R-:W-:Y:S05]  /*4c50*/  BSYNC.RECONVERGENT B0 ;  /* 0x0000000000007941 */ /* 0x000fea0003800200 */
.L_x_19043:
        /* <DEDUP_REMOVED lines=25> */
.L_x_19050:
        /* <DEDUP_REMOVED lines=13> */
.L_x_19052:
[----:B------:R-:W-:Y:S05]  /*4ec0*/  BSYNC.RECONVERGENT B1 ;  /* 0x0000000000017941 */ /* 0x000fea0003800200 */
.L_x_19051:
        /* <DEDUP_REMOVED lines=42> */
.L_x_19049:
[----:B------:R-:W-:Y:S05]  /*5170*/  BSYNC.RECONVERGENT B0 ;  /* 0x0000000000007941 */ /* 0x000fea0003800200 */
.L_x_19048:
        /* <DEDUP_REMOVED lines=22> */
.L_x_19055:
        /* <DEDUP_REMOVED lines=13> */
.L_x_19057:
[----:B------:R-:W-:Y:S05]  /*53b0*/  BSYNC.RECONVERGENT B1 ;  /* 0x0000000000017941 */ /* 0x000fea0003800200 */
.L_x_19056:
        /* <DEDUP_REMOVED lines=42> */
.L_x_19054:
[----:B------:R-:W-:Y:S05]  /*5660*/  BSYNC.RECONVERGENT B0 ;  /* 0x0000000000007941 */ /* 0x000fea0003800200 */
.L_x_19053:
        /* <DEDUP_REMOVED lines=25> */
.L_x_19060:
        /* <DEDUP_REMOVED lines=13> */
.L_x_19062:
[----:B------:R-:W-:Y:S05]  /*58d0*/  BSYNC.RECONVERGENT B1 ;  /* 0x0000000000017941 */ /* 0x000fea0003800200 */
.L_x_19061:
        /* <DEDUP_REMOVED lines=42> */
.L_x_19059:
[----:B------:R-:W-:Y:S05]  /*5b80*/  BSYNC.RECONVERGENT B0 ;  /* 0x0000000000007941 */ /* 0x000fea0003800200 */
.L_x_19058:
[----:B------:R-:W-:Y:S01]  /*5b90*/  ISETP.NE.AND P3, PT, R15, 0x1, PT ;  /* 0x000000010f00780c */ /* 0x000fe20003f65270 */
[----:B------:R-:W-:Y:S01]  /*5ba0*/  HADD2.F32 R141, -RZ, R141.H1_H1 ;  /* 0x3000008dff8d7230 */ /* 0x000fe20000004100 */
[----:B------:R-:W-:Y:S01]  /*5bb0*/  I2FP.F32.U32 R14, R13 ;  /* 0x0000000d000e7245 */ /* 0x000fe20000201000 */
[----:B------:R-:W-:Y:S01]  /*5bc0*/  BSSY.RECONVERGENT B0, `(.L_x_19063) ;  /* 0x0000049000007945 */ /* 0x000fe20003800200 */
[----:B------:R-:W-:Y:S01]  /*5bd0*/  IMAD.MOV.U32 R147, RZ, RZ, 0x2 ;  /* 0x00000002ff937424 */ /* 0x000fe200078e00ff */
[----:B------:R-:W-:Y:S01]  /*5be0*/  MOV R13, R202 ;  /* 0x000000ca000d7202 */ /* 0x000fe20000000f00 */
[----:B------:R-:W-:Y:S01]  /*5bf0*/  FMUL.FTZ R16, R141, R34 ;  /* 0x000000228d107220 */ /* 0x000fe20000410000 */
        /* <DEDUP_REMOVED lines=13> */
.L_x_19065:
        /* <DEDUP_REMOVED lines=13> */
.L_x_19067:
[----:B------:R-:W-:Y:S05]  /*5da0*/  BSYNC.RECONVERGENT B1 ;  /* 0x0000000000017941 */ /* 0x000fea0003800200 */
.L_x_19066:
        /* <DEDUP_REMOVED lines=42> */
.L_x_19064:
[----:B------:R-:W-:Y:S05]  /*6050*/  BSYNC.RECONVERGENT B0 ;  /* 0x0000000000007941 */ /* 0x000fea0003800200 */
.L_x_19063:
        /* <DEDUP_REMOVED lines=25> */
.L_x_19070:
        /* <DEDUP_REMOVED lines=13> */
.L_x_19072:
[----:B------:R-:W-:Y:S05]  /*62c0*/  BSYNC.RECONVERGENT B1 ;  /* 0x0000000000017941 */ /* 0x000fea0003800200 */
.L_x_19071:
        /* <DEDUP_REMOVED lines=42> */
.L_x_19069:
[----:B------:R-:W-:Y:S05]  /*6570*/  BSYNC.RECONVERGENT B0 ;  /* 0x0000000000007941 */ /* 0x000fea0003800200 */
.L_x_19068:
        /* <DEDUP_REMOVED lines=20> */
.L_x_19075:
        /* <DEDUP_REMOVED lines=13> */
.L_x_19077:
[----:B------:R-:W-:Y:S05]  /*6790*/  BSYNC.RECONVERGENT B1 ;  /* 0x0000000000017941 */ /* 0x000fea0003800200 */
.L_x_19076:
        /* <DEDUP_REMOVED lines=42> */
.L_x_19074:
[----:B------:R-:W-:Y:S05]  /*6a40*/  BSYNC.RECONVERGENT B0 ;  /* 0x0000000000007941 */ /* 0x000fea0003800200 */
.L_x_19073:
        /* <DEDUP_REMOVED lines=25> */
.L_x_19080:
        /* <DEDUP_REMOVED lines=13> */
.L_x_19082:
[----:B------:R-:W-:Y:S05]  /*6cb0*/  BSYNC.RECONVERGENT B1 ;  /* 0x0000000000017941 */ /* 0x000fea0003800200 */
.L_x_19081:
        /* <DEDUP_REMOVED lines=42> */
.L_x_19079:
[----:B------:R-:W-:Y:S05]  /*6f60*/  BSYNC.RECONVERGENT B0 ;  /* 0x0000000000007941 */ /* 0x000fea0003800200 */
.L_x_19078:
        /* <DEDUP_REMOVED lines=20> */
.L_x_19085:
        /* <DEDUP_REMOVED lines=13> */
.L_x_19087:
[----:B------:R-:W-:Y:S05]  /*7180*/  BSYNC.RECONVERGENT B1 ;  /* 0x0000000000017941 */ /* 0x000fea0003800200 */
.L_x_19086:
        /* <DEDUP_REMOVED lines=42> */
.L_x_19084:
[----:B------:R-:W-:Y:S05]  /*7430*/  BSYNC.RECONVERGENT B0 ;  /* 0x0000000000007941 */ /* 0x000fea0003800200 */
.L_x_19083:
        /* <DEDUP_REMOVED lines=25> */
.L_x_19090:
        /* <DEDUP_REMOVED lines=13> */
.L_x_19092:
[----:B------:R-:W-:Y:S05]  /*76a0*/  BSYNC.RECONVERGENT B1 ;  /* 0x0000000000017941 */ /* 0x000fea0003800200 */
.L_x_19091:
        /* <DEDUP_REMOVED lines=42> */
.L_x_19089:
[----:B------:R-:W-:Y:S05]  /*7950*/  BSYNC.RECONVERGENT B0 ;  /* 0x0000000000007941 */ /* 0x000fea0003800200 */
.L_x_19088:
        /* <DEDUP_REMOVED lines=20> */
.L_x_19095:
        /* <DEDUP_REMOVED lines=13> */
.L_x_19097:
[----:B------:R-:W-:Y:S05]  /*7b70*/  BSYNC.RECONVERGENT B1 ;  /* 0x0000000000017941 */ /* 0x000fea0003800200 */
.L_x_19096:
        /* <DEDUP_REMOVED lines=42> */
.L_x_19094:
[----:B------:R-:W-:Y:S05]  /*7e20*/  BSYNC.RECONVERGENT B0 ;  /* 0x0000000000007941 */ /* 0x000fea0003800200 */
.L_x_19093:
        /* <DEDUP_REMOVED lines=25> */
.L_x_19100:
        /* <DEDUP_REMOVED lines=13> */
.L_x_19102:
[----:B------:R-:W-:Y:S05]  /*8090*/  BSYNC.RECONVERGENT B1 ;  /* 0x0000000000017941 */ /* 0x000fea0003800200 */
.L_x_19101:
        /* <DEDUP_REMOVED lines=42> */
.L_x_19099:
[----:B------:R-:W-:Y:S05]  /*8340*/  BSYNC.RECONVERGENT B0 ;  /* 0x0000000000007941 */ /* 0x000fea0003800200 */
.L_x_19098:
        /* <DEDUP_REMOVED lines=20> */
.L_x_19105:
        /* <DEDUP_REMOVED lines=15> */
.L_x_19107:
[----:B------:R-:W-:Y:S05]  /*8580*/  BSYNC.RECONVERGENT B1 ;  /* 0x0000000000017941 */ /* 0x000fea0003800200 */
.L_x_19106:
        /* <DEDUP_REMOVED lines=42> */
.L_x_19104:
[----:B------:R-:W-:Y:S05]  /*8830*/  BSYNC.RECONVERGENT B0 ;  /* 0x0000000000007941 */ /* 0x000fea0003800200 */
.L_x_19103:
        /* <DEDUP_REMOVED lines=12> */
[----:B------:R-:W-:Y:S01]  /*8900*/  @P1 FADD.FTZ R150, R162, R143 ;  /* 0x0000008fa2961221 */ /* 0x000fe20000010000 */
[----:B------:R-:W-:-:S04]  /*8910*/  @!P1 MOV R150, R143 ;  /* 0x0000008f00969202 */ /* 0x000fc80000000f00 */
[----:B------:R-:W-:-:S04]  /*8920*/  F2FP.F16.F32.PACK_AB R143, RZ, R150 ;  /* 0x00000096ff8f723e */ /* 0x000fc800000000ff */
[----:B------:R-:W-:-:S07]  /*8930*/  PRMT R143, R160, 0x5410, R143 ;  /* 0x00005410a08f7816 */ /* 0x000fce000000008f */
.L_x_19027:
        /* <DEDUP_REMOVED lines=50> */
.L_x_19108:
[----:B------:R1:W5:Y:S04]  /*8c60*/  @P0 LDG.E.128 R40, desc[UR6][R166.64] ;  /* 0x00000006a6280981 */ /* 0x000368000c1e1d00 */
[----:B------:R1:W5:Y:S04]  /*8c70*/  @P1 LDG.E.128 R36, desc[UR6][R156.64] ;  /* 0x000000069c241981 */ /* 0x000368000c1e1d00 */
[----:B0-----:R1:W5:Y:S01]  /*8c80*/  LDG.E.128 R140, desc[UR6][R152.64] ;  /* 0x00000006988c7981 */ /* 0x001362000c1e1d00 */
        /* <DEDUP_REMOVED lines=17> */
.L_x_19112:
        /* <DEDUP_REMOVED lines=13> */
.L_x_19114:
[----:B------:R-:W-:Y:S05]  /*8e70*/  BSYNC.RECONVERGENT B1 ;  /* 0x0000000000017941 */ /* 0x000fea0003800200 */
.L_x_19113:
        /* <DEDUP_REMOVED lines=43> */
[----:B------:R-:W-:-:S07]  /*9130*/  LOP3.LUT R182, R11, R182, R169, 0x96, !PT ;  /* 0x000000b60bb67212 */ /* 0x000fce00078e96a9 */
.L_x_19111:
[----:B------:R-:W-:Y:S05]  /*9140*/  BSYNC.RECONVERGENT B0 ;  /* 0x0000000000007941 */ /* 0x000fea0003800200 */
.L_x_19110:
        /* <DEDUP_REMOVED lines=11> */
[----:B-1----:R-:W-:-:S11]  /*9200*/  FSEL R152, R11, RZ, !P2 ;  /* 0x000000ff0b987208 */ /* 0x002fd60005000000 */
        /* <DEDUP_REMOVED lines=10> */
.L_x_19117:
        /* <DEDUP_REMOVED lines=13> */
.L_x_19119:
[----:B------:R-:W-:Y:S05]  /*9380*/  BSYNC.RECONVERGENT B1 ;  /* 0x0000000000017941 */ /* 0x000fea0003800200 */
.L_x_19118:
        /* <DEDUP_REMOVED lines=45> */
.L_x_19116:
[----:B------:R-:W-:Y:S05]  /*9660*/  BSYNC.RECONVERGENT B0 ;  /* 0x0000000000007941 */ /* 0x000fea0003800200 */
.L_x_19115:
        /* <DEDUP_REMOVED lines=25> */
.L_x_19122:
        /* <DEDUP_REMOVED lines=13> */
.L_x_19124:
[----:B------:R-:W-:Y:S05]  /*98d0*/  BSYNC.RECONVERGENT B1 ;  /* 0x0000000000017941 */ /* 0x000fea0003800200 */
.L_x_19123:
        /* <DEDUP_REMOVED lines=45> */
.L_x_19121:
[----:B------:R-:W-:Y:S05]  /*9bb0*/  BSYNC.RECONVERGENT B0 ;  /* 0x0000000000007941 */ /* 0x000fea0003800200 */
.L_x_19120:
        /* <DEDUP_REMOVED lines=22> */
.L_x_19127:
        /* <DEDUP_REMOVED lines=13> */
.L_x_19129:
[----:B------:R-:W-:Y:S05]  /*9df0*/  BSYNC.RECONVERGENT B1 ;  /* 0x0000000000017941 */ /* 0x000fea0003800200 */
.L_x_19128:
        /* <DEDUP_REMOVED lines=45> */
.L_x_19126:
[----:B------:R-:W-:Y:S05]  /*a0d0*/  BSYNC.RECONVERGENT B0 ;  /* 0x0000000000007941 */ /* 0x000fea0003800200 */
.L_x_19125:
        /* <DEDUP_REMOVED lines=25> */
.L_x_19132:
        /* <DEDUP_REMOVED lines=13> */
.L_x_19134:
[----:B------:R-:W-:Y:S05]  /*a340*/  BSYNC.RECONVERGENT B1 ;  /* 0x0000000000017941 */ /* 0x000fea0003800200 */
.L_x_19133:
        /* <DEDUP_REMOVED lines=45> */
.L_x_19131:
[----:B------:R-:W-:Y:S05]  /*a620*/  BSYNC.RECONVERGENT B0 ;  /* 0x0000000000007941 */ /* 0x000fea0003800200 */
.L_x_19130:
        /* <DEDUP_REMOVED lines=22> */
.L_x_19137:
        /* <DEDUP_REMOVED lines=13> */
.L_x_19139:
[----:B------:R-:W-:Y:S05]  /*a860*/  BSYNC.RECONVERGENT B1 ;  /* 0x0000000000017941 */ /* 0x000fea0003800200 */
.L_x_19138:
        /* <DEDUP_REMOVED lines=45> */
.L_x_19136:
[----:B------:R-:W-:Y:S05]  /*ab40*/  BSYNC.RECONVERGENT B0 ;  /* 0x0000000000007941 */ /* 0x000fea0003800200 */
.L_x_19135:
        /* <DEDUP_REMOVED lines=13> */
[----:B------:R-:W-:Y:S02]  /*ac20*/  SEL R12, RZ, 0x1, P2 ;  /* 0x00000001ff0c7807 */ /* 0x000fe40001000000 */
[----:B------:R-:W-:Y:S02]  /*ac30*/  MOV R13, R202 ;  /* 0x000000ca000d7202 */ /* 0x000fe40000000f00 */
        /* <DEDUP_REMOVED lines=10> */
.L_x_19142:
        /* <DEDUP_REMOVED lines=13> */
.L_x_19144:
[----:B------:R-:W-:Y:S05]  /*adb0*/  BSYNC.RECONVERGENT B1 ;  /* 0x0000000000017941 */ /* 0x000fea0003800200 */
.L_x_19143:
        /* <DEDUP_REMOVED lines=45> */
.L_x_19141:
[----:B------:R-:W-:Y:S05]  /*b090*/  BSYNC.RECONVERGENT B0 ;  /* 0x0000000000007941 */ /* 0x000fea0003800200 */
.L_x_19140:
        /* <DEDUP_REMOVED lines=22> */
.L_x_19147:
        /* <DEDUP_REMOVED lines=13> */
.L_x_19149:
[----:B------:R-:W-:Y:S05]  /*b2d0*/  BSYNC.RECONVERGENT B1 ;  /* 0x0000000000017941 */ /* 0x000fea0003800200 */
.L_x_19148:
        /* <DEDUP_REMOVED lines=45> */
.L_x_19146:
[----:B------:R-:W-:Y:S05]  /*b5b0*/  BSYNC.RECONVERGENT B0 ;  /* 0x0000000000007941 */ /* 0x000fea0003800200 */
.L_x_19145:
[----:B------:R-:W-:Y:S01]  /*b5c0*/  I2FP.F32.U32 R14, R13 ;  /* 0x0000000d000e7245 */ /* 0x000fe20000201000 */
[----:B------:R-:W-:Y:S01]  /*b5d0*/  HADD2.F32 R13, -RZ, R41.H1_H1 ;  /* 0x30000029ff0d7230 */ /* 0x000fe20000004100 */
[----:B------:R-:W-:Y:S01]  /*b5e0*/  BSSY.RECONVERGENT B0, `(.L_x_19150) ;  /* 0x0000052000007945 */ /* 0x000fe20003800200 */
[----:B------:R-:W-:Y:S01]  /*b5f0*/  IMAD.MOV.U32 R157, RZ, RZ, 0x2 ;  /* 0x00000002ff9d7424 */ /* 0x000fe200078e00ff */
[----:B------:R-:W-:Y:S01]  /*b600*/  MOV R15, R202 ;  /* 0x000000ca000f7202 */ /* 0x000fe20000000f00 */
[----:B------:R-:W-:Y:S01]  /*b610*/  FFMA.FTZ R14, R14, R33, 1.1641532182693481445e-10 ;  /* 0x2f0000000e0e7423 */ /* 0x000fe20000010021 */
[----:B------:R-:W-:-:S04]  /*b620*/  FMUL.FTZ R13, R13, R34 ;  /* 0x000000220d0d7220 */ /* 0x000fc80000410000 */
[----:B------:R-:W-:-:S04]  /*b630*/  FSETP.GTU.FTZ.AND P2, PT, R14, R35, PT ;  /* 0x000000230e00720b */ /* 0x000fc80003f5c000 */
[----:B------:R-:W-:Y:S01]  /*b640*/  FSEL R14, R13, RZ, !P2 ;  /* 0x000000ff0d0e7208 */ /* 0x000fe20005000000 */
[----:B------:R-:W-:-:S04]  /*b650*/  @P1 HADD2.F32 R13, -RZ, R37.H1_H1 ;  /* 0x30000025ff0d1230 */ /* 0x000fc80000004100 */
[----:B------:R-:W-:-:S04]  /*b660*/  FADD.FTZ R14, R141, R14 ;  /* 0x0000000e8d0e7221 */ /* 0x000fc80000010000 */
[--C-:B------:R-:W-:Y:S01]  /*b670*/  @P1 FADD.FTZ R156, R13, R14.reuse ;  /* 0x0000000e0d9c1221 */ /* 0x100fe20000010000 */
[----:B------:R-:W-:Y:S01]  /*b680*/  SEL R13, RZ, 0x1, P2 ;  /* 0x00000001ff0d7807 */ /* 0x000fe20001000000 */
[----:B------:R-:W-:Y:S01]  /*b690*/  @!P1 IMAD.MOV.U32 R156, RZ, RZ, R14 ;  /* 0x000000ffff9c9224 */ /* 0x000fe200078e000e */
[----:B------:R-:W-:-:S04]  /*b6a0*/  ISETP.NE.AND P2, PT, R16, 0x1, PT ;  /* 0x000000011000780c */ /* 0x000fc80003f45270 */
        /* <DEDUP_REMOVED lines=10> */
.L_x_19152:
        /* <DEDUP_REMOVED lines=13> */
.L_x_19154:
[----:B------:R-:W-:Y:S05]  /*b820*/  BSYNC.RECONVERGENT B1 ;  /* 0x0000000000017941 */ /* 0x000fea0003800200 */
.L_x_19153:
        /* <DEDUP_REMOVED lines=45> */
.L_x_19151:
[----:B------:R-:W-:Y:S05]  /*bb00*/  BSYNC.RECONVERGENT B0 ;  /* 0x0000000000007941 */ /* 0x000fea0003800200 */
.L_x_19150:
        /* <DEDUP_REMOVED lines=20> */
.L_x_19157:
        /* <DEDUP_REMOVED lines=13> */
.L_x_19159:
[----:B------:R-:W-:Y:S05]  /*bd20*/  BSYNC.RECONVERGENT B1 ;  /* 0x0000000000017941 */ /* 0x000fea0003800200 */
.L_x_19158:
        /* <DEDUP_REMOVED lines=45> */
.L_x_19156:
[----:B------:R-:W-:Y:S05]  /*c000*/  BSYNC.RECONVERGENT B0 ;  /* 0x0000000000007941 */ /* 0x000fea0003800200 */
.L_x_19155:
        /* <DEDUP_REMOVED lines=13> */
[----:B------:R-:W-:Y:S01]  /*c0e0*/  MOV R15, R202 ;  /* 0x000000ca000f7202 */ /* 0x000fe20000000f00 */
        /* <DEDUP_REMOVED lines=11> */
.L_x_19162:
        /* <DEDUP_REMOVED lines=13> */
.L_x_19164:
[----:B------:R-:W-:Y:S05]  /*c270*/  BSYNC.RECONVERGENT B1 ;  /* 0x0000000000017941 */ /* 0x000fea0003800200 */
.L_x_19163:
        /* <DEDUP_REMOVED lines=45> */
.L_x_19161:
[----:B------:R-:W-:Y:S05]  /*c550*/  BSYNC.RECONVERGENT B0 ;  /* 0x0000000000007941 */ /* 0x000fea0003800200 */
.L_x_19160:
        /* <DEDUP_REMOVED lines=20> */
.L_x_19167:
        /* <DEDUP_REMOVED lines=13> */
.L_x_19169:
[----:B------:R-:W-:Y:S05]  /*c770*/  BSYNC.RECONVERGENT B1 ;  /* 0x0000000000017941 */ /* 0x000fea0003800200 */
.L_x_19168:
        /* <DEDUP_REMOVED lines=45> */
.L_x_19166:
[----:B------:R-:W-:Y:S05]  /*ca50*/  BSYNC.RECONVERGENT B0 ;  /* 0x0000000000007941 */ /* 0x000fea0003800200 */
.L_x_19165:
        /* <DEDUP_REMOVED lines=25> */
.L_x_19172:
        /* <DEDUP_REMOVED lines=13> */
.L_x_19174:
[----:B------:R-:W-:Y:S05]  /*ccc0*/  BSYNC.RECONVERGENT B1 ;  /* 0x0000000000017941 */ /* 0x000fea0003800200 */
.L_x_19173:
        /* <DEDUP_REMOVED lines=45> */
.L_x_19171:
[----:B------:R-:W-:Y:S05]  /*cfa0*/  BSYNC.RECONVERGENT B0 ;  /* 0x0000000000007941 */ /* 0x000fea0003800200 */
.L_x_19170:
        /* <DEDUP_REMOVED lines=20> */
.L_x_19177:
        /* <DEDUP_REMOVED lines=13> */
.L_x_19179:
[----:B------:R-:W-:Y:S05]  /*d1c0*/  BSYNC.RECONVERGENT B1 ;  /* 0x0000000000017941 */ /* 0x000fea0003800200 */
.L_x_19178:
        /* <DEDUP_REMOVED lines=45> */
.L_x_19176:
[----:B------:R-:W-:Y:S05]  /*d4a0*/  BSYNC.RECONVERGENT B0 ;  /* 0x0000000000007941 */ /* 0x000fea0003800200 */
.L_x_19175:
        /* <DEDUP_REMOVED lines=25> */
.L_x_19182:
        /* <DEDUP_REMOVED lines=13> */
.L_x_19184:
[----:B------:R-:W-:Y:S05]  /*d710*/  BSYNC.RECONVERGENT B1 ;  /* 0x0000000000017941 */ /* 0x000fea0003800200 */
.L_x_19183:
        /* <DEDUP_REMOVED lines=45> */
.L_x_19181:
[----:B------:R-:W-:Y:S05]  /*d9f0*/  BSYNC.RECONVERGENT B0 ;  /* 0x0000000000007941 */ /* 0x000fea0003800200 */
.L_x_19180:
        /* <DEDUP_REMOVED lines=20> */
.L_x_19187:
        /* <DEDUP_REMOVED lines=15> */
.L_x_19189:
[----:B------:R-:W-:Y:S05]  /*dc30*/  BSYNC.RECONVERGENT B1 ;  /* 0x0000000000017941 */ /* 0x000fea0003800200 */
.L_x_19188:
        /* <DEDUP_REMOVED lines=45> */
.L_x_19186:
[----:B------:R-:W-:Y:S05]  /*df10*/  BSYNC.RECONVERGENT B0 ;  /* 0x0000000000007941 */ /* 0x000fea0003800200 */
.L_x_19185:
        /* <DEDUP_REMOVED lines=18> */
.L_x_19109:
        /* <DEDUP_REMOVED lines=16> */
.L_x_19193:
        /* <DEDUP_REMOVED lines=13> */
.L_x_19195:
[----:B------:R-:W-:Y:S05]  /*e210*/  BSYNC.RECONVERGENT B1 ;  /* 0x0000000000017941 */ /* 0x000fea0003800200 */
.L_x_19194:
        /* <DEDUP_REMOVED lines=43> */
[----:B------:R-:W-:-:S07]  /*e4d0*/  LOP3.LUT R182, R153, R182, R169, 0x96, !PT ;  /* 0x000000b699b67212 */ /* 0x000fce00078e96a9 */
.L_x_19192:
[----:B------:R-:W-:Y:S05]  /*e4e0*/  BSYNC.RECONVERGENT B0 ;  /* 0x0000000000007941 */ /* 0x000fea0003800200 */
.L_x_19191:
        /* <DEDUP_REMOVED lines=25> */
.L_x_19198:
        /* <DEDUP_REMOVED lines=13> */
.L_x_19200:
[----:B------:R-:W-:Y:S05]  /*e750*/  BSYNC.RECONVERGENT B1 ;  /* 0x0000000000017941 */ /* 0x000fea0003800200 */
.L_x_19199:
        /* <DEDUP_REMOVED lines=45> */
.L_x_19197:
[----:B------:R-:W-:Y:S05]  /*ea30*/  BSYNC.RECONVERGENT B0 ;  /* 0x0000000000007941 */ /* 0x000fea0003800200 */
.L_x_19196:
        /* <DEDUP_REMOVED lines=25> */
.L_x_19203:
        /* <DEDUP_REMOVED lines=13> */
.L_x_19205:
[----:B------:R-:W-:Y:S05]  /*eca0*/  BSYNC.RECONVERGENT B1 ;  /* 0x0000000000017941 */ /* 0x000fea0003800200 */
.L_x_19204:
        /* <DEDUP_REMOVED lines=45> */
.L_x_19202:
[----:B------:R-:W-:Y:S05]  /*ef80*/  BSYNC.RECONVERGENT B0 ;  /* 0x0000000000007941 */ /* 0x000fea0003800200 */
.L_x_19201:
        /* <DEDUP_REMOVED lines=25> */
.L_x_19208:
        /* <DEDUP_REMOVED lines=13> */
.L_x_19210:
[----:B------:R-:W-:Y:S05]  /*f1f0*/  BSYNC.RECONVERGENT B1 ;  /* 0x0000000000017941 */ /* 0x000fea0003800200 */
.L_x_19209:
        /* <DEDUP_REMOVED lines=45> */
.L_x_19207:
[----:B------:R-:W-:Y:S05]  /*f4d0*/  BSYNC.RECONVERGENT B0 ;  /* 0x0000000000007941 */ /* 0x000fea0003800200 */
.L_x_19206:
        /* <DEDUP_REMOVED lines=25> */
.L_x_19213:
        /* <DEDUP_REMOVED lines=13> */
.L_x_19215:
[----:B------:R-:W-:Y:S05]  /*f740*/  BSYNC.RECONVERGENT B1 ;  /* 0x0000000000017941 */ /* 0x000fea0003800200 */
.L_x_19214:
        /* <DEDUP_REMOVED lines=45> */
.L_x_19212:
[----:B------:R-:W-:Y:S05]  /*fa20*/  BSYNC.RECONVERGENT B0 ;  /* 0x0000000000007941 */ /* 0x000fea0003800200 */
.L_x_19211:
        /* <DEDUP_REMOVED lines=23> */
.L_x_19218:
        /* <DEDUP_REMOVED lines=13> */
.L_x_19220:
[----:B------:R-:W-:Y:S05]  /*fc70*/  BSYNC.RECONVERGENT B1 ;  /* 0x0000000000017941 */ /* 0x000fea0003800200 */
.L_x_19219:
        /* <DEDUP_REMOVED lines=45> */
.L_x_19217:
[----:B------:R-:W-:Y:S05]  /*ff50*/  BSYNC.RECONVERGENT B0 ;  /* 0x0000000000007941 */ /* 0x000fea0003800200 */
.L_x_19216:
        /* <DEDUP_REMOVED lines=23> */
.L_x_19223:
        /* <DEDUP_REMOVED lines=13> */
.L_x_19225:
[----:B------:R-:W-:Y:S05]  /*101a0*/  BSYNC.RECONVERGENT B1 ;  /* 0x0000000000017941 */ /* 0x000fea0003800200 */
.L_x_19224:
        /* <DEDUP_REMOVED lines=45> */
.L_x_19222:
[----:B------:R-:W-:Y:S05]  /*10480*/  BSYNC.RECONVERGENT B0 ;  /* 0x0000000000007941 */ /* 0x000fea0003800200 */
.L_x_19221:
        /* <DEDUP_REMOVED lines=23> */
.L_x_19228:
        /* <DEDUP_REMOVED lines=13> */
.L_x_19230:
[----:B------:R-:W-:Y:S05]  /*106d0*/  BSYNC.RECONVERGENT B1 ;  /* 0x0000000000017941 */ /* 0x000fea0003800200 */
.L_x_19229:
        /* <DEDUP_REMOVED lines=45> */
.L_x_19227:
[----:B------:R-:W-:Y:S05]  /*109b0*/  BSYNC.RECONVERGENT B0 ;  /* 0x0000000000007941 */ /* 0x000fea0003800200 */
.L_x_19226:
        /* <DEDUP_REMOVED lines=14> */
.L_x_19190:
        /* <DEDUP_REMOVED lines=47> */
.L_x_19231:
        /* <DEDUP_REMOVED lines=20> */
.L_x_19235:
        /* <DEDUP_REMOVED lines=13> */
.L_x_19237:
[----:B------:R-:W-:Y:S05]  /*10fa0*/  BSYNC.RECONVERGENT B1 ;  /* 0x0000000000017941 */ /* 0x000fea0003800200 */
.L_x_19236:
        /* <DEDUP_REMOVED lines=44> */
.L_x_19234:
[----:B------:R-:W-:Y:S05]  /*11270*/  BSYNC.RECONVERGENT B0 ;  /* 0x0000000000007941 */ /* 0x000fea0003800200 */
.L_x_19233:
        /* <DEDUP_REMOVED lines=22> */
.L_x_19240:
        /* <DEDUP_REMOVED lines=13> */
.L_x_19242:
[----:B------:R-:W-:Y:S05]  /*114b0*/  BSYNC.RECONVERGENT B1 ;  /* 0x0000000000017941 */ /* 0x000fea0003800200 */
.L_x_19241:
        /* <DEDUP_REMOVED lines=45> */
.L_x_19239:
[----:B------:R-:W-:Y:S05]  /*11790*/  BSYNC.RECONVERGENT B0 ;  /* 0x0000000000007941 */ /* 0x000fea0003800200 */
.L_x_19238:
        /* <DEDUP_REMOVED lines=25> */
.L_x_19245:
        /* <DEDUP_REMOVED lines=13> */
.L_x_19247:
[----:B------:R-:W-:Y:S05]  /*11a00*/  BSYNC.RECONVERGENT B1 ;  /* 0x0000000000017941 */ /* 0x000fea0003800200 */
.L_x_19246:
        /* <DEDUP_REMOVED lines=45> */
.L_x_19244:
[----:B------:R-:W-:Y:S05]  /*11ce0*/  BSYNC.RECONVERGENT B0 ;  /* 0x0000000000007941 */ /* 0x000fea0003800200 */
.L_x_19243:
        /* <DEDUP_REMOVED lines=22> */
.L_x_19250:
        /* <DEDUP_REMOVED lines=13> */
.L_x_19252:
[----:B------:R-:W-:Y:S05]  /*11f20*/  BSYNC.RECONVERGENT B1 ;  /* 0x0000000000017941 */ /* 0x000fea0003800200 */
.L_x_19251:
[----:B------:R-:W-:Y:S01]  /*11f30*/  IMAD.WIDE.U32 R14, R0, -0x326172a9, RZ ;  /* 0xcd9e8d57000e7825 */ /* 0x000fe200078e00ff */
[----:B-1----:R-:W-:-:S04]  /*11f40*/  LOP3.LUT R170, R6, R13, R159, 0x96, !PT ;  /* 0x0000000d06aa7212 */ /* 0x002fc800078e969f */
        /* <DEDUP_REMOVED lines=43> */
.L_x_19249:
[----:B------:R-:W-:Y:S05]  /*12200*/  BSYNC.RECONVERGENT B0 ;  /* 0x0000000000007941 */ /* 0x000fea0003800200 */
.L_x_19248:
        /* <DEDUP_REMOVED lines=12> */
[----:B-1----:R-:W-:Y:S01]  /*122d0*/  @P1 FADD.FTZ R171, R14, R11 ;  /* 0x0000000b0eab1221 */ /* 0x002fe20000010000 */
        /* <DEDUP_REMOVED lines=12> */
.L_x_19255:
        /* <DEDUP_REMOVED lines=13> */
.L_x_19257:
[----:B------:R-:W-:Y:S05]  /*12470*/  BSYNC.RECONVERGENT B1 ;  /* 0x0000000000017941 */ /* 0x000fea0003800200 */
.L_x_19256:
        /* <DEDUP_REMOVED lines=45> */
.L_x_19254:
[----:B------:R-:W-:Y:S05]  /*12750*/  BSYNC.RECONVERGENT B0 ;  /* 0x0000000000007941 */ /* 0x000fea0003800200 */
.L_x_19253:
        /* <DEDUP_REMOVED lines=22> */
.L_x_19260:
        /* <DEDUP_REMOVED lines=13> */
.L_x_19262:
[----:B------:R-:W-:Y:S05]  /*12990*/  BSYNC.RECONVERGENT B1 ;  /* 0x0000000000017941 */ /* 0x000fea0003800200 */
.L_x_19261:
        /* <DEDUP_REMOVED lines=45> */
.L_x_19259:
[----:B------:R-:W-:Y:S05]  /*12c70*/  BSYNC.RECONVERGENT B0 ;  /* 0x0000000000007941 */ /* 0x000fea0003800200 */
.L_x_19258:
        /* <DEDUP_REMOVED lines=25> */
.L_x_19265:
        /* <DEDUP_REMOVED lines=13> */
.L_x_19267:
[----:B------:R-:W-:Y:S05]  /*12ee0*/  BSYNC.RECONVERGENT B1 ;  /* 0x0000000000017941 */ /* 0x000fea0003800200 */
.L_x_19266:
        /* <DEDUP_REMOVED lines=45> */
.L_x_19264:
[----:B------:R-:W-:Y:S05]  /*131c0*/  BSYNC.RECONVERGENT B0 ;  /* 0x0000000000007941 */ /* 0x000fea0003800200 */
.L_x_19263:
        /* <DEDUP_REMOVED lines=22> */
.L_x_19270:
        /* <DEDUP_REMOVED lines=13> */
.L_x_19272:
[----:B------:R-:W-:Y:S05]  /*13400*/  BSYNC.RECONVERGENT B1 ;  /* 0x0000000000017941 */ /* 0x000fea0003800200 */
.L_x_19271:
        /* <DEDUP_REMOVED lines=45> */
.L_x_19269:
[----:B------:R-:W-:Y:S05]  /*136e0*/  BSYNC.RECONVERGENT B0 ;  /* 0x0000000000007941 */ /* 0x000fea0003800200 */
.L_x_19268:
[----:B------:R-:W-:Y:S01]  /*136f0*/  I2FP.F32.U32 R14, R13 ;  /* 0x0000000d000e7245 */ /* 0x000fe20000201000 */
[----:B------:R-:W-:Y:S01]  /*13700*/  HADD2.F32 R13, -RZ, R41.H1_H1 ;  /* 0x30000029ff0d7230 */ /* 0x000fe20000004100 */
[----:B------:R-:W-:Y:S01]  /*13710*/  BSSY.RECONVERGENT B0, `(.L_x_19273) ;  /* 0x0000052000007945 */ /* 0x000fe20003800200 */
[----:B------:R-:W-:Y:S02]  /*13720*/  @P1 HADD2.F32 R173, -RZ, R37.H1_H1 ;  /* 0x30000025ffad1230 */ /* 0x000fe40000004100 */
        /* <DEDUP_REMOVED lines=21> */
.L_x_19275:
        /* <DEDUP_REMOVED lines=13> */
.L_x_19277:
[----:B------:R-:W-:Y:S05]  /*13950*/  BSYNC.RECONVERGENT B1 ;  /* 0x0000000000017941 */ /* 0x000fea0003800200 */
.L_x_19276:
        /* <DEDUP_REMOVED lines=45> */
.L_x_19274:
[----:B------:R-:W-:Y:S05]  /*13c30*/  BSYNC.RECONVERGENT B0 ;  /* 0x0000000000007941 */ /* 0x000fea0003800200 */
.L_x_19273:
        /* <DEDUP_REMOVED lines=20> */
.L_x_19280:
        /* <DEDUP_REMOVED lines=13> */
.L_x_19282:
[----:B------:R-:W-:Y:S05]  /*13e50*/  BSYNC.RECONVERGENT B1 ;  /* 0x0000000000017941 */ /* 0x000fea0003800200 */
.L_x_19281:
        /* <DEDUP_REMOVED lines=45> */
.L_x_19279:
[----:B------:R-:W-:Y:S05]  /*14130*/  BSYNC.RECONVERGENT B0 ;  /* 0x0000000000007941 */ /* 0x000fea0003800200 */
.L_x_19278:
        /* <DEDUP_REMOVED lines=25> */
.L_x_19285:
        /* <DEDUP_REMOVED lines=13> */
.L_x_19287:
[----:B------:R-:W-:Y:S05]  /*143a0*/  BSYNC.RECONVERGENT B1 ;  /* 0x0000000000017941 */ /* 0x000fea0003800200 */
.L_x_19286:
        /* <DEDUP_REMOVED lines=45> */
.L_x_19284:
[----:B------:R-:W-:Y:S05]  /*14680*/  BSYNC.RECONVERGENT B0 ;  /* 0x0000000000007941 */ /* 0x000fea0003800200 */
.L_x_19283:
        /* <DEDUP_REMOVED lines=20> */
.L_x_19290:
        /* <DEDUP_REMOVED lines=13> */
.L_x_19292:
[----:B------:R-:W-:Y:S05]  /*148a0*/  BSYNC.RECONVERGENT B1 ;  /* 0x0000000000017941 */ /* 0x000fea0003800200 */
.L_x_19291:
        /* <DEDUP_REMOVED lines=45> */
.L_x_19289:
[----:B------:R-:W-:Y:S05]  /*14b80*/  BSYNC.RECONVERGENT B0 ;  /* 0x0000000000007941 */ /* 0x000fea0003800200 */
.L_x_19288:
        /* <DEDUP_REMOVED lines=25> */
.L_x_19295:
        /* <DEDUP_REMOVED lines=13> */
.L_x_19297:
[----:B------:R-:W-:Y:S05]  /*14df0*/  BSYNC.RECONVERGENT B1 ;  /* 0x0000000000017941 */ /* 0x000fea0003800200 */
.L_x_19296:
        /* <DEDUP_REMOVED lines=45> */
.L_x_19294:
[----:B------:R-:W-:Y:S05]  /*150d0*/  BSYNC.RECONVERGENT B0 ;  /* 0x0000000000007941 */ /* 0x000fea0003800200 */
.L_x_19293:
        /* <DEDUP_REMOVED lines=20> */
.L_x_19300:
        /* <DEDUP_REMOVED lines=13> */
.L_x_19302:
[----:B------:R-:W-:Y:S05]  /*152f0*/  BSYNC.RECONVERGENT B1 ;  /* 0x0000000000017941 */ /* 0x000fea0003800200 */
.L_x_19301:
        /* <DEDUP_REMOVED lines=45> */
.L_x_19299:
[----:B------:R-:W-:Y:S05]  /*155d0*/  BSYNC.RECONVERGENT B0 ;  /* 0x0000000000007941 */ /* 0x000fea0003800200 */
.L_x_19298:
        /* <DEDUP_REMOVED lines=25> */
.L_x_19305:
        /* <DEDUP_REMOVED lines=13> */
.L_x_19307:
[----:B------:R-:W-:Y:S05]  /*15840*/  BSYNC.RECONVERGENT B1 ;  /* 0x0000000000017941 */ /* 0x000fea0003800200 */
.L_x_19306:
        /* <DEDUP_REMOVED lines=44> */
[----:B------:R-:W-:-:S07]  /*15b10*/  MOV R192, R180 ;  /* 0x000000b400c07202 */ /* 0x000fce0000000f00 */
.L_x_19304:
[----:B------:R-:W-:Y:S05]  /*15b20*/  BSYNC.RECONVERGENT B0 ;  /* 0x0000000000007941 */ /* 0x000fea0003800200 */
.L_x_19303:
        /* <DEDUP_REMOVED lines=20> */
.L_x_19310:
        /* <DEDUP_REMOVED lines=15> */
.L_x_19312:
[----:B------:R-:W-:Y:S05]  /*15d60*/  BSYNC.RECONVERGENT B1 ;  /* 0x0000000000017941 */ /* 0x000fea0003800200 */
.L_x_19311:
        /* <DEDUP_REMOVED lines=45> */
.L_x_19309:
[----:B------:R-:W-:Y:S05]  /*16040*/  BSYNC.RECONVERGENT B0 ;  /* 0x0000000000007941 */ /* 0x000fea0003800200 */
.L_x_19308:
        /* <DEDUP_REMOVED lines=12> */
[----:B------:R-:W-:Y:S01]  /*16110*/  @P1 FADD.FTZ R176, R183, R142 ;  /* 0x0000008eb7b01221 */ /* 0x000fe20000010000 */
[----:B------:R-:W-:Y:S02]  /*16120*/  @!P1 MOV R176, R142 ;  /* 0x0000008e00b09202 */ /* 0x000fe40000000f00 */
[----:B------:R-:W-:Y:S02]  /*16130*/  PRMT R142, R179, 0x5410, R188 ;  /* 0x00005410b38e7816 */ /* 0x000fe400000000bc */
[----:B------:R-:W-:-:S04]  /*16140*/  F2FP.F16.F32.PACK_AB R180, RZ, R176 ;  /* 0x000000b0ffb4723e */ /* 0x000fc800000000ff */
[----:B------:R-:W-:Y:S01]  /*16150*/  PRMT R143, R178, 0x5410, R180 ;  /* 0x00005410b28f7816 */ /* 0x000fe200000000b4 */
[----:B------:R-:W-:Y:S06]  /*16160*/  BRA `(.L_x_19313) ;  /* 0x0000002800987947 */ /* 0x000fec0003800000 */
.L_x_19232:
        /* <DEDUP_REMOVED lines=16> */
.L_x_19316:
        /* <DEDUP_REMOVED lines=13> */
.L_x_19318:
[----:B------:R-:W-:Y:S05]  /*16340*/  BSYNC.RECONVERGENT B1 ;  /* 0x0000000000017941 */ /* 0x000fea0003800200 */
.L_x_19317:
        /* <DEDUP_REMOVED lines=44> */
.L_x_19315:
[----:B------:R-:W-:Y:S05]  /*16610*/  BSYNC.RECONVERGENT B0 ;  /* 0x0000000000007941 */ /* 0x000fea0003800200 */
.L_x_19314:
[----:B------:R-:W-:Y:S01]  /*16620*/  I2FP.F32.U32 R168, R170 ;  /* 0x000000aa00a87245 */ /* 0x000fe20000201000 */
[----:B-----5:R-:W-:Y:S01]  /*16630*/  HADD2.F32 R171, -RZ, R140.H0_H0 ;  /* 0x2000008cffab7230 */ /* 0x020fe20000004100 */
[----:B------:R-:W-:Y:S01]  /*16640*/  ISETP.NE.AND P3, PT, R172, 0x1, PT ;  /* 0x00000001ac00780c */ /* 0x000fe20003f65270 */
[----:B------:R-:W-:Y:S01]  /*16650*/  @P1 HADD2.F32 R173, -RZ, R36.H0_H0 ;  /* 0x20000024ffad1230 */ /* 0x000fe20000004100 */
[----:B------:R-:W-:Y:S01]  /*16660*/  LOP3.LUT R9, R9, 0xffffffef, RZ, 0xc0, !PT ;  /* 0xffffffef09097812 */ /* 0x000fe200078ec0ff */
[----:B------:R-:W-:Y:S01]  /*16670*/  FFMA.FTZ R168, R168, R33, 1.1641532182693481445e-10 ;  /* 0x2f000000a8a87423 */ /* 0x000fe20000010021 */
[----:B------:R-:W-:Y:S01]  /*16680*/  FMUL.FTZ R171, R171, R34 ;  /* 0x00000022abab7220 */ /* 0x000fe20000410000 */
[----:B------:R-:W-:Y:S03]  /*16690*/  BSSY.RECONVERGENT B0, `(.L_x_19319) ;  /* 0x000004d000007945 */ /* 0x000fe60003800200 */
[----:B------:R-:W-:-:S04]  /*166a0*/  FSETP.GTU.FTZ.AND P2, PT, R168, R35, PT ;  /* 0x00000023a800720b */ /* 0x000fc80003f5c000 */
[----:B------:R-:W-:Y:S01]  /*166b0*/  FSEL R168, R171, RZ, !P2 ;  /* 0x000000ffaba87208 */ /* 0x000fe20005000000 */
[----:B------:R-:W-:Y:S01]  /*166c0*/  IMAD.MOV.U32 R171, RZ, RZ, R202 ;  /* 0x000000ffffab7224 */ /* 0x000fe200078e00ca */
        /* <DEDUP_REMOVED lines=14> */
.L_x_19321:
        /* <DEDUP_REMOVED lines=13> */
.L_x_19323:
[----:B------:R-:W-:Y:S05]  /*16880*/  BSYNC.RECONVERGENT B1 ;  /* 0x0000000000017941 */ /* 0x000fea0003800200 */
.L_x_19322:
        /* <DEDUP_REMOVED lines=45> */
.L_x_19320:
[----:B------:R-:W-:Y:S05]  /*16b60*/  BSYNC.RECONVERGENT B0 ;  /* 0x0000000000007941 */ /* 0x000fea0003800200 */
.L_x_19319:
        /* <DEDUP_REMOVED lines=25> */
.L_x_19326:
        /* <DEDUP_REMOVED lines=13> */
.L_x_19328:
[----:B------:R-:W-:Y:S05]  /*16dd0*/  BSYNC.RECONVERGENT B1 ;  /* 0x0000000000017941 */ /* 0x000fea0003800200 */
.L_x_19327:
        /* <DEDUP_REMOVED lines=45> */
.L_x_19325:
[----:B------:R-:W-:Y:S05]  /*170b0*/  BSYNC.RECONVERGENT B0 ;  /* 0x0000000000007941 */ /* 0x000fea0003800200 */
.L_x_19324:
        /* <DEDUP_REMOVED lines=25> */
.L_x_19331:
        /* <DEDUP_REMOVED lines=13> */
.L_x_19333:
[----:B------:R-:W-:Y:S05]  /*17320*/  BSYNC.RECONVERGENT B1 ;  /* 0x0000000000017941 */ /* 0x000fea0003800200 */
.L_x_19332:
        /* <DEDUP_REMOVED lines=45> */
.L_x_19330:
[----:B------:R-:W-:Y:S05]  /*17600*/  BSYNC.RECONVERGENT B0 ;  /* 0x0000000000007941 */ /* 0x000fea0003800200 */
.L_x_19329:
        /* <DEDUP_REMOVED lines=25> */
.L_x_19336:
        /* <DEDUP_REMOVED lines=13> */
.L_x_19338:
[----:B------:R-:W-:Y:S05]  /*17870*/  BSYNC.RECONVERGENT B1 ;  /* 0x0000000000017941 */ /* 0x000fea0003800200 */
.L_x_19337:
        /* <DEDUP_REMOVED lines=45> */
.L_x_19335:
[----:B------:R-:W-:Y:S05]  /*17b50*/  BSYNC.RECONVERGENT B0 ;  /* 0x0000000000007941 */ /* 0x000fea0003800200 */
.L_x_19334:
        /* <DEDUP_REMOVED lines=23> */
.L_x_19341:
        /* <DEDUP_REMOVED lines=13> */
.L_x_19343:
[----:B------:R-:W-:Y:S05]  /*17da0*/  BSYNC.RECONVERGENT B1 ;  /* 0x0000000000017941 */ /* 0x000fea0003800200 */
.L_x_19342:
        /* <DEDUP_REMOVED lines=45> */
.L_x_19340:
[----:B------:R-:W-:Y:S05]  /*18080*/  BSYNC.RECONVERGENT B0 ;  /* 0x0000000000007941 */ /* 0x000fea0003800200 */
.L_x_19339:
        /* <DEDUP_REMOVED lines=23> */
.L_x_19346:
        /* <DEDUP_REMOVED lines=13> */
.L_x_19348:
[----:B------:R-:W-:Y:S05]  /*182d0*/  BSYNC.RECONVERGENT B1 ;  /* 0x0000000000017941 */ /* 0x000fea0003800200 */
.L_x_19347:
        /* <DEDUP_REMOVED lines=43> */
[----:B------:R-:W-:Y:S01]  /*18590*/  IMAD.MOV.U32 R192, RZ, RZ, R180 ;  /* 0x000000ffffc07224 */ /* 0x000fe200078e00b4 */
[----:B------:R-:W-:-:S07]  /*185a0*/  LOP3.LUT R182, R183, R182, R181, 0x96, !PT ;  /* 0x000000b6b7b67212 */ /* 0x000fce00078e96b5 */
.L_x_19345:
[----:B------:R-:W-:Y:S05]  /*185b0*/  BSYNC.RECONVERGENT B0 ;  /* 0x0000000000007941 */ /* 0x000fea0003800200 */
.L_x_19344:
        /* <DEDUP_REMOVED lines=23> */
.L_x_19351:
        /* <DEDUP_REMOVED lines=13> */
.L_x_19353:
[----:B------:R-:W-:Y:S05]  /*18800*/  BSYNC.RECONVERGENT B1 ;  /* 0x0000000000017941 */ /* 0x000fea0003800200 */
.L_x_19352:
        /* <DEDUP_REMOVED lines=45> */
.L_x_19350:
[----:B------:R-:W-:Y:S05]  /*18ae0*/  BSYNC.RECONVERGENT B0 ;  /* 0x0000000000007941 */ /* 0x000fea0003800200 */
.L_x_19349:
        /* <DEDUP_REMOVED lines=14> */
.L_x_19313:
        /* <DEDUP_REMOVED lines=47> */
.L_x_19354:
        /* <DEDUP_REMOVED lines=20> */
.L_x_19358:
        /* <DEDUP_REMOVED lines=13> */
.L_x_19360:
[----:B------:R-:W-:Y:S05]  /*190d0*/  BSYNC.RECONVERGENT B1 ;  /* 0x0000000000017941 */ /* 0x000fea0003800200 */
.L_x_19359:
        /* <DEDUP_REMOVED lines=44> */
.L_x_19357:
[----:B------:R-:W-:Y:S05]  /*193a0*/  BSYNC.RECONVERGENT B0 ;  /* 0x0000000000007941 */ /* 0x000fea0003800200 */
.L_x_19356:
        /* <DEDUP_REMOVED lines=11> */
[----:B--2---:R-:W-:-:S11]  /*19460*/  FSEL R178, R11, RZ, !P2 ;  /* 0x000000ff0bb27208 */ /* 0x004fd60005000000 */
        /* <DEDUP_REMOVED lines=10> */
.L_x_19363:
        /* <DEDUP_REMOVED lines=13> */
.L_x_19365:
[----:B------:R-:W-:Y:S05]  /*195e0*/  BSYNC.RECONVERGENT B1 ;  /* 0x0000000000017941 */ /* 0x000fea0003800200 */
.L_x_19364:
        /* <DEDUP_REMOVED lines=45> */
.L_x_19362:
[----:B------:R-:W-:Y:S05]  /*198c0*/  BSYNC.RECONVERGENT B0 ;  /* 0x0000000000007941 */ /* 0x000fea0003800200 */
.L_x_19361:
        /* <DEDUP_REMOVED lines=25> */
.L_x_19368:
        /* <DEDUP_REMOVED lines=13> */
.L_x_19370:
[----:B------:R-:W-:Y:S05]  /*19b30*/  BSYNC.RECONVERGENT B1 ;  /* 0x0000000000017941 */ /* 0x000fea0003800200 */
.L_x_19369:
        /* <DEDUP_REMOVED lines=45> */
.L_x_19367:
[----:B------:R-:W-:Y:S05]  /*19e10*/  BSYNC.RECONVERGENT B0 ;  /* 0x0000000000007941 */ /* 0x000fea0003800200 */
.L_x_19366:
        /* <DEDUP_REMOVED lines=22> */
.L_x_19373:
        /* <DEDUP_REMOVED lines=13> */
.L_x_19375:
[----:B------:R-:W-:Y:S05]  /*1a050*/  BSYNC.RECONVERGENT B1 ;  /* 0x0000000000017941 */ /* 0x000fea0003800200 */
.L_x_19374:
        /* <DEDUP_REMOVED lines=45> */
.L_x_19372:
[----:B------:R-:W-:Y:S05]  /*1a330*/  BSYNC.RECONVERGENT B0 ;  /* 0x0000000000007941 */ /* 0x000fea0003800200 */
.L_x_19371:
        /* <DEDUP_REMOVED lines=25> */
.L_x_19378:
        /* <DEDUP_REMOVED lines=13> */
.L_x_19380:
[----:B------:R-:W-:Y:S05]  /*1a5a0*/  BSYNC.RECONVERGENT B1 ;  /* 0x0000000000017941 */ /* 0x000fea0003800200 */
.L_x_19379:
        /* <DEDUP_REMOVED lines=45> */
.L_x_19377:
[----:B------:R-:W-:Y:S05]  /*1a880*/  BSYNC.RECONVERGENT B0 ;  /* 0x0000000000007941 */ /* 0x000fea0003800200 */
.L_x_19376:
        /* <DEDUP_REMOVED lines=22> */
.L_x_19383:
        /* <DEDUP_REMOVED lines=13> */
.L_x_19385:
[----:B------:R-:W-:Y:S05]  /*1aac0*/  BSYNC.RECONVERGENT B1 ;  /* 0x0000000000017941 */ /* 0x000fea0003800200 */
.L_x_19384:
        /* <DEDUP_REMOVED lines=45> */
.L_x_19382:
[----:B------:R-:W-:Y:S05]  /*1ada0*/  BSYNC.RECONVERGENT B0 ;  /* 0x0000000000007941 */ /* 0x000fea0003800200 */
.L_x_19381:
        /* <DEDUP_REMOVED lines=25> */
.L_x_19388:
        /* <DEDUP_REMOVED lines=13> */
.L_x_19390:
[----:B------:R-:W-:Y:S05]  /*1b010*/  BSYNC.RECONVERGENT B1 ;  /* 0x0000000000017941 */ /* 0x000fea0003800200 */
.L_x_19389:
        /* <DEDUP_REMOVED lines=45> */
.L_x_19387:
[----:B------:R-:W-:Y:S05]  /*1b2f0*/  BSYNC.RECONVERGENT B0 ;  /* 0x0000000000007941 */ /* 0x000fea0003800200 */
.L_x_19386:
        /* <DEDUP_REMOVED lines=22> */
.L_x_19393:
        /* <DEDUP_REMOVED lines=13> */
.L_x_19395:
[----:B------:R-:W-:Y:S05]  /*1b530*/  BSYNC.RECONVERGENT B1 ;  /* 0x0000000000017941 */ /* 0x000fea0003800200 */
.L_x_19394:
        /* <DEDUP_REMOVED lines=45> */
.L_x_19392:
[----:B------:R-:W-:Y:S05]  /*1b810*/  BSYNC.RECONVERGENT B0 ;  /* 0x0000000000007941 */ /* 0x000fea0003800200 */
.L_x_19391:
        /* <DEDUP_REMOVED lines=25> */
.L_x_19398:
        /* <DEDUP_REMOVED lines=13> */
.L_x_19400:
[----:B------:R-:W-:Y:S05]  /*1ba80*/  BSYNC.RECONVERGENT B1 ;  /* 0x0000000000017941 */ /* 0x000fea0003800200 */
.L_x_19399:
        /* <DEDUP_REMOVED lines=45> */
.L_x_19397:
[----:B------:R-:W-:Y:S05]  /*1bd60*/  BSYNC.RECONVERGENT B0 ;  /* 0x0000000000007941 */ /* 0x000fea0003800200 */
.L_x_19396:
        /* <DEDUP_REMOVED lines=20> */
.L_x_19403:
        /* <DEDUP_REMOVED lines=13> */
.L_x_19405:
[----:B------:R-:W-:Y:S05]  /*1bf80*/  BSYNC.RECONVERGENT B1 ;  /* 0x0000000000017941 */ /* 0x000fea0003800200 */
.L_x_19404:
        /* <DEDUP_REMOVED lines=45> */
.L_x_19402:
[----:B------:R-:W-:Y:S05]  /*1c260*/  BSYNC.RECONVERGENT B0 ;  /* 0x0000000000007941 */ /* 0x000fea0003800200 */
.L_x_19401:
        /* <DEDUP_REMOVED lines=25> */
.L_x_19408:
        /* <DEDUP_REMOVED lines=13> */
.L_x_19410:
[----:B------:R-:W-:Y:S05]  /*1c4d0*/  BSYNC.RECONVERGENT B1 ;  /* 0x0000000000017941 */ /* 0x000fea0003800200 */
.L_x_19409:
        /* <DEDUP_REMOVED lines=45> */
.L_x_19407:
[----:B------:R-:W-:Y:S05]  /*1c7b0*/  BSYNC.RECONVERGENT B0 ;  /* 0x0000000000007941 */ /* 0x000fea0003800200 */
.L_x_19406:
        /* <DEDUP_REMOVED lines=20> */
.L_x_19413:
        /* <DEDUP_REMOVED lines=13> */
.L_x_19415:
[----:B------:R-:W-:Y:S05]  /*1c9d0*/  BSYNC.RECONVERGENT B1 ;  /* 0x0000000000017941 */ /* 0x000fea0003800200 */
.L_x_19414:
        /* <DEDUP_REMOVED lines=43> */
[----:B------:R-:W-:Y:S01]  /*1cc90*/  IMAD.MOV.U32 R141, RZ, RZ, R204 ;  /* 0x000000ffff8d7224 */ /* 0x000fe200078e00cc */
[----:B------:R-:W-:-:S07]  /*1cca0*/  MOV R204, R140 ;  /* 0x0000008c00cc7202 */ /* 0x000fce0000000f00 */
.L_x_19412:
[----:B------:R-:W-:Y:S05]  /*1ccb0*/  BSYNC.RECONVERGENT B0 ;  /* 0x0000000000007941 */ /* 0x000fea0003800200 */
.L_x_19411:
        /* <DEDUP_REMOVED lines=26> */
.L_x_19418:
        /* <DEDUP_REMOVED lines=13> */
.L_x_19420:
[----:B------:R-:W-:Y:S05]  /*1cf30*/  BSYNC.RECONVERGENT B1 ;  /* 0x0000000000017941 */ /* 0x000fea0003800200 */
.L_x_19419:
        /* <DEDUP_REMOVED lines=45> */
.L_x_19417:
[----:B------:R-:W-:Y:S05]  /*1d210*/  BSYNC.RECONVERGENT B0 ;  /* 0x0000000000007941 */ /* 0x000fea0003800200 */
.L_x_19416:
        /* <DEDUP_REMOVED lines=20> */
.L_x_19423:
        /* <DEDUP_REMOVED lines=13> */
.L_x_19425:
[----:B------:R-:W-:Y:S05]  /*1d430*/  BSYNC.RECONVERGENT B1 ;  /* 0x0000000000017941 */ /* 0x000fea0003800200 */
.L_x_19424:
        /* <DEDUP_REMOVED lines=45> */
.L_x_19422:
[----:B------:R-:W-:Y:S05]  /*1d710*/  BSYNC.RECONVERGENT B0 ;  /* 0x0000000000007941 */ /* 0x000fea0003800200 */
.L_x_19421:
        /* <DEDUP_REMOVED lines=26> */
.L_x_19428:
        /* <DEDUP_REMOVED lines=13> */
.L_x_19430:
[----:B------:R-:W-:Y:S05]  /*1d990*/  BSYNC.RECONVERGENT B1 ;  /* 0x0000000000017941 */ /* 0x000fea0003800200 */
.L_x_19429:
        /* <DEDUP_REMOVED lines=44> */
[----:B------:R-:W-:-:S07]  /*1dc60*/  IMAD.MOV.U32 R204, RZ, RZ, R140 ;  /* 0x000000ffffcc7224 */ /* 0x000fce00078e008c */
.L_x_19427:
[----:B------:R-:W-:Y:S05]  /*1dc70*/  BSYNC.RECONVERGENT B0 ;  /* 0x0000000000007941 */ /* 0x000fea0003800200 */
.L_x_19426:
        /* <DEDUP_REMOVED lines=20> */
.L_x_19433:
        /* <DEDUP_REMOVED lines=15> */
.L_x_19435:
[----:B------:R-:W-:Y:S05]  /*1deb0*/  BSYNC.RECONVERGENT B1 ;  /* 0x0000000000017941 */ /* 0x000fea0003800200 */
.L_x_19434:
        /* <DEDUP_REMOVED lines=45> */
.L_x_19432:
[----:B------:R-:W-:Y:S05]  /*1e190*/  BSYNC.RECONVERGENT B0 ;  /* 0x0000000000007941 */ /* 0x000fea0003800200 */
.L_x_19431:
[----:B------:R-:W-:Y:S01]  /*1e1a0*/  I2FP.F32.U32 R140, R141 ;  /* 0x0000008d008c7245 */ /* 0x000fe20000201000 */
[----:B------:R-:W-:Y:S02]  /*1e1b0*/  HADD2.F32 R141, -RZ, R43.H1_H1 ;  /* 0x3000002bff8d7230 */ /* 0x000fe40000004100 */
[----:B------:R-:W-:Y:S02]  /*1e1c0*/  @P1 HADD2.F32 R142, -RZ, R39.H1_H1 ;  /* 0x30000027ff8e1230 */ /* 0x000fe40000004100 */
[----:B------:R-:W-:Y:S01]  /*1e1d0*/  FFMA.FTZ R140, R140, R33, 1.1641532182693481445e-10 ;  /* 0x2f0000008c8c7423 */ /* 0x000fe20000010021 */
[----:B------:R-:W-:-:S04]  /*1e1e0*/  FMUL.FTZ R141, R141, R34 ;  /* 0x000000228d8d7220 */ /* 0x000fc80000410000 */
[----:B------:R-:W-:-:S04]  /*1e1f0*/  FSETP.GTU.FTZ.AND P6, PT, R140, R35, PT ;  /* 0x000000238c00720b */ /* 0x000fc80003fdc000 */
[----:B------:R-:W-:Y:S02]  /*1e200*/  FSEL R141, R141, RZ, !P6 ;  /* 0x000000ff8d8d7208 */ /* 0x000fe40007000000 */
[----:B------:R-:W-:-:S03]  /*1e210*/  SEL R140, RZ, 0x1, P6 ;  /* 0x00000001ff8c7807 */ /* 0x000fc60003000000 */
[----:B------:R-:W-:-:S04]  /*1e220*/  FADD.FTZ R141, R190, R141 ;  /* 0x0000008dbe8d7221 */ /* 0x000fc80000010000 */
[--C-:B------:R-:W-:Y:S01]  /*1e230*/  @P1 FADD.FTZ R190, R142, R141.reuse ;  /* 0x0000008d8ebe1221 */ /* 0x100fe20000010000 */
[----:B------:R-:W-:Y:S01]  /*1e240*/  @!P1 IMAD.MOV.U32 R190, RZ, RZ, R141 ;  /* 0x000000ffffbe9224 */ /* 0x000fe200078e008d */
[----:B------:R-:W-:Y:S02]  /*1e250*/  PRMT R141, R17, 0x5410, R194 ;  /* 0x00005410118d7816 */ /* 0x000fe400000000c2 */
[----:B------:R-:W-:Y:S02]  /*1e260*/  PRMT R17, R140, 0x7610, R17 ;  /* 0x000076108c117816 */ /* 0x000fe40000000011 */
[----:B------:R-:W-:Y:S02]  /*1e270*/  F2FP.F16.F32.PACK_AB R143, RZ, R190 ;  /* 0x000000beff8f723e */ /* 0x000fe400000000ff */
[----:B------:R-:W-:Y:S02]  /*1e280*/  PRMT R142, R195, 0x5410, R196 ;  /* 0x00005410c38e7816 */ /* 0x000fe400000000c4 */
[----:B------:R-:W-:-:S02]  /*1e290*/  PRMT R140, R189, 0x5410, R192 ;  /* 0x00005410bd8c7816 */ /* 0x000fc400000000c0 */
[----:B------:R-:W-:Y:S01]  /*1e2a0*/  PRMT R143, R193, 0x5410, R143 ;  /* 0x00005410c18f7816 */ /* 0x000fe2000000008f */
[----:B------:R-:W-:Y:S06]  /*1e2b0*/  BRA `(.L_x_19436) ;  /* 0x0000002800987947 */ /* 0x000fec0003800000 */
.L_x_19355:
        /* <DEDUP_REMOVED lines=16> */
.L_x_19439:
        /* <DEDUP_REMOVED lines=13> */
.L_x_19441:
[----:B------:R-:W-:Y:S05]  /*1e490*/  BSYNC.RECONVERGENT B1 ;  /* 0x0000000000017941 */ /* 0x000fea0003800200 */
.L_x_19440:
        /* <DEDUP_REMOVED lines=43> */
[----:B------:R-:W-:-:S07]  /*1e750*/  LOP3.LUT R182, R179, R182, R205, 0x96, !PT ;  /* 0x000000b6b3b67212 */ /* 0x000fce00078e96cd */
.L_x_19438:
[----:B------:R-:W-:Y:S05]  /*1e760*/  BSYNC.RECONVERGENT B0 ;  /* 0x0000000000007941 */ /* 0x000fea0003800200 */
.L_x_19437:
        /* <DEDUP_REMOVED lines=25> */
.L_x_19444:
        /* <DEDUP_REMOVED lines=13> */
.L_x_19446:
[----:B------:R-:W-:Y:S05]  /*1e9d0*/  BSYNC.RECONVERGENT B1 ;  /* 0x0000000000017941 */ /* 0x000fea0003800200 */
.L_x_19445:
        /* <DEDUP_REMOVED lines=45> */
.L_x_19443:
[----:B------:R-:W-:Y:S05]  /*1ecb0*/  BSYNC.RECONVERGENT B0 ;  /* 0x0000000000007941 */ /* 0x000fea0003800200 */
.L_x_19442:
        /* <DEDUP_REMOVED lines=25> */
.L_x_19449:
        /* <DEDUP_REMOVED lines=13> */
.L_x_19451:
[----:B------:R-:W-:Y:S05]  /*1ef20*/  BSYNC.RECONVERGENT B1 ;  /* 0x0000000000017941 */ /* 0x000fea0003800200 */
.L_x_19450:
        /* <DEDUP_REMOVED lines=45> */
.L_x_19448:
[----:B------:R-:W-:Y:S05]  /*1f200*/  BSYNC.RECONVERGENT B0 ;  /* 0x0000000000007941 */ /* 0x000fea0003800200 */
.L_x_19447:
        /* <DEDUP_REMOVED lines=25> */
.L_x_19454:
        /* <DEDUP_REMOVED lines=13> */
.L_x_19456:
[----:B------:R-:W-:Y:S05]  /*1f470*/  BSYNC.RECONVERGENT B1 ;  /* 0x0000000000017941 */ /* 0x000fea0003800200 */
.L_x_19455:
        /* <DEDUP_REMOVED lines=45> */
.L_x_19453:
[----:B------:R-:W-:Y:S05]  /*1f750*/  BSYNC.RECONVERGENT B0 ;  /* 0x0000000000007941 */ /* 0x000fea0003800200 */
.L_x_19452:
        /* <DEDUP_REMOVED lines=25> */
.L_x_19459:
        /* <DEDUP_REMOVED lines=13> */
.L_x_19461:
[----:B------:R-:W-:Y:S05]  /*1f9c0*/  BSYNC.RECONVERGENT B1 ;  /* 0x0000000000017941 */ /* 0x000fea0003800200 */
.L_x_19460:
        /* <DEDUP_REMOVED lines=45> */
.L_x_19458:
[----:B------:R-:W-:Y:S05]  /*1fca0*/  BSYNC.RECONVERGENT B0 ;  /* 0x0000000000007941 */ /* 0x000fea0003800200 */
.L_x_19457:
        /* <DEDUP_REMOVED lines=23> */
.L_x_19464:
        /* <DEDUP_REMOVED lines=13> */
.L_x_19466:
[----:B------:R-:W-:Y:S05]  /*1fef0*/  BSYNC.RECONVERGENT B1 ;  /* 0x0000000000017941 */ /* 0x000fea0003800200 */
.L_x_19465:
        /* <DEDUP_REMOVED lines=45> */
.L_x_19463:
[----:B------:R-:W-:Y:S05]  /*201d0*/  BSYNC.RECONVERGENT B0 ;  /* 0x0000000000007941 */ /* 0x000fea0003800200 */
.L_x_19462:
        /* <DEDUP_REMOVED lines=23> */
.L_x_19469:
        /* <DEDUP_REMOVED lines=13> */
.L_x_19471:
[----:B------:R-:W-:Y:S05]  /*20420*/  BSYNC.RECONVERGENT B1 ;  /* 0x0000000000017941 */ /* 0x000fea0003800200 */
.L_x_19470:
        /* <DEDUP_REMOVED lines=45> */
.L_x_19468:
[----:B------:R-:W-:Y:S05]  /*20700*/  BSYNC.RECONVERGENT B0 ;  /* 0x0000000000007941 */ /* 0x000fea0003800200 */
.L_x_19467:
        /* <DEDUP_REMOVED lines=23> */
.L_x_19474:
        /* <DEDUP_REMOVED lines=13> */
.L_x_19476:
[----:B------:R-:W-:Y:S05]  /*20950*/  BSYNC.RECONVERGENT B1 ;  /* 0x0000000000017941 */ /* 0x000fea0003800200 */
.L_x_19475:
        /* <DEDUP_REMOVED lines=45> */
.L_x_19473:
[----:B------:R-:W-:Y:S05]  /*20c30*/  BSYNC.RECONVERGENT B0 ;  /* 0x0000000000007941 */ /* 0x000fea0003800200 */
.L_x_19472:
        /* <DEDUP_REMOVED lines=14> */
.L_x_19436:
        /* <DEDUP_REMOVED lines=47> */
.L_x_19477:
        /* <DEDUP_REMOVED lines=20> */
.L_x_19481:
        /* <DEDUP_REMOVED lines=13> */
.L_x_19483:
[----:B------:R-:W-:Y:S05]  /*21220*/  BSYNC.RECONVERGENT B1 ;  /* 0x0000000000017941 */ /* 0x000fea0003800200 */
.L_x_19482:
        /* <DEDUP_REMOVED lines=44> */
.L_x_19480:
[----:B------:R-:W-:Y:S05]  /*214f0*/  BSYNC.RECONVERGENT B0 ;  /* 0x0000000000007941 */ /* 0x000fea0003800200 */
.L_x_19479:
        /* <DEDUP_REMOVED lines=22> */
.L_x_19486:
        /* <DEDUP_REMOVED lines=13> */
.L_x_19488:
[----:B------:R-:W-:Y:S05]  /*21730*/  BSYNC.RECONVERGENT B1 ;  /* 0x0000000000017941 */ /* 0x000fea0003800200 */
.L_x_19487:
        /* <DEDUP_REMOVED lines=45> */
.L_x_19485:
[----:B------:R-:W-:Y:S05]  /*21a10*/  BSYNC.RECONVERGENT B0 ;  /* 0x0000000000007941 */ /* 0x000fea0003800200 */
.L_x_19484:
        /* <DEDUP_REMOVED lines=25> */
.L_x_19491:
        /* <DEDUP_REMOVED lines=13> */
.L_x_19493:
[----:B------:R-:W-:Y:S05]  /*21c80*/  BSYNC.RECONVERGENT B1 ;  /* 0x0000000000017941 */ /* 0x000fea0003800200 */
.L_x_19492:
        /* <DEDUP_REMOVED lines=45> */
.L_x_19490:
[----:B------:R-:W-:Y:S05]  /*21f60*/  BSYNC.RECONVERGENT B0 ;  /* 0x0000000000007941 */ /* 0x000fea0003800200 */
.L_x_19489:
        /* <DEDUP_REMOVED lines=22> */
.L_x_19496:
        /* <DEDUP_REMOVED lines=13> */
.L_x_19498:
[----:B------:R-:W-:Y:S05]  /*221a0*/  BSYNC.RECONVERGENT B1 ;  /* 0x0000000000017941 */ /* 0x000fea0003800200 */
.L_x_19497:
        /* <DEDUP_REMOVED lines=45> */
.L_x_19495:
[----:B------:R-:W-:Y:S05]  /*22480*/  BSYNC.RECONVERGENT B0 ;  /* 0x0000000000007941 */ /* 0x000fea0003800200 */
.L_x_19494:
        /* <DEDUP_REMOVED lines=25> */
.L_x_19501:
        /* <DEDUP_REMOVED lines=13> */
.L_x_19503:
[----:B------:R-:W-:Y:S05]  /*226f0*/  BSYNC.RECONVERGENT B1 ;  /* 0x0000000000017941 */ /* 0x000fea0003800200 */
.L_x_19502:
        /* <DEDUP_REMOVED lines=45> */
.L_x_19500:
[----:B------:R-:W-:Y:S05]  /*229d0*/  BSYNC.RECONVERGENT B0 ;  /* 0x0000000000007941 */ /* 0x000fea0003800200 */
.L_x_19499:
        /* <DEDUP_REMOVED lines=22> */
.L_x_19506:
        /* <DEDUP_REMOVED lines=13> */
.L_x_19508:
[----:B------:R-:W-:Y:S05]  /*22c10*/  BSYNC.RECONVERGENT B1 ;  /* 0x0000000000017941 */ /* 0x000fea0003800200 */
.L_x_19507:
        /* <DEDUP_REMOVED lines=45> */
.L_x_19505:
[----:B------:R-:W-:Y:S05]  /*22ef0*/  BSYNC.RECONVERGENT B0 ;  /* 0x0000000000007941 */ /* 0x000fea0003800200 */
.L_x_19504:
        /* <DEDUP_REMOVED lines=25> */
.L_x_19511:
        /* <DEDUP_REMOVED lines=13> */
.L_x_19513:
[----:B------:R-:W-:Y:S05]  /*23160*/  BSYNC.RECONVERGENT B1 ;  /* 0x0000000000017941 */ /* 0x000fea0003800200 */
.L_x_19512:
        /* <DEDUP_REMOVED lines=45> */
.L_x_19510:
[----:B------:R-:W-:Y:S05]  /*23440*/  BSYNC.RECONVERGENT B0 ;  /* 0x0000000000007941 */ /* 0x000fea0003800200 */
.L_x_19509:
        /* <DEDUP_REMOVED lines=22> */
.L_x_19516:
        /* <DEDUP_REMOVED lines=13> */
.L_x_19518:
[----:B------:R-:W-:Y:S05]  /*23680*/  BSYNC.RECONVERGENT B1 ;  /* 0x0000000000017941 */ /* 0x000fea0003800200 */
.L_x_19517:
        /* <DEDUP_REMOVED lines=45> */
.L_x_19515:
[----:B------:R-:W-:Y:S05]  /*23960*/  BSYNC.RECONVERGENT B0 ;  /* 0x0000000000007941 */ /* 0x000fea0003800200 */
.L_x_19514:
        /* <DEDUP_REMOVED lines=9> */
[----:B------:R-:W-:-:S03]  /*23a00*/  MOV R15, R202 ;  /* 0x000000ca000f7202 */ /* 0x000fc60000000f00 */
        /* <DEDUP_REMOVED lines=15> */
.L_x_19521:
        /* <DEDUP_REMOVED lines=13> */
.L_x_19523:
[----:B------:R-:W-:Y:S05]  /*23bd0*/  BSYNC.RECONVERGENT B1 ;  /* 0x0000000000017941 */ /* 0x000fea0003800200 */
.L_x_19522:
        /* <DEDUP_REMOVED lines=45> */
.L_x_19520:
[----:B------:R-:W-:Y:S05]  /*23eb0*/  BSYNC.RECONVERGENT B0 ;  /* 0x0000000000007941 */ /* 0x000fea0003800200 */
.L_x_19519:
        /* <DEDUP_REMOVED lines=20> */
.L_x_19526:
        /* <DEDUP_REMOVED lines=13> */
.L_x_19528:
[----:B------:R-:W-:Y:S05]  /*240d0*/  BSYNC.RECONVERGENT B1 ;  /* 0x0000000000017941 */ /* 0x000fea0003800200 */
.L_x_19527:
        /* <DEDUP_REMOVED lines=43> */
[----:B------:R-:W-:Y:S01]  /*24390*/  IMAD.MOV.U32 R210, RZ, RZ, R14 ;  /* 0x000000ffffd27224 */ /* 0x000fe200078e000e */
[----:B------:R-:W-:-:S07]  /*243a0*/  LOP3.LUT R182, R141, R182, R15, 0x96, !PT ;  /* 0x000000b68db67212 */ /* 0x000fce00078e960f */
.L_x_19525:
[----:B------:R-:W-:Y:S05]  /*243b0*/  BSYNC.RECONVERGENT B0 ;  /* 0x0000000000007941 */ /* 0x000fea0003800200 */
.L_x_19524:
        /* <DEDUP_REMOVED lines=25> */
.L_x_19531:
        /* <DEDUP_REMOVED lines=13> */
.L_x_19533:
[----:B------:R-:W-:Y:S05]  /*24620*/  BSYNC.RECONVERGENT B1 ;  /* 0x0000000000017941 */ /* 0x000fea0003800200 */
.L_x_19532:
        /* <DEDUP_REMOVED lines=45> */
.L_x_19530:
[----:B------:R-:W-:Y:S05]  /*24900*/  BSYNC.RECONVERGENT B0 ;  /* 0x0000000000007941 */ /* 0x000fea0003800200 */
.L_x_19529:
        /* <DEDUP_REMOVED lines=20> */
.L_x_19536:
        /* <DEDUP_REMOVED lines=13> */
.L_x_19538:
[----:B------:R-:W-:Y:S05]  /*24b20*/  BSYNC.RECONVERGENT B1 ;  /* 0x0000000000017941 */ /* 0x000fea0003800200 */
.L_x_19537:
        /* <DEDUP_REMOVED lines=45> */
.L_x_19535:
[----:B------:R-:W-:Y:S05]  /*24e00*/  BSYNC.RECONVERGENT B0 ;  /* 0x0000000000007941 */ /* 0x000fea0003800200 */
.L_x_19534:
        /* <DEDUP_REMOVED lines=26> */
.L_x_19541:
        /* <DEDUP_REMOVED lines=13> */
.L_x_19543:
[----:B------:R-:W-:Y:S05]  /*25080*/  BSYNC.RECONVERGENT B1 ;  /* 0x0000000000017941 */ /* 0x000fea0003800200 */
.L_x_19542:
        /* <DEDUP_REMOVED lines=45> */
.L_x_19540:
[----:B------:R-:W-:Y:S05]  /*25360*/  BSYNC.RECONVERGENT B0 ;  /* 0x0000000000007941 */ /* 0x000fea0003800200 */
.L_x_19539:
        /* <DEDUP_REMOVED lines=20> */
.L_x_19546:
        /* <DEDUP_REMOVED lines=13> */
.L_x_19548:
[----:B------:R-:W-:Y:S05]  /*25580*/  BSYNC.RECONVERGENT B1 ;  /* 0x0000000000017941 */ /* 0x000fea0003800200 */
.L_x_19547:
        /* <DEDUP_REMOVED lines=45> */
.L_x_19545:
[----:B------:R-:W-:Y:S05]  /*25860*/  BSYNC.RECONVERGENT B0 ;  /* 0x0000000000007941 */ /* 0x000fea0003800200 */
.L_x_19544:
        /* <DEDUP_REMOVED lines=26> */
.L_x_19551:
        /* <DEDUP_REMOVED lines=13> */
.L_x_19553:
[----:B------:R-:W-:Y:S05]  /*25ae0*/  BSYNC.RECONVERGENT B1 ;  /* 0x0000000000017941 */ /* 0x000fea0003800200 */
.L_x_19552:
        /* <DEDUP_REMOVED lines=45> */
.L_x_19550:
[----:B------:R-:W-:Y:S05]  /*25dc0*/  BSYNC.RECONVERGENT B0 ;  /* 0x0000000000007941 */ /* 0x000fea0003800200 */
.L_x_19549:
        /* <DEDUP_REMOVED lines=20> */
.L_x_19556:
        /* <DEDUP_REMOVED lines=15> */
.L_x_19558:
[----:B------:R-:W-:Y:S05]  /*26000*/  BSYNC.RECONVERGENT B1 ;  /* 0x0000000000017941 */ /* 0x000fea0003800200 */
.L_x_19557:
        /* <DEDUP_REMOVED lines=45> */
.L_x_19555:
[----:B------:R-:W-:Y:S05]  /*262e0*/  BSYNC.RECONVERGENT B0 ;  /* 0x0000000000007941 */ /* 0x000fea0003800200 */
.L_x_19554:
        /* <DEDUP_REMOVED lines=18> */
.L_x_19478:
        /* <DEDUP_REMOVED lines=16> */
.L_x_19562:
        /* <DEDUP_REMOVED lines=13> */
.L_x_19564:
[----:B------:R-:W-:Y:S05]  /*265e0*/  BSYNC.RECONVERGENT B1 ;  /* 0x0000000000017941 */ /* 0x000fea0003800200 */
.L_x_19563:
        /* <DEDUP_REMOVED lines=40> */
[----:B------:R-:W-:-:S03]  /*26870*/  MOV R185, R204 ;  /* 0x000000cc00b97202 */ /* 0x000fc60000000f00 */
[----:B------:R-:W-:Y:S01]  /*26880*/  IMAD.WIDE.U32 R210, R210, -0x2daee0ad, RZ ;  /* 0xd2511f53d2d27825 */ /* 0x000fe200078e00ff */
[----:B------:R-:W-:-:S04]  /*26890*/  LOP3.LUT R184, R20, R184, R203, 0x96, !PT ;  /* 0x000000b814b87212 */ /* 0x000fc800078e96cb */
[----:B------:R-:W-:-:S07]  /*268a0*/  LOP3.LUT R182, R183, R182, R211, 0x96, !PT ;  /* 0x000000b6b7b67212 */ /* 0x000fce00078e96d3 */
.L_x_19561:
[----:B------:R-:W-:Y:S05]  /*268b0*/  BSYNC.RECONVERGENT B0 ;  /* 0x0000000000007941 */ /* 0x000fea0003800200 */
.L_x_19560:
        /* <DEDUP_REMOVED lines=25> */
.L_x_19567:
        /* <DEDUP_REMOVED lines=13> */
.L_x_19569:
[----:B------:R-:W-:Y:S05]  /*26b20*/  BSYNC.RECONVERGENT B1 ;  /* 0x0000000000017941 */ /* 0x000fea0003800200 */
.L_x_19568:
        /* <DEDUP_REMOVED lines=45> */
.L_x_19566:
[----:B------:R-:W-:Y:S05]  /*26e00*/  BSYNC.RECONVERGENT B0 ;  /* 0x0000000000007941 */ /* 0x000fea0003800200 */
.L_x_19565:
        /* <DEDUP_REMOVED lines=25> */
.L_x_19572:
        /* <DEDUP_REMOVED lines=13> */
.L_x_19574:
[----:B------:R-:W-:Y:S05]  /*27070*/  BSYNC.RECONVERGENT B1 ;  /* 0x0000000000017941 */ /* 0x000fea0003800200 */
.L_x_19573:
        /* <DEDUP_REMOVED lines=42> */
[----:B------:R-:W-:-:S03]  /*27320*/  LOP3.LUT R184, R20, R184, R203, 0x96, !PT ;  /* 0x000000b814b87212 */ /* 0x000fc600078e96cb */
[----:B------:R-:W-:Y:S01]  /*27330*/  IMAD.MOV.U32 R210, RZ, RZ, R194 ;  /* 0x000000ffffd27224 */ /* 0x000fe200078e00c2 */
[----:B------:R-:W-:-:S07]  /*27340*/  LOP3.LUT R182, R183, R182, R195, 0x96, !PT ;  /* 0x000000b6b7b67212 */ /* 0x000fce00078e96c3 */
.L_x_19571:
[----:B------:R-:W-:Y:S05]  /*27350*/  BSYNC.RECONVERGENT B0 ;  /* 0x0000000000007941 */ /* 0x000fea0003800200 */
.L_x_19570:
[----:B------:R-:W-:Y:S01]  /*27360*/  I2FP.F32.U32 R140, R140 ;  /* 0x0000008c008c7245 */ /* 0x000fe20000201000 */
[----:B------:R-:W-:Y:S01]  /*27370*/  HADD2.F32 R183, -RZ, R141.H0_H0 ;  /* 0x2000008dffb77230 */ /* 0x000fe20000004100 */
[----:B------:R-:W-:Y:S01]  /*27380*/  ISETP.NE.AND P3, PT, R185, 0x1, PT ;  /* 0x00000001b900780c */ /* 0x000fe20003f65270 */
[----:B------:R-:W-:Y:S01]  /*27390*/  BSSY.RECONVERGENT B0, `(.L_x_19575) ;  /* 0x0000051000007945 */ /* 0x000fe20003800200 */
[----:B------:R-:W-:Y:S01]  /*273a0*/  LOP3.LUT R9, R9, 0xfffffffb, RZ, 0xc0, !PT ;  /* 0xfffffffb09097812 */ /* 0x000fe200078ec0ff */
[----:B------:R-:W-:Y:S01]  /*273b0*/  FFMA.FTZ R140, R140, R33, 1.1641532182693481445e-10 ;  /* 0x2f0000008c8c7423 */ /* 0x000fe20000010021 */
[----:B------:R-:W-:-:S04]  /*273c0*/  FMUL.FTZ R183, R183, R34 ;  /* 0x00000022b7b77220 */ /* 0x000fc80000410000 */
[----:B------:R-:W-:Y:S01]  /*273d0*/  FSETP.GTU.FTZ.AND P2, PT, R140, R35, PT ;  /* 0x000000238c00720b */ /* 0x000fe20003f5c000 */
[----:B------:R-:W-:-:S03]  /*273e0*/  @P1 HADD2.F32 R140, -RZ, R37.H0_H0 ;  /* 0x20000025ff8c1230 */ /* 0x000fc60000004100 */
[----:B------:R-:W-:Y:S01]  /*273f0*/  FSEL R193, R183, RZ, !P2 ;  /* 0x000000ffb7c17208 */ /* 0x000fe20005000000 */
[----:B------:R-:W-:Y:S01]  /*27400*/  IMAD.MOV.U32 R183, RZ, RZ, 0x2 ;  /* 0x00000002ffb77424 */ /* 0x000fe200078e00ff */
        /* <DEDUP_REMOVED lines=14> */
.L_x_19577:
        /* <DEDUP_REMOVED lines=13> */
.L_x_19579:
[----:B------:R-:W-:Y:S05]  /*275c0*/  BSYNC.RECONVERGENT B1 ;  /* 0x0000000000017941 */ /* 0x000fea0003800200 */
.L_x_19578:
        /* <DEDUP_REMOVED lines=45> */
.L_x_19576:
[----:B------:R-:W-:Y:S05]  /*278a0*/  BSYNC.RECONVERGENT B0 ;  /* 0x0000000000007941 */ /* 0x000fea0003800200 */
.L_x_19575:
        /* <DEDUP_REMOVED lines=25> */
.L_x_19582:
        /* <DEDUP_REMOVED lines=13> */
.L_x_19584:
[----:B------:R-:W-:Y:S05]  /*27b10*/  BSYNC.RECONVERGENT B1 ;  /* 0x0000000000017941 */ /* 0x000fea0003800200 */
.L_x_19583:
        /* <DEDUP_REMOVED lines=45> */
.L_x_19581:
[----:B------:R-:W-:Y:S05]  /*27df0*/  BSYNC.RECONVERGENT B0 ;  /* 0x0000000000007941 */ /* 0x000fea0003800200 */
.L_x_19580:
        /* <DEDUP_REMOVED lines=23> */
.L_x_19587:
        /* <DEDUP_REMOVED lines=13> */
.L_x_19589:
[----:B------:R-:W-:Y:S05]  /*28040*/  BSYNC.RECONVERGENT B1 ;  /* 0x0000000000017941 */ /* 0x000fea0003800200 */
.L_x_19588:
        /* <DEDUP_REMOVED lines=45> */
.L_x_19586:
[----:B------:R-:W-:Y:S05]  /*28320*/  BSYNC.RECONVERGENT B0 ;  /* 0x0000000000007941 */ /* 0x000fea0003800200 */
.L_x_19585:
        /* <DEDUP_REMOVED lines=23> */
.L_x_19592:
        /* <DEDUP_REMOVED lines=13> */
.L_x_19594:
[----:B------:R-:W-:Y:S05]  /*28570*/  BSYNC.RECONVERGENT B1 ;  /* 0x0000000000017941 */ /* 0x000fea0003800200 */
.L_x_19593:
        /* <DEDUP_REMOVED lines=42> */
[----:B------:R-:W-:Y:S02]  /*28820*/  LOP3.LUT R182, R183, R182, R141, 0x96, !PT ;  /* 0x000000b6b7b67212 */ /* 0x000fe400078e968d */
[----:B------:R-:W-:Y:S01]  /*28830*/  MOV R141, R210 ;  /* 0x000000d2008d7202 */ /* 0x000fe20000000f00 */
[----:B------:R-:W-:-:S07]  /*28840*/  IMAD.MOV.U32 R210, RZ, RZ, R140 ;  /* 0x000000ffffd27224 */ /* 0x000fce00078e008c */
.L_x_19591:
[----:B------:R-:W-:Y:S05]  /*28850*/  BSYNC.RECONVERGENT B0 ;  /* 0x0000000000007941 */ /* 0x000fea0003800200 */
.L_x_19590:
        /* <DEDUP_REMOVED lines=23> */
.L_x_19597:
        /* <DEDUP_REMOVED lines=13> */
.L_x_19599:
[----:B------:R-:W-:Y:S05]  /*28aa0*/  BSYNC.RECONVERGENT B1 ;  /* 0x0000000000017941 */ /* 0x000fea0003800200 */
.L_x_19598:
        /* <DEDUP_REMOVED lines=45> */
.L_x_19596:
[----:B------:R-:W-:Y:S05]  /*28d80*/  BSYNC.RECONVERGENT B0 ;  /* 0x0000000000007941 */ /* 0x000fea0003800200 */
.L_x_19595:
        /* <DEDUP_REMOVED lines=14> */
.L_x_19559:
        /* <DEDUP_REMOVED lines=18> */
[----:B------:R-:W-:Y:S01]  /*28f90*/  LOP3.LUT R207, R208, R207, RZ, 0xfc, !PT ;  /* 0x000000cfd0cf7212 */ /* 0x000fe200078efcff */
[----:B------:R-:W-:Y:S01]  /*28fa0*/  IMAD.WIDE.U32 R208, R189, 0x8, R160 ;  /* 0x00000008bdd07825 */ /* 0x000fe200078e00a0 */
        /* <DEDUP_REMOVED lines=27> */
.L_x_19600:
        /* <DEDUP_REMOVED lines=8> */
[----:B-1----:R-:W-:-:S08]  /*291e0*/  MOV R200, R210 ;  /* 0x000000d200c87202 */ /* 0x002fd00000000f00 */
        /* <DEDUP_REMOVED lines=11> */
.L_x_19604:
        /* <DEDUP_REMOVED lines=13> */
.L_x_19606:
[----:B------:R-:W-:Y:S05]  /*29370*/  BSYNC.RECONVERGENT B1 ;  /* 0x0000000000017941 */ /* 0x000fea0003800200 */
.L_x_19605:
        /* <DEDUP_REMOVED lines=44> */
.L_x_19603:
[----:B------:R-:W-:Y:S05]  /*29640*/  BSYNC.RECONVERGENT B0 ;  /* 0x0000000000007941 */ /* 0x000fea0003800200 */
.L_x_19602:
        /* <DEDUP_REMOVED lines=22> */
.L_x_19609:
        /* <DEDUP_REMOVED lines=13> */
.L_x_19611:
[----:B------:R-:W-:Y:S05]  /*29880*/  BSYNC.RECONVERGENT B1 ;  /* 0x0000000000017941 */ /* 0x000fea0003800200 */
.L_x_19610:
        /* <DEDUP_REMOVED lines=42> */
[----:B------:R-:W-:-:S04]  /*29b30*/  LOP3.LUT R184, R20, R184, R203, 0x96, !PT ;  /* 0x000000b814b87212 */ /* 0x000fc800078e96cb */
[----:B------:R-:W-:Y:S02]  /*29b40*/  LOP3.LUT R182, R13, R182, R11, 0x96, !PT ;  /* 0x000000b60db67212 */ /* 0x000fe400078e960b */
[----:B------:R-:W-:-:S07]  /*29b50*/  MOV R200, R10 ;  /* 0x0000000a00c87202 */ /* 0x000fce0000000f00 */
.L_x_19608:
[----:B------:R-:W-:Y:S05]  /*29b60*/  BSYNC.RECONVERGENT B0 ;  /* 0x0000000000007941 */ /* 0x000fea0003800200 */
.L_x_19607:
        /* <DEDUP_REMOVED lines=13> */
[----:B------:R-:W-:Y:S01]  /*29c40*/  @P1 FADD.FTZ R201, R201, R164 ;  /* 0x000000a4c9c91221 */ /* 0x000fe20000010000 */
[----:B------:R-:W-:-:S04]  /*29c50*/  @!P1 MOV R201, R164 ;  /* 0x000000a400c99202 */ /* 0x000fc80000000f00 */
        /* <DEDUP_REMOVED lines=10> */
.L_x_19614:
        /* <DEDUP_REMOVED lines=13> */
.L_x_19616:
[----:B------:R-:W-:Y:S05]  /*29dd0*/  BSYNC.RECONVERGENT B1 ;  /* 0x0000000000017941 */ /* 0x000fea0003800200 */
.L_x_19615:
        /* <DEDUP_REMOVED lines=45> */
.L_x_19613:
[----:B------:R-:W-:Y:S05]  /*2a0b0*/  BSYNC.RECONVERGENT B0 ;  /* 0x0000000000007941 */ /* 0x000fea0003800200 */
.L_x_19612:
        /* <DEDUP_REMOVED lines=22> */
.L_x_19619:
        /* <DEDUP_REMOVED lines=13> */
.L_x_19621:
[----:B------:R-:W-:Y:S05]  /*2a2f0*/  BSYNC.RECONVERGENT B1 ;  /* 0x0000000000017941 */ /* 0x000fea0003800200 */
.L_x_19620:
        /* <DEDUP_REMOVED lines=45> */
.L_x_19618:
[----:B------:R-:W-:Y:S05]  /*2a5d0*/  BSYNC.RECONVERGENT B0 ;  /* 0x0000000000007941 */ /* 0x000fea0003800200 */
.L_x_19617:
        /* <DEDUP_REMOVED lines=25> */
.L_x_19624:
        /* <DEDUP_REMOVED lines=13> */
.L_x_19626:
[----:B------:R-:W-:Y:S05]  /*2a840*/  BSYNC.RECONVERGENT B1 ;  /* 0x0000000000017941 */ /* 0x000fea0003800200 */
.L_x_19625:
        /* <DEDUP_REMOVED lines=45> */
.L_x_19623:
[----:B------:R-:W-:Y:S05]  /*2ab20*/  BSYNC.RECONVERGENT B0 ;  /* 0x0000000000007941 */ /* 0x000fea0003800200 */
.L_x_19622:
        /* <DEDUP_REMOVED lines=22> */
.L_x_19629:
        /* <DEDUP_REMOVED lines=13> */
.L_x_19631:
[----:B------:R-:W-:Y:S05]  /*2ad60*/  BSYNC.RECONVERGENT B1 ;  /* 0x0000000000017941 */ /* 0x000fea0003800200 */
.L_x_19630:
        /* <DEDUP_REMOVED lines=45> */
.L_x_19628:
[----:B------:R-:W-:Y:S05]  /*2b040*/  BSYNC.RECONVERGENT B0 ;  /* 0x0000000000007941 */ /* 0x000fea0003800200 */
.L_x_19627:
        /* <DEDUP_REMOVED lines=25> */
.L_x_19634:
        /* <DEDUP_REMOVED lines=13> */
.L_x_19636:
[----:B------:R-:W-:Y:S05]  /*2b2b0*/  BSYNC.RECONVERGENT B1 ;  /* 0x0000000000017941 */ /* 0x000fea0003800200 */
.L_x_19635:
        /* <DEDUP_REMOVED lines=46> */
.L_x_19633:
[----:B------:R-:W-:Y:S05]  /*2b5a0*/  BSYNC.RECONVERGENT B0 ;  /* 0x0000000000007941 */ /* 0x000fea0003800200 */
.L_x_19632:
        /* <DEDUP_REMOVED lines=22> */
.L_x_19639:
        /* <DEDUP_REMOVED lines=13> */
.L_x_19641:
[----:B------:R-:W-:Y:S05]  /*2b7e0*/  BSYNC.RECONVERGENT B1 ;  /* 0x0000000000017941 */ /* 0x000fea0003800200 */
.L_x_19640:
        /* <DEDUP_REMOVED lines=46> */
.L_x_19638:
[----:B------:R-:W-:Y:S05]  /*2bad0*/  BSYNC.RECONVERGENT B0 ;  /* 0x0000000000007941 */ /* 0x000fea0003800200 */
.L_x_19637:
        /* <DEDUP_REMOVED lines=25> */
.L_x_19644:
        /* <DEDUP_REMOVED lines=13> */
.L_x_19646:
[----:B------:R-:W-:Y:S05]  /*2bd40*/  BSYNC.RECONVERGENT B1 ;  /* 0x0000000000017941 */ /* 0x000fea0003800200 */
.L_x_19645:
        /* <DEDUP_REMOVED lines=46> */
.L_x_19643:
[----:B------:R-:W-:Y:S05]  /*2c030*/  BSYNC.RECONVERGENT B0 ;  /* 0x0000000000007941 */ /* 0x000fea0003800200 */
.L_x_19642:
        /* <DEDUP_REMOVED lines=20> */
.L_x_19649:
        /* <DEDUP_REMOVED lines=13> */
.L_x_19651:
[----:B------:R-:W-:Y:S05]  /*2c250*/  BSYNC.RECONVERGENT B1 ;  /* 0x0000000000017941 */ /* 0x000fea0003800200 */
.L_x_19650:
        /* <DEDUP_REMOVED lines=41> */
[----:B------:R-:W-:Y:S02]  /*2c4f0*/  MOV R202, R140 ;  /* 0x0000008c00ca7202 */ /* 0x000fe40000000f00 */
[----:B------:R-:W-:Y:S01]  /*2c500*/  LOP3.LUT R184, R20, R184, R141, 0x96, !PT ;  /* 0x000000b814b87212 */ /* 0x000fe200078e968d */
[----:B------:R-:W-:Y:S01]  /*2c510*/  IMAD.MOV.U32 R140, RZ, RZ, R200 ;  /* 0x000000ffff8c7224 */ /* 0x000fe200078e00c8 */
[----:B------:R-:W-:Y:S02]  /*2c520*/  LOP3.LUT R182, R165, R182, R15, 0x96, !PT ;  /* 0x000000b6a5b67212 */ /* 0x000fe400078e960f */
[----:B------:R-:W-:-:S07]  /*2c530*/  MOV R200, R14 ;  /* 0x0000000e00c87202 */ /* 0x000fce0000000f00 */
.L_x_19648:
[----:B------:R-:W-:Y:S05]  /*2c540*/  BSYNC.RECONVERGENT B0 ;  /* 0x0000000000007941 */ /* 0x000fea0003800200 */
.L_x_19647:
        /* <DEDUP_REMOVED lines=25> */
.L_x_19654:
        /* <DEDUP_REMOVED lines=13> */
.L_x_19656:
[----:B------:R-:W-:Y:S05]  /*2c7b0*/  BSYNC.RECONVERGENT B1 ;  /* 0x0000000000017941 */ /* 0x000fea0003800200 */
.L_x_19655:
        /* <DEDUP_REMOVED lines=46> */
.L_x_19653:
[----:B------:R-:W-:Y:S05]  /*2caa0*/  BSYNC.RECONVERGENT B0 ;  /* 0x0000000000007941 */ /* 0x000fea0003800200 */
.L_x_19652:
        /* <DEDUP_REMOVED lines=20> */
.L_x_19659:
        /* <DEDUP_REMOVED lines=13> */
.L_x_19661:
[----:B------:R-:W-:Y:S05]  /*2ccc0*/  BSYNC.RECONVERGENT B1 ;  /* 0x0000000000017941 */ /* 0x000fea0003800200 */
.L_x_19660:
        /* <DEDUP_REMOVED lines=46> */
.L_x_19658:
[----:B------:R-:W-:Y:S05]  /*2cfb0*/  BSYNC.RECONVERGENT B0 ;  /* 0x0000000000007941 */ /* 0x000fea0003800200 */
.L_x_19657:
        /* <DEDUP_REMOVED lines=26> */
.L_x_19664:
        /* <DEDUP_REMOVED lines=13> */
.L_x_19666:
[----:B------:R-:W-:Y:S05]  /*2d230*/  BSYNC.RECONVERGENT B1 ;  /* 0x0000000000017941 */ /* 0x000fea0003800200 */
.L_x_19665:
        /* <DEDUP_REMOVED lines=46> */
.L_x_19663:
[----:B------:R-:W-:Y:S05]  /*2d520*/  BSYNC.RECONVERGENT B0 ;  /* 0x0000000000007941 */ /* 0x000fea0003800200 */
.L_x_19662:
        /* <DEDUP_REMOVED lines=20> */
.L_x_19669:
        /* <DEDUP_REMOVED lines=13> */
.L_x_19671:
[----:B------:R-:W-:Y:S05]  /*2d740*/  BSYNC.RECONVERGENT B1 ;  /* 0x0000000000017941 */ /* 0x000fea0003800200 */
.L_x_19670:
        /* <DEDUP_REMOVED lines=40> */
[----:B------:R-:W-:Y:S02]  /*2d9d0*/  MOV R202, R164 ;  /* 0x000000a400ca7202 */ /* 0x000fe40000000f00 */
[----:B------:R-:W-:Y:S01]  /*2d9e0*/  LOP3.LUT R184, R20, R184, R165, 0x96, !PT ;  /* 0x000000b814b87212 */ /* 0x000fe200078e96a5 */
[----:B------:R-:W-:Y:S01]  /*2d9f0*/  IMAD.MOV.U32 R164, RZ, RZ, R200 ;  /* 0x000000ffffa47224 */ /* 0x000fe200078e00c8 */
[----:B------:R-:W-:Y:S01]  /*2da00*/  LOP3.LUT R182, R183, R182, R141, 0x96, !PT ;  /* 0x000000b6b7b67212 */ /* 0x000fe200078e968d */
[----:B------:R-:W-:Y:S01]  /*2da10*/  IMAD.MOV.U32 R165, RZ, RZ, RZ ;  /* 0x000000ffffa57224 */ /* 0x000fe200078e00ff */
[----:B------:R-:W-:-:S07]  /*2da20*/  MOV R200, R140 ;  /* 0x0000008c00c87202 */ /* 0x000fce0000000f00 */
.L_x_19668:
[----:B------:R-:W-:Y:S05]  /*2da30*/  BSYNC.RECONVERGENT B0 ;  /* 0x0000000000007941 */ /* 0x000fea0003800200 */
.L_x_19667:
        /* <DEDUP_REMOVED lines=26> */
.L_x_19674:
        /* <DEDUP_REMOVED lines=13> */
.L_x_19676:
[----:B------:R-:W-:Y:S05]  /*2dcb0*/  BSYNC.RECONVERGENT B1 ;  /* 0x0000000000017941 */ /* 0x000fea0003800200 */
.L_x_19675:
        /* <DEDUP_REMOVED lines=46> */
.L_x_19673:
[----:B------:R-:W-:Y:S05]  /*2dfa0*/  BSYNC.RECONVERGENT B0 ;  /* 0x0000000000007941 */ /* 0x000fea0003800200 */
.L_x_19672:
        /* <DEDUP_REMOVED lines=20> */
.L_x_19679:
        /* <DEDUP_REMOVED lines=15> */
.L_x_19681:
[----:B------:R-:W-:Y:S05]  /*2e1e0*/  BSYNC.RECONVERGENT B1 ;  /* 0x0000000000017941 */ /* 0x000fea0003800200 */
.L_x_19680:
        /* <DEDUP_REMOVED lines=45> */
[----:B------:R-:W-:-:S07]  /*2e4c0*/  IMAD.MOV.U32 R200, RZ, RZ, R18 ;  /* 0x000000ffffc87224 */ /* 0x000fce00078e0012 */
.L_x_19678:
[----:B------:R-:W-:Y:S05]  /*2e4d0*/  BSYNC.RECONVERGENT B0 ;  /* 0x0000000000007941 */ /* 0x000fea0003800200 */
.L_x_19677:
        /* <DEDUP_REMOVED lines=18> */
.L_x_19601:
[----:B------:R-:W-:Y:S01]  /*2e600*/  ISETP.NE.AND P2, PT, R183, 0x1, PT ;  /* 0x00000001b700780c */ /* 0x000fe20003f45270 */
[----:B------:R-:W-:Y:S01]  /*2e610*/  BSSY.RECONVERGENT B0, `(.L_x_19683) ;  /* 0x0000049000007945 */ /* 0x000fe20003800200 */
[----:B------:R-:W-:Y:S01]  /*2e620*/  MOV R185, 0x2 ;  /* 0x0000000200b97802 */ /* 0x000fe20000000f00 */
[----:B-1----:R-:W-:Y:S01]  /*2e630*/  IMAD.MOV.U32 R164, RZ, RZ, R202 ;  /* 0x000000ffffa47224 */ /* 0x002fe200078e00ca */
        /* <DEDUP_REMOVED lines=12> */
.L_x_19685:
        /* <DEDUP_REMOVED lines=13> */
.L_x_19687:
[----:B------:R-:W-:Y:S05]  /*2e7d0*/  BSYNC.RECONVERGENT B1 ;  /* 0x0000000000017941 */ /* 0x000fea0003800200 */
.L_x_19686:
        /* <DEDUP_REMOVED lines=44> */
.L_x_19684:
[----:B------:R-:W-:Y:S05]  /*2eaa0*/  BSYNC.RECONVERGENT B0 ;  /* 0x0000000000007941 */ /* 0x000fea0003800200 */
.L_x_19683:
        /* <DEDUP_REMOVED lines=25> */
.L_x_19690:
        /* <DEDUP_REMOVED lines=13> */
.L_x_19692:
[----:B------:R-:W-:Y:S05]  /*2ed10*/  BSYNC.RECONVERGENT B1 ;  /* 0x0000000000017941 */ /* 0x000fea0003800200 */
.L_x_19691:
        /* <DEDUP_REMOVED lines=45> */
.L_x_19689:
[----:B------:R-:W-:Y:S05]  /*2eff0*/  BSYNC.RECONVERGENT B0 ;  /* 0x0000000000007941 */ /* 0x000fea0003800200 */
.L_x_19688:
        /* <DEDUP_REMOVED lines=9> */
[----:B------:R-:W-:Y:S01]  /*2f090*/  FSETP.GTU.FTZ.AND P2, PT, R164, R35, PT ;  /* 0x00000023a400720b */ /* 0x000fe20003f5c000 */
[----:B------:R-:W-:-:S03]  /*2f0a0*/  HFMA2 R164, -RZ, RZ, 0, 1.1920928955078125e-07 ;  /* 0x00000002ffa47431 */ /* 0x000fc600000001ff */
        /* <DEDUP_REMOVED lines=14> */
.L_x_19695:
        /* <DEDUP_REMOVED lines=13> */
.L_x_19697:
[----:B------:R-:W-:Y:S05]  /*2f260*/  BSYNC.RECONVERGENT B1 ;  /* 0x0000000000017941 */ /* 0x000fea0003800200 */
.L_x_19696:
        /* <DEDUP_REMOVED lines=45> */
.L_x_19694:
[----:B------:R-:W-:Y:S05]  /*2f540*/  BSYNC.RECONVERGENT B0 ;  /* 0x0000000000007941 */ /* 0x000fea0003800200 */
.L_x_19693:
        /* <DEDUP_REMOVED lines=25> */
.L_x_19700:
        /* <DEDUP_REMOVED lines=13> */
.L_x_19702:
[----:B------:R-:W-:Y:S05]  /*2f7b0*/  BSYNC.RECONVERGENT B1 ;  /* 0x0000000000017941 */ /* 0x000fea0003800200 */
.L_x_19701:
        /* <DEDUP_REMOVED lines=46> */
.L_x_19699:
[----:B------:R-:W-:Y:S05]  /*2faa0*/  BSYNC.RECONVERGENT B0 ;  /* 0x0000000000007941 */ /* 0x000fea0003800200 */
.L_x_19698:
        /* <DEDUP_REMOVED lines=25> */
.L_x_19705:
        /* <DEDUP_REMOVED lines=13> */
.L_x_19707:
[----:B------:R-:W-:Y:S05]  /*2fd10*/  BSYNC.RECONVERGENT B1 ;  /* 0x0000000000017941 */ /* 0x000fea0003800200 */
.L_x_19706:
        /* <DEDUP_REMOVED lines=46> */
.L_x_19704:
[----:B------:R-:W-:Y:S05]  /*30000*/  BSYNC.RECONVERGENT B0 ;  /* 0x0000000000007941 */ /* 0x000fea0003800200 */
.L_x_19703:
        /* <DEDUP_REMOVED lines=23> */
.L_x_19710:
        /* <DEDUP_REMOVED lines=13> */
.L_x_19712:
[----:B------:R-:W-:Y:S05]  /*30250*/  BSYNC.RECONVERGENT B1 ;  /* 0x0000000000017941 */ /* 0x000fea0003800200 */
.L_x_19711:
        /* <DEDUP_REMOVED lines=46> */
.L_x_19709:
[----:B------:R-:W-:Y:S05]  /*30540*/  BSYNC.RECONVERGENT B0 ;  /* 0x0000000000007941 */ /* 0x000fea0003800200 */
.L_x_19708:
        /* <DEDUP_REMOVED lines=23> */
.L_x_19715:
        /* <DEDUP_REMOVED lines=13> */
.L_x_19717:
[----:B------:R-:W-:Y:S05]  /*30790*/  BSYNC.RECONVERGENT B1 ;  /* 0x0000000000017941 */ /* 0x000fea0003800200 */
.L_x_19716:
        /* <DEDUP_REMOVED lines=46> */
.L_x_19714:
[----:B------:R-:W-:Y:S05]  /*30a80*/  BSYNC.RECONVERGENT B0 ;  /* 0x0000000000007941 */ /* 0x000fea0003800200 */
.L_x_19713:
        /* <DEDUP_REMOVED lines=23> */
.L_x_19720:
        /* <DEDUP_REMOVED lines=13> */
.L_x_19722:
[----:B------:R-:W-:Y:S05]  /*30cd0*/  BSYNC.RECONVERGENT B1 ;  /* 0x0000000000017941 */ /* 0x000fea0003800200 */
.L_x_19721:
        /* <DEDUP_REMOVED lines=38> */
[----:B------:R-:W-:Y:S02]  /*30f40*/  MOV R140, R200 ;  /* 0x000000c8008c7202 */ /* 0x000fe40000000f00 */
[----:B------:R-:W-:Y:S01]  /*30f50*/  LOP3.LUT R18, R27, R18, R185, 0x96, !PT ;  /* 0x000000121b127212 */ /* 0x000fe200078e96b9 */
[----:B------:R-:W-:-:S04]  /*30f60*/  IMAD.WIDE.U32 R22, R22, -0x326172a9, RZ ;  /* 0xcd9e8d5716167825 */ /* 0x000fc800078e00ff */
[----:B------:R-:W-:Y:S01]  /*30f70*/  IMAD.WIDE.U32 R18, R18, -0x2daee0ad, RZ ;  /* 0xd2511f5312127825 */ /* 0x000fe200078e00ff */
[----:B------:R-:W-:-:S03]  /*30f80*/  LOP3.LUT R184, R20, R184, R23, 0x96, !PT ;  /* 0x000000b814b87212 */ /* 0x000fc600078e9617 */
[----:B------:R-:W-:Y:S01]  /*30f90*/  IMAD.MOV.U32 R202, RZ, RZ, R22 ;  /* 0x000000ffffca7224 */ /* 0x000fe200078e0016 */
[----:B------:R-:W-:Y:S01]  /*30fa0*/  LOP3.LUT R182, R21, R182, R19, 0x96, !PT ;  /* 0x000000b615b67212 */ /* 0x000fe200078e9613 */
[----:B------:R-:W-:-:S07]  /*30fb0*/  IMAD.MOV.U32 R200, RZ, RZ, R18 ;  /* 0x000000ffffc87224 */ /* 0x000fce00078e0012 */
.L_x_19719:
[----:B------:R-:W-:Y:S05]  /*30fc0*/  BSYNC.RECONVERGENT B0 ;  /* 0x0000000000007941 */ /* 0x000fea0003800200 */
.L_x_19718:
        /* <DEDUP_REMOVED lines=14> */
.L_x_19682:
        /* <DEDUP_REMOVED lines=18> */
[----:B------:R-:W-:Y:S01]  /*311d0*/  SEL R25, RZ, 0x100, !P6 ;  /* 0x00000100ff197807 */ /* 0x000fe20007000000 */
[----:B------:R-:W-:Y:S01]  /*311e0*/  FADD.FTZ R18, R19, R148 ;  /* 0x0000009413127221 */ /* 0x000fe20000010000 */
[----:B------:R-:W-:Y:S02]  /*311f0*/  LOP3.LUT R30, R30, R28, R29, 0xfe, !PT ;  /* 0x0000001c1e1e7212 */ /* 0x000fe400078efe1d */
[----:B------:R-:W-:Y:S01]  /*31200*/  SEL R29, RZ, 0x1, !P2 ;  /* 0x00000001ff1d7807 */ /* 0x000fe20005000000 */
[----:B------:R-:W-:Y:S01]  /*31210*/  FADD.FTZ R19, R18, R149 ;  /* 0x0000009512137221 */ /* 0x000fe20000010000 */
[----:B------:R-:W-:-:S02]  /*31220*/  LOP3.LUT R25, R25, R27, R24, 0xfe, !PT ;  /* 0x0000001b19197212 */ /* 0x000fc400078efe18 */
        /* <DEDUP_REMOVED lines=37> */
[----:B------:R-:W-:-:S03]  /*31480*/  LOP3.LUT R19, R30, R29, RZ, 0xfc, !PT ;  /* 0x0000001d1e137212 */ /* 0x000fc600078efcff */
[----:B------:R-:W-:Y:S01]  /*31490*/  FADD.FTZ R24, R18, R203 ;  /* 0x000000cb12187221 */ /* 0x000fe20000010000 */
[----:B------:R-:W-:-:S03]  /*314a0*/  LOP3.LUT R18, R25, R28, RZ, 0xfc, !PT ;  /* 0x0000001c19127212 */ /* 0x000fc600078efcff */
[----:B------:R-:W-:Y:S02]  /*314b0*/  FADD.FTZ R25, R24, R207 ;  /* 0x000000cf18197221 */ /* 0x000fe40000010000 */
[----:B------:R1:W-:Y:S02]  /*314c0*/  STG.E.64 desc[UR6][R160.64], R18 ;  /* 0x00000012a0007986 */ /* 0x0003e4000c101b06 */
[----:B------:R-:W-:-:S04]  /*314d0*/  FADD.FTZ R25, R25, R206 ;  /* 0x000000ce19197221 */ /* 0x000fc80000010000 */
[----:B------:R-:W-:-:S04]  /*314e0*/  FADD.FTZ R24, R25, R142 ;  /* 0x0000008e19187221 */ /* 0x000fc80000010000 */
[----:B------:R-:W-:Y:S01]  /*314f0*/  FADD.FTZ R27, R24, R213 ;  /* 0x000000d5181b7221 */ /* 0x000fe20000010000 */
        /* <DEDUP_REMOVED lines=21> */
.L_x_19723:
[----:B------:R-:W-:Y:S01]  /*31650*/  UMOV UR13, 0xffffffff ;  /* 0xffffffff000d7882 */ /* 0x000fe20000000000 */
[----:B------:R-:W-:Y:S02]  /*31660*/  FADD.FTZ R27, R27, R26 ;  /* 0x0000001a1b1b7221 */ /* 0x000fe40000010000 */
[----:B------:R-:W-:Y:S05]  /*31670*/  BRA.DIV UR13, `(.L_x_19724) ;  /* 0x000000120df47947 */ /* 0x000fea000b800000 */
[----:B01----:R-:W0:Y:S02]  /*31680*/  SHFL.BFLY PT, R18, R27, 0x1, 0x1f ;  /* 0x0c201f001b127f89 */ /* 0x003e2400000e0000 */
        /* <DEDUP_REMOVED lines=116> */
.L_x_19737:
        /* <DEDUP_REMOVED lines=86> */
[----:B------:R-:W-:-:S03]  /*32330*/  F2FP.F16.F32.PACK_AB R21, R146, R21 ;  /* 0x000000159215723e */ /* 0x000fc600000000ff */
[----:B------:R-:W-:Y:S01]  /*32340*/  FMUL.FTZ R29, R31, R178 ;  /* 0x000000b21f1d7220 */ /* 0x000fe20000410000 */
[----:B------:R-:W-:Y:S01]  /*32350*/  F2FP.F16.F32.PACK_AB R23, R26, R23 ;  /* 0x000000171a17723e */ /* 0x000fe200000000ff */
[----:B------:R-:W-:Y:S01]  /*32360*/  IMAD.WIDE.U32 R144, R177, 0x10, R24 ;  /* 0x00000010b1907825 */ /* 0x000fe200078e0018 */
[----:B------:R-:W-:-:S03]  /*32370*/  F2FP.F16.F32.PACK_AB R22, R141, R22 ;  /* 0x000000168d16723e */ /* 0x000fc600000000ff */
[----:B-1----:R-:W-:Y:S01]  /*32380*/  FFMA.FTZ R19, R164, R117, R69 ;  /* 0x00000075a4137223 */ /* 0x002fe20000010045 */
[----:B------:R-:W-:Y:S01]  /*32390*/  F2FP.F16.F32.PACK_AB R20, R27, R20 ;  /* 0x000000141b14723e */ /* 0x000fe200000000ff */
        /* <DEDUP_REMOVED lines=18> */
[----:B------:R-:W-:Y:S01]  /*324c0*/  F2FP.F16.F32.PACK_AB R24, R7, R24 ;  /* 0x000000180718723e */ /* 0x000fe200000000ff */
[C---:B------:R-:W-:Y:S01]  /*324d0*/  FMUL.FTZ R176, R31.reuse, R176 ;  /* 0x000000b01fb07220 */ /* 0x040fe20000410000 */
        /* <DEDUP_REMOVED lines=67> */
[----:B------:R-:W-:-:S02]  /*32910*/  F2FP.F16.F32.PACK_AB R25, R162, R25 ;  /* 0x00000019a219723e */ /* 0x000fc400000000ff */
[----:B------:R-:W-:Y:S02]  /*32920*/  F2FP.F16.F32.PACK_AB R31, R190, R31 ;  /* 0x0000001fbe1f723e */ /* 0x000fe400000000ff */
        /* <DEDUP_REMOVED lines=8> */
[----:B------:R-:W-:Y:S02]  /*329b0*/  F2FP.F16.F32.PACK_AB R155, R18, R155 ;  /* 0x0000009b129b723e */ /* 0x000fe400000000ff */
        /* <DEDUP_REMOVED lines=9> */
.L_x_19724:
[----:B------:R-:W-:Y:S01]  /*32a50*/  HFMA2 R30, -RZ, RZ, 0, 5.9604644775390625e-08 ;  /* 0x00000001ff1e7431 */ /* 0x000fe200000001ff */
[----:B------:R-:W-:Y:S01]  /*32a60*/  BSSY B0, `(.L_x_19726) ;  /* 0x0000007000007945 */ /* 0x000fe20003800000 */
[----:B------:R-:W-:Y:S01]  /*32a70*/  IMAD.MOV.U32 R31, RZ, RZ, R27 ;  /* 0x000000ffff1f7224 */ /* 0x000fe200078e001b */
[----:B------:R-:W-:Y:S01]  /*32a80*/  MOV R28, 0xffffffff ;  /* 0xffffffff001c7802 */ /* 0x000fe20000000f00 */
[----:B------:R-:W-:-:S07]  /*32a90*/  IMAD.MOV.U32 R33, RZ, RZ, 0x1f ;  /* 0x0000001fff217424 */ /* 0x000fce00078e00ff */
[----:B01----:R-:W-:Y:S05]  /*32aa0*/  WARPSYNC.COLLECTIVE R28, `(.L_x_19727) ;  /* 0x000000001c087348 */ /* 0x003fea0003c00000 */
[----:B------:R2:W3:Y:S02]  /*32ab0*/  SHFL.BFLY P2, R29, R31, R30, R33 ;  /* 0x0c00001e1f1d7389 */ /* 0x0004e40000040021 */
[----:B0123--:R-:W-:Y:S05]  /*32ac0*/  ENDCOLLECTIVE ;  /* 0x000000000000791b */ /* 0x00ffea0003800000 */
.L_x_19727:
[----:B------:R-:W-:Y:S05]  /*32ad0*/  BSYNC B0 ;  /* 0x0000000000007941 */ /* 0x000fea0003800000 */
.L_x_19726:
        /* <DEDUP_REMOVED lines=9> */
.L_x_19728:
[----:B------:R-:W-:Y:S01]  /*32b70*/  HFMA2 R30, -RZ, RZ, 0, 2.384185791015625e-07 ;  /* 0x00000004ff1e7431 */ /* 0x000fe200000001ff */
[----:B------:R-:W-:-:S05]  /*32b80*/  MOV R19, R29 ;  /* 0x0000001d00137202 */ /* 0x000fca0000000f00 */
[----:B------:R-:W-:-:S04]  /*32b90*/  FADD.FTZ R21, R20, R19 ;  /* 0x0000001314157221 */ /* 0x000fc80000010000 */
[----:B------:R-:W-:-:S07]  /*32ba0*/  IMAD.MOV.U32 R31, RZ, RZ, R21 ;  /* 0x000000ffff1f7224 */ /* 0x000fce00078e0015 */
[----:B------:R-:W-:Y:S05]  /*32bb0*/  WARPSYNC.COLLECTIVE R28, `(.L_x_19729) ;  /* 0x000000001c087348 */ /* 0x000fea0003c00000 */
[----:B------:R0:W1:Y:S02]  /*32bc0*/  SHFL.BFLY P2, R29, R31, R30, R33 ;  /* 0x0c00001e1f1d7389 */ /* 0x0000640000040021 */
[----:B01----:R-:W-:Y:S05]  /*32bd0*/  ENDCOLLECTIVE ;  /* 0x000000000000791b */ /* 0x003fea0003800000 */
.L_x_19729:
[----:B------:R-:W-:Y:S02]  /*32be0*/  IMAD.MOV.U32 R30, RZ, RZ, 0x8 ;  /* 0x00000008ff1e7424 */ /* 0x000fe400078e00ff */
[----:B------:R-:W-:-:S04]  /*32bf0*/  IMAD.MOV.U32 R18, RZ, RZ, R29 ;  /* 0x000000ffff127224 */ /* 0x000fc800078e001d */
[----:B------:R-:W-:-:S05]  /*32c00*/  FADD.FTZ R22, R21, R18 ;  /* 0x0000001215167221 */ /* 0x000fca0000010000 */
[----:B------:R-:W-:-:S07]  /*32c10*/  MOV R31, R22 ;  /* 0x00000016001f7202 */ /* 0x000fce0000000f00 */
[----:B------:R-:W-:Y:S05]  /*32c20*/  WARPSYNC.COLLECTIVE R28, `(.L_x_19730) ;  /* 0x000000001c087348 */ /* 0x000fea0003c00000 */
[----:B------:R0:W1:Y:S02]  /*32c30*/  SHFL.BFLY P2, R29, R31, R30, R33 ;  /* 0x0c00001e1f1d7389 */ /* 0x0000640000040021 */
[----:B01----:R-:W-:Y:S05]  /*32c40*/  ENDCOLLECTIVE ;  /* 0x000000000000791b */ /* 0x003fea0003800000 */
.L_x_19730:
        /* <DEDUP_REMOVED lines=8> */
.L_x_19731:
        /* <DEDUP_REMOVED lines=104> */
.L_x_19732:
[----:B------:R-:W-:Y:S01]  /*33350*/  HFMA2 R30, -RZ, RZ, 0, 1.1920928955078125e-07 ;  /* 0x00000002ff1e7431 */ /* 0x000fe200000001ff */
[----:B------:R-:W-:-:S05]  /*33360*/  MOV R21, R29 ;  /* 0x0000001d00157202 */ /* 0x000fca0000000f00 */
[----:B------:R-:W-:-:S04]  /*33370*/  FADD.FTZ R21, R18, R21 ;  /* 0x0000001512157221 */ /* 0x000fc80000010000 */
[----:B------:R-:W-:-:S07]  /*33380*/  IMAD.MOV.U32 R31, RZ, RZ, R21 ;  /* 0x000000ffff1f7224 */ /* 0x000fce00078e0015 */
[----:B------:R-:W-:Y:S05]  /*33390*/  WARPSYNC.COLLECTIVE R28, `(.L_x_19733) ;  /* 0x000000001c087348 */ /* 0x000fea0003c00000 */
[----:B------:R0:W1:Y:S02]  /*333a0*/  SHFL.BFLY P2, R29, R31, R30, R33 ;  /* 0x0c00001e1f1d7389 */ /* 0x0000640000040021 */
[----:B01----:R-:W-:Y:S05]  /*333b0*/  ENDCOLLECTIVE ;  /* 0x000000000000791b */ /* 0x003fea0003800000 */
.L_x_19733:
[----:B------:R-:W-:Y:S02]  /*333c0*/  IMAD.MOV.U32 R30, RZ, RZ, 0x4 ;  /* 0x00000004ff1e7424 */ /* 0x000fe400078e00ff */
[----:B------:R-:W-:-:S04]  /*333d0*/  IMAD.MOV.U32 R20, RZ, RZ, R29 ;  /* 0x000000ffff147224 */ /* 0x000fc800078e001d */
[----:B------:R-:W-:-:S05]  /*333e0*/  FADD.FTZ R20, R21, R20 ;  /* 0x0000001415147221 */ /* 0x000fca0000010000 */
[----:B------:R-:W-:-:S07]  /*333f0*/  MOV R31, R20 ;  /* 0x00000014001f7202 */ /* 0x000fce0000000f00 */
[----:B------:R-:W-:Y:S05]  /*33400*/  WARPSYNC.COLLECTIVE R28, `(.L_x_19734) ;  /* 0x000000001c087348 */ /* 0x000fea0003c00000 */
[----:B------:R0:W1:Y:S02]  /*33410*/  SHFL.BFLY P2, R29, R31, R30, R33 ;  /* 0x0c00001e1f1d7389 */ /* 0x0000640000040021 */
[----:B01----:R-:W-:Y:S05]  /*33420*/  ENDCOLLECTIVE ;  /* 0x000000000000791b */ /* 0x003fea0003800000 */
.L_x_19734:
[----:B------:R-:W-:Y:S01]  /*33430*/  HFMA2 R30, -RZ, RZ, 0, 4.76837158203125e-07 ;  /* 0x00000008ff1e7431 */ /* 0x000fe200000001ff */
[----:B------:R-:W-:-:S05]  /*33440*/  MOV R25, R29 ;  /* 0x0000001d00197202 */ /* 0x000fca0000000f00 */
[----:B------:R-:W-:-:S04]  /*33450*/  FADD.FTZ R25, R20, R25 ;  /* 0x0000001914197221 */ /* 0x000fc80000010000 */
[----:B------:R-:W-:-:S07]  /*33460*/  IMAD.MOV.U32 R31, RZ, RZ, R25 ;  /* 0x000000ffff1f7224 */ /* 0x000fce00078e0019 */
[----:B------:R-:W-:Y:S05]  /*33470*/  WARPSYNC.COLLECTIVE R28, `(.L_x_19735) ;  /* 0x000000001c087348 */ /* 0x000fea0003c00000 */
[----:B------:R0:W1:Y:S02]  /*33480*/  SHFL.BFLY P2, R29, R31, R30, R33 ;  /* 0x0c00001e1f1d7389 */ /* 0x0000640000040021 */
[----:B01----:R-:W-:Y:S05]  /*33490*/  ENDCOLLECTIVE ;  /* 0x000000000000791b */ /* 0x003fea0003800000 */
.L_x_19735:
[----:B------:R-:W-:Y:S02]  /*334a0*/  IMAD.MOV.U32 R30, RZ, RZ, 0x10 ;  /* 0x00000010ff1e7424 */ /* 0x000fe400078e00ff */
[----:B------:R-:W-:-:S04]  /*334b0*/  IMAD.MOV.U32 R22, RZ, RZ, R29 ;  /* 0x000000ffff167224 */ /* 0x000fc800078e001d */
[----:B------:R-:W-:-:S05]  /*334c0*/  FADD.FTZ R22, R25, R22 ;  /* 0x0000001619167221 */ /* 0x000fca0000010000 */
[----:B------:R-:W-:-:S07]  /*334d0*/  MOV R31, R22 ;  /* 0x00000016001f7202 */ /* 0x000fce0000000f00 */
[----:B------:R-:W-:Y:S05]  /*334e0*/  WARPSYNC.COLLECTIVE R28, `(.L_x_19736) ;  /* 0x000000001c087348 */ /* 0x000fea0003c00000 */
[----:B------:R0:W1:Y:S02]  /*334f0*/  SHFL.BFLY P2, R29, R31, R30, R33 ;  /* 0x0c00001e1f1d7389 */ /* 0x0000640000040021 */
[----:B01----:R-:W-:Y:S05]  /*33500*/  ENDCOLLECTIVE ;  /* 0x000000000000791b */ /* 0x003fea0003800000 */
.L_x_19736:
[----:B------:R-:W-:Y:S01]  /*33510*/  MOV R27, R29 ;  /* 0x0000001d001b7202 */ /* 0x000fe20000000f00 */
[----:B------:R-:W-:Y:S06]  /*33520*/  BRA `(.L_x_19737) ;  /* 0xffffffe800287947 */ /* 0x000fec000383ffff */
.L_x_19738:
        /* <DEDUP_REMOVED lines=13> */
.L_x_33291:


//--------------------- .text._ZN10layer_norm31ln_parallel_residual_fwd_kernelINS_13Kernel_traitsI6__halfS2_fS2_fjLj1536ELj1ELj4ELj1ELj16ENS_18Kernel_traits_baseILj1536ES2_S2_fS2_fjLj128EEEEELb0ELb0ELb0EEEvNS_9FwdParamsE --------------------------
	.section	.text._ZN10layer_norm31ln_parallel_residual_fwd_kernelINS_13Kernel_traitsI6__halfS2_fS2_fjLj1536ELj1ELj4ELj1ELj16ENS_18Kernel_traits_baseILj1536ES2_S2_fS2_fjLj128EEEEELb0ELb0ELb0EEEvNS_9FwdParamsE,"ax",@progbits
	.align	128
        .global         _ZN10layer_norm31ln_parallel_residual_fwd_kernelINS_13Kernel_traitsI6__halfS2_fS2_fjLj1536ELj1ELj4ELj1ELj16ENS_18Kernel_traits_baseILj1536ES2_S2_fS2_fjLj128EEEEELb0ELb0ELb0EEEvNS_9FwdParamsE
        .type           _ZN10layer_norm31ln_parallel_residual_fwd_kernelINS_13Kernel_traitsI6__halfS2_fS2_fjLj1536ELj1ELj4ELj1ELj16ENS_18Kernel_traits_baseILj1536ES2_S2_fS2_fjLj128EEEEELb0ELb0ELb0EEEvNS_9FwdParamsE,@function
        .size           _ZN10layer_norm31ln_parallel_residual_fwd_kernelINS_13Kernel_traitsI6__halfS2_fS2_fjLj1536ELj1ELj4ELj1ELj16ENS_18Kernel_traits_baseILj1536ES2_S2_fS2_fjLj128EEEEELb0ELb0ELb0EEEvNS_9FwdParamsE,(.L_x_33292 - _ZN10layer_norm31ln_parallel_residual_fwd_kernelINS_13Kernel_traitsI6__halfS2_fS2_fjLj1536ELj1ELj4ELj1ELj16ENS_18Kernel_traits_baseILj1536ES2_S2_fS2_fjLj128EEEEELb0ELb0ELb0EEEvNS_9FwdParamsE)
        .other          _ZN10layer_norm31ln_parallel_residual_fwd_kernelINS_13Kernel_traitsI6__halfS2_fS2_fjLj1536ELj1ELj4ELj1ELj16ENS_18Kernel_traits_baseILj1536ES2_S2_fS2_fjLj128EEEEELb0ELb0ELb0EEEvNS_9FwdParamsE,@"STO_CUDA_ENTRY STV_DEFAULT"
_ZN10layer_norm31ln_parallel_residual_fwd_kernelINS_13Kernel_traitsI6__halfS2_fS2_fjLj1536ELj1ELj4ELj1ELj16ENS_18Kernel_traits_baseILj1536ES2_S2_fS2_fjLj128EEEEELb0ELb0ELb0EEEvNS_9FwdParamsE:
.text._ZN10layer_norm31ln_parallel_residual_fwd_kernelINS_13Kernel_traitsI6__halfS2_fS2_fjLj1536ELj1ELj4ELj1ELj16ENS_18Kernel_traits_baseILj1536ES2_S2_fS2_fjLj128EEEEELb0ELb0ELb0EEEvNS_9FwdParamsE:
        /* <DEDUP_REMOVED lines=33> */
[----:B------:R-:W5:Y:S02]  /*0210*/  @P0 LDG.E.128 R160, desc[UR6][R4.64] ;  /* 0x0000000604a00981 */ /* 0x000f64000c1e1d00 */
[----:B------:R-:W0:Y:S01]  /*0220*/  LDC.64 R12, c[0x0][0x3d0] ;  /* 0x0000f400ff0c7b82 */ /* 0x000e220000000a00 */
[C---:B-1----:R-:W-:Y:S01]  /*0230*/  @P0 IMAD.WIDE.U32 R6, R0.reuse, 0x10, R6 ;  /* 0x0000001000060825 */ /* 0x042fe200078e0006 */
[----:B------:R-:W-:-:S04]  /*0240*/  @P0 LOP3.LUT R0, R0, 0x20, RZ, 0xfc, !PT ;  /* 0x0000002000000812 */ /* 0x000fc800078efcff */
[----:B------:R-:W5:Y:S02]  /*0250*/  @P0 LDG.E.128 R92, desc[UR6][R6.64] ;  /* 0x00000006065c0981 */ /* 0x000f64000c1e1d00 */
[----:B------:R-:W1:Y:S01]  /*0260*/  LDC.64 R14, c[0x0][0x3d8] ;  /* 0x0000f600ff0e7b82 */ /* 0x000e620000000a00 */
[----:B--2---:R-:W-:-:S05]  /*0270*/  @P1 IMAD.WIDE.U32 R8, R0, 0x10, R8 ;  /* 0x0000001000081825 */ /* 0x004fca00078e0008 */
[----:B------:R-:W5:Y:S02]  /*0280*/  @P1 LDG.E.128 R88, desc[UR6][R8.64] ;  /* 0x0000000608581981 */ /* 0x000f64000c1e1d00 */
[----:B------:R-:W2:Y:S01]  /*0290*/  LDC.64 R16, c[0x0][0x3d0] ;  /* 0x0000f400ff107b82 */ /* 0x000ea20000000a00 */
[C---:B---3--:R-:W-:Y:S01]  /*02a0*/  @P1 IMAD.WIDE.U32 R10, R0.reuse, 0x10, R10 ;  /* 0x00000010000a1825 */ /* 0x048fe200078e000a */
[----:B------:R-:W-:-:S04]  /*02b0*/  @P1 IADD3 R0, PT, PT, R0, 0x20, RZ ;  /* 0x0000002000001810 */ /* 0x000fc80007ffe0ff */
[----:B------:R-:W5:Y:S02]  /*02c0*/  @P1 LDG.E.128 R84, desc[UR6][R10.64] ;  /* 0x000000060a541981 */ /* 0x000f64000c1e1d00 */
[----:B------:R-:W3:Y:S01]  /*02d0*/  LDC.64 R18, c[0x0][0x3d8] ;  /* 0x0000f600ff127b82 */ /* 0x000ee20000000a00 */
[----:B0-----:R-:W-:-:S05]  /*02e0*/  @P2 IMAD.WIDE.U32 R12, R0, 0x10, R12 ;  /* 0x00000010000c2825 */ /* 0x001fca00078e000c */
[----:B------:R-:W5:Y:S01]  /*02f0*/  @P2 LDG.E.128 R80, desc[UR6][R12.64] ;  /* 0x000000060c502981 */ /* 0x000f62000c1e1d00 */
[C---:B-1----:R-:W-:Y:S01]  /*0300*/  @P2 IMAD.WIDE.U32 R14, R0.reuse, 0x10, R14 ;  /* 0x00000010000e2825 */ /* 0x042fe200078e000e */
[----:B------:R-:W-:Y:S01]  /*0310*/  @P2 IADD3 R0, PT, PT, R0, 0x20, RZ ;  /* 0x0000002000002810 */ /* 0x000fe20007ffe0ff */
[----:B------:R-:W0:Y:S03]  /*0320*/  LDC.64 R20, c[0x0][0x3d0] ;  /* 0x0000f400ff147b82 */ /* 0x000e260000000a00 */
[----:B------:R-:W5:Y:S01]  /*0330*/  @P2 LDG.E.128 R76, desc[UR6][R14.64] ;  /* 0x000000060e4c2981 */ /* 0x000f62000c1e1d00 */
[----:B--2---:R-:W-:-:S04]  /*0340*/  @P3 IMAD.WIDE.U32 R16, R0, 0x10, R16 ;  /* 0x0000001000103825 */ /* 0x004fc800078e0010 */
[----:B------:R-:W1:Y:S01]  /*0350*/  LDC.64 R22, c[0x0][0x3d8] ;  /* 0x0000f600ff167b82 */ /* 0x000e620000000a00 */
[----:B------:R-:W5:Y:S01]  /*0360*/  @P3 LDG.E.128 R72, desc[UR6][R16.64] ;  /* 0x0000000610483981 */ /* 0x000f62000c1e1d00 */
[----:B---3--:R-:W-:-:S05]  /*0370*/  @P3 IMAD.WIDE.U32 R18, R0, 0x10, R18 ;  /* 0x0000001000123825 */ /* 0x008fca00078e0012 */
[----:B------:R-:W5:Y:S01]  /*0380*/  @P3 LDG.E.128 R68, desc[UR6][R18.64] ;  /* 0x0000000612443981 */ /* 0x000f62000c1e1d00 */
[----:B------:R-:W-:Y:S02]  /*0390*/  ISETP.GE.U32.AND P5, PT, R3, 0xc0, PT ;  /* 0x000000c00300780c */ /* 0x000fe40003fa6070 */
[----:B------:R-:W-:Y:S01]  /*03a0*/  @P3 IADD3 R0, PT, PT, R0, 0x20, RZ ;  /* 0x0000002000003810 */ /* 0x000fe20007ffe0ff */
[----:B------:R-:W-:-:S04]  /*03b0*/  HFMA2 R58, -RZ, RZ, 0, 0 ;  /* 0x00000000ff3a7431 */ /* 0x000fc800000001ff */
[----:B0-----:R-:W-:-:S04]  /*03c0*/  @P4 IMAD.WIDE.U32 R20, R0, 0x10, R20 ;  /* 0x0000001000144825 */ /* 0x001fc800078e0014 */
[----:B------:R-:W-:Y:S02]  /*03d0*/  HFMA2 R50, -RZ, RZ, 0, 0 ;  /* 0x00000000ff327431 */ /* 0x000fe400000001ff */
[----:B-1----:R-:W-:-:S04]  /*03e0*/  @P4 IMAD.WIDE.U32 R22, R0, 0x10, R22 ;  /* 0x0000001000164825 */ /* 0x002fc800078e0016 */
[----:B------:R-:W-:Y:S01]  /*03f0*/  HFMA2 R42, -RZ, RZ, 0, 0 ;  /* 0x00000000ff2a7431 */ /* 0x000fe200000001ff */
[----:B------:R-:W5:Y:S01]  /*0400*/  @P4 LDG.E.128 R64, desc[UR6][R20.64] ;  /* 0x0000000614404981 */ /* 0x000f62000c1e1d00 */
[----:B------:R-:W-:Y:S02]  /*0410*/  CS2R R56, SRZ ;  /* 0x0000000000387805 */ /* 0x000fe4000001ff00 */
[----:B------:R-:W-:Y:S02]  /*0420*/  MOV R54, RZ ;  /* 0x000000ff00367202 */ /* 0x000fe40000000f00 */
[----:B------:R-:W-:Y:S01]  /*0430*/  CS2R R52, SRZ ;  /* 0x0000000000347805 */ /* 0x000fe2000001ff00 */
[----:B------:R0:W5:Y:S01]  /*0440*/  @P4 LDG.E.128 R60, desc[UR6][R22.64] ;  /* 0x00000006163c4981 */ /* 0x000162000c1e1d00 */
[----:B------:R-:W-:Y:S02]  /*0450*/  CS2R R48, SRZ ;  /* 0x0000000000307805 */ /* 0x000fe4000001ff00 */
[----:B------:R-:W-:-:S02]  /*0460*/  MOV R46, RZ ;  /* 0x000000ff002e7202 */ /* 0x000fc40000000f00 */
        /* <DEDUP_REMOVED lines=10> */
[----:B0-----:R-:W-:Y:S02]  /*0510*/  CS2R R22, SRZ ;  /* 0x0000000000167805 */ /* 0x001fe4000001ff00 */
[----:B------:R-:W-:-:S02]  /*0520*/  CS2R R20, SRZ ;  /* 0x0000000000147805 */ /* 0x000fc4000001ff00 */
[----:B------:R-:W-:Y:S02]  /*0530*/  @P0 MOV R43, RZ ;  /* 0x000000ff002b0202 */ /* 0x000fe40000000f00 */
[----:B------:R-:W-:Y:S02]  /*0540*/  @P1 MOV R47, RZ ;  /* 0x000000ff002f1202 */ /* 0x000fe40000000f00 */
[----:B------:R-:W-:Y:S02]  /*0550*/  @P2 MOV R51, RZ ;  /* 0x000000ff00332202 */ /* 0x000fe40000000f00 */
[----:B------:R-:W-:Y:S02]  /*0560*/  @P3 MOV R55, RZ ;  /* 0x000000ff00373202 */ /* 0x000fe40000000f00 */
[----:B------:R-:W-:Y:S02]  /*0570*/  @P4 MOV R59, RZ ;  /* 0x000000ff003b4202 */ /* 0x000fe40000000f00 */
[----:B------:R-:W-:Y:S01]  /*0580*/  @P4 IADD3 R0, PT, PT, R0, 0x20, RZ ;  /* 0x0000002000004810 */ /* 0x000fe20007ffe0ff */
        /* <DEDUP_REMOVED lines=32> */
.L_x_19741:
        /* <DEDUP_REMOVED lines=13> */
[----:B------:R-:W5:Y:S02]  /*0860*/  @P0 LDG.E.128 R92, desc[UR6][R8.64] ;  /* 0x00000006085c0981 */ /* 0x000f64000c1e1d00 */
[----:B------:R-:W1:Y:S01]  /*0870*/  @P1 LDC.64 R14, c[0x0][0x440] ;  /* 0x00011000ff0e1b82 */ /* 0x000e620000000a00 */
[C---:B--2---:R-:W-:Y:S01]  /*0880*/  @P0 IMAD.WIDE.U32 R4, R0.reuse, 0x10, R4 ;  /* 0x0000001000040825 */ /* 0x044fe200078e0004 */
[----:B------:R-:W-:-:S04]  /*0890*/  @P0 LOP3.LUT R0, R0, 0x20, RZ, 0xfc, !PT ;  /* 0x0000002000000812 */ /* 0x000fc800078efcff */
[----:B------:R2:W5:Y:S02]  /*08a0*/  @P0 LD.E.128 R20, desc[UR6][R4.64] ;  /* 0x0000000604140980 */ /* 0x000564000c101d00 */
[----:B------:R-:W0:Y:S01]  /*08b0*/  LDC.64 R16, c[0x0][0x3d0] ;  /* 0x0000f400ff107b82 */ /* 0x000e220000000a00 */
[----:B---3--:R-:W-:-:S05]  /*08c0*/  @P1 IMAD.WIDE.U32 R10, R0, 0x10, R10 ;  /* 0x00000010000a1825 */ /* 0x008fca00078e000a */
[----:B------:R-:W5:Y:S02]  /*08d0*/  @P1 LDG.E.128 R88, desc[UR6][R10.64] ;  /* 0x000000060a581981 */ /* 0x000f64000c1e1d00 */
[----:B------:R-:W3:Y:S01]  /*08e0*/  LDC.64 R18, c[0x0][0x3d8] ;  /* 0x0000f600ff127b82 */ /* 0x000ee20000000a00 */
[----:B----4-:R-:W-:-:S05]  /*08f0*/  @P1 IMAD.WIDE.U32 R12, R0, 0x10, R12 ;  /* 0x00000010000c1825 */ /* 0x010fca00078e000c */
[----:B------:R-:W5:Y:S02]  /*0900*/  @P1 LDG.E.128 R84, desc[UR6][R12.64] ;  /* 0x000000060c541981 */ /* 0x000f64000c1e1d00 */
[----:B------:R-:W4:Y:S01]  /*0910*/  @P2 LDC.64 R40, c[0x0][0x440] ;  /* 0x00011000ff282b82 */ /* 0x000f220000000a00 */
[C---:B-1----:R-:W-:Y:S01]  /*0920*/  @P1 IMAD.WIDE.U32 R14, R0.reuse, 0x10, R14 ;  /* 0x00000010000e1825 */ /* 0x042fe200078e000e */
[----:B------:R-:W-:-:S04]  /*0930*/  @P1 IADD3 R0, PT, PT, R0, 0x20, RZ ;  /* 0x0000002000001810 */ /* 0x000fc80007ffe0ff */
[----:B------:R-:W5:Y:S02]  /*0940*/  @P1 LD.E.128 R24, desc[UR6][R14.64] ;  /* 0x000000060e181980 */ /* 0x000f64000c101d00 */
[----:B------:R-:W1:Y:S08]  /*0950*/  LDC.64 R44, c[0x0][0x3d0] ;  /* 0x0000f400ff2c7b82 */ /* 0x000e700000000a00 */
[----:B------:R-:W2:Y:S08]  /*0960*/  LDC.64 R48, c[0x0][0x3d8] ;  /* 0x0000f600ff307b82 */ /* 0x000eb00000000a00 */
[----:B------:R-:W2:Y:S08]  /*0970*/  @P3 LDC.64 R52, c[0x0][0x440] ;  /* 0x00011000ff343b82 */ /* 0x000eb00000000a00 */
[----:B------:R-:W2:Y:S08]  /*0980*/  LDC.64 R56, c[0x0][0x3d0] ;  /* 0x0000f400ff387b82 */ /* 0x000eb00000000a00 */
[----:B------:R-:W2:Y:S08]  /*0990*/  LDC.64 R96, c[0x0][0x3d8] ;  /* 0x0000f600ff607b82 */ /* 0x000eb00000000a00 */
[----:B------:R-:W2:Y:S01]  /*09a0*/  @P4 LDC.64 R98, c[0x0][0x440] ;  /* 0x00011000ff624b82 */ /* 0x000ea20000000a00 */
[----:B0-----:R-:W-:-:S04]  /*09b0*/  @P2 IMAD.WIDE.U32 R16, R0, 0x10, R16 ;  /* 0x0000001000102825 */ /* 0x001fc800078e0010 */
[C---:B---3--:R-:W-:Y:S01]  /*09c0*/  @P2 IMAD.WIDE.U32 R18, R0.reuse, 0x10, R18 ;  /* 0x0000001000122825 */ /* 0x048fe200078e0012 */
[----:B------:R-:W5:Y:S03]  /*09d0*/  @P2 LDG.E.128 R80, desc[UR6][R16.64] ;  /* 0x0000000610502981 */ /* 0x000f66000c1e1d00 */
[C---:B----4-:R-:W-:Y:S01]  /*09e0*/  @P2 IMAD.WIDE.U32 R40, R0.reuse, 0x10, R40 ;  /* 0x0000001000282825 */ /* 0x050fe200078e0028 */
[----:B------:R-:W-:Y:S01]  /*09f0*/  @P2 IADD3 R0, PT, PT, R0, 0x20, RZ ;  /* 0x0000002000002810 */ /* 0x000fe20007ffe0ff */
[----:B------:R-:W5:Y:S04]  /*0a00*/  @P2 LDG.E.128 R76, desc[UR6][R18.64] ;  /* 0x00000006124c2981 */ /* 0x000f68000c1e1d00 */
[----:B-1----:R-:W-:Y:S01]  /*0a10*/  @P3 IMAD.WIDE.U32 R44, R0, 0x10, R44 ;  /* 0x00000010002c3825 */ /* 0x002fe200078e002c */
[----:B------:R-:W-:-:S03]  /*0a20*/  ISETP.GE.U32.AND P5, PT, R3, 0xc0, PT ;  /* 0x000000c00300780c */ /* 0x000fc60003fa6070 */
[----:B------:R-:W-:Y:S01]  /*0a30*/  HFMA2 R58, -RZ, RZ, 0, 0 ;  /* 0x00000000ff3a7431 */ /* 0x000fe200000001ff */
[----:B------:R-:W5:Y:S01]  /*0a40*/  @P2 LD.E.128 R28, desc[UR6][R40.64] ;  /* 0x00000006281c2980 */ /* 0x000f62000c101d00 */
[----:B--2---:R-:W-:-:S04]  /*0a50*/  @P3 IMAD.WIDE.U32 R48, R0, 0x10, R48 ;  /* 0x0000001000303825 */ /* 0x004fc800078e0030 */
[----:B------:R-:W-:Y:S02]  /*0a60*/  HFMA2 R50, -RZ, RZ, 0, 0 ;  /* 0x00000000ff327431 */ /* 0x000fe400000001ff */
[----:B------:R-:W-:Y:S02]  /*0a70*/  HFMA2 R42, -RZ, RZ, 0, 0 ;  /* 0x00000000ff2a7431 */ /* 0x000fe400000001ff */
[C---:B------:R-:W-:Y:S01]  /*0a80*/  @P3 IMAD.WIDE.U32 R6, R0.reuse, 0x10, R52 ;  /* 0x0000001000063825 */ /* 0x040fe200078e0034 */
[----:B------:R-:W-:Y:S01]  /*0a90*/  @P3 IADD3 R0, PT, PT, R0, 0x20, RZ ;  /* 0x0000002000003810 */ /* 0x000fe20007ffe0ff */
[----:B------:R0:W5:Y:S04]  /*0aa0*/  @P3 LDG.E.128 R72, desc[UR6][R44.64] ;  /* 0x000000062c483981 */ /* 0x000168000c1e1d00 */
[C---:B------:R-:W-:Y:S01]  /*0ab0*/  @P4 IMAD.WIDE.U32 R4, R0.reuse, 0x10, R56 ;  /* 0x0000001000044825 */ /* 0x040fe200078e0038 */
[----:B------:R-:W5:Y:S03]  /*0ac0*/  @P3 LD.E.128 R32, desc[UR6][R6.64] ;  /* 0x0000000606203980 */ /* 0x000f66000c101d00 */
[C---:B------:R-:W-:Y:S01]  /*0ad0*/  @P4 IMAD.WIDE.U32 R96, R0.reuse, 0x10, R96 ;  /* 0x0000001000604825 */ /* 0x040fe200078e0060 */
[----:B------:R-:W5:Y:S03]  /*0ae0*/  @P4 LDG.E.128 R64, desc[UR6][R4.64] ;  /* 0x0000000604404981 */ /* 0x000f66000c1e1d00 */
[----:B------:R-:W-:Y:S01]  /*0af0*/  @P4 IMAD.WIDE.U32 R98, R0, 0x10, R98 ;  /* 0x0000001000624825 */ /* 0x000fe200078e0062 */
[----:B------:R-:W5:Y:S04]  /*0b00*/  @P4 LDG.E.128 R60, desc[UR6][R96.64] ;  /* 0x00000006603c4981 */ /* 0x000f68000c1e1d00 */
[----:B------:R-:W5:Y:S01]  /*0b10*/  @P4 LD.E.128 R36, desc[UR6][R98.64] ;  /* 0x0000000662244980 */ /* 0x000f62000c101d00 */
[----:B------:R-:W-:-:S02]  /*0b20*/  CS2R R56, SRZ ;  /* 0x0000000000387805 */ /* 0x000fc4000001ff00 */
[----:B------:R-:W-:Y:S02]  /*0b30*/  MOV R54, RZ ;  /* 0x000000ff00367202 */ /* 0x000fe40000000f00 */
[----:B------:R-:W-:Y:S01]  /*0b40*/  CS2R R52, SRZ ;  /* 0x0000000000347805 */ /* 0x000fe2000001ff00 */
[----:B------:R1:W5:Y:S01]  /*0b50*/  @P3 LDG.E.128 R68, desc[UR6][R48.64] ;  /* 0x0000000630443981 */ /* 0x000362000c1e1d00 */
[----:B------:R-:W-:Y:S02]  /*0b60*/  MOV R46, RZ ;  /* 0x000000ff002e7202 */ /* 0x000fe40000000f00 */
[----:B0-----:R-:W-:Y:S02]  /*0b70*/  CS2R R44, SRZ ;  /* 0x00000000002c7805 */ /* 0x001fe4000001ff00 */
[----:B------:R-:W-:Y:S02]  /*0b80*/  CS2R R40, SRZ ;  /* 0x0000000000287805 */ /* 0x000fe4000001ff00 */
[----:B------:R-:W-:-:S02]  /*0b90*/  @P0 MOV R43, RZ ;  /* 0x000000ff002b0202 */ /* 0x000fc40000000f00 */
[----:B------:R-:W-:Y:S02]  /*0ba0*/  @P1 MOV R47, RZ ;  /* 0x000000ff002f1202 */ /* 0x000fe40000000f00 */
[----:B------:R-:W-:Y:S02]  /*0bb0*/  @P2 MOV R51, RZ ;  /* 0x000000ff00332202 */ /* 0x000fe40000000f00 */
[----:B-1----:R-:W-:Y:S02]  /*0bc0*/  CS2R R48, SRZ ;  /* 0x0000000000307805 */ /* 0x002fe4000001ff00 */
        /* <DEDUP_REMOVED lines=26> */
.L_x_19740:
        /* <DEDUP_REMOVED lines=89> */
.L_x_19743:
        /* <DEDUP_REMOVED lines=10> */
[----:B0-----:R-:W-:-:S07]  /*13a0*/  @P0 IMAD.WIDE.U32 R36, R0, 0x10, R32 ;  /* 0x0000001000240825 */ /* 0x001fce00078e0020 */
[----:B------:R-:W0:Y:S01]  /*13b0*/  @P1 LDC.64 R100, c[0x0][0x438] ;  /* 0x00010e00ff641b82 */ /* 0x000e220000000a00 */
[----:B-1----:R-:W-:-:S07]  /*13c0*/  @P0 IMAD.WIDE.U32 R28, R0, 0x10, R20 ;  /* 0x00000010001c0825 */ /* 0x002fce00078e0014 */
[----:B------:R-:W1:Y:S01]  /*13d0*/  LDC.64 R102, c[0x0][0x3d8] ;  /* 0x0000f600ff667b82 */ /* 0x000e620000000a00 */
[C---:B--2---:R-:W-:Y:S01]  /*13e0*/  @P0 IMAD.WIDE.U32 R32, R0.reuse, 0x10, R24 ;  /* 0x0000001000200825 */ /* 0x044fe200078e0018 */
[----:B------:R-:W-:-:S06]  /*13f0*/  @P0 LOP3.LUT R0, R0, 0x20, RZ, 0xfc, !PT ;  /* 0x0000002000000812 */ /* 0x000fcc00078efcff */
[----:B------:R-:W2:Y:S01]  /*1400*/  LDC.64 R104, c[0x0][0x3d0] ;  /* 0x0000f400ff687b82 */ /* 0x000ea20000000a00 */
[----:B---3--:R-:W-:-:S07]  /*1410*/  @P1 IMAD.WIDE.U32 R98, R0, 0x10, R96 ;  /* 0x0000001000621825 */ /* 0x008fce00078e0060 */
[----:B------:R-:W3:Y:S01]  /*1420*/  LDC.64 R108, c[0x0][0x3d8] ;  /* 0x0000f600ff6c7b82 */ /* 0x000ee20000000a00 */
[C---:B0-----:R-:W-:Y:S01]  /*1430*/  @P1 IMAD.WIDE.U32 R100, R0.reuse, 0x10, R100 ;  /* 0x0000001000641825 */ /* 0x041fe200078e0064 */
[----:B------:R-:W5:Y:S04]  /*1440*/  @P1 LDG.E.128 R88, desc[UR6][R98.64] ;  /* 0x0000000662581981 */ /* 0x000f68000c1e1d00 */
[----:B------:R-:W5:Y:S02]  /*1450*/  @P1 LD.E.128 R44, desc[UR6][R100.64] ;  /* 0x00000006642c1980 */ /* 0x000f64000c101d00 */
[----:B------:R-:W0:Y:S01]  /*1460*/  @P2 LDC.64 R106, c[0x0][0x438] ;  /* 0x00010e00ff6a2b82 */ /* 0x000e220000000a00 */
[C---:B-1----:R-:W-:Y:S01]  /*1470*/  @P1 IMAD.WIDE.U32 R102, R0.reuse, 0x10, R102 ;  /* 0x0000001000661825 */ /* 0x042fe200078e0066 */
[----:B------:R-:W-:-:S06]  /*1480*/  @P1 IADD3 R0, PT, PT, R0, 0x20, RZ ;  /* 0x0000002000001810 */ /* 0x000fcc0007ffe0ff */
[----:B------:R-:W1:Y:S01]  /*1490*/  LDC.64 R110, c[0x0][0x3d0] ;  /* 0x0000f400ff6e7b82 */ /* 0x000e620000000a00 */
[C---:B--2---:R-:W-:Y:S01]  /*14a0*/  @P2 IMAD.WIDE.U32 R104, R0.reuse, 0x10, R104 ;  /* 0x0000001000682825 */ /* 0x044fe200078e0068 */
[----:B------:R-:W5:Y:S04]  /*14b0*/  @P1 LDG.E.128 R84, desc[UR6][R102.64] ;  /* 0x0000000666541981 */ /* 0x000f68000c1e1d00 */
[----:B------:R-:W5:Y:S02]  /*14c0*/  @P2 LDG.E.128 R80, desc[UR6][R104.64] ;  /* 0x0000000668502981 */ /* 0x000f64000c1e1d00 */
[----:B------:R-:W2:Y:S01]  /*14d0*/  LDC.64 R114, c[0x0][0x3d8] ;  /* 0x0000f600ff727b82 */ /* 0x000ea20000000a00 */
[----:B---3--:R-:W-:-:S07]  /*14e0*/  @P2 IMAD.WIDE.U32 R108, R0, 0x10, R108 ;  /* 0x00000010006c2825 */ /* 0x008fce00078e006c */
[----:B------:R-:W3:Y:S01]  /*14f0*/  LDC.64 R120, c[0x0][0x3d8] ;  /* 0x0000f600ff787b82 */ /* 0x000ee20000000a00 */
[C---:B0-----:R-:W-:Y:S01]  /*1500*/  @P2 IMAD.WIDE.U32 R106, R0.reuse, 0x10, R106 ;  /* 0x00000010006a2825 */ /* 0x041fe200078e006a */
[----:B------:R-:W-:Y:S01]  /*1510*/  @P2 IADD3 R0, PT, PT, R0, 0x20, RZ ;  /* 0x0000002000002810 */ /* 0x000fe20007ffe0ff */
[----:B------:R-:W5:Y:S04]  /*1520*/  @P2 LDG.E.128 R76, desc[UR6][R108.64] ;  /* 0x000000066c4c2981 */ /* 0x000f68000c1e1d00 */
[----:B------:R-:W5:Y:S01]  /*1530*/  @P2 LD.E.128 R48, desc[UR6][R106.64] ;  /* 0x000000066a302980 */ /* 0x000f62000c101d00 */
[----:B------:R-:W0:Y:S01]  /*1540*/  @P3 LDC.64 R112, c[0x0][0x438] ;  /* 0x00010e00ff703b82 */ /* 0x000e220000000a00 */
[----:B-1----:R-:W-:-:S07]  /*1550*/  @P3 IMAD.WIDE.U32 R110, R0, 0x10, R110 ;  /* 0x00000010006e3825 */ /* 0x002fce00078e006e */
[----:B------:R-:W1:Y:S01]  /*1560*/  LDC.64 R122, c[0x0][0x3d0] ;  /* 0x0000f400ff7a7b82 */ /* 0x000e620000000a00 */
[----:B--2---:R-:W-:Y:S01]  /*1570*/  @P3 IMAD.WIDE.U32 R114, R0, 0x10, R114 ;  /* 0x0000001000723825 */ /* 0x004fe200078e0072 */
[----:B------:R-:W5:Y:S04]  /*1580*/  @P3 LDG.E.128 R72, desc[UR6][R110.64] ;  /* 0x000000066e483981 */ /* 0x000f68000c1e1d00 */
[----:B------:R-:W5:Y:S02]  /*1590*/  @P3 LDG.E.128 R68, desc[UR6][R114.64] ;  /* 0x0000000672443981 */ /* 0x000f64000c1e1d00 */
[----:B------:R-:W2:Y:S01]  /*15a0*/  LDC.64 R20, c[0x0][0x3d0] ;  /* 0x0000f400ff147b82 */ /* 0x000ea20000000a00 */
[----:B------:R-:W-:Y:S01]  /*15b0*/  HFMA2 R38, -RZ, RZ, 0, 0 ;  /* 0x00000000ff267431 */ /* 0x000fe200000001ff */
[----:B------:R-:W5:Y:S01]  /*15c0*/  @P0 LDG.E.128 R160, desc[UR6][R28.64] ;  /* 0x000000061ca00981 */ /* 0x000f62000c1e1d00 */
[----:B------:R-:W-:-:S02]  /*15d0*/  HFMA2 R30, -RZ, RZ, 0, 0 ;  /* 0x00000000ff1e7431 */ /* 0x000fc400000001ff */
[----:B------:R-:W-:Y:S01]  /*15e0*/  HFMA2 R22, -RZ, RZ, 0, 0 ;  /* 0x00000000ff167431 */ /* 0x000fe200000001ff */
[----:B------:R-:W5:Y:S02]  /*15f0*/  @P0 LD.E.128 R40, desc[UR6][R32.64] ;  /* 0x0000000620280980 */ /* 0x000f64000c101d00 */
[----:B------:R-:W4:Y:S01]  /*1600*/  @P4 LDC.64 R24, c[0x0][0x438] ;  /* 0x00010e00ff184b82 */ /* 0x000f220000000a00 */
[C---:B0-----:R-:W-:Y:S01]  /*1610*/  @P3 IMAD.WIDE.U32 R112, R0.reuse, 0x10, R112 ;  /* 0x0000001000703825 */ /* 0x041fe200078e0070 */
[----:B------:R-:W-:Y:S01]  /*1620*/  @P3 IADD3 R0, PT, PT, R0, 0x20, RZ ;  /* 0x0000002000003810 */ /* 0x000fe20007ffe0ff */
[----:B------:R0:W5:Y:S04]  /*1630*/  @P0 LDG.E.128 R92, desc[UR6][R36.64] ;  /* 0x00000006245c0981 */ /* 0x000168000c1e1d00 */
[C---:B---3--:R-:W-:Y:S01]  /*1640*/  @P4 IMAD.WIDE.U32 R120, R0.reuse, 0x10, R120 ;  /* 0x0000001000784825 */ /* 0x048fe200078e0078 */
[----:B------:R-:W3:Y:S01]  /*1650*/  LDC.64 R96, c[0x0][0x3d8] ;  /* 0x0000f600ff607b82 */ /* 0x000ee20000000a00 */
[----:B------:R-:W5:Y:S04]  /*1660*/  @P3 LD.E.128 R52, desc[UR6][R112.64] ;  /* 0x0000000670343980 */ /* 0x000f68000c101d00 */
[----:B------:R-:W5:Y:S01]  /*1670*/  @P4 LDG.E.128 R60, desc[UR6][R120.64] ;  /* 0x00000006783c4981 */ /* 0x000f62000c1e1d00 */
[----:B--2---:R-:W-:-:S02]  /*1680*/  @P4 IMAD.WIDE.U32 R116, R0, 0x10, R20 ;  /* 0x0000001000744825 */ /* 0x004fc400078e0014 */
[----:B------:R-:W2:Y:S03]  /*1690*/  @P5 LDC.64 R124, c[0x0][0x438] ;  /* 0x00010e00ff7c5b82 */ /* 0x000ea60000000a00 */
[----:B------:R-:W5:Y:S01]  /*16a0*/  @P4 LDG.E.128 R64, desc[UR6][R116.64] ;  /* 0x0000000674404981 */ /* 0x000f62000c1e1d00 */
[C---:B----4-:R-:W-:Y:S01]  /*16b0*/  @P4 IMAD.WIDE.U32 R118, R0.reuse, 0x10, R24 ;  /* 0x0000001000764825 */ /* 0x050fe200078e0018 */
[----:B------:R-:W-:-:S04]  /*16c0*/  @P4 IADD3 R0, PT, PT, R0, 0x20, RZ ;  /* 0x0000002000004810 */ /* 0x000fc80007ffe0ff */
[----:B------:R-:W5:Y:S01]  /*16d0*/  @P4 LD.E.128 R56, desc[UR6][R118.64] ;  /* 0x0000000676384980 */ /* 0x000f62000c101d00 */
[----:B-1----:R-:W-:-:S04]  /*16e0*/  @P5 IMAD.WIDE.U32 R20, R0, 0x10, R122 ;  /* 0x0000001000145825 */ /* 0x002fc800078e007a */
[C---:B---3--:R-:W-:Y:S01]  /*16f0*/  @P5 IMAD.WIDE.U32 R96, R0.reuse, 0x10, R96 ;  /* 0x0000001000605825 */ /* 0x048fe200078e0060 */
[----:B------:R1:W5:Y:S04]  /*1700*/  @P5 LDG.E.128 R12, desc[UR6][R20.64] ;  /* 0x00000006140c5981 */ /* 0x000368000c1e1d00 */
[----:B------:R-:W5:Y:S01]  /*1710*/  @P5 LDG.E.128 R16, desc[UR6][R96.64] ;  /* 0x0000000660105981 */ /* 0x000f62000c1e1d00 */
[----:B--2---:R-:W-:Y:S01]  /*1720*/  @P5 IMAD.WIDE.U32 R24, R0, 0x10, R124 ;  /* 0x0000001000185825 */ /* 0x004fe200078e007c */
[----:B0-----:R-:W-:Y:S02]  /*1730*/  CS2R R36, SRZ ;  /* 0x0000000000247805 */ /* 0x001fe4000001ff00 */
[----:B------:R-:W-:Y:S02]  /*1740*/  MOV R34, RZ ;  /* 0x000000ff00227202 */ /* 0x000fe40000000f00 */
[----:B------:R-:W-:-:S02]  /*1750*/  CS2R R32, SRZ ;  /* 0x0000000000207805 */ /* 0x000fc4000001ff00 */
[----:B------:R-:W-:Y:S01]  /*1760*/  CS2R R28, SRZ ;  /* 0x00000000001c7805 */ /* 0x000fe2000001ff00 */
[----:B------:R0:W5:Y:S01]  /*1770*/  @P5 LD.E.128 R8, desc[UR6][R24.64] ;  /* 0x0000000618085980 */ /* 0x000162000c101d00 */
[----:B------:R-:W-:Y:S02]  /*1780*/  MOV R26, RZ ;  /* 0x000000ff001a7202 */ /* 0x000fe40000000f00 */
[----:B-1----:R-:W-:Y:S02]  /*1790*/  CS2R R20, SRZ ;  /* 0x0000000000147805 */ /* 0x002fe4000001ff00 */
[----:B------:R-:W-:Y:S02]  /*17a0*/  @P0 MOV R23, RZ ;  /* 0x000000ff00170202 */ /* 0x000fe40000000f00 */
[----:B------:R-:W-:Y:S02]  /*17b0*/  @P5 CS2R R6, SRZ ;  /* 0x0000000000065805 */ /* 0x000fe4000001ff00 */
[----:B------:R-:W-:-:S02]  /*17c0*/  @P1 MOV R27, RZ ;  /* 0x000000ff001b1202 */ /* 0x000fc40000000f00 */
[----:B------:R-:W-:Y:S02]  /*17d0*/  @P5 CS2R R4, SRZ ;  /* 0x0000000000045805 */ /* 0x000fe4000001ff00 */
[----:B------:R-:W-:Y:S02]  /*17e0*/  @P2 MOV R31, RZ ;  /* 0x000000ff001f2202 */ /* 0x000fe40000000f00 */
[----:B------:R-:W-:Y:S02]  /*17f0*/  @P3 MOV R35, RZ ;  /* 0x000000ff00233202 */ /* 0x000fe40000000f00 */
[----:B0-----:R-:W-:Y:S02]  /*1800*/  CS2R R24, SRZ ;  /* 0x0000000000187805 */ /* 0x001fe4000001ff00 */
[----:B------:R-:W-:-:S07]  /*1810*/  @P4 MOV R39, RZ ;  /* 0x000000ff00274202 */ /* 0x000fce0000000f00 */
.L_x_19742:
[----:B------:R-:W-:Y:S05]  /*1820*/  BSYNC.RECONVERGENT B0 ;  /* 0x0000000000007941 */ /* 0x000fea0003800200 */
.L_x_19739:
[----:B------:R-:W0:Y:S01]  /*1830*/  LDCU UR4, c[0x0][0x384] ;  /* 0x00007080ff0477ac */ /* 0x000e220008000800 */
[----:B------:R-:W1:Y:S01]  /*1840*/  LDCU UR13, c[0x0][0x388] ;  /* 0x00007100ff0d77ac */ /* 0x000e620008000800 */
[----:B------:R-:W2:Y:S01]  /*1850*/  LDCU.U8 UR5, c[0x0][0x410] ;  /* 0x00008200ff0577ac */ /* 0x000ea20008000000 */
[----:B------:R-:W3:Y:S01]  /*1860*/  LDCU UR12, c[0x0][0x448] ;  /* 0x00008900ff0c77ac */ /* 0x000ee20008000800 */
[----:B------:R-:W4:Y:S01]  /*1870*/  LDCU.64 UR8, c[0x0][0x398] ;  /* 0x00007300ff0877ac */ /* 0x000f220008000a00 */
[----:B0-----:R-:W-:Y:S01]  /*1880*/  ISETP.GE.AND P1, PT, R148, UR4, PT ;  /* 0x0000000494007c0c */ /* 0x001fe2000bf26270 */
[----:B------:R-:W0:-:S12]  /*1890*/  LDCU.64 UR10, c[0x0][0x3a0] ;  /* 0x00007400ff0a77ac */ /* 0x000e180008000a00 */
[----:B01234-:R-:W-:Y:S05]  /*18a0*/  @P1 EXIT ;  /* 0x000000000000194d */ /* 0x01ffea0003800000 */
.L_x_19793:
        /* <DEDUP_REMOVED lines=36> */
.L_x_19747:
[----:B-----5:R-:W-:Y:S02]  /*1af0*/  HADD2.F32 R117, -RZ, R152.H0_H0 ;  /* 0x20000098ff757230 */ /* 0x020fe40000004100 */
[----:B------:R-:W-:Y:S02]  /*1b00*/  HADD2.F32 R151, -RZ, R154.H0_H0 ;  /* 0x2000009aff977230 */ /* 0x000fe40000004100 */
[----:B------:R-:W-:Y:S02]  /*1b10*/  HADD2.F32 R152, -RZ, R152.H1_H1 ;  /* 0x30000098ff987230 */ /* 0x000fe40000004100 */
[----:B------:R-:W-:Y:S01]  /*1b20*/  FADD.FTZ R116, R124, R117 ;  /* 0x000000757c747221 */ /* 0x000fe20000010000 */
[--C-:B------:R-:W-:Y:S02]  /*1b30*/  HADD2.F32 R119, -RZ, R153.reuse.H0_H0 ;  /* 0x20000099ff777230 */ /* 0x100fe40000004100 */
        /* <DEDUP_REMOVED lines=9> */
[----:B------:R-:W-:Y:S01]  /*1bd0*/  FADD.FTZ R154, R122, R157 ;  /* 0x0000009d7a9a7221 */ /* 0x000fe20000010000 */
[----:B------:R-:W-:Y:S01]  /*1be0*/  FADD.FTZ R155, R123, R150 ;  /* 0x000000967b9b7221 */ /* 0x000fe20000010000 */
[----:B------:R-:W-:Y:S06]  /*1bf0*/  BRA `(.L_x_19748) ;  /* 0x0000000000f07947 */ /* 0x000fec0003800000 */
.L_x_19746:
        /* <DEDUP_REMOVED lines=8> */
[----:B------:R-:W-:Y:S01]  /*1c80*/  FADD.FTZ R116, R119, R116 ;  /* 0x0000007477747221 */ /* 0x000fe20000010000 */
[----:B------:R-:W-:-:S02]  /*1c90*/  HADD2.F32 R0, -RZ, R153.H1_H1 ;  /* 0x30000099ff007230 */ /* 0x000fc40000004100 */
[----:B------:R-:W-:Y:S01]  /*1ca0*/  FADD.FTZ R117, R152, R117 ;  /* 0x0000007598757221 */ /* 0x000fe20000010000 */
[--C-:B------:R-:W-:Y:S02]  /*1cb0*/  HADD2.F32 R157, -RZ, R154.reuse.H0_H0 ;  /* 0x2000009aff9d7230 */ /* 0x100fe40000004100 */
[----:B------:R-:W-:Y:S02]  /*1cc0*/  HADD2.F32 R150, -RZ, R154.H1_H1 ;  /* 0x3000009aff967230 */ /* 0x000fe40000004100 */
[--C-:B------:R-:W-:Y:S02]  /*1cd0*/  HADD2.F32 R159, -RZ, R155.reuse.H0_H0 ;  /* 0x2000009bff9f7230 */ /* 0x100fe40000004100 */
[----:B------:R-:W-:Y:S02]  /*1ce0*/  HADD2.F32 R156, -RZ, R155.H1_H1 ;  /* 0x3000009bff9c7230 */ /* 0x000fe40000004100 */
[--C-:B------:R-:W-:Y:S02]  /*1cf0*/  HADD2.F32 R118, -RZ, R165.reuse.H0_H0 ;  /* 0x200000a5ff767230 */ /* 0x100fe40000004100 */
[----:B------:R-:W-:-:S02]  /*1d00*/  HADD2.F32 R119, -RZ, R165.H1_H1 ;  /* 0x300000a5ff777230 */ /* 0x000fc40000004100 */
[--C-:B------:R-:W-:Y:S02]  /*1d10*/  HADD2.F32 R152, -RZ, R166.reuse.H0_H0 ;  /* 0x200000a6ff987230 */ /* 0x100fe40000004100 */
[----:B------:R-:W-:Y:S01]  /*1d20*/  FADD.FTZ R118, R151, R118 ;  /* 0x0000007697767221 */ /* 0x000fe20000010000 */
[----:B------:R-:W-:Y:S02]  /*1d30*/  HADD2.F32 R153, -RZ, R166.H1_H1 ;  /* 0x300000a6ff997230 */ /* 0x000fe40000004100 */
[----:B------:R-:W-:Y:S01]  /*1d40*/  FADD.FTZ R119, R0, R119 ;  /* 0x0000007700777221 */ /* 0x000fe20000010000 */
[--C-:B------:R-:W-:Y:S02]  /*1d50*/  HADD2.F32 R154, -RZ, R167.reuse.H0_H0 ;  /* 0x200000a7ff9a7230 */ /* 0x100fe40000004100 */
[----:B------:R-:W-:Y:S01]  /*1d60*/  FADD.FTZ R152, R157, R152 ;  /* 0x000000989d987221 */ /* 0x000fe20000010000 */
[----:B------:R-:W-:Y:S02]  /*1d70*/  HADD2.F32 R155, -RZ, R167.H1_H1 ;  /* 0x300000a7ff9b7230 */ /* 0x000fe40000004100 */
[----:B------:R-:W-:Y:S01]  /*1d80*/  FADD.FTZ R153, R150, R153 ;  /* 0x0000009996997221 */ /* 0x000fe20000010000 */
[----:B------:R-:W-:-:S02]  /*1d90*/  FADD.FTZ R154, R159, R154 ;  /* 0x0000009a9f9a7221 */ /* 0x000fc40000010000 */
[----:B------:R-:W-:Y:S01]  /*1da0*/  FADD.FTZ R155, R156, R155 ;  /* 0x0000009b9c9b7221 */ /* 0x000fe20000010000 */
[----:B------:R-:W-:Y:S06]  /*1db0*/  BRA `(.L_x_19748) ;  /* 0x0000000000807947 */ /* 0x000fec0003800000 */
.L_x_19749:
        /* <DEDUP_REMOVED lines=9> */
[----:B------:R-:W-:Y:S02]  /*1e50*/  HADD2.F32 R118, -RZ, R154.H0_H0 ;  /* 0x2000009aff767230 */ /* 0x000fe40000004100 */
[--C-:B------:R-:W-:Y:S02]  /*1e60*/  HADD2.F32 R150, -RZ, R155.reuse.H0_H0 ;  /* 0x2000009bff967230 */ /* 0x100fe40000004100 */
[----:B------:R-:W-:Y:S01]  /*1e70*/  FADD.FTZ R0, R153, R0 ;  /* 0x0000000099007221 */ /* 0x000fe20000010000 */
[----:B------:R-:W-:Y:S02]  /*1e80*/  HADD2.F32 R156, -RZ, R155.H1_H1 ;  /* 0x3000009bff9c7230 */ /* 0x000fe40000004100 */
[----:B------:R-:W-:-:S02]  /*1e90*/  HADD2.F32 R119, -RZ, R166.H0_H0 ;  /* 0x200000a6ff777230 */ /* 0x000fc40000004100 */
[----:B------:R-:W-:Y:S02]  /*1ea0*/  HADD2.F32 R154, -RZ, R154.H1_H1 ;  /* 0x3000009aff9a7230 */ /* 0x000fe40000004100 */
[----:B------:R-:W-:Y:S02]  /*1eb0*/  HADD2.F32 R151, -RZ, R165.H0_H0 ;  /* 0x200000a5ff977230 */ /* 0x000fe40000004100 */
[----:B------:R-:W-:Y:S01]  /*1ec0*/  FADD.FTZ R153, R118, R119 ;  /* 0x0000007776997221 */ /* 0x000fe20000010000 */
[----:B------:R-:W-:Y:S02]  /*1ed0*/  HADD2.F32 R155, -RZ, R166.H1_H1 ;  /* 0x300000a6ff9b7230 */ /* 0x000fe40000004100 */
[----:B------:R-:W-:Y:S01]  /*1ee0*/  FADD.FTZ R119, R127, R0 ;  /* 0x000000007f777221 */ /* 0x000fe20000010000 */
[--C-:B------:R-:W-:Y:S02]  /*1ef0*/  HADD2.F32 R157, -RZ, R167.reuse.H0_H0 ;  /* 0x200000a7ff9d7230 */ /* 0x100fe40000004100 */
[----:B------:R-:W-:Y:S01]  /*1f00*/  FADD.FTZ R151, R116, R151 ;  /* 0x0000009774977221 */ /* 0x000fe20000010000 */
[----:B------:R-:W-:-:S02]  /*1f10*/  HADD2.F32 R159, -RZ, R167.H1_H1 ;  /* 0x300000a7ff9f7230 */ /* 0x000fc40000004100 */
        /* <DEDUP_REMOVED lines=10> */
.L_x_19748:
[----:B------:R-:W0:Y:S01]  /*1fc0*/  LDC.64 R150, c[0x0][0x3a8] ;  /* 0x0000ea00ff967b82 */ /* 0x000e220000000a00 */
[C---:B------:R-:W-:Y:S01]  /*1fd0*/  IADD3 R0, PT, PT, R149.reuse, 0x20, RZ ;  /* 0x0000002095007810 */ /* 0x040fe20007ffe0ff */
[----:B0-----:R-:W-:-:S05]  /*1fe0*/  IMAD.WIDE.U32 R150, R149, 0x20, R150 ;  /* 0x0000002095967825 */ /* 0x001fca00078e0096 */
[----:B------:R0:W-:Y:S04]  /*1ff0*/  STG.E.128 desc[UR6][R150.64], R116 ;  /* 0x0000007496007986 */ /* 0x0001e8000c101d06 */
[----:B------:R0:W-:Y:S02]  /*2000*/  STG.E.128 desc[UR6][R150.64+0x10], R152 ;  /* 0x0000109896007986 */ /* 0x0001e4000c101d06 */
.L_x_19745:
[----:B------:R-:W-:Y:S05]  /*2010*/  BSYNC.RECONVERGENT B0 ;  /* 0x0000000000007941 */ /* 0x000fea0003800200 */
.L_x_19744:
        /* <DEDUP_REMOVED lines=20> */
[--C-:B0----5:R-:W-:Y:S02]  /*2160*/  HADD2.F32 R112, -RZ, R132.reuse.H0_H0 ;  /* 0x20000084ff707230 */ /* 0x121fe40000004100 */
[----:B------:R-:W-:Y:S02]  /*2170*/  HADD2.F32 R132, -RZ, R132.H1_H1 ;  /* 0x30000084ff847230 */ /* 0x000fe40000004100 */
[--C-:B------:R-:W-:Y:S02]  /*2180*/  HADD2.F32 R115, -RZ, R164.reuse.H1_H1 ;  /* 0x300000a4ff737230 */ /* 0x100fe40000004100 */
[----:B------:R-:W-:Y:S02]  /*2190*/  HADD2.F32 R114, -RZ, R133.H0_H0 ;  /* 0x20000085ff727230 */ /* 0x000fe40000004100 */
[----:B------:R-:W-:Y:S02]  /*21a0*/  HADD2.F32 R159, -RZ, R165.H0_H0 ;  /* 0x200000a5ff9f7230 */ /* 0x000fe40000004100 */
[----:B------:R-:W-:Y:S01]  /*21b0*/  FADD.FTZ R132, R115, R132 ;  /* 0x0000008473847221 */ /* 0x000fe20000010000 */
[----:B------:R-:W-:-:S02]  /*21c0*/  HADD2.F32 R113, -RZ, R164.H0_H0 ;  /* 0x200000a4ff717230 */ /* 0x000fc40000004100 */
[--C-:B------:R-:W-:Y:S02]  /*21d0*/  HADD2.F32 R150, -RZ, R134.reuse.H0_H0 ;  /* 0x20000086ff967230 */ /* 0x100fe40000004100 */
[----:B------:R-:W-:Y:S01]  /*21e0*/  FADD.FTZ R115, R159, R114 ;  /* 0x000000729f737221 */ /* 0x000fe20000010000 */
[----:B------:R-:W-:Y:S02]  /*21f0*/  HADD2.F32 R151, -RZ, R134.H1_H1 ;  /* 0x30000086ff977230 */ /* 0x000fe40000004100 */
[----:B------:R-:W-:Y:S01]  /*2200*/  FADD.FTZ R113, R113, R112 ;  /* 0x0000007071717221 */ /* 0x000fe20000010000 */
[----:B------:R-:W-:Y:S02]  /*2210*/  HADD2.F32 R133, -RZ, R133.H1_H1 ;  /* 0x30000085ff857230 */ /* 0x000fe40000004100 */
[--C-:B------:R-:W-:Y:S02]  /*2220*/  HADD2.F32 R156, -RZ, R135.reuse.H0_H0 ;  /* 0x20000087ff9c7230 */ /* 0x100fe40000004100 */
[----:B------:R-:W-:-:S02]  /*2230*/  HADD2.F32 R157, -RZ, R135.H1_H1 ;  /* 0x30000087ff9d7230 */ /* 0x000fc40000004100 */
[----:B------:R-:W-:Y:S02]  /*2240*/  HADD2.F32 R134, -RZ, R165.H1_H1 ;  /* 0x300000a5ff867230 */ /* 0x000fe40000004100 */
[--C-:B------:R-:W-:Y:S02]  /*2250*/  HADD2.F32 R135, -RZ, R166.reuse.H0_H0 ;  /* 0x200000a6ff877230 */ /* 0x100fe40000004100 */
[--C-:B------:R-:W-:Y:S02]  /*2260*/  HADD2.F32 R159, -RZ, R167.reuse.H0_H0 ;  /* 0x200000a7ff9f7230 */ /* 0x100fe40000004100 */
[----:B------:R-:W-:Y:S01]  /*2270*/  FADD.FTZ R134, R134, R133 ;  /* 0x0000008586867221 */ /* 0x000fe20000010000 */
[----:B------:R-:W-:Y:S02]  /*2280*/  HADD2.F32 R112, -RZ, R166.H1_H1 ;  /* 0x300000a6ff707230 */ /* 0x000fe40000004100 */
        /* <DEDUP_REMOVED lines=14> */
.L_x_19753:
[--C-:B0----5:R-:W-:Y:S02]  /*2370*/  HADD2.F32 R114, -RZ, R133.reuse.H0_H0 ;  /* 0x20000085ff727230 */ /* 0x121fe40000004100 */
[----:B------:R-:W-:Y:S02]  /*2380*/  HADD2.F32 R150, -RZ, R133.H1_H1 ;  /* 0x30000085ff967230 */ /* 0x000fe40000004100 */
[----:B------:R-:W-:Y:S02]  /*2390*/  HADD2.F32 R133, -RZ, R165.H0_H0 ;  /* 0x200000a5ff857230 */ /* 0x000fe40000004100 */
[----:B------:R-:W-:Y:S02]  /*23a0*/  HADD2.F32 R112, -RZ, R132.H0_H0 ;  /* 0x20000084ff707230 */ /* 0x000fe40000004100 */
[----:B------:R-:W-:Y:S02]  /*23b0*/  HADD2.F32 R113, -RZ, R164.H0_H0 ;  /* 0x200000a4ff717230 */ /* 0x000fe40000004100 */
[----:B------:R-:W-:Y:S01]  /*23c0*/  FADD.FTZ R114, R133, R114 ;  /* 0x0000007285727221 */ /* 0x000fe20000010000 */
[----:B------:R-:W-:-:S02]  /*23d0*/  HADD2.F32 R132, -RZ, R132.H1_H1 ;  /* 0x30000084ff847230 */ /* 0x000fc40000004100 */
[----:B------:R-:W-:Y:S02]  /*23e0*/  HADD2.F32 R115, -RZ, R164.H1_H1 ;  /* 0x300000a4ff737230 */ /* 0x000fe40000004100 */
[----:B------:R-:W-:Y:S01]  /*23f0*/  FADD.FTZ R112, R113, R112 ;  /* 0x0000007071707221 */ /* 0x000fe20000010000 */
[--C-:B------:R-:W-:Y:S02]  /*2400*/  HADD2.F32 R151, -RZ, R134.reuse.H0_H0 ;  /* 0x20000086ff977230 */ /* 0x100fe40000004100 */
[----:B------:R-:W-:Y:S02]  /*2410*/  HADD2.F32 R134, -RZ, R134.H1_H1 ;  /* 0x30000086ff867230 */ /* 0x000fe40000004100 */
[----:B------:R-:W-:Y:S01]  /*2420*/  FADD.FTZ R113, R115, R132 ;  /* 0x0000008473717221 */ /* 0x000fe20000010000 */
[--C-:B------:R-:W-:Y:S02]  /*2430*/  HADD2.F32 R156, -RZ, R135.reuse.H0_H0 ;  /* 0x20000087ff9c7230 */ /* 0x100fe40000004100 */
[----:B------:R-:W-:-:S02]  /*2440*/  HADD2.F32 R157, -RZ, R135.H1_H1 ;  /* 0x30000087ff9d7230 */ /* 0x000fc40000004100 */
[--C-:B------:R-:W-:Y:S02]  /*2450*/  HADD2.F32 R133, -RZ, R166.reuse.H1_H1 ;  /* 0x300000a6ff857230 */ /* 0x100fe40000004100 */
[----:B------:R-:W-:Y:S02]  /*2460*/  HADD2.F32 R135, -RZ, R167.H0_H0 ;  /* 0x200000a7ff877230 */ /* 0x000fe40000004100 */
[----:B------:R-:W-:Y:S02]  /*2470*/  HADD2.F32 R115, -RZ, R165.H1_H1 ;  /* 0x300000a5ff737230 */ /* 0x000fe40000004100 */
[----:B------:R-:W-:Y:S01]  /*2480*/  FADD.FTZ R133, R133, R134 ;  /* 0x0000008685857221 */ /* 0x000fe20000010000 */
[----:B------:R-:W-:Y:S02]  /*2490*/  HADD2.F32 R132, -RZ, R166.H0_H0 ;  /* 0x200000a6ff847230 */ /* 0x000fe40000004100 */
[----:B------:R-:W-:Y:S01]  /*24a0*/  FADD.FTZ R134, R135, R156 ;  /* 0x0000009c87867221 */ /* 0x000fe20000010000 */
[----:B------:R-:W-:-:S02]  /*24b0*/  HADD2.F32 R158, -RZ, R167.H1_H1 ;  /* 0x300000a7ff9e7230 */ /* 0x000fc40000004100 */
[----:B------:R-:W-:Y:S01]  /*24c0*/  FADD.FTZ R115, R115, R150 ;  /* 0x0000009673737221 */ /* 0x000fe20000010000 */
[----:B------:R-:W-:Y:S02]  /*24d0*/  FADD.FTZ R132, R132, R151 ;  /* 0x0000009784847221 */ /* 0x000fe40000010000 */
[----:B------:R-:W-:Y:S01]  /*24e0*/  FADD.FTZ R135, R158, R157 ;  /* 0x0000009d9e877221 */ /* 0x000fe20000010000 */
[----:B------:R-:W-:Y:S06]  /*24f0*/  BRA `(.L_x_19754) ;  /* 0x0000000000687947 */ /* 0x000fec0003800000 */
.L_x_19752:
[----:B------:R-:W-:Y:S05]  /*2500*/  @!P1 BRA `(.L_x_19755) ;  /* 0x0000000000449947 */ /* 0x000fea0003800000 */
[--C-:B0----5:R-:W-:Y:S02]  /*2510*/  HADD2.F32 R113, -RZ, R132.reuse.H0_H0 ;  /* 0x20000084ff717230 */ /* 0x121fe40000004100 */
[----:B------:R-:W-:Y:S02]  /*2520*/  HADD2.F32 R132, -RZ, R132.H1_H1 ;  /* 0x30000084ff847230 */ /* 0x000fe40000004100 */
[--C-:B------:R-:W-:Y:S02]  /*2530*/  HADD2.F32 R115, -RZ, R133.reuse.H0_H0 ;  /* 0x20000085ff737230 */ /* 0x100fe40000004100 */
[----:B------:R-:W-:Y:S01]  /*2540*/  FADD.FTZ R112, R124, R113 ;  /* 0x000000717c707221 */ /* 0x000fe20000010000 */
[----:B------:R-:W-:Y:S02]  /*2550*/  HADD2.F32 R150, -RZ, R133.H1_H1 ;  /* 0x30000085ff967230 */ /* 0x000fe40000004100 */
[----:B------:R-:W-:Y:S01]  /*2560*/  FADD.FTZ R113, R125, R132 ;  /* 0x000000847d717221 */ /* 0x000fe20000010000 */
[----:B------:R-:W-:-:S02]  /*2570*/  HADD2.F32 R133, -RZ, R134.H0_H0 ;  /* 0x20000086ff857230 */ /* 0x000fc40000004100 */
        /* <DEDUP_REMOVED lines=10> */
.L_x_19755:
        /* <DEDUP_REMOVED lines=8> */
.L_x_19754:
[----:B------:R-:W0:Y:S02]  /*26a0*/  LDC.64 R150, c[0x0][0x3a8] ;  /* 0x0000ea00ff967b82 */ /* 0x000e240000000a00 */
[C---:B0-----:R-:W-:Y:S01]  /*26b0*/  IMAD.WIDE.U32 R150, R0.reuse, 0x20, R150 ;  /* 0x0000002000967825 */ /* 0x041fe200078e0096 */
[----:B------:R-:W-:-:S04]  /*26c0*/  IADD3 R0, PT, PT, R0, 0x20, RZ ;  /* 0x0000002000007810 */ /* 0x000fc80007ffe0ff */
[----:B------:R0:W-:Y:S04]  /*26d0*/  STG.E.128 desc[UR6][R150.64], R112 ;  /* 0x0000007096007986 */ /* 0x0001e8000c101d06 */
[----:B------:R0:W-:Y:S02]  /*26e0*/  STG.E.128 desc[UR6][R150.64+0x10], R132 ;  /* 0x0000108496007986 */ /* 0x0001e4000c101d06 */
.L_x_19751:
[----:B------:R-:W-:Y:S05]  /*26f0*/  BSYNC.RECONVERGENT B0 ;  /* 0x0000000000007941 */ /* 0x000fea0003800200 */
.L_x_19750:
        /* <DEDUP_REMOVED lines=53> */
.L_x_19759:
        /* <DEDUP_REMOVED lines=25> */
.L_x_19758:
        /* <DEDUP_REMOVED lines=18> */
.L_x_19761:
        /* <DEDUP_REMOVED lines=8> */
.L_x_19760:
[----:B------:R-:W0:Y:S02]  /*2d80*/  LDC.64 R150, c[0x0][0x3a8] ;  /* 0x0000ea00ff967b82 */ /* 0x000e240000000a00 */
[C---:B0-----:R-:W-:Y:S01]  /*2d90*/  IMAD.WIDE.U32 R150, R0.reuse, 0x20, R150 ;  /* 0x0000002000967825 */ /* 0x041fe200078e0096 */
[----:B------:R-:W-:-:S04]  /*2da0*/  IADD3 R0, PT, PT, R0, 0x20, RZ ;  /* 0x0000002000007810 */ /* 0x000fc80007ffe0ff */
[----:B------:R0:W-:Y:S04]  /*2db0*/  STG.E.128 desc[UR6][R150.64], R108 ;  /* 0x0000006c96007986 */ /* 0x0001e8000c101d06 */
[----:B------:R0:W-:Y:S02]  /*2dc0*/  STG.E.128 desc[UR6][R150.64+0x10], R136 ;  /* 0x0000108896007986 */ /* 0x0001e4000c101d06 */
.L_x_19757:
[----:B------:R-:W-:Y:S05]  /*2dd0*/  BSYNC.RECONVERGENT B0 ;  /* 0x0000000000007941 */ /* 0x000fea0003800200 */
.L_x_19756:
        /* <DEDUP_REMOVED lines=53> */
.L_x_19765:
        /* <DEDUP_REMOVED lines=25> */
.L_x_19764:
        /* <DEDUP_REMOVED lines=18> */
.L_x_19767:
        /* <DEDUP_REMOVED lines=8> */
.L_x_19766:
[----:B------:R-:W0:Y:S02]  /*3460*/  LDC.64 R150, c[0x0][0x3a8] ;  /* 0x0000ea00ff967b82 */ /* 0x000e240000000a00 */
[C---:B0-----:R-:W-:Y:S01]  /*3470*/  IMAD.WIDE.U32 R150, R0.reuse, 0x20, R150 ;  /* 0x0000002000967825 */ /* 0x041fe200078e0096 */
[----:B------:R-:W-:-:S04]  /*3480*/  IADD3 R0, PT, PT, R0, 0x20, RZ ;  /* 0x0000002000007810 */ /* 0x000fc80007ffe0ff */
[----:B------:R0:W-:Y:S04]  /*3490*/  STG.E.128 desc[UR6][R150.64], R104 ;  /* 0x0000006896007986 */ /* 0x0001e8000c101d06 */
[----:B------:R0:W-:Y:S02]  /*34a0*/  STG.E.128 desc[UR6][R150.64+0x10], R140 ;  /* 0x0000108c96007986 */ /* 0x0001e4000c101d06 */
.L_x_19763:
[----:B------:R-:W-:Y:S05]  /*34b0*/  BSYNC.RECONVERGENT B0 ;  /* 0x0000000000007941 */ /* 0x000fea0003800200 */
.L_x_19762:
        /* <DEDUP_REMOVED lines=53> */
.L_x_19771:
        /* <DEDUP_REMOVED lines=25> */
.L_x_19770:
        /* <DEDUP_REMOVED lines=18> */
.L_x_19773:
        /* <DEDUP_REMOVED lines=8> */
.L_x_19772:
[----:B------:R-:W0:Y:S02]  /*3b40*/  LDC.64 R150, c[0x0][0x3a8] ;  /* 0x0000ea00ff967b82 */ /* 0x000e240000000a00 */
[C---:B0-----:R-:W-:Y:S01]  /*3b50*/  IMAD.WIDE.U32 R150, R0.reuse, 0x20, R150 ;  /* 0x0000002000967825 */ /* 0x041fe200078e0096 */
[----:B------:R-:W-:-:S04]  /*3b60*/  IADD3 R0, PT, PT, R0, 0x20, RZ ;  /* 0x0000002000007810 */ /* 0x000fc80007ffe0ff */
[----:B------:R0:W-:Y:S04]  /*3b70*/  STG.E.128 desc[UR6][R150.64], R100 ;  /* 0x0000006496007986 */ /* 0x0001e8000c101d06 */
[----:B------:R0:W-:Y:S02]  /*3b80*/  STG.E.128 desc[UR6][R150.64+0x10], R144 ;  /* 0x0000109096007986 */ /* 0x0001e4000c101d06 */
.L_x_19769:
[----:B------:R-:W-:Y:S05]  /*3b90*/  BSYNC.RECONVERGENT B0 ;  /* 0x0000000000007941 */ /* 0x000fea0003800200 */
.L_x_19768:
        /* <DEDUP_REMOVED lines=53> */
.L_x_19777:
        /* <DEDUP_REMOVED lines=25> */
.L_x_19776:
        /* <DEDUP_REMOVED lines=18> */
.L_x_19779:
        /* <DEDUP_REMOVED lines=8> */
.L_x_19778:
[----:B------:R-:W0:Y:S02]  /*4220*/  LDC.64 R150, c[0x0][0x3a8] ;  /* 0x0000ea00ff967b82 */ /* 0x000e240000000a00 */
[----:B0-----:R-:W-:-:S05]  /*4230*/  IMAD.WIDE.U32 R150, R0, 0x20, R150 ;  /* 0x0000002000967825 */ /* 0x001fca00078e0096 */
[----:B------:R0:W-:Y:S04]  /*4240*/  STG.E.128 desc[UR6][R150.64], R96 ;  /* 0x0000006096007986 */ /* 0x0001e8000c101d06 */
[----:B------:R0:W-:Y:S02]  /*4250*/  STG.E.128 desc[UR6][R150.64+0x10], R128 ;  /* 0x0000108096007986 */ /* 0x0001e4000c101d06 */
.L_x_19775:
[----:B------:R-:W-:Y:S05]  /*4260*/  BSYNC.RECONVERGENT B0 ;  /* 0x0000000000007941 */ /* 0x000fea0003800200 */
.L_x_19774:
        /* <DEDUP_REMOVED lines=178> */
.L_x_19805:
        /* <DEDUP_REMOVED lines=18> */
[----:B-----5:R-:W-:Y:S02]  /*4eb0*/  HADD2.F32 R157, -RZ, R163.H0_H0 ;  /* 0x200000a3ff9d7230 */ /* 0x020fe40000004100 */
[----:B------:R-:W-:Y:S01]  /*4ec0*/  FADD.FTZ R158, R155, -R0 ;  /* 0x800000009b9e7221 */ /* 0x000fe20000010000 */
[----:B------:R-:W-:Y:S02]  /*4ed0*/  HADD2.F32 R159, -RZ, R43.H0_H0 ;  /* 0x2000002bff9f7230 */ /* 0x000fe40000004100 */
[C---:B------:R-:W-:Y:S01]  /*4ee0*/  FMUL.FTZ R150, R151.reuse, R150 ;  /* 0x0000009697967220 */ /* 0x040fe20000410000 */
[----:B------:R-:W-:Y:S02]  /*4ef0*/  HADD2.F32 R169, -RZ, R95.H0_H0 ;  /* 0x2000005fffa97230 */ /* 0x000fe40000004100 */
[----:B------:R-:W-:Y:S01]  /*4f00*/  FMUL.FTZ R170, R151, R158 ;  /* 0x0000009e97aa7220 */ /* 0x000fe20000410000 */
[----:B------:R-:W-:-:S02]  /*4f10*/  HADD2.F32 R156, -RZ, R23.H0_H0 ;  /* 0x20000017ff9c7230 */ /* 0x000fc40000004100 */
[C---:B------:R-:W-:Y:S01]  /*4f20*/  FFMA.FTZ R186, R150.reuse, R157, R159 ;  /* 0x0000009d96ba7223 */ /* 0x040fe2000001009f */
[----:B------:R-:W-:Y:S02]  /*4f30*/  HADD2.F32 R171, -RZ, R163.H1_H1 ;  /* 0x300000a3ffab7230 */ /* 0x000fe40000004100 */
[----:B------:R-:W-:Y:S01]  /*4f40*/  FADD.FTZ R158, R153, -R0 ;  /* 0x80000000999e7221 */ /* 0x000fe20000010000 */
[----:B------:R-:W-:Y:S02]  /*4f50*/  HADD2.F32 R173, -RZ, R43.H1_H1 ;  /* 0x3000002bffad7230 */ /* 0x000fe40000004100 */
[----:B------:R-:W-:Y:S01]  /*4f60*/  FFMA.FTZ R188, R150, R169, R156 ;  /* 0x000000a996bc7223 */ /* 0x000fe2000001009c */
[----:B------:R-:W-:Y:S01]  /*4f70*/  FADD.FTZ R150, R152, -R0 ;  /* 0x8000000098967221 */ /* 0x000fe20000010000 */
        /* <DEDUP_REMOVED lines=20> */
[----:B------:R-:W-:Y:S02]  /*50c0*/  HADD2.F32 R169, -RZ, R93.H0_H0 ;  /* 0x2000005dffa97230 */ /* 0x000fe40000004100 */
[----:B------:R-:W-:Y:S01]  /*50d0*/  FMUL.FTZ R180, R151, R158 ;  /* 0x0000009e97b47220 */ /* 0x000fe20000410000 */
[----:B------:R-:W-:Y:S02]  /*50e0*/  HADD2.F32 R156, -RZ, R21.H0_H0 ;  /* 0x20000015ff9c7230 */ /* 0x000fe40000004100 */
[----:B------:R-:W-:Y:S01]  /*50f0*/  FFMA.FTZ R189, R168, R175, R177 ;  /* 0x000000afa8bd7223 */ /* 0x000fe200000100b1 */
[----:B------:R-:W-:Y:S02]  /*5100*/  HADD2.F32 R171, -RZ, R161.H1_H1 ;  /* 0x300000a1ffab7230 */ /* 0x000fe40000004100 */
[----:B------:R-:W-:Y:S02]  /*5110*/  HADD2.F32 R173, -RZ, R41.H1_H1 ;  /* 0x30000029ffad7230 */ /* 0x000fe40000004100 */
[----:B------:R-:W-:Y:S01]  /*5120*/  FFMA.FTZ R178, R150, R169, R156 ;  /* 0x000000a996b27223 */ /* 0x000fe2000001009c */
[----:B------:R-:W-:Y:S01]  /*5130*/  HADD2.F32 R157, -RZ, R161.H0_H0 ;  /* 0x200000a1ff9d7230 */ /* 0x000fe20000004100 */
[----:B------:R-:W0:Y:S01]  /*5140*/  LDC.64 R168, c[0x0][0x428] ;  /* 0x00010a00ffa87b82 */ /* 0x000e220000000a00 */
[----:B------:R-:W-:-:S02]  /*5150*/  HADD2.F32 R159, -RZ, R41.H0_H0 ;  /* 0x20000029ff9f7230 */ /* 0x000fc40000004100 */
[----:B------:R-:W-:Y:S01]  /*5160*/  FFMA.FTZ R181, R180, R171, R173 ;  /* 0x000000abb4b57223 */ /* 0x000fe200000100ad */
[--C-:B------:R-:W-:Y:S01]  /*5170*/  FADD.FTZ R156, R117, -R0.reuse ;  /* 0x80000000759c7221 */ /* 0x100fe20000010000 */
[--C-:B------:R-:W-:Y:S02]  /*5180*/  HADD2.F32 R175, -RZ, R160.reuse.H1_H1 ;  /* 0x300000a0ffaf7230 */ /* 0x100fe40000004100 */
[----:B------:R-:W-:Y:S01]  /*5190*/  FFMA.FTZ R176, R150, R157, R159 ;  /* 0x0000009d96b07223 */ /* 0x000fe2000001009f */
[----:B------:R-:W-:Y:S01]  /*51a0*/  FADD.FTZ R150, R116, -R0 ;  /* 0x8000000074967221 */ /* 0x000fe20000010000 */
[----:B------:R-:W1:Y:S01]  /*51b0*/  LDC.64 R170, c[0x0][0x430] ;  /* 0x00010c00ffaa7b82 */ /* 0x000e620000000a00 */
[----:B------:R-:W-:Y:S02]  /*51c0*/  HADD2.F32 R157, -RZ, R160.H0_H0 ;  /* 0x200000a0ff9d7230 */ /* 0x000fe40000004100 */
[----:B------:R-:W-:Y:S01]  /*51d0*/  FMUL.FTZ R172, R151, R156 ;  /* 0x0000009c97ac7220 */ /* 0x000fe20000410000 */
[----:B------:R-:W-:-:S02]  /*51e0*/  HADD2.F32 R159, -RZ, R40.H0_H0 ;  /* 0x20000028ff9f7230 */ /* 0x000fc40000004100 */
[----:B------:R-:W-:Y:S01]  /*51f0*/  FMUL.FTZ R150, R151, R150 ;  /* 0x0000009697967220 */ /* 0x000fe20000410000 */
[----:B------:R-:W-:Y:S02]  /*5200*/  HADD2.F32 R177, -RZ, R40.H1_H1 ;  /* 0x30000028ffb17230 */ /* 0x000fe40000004100 */
[----:B------:R-:W-:Y:S02]  /*5210*/  HADD2.F32 R183, -RZ, R93.H1_H1 ;  /* 0x3000005dffb77230 */ /* 0x000fe40000004100 */
[----:B------:R-:W-:Y:S01]  /*5220*/  FFMA.FTZ R156, R150, R157, R159 ;  /* 0x0000009d969c7223 */ /* 0x000fe2000001009f */
        /* <DEDUP_REMOVED lines=22> */
.L_x_19782:
[----:B------:R-:W-:Y:S05]  /*5390*/  BSYNC.RECONVERGENT B0 ;  /* 0x0000000000007941 */ /* 0x000fea0003800200 */
.L_x_19781:
[----:B------:R-:W-:Y:S01]  /*53a0*/  ISETP.GE.U32.AND P1, PT, R3, 0x40, PT ;  /* 0x000000400300780c */ /* 0x000fe20003f26070 */
[----:B------:R-:W-:-:S12]  /*53b0*/  BSSY.RECONVERGENT B0, `(.L_x_19783) ;  /* 0x0000051000007945 */ /* 0x000fd80003800200 */
[----:B------:R-:W-:Y:S05]  /*53c0*/  @!P1 BRA `(.L_x_19784) ;  /* 0x00000004003c9947 */ /* 0x000fea0003800000 */
[--C-:B-1----:R-:W-:Y:S01]  /*53d0*/  FADD.FTZ R150, R134, -R0.reuse ;  /* 0x8000000086967221 */ /* 0x102fe20000010000 */
[----:B0----5:R-:W-:Y:S02]  /*53e0*/  HADD2.F32 R157, -RZ, R91.H0_H0 ;  /* 0x2000005bff9d7230 */ /* 0x021fe40000004100 */
        /* <DEDUP_REMOVED lines=77> */
.L_x_19784:
[----:B------:R-:W-:Y:S05]  /*58c0*/  BSYNC.RECONVERGENT B0 ;  /* 0x0000000000007941 */ /* 0x000fea0003800200 */
.L_x_19783:
[----:B------:R-:W-:Y:S01]  /*58d0*/  ISETP.GE.U32.AND P1, PT, R3, 0x60, PT ;  /* 0x000000600300780c */ /* 0x000fe20003f26070 */
[----:B------:R-:W-:-:S12]  /*58e0*/  BSSY.RECONVERGENT B0, `(.L_x_19785) ;  /* 0x0000051000007945 */ /* 0x000fd80003800200 */
[----:B------:R-:W-:Y:S05]  /*58f0*/  @!P1 BRA `(.L_x_19786) ;  /* 0x00000004003c9947 */ /* 0x000fea0003800000 */
[--C-:B-1----:R-:W-:Y:S01]  /*5900*/  FADD.FTZ R150, R138, -R0.reuse ;  /* 0x800000008a967221 */ /* 0x102fe20000010000 */
[----:B0-2--5:R-:W-:Y:S02]  /*5910*/  HADD2.F32 R157, -RZ, R83.H0_H0 ;  /* 0x20000053ff9d7230 */ /* 0x025fe40000004100 */
        /* <DEDUP_REMOVED lines=77> */
.L_x_19786:
[----:B------:R-:W-:Y:S05]  /*5df0*/  BSYNC.RECONVERGENT B0 ;  /* 0x0000000000007941 */ /* 0x000fea0003800200 */
.L_x_19785:
[----:B------:R-:W-:Y:S01]  /*5e00*/  ISETP.GE.U32.AND P1, PT, R3, 0x80, PT ;  /* 0x000000800300780c */ /* 0x000fe20003f26070 */
[----:B------:R-:W-:-:S12]  /*5e10*/  BSSY.RECONVERGENT B0, `(.L_x_19787) ;  /* 0x0000051000007945 */ /* 0x000fd80003800200 */
[----:B------:R-:W-:Y:S05]  /*5e20*/  @!P1 BRA `(.L_x_19788) ;  /* 0x00000004003c9947 */ /* 0x000fea0003800000 */
[--C-:B-1----:R-:W-:Y:S01]  /*5e30*/  FADD.FTZ R150, R142, -R0.reuse ;  /* 0x800000008e967221 */ /* 0x102fe20000010000 */
[----:B0-23-5:R-:W-:Y:S02]  /*5e40*/  HADD2.F32 R157, -RZ, R75.H0_H0 ;  /* 0x2000004bff9d7230 */ /* 0x02dfe40000004100 */
        /* <DEDUP_REMOVED lines=77> */
.L_x_19788:
[----:B------:R-:W-:Y:S05]  /*6320*/  BSYNC.RECONVERGENT B0 ;  /* 0x0000000000007941 */ /* 0x000fea0003800200 */
.L_x_19787:
[----:B------:R-:W-:Y:S01]  /*6330*/  ISETP.GE.U32.AND P1, PT, R3, 0xa0, PT ;  /* 0x000000a00300780c */ /* 0x000fe20003f26070 */
[----:B------:R-:W-:-:S12]  /*6340*/  BSSY.RECONVERGENT B0, `(.L_x_19789) ;  /* 0x0000051000007945 */ /* 0x000fd80003800200 */
[----:B------:R-:W-:Y:S05]  /*6350*/  @!P1 BRA `(.L_x_19790) ;  /* 0x00000004003c9947 */ /* 0x000fea0003800000 */
[--C-:B-1----:R-:W-:Y:S01]  /*6360*/  FADD.FTZ R150, R146, -R0.reuse ;  /* 0x8000000092967221 */ /* 0x102fe20000010000 */
[----:B0-2345:R-:W-:Y:S02]  /*6370*/  HADD2.F32 R157, -RZ, R67.H0_H0 ;  /* 0x20000043ff9d7230 */ /* 0x03dfe40000004100 */
        /* <DEDUP_REMOVED lines=77> */
.L_x_19790:
[----:B------:R-:W-:Y:S05]  /*6850*/  BSYNC.RECONVERGENT B0 ;  /* 0x0000000000007941 */ /* 0x000fea0003800200 */
.L_x_19789:
[----:B------:R-:W-:Y:S01]  /*6860*/  ISETP.GE.U32.AND P1, PT, R3, 0xc0, PT ;  /* 0x000000c00300780c */ /* 0x000fe20003f26070 */
[----:B------:R-:W-:-:S12]  /*6870*/  BSSY.RECONVERGENT B0, `(.L_x_19791) ;  /* 0x0000050000007945 */ /* 0x000fd80003800200 */
[----:B------:R-:W-:Y:S05]  /*6880*/  @!P1 BRA `(.L_x_19792) ;  /* 0x0000000400389947 */ /* 0x000fea0003800000 */
[--C-:B-1----:R-:W-:Y:S01]  /*6890*/  FADD.FTZ R150, R96, -R0.reuse ;  /* 0x8000000060967221 */ /* 0x102fe20000010000 */
[--C-:B0-234-:R-:W-:Y:S01]  /*68a0*/  FADD.FTZ R156, R97, -R0.reuse ;  /* 0x80000000619c7221 */ /* 0x11dfe20000010000 */
[--C-:B------:R-:W-:Y:S01]  /*68b0*/  FADD.FTZ R158, R98, -R0.reuse ;  /* 0x80000000629e7221 */ /* 0x100fe20000010000 */
[--C-:B------:R-:W-:Y:S01]  /*68c0*/  FADD.FTZ R168, R99, -R0.reuse ;  /* 0x8000000063a87221 */ /* 0x100fe20000010000 */
[--C-:B------:R-:W-:Y:S01]  /*68d0*/  FADD.FTZ R172, R128, -R0.reuse ;  /* 0x8000000080ac7221 */ /* 0x100fe20000010000 */
[--C-:B------:R-:W-:Y:S01]  /*68e0*/  FADD.FTZ R178, R129, -R0.reuse ;  /* 0x8000000081b27221 */ /* 0x100fe20000010000 */
[--C-:B------:R-:W-:Y:S01]  /*68f0*/  FADD.FTZ R182, R130, -R0.reuse ;  /* 0x8000000082b67221 */ /* 0x100fe20000010000 */
[----:B-----5:R-:W-:Y:S02]  /*6900*/  HADD2.F32 R157, -RZ, R12.H0_H0 ;  /* 0x2000000cff9d7230 */ /* 0x020fe40000004100 */
[----:B------:R-:W-:Y:S01]  /*6910*/  FADD.FTZ R0, R131, -R0 ;  /* 0x8000000083007221 */ /* 0x000fe20000010000 */
[----:B------:R-:W-:-:S02]  /*6920*/  HADD2.F32 R159, -RZ, R8.H0_H0 ;  /* 0x20000008ff9f7230 */ /* 0x000fc40000004100 */
        /* <DEDUP_REMOVED lines=25> */
[----:B------:R-:W-:Y:S02]  /*6ac0*/  HADD2.F32 R177, -RZ, R17.H1_H1 ;  /* 0x30000011ffb17230 */ /* 0x000fe40000004100 */
[----:B------:R-:W-:-:S02]  /*6ad0*/  HADD2.F32 R181, -RZ, R10.H0_H0 ;  /* 0x2000000affb57230 */ /* 0x000fc40000004100 */
[----:B------:R-:W-:Y:S01]  /*6ae0*/  FFMA.FTZ R172, R170, R179, R172 ;  /* 0x000000b3aaac7223 */ /* 0x000fe200000100ac */
[----:B------:R-:W-:Y:S02]  /*6af0*/  HADD2.F32 R170, -RZ, R5.H1_H1 ;  /* 0x30000005ffaa7230 */ /* 0x000fe40000004100 */
[----:B------:R-:W-:Y:S02]  /*6b00*/  HADD2.F32 R179, -RZ, R14.H0_H0 ;  /* 0x2000000effb37230 */ /* 0x000fe40000004100 */
[----:B------:R-:W-:Y:S02]  /*6b10*/  HADD2.F32 R183, -RZ, R18.H0_H0 ;  /* 0x20000012ffb77230 */ /* 0x000fe40000004100 */
[----:B------:R-:W-:Y:S01]  /*6b20*/  FFMA.FTZ R177, R174, R177, R170 ;  /* 0x000000b1aeb17223 */ /* 0x000fe200000100aa */
[----:B------:R-:W-:Y:S02]  /*6b30*/  HADD2.F32 R178, -RZ, R6.H0_H0 ;  /* 0x20000006ffb27230 */ /* 0x000fe40000004100 */
[----:B------:R-:W-:Y:S01]  /*6b40*/  FFMA.FTZ R179, R176, R179, R181 ;  /* 0x000000b3b0b37223 */ /* 0x000fe200000100b5 */
[----:B------:R-:W-:-:S02]  /*6b50*/  HADD2.F32 R185, -RZ, R14.H1_H1 ;  /* 0x3000000effb97230 */ /* 0x000fc40000004100 */
[----:B------:R-:W-:Y:S02]  /*6b60*/  HADD2.F32 R187, -RZ, R10.H1_H1 ;  /* 0x3000000affbb7230 */ /* 0x000fe40000004100 */
[----:B------:R-:W-:Y:S01]  /*6b70*/  FFMA.FTZ R178, R176, R183, R178 ;  /* 0x000000b7b0b27223 */ /* 0x000fe200000100b2 */
[----:B------:R-:W-:Y:S01]  /*6b80*/  HADD2.F32 R169, -RZ, R13.H1_H1 ;  /* 0x3000000dffa97230 */ /* 0x000fe20000004100 */
[----:B------:R-:W-:Y:S01]  /*6b90*/  F2FP.F16.F32.PACK_AB R177, R177, R172 ;  /* 0x000000acb1b1723e */ /* 0x000fe200000000ff */
[----:B------:R-:W-:Y:S02]  /*6ba0*/  HADD2.F32 R171, -RZ, R9.H1_H1 ;  /* 0x30000009ffab7230 */ /* 0x000fe40000004100 */
[----:B------:R-:W-:Y:S01]  /*6bb0*/  FFMA.FTZ R170, R180, R185, R187 ;  /* 0x000000b9b4aa7223 */ /* 0x000fe200000100bb */
[----:B------:R-:W-:Y:S02]  /*6bc0*/  HADD2.F32 R181, -RZ, R15.H0_H0 ;  /* 0x2000000fffb57230 */ /* 0x000fe40000004100 */
[----:B------:R-:W-:-:S02]  /*6bd0*/  HADD2.F32 R183, -RZ, R11.H0_H0 ;  /* 0x2000000bffb77230 */ /* 0x000fc40000004100 */
[----:B------:R-:W-:Y:S01]  /*6be0*/  FFMA.FTZ R168, R174, R169, R171 ;  /* 0x000000a9aea87223 */ /* 0x000fe200000100ab */
        /* <DEDUP_REMOVED lines=9> */
[----:B------:R-:W-:Y:S01]  /*6c80*/  HADD2.F32 R191, -RZ, R19.H1_H1 ;  /* 0x30000013ffbf7230 */ /* 0x000fe20000004100 */
[----:B------:R-:W-:Y:S01]  /*6c90*/  F2FP.F16.F32.PACK_AB R187, R176, R181 ;  /* 0x000000b5b0bb723e */ /* 0x000fe200000000ff */
[----:B------:R-:W-:Y:S02]  /*6ca0*/  HADD2.F32 R186, -RZ, R7.H1_H1 ;  /* 0x30000007ffba7230 */ /* 0x000fe40000004100 */
[----:B------:R-:W-:Y:S01]  /*6cb0*/  FFMA.FTZ R174, R182, R185, R174 ;  /* 0x000000b9b6ae7223 */ /* 0x000fe200000100ae */
[----:B-1----:R-:W-:Y:S01]  /*6cc0*/  IMAD.WIDE.U32 R156, R149, 0x10, R156 ;  /* 0x00000010959c7825 */ /* 0x002fe200078e009c */
[----:B------:R-:W-:-:S03]  /*6cd0*/  F2FP.F16.F32.PACK_AB R185, R168, R175 ;  /* 0x000000afa8b9723e */ /* 0x000fc600000000ff */
[----:B------:R-:W-:Y:S01]  /*6ce0*/  FFMA.FTZ R191, R184, R191, R186 ;  /* 0x000000bfb8bf7223 */ /* 0x000fe200000100ba */
[----:B------:R-:W-:Y:S01]  /*6cf0*/  F2FP.F16.F32.PACK_AB R186, R170, R179 ;  /* 0x000000b3aaba723e */ /* 0x000fe200000000ff */
[----:B0-----:R-:W-:Y:S01]  /*6d00*/  IMAD.WIDE.U32 R150, R149, 0x10, R150 ;  /* 0x0000001095967825 */ /* 0x001fe200078e0096 */
[----:B------:R-:W-:Y:S02]  /*6d10*/  F2FP.F16.F32.PACK_AB R184, R158, R159 ;  /* 0x0000009f9eb8723e */ /* 0x000fe400000000ff */
[----:B------:R-:W-:Y:S02]  /*6d20*/  F2FP.F16.F32.PACK_AB R179, R191, R174 ;  /* 0x000000aebfb3723e */ /* 0x000fe400000000ff */
[----:B------:R-:W-:Y:S01]  /*6d30*/  F2FP.F16.F32.PACK_AB R178, R169, R178 ;  /* 0x000000b2a9b2723e */ /* 0x000fe200000000ff */
[----:B------:R0:W-:Y:S01]  /*6d40*/  STG.E.128 desc[UR6][R156.64], R184 ;  /* 0x000000b89c007986 */ /* 0x0001e2000c101d06 */
[----:B------:R-:W-:-:S05]  /*6d50*/  F2FP.F16.F32.PACK_AB R176, R173, R0 ;  /* 0x00000000adb0723e */ /* 0x000fca00000000ff */
[----:B------:R0:W-:Y:S02]  /*6d60*/  STG.E.128 desc[UR6][R150.64], R176 ;  /* 0x000000b096007986 */ /* 0x0001e4000c101d06 */
.L_x_19792:
[----:B------:R-:W-:Y:S05]  /*6d70*/  BSYNC.RECONVERGENT B0 ;  /* 0x0000000000007941 */ /* 0x000fea0003800200 */
.L_x_19791:
[----:B01----:R-:W0:Y:S02]  /*6d80*/  LDC.64 R150, c[0x0][0x380] ;  /* 0x0000e000ff967b82 */ /* 0x003e240000000a00 */
[----:B0-----:R-:W-:-:S04]  /*6d90*/  LEA R148, R150, R148, 0x2 ;  /* 0x0000009496947211 */ /* 0x001fc800078e10ff */
[----:B------:R-:W-:-:S13]  /*6da0*/  ISETP.GE.AND P1, PT, R148, R151, PT ;  /* 0x000000979400720c */ /* 0x000fda0003f26270 */
[----:B------:R-:W-:Y:S05]  /*6db0*/  @!P1 BRA `(.L_x_19793) ;  /* 0xffffffa800bc9947 */ /* 0x000fea000383ffff */
[----:B------:R-:W-:Y:S05]  /*6dc0*/  EXIT ;  /* 0x000000000000794d */ /* 0x000fea0003800000 */
.L_x_19780:
        /* <DEDUP_REMOVED lines=8> */
.L_x_19795:
[----:B------:R-:W-:Y:S05]  /*6e50*/  BSYNC B0 ;  /* 0x0000000000007941 */ /* 0x000fea0003800000 */
.L_x_19794:
        /* <DEDUP_REMOVED lines=9> */
.L_x_19796:
[----:B------:R-:W-:Y:S01]  /*6ef0*/  HFMA2 R173, -RZ, RZ, 0, 2.384185791015625e-07 ;  /* 0x00000004ffad7431 */ /* 0x000fe200000001ff */
[----:B------:R-:W-:-:S05]  /*6f00*/  MOV R151, R169 ;  /* 0x000000a900977202 */ /* 0x000fca0000000f00 */
[----:B------:R-:W-:-:S05]  /*6f10*/  FADD.FTZ R158, R156, R151 ;  /* 0x000000979c9e7221 */ /* 0x000fca0000010000 */
[----:B------:R-:W-:-:S07]  /*6f20*/  MOV R172, R158 ;  /* 0x0000009e00ac7202 */ /* 0x000fce0000000f00 */
[----:B------:R-:W-:Y:S05]  /*6f30*/  WARPSYNC.COLLECTIVE R171, `(.L_x_19797) ;  /* 0x00000000ab087348 */ /* 0x000fea0003c00000 */
[----:B------:R0:W1:Y:S02]  /*6f40*/  SHFL.BFLY P6, R169, R172, R173, R174 ;  /* 0x0c0000adaca97389 */ /* 0x00006400000c00ae */
[----:B01----:R-:W-:Y:S05]  /*6f50*/  ENDCOLLECTIVE ;  /* 0x000000000000791b */ /* 0x003fea0003800000 */
.L_x_19797:
        /* <DEDUP_REMOVED lines=8> */
.L_x_19798:
[----:B------:R-:W-:Y:S01]  /*6fe0*/  HFMA2 R173, -RZ, RZ, 0, 9.5367431640625e-07 ;  /* 0x00000010ffad7431 */ /* 0x000fe200000001ff */
[----:B------:R-:W-:-:S05]  /*6ff0*/  MOV R0, R169 ;  /* 0x000000a900007202 */ /* 0x000fca0000000f00 */
[----:B------:R-:W-:-:S05]  /*7000*/  FADD.FTZ R168, R159, R0 ;  /* 0x000000009fa87221 */ /* 0x000fca0000010000 */
[----:B------:R-:W-:-:S07]  /*7010*/  MOV R172, R168 ;  /* 0x000000a800ac7202 */ /* 0x000fce0000000f00 */
[----:B------:R-:W-:Y:S05]  /*7020*/  WARPSYNC.COLLECTIVE R171, `(.L_x_19799) ;  /* 0x00000000ab087348 */ /* 0x000fea0003c00000 */
[----:B------:R0:W1:Y:S02]  /*7030*/  SHFL.BFLY P6, R169, R172, R173, R174 ;  /* 0x0c0000adaca97389 */ /* 0x00006400000c00ae */
[----:B01----:R-:W-:Y:S05]  /*7040*/  ENDCOLLECTIVE ;  /* 0x000000000000791b */ /* 0x003fea0003800000 */
.L_x_19799:
        /* <DEDUP_REMOVED lines=104> */
.L_x_19800:
[----:B------:R-:W-:Y:S01]  /*76d0*/  HFMA2 R173, -RZ, RZ, 0, 1.1920928955078125e-07 ;  /* 0x00000002ffad7431 */ /* 0x000fe200000001ff */
[----:B------:R-:W-:-:S05]  /*76e0*/  MOV R157, R169 ;  /* 0x000000a9009d7202 */ /* 0x000fca0000000f00 */
[----:B------:R-:W-:-:S05]  /*76f0*/  FADD.FTZ R157, R0, R157 ;  /* 0x0000009d009d7221 */ /* 0x000fca0000010000 */
[----:B------:R-:W-:-:S07]  /*7700*/  MOV R172, R157 ;  /* 0x0000009d00ac7202 */ /* 0x000fce0000000f00 */
[----:B------:R-:W-:Y:S05]  /*7710*/  WARPSYNC.COLLECTIVE R171, `(.L_x_19801) ;  /* 0x00000000ab087348 */ /* 0x000fea0003c00000 */
[----:B------:R0:W1:Y:S02]  /*7720*/  SHFL.BFLY P6, R169, R172, R173, R174 ;  /* 0x0c0000adaca97389 */ /* 0x00006400000c00ae */
[----:B01----:R-:W-:Y:S05]  /*7730*/  ENDCOLLECTIVE ;  /* 0x000000000000791b */ /* 0x003fea0003800000 */
.L_x_19801:
[----:B------:R-:W-:Y:S01]  /*7740*/  HFMA2 R173, -RZ, RZ, 0, 2.384185791015625e-07 ;  /* 0x00000004ffad7431 */ /* 0x000fe200000001ff */
[----:B------:R-:W-:-:S05]  /*7750*/  MOV R156, R169 ;  /* 0x000000a9009c7202 */ /* 0x000fca0000000f00 */
[----:B------:R-:W-:-:S05]  /*7760*/  FADD.FTZ R156, R157, R156 ;  /* 0x0000009c9d9c7221 */ /* 0x000fca0000010000 */
[----:B------:R-:W-:-:S07]  /*7770*/  MOV R172, R156 ;  /* 0x0000009c00ac7202 */ /* 0x000fce0000000f00 */
[----:B------:R-:W-:Y:S05]  /*7780*/  WARPSYNC.COLLECTIVE R171, `(.L_x_19802) ;  /* 0x00000000ab087348 */ /* 0x000fea0003c00000 */
[----:B------:R0:W1:Y:S02]  /*7790*/  SHFL.BFLY P6, R169, R172, R173, R174 ;  /* 0x0c0000adaca97389 */ /* 0x00006400000c00ae */
[----:B01----:R-:W-:Y:S05]  /*77a0*/  ENDCOLLECTIVE ;  /* 0x000000000000791b */ /* 0x003fea0003800000 */
.L_x_19802:
[----:B------:R-:W-:Y:S01]  /*77b0*/  HFMA2 R173, -RZ, RZ, 0, 4.76837158203125e-07 ;  /* 0x00000008ffad7431 */ /* 0x000fe200000001ff */
[----:B------:R-:W-:-:S05]  /*77c0*/  MOV R159, R169 ;  /* 0x000000a9009f7202 */ /* 0x000fca0000000f00 */
[----:B------:R-:W-:-:S05]  /*77d0*/  FADD.FTZ R159, R156, R159 ;  /* 0x0000009f9c9f7221 */ /* 0x000fca0000010000 */
[----:B------:R-:W-:-:S07]  /*77e0*/  MOV R172, R159 ;  /* 0x0000009f00ac7202 */ /* 0x000fce0000000f00 */
[----:B------:R-:W-:Y:S05]  /*77f0*/  WARPSYNC.COLLECTIVE R171, `(.L_x_19803) ;  /* 0x00000000ab087348 */ /* 0x000fea0003c00000 */
[----:B------:R0:W1:Y:S02]  /*7800*/  SHFL.BFLY P6, R169, R172, R173, R174 ;  /* 0x0c0000adaca97389 */ /* 0x00006400000c00ae */
[----:B01----:R-:W-:Y:S05]  /*7810*/  ENDCOLLECTIVE ;  /* 0x000000000000791b */ /* 0x003fea0003800000 */
.L_x_19803:
[----:B------:R-:W-:Y:S01]  /*7820*/  HFMA2 R173, -RZ, RZ, 0, 9.5367431640625e-07 ;  /* 0x00000010ffad7431 */ /* 0x000fe200000001ff */
[----:B------:R-:W-:-:S05]  /*7830*/  MOV R158, R169 ;  /* 0x000000a9009e7202 */ /* 0x000fca0000000f00 */
[----:B------:R-:W-:-:S05]  /*7840*/  FADD.FTZ R158, R159, R158 ;  /* 0x0000009e9f9e7221 */ /* 0x000fca0000010000 */
[----:B------:R-:W-:-:S07]  /*7850*/  MOV R172, R158 ;  /* 0x0000009e00ac7202 */ /* 0x000fce0000000f00 */
[----:B------:R-:W-:Y:S05]  /*7860*/  WARPSYNC.COLLECTIVE R171, `(.L_x_19804) ;  /* 0x00000000ab087348 */ /* 0x000fea0003c00000 */
[----:B------:R0:W1:Y:S02]  /*7870*/  SHFL.BFLY P6, R169, R172, R173, R174 ;  /* 0x0c0000adaca97389 */ /* 0x00006400000c00ae */
[----:B01----:R-:W-:Y:S05]  /*7880*/  ENDCOLLECTIVE ;  /* 0x000000000000791b */ /* 0x003fea0003800000 */
.L_x_19804:
[----:B------:R-:W-:Y:S05]  /*7890*/  BRA `(.L_x_19805) ;  /* 0xffffffd4003c7947 */ /* 0x000fea000383ffff */
.L_x_19806:
        /* <DEDUP_REMOVED lines=14> */
.L_x_33292:


//--------------------- .text._ZN10layer_norm31ln_parallel_residual_fwd_kernelINS_13Kernel_traitsI6__halfS2_fS2_fjLj1536ELj1ELj4ELj1ELj16ENS_18Kernel_traits_baseILj1536ES2_S2_fS2_fjLj128EEEEELb0ELb0ELb1EEEvNS_9FwdParamsE --------------------------
	.section	.text._ZN10layer_norm31ln_parallel_residual_fwd_kernelINS_13Kernel_traitsI6__halfS2_fS2_fjLj1536ELj1ELj4ELj1ELj16ENS_18Kernel_traits_baseILj1536ES2_S2_fS2_fjLj128EEEEELb0ELb0ELb1EEEvNS_9FwdParamsE,"ax",@progbits
	.align	128
        .global         _ZN10layer_norm31ln_parallel_residual_fwd_kernelINS_13Kernel_traitsI6__halfS2_fS2_fjLj1536ELj1ELj4ELj1ELj16ENS_18Kernel_traits_baseILj1536ES2_S2_fS2_fjLj128EEEEELb0ELb0ELb1EEEvNS_9FwdParamsE
        .type           _ZN10layer_norm31ln_parallel_residual_fwd_kernelINS_13Kernel_traitsI6__halfS2_fS2_fjLj1536ELj1ELj4ELj1ELj16ENS_18Kernel_traits_baseILj1536ES2_S2_fS2_fjLj128EEEEELb0ELb0ELb1EEEvNS_9FwdParamsE,@function
        .size           _ZN10layer_norm31ln_parallel_residual_fwd_kernelINS_13Kernel_traitsI6__halfS2_fS2_fjLj1536ELj1ELj4ELj1ELj16ENS_18Kernel_traits_baseILj1536ES2_S2_fS2_fjLj128EEEEELb0ELb0ELb1EEEvNS_9FwdParamsE,(.L_x_33293 - _ZN10layer_norm31ln_parallel_residual_fwd_kernelINS_13Kernel_traitsI6__halfS2_fS2_fjLj1536ELj1ELj4ELj1ELj16ENS_18Kernel_traits_baseILj1536ES2_S2_fS2_fjLj128EEEEELb0ELb0ELb1EEEvNS_9FwdParamsE)
        .other          _ZN10layer_norm31ln_parallel_residual_fwd_kernelINS_13Kernel_traitsI6__halfS2_fS2_fjLj1536ELj1ELj4ELj1ELj16ENS_18Kernel_traits_baseILj1536ES2_S2_fS2_fjLj128EEEEELb0ELb0ELb1EEEvNS_9FwdParamsE,@"STO_CUDA_ENTRY STV_DEFAULT"
_ZN10layer_norm31ln_parallel_residual_fwd_kernelINS_13Kernel_traitsI6__halfS2_fS2_fjLj1536ELj1ELj4ELj1ELj16ENS_18Kernel_traits_baseILj1536ES2_S2_fS2_fjLj128EEEEELb0ELb0ELb1EEEvNS_9FwdParamsE:
.text._ZN10layer_norm31ln_parallel_residual_fwd_kernelINS_13Kernel_traitsI6__halfS2_fS2_fjLj1536ELj1ELj4ELj1ELj16ENS_18Kernel_traits_baseILj1536ES2_S2_fS2_fjLj128EEEEELb0ELb0ELb1EEEvNS_9FwdParamsE:
        /* <DEDUP_REMOVED lines=57> */
.L_x_19808:
        /* <DEDUP_REMOVED lines=37> */
.L_x_19807:
        /* <DEDUP_REMOVED lines=37> */
.L_x_19810:
        /* <DEDUP_REMOVED lines=36> */
.L_x_19809:
        /* <DEDUP_REMOVED lines=12> */
.L_x_19836:
[----:B-1----:R-:W-:Y:S01]  /*0b30*/  ISETP.NE.U32.AND P0, PT, RZ, UR4, PT ;  /* 0x00000004ff007c0c */ /* 0x002fe2000bf05070 */
[----:B------:R-:W0:Y:S01]  /*0b40*/  @P1 LDC.64 R110, c[0x0][0x398] ;  /* 0x0000e600ff6e1b82 */ /* 0x000e220000000a00 */
        /* <DEDUP_REMOVED lines=8> */
[----:B-----5:R0:W5:Y:S01]  /*0bd0*/  @P1 LDG.E.128 R96, desc[UR6][R110.64] ;  /* 0x000000066e601981 */ /* 0x020162000c1e1d00 */
[----:B-1----:R-:W-:-:S05]  /*0be0*/  IMAD.WIDE.U32 R2, R117, 0x10, R108 ;  /* 0x0000001075027825 */ /* 0x002fca00078e006c */
[----:B------:R0:W5:Y:S01]  /*0bf0*/  LDG.E.128 R172, desc[UR6][R2.64] ;  /* 0x0000000602ac7981 */ /* 0x000162000c1e1d00 */
        /* <DEDUP_REMOVED lines=18> */
.L_x_19812:
[----:B-----5:R-:W-:Y:S02]  /*0d20*/  HADD2.F32 R3, -RZ, R172.H0_H0 ;  /* 0x200000acff037230 */ /* 0x020fe40000004100 */
[----:B------:R-:W-:Y:S02]  /*0d30*/  HADD2.F32 R113, -RZ, R174.H0_H0 ;  /* 0x200000aeff717230 */ /* 0x000fe40000004100 */
[----:B------:R-:W-:Y:S02]  /*0d40*/  HADD2.F32 R172, -RZ, R172.H1_H1 ;  /* 0x300000acffac7230 */ /* 0x000fe40000004100 */
[----:B------:R-:W-:Y:S01]  /*0d50*/  FADD.FTZ R168, R100, R3 ;  /* 0x0000000364a87221 */ /* 0x000fe20000010000 */
[----:B------:R-:W-:Y:S02]  /*0d60*/  HADD2.F32 R174, -RZ, R174.H1_H1 ;  /* 0x300000aeffae7230 */ /* 0x000fe40000004100 */
[--C-:B------:R-:W-:Y:S02]  /*0d70*/  HADD2.F32 R111, -RZ, R173.reuse.H0_H0 ;  /* 0x200000adff6f7230 */ /* 0x100fe40000004100 */
        /* <DEDUP_REMOVED lines=11> */
.L_x_19811:
[----:B------:R-:W-:-:S04]  /*0e30*/  UISETP.NE.U32.AND UP0, UPT, UR4, URZ, UPT ;  /* 0x000000ff0400728c */ /* 0x000fc8000bf05070 */
[----:B------:R-:W-:-:S09]  /*0e40*/  UISETP.NE.AND.EX UP0, UPT, UR5, URZ, UPT, UP0 ;  /* 0x000000ff0500728c */ /* 0x000fd2000bf05300 */
[----:B------:R-:W-:Y:S05]  /*0e50*/  BRA.U UP0, `(.L_x_19814) ;  /* 0x0000000100647547 */ /* 0x000fea000b800000 */
[--C-:B-----5:R-:W-:Y:S02]  /*0e60*/  HADD2.F32 R3, -RZ, R172.reuse.H0_H0 ;  /* 0x200000acff037230 */ /* 0x120fe40000004100 */
[----:B------:R-:W-:Y:S02]  /*0e70*/  HADD2.F32 R172, -RZ, R172.H1_H1 ;  /* 0x300000acffac7230 */ /* 0x000fe40000004100 */
[----:B------:R-:W-:Y:S02]  /*0e80*/  HADD2.F32 R169, -RZ, R96.H1_H1 ;  /* 0x30000060ffa97230 */ /* 0x000fe40000004100 */
[--C-:B------:R-:W-:Y:S02]  /*0e90*/  HADD2.F32 R111, -RZ, R173.reuse.H0_H0 ;  /* 0x200000adff6f7230 */ /* 0x100fe40000004100 */
[----:B------:R-:W-:Y:S02]  /*0ea0*/  HADD2.F32 R0, -RZ, R173.H1_H1 ;  /* 0x300000adff007230 */ /* 0x000fe40000004100 */
[----:B------:R-:W-:Y:S01]  /*0eb0*/  FADD.FTZ R169, R172, R169 ;  /* 0x000000a9aca97221 */ /* 0x000fe20000010000 */
[----:B------:R-:W-:-:S02]  /*0ec0*/  HADD2.F32 R113, -RZ, R174.H0_H0 ;  /* 0x200000aeff717230 */ /* 0x000fc40000004100 */
[----:B------:R-:W-:Y:S02]  /*0ed0*/  HADD2.F32 R2, -RZ, R174.H1_H1 ;  /* 0x300000aeff027230 */ /* 0x000fe40000004100 */
[--C-:B------:R-:W-:Y:S02]  /*0ee0*/  HADD2.F32 R115, -RZ, R175.reuse.H0_H0 ;  /* 0x200000afff737230 */ /* 0x100fe40000004100 */
[----:B------:R-:W-:Y:S02]  /*0ef0*/  HADD2.F32 R110, -RZ, R175.H1_H1 ;  /* 0x300000afff6e7230 */ /* 0x000fe40000004100 */
[----:B------:R-:W-:Y:S02]  /*0f00*/  HADD2.F32 R168, -RZ, R96.H0_H0 ;  /* 0x20000060ffa87230 */ /* 0x000fe40000004100 */
[--C-:B------:R-:W-:Y:S02]  /*0f10*/  HADD2.F32 R170, -RZ, R97.reuse.H0_H0 ;  /* 0x20000061ffaa7230 */ /* 0x100fe40000004100 */
        /* <DEDUP_REMOVED lines=10> */
[----:B------:R-:W-:Y:S02]  /*0fc0*/  FADD.FTZ R174, R115, R174 ;  /* 0x000000ae73ae7221 */ /* 0x000fe40000010000 */
[----:B------:R-:W-:Y:S01]  /*0fd0*/  FADD.FTZ R175, R110, R175 ;  /* 0x000000af6eaf7221 */ /* 0x000fe20000010000 */
[----:B------:R-:W-:Y:S06]  /*0fe0*/  BRA `(.L_x_19813) ;  /* 0x0000000000807947 */ /* 0x000fec0003800000 */
.L_x_19814:
[--C-:B-----5:R-:W-:Y:S02]  /*0ff0*/  HADD2.F32 R0, -RZ, R172.reuse.H0_H0 ;  /* 0x200000acff007230 */ /* 0x120fe40000004100 */
[----:B------:R-:W-:Y:S02]  /*1000*/  HADD2.F32 R172, -RZ, R172.H1_H1 ;  /* 0x300000acffac7230 */ /* 0x000fe40000004100 */
[----:B------:R-:W-:Y:S02]  /*1010*/  HADD2.F32 R2, -RZ, R173.H0_H0 ;  /* 0x200000adff027230 */ /* 0x000fe40000004100 */
[--C-:B------:R-:W-:Y:S02]  /*1020*/  HADD2.F32 R3, -RZ, R96.reuse.H0_H0 ;  /* 0x20000060ff037230 */ /* 0x100fe40000004100 */
[----:B------:R-:W-:Y:S02]  /*1030*/  HADD2.F32 R111, -RZ, R96.H1_H1 ;  /* 0x30000060ff6f7230 */ /* 0x000fe40000004100 */
[----:B------:R-:W-:-:S02]  /*1040*/  HADD2.F32 R113, -RZ, R97.H0_H0 ;  /* 0x20000061ff717230 */ /* 0x000fc40000004100 */
[----:B------:R-:W-:Y:S01]  /*1050*/  FADD.FTZ R3, R0, R3 ;  /* 0x0000000300037221 */ /* 0x000fe20000010000 */
[--C-:B------:R-:W-:Y:S02]  /*1060*/  HADD2.F32 R110, -RZ, R174.reuse.H0_H0 ;  /* 0x200000aeff6e7230 */ /* 0x100fe40000004100 */
[----:B------:R-:W-:Y:S01]  /*1070*/  FADD.FTZ R172, R172, R111 ;  /* 0x0000006facac7221 */ /* 0x000fe20000010000 */
[----:B------:R-:W-:Y:S02]  /*1080*/  HADD2.F32 R174, -RZ, R174.H1_H1 ;  /* 0x300000aeffae7230 */ /* 0x000fe40000004100 */
[----:B------:R-:W-:Y:S01]  /*1090*/  FADD.FTZ R113, R2, R113 ;  /* 0x0000007102717221 */ /* 0x000fe20000010000 */
[----:B------:R-:W-:Y:S02]  /*10a0*/  HADD2.F32 R112, -RZ, R175.H0_H0 ;  /* 0x200000afff707230 */ /* 0x000fe40000004100 */
        /* <DEDUP_REMOVED lines=8> */
[----:B------:R-:W-:Y:S02]  /*1130*/  HADD2.F32 R111, -RZ, R98.H0_H0 ;  /* 0x20000062ff6f7230 */ /* 0x000fe40000004100 */
[----:B------:R-:W-:-:S02]  /*1140*/  HADD2.F32 R119, -RZ, R99.H0_H0 ;  /* 0x20000063ff777230 */ /* 0x000fc40000004100 */
[----:B------:R-:W-:Y:S01]  /*1150*/  FADD.FTZ R0, R173, R0 ;  /* 0x00000000ad007221 */ /* 0x000fe20000010000 */
[----:B------:R-:W-:Y:S02]  /*1160*/  HADD2.F32 R2, -RZ, R99.H1_H1 ;  /* 0x30000063ff027230 */ /* 0x000fe40000004100 */
[----:B------:R-:W-:Y:S01]  /*1170*/  FADD.FTZ R111, R110, R111 ;  /* 0x0000006f6e6f7221 */ /* 0x000fe20000010000 */
[----:B------:R-:W-:Y:S01]  /*1180*/  FADD.FTZ R173, R105, R174 ;  /* 0x000000ae69ad7221 */ /* 0x000fe20000010000 */
[----:B------:R-:W-:Y:S01]  /*1190*/  FADD.FTZ R119, R112, R119 ;  /* 0x0000007770777221 */ /* 0x000fe20000010000 */
[----:B------:R-:W-:Y:S01]  /*11a0*/  FADD.FTZ R171, R103, R0 ;  /* 0x0000000067ab7221 */ /* 0x000fe20000010000 */
[----:B------:R-:W-:Y:S01]  /*11b0*/  FADD.FTZ R2, R175, R2 ;  /* 0x00000002af027221 */ /* 0x000fe20000010000 */
[----:B------:R-:W-:Y:S01]  /*11c0*/  FADD.FTZ R172, R104, R111 ;  /* 0x0000006f68ac7221 */ /* 0x000fe20000010000 */
[----:B------:R-:W-:Y:S02]  /*11d0*/  FADD.FTZ R174, R106, R119 ;  /* 0x000000776aae7221 */ /* 0x000fe40000010000 */
[----:B------:R-:W-:-:S07]  /*11e0*/  FADD.FTZ R175, R107, R2 ;  /* 0x000000026baf7221 */ /* 0x000fce0000010000 */
.L_x_19813:
        /* <DEDUP_REMOVED lines=19> */
[--C-:B-----5:R-:W-:Y:S02]  /*1320*/  HADD2.F32 R0, -RZ, R164.reuse.H0_H0 ;  /* 0x200000a4ff007230 */ /* 0x120fe40000004100 */
        /* <DEDUP_REMOVED lines=19> */
[----:B------:R-:W-:Y:S02]  /*1460*/  HADD2.F32 R115, -RZ, R98.H0_H0 ;  /* 0x20000062ff737230 */ /* 0x000fe40000004100 */
        /* <DEDUP_REMOVED lines=9> */
[----:B------:R-:W-:Y:S02]  /*1500*/  FADD.FTZ R166, R106, R119 ;  /* 0x000000776aa67221 */ /* 0x000fe40000010000 */
[----:B------:R-:W-:Y:S01]  /*1510*/  FADD.FTZ R167, R107, R110 ;  /* 0x0000006e6ba77221 */ /* 0x000fe20000010000 */
[----:B------:R-:W-:Y:S06]  /*1520*/  BRA `(.L_x_19817) ;  /* 0x0000000000cc7947 */ /* 0x000fec0003800000 */
.L_x_19816:
[----:B-----5:R-:W-:Y:S02]  /*1530*/  HADD2.F32 R178, -RZ, R165.H0_H0 ;  /* 0x200000a5ffb27230 */ /* 0x020fe40000004100 */
[----:B------:R-:W-:Y:S02]  /*1540*/  HADD2.F32 R113, -RZ, R97.H0_H0 ;  /* 0x20000061ff717230 */ /* 0x000fe40000004100 */
[----:B------:R-:W-:Y:S02]  /*1550*/  HADD2.F32 R176, -RZ, R164.H0_H0 ;  /* 0x200000a4ffb07230 */ /* 0x000fe40000004100 */
[----:B------:R-:W-:Y:S02]  /*1560*/  HADD2.F32 R111, -RZ, R96.H0_H0 ;  /* 0x20000060ff6f7230 */ /* 0x000fe40000004100 */
[----:B------:R-:W-:Y:S01]  /*1570*/  FADD.FTZ R178, R113, R178 ;  /* 0x000000b271b27221 */ /* 0x000fe20000010000 */
[----:B------:R-:W-:Y:S02]  /*1580*/  HADD2.F32 R165, -RZ, R165.H1_H1 ;  /* 0x300000a5ffa57230 */ /* 0x000fe40000004100 */
[----:B------:R-:W-:-:S02]  /*1590*/  HADD2.F32 R110, -RZ, R166.H0_H0 ;  /* 0x200000a6ff6e7230 */ /* 0x000fc40000004100 */
[----:B------:R-:W-:Y:S01]  /*15a0*/  FADD.FTZ R176, R111, R176 ;  /* 0x000000b06fb07221 */ /* 0x000fe20000010000 */
[----:B------:R-:W-:Y:S02]  /*15b0*/  HADD2.F32 R0, -RZ, R97.H1_H1 ;  /* 0x30000061ff007230 */ /* 0x000fe40000004100 */
[----:B------:R-:W-:Y:S02]  /*15c0*/  HADD2.F32 R164, -RZ, R164.H1_H1 ;  /* 0x300000a4ffa47230 */ /* 0x000fe40000004100 */
[----:B------:R-:W-:Y:S02]  /*15d0*/  HADD2.F32 R166, -RZ, R166.H1_H1 ;  /* 0x300000a6ffa67230 */ /* 0x000fe40000004100 */
[----:B------:R-:W-:Y:S01]  /*15e0*/  FADD.FTZ R179, R0, R165 ;  /* 0x000000a500b37221 */ /* 0x000fe20000010000 */
[----:B------:R-:W-:Y:S02]  /*15f0*/  HADD2.F32 R177, -RZ, R96.H1_H1 ;  /* 0x30000060ffb17230 */ /* 0x000fe40000004100 */
[----:B------:R-:W-:-:S02]  /*1600*/  HADD2.F32 R112, -RZ, R167.H0_H0 ;  /* 0x200000a7ff707230 */ /* 0x000fc40000004100 */
[--C-:B------:R-:W-:Y:S02]  /*1610*/  HADD2.F32 R113, -RZ, R98.reuse.H1_H1 ;  /* 0x30000062ff717230 */ /* 0x100fe40000004100 */
[----:B------:R-:W-:Y:S01]  /*1620*/  FADD.FTZ R177, R177, R164 ;  /* 0x000000a4b1b17221 */ /* 0x000fe20000010000 */
[----:B------:R-:W-:Y:S02]  /*1630*/  HADD2.F32 R167, -RZ, R167.H1_H1 ;  /* 0x300000a7ffa77230 */ /* 0x000fe40000004100 */
[----:B------:R-:W-:Y:S02]  /*1640*/  HADD2.F32 R111, -RZ, R98.H0_H0 ;  /* 0x20000062ff6f7230 */ /* 0x000fe40000004100 */
[----:B------:R-:W-:Y:S01]  /*1650*/  FADD.FTZ R165, R113, R166 ;  /* 0x000000a671a57221 */ /* 0x000fe20000010000 */
[--C-:B------:R-:W-:Y:S02]  /*1660*/  HADD2.F32 R115, -RZ, R99.reuse.H0_H0 ;  /* 0x20000063ff737230 */ /* 0x100fe40000004100 */
[----:B------:R-:W-:-:S02]  /*1670*/  HADD2.F32 R114, -RZ, R99.H1_H1 ;  /* 0x30000063ff727230 */ /* 0x000fc40000004100 */
[----:B------:R-:W-:Y:S01]  /*1680*/  FADD.FTZ R164, R111, R110 ;  /* 0x0000006e6fa47221 */ /* 0x000fe20000010000 */
[----:B------:R-:W-:Y:S02]  /*1690*/  FADD.FTZ R166, R115, R112 ;  /* 0x0000007073a67221 */ /* 0x000fe40000010000 */
[----:B------:R-:W-:Y:S01]  /*16a0*/  FADD.FTZ R167, R114, R167 ;  /* 0x000000a772a77221 */ /* 0x000fe20000010000 */
[----:B------:R-:W-:Y:S06]  /*16b0*/  BRA `(.L_x_19817) ;  /* 0x0000000000687947 */ /* 0x000fec0003800000 */
.L_x_19815:
[----:B------:R-:W-:Y:S05]  /*16c0*/  @!P0 BRA `(.L_x_19818) ;  /* 0x0000000000448947 */ /* 0x000fea0003800000 */
        /* <DEDUP_REMOVED lines=17> */
.L_x_19818:
        /* <DEDUP_REMOVED lines=8> */
.L_x_19817:
        /* <DEDUP_REMOVED lines=15> */
[--C-:B-----5:R-:W-:Y:S02]  /*1950*/  HADD2.F32 R0, -RZ, R144.reuse.H0_H0 ;  /* 0x20000090ff007230 */ /* 0x120fe40000004100 */
[----:B------:R-:W-:Y:S02]  /*1960*/  HADD2.F32 R144, -RZ, R144.H1_H1 ;  /* 0x30000090ff907230 */ /* 0x000fe40000004100 */
[--C-:B-1----:R-:W-:Y:S02]  /*1970*/  HADD2.F32 R113, -RZ, R96.reuse.H1_H1 ;  /* 0x30000060ff717230 */ /* 0x102fe40000004100 */
        /* <DEDUP_REMOVED lines=30> */
.L_x_19820:
[----:B-----5:R-:W-:Y:S02]  /*1b60*/  HADD2.F32 R158, -RZ, R145.H0_H0 ;  /* 0x20000091ff9e7230 */ /* 0x020fe40000004100 */
[----:B-1----:R-:W-:Y:S02]  /*1b70*/  HADD2.F32 R113, -RZ, R97.H0_H0 ;  /* 0x20000061ff717230 */ /* 0x002fe40000004100 */
        /* <DEDUP_REMOVED lines=23> */
.L_x_19819:
[----:B------:R-:W-:Y:S05]  /*1cf0*/  @!P0 BRA `(.L_x_19822) ;  /* 0x0000000000448947 */ /* 0x000fea0003800000 */
[----:B-1---5:R-:W-:Y:S02]  /*1d00*/  HADD2.F32 R111, -RZ, R144.H0_H0 ;  /* 0x20000090ff6f7230 */ /* 0x022fe40000004100 */
        /* <DEDUP_REMOVED lines=16> */
.L_x_19822:
        /* <DEDUP_REMOVED lines=8> */
.L_x_19821:
        /* <DEDUP_REMOVED lines=48> */
.L_x_19824:
        /* <DEDUP_REMOVED lines=25> */
.L_x_19823:
        /* <DEDUP_REMOVED lines=18> */
.L_x_19826:
        /* <DEDUP_REMOVED lines=8> */
.L_x_19825:
        /* <DEDUP_REMOVED lines=48> */
.L_x_19828:
        /* <DEDUP_REMOVED lines=25> */
.L_x_19827:
        /* <DEDUP_REMOVED lines=18> */
.L_x_19830:
        /* <DEDUP_REMOVED lines=8> */
.L_x_19829:
        /* <DEDUP_REMOVED lines=16> */
[--C-:B-1----:R-:W-:Y:S02]  /*2bf0*/  HADD2.F32 R112, -RZ, R109.reuse.H0_H0 ;  /* 0x2000006dff707230 */ /* 0x102fe40000004100 */
[----:B------:R-:W-:Y:S02]  /*2c00*/  HADD2.F32 R113, -RZ, R109.H1_H1 ;  /* 0x3000006dff717230 */ /* 0x000fe40000004100 */
[----:B------:R-:W-:Y:S02]  /*2c10*/  HADD2.F32 R137, -RZ, R97.H0_H0 ;  /* 0x20000061ff897230 */ /* 0x000fe40000004100 */
[----:B------:R-:W-:Y:S02]  /*2c20*/  HADD2.F32 R108, -RZ, R108.H1_H1 ;  /* 0x3000006cff6c7230 */ /* 0x000fe40000004100 */
[----:B------:R-:W-:-:S02]  /*2c30*/  HADD2.F32 R109, -RZ, R96.H0_H0 ;  /* 0x20000060ff6d7230 */ /* 0x000fc40000004100 */
[----:B------:R-:W-:Y:S02]  /*2c40*/  HADD2.F32 R119, -RZ, R96.H1_H1 ;  /* 0x30000060ff777230 */ /* 0x000fe40000004100 */
[--C-:B------:R-:W-:Y:S02]  /*2c50*/  HADD2.F32 R115, -RZ, R111.reuse.H0_H0 ;  /* 0x2000006fff737230 */ /* 0x100fe40000004100 */
[----:B------:R-:W-:Y:S01]  /*2c60*/  FADD.FTZ R109, R109, R0 ;  /* 0x000000006d6d7221 */ /* 0x000fe20000010000 */
[----:B------:R-:W-:Y:S02]  /*2c70*/  HADD2.F32 R116, -RZ, R111.H1_H1 ;  /* 0x3000006fff747230 */ /* 0x000fe40000004100 */
[----:B------:R-:W-:Y:S01]  /*2c80*/  FADD.FTZ R111, R137, R112 ;  /* 0x00000070896f7221 */ /* 0x000fe20000010000 */
[--C-:B------:R-:W-:Y:S02]  /*2c90*/  HADD2.F32 R114, -RZ, R110.reuse.H0_H0 ;  /* 0x2000006eff727230 */ /* 0x100fe40000004100 */
[----:B------:R-:W-:Y:S01]  /*2ca0*/  FADD.FTZ R108, R119, R108 ;  /* 0x0000006c776c7221 */ /* 0x000fe20000010000 */
[----:B------:R-:W-:-:S02]  /*2cb0*/  HADD2.F32 R110, -RZ, R110.H1_H1 ;  /* 0x3000006eff6e7230 */ /* 0x000fc40000004100 */
[--C-:B------:R-:W-:Y:S02]  /*2cc0*/  HADD2.F32 R137, -RZ, R98.reuse.H1_H1 ;  /* 0x30000062ff897230 */ /* 0x100fe40000004100 */
[----:B------:R-:W-:Y:S02]  /*2cd0*/  HADD2.F32 R0, -RZ, R97.H1_H1 ;  /* 0x30000061ff007230 */ /* 0x000fe40000004100 */
[----:B------:R-:W-:Y:S02]  /*2ce0*/  HADD2.F32 R119, -RZ, R98.H0_H0 ;  /* 0x20000062ff777230 */ /* 0x000fe40000004100 */
        /* <DEDUP_REMOVED lines=16> */
.L_x_19832:
[--C-:B-1---5:R-:W-:Y:S02]  /*2df0*/  HADD2.F32 R114, -RZ, R109.reuse.H0_H0 ;  /* 0x2000006dff727230 */ /* 0x122fe40000004100 */
[----:B------:R-:W-:Y:S02]  /*2e00*/  HADD2.F32 R0, -RZ, R109.H1_H1 ;  /* 0x3000006dff007230 */ /* 0x000fe40000004100 */
[----:B------:R-:W-:Y:S02]  /*2e10*/  HADD2.F32 R112, -RZ, R108.H0_H0 ;  /* 0x2000006cff707230 */ /* 0x000fe40000004100 */
[----:B------:R-:W-:Y:S02]  /*2e20*/  HADD2.F32 R109, -RZ, R96.H0_H0 ;  /* 0x20000060ff6d7230 */ /* 0x000fe40000004100 */
[----:B------:R-:W-:Y:S02]  /*2e30*/  HADD2.F32 R115, -RZ, R97.H0_H0 ;  /* 0x20000061ff737230 */ /* 0x000fe40000004100 */
[----:B------:R-:W-:-:S02]  /*2e40*/  HADD2.F32 R108, -RZ, R108.H1_H1 ;  /* 0x3000006cff6c7230 */ /* 0x000fc40000004100 */
[----:B------:R-:W-:Y:S01]  /*2e50*/  FADD.FTZ R112, R109, R112 ;  /* 0x000000706d707221 */ /* 0x000fe20000010000 */
[----:B------:R-:W-:Y:S02]  /*2e60*/  HADD2.F32 R113, -RZ, R96.H1_H1 ;  /* 0x30000060ff717230 */ /* 0x000fe40000004100 */
[----:B------:R-:W-:Y:S01]  /*2e70*/  FADD.FTZ R114, R115, R114 ;  /* 0x0000007273727221 */ /* 0x000fe20000010000 */
[----:B------:R-:W-:Y:S02]  /*2e80*/  HADD2.F32 R116, -RZ, R110.H0_H0 ;  /* 0x2000006eff747230 */ /* 0x000fe40000004100 */
[--C-:B------:R-:W-:Y:S02]  /*2e90*/  HADD2.F32 R118, -RZ, R111.reuse.H0_H0 ;  /* 0x2000006fff767230 */ /* 0x100fe40000004100 */
[----:B------:R-:W-:Y:S01]  /*2ea0*/  FADD.FTZ R113, R113, R108 ;  /* 0x0000006c71717221 */ /* 0x000fe20000010000 */
[----:B------:R-:W-:Y:S02]  /*2eb0*/  HADD2.F32 R136, -RZ, R111.H1_H1 ;  /* 0x3000006fff887230 */ /* 0x000fe40000004100 */
[----:B------:R-:W-:-:S02]  /*2ec0*/  HADD2.F32 R109, -RZ, R98.H0_H0 ;  /* 0x20000062ff6d7230 */ /* 0x000fc40000004100 */
[----:B------:R-:W-:Y:S02]  /*2ed0*/  HADD2.F32 R110, -RZ, R110.H1_H1 ;  /* 0x3000006eff6e7230 */ /* 0x000fe40000004100 */
[----:B------:R-:W-:Y:S02]  /*2ee0*/  HADD2.F32 R111, -RZ, R98.H1_H1 ;  /* 0x30000062ff6f7230 */ /* 0x000fe40000004100 */
[----:B------:R-:W-:Y:S01]  /*2ef0*/  FADD.FTZ R108, R109, R116 ;  /* 0x000000746d6c7221 */ /* 0x000fe20000010000 */
[----:B------:R-:W-:Y:S02]  /*2f00*/  HADD2.F32 R115, -RZ, R97.H1_H1 ;  /* 0x30000061ff737230 */ /* 0x000fe40000004100 */
[--C-:B------:R-:W-:Y:S02]  /*2f10*/  HADD2.F32 R119, -RZ, R99.reuse.H0_H0 ;  /* 0x20000063ff777230 */ /* 0x100fe40000004100 */
[----:B------:R-:W-:Y:S01]  /*2f20*/  FADD.FTZ R109, R111, R110 ;  /* 0x0000006e6f6d7221 */ /* 0x000fe20000010000 */
[----:B------:R-:W-:-:S02]  /*2f30*/  HADD2.F32 R137, -RZ, R99.H1_H1 ;  /* 0x30000063ff897230 */ /* 0x000fc40000004100 */
[----:B------:R-:W-:Y:S01]  /*2f40*/  FADD.FTZ R115, R115, R0 ;  /* 0x0000000073737221 */ /* 0x000fe20000010000 */
[----:B------:R-:W-:Y:S02]  /*2f50*/  FADD.FTZ R110, R119, R118 ;  /* 0x00000076776e7221 */ /* 0x000fe40000010000 */
[----:B------:R-:W-:Y:S01]  /*2f60*/  FADD.FTZ R111, R137, R136 ;  /* 0x00000088896f7221 */ /* 0x000fe20000010000 */
[----:B------:R-:W-:Y:S06]  /*2f70*/  BRA `(.L_x_19833) ;  /* 0x0000000000687947 */ /* 0x000fec0003800000 */
.L_x_19831:
[----:B------:R-:W-:Y:S05]  /*2f80*/  @!P0 BRA `(.L_x_19834) ;  /* 0x0000000000448947 */ /* 0x000fea0003800000 */
[--C-:B-1---5:R-:W-:Y:S02]  /*2f90*/  HADD2.F32 R113, -RZ, R108.reuse.H0_H0 ;  /* 0x2000006cff717230 */ /* 0x122fe40000004100 */
        /* <DEDUP_REMOVED lines=16> */
.L_x_19834:
        /* <DEDUP_REMOVED lines=8> */
.L_x_19833:
        /* <DEDUP_REMOVED lines=172> */
.L_x_19848:
[----:B------:R-:W-:Y:S01]  /*3be0*/  FMUL.FTZ R0, R231, R231 ;  /* 0x000000e7e7007220 */ /* 0x000fe20000410000 */
[----:B------:R-:W-:Y:S01]  /*3bf0*/  ISETP.NE.AND P2, PT, RZ, UR9, PT ;  /* 0x00000009ff007c0c */ /* 0x000fe2000bf45270 */
[----:B-1----:R-:W-:Y:S01]  /*3c00*/  FADD.FTZ R137, R118, R137 ;  /* 0x0000008976897221 */ /* 0x002fe20000010000 */
[----:B------:R-:W-:Y:S02]  /*3c10*/  HADD2.F32 R119, -RZ, R160.H1_H1 ;  /* 0x300000a0ff777230 */ /* 0x000fe40000004100 */
[----:B------:R-:W-:Y:S01]  /*3c20*/  FSEL R3, R0, RZ, P2 ;  /* 0x000000ff00037208 */ /* 0x000fe20001000000 */
[----:B------:R-:W-:Y:S01]  /*3c30*/  FFMA.FTZ R2, R137, R2, UR10 ;  /* 0x0000000a89027e23 */ /* 0x000fe20008010002 */
[----:B0-----:R-:W-:Y:S01]  /*3c40*/  FSEL R118, R231, RZ, !P2 ;  /* 0x000000ffe7767208 */ /* 0x001fe20005000000 */
[----:B------:R-:W-:Y:S02]  /*3c50*/  HADD2.F32 R143, -RZ, R162.H1_H1 ;  /* 0x300000a2ff8f7230 */ /* 0x000fe40000004100 */
[----:B------:R-:W-:Y:S01]  /*3c60*/  FADD.FTZ R2, R2, R3 ;  /* 0x0000000302027221 */ /* 0x000fe20000010000 */
[----:B------:R-:W-:-:S02]  /*3c70*/  HADD2.F32 R3, -RZ, R160.H0_H0 ;  /* 0x200000a0ff037230 */ /* 0x000fc40000004100 */
[C---:B------:R-:W-:Y:S01]  /*3c80*/  FADD.FTZ R140, -R118.reuse, R168 ;  /* 0x000000a8768c7221 */ /* 0x040fe20000010100 */
[C---:B------:R-:W-:Y:S01]  /*3c90*/  FADD.FTZ R136, -R118.reuse, R113 ;  /* 0x0000007176887221 */ /* 0x040fe20000010100 */
[----:B------:R-:W0:Y:S01]  /*3ca0*/  MUFU.RSQ R233, R2 ;  /* 0x0000000200e97308 */ /* 0x000e220000001400 */
        /* <DEDUP_REMOVED lines=16> */
[----:B0-----:R-:W-:Y:S01]  /*3db0*/  FMUL.FTZ R120, R233, R140 ;  /* 0x0000008ce9787220 */ /* 0x001fe20000410000 */
        /* <DEDUP_REMOVED lines=31> */
[----:B------:R-:W-:Y:S01]  /*3fb0*/  FADD.FTZ R118, -R118, R111 ;  /* 0x0000006f76767221 */ /* 0x000fe20000010100 */
[----:B------:R-:W-:-:S02]  /*3fc0*/  HADD2.F32 R3, -RZ, R24.H0_H0 ;  /* 0x20000018ff037230 */ /* 0x000fc40000004100 */
[C---:B------:R-:W-:Y:S01]  /*3fd0*/  FMUL.FTZ R210, R233.reuse, R210 ;  /* 0x000000d2e9d27220 */ /* 0x040fe20000410000 */
[----:B------:R-:W-:Y:S02]  /*3fe0*/  HADD2.F32 R109, -RZ, R92.H0_H0 ;  /* 0x2000005cff6d7230 */ /* 0x000fe40000004100 */
[C---:B------:R-:W-:Y:S01]  /*3ff0*/  FMUL.FTZ R212, R233.reuse, R212 ;  /* 0x000000d4e9d47220 */ /* 0x040fe20000410000 */
        /* <DEDUP_REMOVED lines=10> */
[----:B------:R-:W-:Y:S02]  /*40a0*/  HADD2.F32 R111, -RZ, R93.H0_H0 ;  /* 0x2000005dff6f7230 */ /* 0x000fe40000004100 */
[----:B------:R-:W-:Y:S01]  /*40b0*/  FMUL.FTZ R218, R233, R218 ;  /* 0x000000dae9da7220 */ /* 0x000fe20000410000 */
[----:B------:R-:W-:-:S02]  /*40c0*/  HADD2.F32 R113, -RZ, R161.H1_H1 ;  /* 0x300000a1ff717230 */ /* 0x000fc40000004100 */
[C---:B------:R-:W-:Y:S01]  /*40d0*/  FFMA.FTZ R109, R212.reuse, R115, R121 ;  /* 0x00000073d46d7223 */ /* 0x040fe20000010079 */
        /* <DEDUP_REMOVED lines=14> */
[----:B------:R-:W-:-:S02]  /*41c0*/  HADD2.F32 R113, -RZ, R94.H0_H0 ;  /* 0x2000005eff717230 */ /* 0x000fc40000004100 */
[C---:B------:R-:W-:Y:S01]  /*41d0*/  FFMA.FTZ R110, R216.reuse, R125, R127 ;  /* 0x0000007dd86e7223 */ /* 0x040fe2000001007f */
[----:B------:R-:W-:Y:S02]  /*41e0*/  HADD2.F32 R115, -RZ, R70.H1_H1 ;  /* 0x30000046ff737230 */ /* 0x000fe40000004100 */
[----:B------:R-:W-:Y:S01]  /*41f0*/  FMUL.FTZ R208, R233, R208 ;  /* 0x000000d0e9d07220 */ /* 0x000fe20000410000 */
        /* <DEDUP_REMOVED lines=21> */
[C---:B------:R-:W-:Y:S01]  /*4350*/  FMUL.FTZ R194, R233.reuse, R194 ;  /* 0x000000c2e9c27220 */ /* 0x040fe20000410000 */
        /* <DEDUP_REMOVED lines=110> */
[----:B------:R-:W-:Y:S01]  /*4a40*/  HADD2.F32 R127, -RZ, R11.H0_H0 ;  /* 0x2000000bff7f7230 */ /* 0x000fe20000004100 */
[----:B------:R-:W-:Y:S01]  /*4a50*/  F2FP.F16.F32.PACK_AB R110, R143, R110 ;  /* 0x0000006e8f6e723e */ /* 0x000fe200000000ff */
[----:B------:R-:W-:-:S02]  /*4a60*/  HADD2.F32 R129, -RZ, R63.H0_H0 ;  /* 0x2000003fff817230 */ /* 0x000fc40000004100 */
[----:B------:R-:W-:Y:S01]  /*4a70*/  FFMA.FTZ R198, R188, R113, R115 ;  /* 0x00000071bcc67223 */ /* 0x000fe20000010073 */
[----:B------:R-:W-:Y:S02]  /*4a80*/  HADD2.F32 R213, -RZ, R11.H1_H1 ;  /* 0x3000000bffd57230 */ /* 0x000fe40000004100 */
[----:B------:R-:W-:Y:S01]  /*4a90*/  FMUL.FTZ R140, R233, R140 ;  /* 0x0000008ce98c7220 */ /* 0x000fe20000410000 */
[----:B------:R-:W-:Y:S02]  /*4aa0*/  HADD2.F32 R125, -RZ, R63.H1_H1 ;  /* 0x3000003fff7d7230 */ /* 0x000fe40000004100 */
        /* <DEDUP_REMOVED lines=25> */
[----:B------:R-:W-:Y:S01]  /*4c40*/  HADD2.F32 R113, -RZ, R81.H0_H0 ;  /* 0x20000051ff717230 */ /* 0x000fe20000004100 */
[----:B------:R-:W-:Y:S01]  /*4c50*/  F2FP.F16.F32.PACK_AB R120, R3, R120 ;  /* 0x000000780378723e */ /* 0x000fe200000000ff */
[----:B------:R-:W-:Y:S02]  /*4c60*/  HADD2.F32 R115, -RZ, R13.H1_H1 ;  /* 0x3000000dff737230 */ /* 0x000fe40000004100 */
[----:B------:R-:W-:Y:S01]  /*4c70*/  FFMA.FTZ R125, R176, R127, R129 ;  /* 0x0000007fb07d7223 */ /* 0x000fe20000010081 */
[----:B------:R-:W-:Y:S01]  /*4c80*/  HADD2.F32 R129, -RZ, R37.H0_H0 ;  /* 0x20000025ff817230 */ /* 0x000fe20000004100 */
[----:B------:R-:W-:Y:S01]  /*4c90*/  F2FP.F16.F32.PACK_AB R124, R193, R124 ;  /* 0x0000007cc17c723e */ /* 0x000fe200000000ff */
[----:B------:R-:W-:-:S02]  /*4ca0*/  HADD2.F32 R127, -RZ, R57.H1_H1 ;  /* 0x30000039ff7f7230 */ /* 0x000fc40000004100 */
[----:B------:R-:W-:Y:S02]  /*4cb0*/  HADD2.F32 R131, -RZ, R37.H1_H1 ;  /* 0x30000025ff837230 */ /* 0x000fe40000004100 */
[----:B------:R-:W-:Y:S01]  /*4cc0*/  FFMA.FTZ R129, R176, R129, R113 ;  /* 0x00000081b0817223 */ /* 0x000fe20000010071 */
[----:B------:R-:W-:Y:S02]  /*4cd0*/  HADD2.F32 R186, -RZ, R81.H1_H1 ;  /* 0x30000051ffba7230 */ /* 0x000fe40000004100 */
[C---:B------:R-:W-:Y:S01]  /*4ce0*/  FFMA.FTZ R190, R170.reuse, R115, R127 ;  /* 0x00000073aabe7223 */ /* 0x040fe2000001007f */
[----:B------:R-:W-:Y:S02]  /*4cf0*/  HADD2.F32 R189, -RZ, R36.H1_H1 ;  /* 0x30000024ffbd7230 */ /* 0x000fe40000004100 */
[----:B------:R-:W-:Y:S02]  /*4d00*/  HADD2.F32 R126, -RZ, R80.H1_H1 ;  /* 0x30000050ff7e7230 */ /* 0x000fe40000004100 */
[----:B------:R-:W-:Y:S01]  /*4d10*/  FFMA.FTZ R186, R170, R131, R186 ;  /* 0x00000083aaba7223 */ /* 0x000fe200000100ba */
[----:B------:R-:W-:-:S02]  /*4d20*/  HADD2.F32 R135, -RZ, R14.H0_H0 ;  /* 0x2000000eff877230 */ /* 0x000fc40000004100 */
[----:B------:R-:W-:Y:S01]  /*4d30*/  FMUL.FTZ R131, R233, R130 ;  /* 0x00000082e9837220 */ /* 0x000fe20000410000 */
        /* <DEDUP_REMOVED lines=14> */
[----:B------:R-:W-:Y:S02]  /*4e20*/  HADD2.F32 R174, -RZ, R15.H0_H0 ;  /* 0x2000000fffae7230 */ /* 0x000fe40000004100 */
[----:B------:R-:W-:Y:S02]  /*4e30*/  HADD2.F32 R176, -RZ, R59.H0_H0 ;  /* 0x2000003bffb07230 */ /* 0x000fe40000004100 */
[----:B------:R-:W-:Y:S01]  /*4e40*/  FFMA.FTZ R191, R168, R191, R170 ;  /* 0x000000bfa8bf7223 */ /* 0x000fe200000100aa */
[----:B------:R-:W-:Y:S01]  /*4e50*/  HADD2.F32 R113, -RZ, R15.H1_H1 ;  /* 0x3000000fff717230 */ /* 0x000fe20000004100 */
[----:B------:R-:W-:Y:S01]  /*4e60*/  F2FP.F16.F32.PACK_AB R126, R195, R126 ;  /* 0x0000007ec37e723e */ /* 0x000fe200000000ff */
[----:B------:R-:W-:-:S02]  /*4e70*/  HADD2.F32 R115, -RZ, R59.H1_H1 ;  /* 0x3000003bff737230 */ /* 0x000fc40000004100 */
[----:B------:R-:W-:Y:S01]  /*4e80*/  FFMA.FTZ R127, R131, R174, R176 ;  /* 0x000000ae837f7223 */ /* 0x000fe200000100b0 */
[----:B------:R-:W-:Y:S02]  /*4e90*/  HADD2.F32 R135, -RZ, R39.H1_H1 ;  /* 0x30000027ff877230 */ /* 0x000fe40000004100 */
[----:B------:R-:W-:Y:S01]  /*4ea0*/  FMUL.FTZ R174, R233, R114 ;  /* 0x00000072e9ae7220 */ /* 0x000fe20000410000 */
[----:B------:R-:W-:Y:S02]  /*4eb0*/  HADD2.F32 R188, -RZ, R83.H1_H1 ;  /* 0x30000053ffbc7230 */ /* 0x000fe40000004100 */
[C---:B------:R-:W-:Y:S01]  /*4ec0*/  FFMA.FTZ R192, R164.reuse, R113, R115 ;  /* 0x00000071a4c07223 */ /* 0x040fe20000010073 */
[----:B------:R-:W-:Y:S01]  /*4ed0*/  HADD2.F32 R168, -RZ, R39.H0_H0 ;  /* 0x20000027ffa87230 */ /* 0x000fe20000004100 */
[----:B------:R-:W-:Y:S01]  /*4ee0*/  F2FP.F16.F32.PACK_AB R130, R191, R130 ;  /* 0x00000082bf82723e */ /* 0x000fe200000000ff */
[----:B------:R-:W-:Y:S02]  /*4ef0*/  HADD2.F32 R170, -RZ, R83.H0_H0 ;  /* 0x20000053ffaa7230 */ /* 0x000fe40000004100 */
[----:B------:R-:W-:Y:S01]  /*4f00*/  FFMA.FTZ R188, R164, R135, R188 ;  /* 0x00000087a4bc7223 */ /* 0x000fe200000100bc */
[----:B------:R-:W-:Y:S01]  /*4f10*/  HADD2.F32 R179, -RZ, R16.H0_H0 ;  /* 0x20000010ffb37230 */ /* 0x000fe20000004100 */
[----:B------:R-:W-:Y:S01]  /*4f20*/  F2FP.F16.F32.PACK_AB R127, R192, R127 ;  /* 0x0000007fc07f723e */ /* 0x000fe200000000ff */
[----:B------:R-:W-:-:S02]  /*4f30*/  HADD2.F32 R137, -RZ, R52.H0_H0 ;  /* 0x20000034ff897230 */ /* 0x000fc40000004100 */
[----:B------:R-:W-:Y:S01]  /*4f40*/  FFMA.FTZ R131, R131, R168, R170 ;  /* 0x000000a883837223 */ /* 0x000fe200000100aa */
[----:B------:R-:W-:Y:S02]  /*4f50*/  HADD2.F32 R180, -RZ, R16.H1_H1 ;  /* 0x30000010ffb47230 */ /* 0x000fe40000004100 */
        /* <DEDUP_REMOVED lines=9> */
[----:B------:R-:W-:Y:S02]  /*4ff0*/  HADD2.F32 R113, -RZ, R40.H0_H0 ;  /* 0x20000028ff717230 */ /* 0x000fe40000004100 */
[----:B------:R-:W-:Y:S02]  /*5000*/  HADD2.F32 R115, -RZ, R76.H0_H0 ;  /* 0x2000004cff737230 */ /* 0x000fe40000004100 */
[----:B------:R-:W-:Y:S01]  /*5010*/  FFMA.FTZ R181, R158, R181, R137 ;  /* 0x000000b59eb57223 */ /* 0x000fe20000010089 */
[----:B------:R-:W-:Y:S02]  /*5020*/  HADD2.F32 R135, -RZ, R17.H1_H1 ;  /* 0x30000011ff877230 */ /* 0x000fe40000004100 */
[----:B------:R-:W-:-:S02]  /*5030*/  HADD2.F32 R137, -RZ, R53.H1_H1 ;  /* 0x30000035ff897230 */ /* 0x000fc40000004100 */
[----:B------:R-:W-:Y:S01]  /*5040*/  FFMA.FTZ R0, R166, R113, R115 ;  /* 0x00000071a6007223 */ /* 0x000fe20000010073 */
[----:B------:R-:W-:Y:S02]  /*5050*/  HADD2.F32 R157, -RZ, R41.H1_H1 ;  /* 0x30000029ff9d7230 */ /* 0x000fe40000004100 */
[----:B------:R-:W-:Y:S02]  /*5060*/  HADD2.F32 R164, -RZ, R77.H1_H1 ;  /* 0x3000004dffa47230 */ /* 0x000fe40000004100 */
[C---:B------:R-:W-:Y:S01]  /*5070*/  FFMA.FTZ R182, R134.reuse, R135, R137 ;  /* 0x0000008786b67223 */ /* 0x040fe20000010089 */
[----:B------:R-:W-:Y:S02]  /*5080*/  HADD2.F32 R113, -RZ, R41.H0_H0 ;  /* 0x20000029ff717230 */ /* 0x000fe40000004100 */
[----:B------:R-:W-:Y:S02]  /*5090*/  HADD2.F32 R115, -RZ, R77.H0_H0 ;  /* 0x2000004dff737230 */ /* 0x000fe40000004100 */
[----:B------:R-:W-:Y:S01]  /*50a0*/  FFMA.FTZ R157, R134, R157, R164 ;  /* 0x0000009d869d7223 */ /* 0x000fe200000100a4 */
[----:B------:R-:W-:-:S02]  /*50b0*/  HADD2.F32 R166, -RZ, R18.H0_H0 ;  /* 0x20000012ffa67230 */ /* 0x000fc40000004100 */
[----:B------:R-:W-:Y:S02]  /*50c0*/  HADD2.F32 R168, -RZ, R54.H0_H0 ;  /* 0x20000036ffa87230 */ /* 0x000fe40000004100 */
[----:B------:R-:W-:Y:S01]  /*50d0*/  FFMA.FTZ R154, R158, R113, R115 ;  /* 0x000000719e9a7223 */ /* 0x000fe20000010073 */
[----:B------:R-:W-:Y:S02]  /*50e0*/  HADD2.F32 R158, -RZ, R42.H0_H0 ;  /* 0x2000002aff9e7230 */ /* 0x000fe40000004100 */
[----:B------:R-:W-:Y:S01]  /*50f0*/  FMUL.FTZ R115, R233, R156 ;  /* 0x0000009ce9737220 */ /* 0x000fe20000410000 */
        /* <DEDUP_REMOVED lines=11> */
[----:B------:R-:W-:Y:S01]  /*51b0*/  HADD2.F32 R158, -RZ, R43.H0_H0 ;  /* 0x2000002bff9e7230 */ /* 0x000fe20000004100 */
[----:B------:R-:W-:Y:S01]  /*51c0*/  F2FP.F16.F32.PACK_AB R134, R183, R134 ;  /* 0x00000086b786723e */ /* 0x000fe200000000ff */
[----:B------:R-:W-:-:S02]  /*51d0*/  HADD2.F32 R150, -RZ, R79.H0_H0 ;  /* 0x2000004fff967230 */ /* 0x000fc40000004100 */
[C---:B------:R-:W-:Y:S01]  /*51e0*/  FFMA.FTZ R135, R115.reuse, R168, R170 ;  /* 0x000000a873877223 */ /* 0x040fe200000100aa */
        /* <DEDUP_REMOVED lines=13> */
[----:B------:R-:W-:Y:S02]  /*52c0*/  HADD2.F32 R169, -RZ, R44.H1_H1 ;  /* 0x3000002cffa97230 */ /* 0x000fe40000004100 */
[----:B------:R-:W-:-:S02]  /*52d0*/  HADD2.F32 R146, -RZ, R72.H1_H1 ;  /* 0x30000048ff927230 */ /* 0x000fc40000004100 */
[C---:B------:R-:W-:Y:S01]  /*52e0*/  FFMA.FTZ R167, R136.reuse, R167, R137 ;  /* 0x000000a788a77223 */ /* 0x040fe20000010089 */
[----:B------:R-:W-:Y:S02]  /*52f0*/  HADD2.F32 R113, -RZ, R45.H0_H0 ;  /* 0x2000002dff717230 */ /* 0x000fe40000004100 */
[----:B------:R-:W-:Y:S02]  /*5300*/  HADD2.F32 R115, -RZ, R73.H0_H0 ;  /* 0x20000049ff737230 */ /* 0x000fe40000004100 */
[----:B------:R-:W-:Y:S01]  /*5310*/  FFMA.FTZ R169, R136, R169, R146 ;  /* 0x000000a988a97223 */ /* 0x000fe20000010092 */
[----:B------:R-:W-:Y:S02]  /*5320*/  HADD2.F32 R171, -RZ, R21.H1_H1 ;  /* 0x30000015ffab7230 */ /* 0x000fe40000004100 */
[----:B------:R-:W-:Y:S02]  /*5330*/  HADD2.F32 R137, -RZ, R49.H1_H1 ;  /* 0x30000031ff897230 */ /* 0x000fe40000004100 */
[----:B------:R-:W-:Y:S01]  /*5340*/  FFMA.FTZ R170, R144, R113, R115 ;  /* 0x0000007190aa7223 */ /* 0x000fe20000010073 */
[----:B------:R-:W-:Y:S01]  /*5350*/  HADD2.F32 R173, -RZ, R45.H1_H1 ;  /* 0x3000002dffad7230 */ /* 0x000fe20000004100 */
[----:B------:R-:W0:Y:S01]  /*5360*/  @!P0 LDC.64 R114, c[0x0][0x3c8] ;  /* 0x0000f200ff728b82 */ /* 0x000e220000000a00 */
[----:B------:R-:W-:-:S02]  /*5370*/  HADD2.F32 R136, -RZ, R73.H1_H1 ;  /* 0x30000049ff887230 */ /* 0x000fc40000004100 */
[C---:B------:R-:W-:Y:S01]  /*5380*/  FFMA.FTZ R171, R112.reuse, R171, R137 ;  /* 0x000000ab70ab7223 */ /* 0x040fe20000010089 */
[----:B------:R-:W-:Y:S02]  /*5390*/  HADD2.F32 R187, -RZ, R23.H0_H0 ;  /* 0x20000017ffbb7230 */ /* 0x000fe40000004100 */
[----:B------:R-:W-:Y:S02]  /*53a0*/  HADD2.F32 R235, -RZ, R51.H0_H0 ;  /* 0x20000033ffeb7230 */ /* 0x000fe40000004100 */
[----:B------:R-:W-:Y:S01]  /*53b0*/  FFMA.FTZ R173, R112, R173, R136 ;  /* 0x000000ad70ad7223 */ /* 0x000fe20000010088 */
[----:B------:R-:W-:Y:S01]  /*53c0*/  HADD2.F32 R237, -RZ, R47.H0_H0 ;  /* 0x2000002fffed7230 */ /* 0x000fe20000004100 */
[----:B------:R-:W1:Y:S01]  /*53d0*/  @!P0 LDC.64 R112, c[0x0][0x3c0] ;  /* 0x0000f000ff708b82 */ /* 0x000e620000000a00 */
[----:B------:R-:W-:Y:S02]  /*53e0*/  HADD2.F32 R178, -RZ, R75.H0_H0 ;  /* 0x2000004bffb27230 */ /* 0x000fe40000004100 */
[----:B------:R-:W-:Y:S01]  /*53f0*/  FFMA.FTZ R176, R142, R187, R235 ;  /* 0x000000bb8eb07223 */ /* 0x000fe200000100eb */
[----:B------:R-:W-:-:S02]  /*5400*/  HADD2.F32 R145, -RZ, R20.H0_H0 ;  /* 0x20000014ff917230 */ /* 0x000fc40000004100 */
        /* <DEDUP_REMOVED lines=13> */
[----:B0-----:R-:W-:-:S04]  /*54e0*/  @!P0 IMAD.WIDE R114, R153, 0x4, R114 ;  /* 0x0000000499728825 */ /* 0x001fc800078e0272 */
[----:B------:R-:W-:Y:S01]  /*54f0*/  FFMA.FTZ R168, R144, R145, R147 ;  /* 0x0000009190a87223 */ /* 0x000fe20000010093 */
[----:B------:R-:W-:Y:S02]  /*5500*/  HADD2.F32 R145, -RZ, R22.H0_H0 ;  /* 0x20000016ff917230 */ /* 0x000fe40000004100 */
[----:B------:R-:W-:Y:S02]  /*5510*/  HADD2.F32 R147, -RZ, R50.H0_H0 ;  /* 0x20000032ff937230 */ /* 0x000fe40000004100 */
[----:B------:R-:W-:Y:S02]  /*5520*/  HADD2.F32 R144, -RZ, R74.H1_H1 ;  /* 0x3000004aff907230 */ /* 0x000fe40000004100 */
[----:B-1----:R-:W-:-:S04]  /*5530*/  @!P0 IMAD.WIDE R112, R153, 0x4, R112 ;  /* 0x0000000499708825 */ /* 0x002fc800078e0270 */
[----:B------:R-:W-:Y:S01]  /*5540*/  FFMA.FTZ R172, R174, R145, R147 ;  /* 0x00000091aeac7223 */ /* 0x000fe20000010093 */
[----:B------:R-:W-:Y:S01]  /*5550*/  FFMA.FTZ R177, R140, R185, R144 ;  /* 0x000000b98cb17223 */ /* 0x000fe20000010090 */
[----:B------:R-:W-:Y:S01]  /*5560*/  HADD2.F32 R145, -RZ, R46.H0_H0 ;  /* 0x2000002eff917230 */ /* 0x000fe20000004100 */
[----:B------:R0:W-:Y:S01]  /*5570*/  @!P0 STG.E desc[UR6][R112.64], R231 ;  /* 0x000000e770008986 */ /* 0x0001e2000c101906 */
[----:B------:R-:W-:Y:S02]  /*5580*/  HADD2.F32 R147, -RZ, R74.H0_H0 ;  /* 0x2000004aff937230 */ /* 0x000fe40000004100 */
[----:B------:R-:W-:Y:S01]  /*5590*/  HADD2.F32 R132, -RZ, R23.H1_H1 ;  /* 0x30000017ff847230 */ /* 0x000fe20000004100 */
[----:B------:R1:W-:Y:S01]  /*55a0*/  @!P0 STG.E desc[UR6][R114.64], R233 ;  /* 0x000000e972008986 */ /* 0x0003e2000c101906 */
[----:B------:R-:W-:Y:S02]  /*55b0*/  HADD2.F32 R138, -RZ, R51.H1_H1 ;  /* 0x30000033ff8a7230 */ /* 0x000fe40000004100 */
[----:B------:R-:W-:Y:S01]  /*55c0*/  FFMA.FTZ R174, R174, R145, R147 ;  /* 0x00000091aeae7223 */ /* 0x000fe20000010093 */
[----:B--2---:R-:W-:-:S04]  /*55d0*/  IMAD.WIDE.U32 R118, R117, 0x10, R136 ;  /* 0x0000001075767825 */ /* 0x004fc800078e0088 */
[----:B------:R-:W-:Y:S01]  /*55e0*/  FFMA.FTZ R185, R187, R132, R138 ;  /* 0x00000084bbb97223 */ /* 0x000fe2000001008a */
[----:B------:R-:W-:Y:S01]  /*55f0*/  HADD2.F32 R140, -RZ, R47.H1_H1 ;  /* 0x3000002fff8c7230 */ /* 0x000fe20000004100 */
[----:B------:R2:W-:Y:S01]  /*5600*/  STG.E.128 desc[UR6][R118.64], R108 ;  /* 0x0000006c76007986 */ /* 0x0005e2000c101d06 */
[----:B------:R-:W-:Y:S01]  /*5610*/  HADD2.F32 R145, -RZ, R75.H1_H1 ;  /* 0x3000004bff917230 */ /* 0x000fe20000004100 */
[----:B0-----:R-:W-:Y:S01]  /*5620*/  F2FP.F16.F32.PACK_AB R113, R217, R212 ;  /* 0x000000d4d971723e */ /* 0x001fe200000000ff */
[----:B---3--:R-:W-:Y:S01]  /*5630*/  IMAD.WIDE.U32 R116, R117, 0x10, R142 ;  /* 0x0000001075747825 */ /* 0x008fe200078e008e */
[----:B-1----:R-:W-:-:S03]  /*5640*/  F2FP.F16.F32.PACK_AB R115, R221, R216 ;  /* 0x000000d8dd73723e */ /* 0x002fc600000000ff */
[----:B------:R-:W-:Y:S01]  /*5650*/  FFMA.FTZ R187, R187, R140, R145 ;  /* 0x0000008cbbbb7223 */ /* 0x000fe20000010091 */
[----:B------:R-:W-:Y:S01]  /*5660*/  IMAD.WIDE.U32 R132, R149, 0x10, R136 ;  /* 0x0000001095847825 */ /* 0x000fe200078e0088 */
[----:B------:R0:W-:Y:S01]  /*5670*/  STG.E.128 desc[UR6][R116.64], R120 ;  /* 0x0000007874007986 */ /* 0x0001e2000c101d06 */
[----:B------:R-:W-:Y:S02]  /*5680*/  F2FP.F16.F32.PACK_AB R114, R219, R214 ;  /* 0x000000d6db72723e */ /* 0x000fe400000000ff */
        /* <DEDUP_REMOVED lines=50> */
.L_x_19835:
        /* <DEDUP_REMOVED lines=8> */
.L_x_19838:
[----:B------:R-:W-:Y:S05]  /*5a30*/  BSYNC B0 ;  /* 0x0000000000007941 */ /* 0x000fea0003800000 */
.L_x_19837:
        /* <DEDUP_REMOVED lines=9> */
.L_x_19839:
[----:B------:R-:W-:Y:S01]  /*5ad0*/  HFMA2 R138, -RZ, RZ, 0, 2.384185791015625e-07 ;  /* 0x00000004ff8a7431 */ /* 0x000fe200000001ff */
[----:B------:R-:W-:-:S05]  /*5ae0*/  MOV R2, R137 ;  /* 0x0000008900027202 */ /* 0x000fca0000000f00 */
[----:B------:R-:W-:-:S05]  /*5af0*/  FADD.FTZ R116, R3, R2 ;  /* 0x0000000203747221 */ /* 0x000fca0000010000 */
[----:B------:R-:W-:-:S07]  /*5b00*/  MOV R143, R116 ;  /* 0x00000074008f7202 */ /* 0x000fce0000000f00 */
[----:B------:R-:W-:Y:S05]  /*5b10*/  WARPSYNC.COLLECTIVE R136, `(.L_x_19840) ;  /* 0x0000000088087348 */ /* 0x000fea0003c00000 */
[----:B------:R0:W1:Y:S02]  /*5b20*/  SHFL.BFLY P2, R137, R143, R138, R155 ;  /* 0x0c00008a8f897389 */ /* 0x000064000004009b */
[----:B01----:R-:W-:Y:S05]  /*5b30*/  ENDCOLLECTIVE ;  /* 0x000000000000791b */ /* 0x003fea0003800000 */
.L_x_19840:
[----:B------:R-:W-:Y:S01]  /*5b40*/  HFMA2 R138, -RZ, RZ, 0, 4.76837158203125e-07 ;  /* 0x00000008ff8a7431 */ /* 0x000fe200000001ff */
[----:B------:R-:W-:-:S05]  /*5b50*/  MOV R119, R137 ;  /* 0x0000008900777202 */ /* 0x000fca0000000f00 */
[----:B------:R-:W-:-:S05]  /*5b60*/  FADD.FTZ R119, R116, R119 ;  /* 0x0000007774777221 */ /* 0x000fca0000010000 */
[----:B------:R-:W-:-:S07]  /*5b70*/  MOV R143, R119 ;  /* 0x00000077008f7202 */ /* 0x000fce0000000f00 */
[----:B------:R-:W-:Y:S05]  /*5b80*/  WARPSYNC.COLLECTIVE R136, `(.L_x_19841) ;  /* 0x0000000088087348 */ /* 0x000fea0003c00000 */
[----:B------:R0:W1:Y:S02]  /*5b90*/  SHFL.BFLY P2, R137, R143, R138, R155 ;  /* 0x0c00008a8f897389 */ /* 0x000064000004009b */
[----:B01----:R-:W-:Y:S05]  /*5ba0*/  ENDCOLLECTIVE ;  /* 0x000000000000791b */ /* 0x003fea0003800000 */
.L_x_19841:
        /* <DEDUP_REMOVED lines=8> */
.L_x_19842:
        /* <DEDUP_REMOVED lines=103> */
.L_x_19843:
[----:B------:R-:W-:Y:S01]  /*62a0*/  HFMA2 R138, -RZ, RZ, 0, 1.1920928955078125e-07 ;  /* 0x00000002ff8a7431 */ /* 0x000fe200000001ff */
[----:B------:R-:W-:-:S05]  /*62b0*/  MOV R3, R137 ;  /* 0x0000008900037202 */ /* 0x000fca0000000f00 */
[----:B------:R-:W-:-:S05]  /*62c0*/  FADD.FTZ R3, R0, R3 ;  /* 0x0000000300037221 */ /* 0x000fca0000010000 */
[----:B------:R-:W-:-:S07]  /*62d0*/  MOV R143, R3 ;  /* 0x00000003008f7202 */ /* 0x000fce0000000f00 */
[----:B------:R-:W-:Y:S05]  /*62e0*/  WARPSYNC.COLLECTIVE R136, `(.L_x_19844) ;  /* 0x0000000088087348 */ /* 0x000fea0003c00000 */
[----:B------:R0:W1:Y:S02]  /*62f0*/  SHFL.BFLY P2, R137, R143, R138, R155 ;  /* 0x0c00008a8f897389 */ /* 0x000064000004009b */
[----:B01----:R-:W-:Y:S05]  /*6300*/  ENDCOLLECTIVE ;  /* 0x000000000000791b */ /* 0x003fea0003800000 */
.L_x_19844:
[----:B------:R-:W-:Y:S01]  /*6310*/  HFMA2 R138, -RZ, RZ, 0, 2.384185791015625e-07 ;  /* 0x00000004ff8a7431 */ /* 0x000fe200000001ff */
[----:B------:R-:W-:-:S05]  /*6320*/  MOV R116, R137 ;  /* 0x0000008900747202 */ /* 0x000fca0000000f00 */
[----:B------:R-:W-:-:S05]  /*6330*/  FADD.FTZ R116, R3, R116 ;  /* 0x0000007403747221 */ /* 0x000fca0000010000 */
[----:B------:R-:W-:-:S07]  /*6340*/  MOV R143, R116 ;  /* 0x00000074008f7202 */ /* 0x000fce0000000f00 */
[----:B------:R-:W-:Y:S05]  /*6350*/  WARPSYNC.COLLECTIVE R136, `(.L_x_19845) ;  /* 0x0000000088087348 */ /* 0x000fea0003c00000 */
[----:B------:R0:W1:Y:S02]  /*6360*/  SHFL.BFLY P2, R137, R143, R138, R155 ;  /* 0x0c00008a8f897389 */ /* 0x000064000004009b */
[----:B01----:R-:W-:Y:S05]  /*6370*/  ENDCOLLECTIVE ;  /* 0x000000000000791b */ /* 0x003fea0003800000 */
.L_x_19845:
[----:B------:R-:W-:Y:S01]  /*6380*/  HFMA2 R138, -RZ, RZ, 0, 4.76837158203125e-07 ;  /* 0x00000008ff8a7431 */ /* 0x000fe200000001ff */
[----:B------:R-:W-:-:S05]  /*6390*/  MOV R119, R137 ;  /* 0x0000008900777202 */ /* 0x000fca0000000f00 */
[----:B------:R-:W-:-:S05]  /*63a0*/  FADD.FTZ R119, R116, R119 ;  /* 0x0000007774777221 */ /* 0x000fca0000010000 */
[----:B------:R-:W-:-:S07]  /*63b0*/  MOV R143, R119 ;  /* 0x00000077008f7202 */ /* 0x000fce0000000f00 */
[----:B------:R-:W-:Y:S05]  /*63c0*/  WARPSYNC.COLLECTIVE R136, `(.L_x_19846) ;  /* 0x0000000088087348 */ /* 0x000fea0003c00000 */
[----:B------:R0:W1:Y:S02]  /*63d0*/  SHFL.BFLY P2, R137, R143, R138, R155 ;  /* 0x0c00008a8f897389 */ /* 0x000064000004009b */
[----:B01----:R-:W-:Y:S05]  /*63e0*/  ENDCOLLECTIVE ;  /* 0x000000000000791b */ /* 0x003fea0003800000 */
.L_x_19846:
[----:B------:R-:W-:Y:S01]  /*63f0*/  HFMA2 R138, -RZ, RZ, 0, 9.5367431640625e-07 ;  /* 0x00000010ff8a7431 */ /* 0x000fe200000001ff */
[----:B------:R-:W-:-:S05]  /*6400*/  MOV R118, R137 ;  /* 0x0000008900767202 */ /* 0x000fca0000000f00 */
[----:B------:R-:W-:-:S05]  /*6410*/  FADD.FTZ R118, R119, R118 ;  /* 0x0000007677767221 */ /* 0x000fca0000010000 */
[----:B------:R-:W-:-:S07]  /*6420*/  MOV R143, R118 ;  /* 0x00000076008f7202 */ /* 0x000fce0000000f00 */
[----:B------:R-:W-:Y:S05]  /*6430*/  WARPSYNC.COLLECTIVE R136, `(.L_x_19847) ;  /* 0x0000000088087348 */ /* 0x000fea0003c00000 */
[----:B------:R0:W1:Y:S02]  /*6440*/  SHFL.BFLY P2, R137, R143, R138, R155 ;  /* 0x0c00008a8f897389 */ /* 0x000064000004009b */
[----:B01----:R-:W-:Y:S05]  /*6450*/  ENDCOLLECTIVE ;  /* 0x000000000000791b */ /* 0x003fea0003800000 */
.L_x_19847:
[----:B------:R-:W-:Y:S05]  /*6460*/  BRA `(.L_x_19848) ;  /* 0xffffffd400dc7947 */ /* 0x000fea000383ffff */
.L_x_19849:
        /* <DEDUP_REMOVED lines=9> */
.L_x_33293:


//--------------------- .text._ZN10layer_norm31ln_parallel_residual_fwd_kernelINS_13Kernel_traitsI6__halfS2_fS2_fjLj1536ELj1ELj4ELj1ELj16ENS_18Kernel_traits_baseILj1536ES2_S2_fS2_fjLj128EEEEELb0ELb1ELb0EEEvNS_9FwdParamsE --------------------------
	.section	.text._ZN10layer_norm31ln_parallel_residual_fwd_kernelINS_13Kernel_traitsI6__halfS2_fS2_fjLj1536ELj1ELj4ELj1ELj16ENS_18Kernel_traits_baseILj1536ES2_S2_fS2_fjLj128EEEEELb0ELb1ELb0EEEvNS_9FwdParamsE,"ax",@progbits
	.align	128
        .global         _ZN10layer_norm31ln_parallel_residual_fwd_kernelINS_13Kernel_traitsI6__halfS2_fS2_fjLj1536ELj1ELj4ELj1ELj16ENS_18Kernel_traits_baseILj1536ES2_S2_fS2_fjLj128EEEEELb0ELb1ELb0EEEvNS_9FwdParamsE
        .type           _ZN10layer_norm31ln_parallel_residual_fwd_kernelINS_13Kernel_traitsI6__halfS2_fS2_fjLj1536ELj1ELj4ELj1ELj16ENS_18Kernel_traits_baseILj1536ES2_S2_fS2_fjLj128EEEEELb0ELb1ELb0EEEvNS_9FwdParamsE,@function
        .size           _ZN10layer_norm31ln_parallel_residual_fwd_kernelINS_13Kernel_traitsI6__halfS2_fS2_fjLj1536ELj1ELj4ELj1ELj16ENS_18Kernel_traits_baseILj1536ES2_S2_fS2_fjLj128EEEEELb0ELb1ELb0EEEvNS_9FwdParamsE,(.L_x_33294 - _ZN10layer_norm31ln_parallel_residual_fwd_kernelINS_13Kernel_traitsI6__halfS2_fS2_fjLj1536ELj1ELj4ELj1ELj16ENS_18Kernel_traits_baseILj1536ES2_S2_fS2_fjLj128EEEEELb0ELb1ELb0EEEvNS_9FwdParamsE)
        .other          _ZN10layer_norm31ln_parallel_residual_fwd_kernelINS_13Kernel_traitsI6__halfS2_fS2_fjLj1536ELj1ELj4ELj1ELj16ENS_18Kernel_traits_baseILj1536ES2_S2_fS2_fjLj128EEEEELb0ELb1ELb0EEEvNS_9FwdParamsE,@"STO_CUDA_ENTRY STV_DEFAULT"
_ZN10layer_norm31ln_parallel_residual_fwd_kernelINS_13Kernel_traitsI6__halfS2_fS2_fjLj1536ELj1ELj4ELj1ELj16ENS_18Kernel_traits_baseILj1536ES2_S2_fS2_fjLj128EEEEELb0ELb1ELb0EEEvNS_9FwdParamsE:
.text._ZN10layer_norm31ln_parallel_residual_fwd_kernelINS_13Kernel_traitsI6__halfS2_fS2_fjLj1536ELj1ELj4ELj1ELj16ENS_18Kernel_traits_baseILj1536ES2_S2_fS2_fjLj128EEEEELb0ELb1ELb0EEEvNS_9FwdParamsE:
        /* <DEDUP_REMOVED lines=68> */
.L_x_19851:
        /* <DEDUP_REMOVED lines=26> */
[C---:B0-----:R-:W-:Y:S01]  /*05e0*/  @P4 IMAD.WIDE.U32 R56, R65.reuse, 0x10, R56 ;  /* 0x0000001041384825 */ /* 0x041fe200078e0038 */
[----:B------:R-:W-:-:S04]  /*05f0*/  @P4 IADD3 R65, PT, PT, R65, 0x20, RZ ;  /* 0x0000002041414810 */ /* 0x000fc80007ffe0ff */
        /* <DEDUP_REMOVED lines=13> */
[----:B------:R-:W-:Y:S02]  /*06d0*/  @P1 MOV R19, RZ ;  /* 0x000000ff00131202 */ /* 0x000fe40000000f00 */
[----:B------:R-:W-:-:S02]  /*06e0*/  @P2 MOV R27, RZ ;  /* 0x000000ff001b2202 */ /* 0x000fc40000000f00 */
[----:B0-----:R-:W-:Y:S02]  /*06f0*/  CS2R R8, SRZ ;  /* 0x0000000000087805 */ /* 0x001fe4000001ff00 */
[----:B------:R-:W-:Y:S02]  /*0700*/  @P3 MOV R35, RZ ;  /* 0x000000ff00233202 */ /* 0x000fe40000000f00 */
[----:B------:R-:W-:-:S07]  /*0710*/  @P4 MOV R43, RZ ;  /* 0x000000ff002b4202 */ /* 0x000fce0000000f00 */
.L_x_19852:
[----:B------:R-:W-:Y:S05]  /*0720*/  BSYNC.RECONVERGENT B0 ;  /* 0x0000000000007941 */ /* 0x000fea0003800200 */
.L_x_19850:
        /* <DEDUP_REMOVED lines=8> */
.L_x_19902:
        /* <DEDUP_REMOVED lines=36> */
.L_x_19856:
[--C-:B-----5:R-:W-:Y:S02]  /*09f0*/  HADD2.F32 R65, -RZ, R68.reuse.H0_H0 ;  /* 0x20000044ff417230 */ /* 0x120fe40000004100 */
        /* <DEDUP_REMOVED lines=16> */
.L_x_19855:
[----:B------:R-:W-:-:S04]  /*0b00*/  UISETP.NE.U32.AND UP0, UPT, UR10, URZ, UPT ;  /* 0x000000ff0a00728c */ /* 0x000fc8000bf05070 */
[----:B------:R-:W-:-:S09]  /*0b10*/  UISETP.NE.AND.EX UP0, UPT, UR11, URZ, UPT, UP0 ;  /* 0x000000ff0b00728c */ /* 0x000fd2000bf05300 */
[----:B------:R-:W-:Y:S05]  /*0b20*/  BRA.U UP0, `(.L_x_19858) ;  /* 0x0000000100647547 */ /* 0x000fea000b800000 */
[----:B-----5:R-:W-:Y:S02]  /*0b30*/  HADD2.F32 R67, -RZ, R68.H0_H0 ;  /* 0x20000044ff437230 */ /* 0x020fe40000004100 */
[----:B------:R-:W-:Y:S02]  /*0b40*/  HADD2.F32 R64, -RZ, R52.H0_H0 ;  /* 0x20000034ff407230 */ /* 0x000fe40000004100 */
[----:B------:R-:W-:Y:S02]  /*0b50*/  HADD2.F32 R68, -RZ, R68.H1_H1 ;  /* 0x30000044ff447230 */ /* 0x000fe40000004100 */
[----:B------:R-:W-:Y:S02]  /*0b60*/  HADD2.F32 R65, -RZ, R52.H1_H1 ;  /* 0x30000034ff417230 */ /* 0x000fe40000004100 */
[----:B------:R-:W-:Y:S01]  /*0b70*/  FADD.FTZ R64, R67, R64 ;  /* 0x0000004043407221 */ /* 0x000fe20000010000 */
[----:B------:R-:W-:Y:S02]  /*0b80*/  HADD2.F32 R113, -RZ, R69.H0_H0 ;  /* 0x20000045ff717230 */ /* 0x000fe40000004100 */
        /* <DEDUP_REMOVED lines=9> */
[--C-:B------:R-:W-:Y:S02]  /*0c20*/  HADD2.F32 R113, -RZ, R71.reuse.H0_H0 ;  /* 0x20000047ff717230 */ /* 0x100fe40000004100 */
[----:B------:R-:W-:Y:S01]  /*0c30*/  FADD.FTZ R68, R69, R68 ;  /* 0x0000004445447221 */ /* 0x000fe20000010000 */
[----:B------:R-:W-:Y:S02]  /*0c40*/  HADD2.F32 R114, -RZ, R71.H1_H1 ;  /* 0x30000047ff727230 */ /* 0x000fe40000004100 */
[----:B------:R-:W-:Y:S02]  /*0c50*/  HADD2.F32 R69, -RZ, R54.H1_H1 ;  /* 0x30000036ff457230 */ /* 0x000fe40000004100 */
[--C-:B------:R-:W-:Y:S02]  /*0c60*/  HADD2.F32 R70, -RZ, R55.reuse.H0_H0 ;  /* 0x20000037ff467230 */ /* 0x100fe40000004100 */
[----:B------:R-:W-:Y:S02]  /*0c70*/  HADD2.F32 R71, -RZ, R55.H1_H1 ;  /* 0x30000037ff477230 */ /* 0x000fe40000004100 */
[----:B------:R-:W-:Y:S01]  /*0c80*/  FADD.FTZ R69, R112, R69 ;  /* 0x0000004570457221 */ /* 0x000fe20000010000 */
[----:B------:R-:W-:-:S02]  /*0c90*/  FADD.FTZ R70, R113, R70 ;  /* 0x0000004671467221 */ /* 0x000fc40000010000 */
[----:B------:R-:W-:Y:S01]  /*0ca0*/  FADD.FTZ R71, R114, R71 ;  /* 0x0000004772477221 */ /* 0x000fe20000010000 */
[----:B------:R-:W-:Y:S06]  /*0cb0*/  BRA `(.L_x_19857) ;  /* 0x0000000000807947 */ /* 0x000fec0003800000 */
.L_x_19858:
        /* <DEDUP_REMOVED lines=15> */
[----:B------:R-:W-:Y:S02]  /*0db0*/  HADD2.F32 R114, -RZ, R71.H1_H1 ;  /* 0x30000047ff727230 */ /* 0x000fe40000004100 */
[--C-:B------:R-:W-:Y:S02]  /*0dc0*/  HADD2.F32 R69, -RZ, R54.reuse.H1_H1 ;  /* 0x30000036ff457230 */ /* 0x100fe40000004100 */
[--C-:B------:R-:W-:Y:S02]  /*0dd0*/  HADD2.F32 R71, -RZ, R55.reuse.H0_H0 ;  /* 0x20000037ff477230 */ /* 0x100fe40000004100 */
[----:B------:R-:W-:Y:S02]  /*0de0*/  HADD2.F32 R113, -RZ, R54.H0_H0 ;  /* 0x20000036ff717230 */ /* 0x000fe40000004100 */
        /* <DEDUP_REMOVED lines=13> */
.L_x_19857:
[----:B------:R-:W0:Y:S01]  /*0ec0*/  LDC.64 R114, c[0x0][0x3a8] ;  /* 0x0000ea00ff727b82 */ /* 0x000e220000000a00 */
[C---:B------:R-:W-:Y:S01]  /*0ed0*/  IADD3 R112, PT, PT, R2.reuse, 0x20, RZ ;  /* 0x0000002002707810 */ /* 0x040fe20007ffe0ff */
[----:B0-----:R-:W-:-:S05]  /*0ee0*/  IMAD.WIDE.U32 R114, R2, 0x20, R114 ;  /* 0x0000002002727825 */ /* 0x001fca00078e0072 */
[----:B------:R0:W-:Y:S04]  /*0ef0*/  STG.E.128 desc[UR6][R114.64], R64 ;  /* 0x0000004072007986 */ /* 0x0001e8000c101d06 */
[----:B------:R0:W-:Y:S02]  /*0f00*/  STG.E.128 desc[UR6][R114.64+0x10], R68 ;  /* 0x0000104472007986 */ /* 0x0001e4000c101d06 */
.L_x_19854:
[----:B------:R-:W-:Y:S05]  /*0f10*/  BSYNC.RECONVERGENT B0 ;  /* 0x0000000000007941 */ /* 0x000fea0003800200 */
.L_x_19853:
[----:B------:R-:W-:Y:S01]  /*0f20*/  ISETP.GE.U32.AND P0, PT, R3, 0x40, PT ;  /* 0x000000400300780c */ /* 0x000fe20003f06070 */
[----:B------:R-:W-:Y:S03]  /*0f30*/  BSSY.RECONVERGENT B0, `(.L_x_19859) ;  /* 0x000006c000007945 */ /* 0x000fe60003800200 */
[----:B------:R-:W-:-:S09]  /*0f40*/  P2R R113, PR, RZ, 0x1 ;  /* 0x00000001ff717803 */ /* 0x000fd20000000000 */
[----:B------:R-:W-:Y:S05]  /*0f50*/  @!P0 BRA `(.L_x_19860) ;  /* 0x0000000400a48947 */ /* 0x000fea0003800000 */
[----:B------:R-:W-:Y:S01]  /*0f60*/  ISETP.NE.U32.AND P0, PT, RZ, UR8, PT ;  /* 0x00000008ff007c0c */ /* 0x000fe2000bf05070 */
[----:B------:R-:W1:Y:S01]  /*0f70*/  LDC.64 R76, c[0x0][0x390] ;  /* 0x0000e400ff4c7b82 */ /* 0x000e620000000a00 */
[----:B------:R-:W-:Y:S02]  /*0f80*/  ISETP.NE.U32.AND P1, PT, RZ, UR10, PT ;  /* 0x0000000aff007c0c */ /* 0x000fe4000bf25070 */
[----:B------:R-:W-:Y:S02]  /*0f90*/  ISETP.NE.AND.EX P0, PT, RZ, UR9, PT, P0 ;  /* 0x00000009ff007c0c */ /* 0x000fe4000bf05300 */
[----:B------:R-:W-:-:S11]  /*0fa0*/  ISETP.NE.AND.EX P1, PT, RZ, UR11, PT, P1 ;  /* 0x0000000bff007c0c */ /* 0x000fd6000bf25310 */
[----:B------:R-:W2:Y:S08]  /*0fb0*/  @P0 LDC.64 R72, c[0x0][0x398] ;  /* 0x0000e600ff480b82 */ /* 0x000eb00000000a00 */
[----:B------:R-:W3:Y:S01]  /*0fc0*/  @P1 LDC.64 R74, c[0x0][0x3a0] ;  /* 0x0000e800ff4a1b82 */ /* 0x000ee20000000a00 */
[----:B-1----:R-:W-:-:S06]  /*0fd0*/  IMAD.WIDE.U32 R76, R112, 0x10, R76 ;  /* 0x00000010704c7825 */ /* 0x002fcc00078e004c */
[----:B------:R-:W5:Y:S01]  /*0fe0*/  LDG.E.128 R76, desc[UR6][R76.64] ;  /* 0x000000064c4c7981 */ /* 0x000f62000c1e1d00 */
[----:B--2---:R-:W-:-:S05]  /*0ff0*/  @P0 IMAD.WIDE.U32 R72, R112, 0x10, R72 ;  /* 0x0000001070480825 */ /* 0x004fca00078e0048 */
[----:B------:R1:W5:Y:S01]  /*1000*/  @P0 LDG.E.128 R52, desc[UR6][R72.64] ;  /* 0x0000000648340981 */ /* 0x000362000c1e1d00 */
[----:B---3--:R-:W-:-:S05]  /*1010*/  @P1 IMAD.WIDE.U32 R74, R112, 0x20, R74 ;  /* 0x00000020704a1825 */ /* 0x008fca00078e004a */
[----:B------:R1:W5:Y:S04]  /*1020*/  @P1 LDG.E.128 R56, desc[UR6][R74.64] ;  /* 0x000000064a381981 */ /* 0x000368000c1e1d00 */
[----:B------:R1:W5:Y:S01]  /*1030*/  @P1 LDG.E.128 R60, desc[UR6][R74.64+0x10] ;  /* 0x000010064a3c1981 */ /* 0x000362000c1e1d00 */
[----:B------:R-:W-:Y:S05]  /*1040*/  @!P0 BRA `(.L_x_19861) ;  /* 0x0000000000ec8947 */ /* 0x000fea0003800000 */
[----:B------:R-:W-:Y:S05]  /*1050*/  @!P1 BRA `(.L_x_19862) ;  /* 0x0000000000849947 */ /* 0x000fea0003800000 */
[--C-:B-1---5:R-:W-:Y:S02]  /*1060*/  HADD2.F32 R73, -RZ, R76.reuse.H0_H0 ;  /* 0x2000004cff497230 */ /* 0x122fe40000004100 */
[----:B------:R-:W-:Y:S02]  /*1070*/  HADD2.F32 R74, -RZ, R76.H1_H1 ;  /* 0x3000004cff4a7230 */ /* 0x000fe40000004100 */
[----:B------:R-:W-:Y:S02]  /*1080*/  HADD2.F32 R75, -RZ, R77.H0_H0 ;  /* 0x2000004dff4b7230 */ /* 0x000fe40000004100 */
[----:B------:R-:W-:Y:S02]  /*1090*/  HADD2.F32 R76, -RZ, R53.H0_H0 ;  /* 0x20000035ff4c7230 */ /* 0x000fe40000004100 */
[--C-:B------:R-:W-:Y:S02]  /*10a0*/  HADD2.F32 R72, -RZ, R52.reuse.H0_H0 ;  /* 0x20000034ff487230 */ /* 0x100fe40000004100 */
[----:B------:R-:W-:-:S02]  /*10b0*/  HADD2.F32 R113, -RZ, R52.H1_H1 ;  /* 0x30000034ff717230 */ /* 0x000fc40000004100 */
        /* <DEDUP_REMOVED lines=9> */
[----:B0-----:R-:W-:Y:S02]  /*1150*/  HADD2.F32 R115, -RZ, R54.H1_H1 ;  /* 0x30000036ff737230 */ /* 0x001fe40000004100 */
[----:B------:R-:W-:Y:S01]  /*1160*/  FADD.FTZ R77, R113, R72 ;  /* 0x00000048714d7221 */ /* 0x000fe20000010000 */
[--C-:B------:R-:W-:Y:S02]  /*1170*/  HADD2.F32 R72, -RZ, R79.reuse.H0_H0 ;  /* 0x2000004fff487230 */ /* 0x100fe40000004100 */
[----:B------:R-:W-:Y:S02]  /*1180*/  HADD2.F32 R113, -RZ, R79.H1_H1 ;  /* 0x3000004fff717230 */ /* 0x000fe40000004100 */
[----:B------:R-:W-:Y:S01]  /*1190*/  FADD.FTZ R78, R115, R78 ;  /* 0x0000004e734e7221 */ /* 0x000fe20000010000 */
[--C-:B------:R-:W-:Y:S02]  /*11a0*/  HADD2.F32 R79, -RZ, R55.reuse.H0_H0 ;  /* 0x20000037ff4f7230 */ /* 0x100fe40000004100 */
[----:B------:R-:W-:-:S03]  /*11b0*/  HADD2.F32 R114, -RZ, R55.H1_H1 ;  /* 0x30000037ff727230 */ /* 0x000fc60000004100 */
        /* <DEDUP_REMOVED lines=11> */
.L_x_19862:
[----:B-1---5:R-:W-:Y:S02]  /*1270*/  HADD2.F32 R72, -RZ, R76.H0_H0 ;  /* 0x2000004cff487230 */ /* 0x022fe40000004100 */
        /* <DEDUP_REMOVED lines=8> */
[--C-:B------:R-:W-:Y:S02]  /*1300*/  HADD2.F32 R77, -RZ, R78.reuse.H0_H0 ;  /* 0x2000004eff4d7230 */ /* 0x100fe40000004100 */
[----:B------:R-:W-:Y:S01]  /*1310*/  FADD.FTZ R74, R113, R74 ;  /* 0x0000004a714a7221 */ /* 0x000fe20000010000 */
[----:B------:R-:W-:Y:S02]  /*1320*/  HADD2.F32 R113, -RZ, R78.H1_H1 ;  /* 0x3000004eff717230 */ /* 0x000fe40000004100 */
[----:B------:R-:W-:Y:S02]  /*1330*/  HADD2.F32 R76, -RZ, R53.H1_H1 ;  /* 0x30000035ff4c7230 */ /* 0x000fe40000004100 */
[----:B------:R-:W-:-:S02]  /*1340*/  HADD2.F32 R78, -RZ, R54.H0_H0 ;  /* 0x20000036ff4e7230 */ /* 0x000fc40000004100 */
[----:B0-----:R-:W-:Y:S02]  /*1350*/  HADD2.F32 R114, -RZ, R54.H1_H1 ;  /* 0x30000036ff727230 */ /* 0x001fe40000004100 */
[----:B------:R-:W-:Y:S01]  /*1360*/  FADD.FTZ R75, R76, R75 ;  /* 0x0000004b4c4b7221 */ /* 0x000fe20000010000 */
[----:B------:R-:W-:Y:S01]  /*1370*/  FADD.FTZ R76, R78, R77 ;  /* 0x0000004d4e4c7221 */ /* 0x000fe20000010000 */
[--C-:B------:R-:W-:Y:S02]  /*1380*/  HADD2.F32 R78, -RZ, R79.reuse.H0_H0 ;  /* 0x2000004fff4e7230 */ /* 0x100fe40000004100 */
[----:B------:R-:W-:Y:S01]  /*1390*/  FADD.FTZ R77, R114, R113 ;  /* 0x00000071724d7221 */ /* 0x000fe20000010000 */
[----:B------:R-:W-:Y:S02]  /*13a0*/  HADD2.F32 R113, -RZ, R79.H1_H1 ;  /* 0x3000004fff717230 */ /* 0x000fe40000004100 */
[--C-:B------:R-:W-:Y:S02]  /*13b0*/  HADD2.F32 R79, -RZ, R55.reuse.H0_H0 ;  /* 0x20000037ff4f7230 */ /* 0x100fe40000004100 */
[----:B------:R-:W-:-:S03]  /*13c0*/  HADD2.F32 R114, -RZ, R55.H1_H1 ;  /* 0x30000037ff727230 */ /* 0x000fc60000004100 */
[----:B------:R-:W-:Y:S02]  /*13d0*/  FADD.FTZ R78, R79, R78 ;  /* 0x0000004e4f4e7221 */ /* 0x000fe40000010000 */
[----:B------:R-:W-:Y:S01]  /*13e0*/  FADD.FTZ R79, R114, R113 ;  /* 0x00000071724f7221 */ /* 0x000fe20000010000 */
[----:B------:R-:W-:Y:S06]  /*13f0*/  BRA `(.L_x_19863) ;  /* 0x0000000000687947 */ /* 0x000fec0003800000 */
.L_x_19861:
[----:B------:R-:W-:Y:S05]  /*1400*/  @!P1 BRA `(.L_x_19864) ;  /* 0x0000000000449947 */ /* 0x000fea0003800000 */
[--C-:B-1---5:R-:W-:Y:S02]  /*1410*/  HADD2.F32 R73, -RZ, R76.reuse.H0_H0 ;  /* 0x2000004cff497230 */ /* 0x122fe40000004100 */
[----:B------:R-:W-:Y:S02]  /*1420*/  HADD2.F32 R76, -RZ, R76.H1_H1 ;  /* 0x3000004cff4c7230 */ /* 0x000fe40000004100 */
[--C-:B------:R-:W-:Y:S02]  /*1430*/  HADD2.F32 R75, -RZ, R77.reuse.H0_H0 ;  /* 0x2000004dff4b7230 */ /* 0x100fe40000004100 */
[----:B------:R-:W-:Y:S01]  /*1440*/  FADD.FTZ R72, R56, R73 ;  /* 0x0000004938487221 */ /* 0x000fe20000010000 */
[----:B0-----:R-:W-:Y:S02]  /*1450*/  HADD2.F32 R114, -RZ, R77.H1_H1 ;  /* 0x3000004dff727230 */ /* 0x001fe40000004100 */
        /* <DEDUP_REMOVED lines=12> */
.L_x_19864:
        /* <DEDUP_REMOVED lines=8> */
.L_x_19863:
[----:B0-----:R-:W0:Y:S02]  /*15a0*/  LDC.64 R114, c[0x0][0x3a8] ;  /* 0x0000ea00ff727b82 */ /* 0x001e240000000a00 */
[C---:B0-----:R-:W-:Y:S01]  /*15b0*/  IMAD.WIDE.U32 R114, R112.reuse, 0x20, R114 ;  /* 0x0000002070727825 */ /* 0x041fe200078e0072 */
[----:B------:R-:W-:-:S04]  /*15c0*/  IADD3 R112, PT, PT, R112, 0x20, RZ ;  /* 0x0000002070707810 */ /* 0x000fc80007ffe0ff */
[----:B------:R1:W-:Y:S04]  /*15d0*/  STG.E.128 desc[UR6][R114.64], R72 ;  /* 0x0000004872007986 */ /* 0x0003e8000c101d06 */
[----:B------:R1:W-:Y:S02]  /*15e0*/  STG.E.128 desc[UR6][R114.64+0x10], R76 ;  /* 0x0000104c72007986 */ /* 0x0003e4000c101d06 */
.L_x_19860:
[----:B------:R-:W-:Y:S05]  /*15f0*/  BSYNC.RECONVERGENT B0 ;  /* 0x0000000000007941 */ /* 0x000fea0003800200 */
.L_x_19859:
[----:B------:R-:W-:Y:S01]  /*1600*/  ISETP.GE.U32.AND P0, PT, R3, 0x60, PT ;  /* 0x000000600300780c */ /* 0x000fe20003f06070 */
[----:B------:R-:W-:Y:S03]  /*1610*/  BSSY.RECONVERGENT B0, `(.L_x_19865) ;  /* 0x000006c000007945 */ /* 0x000fe60003800200 */
[----:B------:R-:W-:-:S09]  /*1620*/  P2R R113, PR, RZ, 0x1 ;  /* 0x00000001ff717803 */ /* 0x000fd20000000000 */
[----:B------:R-:W-:Y:S05]  /*1630*/  @!P0 BRA `(.L_x_19866) ;  /* 0x0000000400a48947 */ /* 0x000fea0003800000 */
        /* <DEDUP_REMOVED lines=15> */
[----:B------:R-:W-:Y:S05]  /*1730*/  @!P1 BRA `(.L_x_19868) ;  /* 0x0000000000849947 */ /* 0x000fea0003800000 */
[--C-:B--2--5:R-:W-:Y:S02]  /*1740*/  HADD2.F32 R81, -RZ, R84.reuse.H0_H0 ;  /* 0x20000054ff517230 */ /* 0x124fe40000004100 */
        /* <DEDUP_REMOVED lines=32> */
.L_x_19868:
[----:B--2--5:R-:W-:Y:S02]  /*1950*/  HADD2.F32 R80, -RZ, R84.H0_H0 ;  /* 0x20000054ff507230 */ /* 0x024fe40000004100 */
        /* <DEDUP_REMOVED lines=13> */
[----:B------:R-:W-:Y:S02]  /*1a30*/  HADD2.F32 R114, -RZ, R54.H1_H1 ;  /* 0x30000036ff727230 */ /* 0x000fe40000004100 */
        /* <DEDUP_REMOVED lines=10> */
.L_x_19867:
[----:B------:R-:W-:Y:S05]  /*1ae0*/  @!P1 BRA `(.L_x_19870) ;  /* 0x0000000000449947 */ /* 0x000fea0003800000 */
[--C-:B--2--5:R-:W-:Y:S02]  /*1af0*/  HADD2.F32 R81, -RZ, R84.reuse.H0_H0 ;  /* 0x20000054ff517230 */ /* 0x124fe40000004100 */
        /* <DEDUP_REMOVED lines=16> */
.L_x_19870:
[--C-:B--2--5:R-:W-:Y:S02]  /*1c00*/  HADD2.F32 R80, -RZ, R84.reuse.H0_H0 ;  /* 0x20000054ff507230 */ /* 0x124fe40000004100 */
[----:B------:R-:W-:Y:S02]  /*1c10*/  HADD2.F32 R81, -RZ, R84.H1_H1 ;  /* 0x30000054ff517230 */ /* 0x000fe40000004100 */
[--C-:B------:R-:W-:Y:S02]  /*1c20*/  HADD2.F32 R82, -RZ, R85.reuse.H0_H0 ;  /* 0x20000055ff527230 */ /* 0x100fe40000004100 */
[----:B------:R-:W-:Y:S02]  /*1c30*/  HADD2.F32 R83, -RZ, R85.H1_H1 ;  /* 0x30000055ff537230 */ /* 0x000fe40000004100 */
[--C-:B------:R-:W-:Y:S02]  /*1c40*/  HADD2.F32 R84, -RZ, R86.reuse.H0_H0 ;  /* 0x20000056ff547230 */ /* 0x100fe40000004100 */
[----:B------:R-:W-:-:S02]  /*1c50*/  HADD2.F32 R85, -RZ, R86.H1_H1 ;  /* 0x30000056ff557230 */ /* 0x000fc40000004100 */
[--C-:B------:R-:W-:Y:S02]  /*1c60*/  HADD2.F32 R86, -RZ, R87.reuse.H0_H0 ;  /* 0x20000057ff567230 */ /* 0x100fe40000004100 */
[----:B------:R-:W-:-:S07]  /*1c70*/  HADD2.F32 R87, -RZ, R87.H1_H1 ;  /* 0x30000057ff577230 */ /* 0x000fce0000004100 */
.L_x_19869:
[----:B------:R-:W0:Y:S02]  /*1c80*/  LDC.64 R114, c[0x0][0x3a8] ;  /* 0x0000ea00ff727b82 */ /* 0x000e240000000a00 */
[C---:B0-----:R-:W-:Y:S01]  /*1c90*/  IMAD.WIDE.U32 R114, R112.reuse, 0x20, R114 ;  /* 0x0000002070727825 */ /* 0x041fe200078e0072 */
[----:B------:R-:W-:-:S04]  /*1ca0*/  IADD3 R112, PT, PT, R112, 0x20, RZ ;  /* 0x0000002070707810 */ /* 0x000fc80007ffe0ff */
[----:B------:R2:W-:Y:S04]  /*1cb0*/  STG.E.128 desc[UR6][R114.64], R80 ;  /* 0x0000005072007986 */ /* 0x0005e8000c101d06 */
[----:B------:R2:W-:Y:S02]  /*1cc0*/  STG.E.128 desc[UR6][R114.64+0x10], R84 ;  /* 0x0000105472007986 */ /* 0x0005e4000c101d06 */
.L_x_19866:
[----:B------:R-:W-:Y:S05]  /*1cd0*/  BSYNC.RECONVERGENT B0 ;  /* 0x0000000000007941 */ /* 0x000fea0003800200 */
.L_x_19865:
[----:B------:R-:W-:Y:S01]  /*1ce0*/  ISETP.GE.U32.AND P0, PT, R3, 0x80, PT ;  /* 0x000000800300780c */ /* 0x000fe20003f06070 */
[----:B------:R-:W-:Y:S03]  /*1cf0*/  BSSY.RECONVERGENT B0, `(.L_x_19871) ;  /* 0x000006c000007945 */ /* 0x000fe60003800200 */
[----:B------:R-:W-:-:S09]  /*1d00*/  P2R R113, PR, RZ, 0x1 ;  /* 0x00000001ff717803 */ /* 0x000fd20000000000 */
[----:B------:R-:W-:Y:S05]  /*1d10*/  @!P0 BRA `(.L_x_19872) ;  /* 0x0000000400a48947 */ /* 0x000fea0003800000 */
[----:B------:R-:W-:Y:S01]  /*1d20*/  ISETP.NE.U32.AND P0, PT, RZ, UR8, PT ;  /* 0x00000008ff007c0c */ /* 0x000fe2000bf05070 */
[----:B------:R-:W3:Y:S01]  /*1d30*/  LDC.64 R90, c[0x0][0x390] ;  /* 0x0000e400ff5a7b82 */ /* 0x000ee20000000a00 */
[----:B------:R-:W-:Y:S02]  /*1d40*/  ISETP.NE.U32.AND P1, PT, RZ, UR10, PT ;  /* 0x0000000aff007c0c */ /* 0x000fe4000bf25070 */
[----:B------:R-:W-:Y:S02]  /*1d50*/  ISETP.NE.AND.EX P0, PT, RZ, UR9, PT, P0 ;  /* 0x00000009ff007c0c */ /* 0x000fe4000bf05300 */
[----:B------:R-:W-:-:S11]  /*1d60*/  ISETP.NE.AND.EX P1, PT, RZ, UR11, PT, P1 ;  /* 0x0000000bff007c0c */ /* 0x000fd6000bf25310 */
[----:B------:R-:W4:Y:S08]  /*1d70*/  @P0 LDC.64 R88, c[0x0][0x398] ;  /* 0x0000e600ff580b82 */ /* 0x000f300000000a00 */
[----:B------:R-:W0:Y:S01]  /*1d80*/  @P1 LDC.64 R92, c[0x0][0x3a0] ;  /* 0x0000e800ff5c1b82 */ /* 0x000e220000000a00 */
[----:B---3--:R-:W-:-:S04]  /*1d90*/  IMAD.WIDE.U32 R90, R112, 0x10, R90 ;  /* 0x00000010705a7825 */ /* 0x008fc800078e005a */
[----:B----4-:R-:W-:-:S05]  /*1da0*/  @P0 IMAD.WIDE.U32 R88, R112, 0x10, R88 ;  /* 0x0000001070580825 */ /* 0x010fca00078e0058 */
[----:B------:R3:W5:Y:S01]  /*1db0*/  @P0 LDG.E.128 R52, desc[UR6][R88.64] ;  /* 0x0000000658340981 */ /* 0x000762000c1e1d00 */
[----:B012---:R-:W-:-:S03]  /*1dc0*/  @P1 IMAD.WIDE.U32 R114, R112, 0x20, R92 ;  /* 0x0000002070721825 */ /* 0x007fc600078e005c */
[----:B------:R3:W5:Y:S04]  /*1dd0*/  LDG.E.128 R92, desc[UR6][R90.64] ;  /* 0x000000065a5c7981 */ /* 0x000768000c1e1d00 */
[----:B------:R3:W5:Y:S04]  /*1de0*/  @P1 LDG.E.128 R56, desc[UR6][R114.64] ;  /* 0x0000000672381981 */ /* 0x000768000c1e1d00 */
[----:B------:R3:W5:Y:S01]  /*1df0*/  @P1 LDG.E.128 R60, desc[UR6][R114.64+0x10] ;  /* 0x00001006723c1981 */ /* 0x000762000c1e1d00 */
[----:B------:R-:W-:Y:S05]  /*1e00*/  @!P0 BRA `(.L_x_19873) ;  /* 0x0000000000ec8947 */ /* 0x000fea0003800000 */
[----:B------:R-:W-:Y:S05]  /*1e10*/  @!P1 BRA `(.L_x_19874) ;  /* 0x0000000000849947 */ /* 0x000fea0003800000 */
[--C-:B---3-5:R-:W-:Y:S02]  /*1e20*/  HADD2.F32 R89, -RZ, R92.reuse.H0_H0 ;  /* 0x2000005cff597230 */ /* 0x128fe40000004100 */
        /* <DEDUP_REMOVED lines=32> */
.L_x_19874:
[----:B---3-5:R-:W-:Y:S02]  /*2030*/  HADD2.F32 R88, -RZ, R92.H0_H0 ;  /* 0x2000005cff587230 */ /* 0x028fe40000004100 */
        /* <DEDUP_REMOVED lines=24> */
.L_x_19873:
[----:B------:R-:W-:Y:S05]  /*21c0*/  @!P1 BRA `(.L_x_19876) ;  /* 0x0000000000449947 */ /* 0x000fea0003800000 */
[--C-:B---3-5:R-:W-:Y:S02]  /*21d0*/  HADD2.F32 R89, -RZ, R92.reuse.H0_H0 ;  /* 0x2000005cff597230 */ /* 0x128fe40000004100 */
        /* <DEDUP_REMOVED lines=16> */
.L_x_19876:
[--C-:B---3-5:R-:W-:Y:S02]  /*22e0*/  HADD2.F32 R88, -RZ, R92.reuse.H0_H0 ;  /* 0x2000005cff587230 */ /* 0x128fe40000004100 */
[----:B------:R-:W-:Y:S02]  /*22f0*/  HADD2.F32 R89, -RZ, R92.H1_H1 ;  /* 0x3000005cff597230 */ /* 0x000fe40000004100 */
[--C-:B------:R-:W-:Y:S02]  /*2300*/  HADD2.F32 R90, -RZ, R93.reuse.H0_H0 ;  /* 0x2000005dff5a7230 */ /* 0x100fe40000004100 */
[----:B------:R-:W-:Y:S02]  /*2310*/  HADD2.F32 R91, -RZ, R93.H1_H1 ;  /* 0x3000005dff5b7230 */ /* 0x000fe40000004100 */
[--C-:B------:R-:W-:Y:S02]  /*2320*/  HADD2.F32 R92, -RZ, R94.reuse.H0_H0 ;  /* 0x2000005eff5c7230 */ /* 0x100fe40000004100 */
[----:B------:R-:W-:-:S02]  /*2330*/  HADD2.F32 R93, -RZ, R94.H1_H1 ;  /* 0x3000005eff5d7230 */ /* 0x000fc40000004100 */
[--C-:B------:R-:W-:Y:S02]  /*2340*/  HADD2.F32 R94, -RZ, R95.reuse.H0_H0 ;  /* 0x2000005fff5e7230 */ /* 0x100fe40000004100 */
[----:B------:R-:W-:-:S07]  /*2350*/  HADD2.F32 R95, -RZ, R95.H1_H1 ;  /* 0x3000005fff5f7230 */ /* 0x000fce0000004100 */
.L_x_19875:
[----:B------:R-:W0:Y:S02]  /*2360*/  LDC.64 R114, c[0x0][0x3a8] ;  /* 0x0000ea00ff727b82 */ /* 0x000e240000000a00 */
[C---:B0-----:R-:W-:Y:S01]  /*2370*/  IMAD.WIDE.U32 R114, R112.reuse, 0x20, R114 ;  /* 0x0000002070727825 */ /* 0x041fe200078e0072 */
[----:B------:R-:W-:-:S04]  /*2380*/  IADD3 R112, PT, PT, R112, 0x20, RZ ;  /* 0x0000002070707810 */ /* 0x000fc80007ffe0ff */
[----:B------:R3:W-:Y:S04]  /*2390*/  STG.E.128 desc[UR6][R114.64], R88 ;  /* 0x0000005872007986 */ /* 0x0007e8000c101d06 */
[----:B------:R3:W-:Y:S02]  /*23a0*/  STG.E.128 desc[UR6][R114.64+0x10], R92 ;  /* 0x0000105c72007986 */ /* 0x0007e4000c101d06 */
.L_x_19872:
[----:B------:R-:W-:Y:S05]  /*23b0*/  BSYNC.RECONVERGENT B0 ;  /* 0x0000000000007941 */ /* 0x000fea0003800200 */
.L_x_19871:
[----:B------:R-:W-:Y:S01]  /*23c0*/  ISETP.GE.U32.AND P0, PT, R3, 0xa0, PT ;  /* 0x000000a00300780c */ /* 0x000fe20003f06070 */
[----:B------:R-:W-:Y:S03]  /*23d0*/  BSSY.RECONVERGENT B0, `(.L_x_19877) ;  /* 0x000006c000007945 */ /* 0x000fe60003800200 */
[----:B------:R-:W-:-:S09]  /*23e0*/  P2R R113, PR, RZ, 0x1 ;  /* 0x00000001ff717803 */ /* 0x000fd20000000000 */
[----:B------:R-:W-:Y:S05]  /*23f0*/  @!P0 BRA `(.L_x_19878) ;  /* 0x0000000400a48947 */ /* 0x000fea0003800000 */
[----:B------:R-:W-:Y:S01]  /*2400*/  ISETP.NE.U32.AND P0, PT, RZ, UR8, PT ;  /* 0x00000008ff007c0c */ /* 0x000fe2000bf05070 */
[----:B------:R-:W4:Y:S01]  /*2410*/  LDC.64 R98, c[0x0][0x390] ;  /* 0x0000e400ff627b82 */ /* 0x000f220000000a00 */
[----:B------:R-:W-:Y:S02]  /*2420*/  ISETP.NE.U32.AND P1, PT, RZ, UR10, PT ;  /* 0x0000000aff007c0c */ /* 0x000fe4000bf25070 */
[----:B------:R-:W-:Y:S02]  /*2430*/  ISETP.NE.AND.EX P0, PT, RZ, UR9, PT, P0 ;  /* 0x00000009ff007c0c */ /* 0x000fe4000bf05300 */
[----:B------:R-:W-:-:S11]  /*2440*/  ISETP.NE.AND.EX P1, PT, RZ, UR11, PT, P1 ;  /* 0x0000000bff007c0c */ /* 0x000fd6000bf25310 */
[----:B------:R-:W0:Y:S08]  /*2450*/  @P0 LDC.64 R96, c[0x0][0x398] ;  /* 0x0000e600ff600b82 */ /* 0x000e300000000a00 */
[----:B------:R-:W1:Y:S01]  /*2460*/  @P1 LDC.64 R100, c[0x0][0x3a0] ;  /* 0x0000e800ff641b82 */ /* 0x000e620000000a00 */
[----:B----4-:R-:W-:-:S04]  /*2470*/  IMAD.WIDE.U32 R98, R112, 0x10, R98 ;  /* 0x0000001070627825 */ /* 0x010fc800078e0062 */
[----:B0-----:R-:W-:-:S05]  /*2480*/  @P0 IMAD.WIDE.U32 R96, R112, 0x10, R96 ;  /* 0x0000001070600825 */ /* 0x001fca00078e0060 */
[----:B------:R0:W5:Y:S01]  /*2490*/  @P0 LDG.E.128 R52, desc[UR6][R96.64] ;  /* 0x0000000660340981 */ /* 0x000162000c1e1d00 */
[----:B-123--:R-:W-:-:S03]  /*24a0*/  @P1 IMAD.WIDE.U32 R114, R112, 0x20, R100 ;  /* 0x0000002070721825 */ /* 0x00efc600078e0064 */
[----:B------:R0:W5:Y:S04]  /*24b0*/  LDG.E.128 R100, desc[UR6][R98.64] ;  /* 0x0000000662647981 */ /* 0x000168000c1e1d00 */
[----:B------:R0:W5:Y:S04]  /*24c0*/  @P1 LDG.E.128 R56, desc[UR6][R114.64] ;  /* 0x0000000672381981 */ /* 0x000168000c1e1d00 */
[----:B------:R0:W5:Y:S01]  /*24d0*/  @P1 LDG.E.128 R60, desc[UR6][R114.64+0x10] ;  /* 0x00001006723c1981 */ /* 0x000162000c1e1d00 */
[----:B------:R-:W-:Y:S05]  /*24e0*/  @!P0 BRA `(.L_x_19879) ;  /* 0x0000000000ec8947 */ /* 0x000fea0003800000 */
[----:B------:R-:W-:Y:S05]  /*24f0*/  @!P1 BRA `(.L_x_19880) ;  /* 0x0000000000849947 */ /* 0x000fea0003800000 */
[--C-:B0----5:R-:W-:Y:S02]  /*2500*/  HADD2.F32 R97, -RZ, R100.reuse.H0_H0 ;  /* 0x20000064ff617230 */ /* 0x121fe40000004100 */
        /* <DEDUP_REMOVED lines=32> */
.L_x_19880:
[----:B0----5:R-:W-:Y:S02]  /*2710*/  HADD2.F32 R96, -RZ, R100.H0_H0 ;  /* 0x20000064ff607230 */ /* 0x021fe40000004100 */
        /* <DEDUP_REMOVED lines=24> */
.L_x_19879:
        /* <DEDUP_REMOVED lines=18> */
.L_x_19882:
        /* <DEDUP_REMOVED lines=8> */
.L_x_19881:
[----:B------:R-:W0:Y:S02]  /*2a40*/  LDC.64 R114, c[0x0][0x3a8] ;  /* 0x0000ea00ff727b82 */ /* 0x000e240000000a00 */
[C---:B0-----:R-:W-:Y:S01]  /*2a50*/  IMAD.WIDE.U32 R114, R112.reuse, 0x20, R114 ;  /* 0x0000002070727825 */ /* 0x041fe200078e0072 */
[----:B------:R-:W-:-:S04]  /*2a60*/  IADD3 R112, PT, PT, R112, 0x20, RZ ;  /* 0x0000002070707810 */ /* 0x000fc80007ffe0ff */
[----:B------:R4:W-:Y:S04]  /*2a70*/  STG.E.128 desc[UR6][R114.64], R96 ;  /* 0x0000006072007986 */ /* 0x0009e8000c101d06 */
[----:B------:R4:W-:Y:S02]  /*2a80*/  STG.E.128 desc[UR6][R114.64+0x10], R100 ;  /* 0x0000106472007986 */ /* 0x0009e4000c101d06 */
.L_x_19878:
[----:B------:R-:W-:Y:S05]  /*2a90*/  BSYNC.RECONVERGENT B0 ;  /* 0x0000000000007941 */ /* 0x000fea0003800200 */
.L_x_19877:
[----:B------:R-:W-:Y:S01]  /*2aa0*/  ISETP.GE.U32.AND P0, PT, R3, 0xc0, PT ;  /* 0x000000c00300780c */ /* 0x000fe20003f06070 */
[----:B------:R-:W-:Y:S03]  /*2ab0*/  BSSY.RECONVERGENT B0, `(.L_x_19883) ;  /* 0x000006b000007945 */ /* 0x000fe60003800200 */
[----:B------:R-:W-:-:S09]  /*2ac0*/  P2R R113, PR, RZ, 0x1 ;  /* 0x00000001ff717803 */ /* 0x000fd20000000000 */
        /* <DEDUP_REMOVED lines=32> */
[----:B---34-:R-:W-:Y:S02]  /*2cd0*/  HADD2.F32 R115, -RZ, R54.H1_H1 ;  /* 0x30000036ff737230 */ /* 0x018fe40000004100 */
        /* <DEDUP_REMOVED lines=17> */
.L_x_19886:
        /* <DEDUP_REMOVED lines=14> */
[----:B---34-:R-:W-:Y:S02]  /*2ed0*/  HADD2.F32 R114, -RZ, R54.H1_H1 ;  /* 0x30000036ff727230 */ /* 0x018fe40000004100 */
        /* <DEDUP_REMOVED lines=10> */
.L_x_19885:
[----:B------:R-:W-:Y:S05]  /*2f80*/  @!P0 BRA `(.L_x_19888) ;  /* 0x0000000000448947 */ /* 0x000fea0003800000 */
[--C-:B0----5:R-:W-:Y:S02]  /*2f90*/  HADD2.F32 R105, -RZ, R108.reuse.H0_H0 ;  /* 0x2000006cff697230 */ /* 0x121fe40000004100 */
[----:B------:R-:W-:Y:S02]  /*2fa0*/  HADD2.F32 R108, -RZ, R108.H1_H1 ;  /* 0x3000006cff6c7230 */ /* 0x000fe40000004100 */
[--C-:B------:R-:W-:Y:S02]  /*2fb0*/  HADD2.F32 R107, -RZ, R109.reuse.H0_H0 ;  /* 0x2000006dff6b7230 */ /* 0x100fe40000004100 */
[----:B------:R-:W-:Y:S01]  /*2fc0*/  FADD.FTZ R104, R56, R105 ;  /* 0x0000006938687221 */ /* 0x000fe20000010000 */
[----:B---34-:R-:W-:Y:S02]  /*2fd0*/  HADD2.F32 R114, -RZ, R109.H1_H1 ;  /* 0x3000006dff727230 */ /* 0x018fe40000004100 */
        /* <DEDUP_REMOVED lines=12> */
.L_x_19888:
        /* <DEDUP_REMOVED lines=8> */
.L_x_19887:
[----:B---34-:R-:W0:Y:S02]  /*3120*/  LDC.64 R114, c[0x0][0x3a8] ;  /* 0x0000ea00ff727b82 */ /* 0x018e240000000a00 */
[----:B0-----:R-:W-:-:S05]  /*3130*/  IMAD.WIDE.U32 R112, R112, 0x20, R114 ;  /* 0x0000002070707825 */ /* 0x001fca00078e0072 */
[----:B------:R0:W-:Y:S04]  /*3140*/  STG.E.128 desc[UR6][R112.64], R104 ;  /* 0x0000006870007986 */ /* 0x0001e8000c101d06 */
[----:B------:R0:W-:Y:S02]  /*3150*/  STG.E.128 desc[UR6][R112.64+0x10], R108 ;  /* 0x0000106c70007986 */ /* 0x0001e4000c101d06 */
.L_x_19884:
[----:B------:R-:W-:Y:S05]  /*3160*/  BSYNC.RECONVERGENT B0 ;  /* 0x0000000000007941 */ /* 0x000fea0003800200 */
.L_x_19883:
        /* <DEDUP_REMOVED lines=19> */
[----:B-1234-:R-:W-:-:S04]  /*32a0*/  FADD.FTZ R115, R73, R112 ;  /* 0x0000007049737221 */ /* 0x01efc80000010000 */
        /* <DEDUP_REMOVED lines=158> */
.L_x_19914:
[----:B------:R-:W-:Y:S01]  /*3c90*/  LOP3.LUT P2, RZ, R121, 0x1f, RZ, 0xc0, !PT ;  /* 0x0000001f79ff7812 */ /* 0x000fe2000784c0ff */
[----:B------:R-:W-:Y:S01]  /*3ca0*/  FMUL.FTZ R112, R119, R119 ;  /* 0x0000007777707220 */ /* 0x000fe20000410000 */
[----:B-1----:R-:W-:Y:S01]  /*3cb0*/  FADD.FTZ R113, R124, R120 ;  /* 0x000000787c717221 */ /* 0x002fe20000010000 */
[----:B------:R-:W-:Y:S01]  /*3cc0*/  ISETP.NE.AND P1, PT, RZ, UR5, PT ;  /* 0x00000005ff007c0c */ /* 0x000fe2000bf25270 */
[----:B------:R-:W-:Y:S02]  /*3cd0*/  BSSY.RECONVERGENT B0, `(.L_x_19890) ;  /* 0x000003d000007945 */ /* 0x000fe40003800200 */
[----:B------:R-:W-:Y:S01]  /*3ce0*/  FFMA.FTZ R118, R113, R114, UR12 ;  /* 0x0000000c71767e23 */ /* 0x000fe20008010072 */
[----:B------:R-:W-:Y:S02]  /*3cf0*/  FSEL R123, R112, RZ, P1 ;  /* 0x000000ff707b7208 */ /* 0x000fe40000800000 */
[----:B------:R-:W-:-:S03]  /*3d00*/  FSEL R117, R119, RZ, !P1 ;  /* 0x000000ff77757208 */ /* 0x000fc60004800000 */
[----:B------:R-:W-:Y:S01]  /*3d10*/  FADD.FTZ R118, R118, R123 ;  /* 0x0000007b76767221 */ /* 0x000fe20000010000 */
[----:B------:R-:W1:Y:S05]  /*3d20*/  @!P2 LDC.64 R114, c[0x0][0x3c0] ;  /* 0x0000f000ff72ab82 */ /* 0x000e6a0000000a00 */
[----:B------:R-:W2:Y:S03]  /*3d30*/  MUFU.RSQ R118, R118 ;  /* 0x0000007600767308 */ /* 0x000ea60000001400 */
        /* <DEDUP_REMOVED lines=54> */
.L_x_19891:
[----:B------:R-:W-:Y:S05]  /*40a0*/  BSYNC.RECONVERGENT B0 ;  /* 0x0000000000007941 */ /* 0x000fea0003800200 */
.L_x_19890:
        /* <DEDUP_REMOVED lines=51> */
.L_x_19893:
[----:B------:R-:W-:Y:S05]  /*43e0*/  BSYNC.RECONVERGENT B0 ;  /* 0x0000000000007941 */ /* 0x000fea0003800200 */
.L_x_19892:
        /* <DEDUP_REMOVED lines=51> */
.L_x_19895:
[----:B------:R-:W-:Y:S05]  /*4720*/  BSYNC.RECONVERGENT B0 ;  /* 0x0000000000007941 */ /* 0x000fea0003800200 */
.L_x_19894:
        /* <DEDUP_REMOVED lines=51> */
.L_x_19897:
[----:B------:R-:W-:Y:S05]  /*4a60*/  BSYNC.RECONVERGENT B0 ;  /* 0x0000000000007941 */ /* 0x000fea0003800200 */
.L_x_19896:
        /* <DEDUP_REMOVED lines=51> */
.L_x_19899:
[----:B------:R-:W-:Y:S05]  /*4da0*/  BSYNC.RECONVERGENT B0 ;  /* 0x0000000000007941 */ /* 0x000fea0003800200 */
.L_x_19898:
        /* <DEDUP_REMOVED lines=50> */
.L_x_19901:
[----:B------:R-:W-:Y:S05]  /*50d0*/  BSYNC.RECONVERGENT B0 ;  /* 0x0000000000007941 */ /* 0x000fea0003800200 */
.L_x_19900:
[----:B01234-:R-:W0:Y:S02]  /*50e0*/  LDC.64 R112, c[0x0][0x380] ;  /* 0x0000e000ff707b82 */ /* 0x01fe240000000a00 */
[----:B0-----:R-:W-:-:S04]  /*50f0*/  LEA R0, R112, R0, 0x2 ;  /* 0x0000000070007211 */ /* 0x001fc800078e10ff */
[----:B------:R-:W-:-:S13]  /*5100*/  ISETP.GE.AND P1, PT, R0, R113, PT ;  /* 0x000000710000720c */ /* 0x000fda0003f26270 */
[----:B------:R-:W-:Y:S05]  /*5110*/  @!P1 BRA `(.L_x_19902) ;  /* 0xffffffb400a49947 */ /* 0x000fea000383ffff */
[----:B------:R-:W-:Y:S05]  /*5120*/  EXIT ;  /* 0x000000000000794d */ /* 0x000fea0003800000 */
.L_x_19889:
        /* <DEDUP_REMOVED lines=8> */
.L_x_19904:
[----:B------:R-:W-:Y:S05]  /*51b0*/  BSYNC B0 ;  /* 0x0000000000007941 */ /* 0x000fea0003800000 */
.L_x_19903:
[----:B------:R-:W-:Y:S02]  /*51c0*/  HFMA2 R117, -RZ, RZ, 0, 1.1920928955078125e-07 ;  /* 0x00000002ff757431 */ /* 0x000fe400000001ff */
[----:B------:R-:W-:Y:S01]  /*51d0*/  FADD.FTZ R122, R113, R120 ;  /* 0x00000078717a7221 */ /* 0x000fe20000010000 */
[----:B------:R-:W-:Y:S01]  /*51e0*/  MOV R118, 0x1f ;  /* 0x0000001f00767802 */ /* 0x000fe20000000f00 */
[----:B------:R-:W0:Y:S01]  /*51f0*/  LDC R114, c[0x0][0x400] ;  /* 0x00010000ff727b82 */ /* 0x000e220000000800 */
[----:B------:R-:W-:-:S07]  /*5200*/  MOV R115, 0xffffffff ;  /* 0xffffffff00737802 */ /* 0x000fce0000000f00 */
[----:B0-----:R-:W-:Y:S05]  /*5210*/  WARPSYNC.COLLECTIVE R115, `(.L_x_19905) ;  /* 0x0000000073087348 */ /* 0x001fea0003c00000 */
[----:B------:R1:W2:Y:S02]  /*5220*/  SHFL.BFLY P6, R120, R122, R117, R118 ;  /* 0x0c0000757a787389 */ /* 0x0002a400000c0076 */
[----:B012---:R-:W-:Y:S05]  /*5230*/  ENDCOLLECTIVE ;  /* 0x000000000000791b */ /* 0x007fea0003800000 */
.L_x_19905:
[----:B------:R-:W-:Y:S02]  /*5240*/  HFMA2 R117, -RZ, RZ, 0, 2.384185791015625e-07 ;  /* 0x00000004ff757431 */ /* 0x000fe400000001ff */
[----:B------:R-:W-:-:S05]  /*5250*/  FADD.FTZ R123, R122, R120 ;  /* 0x000000787a7b7221 */ /* 0x000fca0000010000 */
[----:B------:R-:W-:-:S07]  /*5260*/  MOV R122, R123 ;  /* 0x0000007b007a7202 */ /* 0x000fce0000000f00 */
[----:B------:R-:W-:Y:S05]  /*5270*/  WARPSYNC.COLLECTIVE R115, `(.L_x_19906) ;  /* 0x0000000073087348 */ /* 0x000fea0003c00000 */
[----:B------:R0:W1:Y:S02]  /*5280*/  SHFL.BFLY P6, R120, R122, R117, R118 ;  /* 0x0c0000757a787389 */ /* 0x00006400000c0076 */
[----:B01----:R-:W-:Y:S05]  /*5290*/  ENDCOLLECTIVE ;  /* 0x000000000000791b */ /* 0x003fea0003800000 */
.L_x_19906:
[----:B------:R-:W-:Y:S02]  /*52a0*/  HFMA2 R117, -RZ, RZ, 0, 4.76837158203125e-07 ;  /* 0x00000008ff757431 */ /* 0x000fe400000001ff */
[----:B------:R-:W-:-:S05]  /*52b0*/  FADD.FTZ R124, R123, R120 ;  /* 0x000000787b7c7221 */ /* 0x000fca0000010000 */
[----:B------:R-:W-:-:S07]  /*52c0*/  MOV R122, R124 ;  /* 0x0000007c007a7202 */ /* 0x000fce0000000f00 */
[----:B------:R-:W-:Y:S05]  /*52d0*/  WARPSYNC.COLLECTIVE R115, `(.L_x_19907) ;  /* 0x0000000073087348 */ /* 0x000fea0003c00000 */
[----:B------:R0:W1:Y:S02]  /*52e0*/  SHFL.BFLY P6, R120, R122, R117, R118 ;  /* 0x0c0000757a787389 */ /* 0x00006400000c0076 */
[----:B01----:R-:W-:Y:S05]  /*52f0*/  ENDCOLLECTIVE ;  /* 0x000000000000791b */ /* 0x003fea0003800000 */
.L_x_19907:
[----:B------:R-:W-:Y:S02]  /*5300*/  HFMA2 R117, -RZ, RZ, 0, 9.5367431640625e-07 ;  /* 0x00000010ff757431 */ /* 0x000fe400000001ff */
[----:B------:R-:W-:-:S05]  /*5310*/  FADD.FTZ R125, R124, R120 ;  /* 0x000000787c7d7221 */ /* 0x000fca0000010000 */
[----:B------:R-:W-:-:S07]  /*5320*/  MOV R122, R125 ;  /* 0x0000007d007a7202 */ /* 0x000fce0000000f00 */
[----:B------:R-:W-:Y:S05]  /*5330*/  WARPSYNC.COLLECTIVE R115, `(.L_x_19908) ;  /* 0x0000000073087348 */ /* 0x000fea0003c00000 */
[----:B------:R0:W1:Y:S02]  /*5340*/  SHFL.BFLY P6, R120, R122, R117, R118 ;  /* 0x0c0000757a787389 */ /* 0x00006400000c0076 */
[----:B01----:R-:W-:Y:S05]  /*5350*/  ENDCOLLECTIVE ;  /* 0x000000000000791b */ /* 0x003fea0003800000 */
.L_x_19908:
[----:B------:R-:W-:Y:S02]  /*5360*/  HFMA2 R117, -RZ, RZ, 0, 5.9604644775390625e-08 ;  /* 0x00000001ff757431 */ /* 0x000fe400000001ff */
        /* <DEDUP_REMOVED lines=99> */
[----:B------:R-:W-:-:S04]  /*59a0*/  MOV R118, 0x1f ;  /* 0x0000001f00767802 */ /* 0x000fc80000000f00 */
[----:B------:R-:W-:-:S07]  /*59b0*/  MOV R122, R112 ;  /* 0x00000070007a7202 */ /* 0x000fce0000000f00 */
[----:B------:R-:W-:Y:S05]  /*59c0*/  WARPSYNC.COLLECTIVE R115, `(.L_x_19909) ;  /* 0x0000000073087348 */ /* 0x000fea0003c00000 */
[----:B------:R0:W1:Y:S02]  /*59d0*/  SHFL.BFLY P6, R120, R122, R117, R118 ;  /* 0x0c0000757a787389 */ /* 0x00006400000c0076 */
[----:B01----:R-:W-:Y:S05]  /*59e0*/  ENDCOLLECTIVE ;  /* 0x000000000000791b */ /* 0x003fea0003800000 */
.L_x_19909:
[----:B------:R-:W-:Y:S02]  /*59f0*/  HFMA2 R117, -RZ, RZ, 0, 1.1920928955078125e-07 ;  /* 0x00000002ff757431 */ /* 0x000fe400000001ff */
[----:B------:R-:W-:-:S05]  /*5a00*/  FADD.FTZ R113, R112, R120 ;  /* 0x0000007870717221 */ /* 0x000fca0000010000 */
[----:B------:R-:W-:-:S07]  /*5a10*/  MOV R122, R113 ;  /* 0x00000071007a7202 */ /* 0x000fce0000000f00 */
[----:B------:R-:W-:Y:S05]  /*5a20*/  WARPSYNC.COLLECTIVE R115, `(.L_x_19910) ;  /* 0x0000000073087348 */ /* 0x000fea0003c00000 */
[----:B------:R0:W1:Y:S02]  /*5a30*/  SHFL.BFLY P6, R120, R122, R117, R118 ;  /* 0x0c0000757a787389 */ /* 0x00006400000c0076 */
[----:B01----:R-:W-:Y:S05]  /*5a40*/  ENDCOLLECTIVE ;  /* 0x000000000000791b */ /* 0x003fea0003800000 */
.L_x_19910:
[----:B------:R-:W-:Y:S01]  /*5a50*/  MOV R117, 0x4 ;  /* 0x0000000400757802 */ /* 0x000fe20000000f00 */
[----:B------:R-:W-:-:S07]  /*5a60*/  FADD.FTZ R122, R113, R120 ;  /* 0x00000078717a7221 */ /* 0x000fce0000010000 */
[----:B------:R-:W-:Y:S05]  /*5a70*/  WARPSYNC.COLLECTIVE R115, `(.L_x_19911) ;  /* 0x0000000073087348 */ /* 0x000fea0003c00000 */
[----:B------:R0:W1:Y:S02]  /*5a80*/  SHFL.BFLY P6, R120, R122, R117, R118 ;  /* 0x0c0000757a787389 */ /* 0x00006400000c0076 */
[----:B01----:R-:W-:Y:S05]  /*5a90*/  ENDCOLLECTIVE ;  /* 0x000000000000791b */ /* 0x003fea0003800000 */
.L_x_19911:
[----:B------:R-:W-:Y:S02]  /*5aa0*/  HFMA2 R117, -RZ, RZ, 0, 4.76837158203125e-07 ;  /* 0x00000008ff757431 */ /* 0x000fe400000001ff */
[----:B------:R-:W-:-:S05]  /*5ab0*/  FADD.FTZ R123, R122, R120 ;  /* 0x000000787a7b7221 */ /* 0x000fca0000010000 */
[----:B------:R-:W-:-:S07]  /*5ac0*/  MOV R122, R123 ;  /* 0x0000007b007a7202 */ /* 0x000fce0000000f00 */
[----:B------:R-:W-:Y:S05]  /*5ad0*/  WARPSYNC.COLLECTIVE R115, `(.L_x_19912) ;  /* 0x0000000073087348 */ /* 0x000fea0003c00000 */
[----:B------:R0:W1:Y:S02]  /*5ae0*/  SHFL.BFLY P6, R120, R122, R117, R118 ;  /* 0x0c0000757a787389 */ /* 0x00006400000c0076 */
[----:B01----:R-:W-:Y:S05]  /*5af0*/  ENDCOLLECTIVE ;  /* 0x000000000000791b */ /* 0x003fea0003800000 */
.L_x_19912:
[----:B------:R-:W-:Y:S02]  /*5b00*/  HFMA2 R117, -RZ, RZ, 0, 9.5367431640625e-07 ;  /* 0x00000010ff757431 */ /* 0x000fe400000001ff */
[----:B------:R-:W-:-:S05]  /*5b10*/  FADD.FTZ R124, R123, R120 ;  /* 0x000000787b7c7221 */ /* 0x000fca0000010000 */
[----:B------:R-:W-:-:S07]  /*5b20*/  MOV R122, R124 ;  /* 0x0000007c007a7202 */ /* 0x000fce0000000f00 */
[----:B------:R-:W-:Y:S05]  /*5b30*/  WARPSYNC.COLLECTIVE R115, `(.L_x_19913) ;  /* 0x0000000073087348 */ /* 0x000fea0003c00000 */
[----:B------:R0:W1:Y:S02]  /*5b40*/  SHFL.BFLY P6, R120, R122, R117, R118 ;  /* 0x0c0000757a787389 */ /* 0x00006400000c0076 */
[----:B01----:R-:W-:Y:S05]  /*5b50*/  ENDCOLLECTIVE ;  /* 0x000000000000791b */ /* 0x003fea0003800000 */
.L_x_19913:
[----:B------:R-:W-:Y:S05]  /*5b60*/  BRA `(.L_x_19914) ;  /* 0xffffffe000487947 */ /* 0x000fea000383ffff */
.L_x_19915:
        /* <DEDUP_REMOVED lines=9> */
.L_x_33294:


//--------------------- .text._ZN10layer_norm31ln_parallel_residual_fwd_kernelINS_13Kernel_traitsI6__halfS2_fS2_fjLj1536ELj1ELj4ELj1ELj16ENS_18Kernel_traits_baseILj1536ES2_S2_fS2_fjLj128EEEEELb0ELb1ELb1EEEvNS_9FwdParamsE --------------------------
	.section	.text._ZN10layer_norm31ln_parallel_residual_fwd_kernelINS_13Kernel_traitsI6__halfS2_fS2_fjLj1536ELj1ELj4ELj1ELj16ENS_18Kernel_traits_baseILj1536ES2_S2_fS2_fjLj128EEEEELb0ELb1ELb1EEEvNS_9FwdParamsE,"ax",@progbits
	.align	128
        .global         _ZN10layer_norm31ln_parallel_residual_fwd_kernelINS_13Kernel_traitsI6__halfS2_fS2_fjLj1536ELj1ELj4ELj1ELj16ENS_18Kernel_traits_baseILj1536ES2_S2_fS2_fjLj128EEEEELb0ELb1ELb1EEEvNS_9FwdParamsE
        .type           _ZN10layer_norm31ln_parallel_residual_fwd_kernelINS_13Kernel_traitsI6__halfS2_fS2_fjLj1536ELj1ELj4ELj1ELj16ENS_18Kernel_traits_baseILj1536ES2_S2_fS2_fjLj128EEEEELb0ELb1ELb1EEEvNS_9FwdParamsE,@function
        .size           _ZN10layer_norm31ln_parallel_residual_fwd_kernelINS_13Kernel_traitsI6__halfS2_fS2_fjLj1536ELj1ELj4ELj1ELj16ENS_18Kernel_traits_baseILj1536ES2_S2_fS2_fjLj128EEEEELb0ELb1ELb1EEEvNS_9FwdParamsE,(.L_x_33295 - _ZN10layer_norm31ln_parallel_residual_fwd_kernelINS_13Kernel_traitsI6__halfS2_fS2_fjLj1536ELj1ELj4ELj1ELj16ENS_18Kernel_traits_baseILj1536ES2_S2_fS2_fjLj128EEEEELb0ELb1ELb1EEEvNS_9FwdParamsE)
        .other          _ZN10layer_norm31ln_parallel_residual_fwd_kernelINS_13Kernel_traitsI6__halfS2_fS2_fjLj1536ELj1ELj4ELj1ELj16ENS_18Kernel_traits_baseILj1536ES2_S2_fS2_fjLj128EEEEELb0ELb1ELb1EEEvNS_9FwdParamsE,@"STO_CUDA_ENTRY STV_DEFAULT"
_ZN10layer_norm31ln_parallel_residual_fwd_kernelINS_13Kernel_traitsI6__halfS2_fS2_fjLj1536ELj1ELj4ELj1ELj16ENS_18Kernel_traits_baseILj1536ES2_S2_fS2_fjLj128EEEEELb0ELb1ELb1EEEvNS_9FwdParamsE:
.text._ZN10layer_norm31ln_parallel_residual_fwd_kernelINS_13Kernel_traitsI6__halfS2_fS2_fjLj1536ELj1ELj4ELj1ELj16ENS_18Kernel_traits_baseILj1536ES2_S2_fS2_fjLj128EEEEELb0ELb1ELb1EEEvNS_9FwdParamsE:
        /* <DEDUP_REMOVED lines=29> */
.L_x_19916:
        /* <DEDUP_REMOVED lines=20> */
.L_x_19917:
        /* <DEDUP_REMOVED lines=12> */
.L_x_19943:
[----:B-1----:R-:W-:Y:S01]  /*03d0*/  ISETP.NE.U32.AND P0, PT, RZ, UR4, PT ;  /* 0x00000004ff007c0c */ /* 0x002fe2000bf05070 */
[----:B------:R-:W0:Y:S01]  /*03e0*/  LDC.64 R4, c[0x0][0x390] ;  /* 0x0000e400ff047b82 */ /* 0x000e220000000a00 */
[----:B------:R-:W-:Y:S02]  /*03f0*/  IMAD R0, R114, UR8, RZ ;  /* 0x0000000872007c24 */ /* 0x000fe4000f8e02ff */
[----:B------:R-:W-:-:S03]  /*0400*/  ISETP.NE.AND.EX P0, PT, RZ, UR5, PT, P0 ;  /* 0x00000005ff007c0c */ /* 0x000fc6000bf05300 */
[----:B--2---:R-:W-:Y:S02]  /*0410*/  SHF.R.S32.HI R9, RZ, 0x1f, R0 ;  /* 0x0000001fff097819 */ /* 0x004fe40000011400 */
[----:B------:R-:W1:Y:S02]  /*0420*/  @P1 LDC.64 R2, c[0x0][0x398] ;  /* 0x0000e600ff021b82 */ /* 0x000e640000000a00 */
[----:B------:R-:W-:-:S04]  /*0430*/  LEA.HI R0, R9, R0, RZ, 0x3 ;  /* 0x0000000009007211 */ /* 0x000fc800078f18ff */
[----:B------:R-:W-:Y:S02]  /*0440*/  LEA.HI.SX32 R0, R0, R115, 0x1d ;  /* 0x0000007300007211 */ /* 0x000fe400078feaff */
[----:B------:R-:W2:Y:S03]  /*0450*/  @P0 LDC.64 R6, c[0x0][0x3a0] ;  /* 0x0000e800ff060b82 */ /* 0x000ea60000000a00 */
[----:B0-----:R-:W-:-:S06]  /*0460*/  IMAD.WIDE.U32 R40, R0, 0x10, R4 ;  /* 0x0000001000287825 */ /* 0x001fcc00078e0004 */
[----:B-----5:R-:W5:Y:S01]  /*0470*/  LDG.E.128 R40, desc[UR6][R40.64] ;  /* 0x0000000628287981 */ /* 0x020f62000c1e1d00 */
        /* <DEDUP_REMOVED lines=20> */
.L_x_19919:
        /* <DEDUP_REMOVED lines=17> */
.L_x_19918:
        /* <DEDUP_REMOVED lines=28> */
.L_x_19921:
        /* <DEDUP_REMOVED lines=32> */
.L_x_19920:
        /* <DEDUP_REMOVED lines=18> */
[----:B------:R-:W-:Y:S05]  /*0bb0*/  @!P0 BRA `(.L_x_19923) ;  /* 0x0000000000848947 */ /* 0x000fea0003800000 */
[--C-:B-----5:R-:W-:Y:S02]  /*0bc0*/  HADD2.F32 R3, -RZ, R32.reuse.H0_H0 ;  /* 0x20000020ff037230 */ /* 0x120fe40000004100 */
[----:B------:R-:W-:Y:S02]  /*0bd0*/  HADD2.F32 R32, -RZ, R32.H1_H1 ;  /* 0x30000020ff207230 */ /* 0x000fe40000004100 */
[--C-:B0-----:R-:W-:Y:S02]  /*0be0*/  HADD2.F32 R7, -RZ, R56.reuse.H1_H1 ;  /* 0x30000038ff077230 */ /* 0x101fe40000004100 */
        /* <DEDUP_REMOVED lines=20> */
[----:B------:R-:W-:-:S02]  /*0d30*/  HADD2.F32 R13, -RZ, R59.H0_H0 ;  /* 0x2000003bff0d7230 */ /* 0x000fc40000004100 */
[----:B------:R-:W-:Y:S02]  /*0d40*/  HADD2.F32 R12, -RZ, R59.H1_H1 ;  /* 0x3000003bff0c7230 */ /* 0x000fe40000004100 */
[----:B------:R-:W-:Y:S01]  /*0d50*/  FADD.FTZ R6, R6, R33 ;  /* 0x0000002106067221 */ /* 0x000fe20000010000 */
[----:B------:R-:W-:Y:S01]  /*0d60*/  FADD.FTZ R33, R49, R34 ;  /* 0x0000002231217221 */ /* 0x000fe20000010000 */
[----:B------:R-:W-:Y:S01]  /*0d70*/  FADD.FTZ R11, R13, R10 ;  /* 0x0000000a0d0b7221 */ /* 0x000fe20000010000 */
[----:B------:R-:W-:Y:S01]  /*0d80*/  FADD.FTZ R8, R12, R35 ;  /* 0x000000230c087221 */ /* 0x000fe20000010000 */
[----:B------:R-:W-:Y:S02]  /*0d90*/  FADD.FTZ R39, R55, R6 ;  /* 0x0000000637277221 */ /* 0x000fe40000010000 */
[----:B------:R-:W-:Y:S01]  /*0da0*/  FADD.FTZ R34, R50, R11 ;  /* 0x0000000b32227221 */ /* 0x000fe20000010000 */
[----:B------:R-:W-:Y:S01]  /*0db0*/  FADD.FTZ R35, R51, R8 ;  /* 0x0000000833237221 */ /* 0x000fe20000010000 */
[----:B------:R-:W-:Y:S06]  /*0dc0*/  BRA `(.L_x_19924) ;  /* 0x0000000000cc7947 */ /* 0x000fec0003800000 */
.L_x_19923:
[----:B-----5:R-:W-:Y:S02]  /*0dd0*/  HADD2.F32 R38, -RZ, R33.H0_H0 ;  /* 0x20000021ff267230 */ /* 0x020fe40000004100 */
[----:B0-----:R-:W-:Y:S02]  /*0de0*/  HADD2.F32 R7, -RZ, R57.H0_H0 ;  /* 0x20000039ff077230 */ /* 0x001fe40000004100 */
        /* <DEDUP_REMOVED lines=23> */
.L_x_19922:
[----:B------:R-:W-:Y:S05]  /*0f60*/  @!P0 BRA `(.L_x_19925) ;  /* 0x0000000000448947 */ /* 0x000fea0003800000 */
[----:B-----5:R-:W-:Y:S02]  /*0f70*/  HADD2.F32 R3, -RZ, R32.H0_H0 ;  /* 0x20000020ff037230 */ /* 0x020fe40000004100 */
[----:B0-----:R-:W-:Y:S02]  /*0f80*/  HADD2.F32 R9, -RZ, R34.H0_H0 ;  /* 0x20000022ff097230 */ /* 0x001fe40000004100 */
        /* <DEDUP_REMOVED lines=15> */
.L_x_19925:
        /* <DEDUP_REMOVED lines=8> */
.L_x_19924:
        /* <DEDUP_REMOVED lines=15> */
[--C-:B-1---5:R-:W-:Y:S02]  /*11f0*/  HADD2.F32 R6, -RZ, R24.reuse.H0_H0 ;  /* 0x20000018ff067230 */ /* 0x122fe40000004100 */
        /* <DEDUP_REMOVED lines=32> */
.L_x_19927:
        /* <DEDUP_REMOVED lines=25> */
.L_x_19926:
        /* <DEDUP_REMOVED lines=18> */
.L_x_19929:
        /* <DEDUP_REMOVED lines=8> */
.L_x_19928:
        /* <DEDUP_REMOVED lines=48> */
.L_x_19931:
        /* <DEDUP_REMOVED lines=25> */
.L_x_19930:
        /* <DEDUP_REMOVED lines=18> */
.L_x_19933:
        /* <DEDUP_REMOVED lines=8> */
.L_x_19932:
[----:B------:R-:W0:Y:S01]  /*1d60*/  @P1 LDC.64 R12, c[0x0][0x398] ;  /* 0x0000e600ff0c1b82 */ /* 0x000e220000000a00 */
[----:B------:R-:W-:Y:S01]  /*1d70*/  IADD3 R113, PT, PT, R0, 0x80, RZ ;  /* 0x0000008000717810 */ /* 0x000fe20007ffe0ff */
[----:B-1----:R-:W-:-:S04]  /*1d80*/  IMAD.WIDE.U32 R6, R112, 0x20, R118 ;  /* 0x0000002070067825 */ /* 0x002fc800078e0076 */
        /* <DEDUP_REMOVED lines=14> */
[--C-:B------:R-:W-:Y:S02]  /*1e70*/  HADD2.F32 R8, -RZ, R56.reuse.H0_H0 ;  /* 0x20000038ff087230 */ /* 0x100fe40000004100 */
[----:B------:R-:W-:Y:S02]  /*1e80*/  HADD2.F32 R15, -RZ, R9.H0_H0 ;  /* 0x20000009ff0f7230 */ /* 0x000fe40000004100 */
[----:B------:R-:W-:Y:S02]  /*1e90*/  HADD2.F32 R12, -RZ, R57.H0_H0 ;  /* 0x20000039ff0c7230 */ /* 0x000fe40000004100 */
[----:B------:R-:W-:Y:S01]  /*1ea0*/  FADD.FTZ R7, R8, R7 ;  /* 0x0000000708077221 */ /* 0x000fe20000010000 */
        /* <DEDUP_REMOVED lines=12> */
[----:B------:R-:W-:Y:S02]  /*1f70*/  HADD2.F32 R11, -RZ, R58.H1_H1 ;  /* 0x3000003aff0b7230 */ /* 0x000fe40000004100 */
[--C-:B------:R-:W-:Y:S02]  /*1f80*/  HADD2.F32 R109, -RZ, R59.reuse.H1_H1 ;  /* 0x3000003bff6d7230 */ /* 0x100fe40000004100 */
[----:B------:R-:W-:Y:S02]  /*1f90*/  HADD2.F32 R12, -RZ, R59.H0_H0 ;  /* 0x2000003bff0c7230 */ /* 0x000fe40000004100 */
        /* <DEDUP_REMOVED lines=12> */
.L_x_19935:
[--C-:B-1---5:R-:W-:Y:S02]  /*2060*/  HADD2.F32 R12, -RZ, R8.reuse.H0_H0 ;  /* 0x20000008ff0c7230 */ /* 0x122fe40000004100 */
[----:B------:R-:W-:Y:S02]  /*2070*/  HADD2.F32 R8, -RZ, R8.H1_H1 ;  /* 0x30000008ff087230 */ /* 0x000fe40000004100 */
[--C-:B------:R-:W-:Y:S02]  /*2080*/  HADD2.F32 R7, -RZ, R56.reuse.H0_H0 ;  /* 0x20000038ff077230 */ /* 0x100fe40000004100 */
[----:B------:R-:W-:Y:S02]  /*2090*/  HADD2.F32 R13, -RZ, R56.H1_H1 ;  /* 0x30000038ff0d7230 */ /* 0x000fe40000004100 */
[----:B------:R-:W-:Y:S02]  /*20a0*/  HADD2.F32 R14, -RZ, R9.H0_H0 ;  /* 0x20000009ff0e7230 */ /* 0x000fe40000004100 */
        /* <DEDUP_REMOVED lines=15> */
[----:B------:R-:W-:Y:S01]  /*21a0*/  FADD.FTZ R9, R9, R10 ;  /* 0x0000000a09097221 */ /* 0x000fe20000010000 */
[----:B------:R-:W-:-:S02]  /*21b0*/  HADD2.F32 R6, -RZ, R59.H1_H1 ;  /* 0x3000003bff067230 */ /* 0x000fc40000004100 */
[----:B------:R-:W-:-:S03]  /*21c0*/  FADD.FTZ R10, R7, R108 ;  /* 0x0000006c070a7221 */ /* 0x000fc60000010000 */
[----:B------:R-:W-:Y:S01]  /*21d0*/  FADD.FTZ R11, R6, R11 ;  /* 0x0000000b060b7221 */ /* 0x000fe20000010000 */
[----:B------:R-:W-:Y:S06]  /*21e0*/  BRA `(.L_x_19936) ;  /* 0x0000000000687947 */ /* 0x000fec0003800000 */
.L_x_19934:
        /* <DEDUP_REMOVED lines=18> */
.L_x_19937:
        /* <DEDUP_REMOVED lines=8> */
.L_x_19936:
        /* <DEDUP_REMOVED lines=15> */
[----:B-1---5:R-:W-:Y:S02]  /*2480*/  HADD2.F32 R6, -RZ, R108.H1_H1 ;  /* 0x3000006cff067230 */ /* 0x022fe40000004100 */
[----:B------:R-:W-:Y:S02]  /*2490*/  HADD2.F32 R7, -RZ, R56.H1_H1 ;  /* 0x30000038ff077230 */ /* 0x000fe40000004100 */
[----:B------:R-:W-:Y:S02]  /*24a0*/  HADD2.F32 R5, -RZ, R108.H0_H0 ;  /* 0x2000006cff057230 */ /* 0x000fe40000004100 */
[----:B------:R-:W-:Y:S02]  /*24b0*/  HADD2.F32 R4, -RZ, R56.H0_H0 ;  /* 0x20000038ff047230 */ /* 0x000fe40000004100 */
[----:B------:R-:W-:Y:S01]  /*24c0*/  FADD.FTZ R6, R7, R6 ;  /* 0x0000000607067221 */ /* 0x000fe20000010000 */
[--C-:B------:R-:W-:Y:S02]  /*24d0*/  HADD2.F32 R7, -RZ, R109.reuse.H0_H0 ;  /* 0x2000006dff077230 */ /* 0x100fe40000004100 */
[----:B------:R-:W-:-:S02]  /*24e0*/  HADD2.F32 R108, -RZ, R109.H1_H1 ;  /* 0x3000006dff6c7230 */ /* 0x000fc40000004100 */
[----:B------:R-:W-:Y:S01]  /*24f0*/  FADD.FTZ R5, R4, R5 ;  /* 0x0000000504057221 */ /* 0x000fe20000010000 */
[--C-:B------:R-:W-:Y:S02]  /*2500*/  HADD2.F32 R109, -RZ, R57.reuse.H1_H1 ;  /* 0x30000039ff6d7230 */ /* 0x100fe40000004100 */
[----:B------:R-:W-:Y:S02]  /*2510*/  HADD2.F32 R4, -RZ, R57.H0_H0 ;  /* 0x20000039ff047230 */ /* 0x000fe40000004100 */
[----:B------:R-:W-:Y:S02]  /*2520*/  HADD2.F32 R117, -RZ, R58.H1_H1 ;  /* 0x3000003aff757230 */ /* 0x000fe40000004100 */
[----:B------:R-:W-:Y:S01]  /*2530*/  FADD.FTZ R108, R109, R108 ;  /* 0x0000006c6d6c7221 */ /* 0x000fe20000010000 */
[--C-:B------:R-:W-:Y:S02]  /*2540*/  HADD2.F32 R109, -RZ, R110.reuse.H0_H0 ;  /* 0x2000006eff6d7230 */ /* 0x100fe40000004100 */
[----:B------:R-:W-:Y:S01]  /*2550*/  FADD.FTZ R7, R4, R7 ;  /* 0x0000000704077221 */ /* 0x000fe20000010000 */
[----:B------:R-:W-:-:S02]  /*2560*/  HADD2.F32 R110, -RZ, R110.H1_H1 ;  /* 0x3000006eff6e7230 */ /* 0x000fc40000004100 */
[----:B------:R-:W-:Y:S02]  /*2570*/  HADD2.F32 R4, -RZ, R58.H0_H0 ;  /* 0x2000003aff047230 */ /* 0x000fe40000004100 */
[----:B------:R-:W-:Y:S02]  /*2580*/  HADD2.F32 R120, -RZ, R59.H1_H1 ;  /* 0x3000003bff787230 */ /* 0x000fe40000004100 */
[----:B------:R-:W-:Y:S01]  /*2590*/  FADD.FTZ R110, R117, R110 ;  /* 0x0000006e756e7221 */ /* 0x000fe20000010000 */
[--C-:B------:R-:W-:Y:S02]  /*25a0*/  HADD2.F32 R117, -RZ, R111.reuse.H1_H1 ;  /* 0x3000006fff757230 */ /* 0x100fe40000004100 */
[----:B------:R-:W-:Y:S01]  /*25b0*/  FADD.FTZ R109, R4, R109 ;  /* 0x0000006d046d7221 */ /* 0x000fe20000010000 */
[----:B------:R-:W-:Y:S02]  /*25c0*/  HADD2.F32 R4, -RZ, R111.H0_H0 ;  /* 0x2000006fff047230 */ /* 0x000fe40000004100 */
[----:B------:R-:W-:-:S02]  /*25d0*/  HADD2.F32 R111, -RZ, R59.H0_H0 ;  /* 0x2000003bff6f7230 */ /* 0x000fc40000004100 */
[----:B------:R-:W-:-:S03]  /*25e0*/  FADD.FTZ R120, R120, R117 ;  /* 0x0000007578787221 */ /* 0x000fc60000010000 */
        /* <DEDUP_REMOVED lines=10> */
.L_x_19939:
[----:B-----5:R-:W-:Y:S02]  /*2690*/  HADD2.F32 R4, -RZ, R108.H0_H0 ;  /* 0x2000006cff047230 */ /* 0x020fe40000004100 */
[----:B------:R-:W-:Y:S02]  /*26a0*/  HADD2.F32 R5, -RZ, R56.H0_H0 ;  /* 0x20000038ff057230 */ /* 0x000fe40000004100 */
[----:B------:R-:W-:Y:S02]  /*26b0*/  HADD2.F32 R108, -RZ, R108.H1_H1 ;  /* 0x3000006cff6c7230 */ /* 0x000fe40000004100 */
[----:B-1----:R-:W-:Y:S02]  /*26c0*/  HADD2.F32 R7, -RZ, R56.H1_H1 ;  /* 0x30000038ff077230 */ /* 0x002fe40000004100 */
        /* <DEDUP_REMOVED lines=8> */
[----:B------:R-:W-:Y:S02]  /*2750*/  HADD2.F32 R120, -RZ, R59.H1_H1 ;  /* 0x3000003bff787230 */ /* 0x000fe40000004100 */
[----:B------:R-:W-:Y:S01]  /*2760*/  FADD.FTZ R7, R108, R109 ;  /* 0x0000006d6c077221 */ /* 0x000fe20000010000 */
[----:B------:R-:W-:-:S02]  /*2770*/  HADD2.F32 R108, -RZ, R110.H0_H0 ;  /* 0x2000006eff6c7230 */ /* 0x000fc40000004100 */
[----:B------:R-:W-:Y:S02]  /*2780*/  HADD2.F32 R109, -RZ, R58.H0_H0 ;  /* 0x2000003aff6d7230 */ /* 0x000fe40000004100 */
[----:B------:R-:W-:-:S03]  /*2790*/  HADD2.F32 R110, -RZ, R110.H1_H1 ;  /* 0x3000006eff6e7230 */ /* 0x000fc60000004100 */
[----:B------:R-:W-:Y:S02]  /*27a0*/  FADD.FTZ R108, R109, R108 ;  /* 0x0000006c6d6c7221 */ /* 0x000fe40000010000 */
[----:B------:R-:W-:Y:S01]  /*27b0*/  FADD.FTZ R109, R117, R110 ;  /* 0x0000006e756d7221 */ /* 0x000fe20000010000 */
[--C-:B------:R-:W-:Y:S02]  /*27c0*/  HADD2.F32 R110, -RZ, R111.reuse.H0_H0 ;  /* 0x2000006fff6e7230 */ /* 0x100fe40000004100 */
[----:B------:R-:W-:Y:S02]  /*27d0*/  HADD2.F32 R117, -RZ, R111.H1_H1 ;  /* 0x3000006fff757230 */ /* 0x000fe40000004100 */
[----:B------:R-:W-:-:S05]  /*27e0*/  HADD2.F32 R111, -RZ, R59.H0_H0 ;  /* 0x2000003bff6f7230 */ /* 0x000fca0000004100 */
[----:B------:R-:W-:Y:S01]  /*27f0*/  FADD.FTZ R110, R111, R110 ;  /* 0x0000006e6f6e7221 */ /* 0x000fe20000010000 */
[----:B------:R-:W-:Y:S01]  /*2800*/  FADD.FTZ R111, R120, R117 ;  /* 0x00000075786f7221 */ /* 0x000fe20000010000 */
[----:B------:R-:W-:Y:S06]  /*2810*/  BRA `(.L_x_19940) ;  /* 0x0000000000687947 */ /* 0x000fec0003800000 */
.L_x_19938:
[----:B------:R-:W-:Y:S05]  /*2820*/  @!P0 BRA `(.L_x_19941) ;  /* 0x0000000000448947 */ /* 0x000fea0003800000 */
[--C-:B-----5:R-:W-:Y:S02]  /*2830*/  HADD2.F32 R5, -RZ, R108.reuse.H0_H0 ;  /* 0x2000006cff057230 */ /* 0x120fe40000004100 */
[----:B------:R-:W-:Y:S02]  /*2840*/  HADD2.F32 R108, -RZ, R108.H1_H1 ;  /* 0x3000006cff6c7230 */ /* 0x000fe40000004100 */
[--C-:B-1----:R-:W-:Y:S02]  /*2850*/  HADD2.F32 R7, -RZ, R109.reuse.H0_H0 ;  /* 0x2000006dff077230 */ /* 0x102fe40000004100 */
        /* <DEDUP_REMOVED lines=14> */
.L_x_19941:
[--C-:B-----5:R-:W-:Y:S02]  /*2940*/  HADD2.F32 R4, -RZ, R108.reuse.H0_H0 ;  /* 0x2000006cff047230 */ /* 0x120fe40000004100 */
[----:B------:R-:W-:Y:S02]  /*2950*/  HADD2.F32 R5, -RZ, R108.H1_H1 ;  /* 0x3000006cff057230 */ /* 0x000fe40000004100 */
[--C-:B-1----:R-:W-:Y:S02]  /*2960*/  HADD2.F32 R6, -RZ, R109.reuse.H0_H0 ;  /* 0x2000006dff067230 */ /* 0x102fe40000004100 */
[----:B------:R-:W-:Y:S02]  /*2970*/  HADD2.F32 R7, -RZ, R109.H1_H1 ;  /* 0x3000006dff077230 */ /* 0x000fe40000004100 */
[--C-:B------:R-:W-:Y:S02]  /*2980*/  HADD2.F32 R108, -RZ, R110.reuse.H0_H0 ;  /* 0x2000006eff6c7230 */ /* 0x100fe40000004100 */
[----:B------:R-:W-:-:S02]  /*2990*/  HADD2.F32 R109, -RZ, R110.H1_H1 ;  /* 0x3000006eff6d7230 */ /* 0x000fc40000004100 */
[--C-:B------:R-:W-:Y:S02]  /*29a0*/  HADD2.F32 R110, -RZ, R111.reuse.H0_H0 ;  /* 0x2000006fff6e7230 */ /* 0x100fe40000004100 */
[----:B------:R-:W-:-:S07]  /*29b0*/  HADD2.F32 R111, -RZ, R111.H1_H1 ;  /* 0x3000006fff6f7230 */ /* 0x000fce0000004100 */
.L_x_19940:
[----:B------:R-:W-:Y:S01]  /*29c0*/  FADD.FTZ R120, RZ, R44 ;  /* 0x0000002cff787221 */ /* 0x000fe20000010000 */
[----:B------:R-:W-:Y:S01]  /*29d0*/  IMAD.WIDE.U32 R118, R116, 0x20, R118 ;  /* 0x0000002074767825 */ /* 0x000fe200078e0076 */
[----:B------:R-:W-:-:S03]  /*29e0*/  UMOV UR11, 0xffffffff ;  /* 0xffffffff000b7882 */ /* 0x000fc60000000000 */
[----:B------:R-:W-:Y:S01]  /*29f0*/  FADD.FTZ R117, R120, R45 ;  /* 0x0000002d78757221 */ /* 0x000fe20000010000 */
[----:B------:R-:W-:Y:S03]  /*2a00*/  STG.E.128 desc[UR6][R118.64], R4 ;  /* 0x0000000476007986 */ /* 0x000fe6000c101d06 */
[----:B------:R-:W-:Y:S01]  /*2a10*/  FADD.FTZ R120, R117, R46 ;  /* 0x0000002e75787221 */ /* 0x000fe20000010000 */
[----:B------:R0:W-:Y:S03]  /*2a20*/  STG.E.128 desc[UR6][R118.64+0x10], R108 ;  /* 0x0000106c76007986 */ /* 0x0001e6000c101d06 */
[----:B------:R-:W-:-:S04]  /*2a30*/  FADD.FTZ R117, R120, R47 ;  /* 0x0000002f78757221 */ /* 0x000fc80000010000 */
[----:B------:R-:W-:-:S04]  /*2a40*/  FADD.FTZ R120, R117, R40 ;  /* 0x0000002875787221 */ /* 0x000fc80000010000 */
[----:B------:R-:W-:-:S04]  /*2a50*/  FADD.FTZ R117, R120, R41 ;  /* 0x0000002978757221 */ /* 0x000fc80000010000 */
[----:B------:R-:W-:-:S04]  /*2a60*/  FADD.FTZ R120, R117, R42 ;  /* 0x0000002a75787221 */ /* 0x000fc80000010000 */
[----:B------:R-:W-:Y:S01]  /*2a70*/  FADD.FTZ R117, R120, R43 ;  /* 0x0000002b78757221 */ /* 0x000fe20000010000 */
[----:B0-----:R-:W0:Y:S03]  /*2a80*/  S2R R119, SR_TID.X ;  /* 0x0000000000777919 */ /* 0x001e260000002100 */
        /* <DEDUP_REMOVED lines=159> */
.L_x_19955:
[----:B------:R-:W2:Y:S01]  /*3480*/  @!P0 LDC.64 R118, c[0x0][0x3c0] ;  /* 0x0000f000ff768b82 */ /* 0x000ea20000000a00 */
[----:B------:R-:W-:Y:S01]  /*3490*/  ISETP.NE.AND P2, PT, RZ, UR9, PT ;  /* 0x00000009ff007c0c */ /* 0x000fe2000bf45270 */
[----:B-1----:R-:W-:Y:S01]  /*34a0*/  FADD.FTZ R117, R123, R117 ;  /* 0x000000757b757221 */ /* 0x002fe20000010000 */
[----:B0-----:R-:W-:-:S03]  /*34b0*/  HADD2.F32 R123, -RZ, R76.H0_H0 ;  /* 0x2000004cff7b7230 */ /* 0x001fc60000004100 */
[----:B------:R-:W-:Y:S02]  /*34c0*/  FFMA.FTZ R117, R117, R120, UR10 ;  /* 0x0000000a75757e23 */ /* 0x000fe40008010078 */
[----:B------:R-:W0:Y:S01]  /*34d0*/  @!P0 LDC.64 R120, c[0x0][0x3c8] ;  /* 0x0000f200ff788b82 */ /* 0x000e220000000a00 */
[----:B--2---:R-:W-:-:S04]  /*34e0*/  @!P0 IMAD.WIDE R124, R114, 0x4, R118 ;  /* 0x00000004727c8825 */ /* 0x004fc800078e0276 */
        /* <DEDUP_REMOVED lines=8> */
[----:B------:R-:W-:Y:S02]  /*3570*/  HADD2.F32 R44, -RZ, R104.H0_H0 ;  /* 0x20000068ff2c7230 */ /* 0x000fe40000004100 */
[C---:B------:R-:W-:Y:S01]  /*3580*/  FADD.FTZ R45, -R117.reuse, R45 ;  /* 0x0000002d752d7221 */ /* 0x040fe20000010100 */
[----:B-1----:R-:W-:Y:S02]  /*3590*/  HADD2.F32 R122, -RZ, R80.H0_H0 ;  /* 0x20000050ff7a7230 */ /* 0x002fe40000004100 */
        /* <DEDUP_REMOVED lines=14> */
[----:B------:R0:W-:Y:S01]  /*3680*/  @!P0 STG.E desc[UR6][R120.64], R118 ;  /* 0x0000007678008986 */ /* 0x0001e2000c101906 */
[----:B------:R-:W-:Y:S01]  /*3690*/  FMUL.FTZ R47, R118, R47 ;  /* 0x0000002f762f7220 */ /* 0x000fe20000410000 */
[----:B------:R-:W-:Y:S01]  /*36a0*/  FFMA.FTZ R119, R119, R44, R122 ;  /* 0x0000002c77777223 */ /* 0x000fe2000001007a */
[----:B------:R-:W-:-:S02]  /*36b0*/  HADD2.F32 R44, -RZ, R104.H1_H1 ;  /* 0x30000068ff2c7230 */ /* 0x000fc40000004100 */
[C---:B------:R-:W-:Y:S01]  /*36c0*/  FMUL.FTZ R41, R118.reuse, R41 ;  /* 0x0000002976297220 */ /* 0x040fe20000410000 */
[----:B------:R-:W-:Y:S02]  /*36d0*/  HADD2.F32 R122, -RZ, R80.H1_H1 ;  /* 0x30000050ff7a7230 */ /* 0x000fe40000004100 */
[C---:B------:R-:W-:Y:S01]  /*36e0*/  FMUL.FTZ R43, R118.reuse, R43 ;  /* 0x0000002b762b7220 */ /* 0x040fe20000410000 */
[C---:B------:R-:W-:Y:S01]  /*36f0*/  FMUL.FTZ R37, R118.reuse, R37 ;  /* 0x0000002576257220 */ /* 0x040fe20000410000 */
[C---:B------:R-:W-:Y:S01]  /*3700*/  FMUL.FTZ R39, R118.reuse, R39 ;  /* 0x0000002776277220 */ /* 0x040fe20000410000 */
[C---:B------:R-:W-:Y:S01]  /*3710*/  FMUL.FTZ R33, R118.reuse, R33 ;  /* 0x0000002176217220 */ /* 0x040fe20000410000 */
[C---:B------:R-:W-:Y:S01]  /*3720*/  FMUL.FTZ R35, R118.reuse, R35 ;  /* 0x0000002376237220 */ /* 0x040fe20000410000 */
[----:B------:R-:W-:Y:S01]  /*3730*/  FMUL.FTZ R29, R118, R29 ;  /* 0x0000001d761d7220 */ /* 0x000fe20000410000 */
[----:B0-----:R-:W-:Y:S01]  /*3740*/  FFMA.FTZ R120, R45, R44, R122 ;  /* 0x0000002c2d787223 */ /* 0x001fe2000001007a */
[----:B------:R-:W-:Y:S01]  /*3750*/  FADD.FTZ R45, -R117, R46 ;  /* 0x0000002e752d7221 */ /* 0x000fe20000010100 */
[----:B------:R-:W-:-:S02]  /*3760*/  HADD2.F32 R46, -RZ, R105.H0_H0 ;  /* 0x20000069ff2e7230 */ /* 0x000fc40000004100 */
[C---:B------:R-:W-:Y:S01]  /*3770*/  FMUL.FTZ R31, R118.reuse, R31 ;  /* 0x0000001f761f7220 */ /* 0x040fe20000410000 */
[--C-:B------:R-:W-:Y:S02]  /*3780*/  HADD2.F32 R44, -RZ, R81.reuse.H0_H0 ;  /* 0x20000051ff2c7230 */ /* 0x100fe40000004100 */
[C---:B------:R-:W-:Y:S01]  /*3790*/  FMUL.FTZ R45, R118.reuse, R45 ;  /* 0x0000002d762d7220 */ /* 0x040fe20000410000 */
[----:B------:R-:W-:Y:S02]  /*37a0*/  HADD2.F32 R122, -RZ, R81.H1_H1 ;  /* 0x30000051ff7a7230 */ /* 0x000fe40000004100 */
[----:B------:R-:W-:Y:S01]  /*37b0*/  FMUL.FTZ R25, R118, R25 ;  /* 0x0000001976197220 */ /* 0x000fe20000410000 */
[----:B------:R-:W-:Y:S02]  /*37c0*/  HADD2.F32 R121, -RZ, R82.H0_H0 ;  /* 0x20000052ff797230 */ /* 0x000fe40000004100 */
[----:B------:R-:W-:Y:S01]  /*37d0*/  FFMA.FTZ R46, R45, R46, R44 ;  /* 0x0000002e2d2e7223 */ /* 0x000fe2000001002c */
[----:B------:R-:W-:Y:S01]  /*37e0*/  FADD.FTZ R45, -R117, R40 ;  /* 0x00000028752d7221 */ /* 0x000fe20000010100 */
[----:B------:R-:W-:-:S02]  /*37f0*/  HADD2.F32 R44, -RZ, R105.H1_H1 ;  /* 0x30000069ff2c7230 */ /* 0x000fc40000004100 */
[C---:B------:R-:W-:Y:S01]  /*3800*/  FMUL.FTZ R27, R118.reuse, R27 ;  /* 0x0000001b761b7220 */ /* 0x040fe20000410000 */
[C---:B------:R-:W-:Y:S01]  /*3810*/  FMUL.FTZ R21, R118.reuse, R21 ;  /* 0x0000001576157220 */ /* 0x040fe20000410000 */
[----:B------:R-:W-:Y:S01]  /*3820*/  FMUL.FTZ R40, R118, R45 ;  /* 0x0000002d76287220 */ /* 0x000fe20000410000 */
[--C-:B------:R-:W-:Y:S02]  /*3830*/  HADD2.F32 R45, -RZ, R106.reuse.H0_H0 ;  /* 0x2000006aff2d7230 */ /* 0x100fe40000004100 */
[----:B------:R-:W-:Y:S01]  /*3840*/  FFMA.FTZ R47, R47, R44, R122 ;  /* 0x0000002c2f2f7223 */ /* 0x000fe2000001007a */
[----:B------:R-:W-:Y:S02]  /*3850*/  HADD2.F32 R44, -RZ, R106.H1_H1 ;  /* 0x3000006aff2c7230 */ /* 0x000fe40000004100 */
[C---:B------:R-:W-:Y:S01]  /*3860*/  FADD.FTZ R23, -R117.reuse, R23 ;  /* 0x0000001775177221 */ /* 0x040fe20000010100 */
[----:B------:R-:W-:Y:S02]  /*3870*/  HADD2.F32 R122, -RZ, R82.H1_H1 ;  /* 0x30000052ff7a7230 */ /* 0x000fe40000004100 */
[----:B------:R-:W-:Y:S01]  /*3880*/  FFMA.FTZ R40, R40, R45, R121 ;  /* 0x0000002d28287223 */ /* 0x000fe20000010079 */
[----:B------:R-:W-:Y:S01]  /*3890*/  FADD.FTZ R45, -R117, R42 ;  /* 0x0000002a752d7221 */ /* 0x000fe20000010100 */
[----:B------:R-:W-:-:S02]  /*38a0*/  HADD2.F32 R42, -RZ, R107.H0_H0 ;  /* 0x2000006bff2a7230 */ /* 0x000fc40000004100 */
[C---:B------:R-:W-:Y:S01]  /*38b0*/  FMUL.FTZ R23, R118.reuse, R23 ;  /* 0x0000001776177220 */ /* 0x040fe20000410000 */
[----:B------:R-:W-:Y:S01]  /*38c0*/  FFMA.FTZ R41, R41, R44, R122 ;  /* 0x0000002c29297223 */ /* 0x000fe2000001007a */
[--C-:B------:R-:W-:Y:S02]  /*38d0*/  HADD2.F32 R44, -RZ, R83.reuse.H0_H0 ;  /* 0x20000053ff2c7230 */ /* 0x100fe40000004100 */
[----:B------:R-:W-:Y:S01]  /*38e0*/  FMUL.FTZ R45, R118, R45 ;  /* 0x0000002d762d7220 */ /* 0x000fe20000410000 */
[----:B------:R-:W-:Y:S02]  /*38f0*/  HADD2.F32 R122, -RZ, R83.H1_H1 ;  /* 0x30000053ff7a7230 */ /* 0x000fe40000004100 */
[C---:B------:R-:W-:Y:S01]  /*3900*/  FADD.FTZ R17, -R117.reuse, R17 ;  /* 0x0000001175117221 */ /* 0x040fe20000010100 */
[----:B------:R-:W-:Y:S01]  /*3910*/  FADD.FTZ R19, -R117, R19 ;  /* 0x0000001375137221 */ /* 0x000fe20000010100 */
[----:B------:R-:W-:Y:S01]  /*3920*/  FFMA.FTZ R42, R45, R42, R44 ;  /* 0x0000002a2d2a7223 */ /* 0x000fe2000001002c */
[----:B------:R-:W-:-:S02]  /*3930*/  HADD2.F32 R44, -RZ, R107.H1_H1 ;  /* 0x3000006bff2c7230 */ /* 0x000fc40000004100 */
[C---:B------:R-:W-:Y:S01]  /*3940*/  FMUL.FTZ R17, R118.reuse, R17 ;  /* 0x0000001176117220 */ /* 0x040fe20000410000 */
[C---:B------:R-:W-:Y:S01]  /*3950*/  FMUL.FTZ R19, R118.reuse, R19 ;  /* 0x0000001376137220 */ /* 0x040fe20000410000 */
[C---:B------:R-:W-:Y:S01]  /*3960*/  FADD.FTZ R13, -R117.reuse, R13 ;  /* 0x0000000d750d7221 */ /* 0x040fe20000010100 */
[----:B------:R-:W-:Y:S01]  /*3970*/  FADD.FTZ R15, -R117, R15 ;  /* 0x0000000f750f7221 */ /* 0x000fe20000010100 */
[----:B------:R-:W-:Y:S01]  /*3980*/  FFMA.FTZ R43, R43, R44, R122 ;  /* 0x0000002c2b2b7223 */ /* 0x000fe2000001007a */
[----:B------:R-:W-:Y:S01]  /*3990*/  FADD.FTZ R9, -R117, R9 ;  /* 0x0000000975097221 */ /* 0x000fe20000010100 */
[----:B------:R-:W0:Y:S01]  /*39a0*/  LDC.64 R44, c[0x0][0x428] ;  /* 0x00010a00ff2c7b82 */ /* 0x000e220000000a00 */
[C---:B------:R-:W-:Y:S01]  /*39b0*/  FMUL.FTZ R13, R118.reuse, R13 ;  /* 0x0000000d760d7220 */ /* 0x040fe20000410000 */
[C---:B------:R-:W-:Y:S01]  /*39c0*/  FMUL.FTZ R15, R118.reuse, R15 ;  /* 0x0000000f760f7220 */ /* 0x040fe20000410000 */
[----:B------:R-:W-:Y:S01]  /*39d0*/  F2FP.F16.F32.PACK_AB R43, R43, R42 ;  /* 0x0000002a2b2b723e */ /* 0x000fe200000000ff */
[----:B------:R-:W-:Y:S01]  /*39e0*/  FMUL.FTZ R9, R118, R9 ;  /* 0x0000000976097220 */ /* 0x000fe20000410000 */
[----:B------:R-:W-:Y:S01]  /*39f0*/  F2FP.F16.F32.PACK_AB R42, R41, R40 ;  /* 0x00000028292a723e */ /* 0x000fe200000000ff */
[C---:B------:R-:W-:Y:S01]  /*3a00*/  FADD.FTZ R11, -R117.reuse, R11 ;  /* 0x0000000b750b7221 */ /* 0x040fe20000010100 */
[----:B------:R-:W-:Y:S01]  /*3a10*/  F2FP.F16.F32.PACK_AB R40, R120, R119 ;  /* 0x000000777828723e */ /* 0x000fe200000000ff */
[----:B------:R-:W-:Y:S01]  /*3a20*/  FADD.FTZ R119, -R117, R36 ;  /* 0x0000002475777221 */ /* 0x000fe20000010100 */
[----:B------:R-:W-:Y:S01]  /*3a30*/  F2FP.F16.F32.PACK_AB R41, R47, R46 ;  /* 0x0000002e2f29723e */ /* 0x000fe200000000ff */
[----:B------:R-:W-:-:S02]  /*3a40*/  HADD2.F32 R36, -RZ, R100.H1_H1 ;  /* 0x30000064ff247230 */ /* 0x000fc40000004100 */
[C---:B------:R-:W-:Y:S01]  /*3a50*/  FMUL.FTZ R11, R118.reuse, R11 ;  /* 0x0000000b760b7220 */ /* 0x040fe20000410000 */
[----:B------:R-:W-:Y:S02]  /*3a60*/  HADD2.F32 R120, -RZ, R76.H1_H1 ;  /* 0x3000004cff787230 */ /* 0x000fe40000004100 */
[C---:B------:R-:W-:Y:S01]  /*3a70*/  FADD.FTZ R5, -R117.reuse, R5 ;  /* 0x0000000575057221 */ /* 0x040fe20000010100 */
[----:B------:R-:W-:Y:S02]  /*3a80*/  HADD2.F32 R121, -RZ, R100.H0_H0 ;  /* 0x20000064ff797230 */ /* 0x000fe40000004100 */
[C---:B------:R-:W-:Y:S01]  /*3a90*/  FADD.FTZ R109, -R117.reuse, R109 ;  /* 0x0000006d756d7221 */ /* 0x040fe20000010100 */
[----:B------:R-:W-:Y:S01]  /*3aa0*/  FADD.FTZ R111, -R117, R111 ;  /* 0x0000006f756f7221 */ /* 0x000fe20000010100 */
[----:B------:R-:W-:Y:S01]  /*3ab0*/  FFMA.FTZ R37, R37, R36, R120 ;  /* 0x0000002425257223 */ /* 0x000fe20000010078 */
[----:B------:R-:W-:Y:S01]  /*3ac0*/  FMUL.FTZ R5, R118, R5 ;  /* 0x0000000576057220 */ /* 0x000fe20000410000 */
[----:B0-----:R-:W-:-:S04]  /*3ad0*/  IMAD.WIDE.U32 R46, R0, 0x10, R44 ;  /* 0x00000010002e7825 */ /* 0x001fc800078e002c */
[C---:B------:R-:W-:Y:S01]  /*3ae0*/  FMUL.FTZ R0, R118.reuse, R119 ;  /* 0x0000007776007220 */ /* 0x040fe20000410000 */
[C---:B------:R-:W-:Y:S01]  /*3af0*/  FADD.FTZ R119, -R117.reuse, R38 ;  /* 0x0000002675777221 */ /* 0x040fe20000010100 */
[----:B------:R-:W-:Y:S01]  /*3b00*/  HADD2.F32 R38, -RZ, R101.H1_H1 ;  /* 0x30000065ff267230 */ /* 0x000fe20000004100 */
[----:B------:R0:W-:Y:S02]  /*3b10*/  STG.E.128 desc[UR6][R46.64], R40 ;  /* 0x000000282e007986 */ /* 0x0001e4000c101d06 */
[----:B------:R-:W-:Y:S01]  /*3b20*/  FMUL.FTZ R36, R118, R119 ;  /* 0x0000007776247220 */ /* 0x000fe20000410000 */
[C---:B------:R-:W-:Y:S01]  /*3b30*/  FADD.FTZ R119, -R117.reuse, R108 ;  /* 0x0000006c75777221 */ /* 0x040fe20000010100 */
[----:B------:R-:W-:Y:S01]  /*3b40*/  FFMA.FTZ R0, R0, R121, R123 ;  /* 0x0000007900007223 */ /* 0x000fe2000001007b */
[----:B------:R-:W-:Y:S01]  /*3b50*/  FADD.FTZ R121, -R117, R110 ;  /* 0x0000006e75797221 */ /* 0x000fe20000010100 */
[----:B------:R-:W-:Y:S02]  /*3b60*/  HADD2.F32 R108, -RZ, R63.H0_H0 ;  /* 0x2000003fff6c7230 */ /* 0x000fe40000004100 */
[----:B------:R-:W-:Y:S01]  /*3b70*/  FMUL.FTZ R119, R118, R119 ;  /* 0x0000007776777220 */ /* 0x000fe20000410000 */
[----:B------:R-:W-:-:S02]  /*3b80*/  HADD2.F32 R110, -RZ, R87.H1_H1 ;  /* 0x30000057ff6e7230 */ /* 0x000fc40000004100 */
[----:B------:R-:W-:Y:S01]  /*3b90*/  FMUL.FTZ R121, R118, R121 ;  /* 0x0000007976797220 */ /* 0x000fe20000410000 */
[----:B0-----:R-:W-:Y:S02]  /*3ba0*/  HADD2.F32 R41, -RZ, R101.H0_H0 ;  /* 0x20000065ff297230 */ /* 0x001fe40000004100 */
[--C-:B------:R-:W-:Y:S02]  /*3bb0*/  HADD2.F32 R43, -RZ, R77.reuse.H0_H0 ;  /* 0x2000004dff2b7230 */ /* 0x100fe40000004100 */
[----:B------:R-:W-:Y:S02]  /*3bc0*/  HADD2.F32 R40, -RZ, R77.H1_H1 ;  /* 0x3000004dff287230 */ /* 0x000fe40000004100 */
[----:B------:R-:W-:Y:S02]  /*3bd0*/  HADD2.F32 R47, -RZ, R78.H0_H0 ;  /* 0x2000004eff2f7230 */ /* 0x000fe40000004100 */
[----:B------:R-:W-:Y:S01]  /*3be0*/  FFMA.FTZ R36, R36, R41, R43 ;  /* 0x0000002924247223 */ /* 0x000fe2000001002b */
[----:B------:R-:W-:Y:S01]  /*3bf0*/  FADD.FTZ R41, -R117, R32 ;  /* 0x0000002075297221 */ /* 0x000fe20000010100 */
[----:B------:R-:W-:-:S02]  /*3c00*/  HADD2.F32 R43, -RZ, R102.H0_H0 ;  /* 0x20000066ff2b7230 */ /* 0x000fc40000004100 */
[----:B------:R-:W-:Y:S01]  /*3c10*/  FFMA.FTZ R39, R39, R38, R40 ;  /* 0x0000002627277223 */ /* 0x000fe20000010028 */
[----:B------:R-:W-:Y:S02]  /*3c20*/  HADD2.F32 R38, -RZ, R102.H1_H1 ;  /* 0x30000066ff267230 */ /* 0x000fe40000004100 */
[----:B------:R-:W-:Y:S01]  /*3c30*/  FMUL.FTZ R32, R118, R41 ;  /* 0x0000002976207220 */ /* 0x000fe20000410000 */
[----:B------:R-:W-:Y:S01]  /*3c40*/  FADD.FTZ R41, -R117, R34 ;  /* 0x0000002275297221 */ /* 0x000fe20000010100 */
[----:B------:R-:W-:Y:S02]  /*3c50*/  HADD2.F32 R40, -RZ, R78.H1_H1 ;  /* 0x3000004eff287230 */ /* 0x000fe40000004100 */
[----:B------:R-:W-:Y:S01]  /*3c60*/  FFMA.FTZ R32, R32, R43, R47 ;  /* 0x0000002b20207223 */ /* 0x000fe2000001002f */
[----:B------:R-:W-:Y:S02]  /*3c70*/  HADD2.F32 R43, -RZ, R103.H0_H0 ;  /* 0x20000067ff2b7230 */ /* 0x000fe40000004100 */
[----:B------:R-:W-:Y:S01]  /*3c80*/  FMUL.FTZ R34, R118, R41 ;  /* 0x0000002976227220 */ /* 0x000fe20000410000 */
[----:B------:R-:W-:-:S02]  /*3c90*/  HADD2.F32 R47, -RZ, R79.H0_H0 ;  /* 0x2000004fff2f7230 */ /* 0x000fc40000004100 */
[----:B------:R-:W-:Y:S01]  /*3ca0*/  FADD.FTZ R41, -R117, R28 ;  /* 0x0000001c75297221 */ /* 0x000fe20000010100 */
[----:B------:R-:W-:Y:S01]  /*3cb0*/  FFMA.FTZ R33, R33, R38, R40 ;  /* 0x0000002621217223 */ /* 0x000fe20000010028 */
[----:B------:R-:W-:Y:S02]  /*3cc0*/  HADD2.F32 R38, -RZ, R103.H1_H1 ;  /* 0x30000067ff267230 */ /* 0x000fe40000004100 */
[----:B------:R-:W-:Y:S01]  /*3cd0*/  FFMA.FTZ R34, R34, R43, R47 ;  /* 0x0000002b22227223 */ /* 0x000fe2000001002f */
[----:B------:R-:W-:Y:S02]  /*3ce0*/  HADD2.F32 R40, -RZ, R79.H1_H1 ;  /* 0x3000004fff287230 */ /* 0x000fe40000004100 */
[----:B------:R-:W-:Y:S01]  /*3cf0*/  FMUL.FTZ R28, R118, R41 ;  /* 0x00000029761c7220 */ /* 0x000fe20000410000 */
[----:B------:R-:W-:Y:S02]  /*3d00*/  HADD2.F32 R43, -RZ, R96.H0_H0 ;  /* 0x20000060ff2b7230 */ /* 0x000fe40000004100 */
[----:B------:R-:W-:Y:S01]  /*3d10*/  FADD.FTZ R41, -R117, R30 ;  /* 0x0000001e75297221 */ /* 0x000fe20000010100 */
[----:B------:R-:W-:-:S02]  /*3d20*/  HADD2.F32 R47, -RZ, R72.H0_H0 ;  /* 0x20000048ff2f7230 */ /* 0x000fc40000004100 */
        /* <DEDUP_REMOVED lines=101> */
[----:B------:R-:W-:Y:S01]  /*4380*/  FADD.FTZ R47, -R117, R7 ;  /* 0x00000007752f7221 */ /* 0x000fe20000010100 */
[----:B------:R-:W-:Y:S02]  /*4390*/  HADD2.F32 R7, -RZ, R85.H0_H0 ;  /* 0x20000055ff077230 */ /* 0x000fe40000004100 */
[----:B------:R-:W-:Y:S01]  /*43a0*/  FMUL.FTZ R41, R118, R109 ;  /* 0x0000006d76297220 */ /* 0x000fe20000410000 */
[----:B------:R-:W-:-:S02]  /*43b0*/  HADD2.F32 R43, -RZ, R61.H0_H0 ;  /* 0x2000003dff2b7230 */ /* 0x000fc40000004100 */
[----:B------:R-:W-:Y:S01]  /*43c0*/  FFMA.FTZ R5, R5, R38, R40 ;  /* 0x0000002605057223 */ /* 0x000fe20000010028 */
[----:B------:R-:W-:Y:S01]  /*43d0*/  HADD2.F32 R38, -RZ, R85.H1_H1 ;  /* 0x30000055ff267230 */ /* 0x000fe20000004100 */
[----:B------:R-:W-:Y:S01]  /*43e0*/  F2FP.F16.F32.PACK_AB R35, R35, R34 ;  /* 0x000000222323723e */ /* 0x000fe200000000ff */
        /* <DEDUP_REMOVED lines=9> */
[----:B------:R-:W-:Y:S01]  /*4480*/  FFMA.FTZ R38, R119, R42, R46 ;  /* 0x0000002a77267223 */ /* 0x000fe2000001002e */
[----:B------:R-:W-:Y:S02]  /*4490*/  HADD2.F32 R42, -RZ, R62.H1_H1 ;  /* 0x3000003eff2a7230 */ /* 0x000fe40000004100 */
[----:B------:R-:W-:Y:S01]  /*44a0*/  FFMA.FTZ R43, R43, R110, R118 ;  /* 0x0000006e2b2b7223 */ /* 0x000fe20000010076 */
[----:B------:R-:W-:Y:S01]  /*44b0*/  HADD2.F32 R46, -RZ, R87.H0_H0 ;  /* 0x20000057ff2e7230 */ /* 0x000fe20000004100 */
[----:B------:R-:W-:Y:S01]  /*44c0*/  F2FP.F16.F32.PACK_AB R34, R33, R32 ;  /* 0x000000202122723e */ /* 0x000fe200000000ff */
[----:B------:R-:W-:-:S04]  /*44d0*/  IMAD.WIDE.U32 R110, R112, 0x10, R44 ;  /* 0x00000010706e7825 */ /* 0x000fc800078e002c */
[----:B------:R-:W-:Y:S01]  /*44e0*/  FFMA.FTZ R41, R41, R40, R42 ;  /* 0x0000002829297223 */ /* 0x000fe2000001002a */
[----:B------:R-:W-:Y:S01]  /*44f0*/  F2FP.F16.F32.PACK_AB R27, R27, R26 ;  /* 0x0000001a1b1b723e */ /* 0x000fe200000000ff */
[----:B------:R-:W-:Y:S01]  /*4500*/  FFMA.FTZ R40, R121, R46, R108 ;  /* 0x0000002e79287223 */ /* 0x000fe2000001006c */
[--C-:B------:R-:W-:Y:S01]  /*4510*/  IMAD.WIDE.U32 R46, R2, 0x10, R44.reuse ;  /* 0x00000010022e7825 */ /* 0x100fe200078e002c */
[----:B------:R-:W-:Y:S02]  /*4520*/  F2FP.F16.F32.PACK_AB R33, R39, R36 ;  /* 0x000000242721723e */ /* 0x000fe400000000ff */
[----:B------:R-:W-:Y:S01]  /*4530*/  F2FP.F16.F32.PACK_AB R32, R37, R0 ;  /* 0x000000002520723e */ /* 0x000fe200000000ff */
[--C-:B------:R-:W-:Y:S01]  /*4540*/  IMAD.WIDE.U32 R108, R3, 0x10, R44.reuse ;  /* 0x00000010036c7825 */ /* 0x100fe200078e002c */
[----:B------:R-:W-:Y:S01]  /*4550*/  F2FP.F16.F32.PACK_AB R26, R25, R24 ;  /* 0x00000018191a723e */ /* 0x000fe200000000ff */
[----:B------:R-:W0:Y:S01]  /*4560*/  LDC.64 R2, c[0x0][0x380] ;  /* 0x0000e000ff027b82 */ /* 0x000e220000000a00 */
        /* <DEDUP_REMOVED lines=8> */
[----:B------:R2:W-:Y:S01]  /*45f0*/  STG.E.128 desc[UR6][R108.64], R24 ;  /* 0x000000186c007986 */ /* 0x0005e2000c101d06 */
        /* <DEDUP_REMOVED lines=16> */
.L_x_19942:
        /* <DEDUP_REMOVED lines=8> */
.L_x_19945:
[----:B------:R-:W-:Y:S05]  /*4780*/  BSYNC B0 ;  /* 0x0000000000007941 */ /* 0x000fea0003800000 */
.L_x_19944:
        /* <DEDUP_REMOVED lines=8> */
.L_x_19946:
[----:B------:R-:W-:Y:S02]  /*4810*/  HFMA2 R121, -RZ, RZ, 0, 2.384185791015625e-07 ;  /* 0x00000004ff797431 */ /* 0x000fe400000001ff */
[----:B------:R-:W-:-:S05]  /*4820*/  FADD.FTZ R124, R123, R117 ;  /* 0x000000757b7c7221 */ /* 0x000fca0000010000 */
[----:B------:R-:W-:-:S07]  /*4830*/  MOV R123, R124 ;  /* 0x0000007c007b7202 */ /* 0x000fce0000000f00 */
[----:B------:R-:W-:Y:S05]  /*4840*/  WARPSYNC.COLLECTIVE R118, `(.L_x_19947) ;  /* 0x0000000076087348 */ /* 0x000fea0003c00000 */
[----:B------:R0:W1:Y:S02]  /*4850*/  SHFL.BFLY P2, R117, R123, R121, R119 ;  /* 0x0c0000797b757389 */ /* 0x0000640000040077 */
[----:B01----:R-:W-:Y:S05]  /*4860*/  ENDCOLLECTIVE ;  /* 0x000000000000791b */ /* 0x003fea0003800000 */
.L_x_19947:
[----:B------:R-:W-:Y:S02]  /*4870*/  HFMA2 R121, -RZ, RZ, 0, 4.76837158203125e-07 ;  /* 0x00000008ff797431 */ /* 0x000fe400000001ff */
[----:B------:R-:W-:-:S05]  /*4880*/  FADD.FTZ R125, R124, R117 ;  /* 0x000000757c7d7221 */ /* 0x000fca0000010000 */
[----:B------:R-:W-:-:S07]  /*4890*/  MOV R123, R125 ;  /* 0x0000007d007b7202 */ /* 0x000fce0000000f00 */
[----:B------:R-:W-:Y:S05]  /*48a0*/  WARPSYNC.COLLECTIVE R118, `(.L_x_19948) ;  /* 0x0000000076087348 */ /* 0x000fea0003c00000 */
[----:B------:R0:W1:Y:S02]  /*48b0*/  SHFL.BFLY P2, R117, R123, R121, R119 ;  /* 0x0c0000797b757389 */ /* 0x0000640000040077 */
[----:B01----:R-:W-:Y:S05]  /*48c0*/  ENDCOLLECTIVE ;  /* 0x000000000000791b */ /* 0x003fea0003800000 */
.L_x_19948:
[----:B------:R-:W-:Y:S02]  /*48d0*/  HFMA2 R121, -RZ, RZ, 0, 9.5367431640625e-07 ;  /* 0x00000010ff797431 */ /* 0x000fe400000001ff */
[----:B------:R-:W-:-:S05]  /*48e0*/  FADD.FTZ R125, R125, R117 ;  /* 0x000000757d7d7221 */ /* 0x000fca0000010000 */
[----:B------:R-:W-:-:S07]  /*48f0*/  MOV R123, R125 ;  /* 0x0000007d007b7202 */ /* 0x000fce0000000f00 */
[----:B------:R-:W-:Y:S05]  /*4900*/  WARPSYNC.COLLECTIVE R118, `(.L_x_19949) ;  /* 0x0000000076087348 */ /* 0x000fea0003c00000 */
[----:B------:R0:W1:Y:S02]  /*4910*/  SHFL.BFLY P2, R117, R123, R121, R119 ;  /* 0x0c0000797b757389 */ /* 0x0000640000040077 */
[----:B01----:R-:W-:Y:S05]  /*4920*/  ENDCOLLECTIVE ;  /* 0x000000000000791b */ /* 0x003fea0003800000 */
.L_x_19949:
        /* <DEDUP_REMOVED lines=99> */
[----:B------:R-:W-:-:S07]  /*4f60*/  MOV R118, 0xffffffff ;  /* 0xffffffff00767802 */ /* 0x000fce0000000f00 */
[----:B------:R-:W-:Y:S05]  /*4f70*/  WARPSYNC.COLLECTIVE R118, `(.L_x_19950) ;  /* 0x0000000076087348 */ /* 0x000fea0003c00000 */
[----:B------:R0:W1:Y:S02]  /*4f80*/  SHFL.BFLY P2, R117, R123, R121, R119 ;  /* 0x0c0000797b757389 */ /* 0x0000640000040077 */
[----:B01----:R-:W-:Y:S05]  /*4f90*/  ENDCOLLECTIVE ;  /* 0x000000000000791b */ /* 0x003fea0003800000 */
.L_x_19950:
[----:B------:R-:W-:Y:S02]  /*4fa0*/  HFMA2 R121, -RZ, RZ, 0, 1.1920928955078125e-07 ;  /* 0x00000002ff797431 */ /* 0x000fe400000001ff */
[----:B------:R-:W-:-:S05]  /*4fb0*/  FADD.FTZ R124, R123, R117 ;  /* 0x000000757b7c7221 */ /* 0x000fca0000010000 */
[----:B------:R-:W-:-:S07]  /*4fc0*/  MOV R123, R124 ;  /* 0x0000007c007b7202 */ /* 0x000fce0000000f00 */
[----:B------:R-:W-:Y:S05]  /*4fd0*/  WARPSYNC.COLLECTIVE R118, `(.L_x_19951) ;  /* 0x0000000076087348 */ /* 0x000fea0003c00000 */
[----:B------:R0:W1:Y:S02]  /*4fe0*/  SHFL.BFLY P2, R117, R123, R121, R119 ;  /* 0x0c0000797b757389 */ /* 0x0000640000040077 */
[----:B01----:R-:W-:Y:S05]  /*4ff0*/  ENDCOLLECTIVE ;  /* 0x000000000000791b */ /* 0x003fea0003800000 */
.L_x_19951:
[----:B------:R-:W-:Y:S02]  /*5000*/  HFMA2 R121, -RZ, RZ, 0, 2.384185791015625e-07 ;  /* 0x00000004ff797431 */ /* 0x000fe400000001ff */
[----:B------:R-:W-:-:S05]  /*5010*/  FADD.FTZ R125, R124, R117 ;  /* 0x000000757c7d7221 */ /* 0x000fca0000010000 */
[----:B------:R-:W-:-:S07]  /*5020*/  MOV R123, R125 ;  /* 0x0000007d007b7202 */ /* 0x000fce0000000f00 */
[----:B------:R-:W-:Y:S05]  /*5030*/  WARPSYNC.COLLECTIVE R118, `(.L_x_19952) ;  /* 0x0000000076087348 */ /* 0x000fea0003c00000 */
[----:B------:R0:W1:Y:S02]  /*5040*/  SHFL.BFLY P2, R117, R123, R121, R119 ;  /* 0x0c0000797b757389 */ /* 0x0000640000040077 */
[----:B01----:R-:W-:Y:S05]  /*5050*/  ENDCOLLECTIVE ;  /* 0x000000000000791b */ /* 0x003fea0003800000 */
.L_x_19952:
[----:B------:R-:W-:Y:S02]  /*5060*/  HFMA2 R121, -RZ, RZ, 0, 4.76837158203125e-07 ;  /* 0x00000008ff797431 */ /* 0x000fe400000001ff */
[----:B------:R-:W-:-:S05]  /*5070*/  FADD.FTZ R125, R125, R117 ;  /* 0x000000757d7d7221 */ /* 0x000fca0000010000 */
[----:B------:R-:W-:-:S07]  /*5080*/  MOV R123, R125 ;  /* 0x0000007d007b7202 */ /* 0x000fce0000000f00 */
[----:B------:R-:W-:Y:S05]  /*5090*/  WARPSYNC.COLLECTIVE R118, `(.L_x_19953) ;  /* 0x0000000076087348 */ /* 0x000fea0003c00000 */
[----:B------:R0:W1:Y:S02]  /*50a0*/  SHFL.BFLY P2, R117, R123, R121, R119 ;  /* 0x0c0000797b757389 */ /* 0x0000640000040077 */
[----:B01----:R-:W-:Y:S05]  /*50b0*/  ENDCOLLECTIVE ;  /* 0x000000000000791b */ /* 0x003fea0003800000 */
.L_x_19953:
[----:B------:R-:W-:Y:S01]  /*50c0*/  MOV R121, 0x10 ;  /* 0x0000001000797802 */ /* 0x000fe20000000f00 */
[----:B------:R-:W-:-:S07]  /*50d0*/  FADD.FTZ R123, R125, R117 ;  /* 0x000000757d7b7221 */ /* 0x000fce0000010000 */
[----:B------:R-:W-:Y:S05]  /*50e0*/  WARPSYNC.COLLECTIVE R118, `(.L_x_19954) ;  /* 0x0000000076087348 */ /* 0x000fea0003c00000 */
[----:B------:R0:W1:Y:S02]  /*50f0*/  SHFL.BFLY P2, R117, R123, R121, R119 ;  /* 0x0c0000797b757389 */ /* 0x0000640000040077 */
[----:B01----:R-:W-:Y:S05]  /*5100*/  ENDCOLLECTIVE ;  /* 0x000000000000791b */ /* 0x003fea0003800000 */
.L_x_19954:
[----:B------:R-:W-:Y:S05]  /*5110*/  BRA `(.L_x_19955) ;  /* 0xffffffe000d87947 */ /* 0x000fea000383ffff */
.L_x_19956:
        /* <DEDUP_REMOVED lines=14> */
.L_x_33295:


//--------------------- .text._ZN10layer_norm31ln_parallel_residual_fwd_kernelINS_13Kernel_traitsI6__halfS2_fS2_fjLj1536ELj1ELj4ELj1ELj16ENS_18Kernel_traits_baseILj1536ES2_S2_fS2_fjLj128EEEEELb1ELb0ELb0EEEvNS_9FwdParamsE --------------------------
	.section	.text._ZN10layer_norm31ln_parallel_residual_fwd_kernelINS_13Kernel_traitsI6__halfS2_fS2_fjLj1536ELj1ELj4ELj1ELj16ENS_18Kernel_traits_baseILj1536ES2_S2_fS2_fjLj128EEEEELb1ELb0ELb0EEEvNS_9FwdParamsE,"ax",@progbits
	.align	128
        .global         _ZN10layer_norm31ln_parallel_residual_fwd_kernelINS_13Kernel_traitsI6__halfS2_fS2_fjLj1536ELj1ELj4ELj1ELj16ENS_18Kernel_traits_baseILj1536ES2_S2_fS2_fjLj128EEEEELb1ELb0ELb0EEEvNS_9FwdParamsE
        .type           _ZN10layer_norm31ln_parallel_residual_fwd_kernelINS_13Kernel_traitsI6__halfS2_fS2_fjLj1536ELj1ELj4ELj1ELj16ENS_18Kernel_traits_baseILj1536ES2_S2_fS2_fjLj128EEEEELb1ELb0ELb0EEEvNS_9FwdParamsE,@function
        .size           _ZN10layer_norm31ln_parallel_residual_fwd_kernelINS_13Kernel_traitsI6__halfS2_fS2_fjLj1536ELj1ELj4ELj1ELj16ENS_18Kernel_traits_baseILj1536ES2_S2_fS2_fjLj128EEEEELb1ELb0ELb0EEEvNS_9FwdParamsE,(.L_x_33296 - _ZN10layer_norm31ln_parallel_residual_fwd_kernelINS_13Kernel_traitsI6__halfS2_fS2_fjLj1536ELj1ELj4ELj1ELj16ENS_18Kernel_traits_baseILj1536ES2_S2_fS2_fjLj128EEEEELb1ELb0ELb0EEEvNS_9FwdParamsE)
        .other          _ZN10layer_norm31ln_parallel_residual_fwd_kernelINS_13Kernel_traitsI6__halfS2_fS2_fjLj1536ELj1ELj4ELj1ELj16ENS_18Kernel_traits_baseILj1536ES2_S2_fS2_fjLj128EEEEELb1ELb0ELb0EEEvNS_9FwdParamsE,@"STO_CUDA_ENTRY STV_DEFAULT"
_ZN10layer_norm31ln_parallel_residual_fwd_kernelINS_13Kernel_traitsI6__halfS2_fS2_fjLj1536ELj1ELj4ELj1ELj16ENS_18Kernel_traits_baseILj1536ES2_S2_fS2_fjLj128EEEEELb1ELb0ELb0EEEvNS_9FwdParamsE:
.text._ZN10layer_norm31ln_parallel_residual_fwd_kernelINS_13Kernel_traitsI6__halfS2_fS2_fjLj1536ELj1ELj4ELj1ELj16ENS_18Kernel_traits_baseILj1536ES2_S2_fS2_fjLj128EEEEELb1ELb0ELb0EEEvNS_9FwdParamsE:
        /* <DEDUP_REMOVED lines=52> */
[----:B------:R-:W-:-:S06]  /*0340*/  @P5 LOP3.LUT R0, R0, 0x20, RZ, 0xfc, !PT ;  /* 0x0000002000005812 */ /* 0x000fcc00078efcff */
[----:B------:R-:W1:Y:S01]  /*0350*/  LDC.64 R50, c[0x0][0x3d8] ;  /* 0x0000f600ff327b82 */ /* 0x000e620000000a00 */
[----:B--2---:R-:W-:-:S07]  /*0360*/  @P0 IMAD.WIDE.U32 R44, R0, 0x10, R44 ;  /* 0x00000010002c0825 */ /* 0x004fce00078e002c */
[----:B------:R-:W2:Y:S01]  /*0370*/  LDC.64 R52, c[0x0][0x3d0] ;  /* 0x0000f400ff347b82 */ /* 0x000ea20000000a00 */
[----:B---3--:R-:W-:-:S07]  /*0380*/  @P0 IMAD.WIDE.U32 R46, R0, 0x10, R46 ;  /* 0x00000010002e0825 */ /* 0x008fce00078e002e */
[----:B------:R-:W3:Y:S01]  /*0390*/  LDC.64 R54, c[0x0][0x3d8] ;  /* 0x0000f600ff367b82 */ /* 0x000ee20000000a00 */
[----:B------:R-:W-:-:S07]  /*03a0*/  @P0 VIADD R0, R0, 0x20 ;  /* 0x0000002000000836 */ /* 0x000fce0000000000 */
[----:B------:R-:W4:Y:S01]  /*03b0*/  LDC.64 R56, c[0x0][0x3d0] ;  /* 0x0000f400ff387b82 */ /* 0x000f220000000a00 */
[----:B0-----:R-:W-:-:S07]  /*03c0*/  @P1 IMAD.WIDE.U32 R48, R0, 0x10, R48 ;  /* 0x0000001000301825 */ /* 0x001fce00078e0030 */
[----:B------:R-:W0:Y:S01]  /*03d0*/  LDC.64 R58, c[0x0][0x3d8] ;  /* 0x0000f600ff3a7b82 */ /* 0x000e220000000a00 */
[----:B-1----:R-:W-:Y:S01]  /*03e0*/  @P1 IMAD.WIDE.U32 R50, R0, 0x10, R50 ;  /* 0x0000001000321825 */ /* 0x002fe200078e0032 */
[----:B------:R-:W-:-:S03]  /*03f0*/  ISETP.GE.U32.AND P4, PT, R177, 0xc0, PT ;  /* 0x000000c0b100780c */ /* 0x000fc60003f86070 */
[----:B------:R-:W-:Y:S01]  /*0400*/  HFMA2 R70, -RZ, RZ, 0, 0 ;  /* 0x00000000ff467431 */ /* 0x000fe200000001ff */
[----:B------:R-:W5:Y:S01]  /*0410*/  @P5 LDG.E.128 R168, desc[UR6][R40.64] ;  /* 0x0000000628a85981 */ /* 0x000f62000c1e1d00 */
[----:B------:R-:W-:Y:S01]  /*0420*/  @P1 VIADD R0, R0, 0x20 ;  /* 0x0000002000001836 */ /* 0x000fe20000000000 */
[----:B------:R-:W-:Y:S01]  /*0430*/  @P5 LOP3.LUT R187, R187, 0x200, RZ, 0xfc, !PT ;  /* 0x00000200bbbb5812 */ /* 0x000fe200078efcff */
[----:B------:R-:W-:Y:S01]  /*0440*/  IMAD.MOV.U32 R78, RZ, RZ, RZ ;  /* 0x000000ffff4e7224 */ /* 0x000fe200078e00ff */
[----:B------:R1:W5:Y:S01]  /*0450*/  @P5 LDG.E.128 R4, desc[UR6][R42.64] ;  /* 0x000000062a045981 */ /* 0x000362000c1e1d00 */
[C---:B--2---:R-:W-:Y:S01]  /*0460*/  @P2 IMAD.WIDE.U32 R52, R0.reuse, 0x10, R52 ;  /* 0x0000001000342825 */ /* 0x044fe200078e0034 */
[----:B------:R-:W-:Y:S02]  /*0470*/  CS2R R76, SRZ ;  /* 0x00000000004c7805 */ /* 0x000fe4000001ff00 */
[----:B------:R-:W-:Y:S01]  /*0480*/  CS2R R72, SRZ ;  /* 0x0000000000487805 */ /* 0x000fe2000001ff00 */
[----:B------:R-:W5:Y:S01]  /*0490*/  @P0 LDG.E.128 R8, desc[UR6][R44.64] ;  /* 0x000000062c080981 */ /* 0x000f62000c1e1d00 */
[C---:B---3--:R-:W-:Y:S01]  /*04a0*/  @P2 IMAD.WIDE.U32 R54, R0.reuse, 0x10, R54 ;  /* 0x0000001000362825 */ /* 0x048fe200078e0036 */
[----:B------:R-:W-:-:S02]  /*04b0*/  @P2 IADD3 R0, PT, PT, R0, 0x20, RZ ;  /* 0x0000002000002810 */ /* 0x000fc40007ffe0ff */
[----:B------:R-:W-:Y:S01]  /*04c0*/  CS2R R68, SRZ ;  /* 0x0000000000447805 */ /* 0x000fe2000001ff00 */
[----:B------:R2:W5:Y:S02]  /*04d0*/  @P0 LDG.E.128 R12, desc[UR6][R46.64] ;  /* 0x000000062e0c0981 */ /* 0x000564000c1e1d00 */
[C---:B----4-:R-:W-:Y:S02]  /*04e0*/  @P3 IMAD.WIDE.U32 R56, R0.reuse, 0x10, R56 ;  /* 0x0000001000383825 */ /* 0x050fe400078e0038 */
[----:B------:R-:W5:Y:S02]  /*04f0*/  @P1 LDG.E.128 R16, desc[UR6][R48.64] ;  /* 0x0000000630101981 */ /* 0x000f64000c1e1d00 */
[----:B0-----:R-:W-:Y:S02]  /*0500*/  @P3 IMAD.WIDE.U32 R58, R0, 0x10, R58 ;  /* 0x00000010003a3825 */ /* 0x001fe400078e003a */
[----:B------:R0:W5:Y:S01]  /*0510*/  @P1 LDG.E.128 R20, desc[UR6][R50.64] ;  /* 0x0000000632141981 */ /* 0x000162000c1e1d00 */
[----:B------:R-:W-:-:S02]  /*0520*/  CS2R R64, SRZ ;  /* 0x0000000000407805 */ /* 0x000fc4000001ff00 */
[----:B------:R-:W-:Y:S01]  /*0530*/  CS2R R60, SRZ ;  /* 0x00000000003c7805 */ /* 0x000fe2000001ff00 */
[----:B------:R-:W-:Y:S01]  /*0540*/  IMAD.MOV.U32 R74, RZ, RZ, RZ ;  /* 0x000000ffff4a7224 */ /* 0x000fe200078e00ff */
[----:B------:R3:W5:Y:S01]  /*0550*/  @P2 LDG.E.128 R24, desc[UR6][R52.64] ;  /* 0x0000000634182981 */ /* 0x000762000c1e1d00 */
[----:B------:R-:W-:Y:S01]  /*0560*/  IMAD.MOV.U32 R66, RZ, RZ, RZ ;  /* 0x000000ffff427224 */ /* 0x000fe200078e00ff */
[----:B-1----:R-:W-:Y:S01]  /*0570*/  CS2R R42, SRZ ;  /* 0x00000000002a7805 */ /* 0x002fe2000001ff00 */
[----:B------:R-:W-:Y:S01]  /*0580*/  IMAD.MOV.U32 R62, RZ, RZ, RZ ;  /* 0x000000ffff3e7224 */ /* 0x000fe200078e00ff */
[----:B------:R1:W5:Y:S01]  /*0590*/  @P2 LDG.E.128 R28, desc[UR6][R54.64] ;  /* 0x00000006361c2981 */ /* 0x000362000c1e1d00 */
[----:B------:R-:W-:Y:S02]  /*05a0*/  CS2R R40, SRZ ;  /* 0x0000000000287805 */ /* 0x000fe4000001ff00 */
[----:B--2---:R-:W-:Y:S02]  /*05b0*/  CS2R R46, SRZ ;  /* 0x00000000002e7805 */ /* 0x004fe4000001ff00 */
[----:B------:R-:W-:Y:S01]  /*05c0*/  CS2R R44, SRZ ;  /* 0x00000000002c7805 */ /* 0x000fe2000001ff00 */
[----:B------:R2:W5:Y:S01]  /*05d0*/  @P3 LDG.E.128 R32, desc[UR6][R56.64] ;  /* 0x0000000638203981 */ /* 0x000562000c1e1d00 */
[----:B0-----:R-:W-:-:S02]  /*05e0*/  CS2R R50, SRZ ;  /* 0x0000000000327805 */ /* 0x001fc4000001ff00 */
[----:B------:R-:W-:Y:S02]  /*05f0*/  CS2R R48, SRZ ;  /* 0x0000000000307805 */ /* 0x000fe4000001ff00 */
[----:B---3--:R-:W-:Y:S01]  /*0600*/  CS2R R52, SRZ ;  /* 0x0000000000347805 */ /* 0x008fe2000001ff00 */
[----:B------:R0:W5:Y:S01]  /*0610*/  @P3 LDG.E.128 R36, desc[UR6][R58.64] ;  /* 0x000000063a243981 */ /* 0x000162000c1e1d00 */
[----:B------:R-:W-:Y:S02]  /*0620*/  @P5 MOV R63, RZ ;  /* 0x000000ff003f5202 */ /* 0x000fe40000000f00 */
[----:B-1----:R-:W-:Y:S01]  /*0630*/  CS2R R54, SRZ ;  /* 0x0000000000367805 */ /* 0x002fe2000001ff00 */
[----:B------:R-:W-:Y:S01]  /*0640*/  @P0 IMAD.MOV.U32 R67, RZ, RZ, RZ ;  /* 0x000000ffff430224 */ /* 0x000fe200078e00ff */
[----:B------:R-:W-:Y:S01]  /*0650*/  @P2 MOV R75, RZ ;  /* 0x000000ff004b2202 */ /* 0x000fe20000000f00 */
[----:B------:R-:W-:Y:S01]  /*0660*/  @P1 IMAD.MOV.U32 R71, RZ, RZ, RZ ;  /* 0x000000ffff471224 */ /* 0x000fe200078e00ff */
[----:B--2---:R-:W-:Y:S01]  /*0670*/  CS2R R56, SRZ ;  /* 0x0000000000387805 */ /* 0x004fe2000001ff00 */
[----:B------:R-:W-:-:S02]  /*0680*/  @P3 IMAD.MOV.U32 R79, RZ, RZ, RZ ;  /* 0x000000ffff4f3224 */ /* 0x000fc400078e00ff */
[----:B------:R-:W-:Y:S01]  /*0690*/  @P3 VIADD R0, R0, 0x20 ;  /* 0x0000002000003836 */ /* 0x000fe20000000000 */
[----:B0-----:R-:W-:Y:S01]  /*06a0*/  CS2R R58, SRZ ;  /* 0x00000000003a7805 */ /* 0x001fe2000001ff00 */
        /* <DEDUP_REMOVED lines=32> */
.L_x_19959:
        /* <DEDUP_REMOVED lines=12> */
[----:B-1----:R-:W-:-:S07]  /*0970*/  @P5 IMAD.WIDE.U32 R68, R0, 0x10, R68 ;  /* 0x0000001000445825 */ /* 0x002fce00078e0044 */
[----:B------:R-:W1:Y:S08]  /*0980*/  LDC.64 R84, c[0x0][0x3d8] ;  /* 0x0000f600ff547b82 */ /* 0x000e700000000a00 */
[----:B------:R-:W4:Y:S08]  /*0990*/  LDC.64 R88, c[0x0][0x3d0] ;  /* 0x0000f400ff587b82 */ /* 0x000f300000000a00 */
[----:B------:R-:W4:Y:S08]  /*09a0*/  LDC.64 R90, c[0x0][0x3d8] ;  /* 0x0000f600ff5a7b82 */ /* 0x000f300000000a00 */
[----:B------:R-:W4:Y:S08]  /*09b0*/  LDC.64 R94, c[0x0][0x3d0] ;  /* 0x0000f400ff5e7b82 */ /* 0x000f300000000a00 */
[----:B------:R-:W4:Y:S01]  /*09c0*/  LDC.64 R96, c[0x0][0x3d8] ;  /* 0x0000f600ff607b82 */ /* 0x000f220000000a00 */
[----:B------:R-:W-:Y:S01]  /*09d0*/  ISETP.GE.U32.AND P4, PT, R177, 0xc0, PT ;  /* 0x000000c0b100780c */ /* 0x000fe20003f86070 */
[----:B------:R-:W-:Y:S01]  /*09e0*/  HFMA2 R74, -RZ, RZ, 0, 0 ;  /* 0x00000000ff4a7431 */ /* 0x000fe200000001ff */
[----:B------:R-:W5:Y:S01]  /*09f0*/  @P5 LDG.E.128 R168, desc[UR6][R64.64] ;  /* 0x0000000640a85981 */ /* 0x000f62000c1e1d00 */
[----:B------:R-:W-:-:S04]  /*0a00*/  @P5 LOP3.LUT R187, R187, 0x200, RZ, 0xfc, !PT ;  /* 0x00000200bbbb5812 */ /* 0x000fc800078efcff */
[----:B------:R-:W2:Y:S01]  /*0a10*/  @P5 LDC.64 R60, c[0x0][0x440] ;  /* 0x00011000ff3c5b82 */ /* 0x000ea20000000a00 */
[----:B------:R-:W5:Y:S07]  /*0a20*/  @P5 LDG.E.128 R4, desc[UR6][R68.64] ;  /* 0x0000000644045981 */ /* 0x000f6e000c1e1d00 */
[----:B------:R-:W0:Y:S08]  /*0a30*/  @P0 LDC.64 R80, c[0x0][0x440] ;  /* 0x00011000ff500b82 */ /* 0x000e300000000a00 */
[----:B------:R-:W4:Y:S08]  /*0a40*/  @P1 LDC.64 R86, c[0x0][0x440] ;  /* 0x00011000ff561b82 */ /* 0x000f300000000a00 */
[----:B------:R-:W4:Y:S01]  /*0a50*/  @P2 LDC.64 R92, c[0x0][0x440] ;  /* 0x00011000ff5c2b82 */ /* 0x000f220000000a00 */
[C---:B--2---:R-:W-:Y:S01]  /*0a60*/  @P5 IMAD.WIDE.U32 R60, R0.reuse, 0x10, R60 ;  /* 0x00000010003c5825 */ /* 0x044fe200078e003c */
[----:B------:R-:W-:-:S06]  /*0a70*/  @P5 LOP3.LUT R0, R0, 0x20, RZ, 0xfc, !PT ;  /* 0x0000002000005812 */ /* 0x000fcc00078efcff */
[----:B------:R-:W2:Y:S01]  /*0a80*/  @P3 LDC.64 R98, c[0x0][0x440] ;  /* 0x00011000ff623b82 */ /* 0x000ea20000000a00 */
[C---:B------:R-:W-:Y:S01]  /*0a90*/  @P0 IMAD.WIDE.U32 R72, R0.reuse, 0x10, R72 ;  /* 0x0000001000480825 */ /* 0x040fe200078e0048 */
[----:B------:R-:W5:Y:S03]  /*0aa0*/  @P5 LD.E.128 R56, desc[UR6][R60.64] ;  /* 0x000000063c385980 */ /* 0x000f66000c101d00 */
[C---:B---3--:R-:W-:Y:S01]  /*0ab0*/  @P0 IMAD.WIDE.U32 R76, R0.reuse, 0x10, R76 ;  /* 0x00000010004c0825 */ /* 0x048fe200078e004c */
[----:B------:R-:W5:Y:S03]  /*0ac0*/  @P0 LDG.E.128 R8, desc[UR6][R72.64] ;  /* 0x0000000648080981 */ /* 0x000f66000c1e1d00 */
[C---:B0-----:R-:W-:Y:S01]  /*0ad0*/  @P0 IMAD.WIDE.U32 R80, R0.reuse, 0x10, R80 ;  /* 0x0000001000500825 */ /* 0x041fe200078e0050 */
[----:B------:R0:W5:Y:S03]  /*0ae0*/  @P0 LDG.E.128 R12, desc[UR6][R76.64] ;  /* 0x000000064c0c0981 */ /* 0x000166000c1e1d00 */
[----:B------:R-:W-:Y:S01]  /*0af0*/  @P0 VIADD R0, R0, 0x20 ;  /* 0x0000002000000836 */ /* 0x000fe20000000000 */
[----:B------:R3:W5:Y:S03]  /*0b00*/  @P0 LD.E.128 R52, desc[UR6][R80.64] ;  /* 0x0000000650340980 */ /* 0x000766000c101d00 */
[----:B------:R-:W-:-:S04]  /*0b10*/  @P1 IMAD.WIDE.U32 R82, R0, 0x10, R82 ;  /* 0x0000001000521825 */ /* 0x000fc800078e0052 */
[C---:B-1----:R-:W-:Y:S01]  /*0b20*/  @P1 IMAD.WIDE.U32 R84, R0.reuse, 0x10, R84 ;  /* 0x0000001000541825 */ /* 0x042fe200078e0054 */
[----:B------:R3:W5:Y:S03]  /*0b30*/  @P1 LDG.E.128 R16, desc[UR6][R82.64] ;  /* 0x0000000652101981 */ /* 0x000766000c1e1d00 */
[C---:B----4-:R-:W-:Y:S01]  /*0b40*/  @P1 IMAD.WIDE.U32 R86, R0.reuse, 0x10, R86 ;  /* 0x0000001000561825 */ /* 0x050fe200078e0056 */
        /* <DEDUP_REMOVED lines=17> */
[----:B0-----:R-:W-:-:S02]  /*0c60*/  CS2R R76, SRZ ;  /* 0x00000000004c7805 */ /* 0x001fc4000001ff00 */
        /* <DEDUP_REMOVED lines=8> */
[----:B------:R-:W-:Y:S01]  /*0cf0*/  @P1 MOV R71, RZ ;  /* 0x000000ff00471202 */ /* 0x000fe20000000f00 */
[----:B------:R-:W-:Y:S01]  /*0d00*/  @P0 IMAD.MOV.U32 R67, RZ, RZ, RZ ;  /* 0x000000ffff430224 */ /* 0x000fe200078e00ff */
[----:B------:R-:W-:Y:S01]  /*0d10*/  @P3 IADD3 R0, PT, PT, R0, 0x20, RZ ;  /* 0x0000002000003810 */ /* 0x000fe20007ffe0ff */
[----:B------:R-:W-:-:S02]  /*0d20*/  @P2 IMAD.MOV.U32 R75, RZ, RZ, RZ ;  /* 0x000000ffff4b2224 */ /* 0x000fc400078e00ff */
        /* <DEDUP_REMOVED lines=24> */
.L_x_19958:
        /* <DEDUP_REMOVED lines=91> */
.L_x_19961:
        /* <DEDUP_REMOVED lines=13> */
[----:B-1----:R-:W-:-:S07]  /*1530*/  @P5 IMAD.WIDE.U32 R48, R0, 0x10, R48 ;  /* 0x0000001000305825 */ /* 0x002fce00078e0030 */
[----:B------:R-:W1:Y:S01]  /*1540*/  LDC.64 R104, c[0x0][0x3d0] ;  /* 0x0000f400ff687b82 */ /* 0x000e620000000a00 */
[C---:B--2---:R-:W-:Y:S01]  /*1550*/  @P5 IMAD.WIDE.U32 R44, R0.reuse, 0x10, R44 ;  /* 0x00000010002c5825 */ /* 0x044fe200078e002c */
[----:B------:R-:W-:-:S06]  /*1560*/  @P5 LOP3.LUT R0, R0, 0x20, RZ, 0xfc, !PT ;  /* 0x0000002000005812 */ /* 0x000fcc00078efcff */
[----:B------:R-:W2:Y:S01]  /*1570*/  LDC.64 R108, c[0x0][0x3d8] ;  /* 0x0000f600ff6c7b82 */ /* 0x000ea20000000a00 */
[----:B---3--:R-:W-:-:S07]  /*1580*/  @P0 IMAD.WIDE.U32 R102, R0, 0x10, R96 ;  /* 0x0000001000660825 */ /* 0x008fce00078e0060 */
        /* <DEDUP_REMOVED lines=8> */
[----:B------:R4:W5:Y:S01]  /*1610*/  @P5 LDG.E.128 R168, desc[UR6][R40.64] ;  /* 0x0000000628a85981 */ /* 0x000962000c1e1d00 */
[----:B------:R-:W-:-:S05]  /*1620*/  @P5 LOP3.LUT R187, R187, 0x200, RZ, 0xfc, !PT ;  /* 0x00000200bbbb5812 */ /* 0x000fca00078efcff */
[----:B------:R-:W1:Y:S01]  /*1630*/  @P0 LDC.64 R56, c[0x0][0x438] ;  /* 0x00010e00ff380b82 */ /* 0x000e620000000a00 */
[----:B------:R4:W5:Y:S07]  /*1640*/  @P5 LD.E.128 R60, desc[UR6][R44.64] ;  /* 0x000000062c3c5980 */ /* 0x00096e000c101d00 */
[----:B------:R-:W2:Y:S01]  /*1650*/  @P1 LDC.64 R106, c[0x0][0x438] ;  /* 0x00010e00ff6a1b82 */ /* 0x000ea20000000a00 */
[----:B------:R4:W5:Y:S07]  /*1660*/  @P5 LDG.E.128 R4, desc[UR6][R48.64] ;  /* 0x0000000630045981 */ /* 0x00096e000c1e1d00 */
[----:B------:R-:W0:Y:S08]  /*1670*/  @P2 LDC.64 R112, c[0x0][0x438] ;  /* 0x00010e00ff702b82 */ /* 0x000e300000000a00 */
[----:B------:R-:W4:Y:S01]  /*1680*/  @P3 LDC.64 R118, c[0x0][0x438] ;  /* 0x00010e00ff763b82 */ /* 0x000f220000000a00 */
[----:B-1----:R-:W-:-:S04]  /*1690*/  @P0 IMAD.WIDE.U32 R100, R0, 0x10, R56 ;  /* 0x0000001000640825 */ /* 0x002fc800078e0038 */
[----:B------:R-:W-:Y:S01]  /*16a0*/  @P0 VIADD R0, R0, 0x20 ;  /* 0x0000002000000836 */ /* 0x000fe20000000000 */
[----:B------:R-:W5:Y:S02]  /*16b0*/  @P0 LD.E.128 R64, desc[UR6][R100.64] ;  /* 0x0000000664400980 */ /* 0x000f64000c101d00 */
[----:B------:R-:W1:Y:S01]  /*16c0*/  LDC.64 R96, c[0x0][0x3d8] ;  /* 0x0000f600ff607b82 */ /* 0x000e620000000a00 */
[----:B------:R-:W-:-:S04]  /*16d0*/  @P1 IMAD.WIDE.U32 R104, R0, 0x10, R104 ;  /* 0x0000001000681825 */ /* 0x000fc800078e0068 */
[C---:B--2---:R-:W-:Y:S01]  /*16e0*/  @P1 IMAD.WIDE.U32 R106, R0.reuse, 0x10, R106 ;  /* 0x00000010006a1825 */ /* 0x044fe200078e006a */
[----:B------:R-:W5:Y:S02]  /*16f0*/  @P1 LDG.E.128 R16, desc[UR6][R104.64] ;  /* 0x0000000668101981 */ /* 0x000f64000c1e1d00 */
[----:B------:R-:W2:Y:S01]  /*1700*/  LDC.64 R52, c[0x0][0x3d0] ;  /* 0x0000f400ff347b82 */ /* 0x000ea20000000a00 */
[C---:B------:R-:W-:Y:S01]  /*1710*/  @P1 IMAD.WIDE.U32 R108, R0.reuse, 0x10, R108 ;  /* 0x00000010006c1825 */ /* 0x040fe200078e006c */
[----:B------:R-:W5:Y:S03]  /*1720*/  @P1 LD.E.128 R68, desc[UR6][R106.64] ;  /* 0x000000066a441980 */ /* 0x000f66000c101d00 */
[----:B------:R-:W-:Y:S01]  /*1730*/  @P1 VIADD R0, R0, 0x20 ;  /* 0x0000002000001836 */ /* 0x000fe20000000000 */
[----:B------:R-:W5:Y:S02]  /*1740*/  @P1 LDG.E.128 R20, desc[UR6][R108.64] ;  /* 0x000000066c141981 */ /* 0x000f64000c1e1d00 */
[----:B------:R-:W2:Y:S01]  /*1750*/  @P4 LDC.64 R56, c[0x0][0x438] ;  /* 0x00010e00ff384b82 */ /* 0x000ea20000000a00 */
[----:B---3--:R-:W-:-:S04]  /*1760*/  @P2 IMAD.WIDE.U32 R110, R0, 0x10, R110 ;  /* 0x00000010006e2825 */ /* 0x008fc800078e006e */
[C---:B0-----:R-:W-:Y:S01]  /*1770*/  @P2 IMAD.WIDE.U32 R112, R0.reuse, 0x10, R112 ;  /* 0x0000001000702825 */ /* 0x041fe200078e0070 */
[----:B------:R-:W5:Y:S03]  /*1780*/  @P2 LDG.E.128 R24, desc[UR6][R110.64] ;  /* 0x000000066e182981 */ /* 0x000f66000c1e1d00 */
[C---:B------:R-:W-:Y:S01]  /*1790*/  @P2 IMAD.WIDE.U32 R114, R0.reuse, 0x10, R114 ;  /* 0x0000001000722825 */ /* 0x040fe200078e0072 */
[----:B------:R-:W-:Y:S01]  /*17a0*/  @P2 IADD3 R0, PT, PT, R0, 0x20, RZ ;  /* 0x0000002000002810 */ /* 0x000fe20007ffe0ff */
[----:B------:R-:W5:Y:S04]  /*17b0*/  @P2 LD.E.128 R72, desc[UR6][R112.64] ;  /* 0x0000000670482980 */ /* 0x000f68000c101d00 */
[C---:B----4-:R-:W-:Y:S01]  /*17c0*/  @P3 IMAD.WIDE.U32 R116, R0.reuse, 0x10, R116 ;  /* 0x0000001000743825 */ /* 0x050fe200078e0074 */
[----:B------:R-:W5:Y:S03]  /*17d0*/  @P2 LDG.E.128 R28, desc[UR6][R114.64] ;  /* 0x00000006721c2981 */ /* 0x000f66000c1e1d00 */
[C---:B------:R-:W-:Y:S01]  /*17e0*/  @P3 IMAD.WIDE.U32 R118, R0.reuse, 0x10, R118 ;  /* 0x0000001000763825 */ /* 0x040fe200078e0076 */
[----:B------:R-:W5:Y:S03]  /*17f0*/  @P3 LDG.E.128 R32, desc[UR6][R116.64] ;  /* 0x0000000674203981 */ /* 0x000f66000c1e1d00 */
[C---:B------:R-:W-:Y:S01]  /*1800*/  @P3 IMAD.WIDE.U32 R120, R0.reuse, 0x10, R120 ;  /* 0x0000001000783825 */ /* 0x040fe200078e0078 */
[----:B------:R-:W5:Y:S03]  /*1810*/  @P3 LD.E.128 R76, desc[UR6][R118.64] ;  /* 0x00000006764c3980 */ /* 0x000f66000c101d00 */
[----:B------:R-:W-:Y:S01]  /*1820*/  @P3 VIADD R0, R0, 0x20 ;  /* 0x0000002000003836 */ /* 0x000fe20000000000 */
[----:B------:R-:W5:Y:S03]  /*1830*/  @P3 LDG.E.128 R36, desc[UR6][R120.64] ;  /* 0x0000000678243981 */ /* 0x000f66000c1e1d00 */
[----:B-1----:R-:W-:-:S04]  /*1840*/  @P4 IMAD.WIDE.U32 R96, R0, 0x10, R96 ;  /* 0x0000001000604825 */ /* 0x002fc800078e0060 */
[C---:B--2---:R-:W-:Y:S01]  /*1850*/  @P4 IMAD.WIDE.U32 R52, R0.reuse, 0x10, R52 ;  /* 0x0000001000344825 */ /* 0x044fe200078e0034 */
[----:B------:R-:W5:Y:S03]  /*1860*/  @P4 LDG.E.128 R80, desc[UR6][R96.64] ;  /* 0x0000000660504981 */ /* 0x000f66000c1e1d00 */
[----:B------:R-:W-:Y:S01]  /*1870*/  @P4 IMAD.WIDE.U32 R56, R0, 0x10, R56 ;  /* 0x0000001000384825 */ /* 0x000fe200078e0038 */
[----:B------:R0:W5:Y:S01]  /*1880*/  @P4 LDG.E.128 R84, desc[UR6][R52.64] ;  /* 0x0000000634544981 */ /* 0x000162000c1e1d00 */
[----:B------:R-:W-:Y:S02]  /*1890*/  CS2R R40, SRZ ;  /* 0x0000000000287805 */ /* 0x000fe4000001ff00 */
[----:B------:R-:W-:Y:S01]  /*18a0*/  CS2R R44, SRZ ;  /* 0x00000000002c7805 */ /* 0x000fe2000001ff00 */
[----:B------:R-:W-:Y:S01]  /*18b0*/  IMAD.MOV.U32 R42, RZ, RZ, RZ ;  /* 0x000000ffff2a7224 */ /* 0x000fe200078e00ff */
[----:B------:R1:W5:Y:S01]  /*18c0*/  @P4 LD.E.128 R88, desc[UR6][R56.64] ;  /* 0x0000000638584980 */ /* 0x000362000c101d00 */
[----:B------:R-:W-:Y:S01]  /*18d0*/  IMAD.MOV.U32 R50, RZ, RZ, RZ ;  /* 0x000000ffff327224 */ /* 0x000fe200078e00ff */
[----:B------:R-:W-:Y:S01]  /*18e0*/  CS2R R48, SRZ ;  /* 0x0000000000307805 */ /* 0x000fe2000001ff00 */
[----:B------:R-:W-:Y:S01]  /*18f0*/  IMAD.MOV.U32 R54, RZ, RZ, RZ ;  /* 0x000000ffff367224 */ /* 0x000fe200078e00ff */
[----:B------:R-:W-:Y:S01]  /*1900*/  MOV R58, RZ ;  /* 0x000000ff003a7202 */ /* 0x000fe20000000f00 */
[----:B------:R-:W-:Y:S01]  /*1910*/  @P5 IMAD.MOV.U32 R59, RZ, RZ, RZ ;  /* 0x000000ffff3b5224 */ /* 0x000fe200078e00ff */
[----:B0-----:R-:W-:Y:S01]  /*1920*/  CS2R R52, SRZ ;  /* 0x0000000000347805 */ /* 0x001fe2000001ff00 */
[----:B------:R-:W-:Y:S01]  /*1930*/  @P0 IMAD.MOV.U32 R55, RZ, RZ, RZ ;  /* 0x000000ffff370224 */ /* 0x000fe200078e00ff */
[----:B------:R-:W-:Y:S01]  /*1940*/  @P1 MOV R51, RZ ;  /* 0x000000ff00331202 */ /* 0x000fe20000000f00 */
[----:B------:R-:W-:Y:S01]  /*1950*/  @P2 IMAD.MOV.U32 R47, RZ, RZ, RZ ;  /* 0x000000ffff2f2224 */ /* 0x000fe200078e00ff */
[----:B-1----:R-:W-:Y:S01]  /*1960*/  CS2R R56, SRZ ;  /* 0x0000000000387805 */ /* 0x002fe2000001ff00 */
[----:B------:R-:W-:Y:S01]  /*1970*/  @P3 IMAD.MOV.U32 R43, RZ, RZ, RZ ;  /* 0x000000ffff2b3224 */ /* 0x000fe200078e00ff */
[----:B------:R-:W-:-:S02]  /*1980*/  @P4 CS2R R94, SRZ ;  /* 0x00000000005e4805 */ /* 0x000fc4000001ff00 */
[----:B------:R-:W-:-:S07]  /*1990*/  @P4 CS2R R92, SRZ ;  /* 0x00000000005c4805 */ /* 0x000fce000001ff00 */
.L_x_19960:
[----:B------:R-:W-:Y:S05]  /*19a0*/  BSYNC.RECONVERGENT B0 ;  /* 0x0000000000007941 */ /* 0x000fea0003800200 */
.L_x_19957:
        /* <DEDUP_REMOVED lines=10> */
[----:B------:R-:W-:Y:S01]  /*1a50*/  VIADD R102, R3, 0xbb67ae85 ;  /* 0xbb67ae8503667836 */ /* 0x000fe20000000000 */
[----:B------:R-:W1:Y:S03]  /*1a60*/  LDCU UR10, c[0x0][0x408] ;  /* 0x00008100ff0a77ac */ /* 0x000e660008000800 */
[C---:B------:R-:W-:Y:S01]  /*1a70*/  IMAD.HI.U32 R96, R97.reuse, -0x326172a9, RZ ;  /* 0xcd9e8d5761607827 */ /* 0x040fe200078e00ff */
[----:B------:R-:W2:Y:S03]  /*1a80*/  LDCU UR13, c[0x0][0x388] ;  /* 0x00007100ff0d77ac */ /* 0x000ea60008000800 */
[----:B------:R-:W-:Y:S01]  /*1a90*/  IMAD R97, R97, -0x326172a9, RZ ;  /* 0xcd9e8d5761617824 */ /* 0x000fe200078e02ff */
[----:B------:R-:W3:Y:S01]  /*1aa0*/  LDCU.U8 UR11, c[0x0][0x410] ;  /* 0x00008200ff0b77ac */ /* 0x000ee20008000000 */
[----:B------:R-:W4:Y:S01]  /*1ab0*/  LDCU UR12, c[0x0][0x448] ;  /* 0x00008900ff0c77ac */ /* 0x000f220008000800 */
[----:B0-----:R-:W-:Y:S01]  /*1ac0*/  IMAD R167, R0, UR5, R167 ;  /* 0x0000000500a77c24 */ /* 0x001fe2000f8e02a7 */
[----:B------:R-:W0:Y:S03]  /*1ad0*/  LDCU.64 UR4, c[0x0][0x398] ;  /* 0x00007300ff0477ac */ /* 0x000e260008000a00 */
[C---:B------:R-:W-:Y:S01]  /*1ae0*/  IMAD.HI.U32 R0, R167.reuse, -0x326172a9, RZ ;  /* 0xcd9e8d57a7007827 */ /* 0x040fe200078e00ff */
[----:B------:R-:W0:Y:S03]  /*1af0*/  LDCU.64 UR8, c[0x0][0x3a0] ;  /* 0x00007400ff0877ac */ /* 0x000e260008000a00 */
        /* <DEDUP_REMOVED lines=22> */
[----:B------:R-:W-:Y:S01]  /*1c60*/  IADD3 R102, PT, PT, R3, -0x126145ec, RZ ;  /* 0xed9eba1403667810 */ /* 0x000fe20007ffe0ff */
[----:B------:R-:W-:Y:S02]  /*1c70*/  IMAD R101, R0, -0x2daee0ad, RZ ;  /* 0xd2511f5300657824 */ /* 0x000fe400078e02ff */
[----:B------:R-:W-:-:S03]  /*1c80*/  IMAD.HI.U32 R0, R100, -0x326172a9, RZ ;  /* 0xcd9e8d5764007827 */ /* 0x000fc600078e00ff */
[----:B------:R-:W-:Y:S01]  /*1c90*/  LOP3.LUT R98, R102, R101, R98, 0x96, !PT ;  /* 0x0000006566627212 */ /* 0x000fe200078e9662 */
[----:B------:R-:W-:Y:S01]  /*1ca0*/  VIADD R97, R2, 0x78dde6e4 ;  /* 0x78dde6e402617836 */ /* 0x000fe20000000000 */
[----:B------:R-:W-:Y:S01]  /*1cb0*/  IADD3 R102, PT, PT, R3, -0x56f99767, RZ ;  /* 0xa906689903667810 */ /* 0x000fe20007ffe0ff */
        /* <DEDUP_REMOVED lines=42> */
.L_x_20724:
        /* <DEDUP_REMOVED lines=41> */
.L_x_19967:
        /* <DEDUP_REMOVED lines=13> */
.L_x_19969:
[----:B------:R-:W-:Y:S05]  /*22c0*/  BSYNC.RECONVERGENT B2 ;  /* 0x0000000000027941 */ /* 0x000fea0003800200 */
.L_x_19968:
        /* <DEDUP_REMOVED lines=59> */
[----:B------:R-:W-:Y:S01]  /*2680*/  LOP3.LUT R165, R165, R104, R153, 0x96, !PT ;  /* 0x00000068a5a57212 */ /* 0x000fe200078e9699 */
[----:B------:R-:W-:-:S07]  /*2690*/  IMAD.MOV.U32 R104, RZ, RZ, R160 ;  /* 0x000000ffff687224 */ /* 0x000fce00078e00a0 */
.L_x_19966:
[----:B------:R-:W-:Y:S05]  /*26a0*/  BSYNC.RECONVERGENT B1 ;  /* 0x0000000000017941 */ /* 0x000fea0003800200 */
.L_x_19965:
        /* <DEDUP_REMOVED lines=8> */
[----:B------:R-:W-:-:S03]  /*2730*/  MOV R106, R162 ;  /* 0x000000a2006a7202 */ /* 0x000fc60000000f00 */
[----:B0-----:R-:W-:Y:S01]  /*2740*/  FSETP.LE.FTZ.AND P3, PT, R105, R152, PT ;  /* 0x000000986900720b */ /* 0x001fe20003f73000 */
[----:B-----5:R-:W-:-:S12]  /*2750*/  HADD2.F32 R105, -RZ, R108.H0_H0 ;  /* 0x2000006cff697230 */ /* 0x020fd80000004100 */
        /* <DEDUP_REMOVED lines=10> */
.L_x_19972:
        /* <DEDUP_REMOVED lines=13> */
.L_x_19974:
[----:B------:R-:W-:Y:S05]  /*28d0*/  BSYNC.RECONVERGENT B2 ;  /* 0x0000000000027941 */ /* 0x000fea0003800200 */
.L_x_19973:
        /* <DEDUP_REMOVED lines=54> */
[----:B------:R-:W-:-:S04]  /*2c40*/  IMAD.WIDE.U32 R156, R153, -0x2daee0ad, RZ ;  /* 0xd2511f53999c7825 */ /* 0x000fc800078e00ff */
[----:B------:R-:W-:Y:S01]  /*2c50*/  HFMA2 R153, -RZ, RZ, 0, 0 ;  /* 0x00000000ff997431 */ /* 0x000fe200000001ff */
[----:B------:R-:W-:Y:S02]  /*2c60*/  LOP3.LUT R166, R107, R154, R159, 0x96, !PT ;  /* 0x0000009a6ba67212 */ /* 0x000fe400078e969f */
[----:B------:R-:W-:Y:S02]  /*2c70*/  MOV R162, R158 ;  /* 0x0000009e00a27202 */ /* 0x000fe40000000f00 */
[----:B------:R-:W-:Y:S01]  /*2c80*/  LOP3.LUT R165, R165, R106, R157, 0x96, !PT ;  /* 0x0000006aa5a57212 */ /* 0x000fe200078e969d */
[----:B------:R-:W-:Y:S02]  /*2c90*/  IMAD.MOV.U32 R106, RZ, RZ, R0 ;  /* 0x000000ffff6a7224 */ /* 0x000fe400078e0000 */
[----:B------:R-:W-:-:S07]  /*2ca0*/  IMAD.MOV.U32 R0, RZ, RZ, R156 ;  /* 0x000000ffff007224 */ /* 0x000fce00078e009c */
.L_x_19971:
[----:B------:R-:W-:Y:S05]  /*2cb0*/  BSYNC.RECONVERGENT B1 ;  /* 0x0000000000017941 */ /* 0x000fea0003800200 */
.L_x_19970:
[----:B------:R-:W-:Y:S01]  /*2cc0*/  I2FP.F32.U32 R107, R106 ;  /* 0x0000006a006b7245 */ /* 0x000fe20000201000 */
[----:B------:R-:W-:Y:S01]  /*2cd0*/  BSSY.RECONVERGENT B1, `(.L_x_19975) ;  /* 0x000005d000017945 */ /* 0x000fe20003800200 */
[----:B------:R-:W-:Y:S01]  /*2ce0*/  ISETP.NE.AND P2, PT, R153, 0x1, PT ;  /* 0x000000019900780c */ /* 0x000fe20003f45270 */
[----:B------:R-:W-:Y:S01]  /*2cf0*/  HADD2.F32 R108, -RZ, R108.H1_H1 ;  /* 0x3000006cff6c7230 */ /* 0x000fe20000004100 */
[----:B------:R-:W-:Y:S01]  /*2d00*/  LOP3.LUT R187, R187, 0xfffffff7, RZ, 0xc0, !PT ;  /* 0xfffffff7bbbb7812 */ /* 0x000fe200078ec0ff */
[----:B------:R-:W-:Y:S01]  /*2d10*/  FFMA.FTZ R107, R107, R104, 1.1641532182693481445e-10 ;  /* 0x2f0000006b6b7423 */ /* 0x000fe20000010068 */
[----:B------:R-:W-:Y:S02]  /*2d20*/  IMAD.MOV.U32 R154, RZ, RZ, 0x2 ;  /* 0x00000002ff9a7424 */ /* 0x000fe400078e00ff */
[----:B------:R-:W-:Y:S02]  /*2d30*/  IMAD.MOV.U32 R106, RZ, RZ, R162 ;  /* 0x000000ffff6a7224 */ /* 0x000fe400078e00a2 */
        /* <DEDUP_REMOVED lines=11> */
.L_x_19977:
        /* <DEDUP_REMOVED lines=13> */
.L_x_19979:
[----:B------:R-:W-:Y:S05]  /*2ec0*/  BSYNC.RECONVERGENT B2 ;  /* 0x0000000000027941 */ /* 0x000fea0003800200 */
.L_x_19978:
        /* <DEDUP_REMOVED lines=61> */
.L_x_19976:
[----:B------:R-:W-:Y:S05]  /*32a0*/  BSYNC.RECONVERGENT B1 ;  /* 0x0000000000017941 */ /* 0x000fea0003800200 */
.L_x_19975:
[----:B------:R-:W-:Y:S01]  /*32b0*/  I2FP.F32.U32 R107, R106 ;  /* 0x0000006a006b7245 */ /* 0x000fe20000201000 */
[----:B------:R-:W-:Y:S01]  /*32c0*/  BSSY.RECONVERGENT B1, `(.L_x_19980) ;  /* 0x000005d000017945 */ /* 0x000fe20003800200 */
[----:B------:R-:W-:Y:S01]  /*32d0*/  ISETP.NE.AND P2, PT, R154, 0x1, PT ;  /* 0x000000019a00780c */ /* 0x000fe20003f45270 */
[----:B------:R-:W-:Y:S01]  /*32e0*/  HFMA2 R153, -RZ, RZ, 0, 1.1920928955078125e-07 ;  /* 0x00000002ff997431 */ /* 0x000fe200000001ff */
[----:B------:R-:W-:Y:S01]  /*32f0*/  LOP3.LUT R187, R187, 0xfffffffb, RZ, 0xc0, !PT ;  /* 0xfffffffbbbbb7812 */ /* 0x000fe200078ec0ff */
[----:B------:R-:W-:Y:S01]  /*3300*/  FFMA.FTZ R107, R107, R104, 1.1641532182693481445e-10 ;  /* 0x2f0000006b6b7423 */ /* 0x000fe20000010068 */
[----:B------:R-:W-:-:S04]  /*3310*/  HADD2.F32 R106, -RZ, R109.H0_H0 ;  /* 0x2000006dff6a7230 */ /* 0x000fc80000004100 */
        /* <DEDUP_REMOVED lines=12> */
.L_x_19982:
        /* <DEDUP_REMOVED lines=13> */
.L_x_19984:
[----:B------:R-:W-:Y:S05]  /*34b0*/  BSYNC.RECONVERGENT B2 ;  /* 0x0000000000027941 */ /* 0x000fea0003800200 */
.L_x_19983:
        /* <DEDUP_REMOVED lines=61> */
.L_x_19981:
[----:B------:R-:W-:Y:S05]  /*3890*/  BSYNC.RECONVERGENT B1 ;  /* 0x0000000000017941 */ /* 0x000fea0003800200 */
.L_x_19980:
[----:B------:R-:W-:Y:S01]  /*38a0*/  I2FP.F32.U32 R107, R107 ;  /* 0x0000006b006b7245 */ /* 0x000fe20000201000 */
[----:B------:R-:W-:Y:S01]  /*38b0*/  BSSY.RECONVERGENT B1, `(.L_x_19985) ;  /* 0x000005d000017945 */ /* 0x000fe20003800200 */
[----:B------:R-:W-:Y:S01]  /*38c0*/  ISETP.NE.AND P2, PT, R153, 0x1, PT ;  /* 0x000000019900780c */ /* 0x000fe20003f45270 */
[----:B------:R-:W-:Y:S01]  /*38d0*/  HADD2.F32 R109, -RZ, R109.H1_H1 ;  /* 0x3000006dff6d7230 */ /* 0x000fe20000004100 */
        /* <DEDUP_REMOVED lines=15> */
.L_x_19987:
        /* <DEDUP_REMOVED lines=13> */
.L_x_19989:
[----:B------:R-:W-:Y:S05]  /*3aa0*/  BSYNC.RECONVERGENT B2 ;  /* 0x0000000000027941 */ /* 0x000fea0003800200 */
.L_x_19988:
        /* <DEDUP_REMOVED lines=53> */
[----:B------:R-:W-:Y:S01]  /*3e00*/  VIADD R153, R2, 0x8ff34781 ;  /* 0x8ff3478102997836 */ /* 0x000fe20000000000 */
[----:B------:R-:W-:Y:S01]  /*3e10*/  MOV R162, R164 ;  /* 0x000000a400a27202 */ /* 0x000fe20000000f00 */
[----:B------:R-:W-:-:S03]  /*3e20*/  IMAD.WIDE.U32 R158, R107, -0x2daee0ad, RZ ;  /* 0xd2511f536b9e7825 */ /* 0x000fc600078e00ff */
[----:B------:R-:W-:Y:S01]  /*3e30*/  LOP3.LUT R166, R153, R156, R165, 0x96, !PT ;  /* 0x0000009c99a67212 */ /* 0x000fe200078e96a5 */
[----:B------:R-:W-:-:S05]  /*3e40*/  VIADD R107, R3, 0x96a522ad ;  /* 0x96a522ad036b7836 */ /* 0x000fca0000000000 */
[----:B------:R-:W-:Y:S01]  /*3e50*/  LOP3.LUT R165, R107, R154, R159, 0x96, !PT ;  /* 0x0000009a6ba57212 */ /* 0x000fe200078e969f */
[----:B------:R-:W-:Y:S02]  /*3e60*/  IMAD.MOV.U32 R107, RZ, RZ, R0 ;  /* 0x000000ffff6b7224 */ /* 0x000fe400078e0000 */
[----:B------:R-:W-:-:S07]  /*3e70*/  IMAD.MOV.U32 R0, RZ, RZ, R158 ;  /* 0x000000ffff007224 */ /* 0x000fce00078e009e */
.L_x_19986:
[----:B------:R-:W-:Y:S05]  /*3e80*/  BSYNC.RECONVERGENT B1 ;  /* 0x0000000000017941 */ /* 0x000fea0003800200 */
.L_x_19985:
[----:B------:R-:W-:Y:S01]  /*3e90*/  ISETP.NE.AND P3, PT, R155, 0x1, PT ;  /* 0x000000019b00780c */ /* 0x000fe20003f65270 */
[----:B------:R-:W-:Y:S01]  /*3ea0*/  BSSY.RECONVERGENT B1, `(.L_x_19990) ;  /* 0x000005b000017945 */ /* 0x000fe20003800200 */
[----:B------:R-:W-:Y:S01]  /*3eb0*/  I2FP.F32.U32 R107, R107 ;  /* 0x0000006b006b7245 */ /* 0x000fe20000201000 */
[----:B------:R-:W-:Y:S02]  /*3ec0*/  IMAD.MOV.U32 R156, RZ, RZ, 0x2 ;  /* 0x00000002ff9c7424 */ /* 0x000fe400078e00ff */
[----:B------:R-:W-:Y:S02]  /*3ed0*/  IMAD.MOV.U32 R154, RZ, RZ, R162 ;  /* 0x000000ffff9a7224 */ /* 0x000fe400078e00a2 */
[----:B------:R-:W-:Y:S01]  /*3ee0*/  FFMA.FTZ R153, R107, R104, 1.1641532182693481445e-10 ;  /* 0x2f0000006b997423 */ /* 0x000fe20000010068 */
[----:B------:R-:W-:-:S04]  /*3ef0*/  HADD2.F32 R107, -RZ, R110.H0_H0 ;  /* 0x2000006eff6b7230 */ /* 0x000fc80000004100 */
        /* <DEDUP_REMOVED lines=10> */
.L_x_19992:
        /* <DEDUP_REMOVED lines=13> */
.L_x_19994:
[----:B------:R-:W-:Y:S05]  /*4070*/  BSYNC.RECONVERGENT B2 ;  /* 0x0000000000027941 */ /* 0x000fea0003800200 */
.L_x_19993:
        /* <DEDUP_REMOVED lines=61> */
.L_x_19991:
[----:B------:R-:W-:Y:S05]  /*4450*/  BSYNC.RECONVERGENT B1 ;  /* 0x0000000000017941 */ /* 0x000fea0003800200 */
.L_x_19990:
[----:B------:R-:W-:Y:S01]  /*4460*/  ISETP.NE.AND P4, PT, R156, 0x1, PT ;  /* 0x000000019c00780c */ /* 0x000fe20003f85270 */
[----:B------:R-:W-:Y:S01]  /*4470*/  BSSY.RECONVERGENT B1, `(.L_x_19995) ;  /* 0x000005b000017945 */ /* 0x000fe20003800200 */
[----:B------:R-:W-:Y:S01]  /*4480*/  I2FP.F32.U32 R153, R154 ;  /* 0x0000009a00997245 */ /* 0x000fe20000201000 */
[----:B------:R-:W-:Y:S02]  /*4490*/  HFMA2 R157, -RZ, RZ, 0, 1.1920928955078125e-07 ;  /* 0x00000002ff9d7431 */ /* 0x000fe400000001ff */
[----:B------:R-:W-:Y:S02]  /*44a0*/  HADD2.F32 R110, -RZ, R110.H1_H1 ;  /* 0x3000006eff6e7230 */ /* 0x000fe40000004100 */
        /* <DEDUP_REMOVED lines=12> */
.L_x_19997:
        /* <DEDUP_REMOVED lines=13> */
.L_x_19999:
[----:B------:R-:W-:Y:S05]  /*4640*/  BSYNC.RECONVERGENT B2 ;  /* 0x0000000000027941 */ /* 0x000fea0003800200 */
.L_x_19998:
        /* <DEDUP_REMOVED lines=61> */
.L_x_19996:
[----:B------:R-:W-:Y:S05]  /*4a20*/  BSYNC.RECONVERGENT B1 ;  /* 0x0000000000017941 */ /* 0x000fea0003800200 */
.L_x_19995:
[----:B------:R-:W-:Y:S01]  /*4a30*/  ISETP.NE.AND P5, PT, R157, 0x1, PT ;  /* 0x000000019d00780c */ /* 0x000fe20003fa5270 */
[----:B------:R-:W-:Y:S01]  /*4a40*/  BSSY.RECONVERGENT B1, `(.L_x_20000) ;  /* 0x000005b000017945 */ /* 0x000fe20003800200 */
[----:B------:R-:W-:Y:S01]  /*4a50*/  I2FP.F32.U32 R153, R154 ;  /* 0x0000009a00997245 */ /* 0x000fe20000201000 */
[----:B------:R-:W-:Y:S01]  /*4a60*/  IMAD.MOV.U32 R164, RZ, RZ, 0x2 ;  /* 0x00000002ffa47424 */ /* 0x000fe200078e00ff */
[----:B------:R-:W-:-:S03]  /*4a70*/  MOV R154, R162 ;  /* 0x000000a2009a7202 */ /* 0x000fc60000000f00 */
[----:B------:R-:W-:Y:S01]  /*4a80*/  FFMA.FTZ R155, R153, R104, 1.1641532182693481445e-10 ;  /* 0x2f000000999b7423 */ /* 0x000fe20000010068 */
[----:B------:R-:W-:-:S04]  /*4a90*/  HADD2.F32 R153, -RZ, R111.H0_H0 ;  /* 0x2000006fff997230 */ /* 0x000fc80000004100 */
        /* <DEDUP_REMOVED lines=10> */
.L_x_20002:
        /* <DEDUP_REMOVED lines=13> */
.L_x_20004:
[----:B------:R-:W-:Y:S05]  /*4c10*/  BSYNC.RECONVERGENT B2 ;  /* 0x0000000000027941 */ /* 0x000fea0003800200 */
.L_x_20003:
        /* <DEDUP_REMOVED lines=57> */
[----:B------:R-:W-:-:S03]  /*4fb0*/  HFMA2 R164, -RZ, RZ, 0, 0 ;  /* 0x00000000ffa47431 */ /* 0x000fc600000001ff */
[----:B------:R-:W-:Y:S01]  /*4fc0*/  LOP3.LUT R165, R157, R154, R159, 0x96, !PT ;  /* 0x0000009a9da57212 */ /* 0x000fe200078e969f */
[----:B------:R-:W-:Y:S02]  /*4fd0*/  IMAD.MOV.U32 R154, RZ, RZ, R0 ;  /* 0x000000ffff9a7224 */ /* 0x000fe400078e0000 */
[----:B------:R-:W-:-:S07]  /*4fe0*/  IMAD.MOV.U32 R0, RZ, RZ, R158 ;  /* 0x000000ffff007224 */ /* 0x000fce00078e009e */
.L_x_20001:
[----:B------:R-:W-:Y:S05]  /*4ff0*/  BSYNC.RECONVERGENT B1 ;  /* 0x0000000000017941 */ /* 0x000fea0003800200 */
.L_x_20000:
[----:B------:R-:W-:Y:S01]  /*5000*/  I2FP.F32.U32 R155, R154 ;  /* 0x0000009a009b7245 */ /* 0x000fe20000201000 */
[----:B------:R-:W-:Y:S01]  /*5010*/  FMUL.FTZ R105, R105, UR10 ;  /* 0x0000000a69697c20 */ /* 0x000fe20008410000 */
[----:B------:R-:W-:Y:S01]  /*5020*/  P2R R156, PR, RZ, 0x2 ;  /* 0x00000002ff9c7803 */ /* 0x000fe20000000000 */
[----:B------:R-:W-:Y:S01]  /*5030*/  HADD2.F32 R154, -RZ, R111.H1_H1 ;  /* 0x3000006fff9a7230 */ /* 0x000fe20000004100 */
[----:B------:R-:W-:Y:S01]  /*5040*/  LOP3.LUT P1, RZ, R187, 0x10, RZ, 0xc0, !PT ;  /* 0x00000010bbff7812 */ /* 0x000fe2000782c0ff */
[----:B------:R-:W-:Y:S01]  /*5050*/  FFMA.FTZ R155, R155, R104, 1.1641532182693481445e-10 ;  /* 0x2f0000009b9b7423 */ /* 0x000fe20000010068 */
[----:B------:R-:W-:Y:S01]  /*5060*/  FMUL.FTZ R104, R110, UR10 ;  /* 0x0000000a6e687c20 */ /* 0x000fe20008410000 */
[----:B------:R-:W-:Y:S01]  /*5070*/  P2R R157, PR, RZ, 0x1 ;  /* 0x00000001ff9d7803 */ /* 0x000fe20000000000 */
[----:B------:R-:W-:Y:S01]  /*5080*/  FMUL.FTZ R108, R108, UR10 ;  /* 0x0000000a6c6c7c20 */ /* 0x000fe20008410000 */
[----:B------:R-:W-:Y:S01]  /*5090*/  LOP3.LUT P0, RZ, R187, 0x8, RZ, 0xc0, !PT ;  /* 0x00000008bbff7812 */ /* 0x000fe2000780c0ff */
[----:B------:R-:W-:Y:S01]  /*50a0*/  FMUL.FTZ R107, R107, UR10 ;  /* 0x0000000a6b6b7c20 */ /* 0x000fe20008410000 */
[----:B------:R-:W-:Y:S01]  /*50b0*/  FMUL.FTZ R111, R109, UR10 ;  /* 0x0000000a6d6f7c20 */ /* 0x000fe20008410000 */
[----:B------:R-:W-:Y:S01]  /*50c0*/  FSEL R109, R104, RZ, P3 ;  /* 0x000000ff686d7208 */ /* 0x000fe20001800000 */
        /* <DEDUP_REMOVED lines=9> */
[----:B------:R-:W-:Y:S02]  /*5160*/  LOP3.LUT P6, RZ, R187, 0x4, RZ, 0xc0, !PT ;  /* 0x00000004bbff7812 */ /* 0x000fe400078cc0ff */
[----:B------:R-:W-:Y:S02]  /*5170*/  FSETP.GTU.FTZ.AND P5, PT, R155, R152, PT ;  /* 0x000000989b00720b */ /* 0x000fe40003fbc000 */
        /* <DEDUP_REMOVED lines=14> */
.L_x_19964:
        /* <DEDUP_REMOVED lines=16> */
.L_x_20008:
        /* <DEDUP_REMOVED lines=13> */
.L_x_20010:
[----:B------:R-:W-:Y:S05]  /*5430*/  BSYNC.RECONVERGENT B2 ;  /* 0x0000000000027941 */ /* 0x000fea0003800200 */
.L_x_20009:
        /* <DEDUP_REMOVED lines=61> */
.L_x_20007:
[----:B------:R-:W-:Y:S05]  /*5810*/  BSYNC.RECONVERGENT B1 ;  /* 0x0000000000017941 */ /* 0x000fea0003800200 */
.L_x_20006:
        /* <DEDUP_REMOVED lines=10> */
[----:B0-----:R-:W-:Y:S01]  /*58c0*/  FSETP.LE.FTZ.AND P4, PT, R105, R152, PT ;  /* 0x000000986900720b */ /* 0x001fe20003f93000 */
[----:B------:R-:W-:Y:S02]  /*58d0*/  IMAD.MOV.U32 R105, RZ, RZ, R162 ;  /* 0x000000ffff697224 */ /* 0x000fe400078e00a2 */
        /* <DEDUP_REMOVED lines=11> */
.L_x_20013:
        /* <DEDUP_REMOVED lines=13> */
.L_x_20015:
[----:B------:R-:W-:Y:S05]  /*5a60*/  BSYNC.RECONVERGENT B2 ;  /* 0x0000000000027941 */ /* 0x000fea0003800200 */
.L_x_20014:
        /* <DEDUP_REMOVED lines=61> */
.L_x_20012:
[----:B------:R-:W-:Y:S05]  /*5e40*/  BSYNC.RECONVERGENT B1 ;  /* 0x0000000000017941 */ /* 0x000fea0003800200 */
.L_x_20011:
[----:B------:R-:W-:Y:S01]  /*5e50*/  I2FP.F32.U32 R105, R105 ;  /* 0x0000006900697245 */ /* 0x000fe20000201000 */
[----:B------:R-:W-:Y:S01]  /*5e60*/  HADD2.F32 R106, -RZ, R172.H0_H0 ;  /* 0x200000acff6a7230 */ /* 0x000fe20000004100 */
        /* <DEDUP_REMOVED lines=21> */
.L_x_20018:
        /* <DEDUP_REMOVED lines=13> */
.L_x_20020:
[----:B------:R-:W-:Y:S05]  /*6090*/  BSYNC.RECONVERGENT B2 ;  /* 0x0000000000027941 */ /* 0x000fea0003800200 */
.L_x_20019:
        /* <DEDUP_REMOVED lines=61> */
.L_x_20017:
[----:B------:R-:W-:Y:S05]  /*6470*/  BSYNC.RECONVERGENT B1 ;  /* 0x0000000000017941 */ /* 0x000fea0003800200 */
.L_x_20016:
        /* <DEDUP_REMOVED lines=20> */
.L_x_20023:
        /* <DEDUP_REMOVED lines=13> */
.L_x_20025:
[----:B------:R-:W-:Y:S05]  /*6690*/  BSYNC.RECONVERGENT B2 ;  /* 0x0000000000027941 */ /* 0x000fea0003800200 */
.L_x_20024:
        /* <DEDUP_REMOVED lines=61> */
.L_x_20022:
[----:B------:R-:W-:Y:S05]  /*6a70*/  BSYNC.RECONVERGENT B1 ;  /* 0x0000000000017941 */ /* 0x000fea0003800200 */
.L_x_20021:
[----:B------:R-:W-:Y:S01]  /*6a80*/  I2FP.F32.U32 R107, R106 ;  /* 0x0000006a006b7245 */ /* 0x000fe20000201000 */
[----:B------:R-:W-:Y:S01]  /*6a90*/  HADD2.F32 R106, -RZ, R172.H1_H1 ;  /* 0x300000acff6a7230 */ /* 0x000fe20000004100 */
[----:B------:R-:W-:Y:S01]  /*6aa0*/  ISETP.NE.AND P3, PT, R156, 0x1, PT ;  /* 0x000000019c00780c */ /* 0x000fe20003f65270 */
[----:B------:R-:W-:Y:S01]  /*6ab0*/  BSSY.RECONVERGENT B1, `(.L_x_20026) ;  /* 0x000005f000017945 */ /* 0x000fe20003800200 */
[----:B------:R-:W-:Y:S01]  /*6ac0*/  FSEL R105, R105, RZ, P4 ;  /* 0x000000ff69697208 */ /* 0x000fe20002000000 */
        /* <DEDUP_REMOVED lines=18> */
.L_x_20028:
        /* <DEDUP_REMOVED lines=13> */
.L_x_20030:
[----:B------:R-:W-:Y:S05]  /*6cc0*/  BSYNC.RECONVERGENT B2 ;  /* 0x0000000000027941 */ /* 0x000fea0003800200 */
.L_x_20029:
        /* <DEDUP_REMOVED lines=61> */
.L_x_20027:
[----:B------:R-:W-:Y:S05]  /*70a0*/  BSYNC.RECONVERGENT B1 ;  /* 0x0000000000017941 */ /* 0x000fea0003800200 */
.L_x_20026:
[----:B------:R-:W-:Y:S01]  /*70b0*/  I2FP.F32.U32 R107, R106 ;  /* 0x0000006a006b7245 */ /* 0x000fe20000201000 */
[----:B------:R-:W-:Y:S01]  /*70c0*/  HADD2.F32 R106, -RZ, R109.H0_H0 ;  /* 0x2000006dff6a7230 */ /* 0x000fe20000004100 */
        /* <DEDUP_REMOVED lines=18> */
.L_x_20033:
        /* <DEDUP_REMOVED lines=13> */
.L_x_20035:
[----:B------:R-:W-:Y:S05]  /*72c0*/  BSYNC.RECONVERGENT B2 ;  /* 0x0000000000027941 */ /* 0x000fea0003800200 */
.L_x_20034:
        /* <DEDUP_REMOVED lines=61> */
.L_x_20032:
[----:B------:R-:W-:Y:S05]  /*76a0*/  BSYNC.RECONVERGENT B1 ;  /* 0x0000000000017941 */ /* 0x000fea0003800200 */
.L_x_20031:
[----:B------:R-:W-:Y:S01]  /*76b0*/  I2FP.F32.U32 R107, R107 ;  /* 0x0000006b006b7245 */ /* 0x000fe20000201000 */
[----:B------:R-:W-:Y:S01]  /*76c0*/  HADD2.F32 R108, -RZ, R173.H0_H0 ;  /* 0x200000adff6c7230 */ /* 0x000fe20000004100 */
        /* <DEDUP_REMOVED lines=21> */
.L_x_20038:
        /* <DEDUP_REMOVED lines=13> */
.L_x_20040:
[----:B------:R-:W-:Y:S05]  /*78f0*/  BSYNC.RECONVERGENT B2 ;  /* 0x0000000000027941 */ /* 0x000fea0003800200 */
.L_x_20039:
        /* <DEDUP_REMOVED lines=52> */
[----:B------:R-:W-:Y:S02]  /*7c40*/  HFMA2 R157, -RZ, RZ, 0, 0 ;  /* 0x00000000ff9d7431 */ /* 0x000fe400000001ff */
[----:B------:R-:W-:Y:S02]  /*7c50*/  VIADD R107, R3, 0x96a522ad ;  /* 0x96a522ad036b7836 */ /* 0x000fe40000000000 */
[----:B------:R-:W-:-:S03]  /*7c60*/  IMAD.WIDE.U32 R182, R155, -0x326172a9, RZ ;  /* 0xcd9e8d579bb67825 */ /* 0x000fc600078e00ff */
[----:B------:R-:W-:Y:S01]  /*7c70*/  LOP3.LUT R165, R107, R156, R165, 0x96, !PT ;  /* 0x0000009c6ba57212 */ /* 0x000fe200078e96a5 */
[----:B------:R-:W-:Y:S01]  /*7c80*/  VIADD R155, R2, 0x8ff34781 ;  /* 0x8ff34781029b7836 */ /* 0x000fe20000000000 */
[----:B------:R-:W-:Y:S01]  /*7c90*/  MOV R162, R182 ;  /* 0x000000b600a27202 */ /* 0x000fe20000000f00 */
[----:B------:R-:W-:Y:S02]  /*7ca0*/  IMAD.MOV.U32 R107, RZ, RZ, R0 ;  /* 0x000000ffff6b7224 */ /* 0x000fe400078e0000 */
[----:B------:R-:W-:Y:S01]  /*7cb0*/  IMAD.MOV.U32 R0, RZ, RZ, R164 ;  /* 0x000000ffff007224 */ /* 0x000fe200078e00a4 */
[----:B------:R-:W-:-:S07]  /*7cc0*/  LOP3.LUT R166, R155, R158, R183, 0x96, !PT ;  /* 0x0000009e9ba67212 */ /* 0x000fce00078e96b7 */
.L_x_20037:
[----:B------:R-:W-:Y:S05]  /*7cd0*/  BSYNC.RECONVERGENT B1 ;  /* 0x0000000000017941 */ /* 0x000fea0003800200 */
.L_x_20036:
[----:B------:R-:W-:Y:S01]  /*7ce0*/  I2FP.F32.U32 R107, R107 ;  /* 0x0000006b006b7245 */ /* 0x000fe20000201000 */
[----:B------:R-:W-:Y:S01]  /*7cf0*/  HADD2.F32 R156, -RZ, R109.H1_H1 ;  /* 0x3000006dff9c7230 */ /* 0x000fe20000004100 */
[----:B------:R-:W-:Y:S01]  /*7d00*/  ISETP.NE.AND P2, PT, R157, 0x1, PT ;  /* 0x000000019d00780c */ /* 0x000fe20003f45270 */
[----:B------:R-:W-:Y:S01]  /*7d10*/  BSSY.RECONVERGENT B1, `(.L_x_20041) ;  /* 0x000005c000017945 */ /* 0x000fe20003800200 */
[----:B------:R-:W-:Y:S01]  /*7d20*/  LOP3.LUT R187, R187, 0xfffffffd, RZ, 0xc0, !PT ;  /* 0xfffffffdbbbb7812 */ /* 0x000fe200078ec0ff */
[----:B------:R-:W-:Y:S01]  /*7d30*/  FFMA.FTZ R107, R107, R154, 1.1641532182693481445e-10 ;  /* 0x2f0000006b6b7423 */ /* 0x000fe2000001009a */
[----:B------:R-:W-:Y:S02]  /*7d40*/  IMAD.MOV.U32 R155, RZ, RZ, 0x2 ;  /* 0x00000002ff9b7424 */ /* 0x000fe400078e00ff */
        /* <DEDUP_REMOVED lines=13> */
.L_x_20043:
        /* <DEDUP_REMOVED lines=13> */
.L_x_20045:
[----:B------:R-:W-:Y:S05]  /*7ef0*/  BSYNC.RECONVERGENT B2 ;  /* 0x0000000000027941 */ /* 0x000fea0003800200 */
.L_x_20044:
        /* <DEDUP_REMOVED lines=61> */
.L_x_20042:
[----:B------:R-:W-:Y:S05]  /*82d0*/  BSYNC.RECONVERGENT B1 ;  /* 0x0000000000017941 */ /* 0x000fea0003800200 */
.L_x_20041:
[----:B------:R-:W-:Y:S01]  /*82e0*/  I2FP.F32.U32 R109, R108 ;  /* 0x0000006c006d7245 */ /* 0x000fe20000201000 */
[----:B------:R-:W-:Y:S01]  /*82f0*/  HADD2.F32 R108, -RZ, R173.H1_H1 ;  /* 0x300000adff6c7230 */ /* 0x000fe20000004100 */
        /* <DEDUP_REMOVED lines=21> */
.L_x_20048:
        /* <DEDUP_REMOVED lines=13> */
.L_x_20050:
[----:B------:R-:W-:Y:S05]  /*8520*/  BSYNC.RECONVERGENT B2 ;  /* 0x0000000000027941 */ /* 0x000fea0003800200 */
.L_x_20049:
        /* <DEDUP_REMOVED lines=61> */
.L_x_20047:
[----:B------:R-:W-:Y:S05]  /*8900*/  BSYNC.RECONVERGENT B1 ;  /* 0x0000000000017941 */ /* 0x000fea0003800200 */
.L_x_20046:
[----:B------:R-:W-:Y:S01]  /*8910*/  ISETP.NE.AND P3, PT, R156, 0x1, PT ;  /* 0x000000019c00780c */ /* 0x000fe20003f65270 */
[----:B------:R-:W-:Y:S01]  /*8920*/  BSSY.RECONVERGENT B1, `(.L_x_20051) ;  /* 0x000005c000017945 */ /* 0x000fe20003800200 */
[----:B------:R-:W-:Y:S01]  /*8930*/  I2FP.F32.U32 R109, R108 ;  /* 0x0000006c006d7245 */ /* 0x000fe20000201000 */
[----:B------:R-:W-:Y:S01]  /*8940*/  HADD2.F32 R108, -RZ, R110.H0_H0 ;  /* 0x2000006eff6c7230 */ /* 0x000fe20000004100 */
        /* <DEDUP_REMOVED lines=14> */
.L_x_20053:
        /* <DEDUP_REMOVED lines=13> */
.L_x_20055:
[----:B------:R-:W-:Y:S05]  /*8b00*/  BSYNC.RECONVERGENT B2 ;  /* 0x0000000000027941 */ /* 0x000fea0003800200 */
.L_x_20054:
        /* <DEDUP_REMOVED lines=61> */
.L_x_20052:
[----:B------:R-:W-:Y:S05]  /*8ee0*/  BSYNC.RECONVERGENT B1 ;  /* 0x0000000000017941 */ /* 0x000fea0003800200 */
.L_x_20051:
        /* <DEDUP_REMOVED lines=23> */
.L_x_20058:
        /* <DEDUP_REMOVED lines=13> */
.L_x_20060:
[----:B------:R-:W-:Y:S05]  /*9130*/  BSYNC.RECONVERGENT B2 ;  /* 0x0000000000027941 */ /* 0x000fea0003800200 */
.L_x_20059:
        /* <DEDUP_REMOVED lines=61> */
.L_x_20057:
[----:B------:R-:W-:Y:S05]  /*9510*/  BSYNC.RECONVERGENT B1 ;  /* 0x0000000000017941 */ /* 0x000fea0003800200 */
.L_x_20056:
[----:B------:R-:W-:Y:S01]  /*9520*/  ISETP.NE.AND P4, PT, R158, 0x1, PT ;  /* 0x000000019e00780c */ /* 0x000fe20003f85270 */
[----:B------:R-:W-:Y:S01]  /*9530*/  HADD2.F32 R156, -RZ, R110.H1_H1 ;  /* 0x3000006eff9c7230 */ /* 0x000fe20000004100 */
[----:B------:R-:W-:Y:S01]  /*9540*/  I2FP.F32.U32 R109, R109 ;  /* 0x0000006d006d7245 */ /* 0x000fe20000201000 */
[----:B------:R-:W-:Y:S01]  /*9550*/  BSSY.RECONVERGENT B1, `(.L_x_20061) ;  /* 0x000005a000017945 */ /* 0x000fe20003800200 */
        /* <DEDUP_REMOVED lines=14> */
.L_x_20063:
        /* <DEDUP_REMOVED lines=13> */
.L_x_20065:
[----:B------:R-:W-:Y:S05]  /*9710*/  BSYNC.RECONVERGENT B2 ;  /* 0x0000000000027941 */ /* 0x000fea0003800200 */
.L_x_20064:
        /* <DEDUP_REMOVED lines=61> */
.L_x_20062:
[----:B------:R-:W-:Y:S05]  /*9af0*/  BSYNC.RECONVERGENT B1 ;  /* 0x0000000000017941 */ /* 0x000fea0003800200 */
.L_x_20061:
[----:B------:R-:W-:Y:S01]  /*9b00*/  I2FP.F32.U32 R155, R110 ;  /* 0x0000006e009b7245 */ /* 0x000fe20000201000 */
[----:B------:R-:W-:Y:S01]  /*9b10*/  HADD2.F32 R110, -RZ, R174.H1_H1 ;  /* 0x300000aeff6e7230 */ /* 0x000fe20000004100 */
        /* <DEDUP_REMOVED lines=21> */
.L_x_20068:
        /* <DEDUP_REMOVED lines=13> */
.L_x_20070:
[----:B------:R-:W-:Y:S05]  /*9d40*/  BSYNC.RECONVERGENT B2 ;  /* 0x0000000000027941 */ /* 0x000fea0003800200 */
.L_x_20069:
        /* <DEDUP_REMOVED lines=61> */
.L_x_20067:
[----:B------:R-:W-:Y:S05]  /*a120*/  BSYNC.RECONVERGENT B1 ;  /* 0x0000000000017941 */ /* 0x000fea0003800200 */
.L_x_20066:
[----:B------:R-:W-:Y:S01]  /*a130*/  ISETP.NE.AND P5, PT, R158, 0x1, PT ;  /* 0x000000019e00780c */ /* 0x000fe20003fa5270 */
[----:B------:R-:W-:Y:S01]  /*a140*/  BSSY.RECONVERGENT B1, `(.L_x_20071) ;  /* 0x000005c000017945 */ /* 0x000fe20003800200 */
[----:B------:R-:W-:Y:S01]  /*a150*/  I2FP.F32.U32 R155, R110 ;  /* 0x0000006e009b7245 */ /* 0x000fe20000201000 */
[----:B------:R-:W-:Y:S02]  /*a160*/  HADD2.F32 R110, -RZ, R111.H0_H0 ;  /* 0x2000006fff6e7230 */ /* 0x000fe40000004100 */
[----:B------:R-:W-:Y:S02]  /*a170*/  IMAD.MOV.U32 R157, RZ, RZ, 0x2 ;  /* 0x00000002ff9d7424 */ /* 0x000fe400078e00ff */
        /* <DEDUP_REMOVED lines=13> */
.L_x_20073:
        /* <DEDUP_REMOVED lines=13> */
.L_x_20075:
[----:B------:R-:W-:Y:S05]  /*a320*/  BSYNC.RECONVERGENT B2 ;  /* 0x0000000000027941 */ /* 0x000fea0003800200 */
.L_x_20074:
        /* <DEDUP_REMOVED lines=61> */
.L_x_20072:
[----:B------:R-:W-:Y:S05]  /*a700*/  BSYNC.RECONVERGENT B1 ;  /* 0x0000000000017941 */ /* 0x000fea0003800200 */
.L_x_20071:
[----:B------:R-:W-:Y:S01]  /*a710*/  I2FP.F32.U32 R155, R156 ;  /* 0x0000009c009b7245 */ /* 0x000fe20000201000 */
[----:B------:R-:W-:Y:S01]  /*a720*/  HADD2.F32 R156, -RZ, R175.H0_H0 ;  /* 0x200000afff9c7230 */ /* 0x000fe20000004100 */
        /* <DEDUP_REMOVED lines=21> */
.L_x_20078:
        /* <DEDUP_REMOVED lines=13> */
.L_x_20080:
[----:B------:R-:W-:Y:S05]  /*a950*/  BSYNC.RECONVERGENT B2 ;  /* 0x0000000000027941 */ /* 0x000fea0003800200 */
.L_x_20079:
        /* <DEDUP_REMOVED lines=61> */
.L_x_20077:
[----:B------:R-:W-:Y:S05]  /*ad30*/  BSYNC.RECONVERGENT B1 ;  /* 0x0000000000017941 */ /* 0x000fea0003800200 */
.L_x_20076:
        /* <DEDUP_REMOVED lines=18> */
.L_x_20083:
        /* <DEDUP_REMOVED lines=15> */
.L_x_20085:
[----:B------:R-:W-:Y:S05]  /*af50*/  BSYNC.RECONVERGENT B2 ;  /* 0x0000000000027941 */ /* 0x000fea0003800200 */
.L_x_20084:
        /* <DEDUP_REMOVED lines=61> */
.L_x_20082:
[----:B------:R-:W-:Y:S05]  /*b330*/  BSYNC.RECONVERGENT B1 ;  /* 0x0000000000017941 */ /* 0x000fea0003800200 */
.L_x_20081:
[----:B------:R-:W-:Y:S01]  /*b340*/  I2FP.F32.U32 R155, R156 ;  /* 0x0000009c009b7245 */ /* 0x000fe20000201000 */
[----:B------:R-:W-:Y:S01]  /*b350*/  HADD2.F32 R156, -RZ, R175.H1_H1 ;  /* 0x300000afff9c7230 */ /* 0x000fe20000004100 */
[----:B------:R-:W-:-:S03]  /*b360*/  FSEL R111, R111, RZ, P5 ;  /* 0x000000ff6f6f7208 */ /* 0x000fc60002800000 */
[----:B------:R-:W-:Y:S01]  /*b370*/  FFMA.FTZ R155, R155, R154, 1.1641532182693481445e-10 ;  /* 0x2f0000009b9b7423 */ /* 0x000fe2000001009a */
[----:B------:R-:W-:-:S04]  /*b380*/  FMUL.FTZ R156, R156, R153 ;  /* 0x000000999c9c7220 */ /* 0x000fc80000410000 */
[----:B------:R-:W-:-:S04]  /*b390*/  FSETP.GTU.FTZ.AND P6, PT, R155, R152, PT ;  /* 0x000000989b00720b */ /* 0x000fc80003fdc000 */
[----:B------:R-:W-:Y:S02]  /*b3a0*/  FSEL R156, R156, RZ, !P6 ;  /* 0x000000ff9c9c7208 */ /* 0x000fe40007000000 */
[----:B------:R-:W-:-:S03]  /*b3b0*/  SEL R186, RZ, 0x1, P6 ;  /* 0x00000001ffba7807 */ /* 0x000fc60003000000 */
[----:B------:R-:W-:-:S04]  /*b3c0*/  FADD.FTZ R111, R156, R111 ;  /* 0x0000006f9c6f7221 */ /* 0x000fc80000010000 */
[----:B------:R-:W-:-:S07]  /*b3d0*/  @P1 FADD.FTZ R111, R103, R111 ;  /* 0x0000006f676f1221 */ /* 0x000fce0000010000 */
.L_x_20005:
        /* <DEDUP_REMOVED lines=44> */
.L_x_20086:
[----:B------:R-:W-:Y:S01]  /*b6a0*/  IMAD.MOV.U32 R160, RZ, RZ, R0 ;  /* 0x000000ffffa07224 */ /* 0x000fe200078e0000 */
[----:B------:R-:W-:-:S07]  /*b6b0*/  IADD3 R0, PT, PT, R189, 0x20, RZ ;  /* 0x00000020bd007810 */ /* 0x000fce0007ffe0ff */
.L_x_19963:
[----:B------:R-:W-:Y:S05]  /*b6c0*/  BSYNC.RECONVERGENT B0 ;  /* 0x0000000000007941 */ /* 0x000fea0003800200 */
.L_x_19962:
        /* <DEDUP_REMOVED lines=36> */
.L_x_20092:
        /* <DEDUP_REMOVED lines=13> */
.L_x_20094:
[----:B------:R-:W-:Y:S05]  /*b9e0*/  BSYNC.RECONVERGENT B2 ;  /* 0x0000000000027941 */ /* 0x000fea0003800200 */
.L_x_20093:
        /* <DEDUP_REMOVED lines=60> */
.L_x_20091:
[----:B------:R-:W-:Y:S05]  /*bdb0*/  BSYNC.RECONVERGENT B1 ;  /* 0x0000000000017941 */ /* 0x000fea0003800200 */
.L_x_20090:
        /* <DEDUP_REMOVED lines=23> */
.L_x_20097:
        /* <DEDUP_REMOVED lines=13> */
.L_x_20099:
[----:B------:R-:W-:Y:S05]  /*c000*/  BSYNC.RECONVERGENT B2 ;  /* 0x0000000000027941 */ /* 0x000fea0003800200 */
.L_x_20098:
        /* <DEDUP_REMOVED lines=61> */
.L_x_20096:
[----:B------:R-:W-:Y:S05]  /*c3e0*/  BSYNC.RECONVERGENT B1 ;  /* 0x0000000000017941 */ /* 0x000fea0003800200 */
.L_x_20095:
[----:B------:R-:W-:Y:S01]  /*c3f0*/  I2FP.F32.U32 R114, R114 ;  /* 0x0000007200727245 */ /* 0x000fe20000201000 */
[----:B------:R-:W-:Y:S01]  /*c400*/  HADD2.F32 R113, -RZ, R172.H0_H0 ;  /* 0x200000acff717230 */ /* 0x000fe20000004100 */
        /* <DEDUP_REMOVED lines=21> */
.L_x_20102:
        /* <DEDUP_REMOVED lines=13> */
.L_x_20104:
[----:B------:R-:W-:Y:S05]  /*c630*/  BSYNC.RECONVERGENT B2 ;  /* 0x0000000000027941 */ /* 0x000fea0003800200 */
.L_x_20103:
        /* <DEDUP_REMOVED lines=61> */
.L_x_20101:
[----:B------:R-:W-:Y:S05]  /*ca10*/  BSYNC.RECONVERGENT B1 ;  /* 0x0000000000017941 */ /* 0x000fea0003800200 */
.L_x_20100:
[----:B------:R-:W-:Y:S01]  /*ca20*/  I2FP.F32.U32 R114, R113 ;  /* 0x0000007100727245 */ /* 0x000fe20000201000 */
[----:B------:R-:W-:Y:S01]  /*ca30*/  HADD2.F32 R113, -RZ, R116.H1_H1 ;  /* 0x30000074ff717230 */ /* 0x000fe20000004100 */
[----:B------:R-:W-:Y:S01]  /*ca40*/  ISETP.NE.AND P2, PT, R115, 0x1, PT ;  /* 0x000000017300780c */ /* 0x000fe20003f45270 */
[----:B------:R-:W-:Y:S01]  /*ca50*/  BSSY.RECONVERGENT B1, `(.L_x_20105) ;  /* 0x000005c000017945 */ /* 0x000fe20003800200 */
[----:B------:R-:W-:Y:S01]  /*ca60*/  LOP3.LUT R187, R187, 0xfffffff7, RZ, 0xc0, !PT ;  /* 0xfffffff7bbbb7812 */ /* 0x000fe200078ec0ff */
[----:B------:R-:W-:Y:S01]  /*ca70*/  FFMA.FTZ R114, R114, R155, 1.1641532182693481445e-10 ;  /* 0x2f00000072727423 */ /* 0x000fe2000001009b */
[----:B------:R-:W-:Y:S02]  /*ca80*/  IMAD.MOV.U32 R116, RZ, RZ, 0x2 ;  /* 0x00000002ff747424 */ /* 0x000fe400078e00ff */
        /* <DEDUP_REMOVED lines=13> */
.L_x_20107:
        /* <DEDUP_REMOVED lines=13> */
.L_x_20109:
[----:B------:R-:W-:Y:S05]  /*cc30*/  BSYNC.RECONVERGENT B2 ;  /* 0x0000000000027941 */ /* 0x000fea0003800200 */
.L_x_20108:
        /* <DEDUP_REMOVED lines=61> */
.L_x_20106:
[----:B------:R-:W-:Y:S05]  /*d010*/  BSYNC.RECONVERGENT B1 ;  /* 0x0000000000017941 */ /* 0x000fea0003800200 */
.L_x_20105:
[----:B------:R-:W-:Y:S01]  /*d020*/  I2FP.F32.U32 R114, R114 ;  /* 0x0000007200727245 */ /* 0x000fe20000201000 */
[----:B------:R-:W-:Y:S01]  /*d030*/  HADD2.F32 R115, -RZ, R172.H1_H1 ;  /* 0x300000acff737230 */ /* 0x000fe20000004100 */
        /* <DEDUP_REMOVED lines=21> */
.L_x_20112:
        /* <DEDUP_REMOVED lines=13> */
.L_x_20114:
[----:B------:R-:W-:Y:S05]  /*d260*/  BSYNC.RECONVERGENT B2 ;  /* 0x0000000000027941 */ /* 0x000fea0003800200 */
.L_x_20113:
        /* <DEDUP_REMOVED lines=61> */
.L_x_20111:
[----:B------:R-:W-:Y:S05]  /*d640*/  BSYNC.RECONVERGENT B1 ;  /* 0x0000000000017941 */ /* 0x000fea0003800200 */
.L_x_20110:
[----:B------:R-:W-:Y:S01]  /*d650*/  I2FP.F32.U32 R114, R114 ;  /* 0x0000007200727245 */ /* 0x000fe20000201000 */
[----:B------:R-:W-:Y:S01]  /*d660*/  HADD2.F32 R115, -RZ, R117.H0_H0 ;  /* 0x20000075ff737230 */ /* 0x000fe20000004100 */
        /* <DEDUP_REMOVED lines=18> */
.L_x_20117:
        /* <DEDUP_REMOVED lines=13> */
.L_x_20119:
[----:B------:R-:W-:Y:S05]  /*d860*/  BSYNC.RECONVERGENT B2 ;  /* 0x0000000000027941 */ /* 0x000fea0003800200 */
.L_x_20118:
        /* <DEDUP_REMOVED lines=61> */
.L_x_20116:
[----:B------:R-:W-:Y:S05]  /*dc40*/  BSYNC.RECONVERGENT B1 ;  /* 0x0000000000017941 */ /* 0x000fea0003800200 */
.L_x_20115:
[----:B------:R-:W-:Y:S01]  /*dc50*/  I2FP.F32.U32 R116, R116 ;  /* 0x0000007400747245 */ /* 0x000fe20000201000 */
[----:B------:R-:W-:Y:S01]  /*dc60*/  HADD2.F32 R115, -RZ, R173.H0_H0 ;  /* 0x200000adff737230 */ /* 0x000fe20000004100 */
        /* <DEDUP_REMOVED lines=21> */
.L_x_20122:
        /* <DEDUP_REMOVED lines=13> */
.L_x_20124:
[----:B------:R-:W-:Y:S05]  /*de90*/  BSYNC.RECONVERGENT B2 ;  /* 0x0000000000027941 */ /* 0x000fea0003800200 */
.L_x_20123:
        /* <DEDUP_REMOVED lines=61> */
.L_x_20121:
[----:B------:R-:W-:Y:S05]  /*e270*/  BSYNC.RECONVERGENT B1 ;  /* 0x0000000000017941 */ /* 0x000fea0003800200 */
.L_x_20120:
[----:B------:R-:W-:Y:S01]  /*e280*/  I2FP.F32.U32 R116, R115 ;  /* 0x0000007300747245 */ /* 0x000fe20000201000 */
[----:B------:R-:W-:Y:S01]  /*e290*/  HADD2.F32 R115, -RZ, R117.H1_H1 ;  /* 0x30000075ff737230 */ /* 0x000fe20000004100 */
        /* <DEDUP_REMOVED lines=18> */
.L_x_20127:
        /* <DEDUP_REMOVED lines=13> */
.L_x_20129:
[----:B------:R-:W-:Y:S05]  /*e490*/  BSYNC.RECONVERGENT B2 ;  /* 0x0000000000027941 */ /* 0x000fea0003800200 */
.L_x_20128:
        /* <DEDUP_REMOVED lines=61> */
.L_x_20126:
[----:B------:R-:W-:Y:S05]  /*e870*/  BSYNC.RECONVERGENT B1 ;  /* 0x0000000000017941 */ /* 0x000fea0003800200 */
.L_x_20125:
        /* <DEDUP_REMOVED lines=23> */
.L_x_20132:
        /* <DEDUP_REMOVED lines=13> */
.L_x_20134:
[----:B------:R-:W-:Y:S05]  /*eac0*/  BSYNC.RECONVERGENT B2 ;  /* 0x0000000000027941 */ /* 0x000fea0003800200 */
.L_x_20133:
        /* <DEDUP_REMOVED lines=61> */
.L_x_20131:
[----:B------:R-:W-:Y:S05]  /*eea0*/  BSYNC.RECONVERGENT B1 ;  /* 0x0000000000017941 */ /* 0x000fea0003800200 */
.L_x_20130:
[----:B------:R-:W-:Y:S01]  /*eeb0*/  ISETP.NE.AND P3, PT, R158, 0x1, PT ;  /* 0x000000019e00780c */ /* 0x000fe20003f65270 */
[----:B------:R-:W-:Y:S01]  /*eec0*/  HADD2.F32 R117, -RZ, R118.H0_H0 ;  /* 0x20000076ff757230 */ /* 0x000fe20000004100 */
[----:B------:R-:W-:Y:S01]  /*eed0*/  I2FP.F32.U32 R116, R116 ;  /* 0x0000007400747245 */ /* 0x000fe20000201000 */
[----:B------:R-:W-:Y:S01]  /*eee0*/  BSSY.RECONVERGENT B1, `(.L_x_20135) ;  /* 0x000005a000017945 */ /* 0x000fe20003800200 */
[----:B------:R-:W-:Y:S02]  /*eef0*/  IMAD.MOV.U32 R159, RZ, RZ, 0x2 ;  /* 0x00000002ff9f7424 */ /* 0x000fe400078e00ff */
        /* <DEDUP_REMOVED lines=13> */
.L_x_20137:
        /* <DEDUP_REMOVED lines=13> */
.L_x_20139:
[----:B------:R-:W-:Y:S05]  /*f0a0*/  BSYNC.RECONVERGENT B2 ;  /* 0x0000000000027941 */ /* 0x000fea0003800200 */
.L_x_20138:
        /* <DEDUP_REMOVED lines=61> */
.L_x_20136:
[----:B------:R-:W-:Y:S05]  /*f480*/  BSYNC.RECONVERGENT B1 ;  /* 0x0000000000017941 */ /* 0x000fea0003800200 */
.L_x_20135:
[----:B------:R-:W-:Y:S01]  /*f490*/  I2FP.F32.U32 R156, R157 ;  /* 0x0000009d009c7245 */ /* 0x000fe20000201000 */
[----:B------:R-:W-:Y:S01]  /*f4a0*/  HADD2.F32 R117, -RZ, R174.H0_H0 ;  /* 0x200000aeff757230 */ /* 0x000fe20000004100 */
        /* <DEDUP_REMOVED lines=21> */
.L_x_20142:
        /* <DEDUP_REMOVED lines=13> */
.L_x_20144:
[----:B------:R-:W-:Y:S05]  /*f6d0*/  BSYNC.RECONVERGENT B2 ;  /* 0x0000000000027941 */ /* 0x000fea0003800200 */
.L_x_20143:
        /* <DEDUP_REMOVED lines=61> */
.L_x_20141:
[----:B------:R-:W-:Y:S05]  /*fab0*/  BSYNC.RECONVERGENT B1 ;  /* 0x0000000000017941 */ /* 0x000fea0003800200 */
.L_x_20140:
[----:B------:R-:W-:Y:S01]  /*fac0*/  ISETP.NE.AND P4, PT, R157, 0x1, PT ;  /* 0x000000019d00780c */ /* 0x000fe20003f85270 */
[----:B------:R-:W-:Y:S01]  /*fad0*/  BSSY.RECONVERGENT B1, `(.L_x_20145) ;  /* 0x000005c000017945 */ /* 0x000fe20003800200 */
[----:B------:R-:W-:Y:S01]  /*fae0*/  I2FP.F32.U32 R156, R117 ;  /* 0x00000075009c7245 */ /* 0x000fe20000201000 */
[----:B------:R-:W-:Y:S01]  /*faf0*/  HADD2.F32 R117, -RZ, R118.H1_H1 ;  /* 0x30000076ff757230 */ /* 0x000fe20000004100 */
        /* <DEDUP_REMOVED lines=14> */
.L_x_20147:
        /* <DEDUP_REMOVED lines=13> */
.L_x_20149:
[----:B------:R-:W-:Y:S05]  /*fcb0*/  BSYNC.RECONVERGENT B2 ;  /* 0x0000000000027941 */ /* 0x000fea0003800200 */
.L_x_20148:
        /* <DEDUP_REMOVED lines=61> */
.L_x_20146:
[----:B------:R-:W-:Y:S05]  /*10090*/  BSYNC.RECONVERGENT B1 ;  /* 0x0000000000017941 */ /* 0x000fea0003800200 */
.L_x_20145:
        /* <DEDUP_REMOVED lines=23> */
.L_x_20152:
        /* <DEDUP_REMOVED lines=13> */
.L_x_20154:
[----:B------:R-:W-:Y:S05]  /*102e0*/  BSYNC.RECONVERGENT B2 ;  /* 0x0000000000027941 */ /* 0x000fea0003800200 */
.L_x_20153:
        /* <DEDUP_REMOVED lines=61> */
.L_x_20151:
[----:B------:R-:W-:Y:S05]  /*106c0*/  BSYNC.RECONVERGENT B1 ;  /* 0x0000000000017941 */ /* 0x000fea0003800200 */
.L_x_20150:
[----:B------:R-:W-:Y:S01]  /*106d0*/  ISETP.NE.AND P5, PT, R159, 0x1, PT ;  /* 0x000000019f00780c */ /* 0x000fe20003fa5270 */
[----:B------:R-:W-:Y:S01]  /*106e0*/  HADD2.F32 R157, -RZ, R119.H0_H0 ;  /* 0x20000077ff9d7230 */ /* 0x000fe20000004100 */
        /* <DEDUP_REMOVED lines=16> */
.L_x_20157:
        /* <DEDUP_REMOVED lines=13> */
.L_x_20159:
[----:B------:R-:W-:Y:S05]  /*108c0*/  BSYNC.RECONVERGENT B2 ;  /* 0x0000000000027941 */ /* 0x000fea0003800200 */
.L_x_20158:
        /* <DEDUP_REMOVED lines=61> */
.L_x_20156:
[----:B------:R-:W-:Y:S05]  /*10ca0*/  BSYNC.RECONVERGENT B1 ;  /* 0x0000000000017941 */ /* 0x000fea0003800200 */
.L_x_20155:
[----:B------:R-:W-:Y:S01]  /*10cb0*/  I2FP.F32.U32 R156, R158 ;  /* 0x0000009e009c7245 */ /* 0x000fe20000201000 */
[----:B------:R-:W-:Y:S01]  /*10cc0*/  HADD2.F32 R157, -RZ, R175.H0_H0 ;  /* 0x200000afff9d7230 */ /* 0x000fe20000004100 */
[----:B------:R-:W-:Y:S01]  /*10cd0*/  BSSY.RECONVERGENT B1, `(.L_x_20160) ;  /* 0x0000060000017945 */ /* 0x000fe20003800200 */
[----:B------:R-:W-:Y:S02]  /*10ce0*/  IMAD.MOV.U32 R158, RZ, RZ, 0x2 ;  /* 0x00000002ff9e7424 */ /* 0x000fe400078e00ff */
[----:B------:R-:W-:Y:S01]  /*10cf0*/  FFMA.FTZ R156, R156, R155, 1.1641532182693481445e-10 ;  /* 0x2f0000009c9c7423 */ /* 0x000fe2000001009b */
[----:B------:R-:W-:-:S04]  /*10d00*/  FMUL.FTZ R157, R157, R154 ;  /* 0x0000009a9d9d7220 */ /* 0x000fc80000410000 */
[----:B------:R-:W-:-:S04]  /*10d10*/  FSETP.GTU.FTZ.AND P5, PT, R156, R153, PT ;  /* 0x000000999c00720b */ /* 0x000fc80003fbc000 */
[----:B------:R-:W-:Y:S02]  /*10d20*/  FSEL R156, R157, RZ, !P5 ;  /* 0x000000ff9d9c7208 */ /* 0x000fe40006800000 */
[----:B------:R-:W-:Y:S02]  /*10d30*/  SEL R185, RZ, 0x1, P5 ;  /* 0x00000001ffb97807 */ /* 0x000fe40002800000 */
[----:B------:R-:W-:Y:S02]  /*10d40*/  ISETP.NE.AND P5, PT, R160, 0x1, PT ;  /* 0x00000001a000780c */ /* 0x000fe40003fa5270 */
[----:B------:R-:W-:-:S05]  /*10d50*/  FSEL R157, R118, RZ, P4 ;  /* 0x000000ff769d7208 */ /* 0x000fca0002000000 */
[----:B------:R-:W-:Y:S01]  /*10d60*/  FADD.FTZ R118, R156, R157 ;  /* 0x0000009d9c767221 */ /* 0x000fe20000010000 */
[----:B------:R-:W-:-:S03]  /*10d70*/  MOV R156, R162 ;  /* 0x000000a2009c7202 */ /* 0x000fc60000000f00 */
[----:B------:R-:W-:Y:S02]  /*10d80*/  @P1 FADD.FTZ R118, R102, R118 ;  /* 0x0000007666761221 */ /* 0x000fe40000010000 */
        /* <DEDUP_REMOVED lines=9> */
.L_x_20162:
        /* <DEDUP_REMOVED lines=13> */
.L_x_20164:
[----:B------:R-:W-:Y:S05]  /*10ef0*/  BSYNC.RECONVERGENT B2 ;  /* 0x0000000000027941 */ /* 0x000fea0003800200 */
.L_x_20163:
        /* <DEDUP_REMOVED lines=61> */
.L_x_20161:
[----:B------:R-:W-:Y:S05]  /*112d0*/  BSYNC.RECONVERGENT B1 ;  /* 0x0000000000017941 */ /* 0x000fea0003800200 */
.L_x_20160:
[----:B------:R-:W-:Y:S01]  /*112e0*/  ISETP.NE.AND P6, PT, R158, 0x1, PT ;  /* 0x000000019e00780c */ /* 0x000fe20003fc5270 */
[----:B------:R-:W-:Y:S01]  /*112f0*/  HADD2.F32 R119, -RZ, R119.H1_H1 ;  /* 0x30000077ff777230 */ /* 0x000fe20000004100 */
        /* <DEDUP_REMOVED lines=16> */
.L_x_20167:
        /* <DEDUP_REMOVED lines=15> */
.L_x_20169:
[----:B------:R-:W-:Y:S05]  /*114f0*/  BSYNC.RECONVERGENT B2 ;  /* 0x0000000000027941 */ /* 0x000fea0003800200 */
.L_x_20168:
        /* <DEDUP_REMOVED lines=61> */
.L_x_20166:
[----:B------:R-:W-:Y:S05]  /*118d0*/  BSYNC.RECONVERGENT B1 ;  /* 0x0000000000017941 */ /* 0x000fea0003800200 */
.L_x_20165:
[----:B------:R-:W-:Y:S01]  /*118e0*/  I2FP.F32.U32 R156, R157 ;  /* 0x0000009d009c7245 */ /* 0x000fe20000201000 */
[----:B------:R-:W-:-:S04]  /*118f0*/  HADD2.F32 R157, -RZ, R175.H1_H1 ;  /* 0x300000afff9d7230 */ /* 0x000fc80000004100 */
[----:B------:R-:W-:Y:S01]  /*11900*/  FFMA.FTZ R156, R156, R155, 1.1641532182693481445e-10 ;  /* 0x2f0000009c9c7423 */ /* 0x000fe2000001009b */
[----:B------:R-:W-:Y:S01]  /*11910*/  FMUL.FTZ R157, R157, R154 ;  /* 0x0000009a9d9d7220 */ /* 0x000fe20000410000 */
[----:B------:R-:W-:-:S03]  /*11920*/  FSEL R154, R119, RZ, P5 ;  /* 0x000000ff779a7208 */ /* 0x000fc60002800000 */
[----:B------:R-:W-:-:S04]  /*11930*/  FSETP.GTU.FTZ.AND P6, PT, R156, R153, PT ;  /* 0x000000999c00720b */ /* 0x000fc80003fdc000 */
[----:B------:R-:W-:Y:S02]  /*11940*/  FSEL R153, R157, RZ, !P6 ;  /* 0x000000ff9d997208 */ /* 0x000fe40007000000 */
[----:B------:R-:W-:-:S03]  /*11950*/  SEL R186, RZ, 0x1, P6 ;  /* 0x00000001ffba7807 */ /* 0x000fc60003000000 */
[----:B------:R-:W-:-:S04]  /*11960*/  FADD.FTZ R119, R153, R154 ;  /* 0x0000009a99777221 */ /* 0x000fc80000010000 */
[----:B------:R-:W-:Y:S01]  /*11970*/  @P1 FADD.FTZ R119, R103, R119 ;  /* 0x0000007767771221 */ /* 0x000fe20000010000 */
[----:B------:R-:W-:Y:S06]  /*11980*/  BRA `(.L_x_20170) ;  /* 0x0000003000547947 */ /* 0x000fec0003800000 */
.L_x_20089:
[----:B------:R-:W-:Y:S01]  /*11990*/  ISETP.NE.AND P2, PT, R164, 0x1, PT ;  /* 0x00000001a400780c */ /* 0x000fe20003f45270 */
[----:B------:R-:W-:Y:S01]  /*119a0*/  BSSY.RECONVERGENT B1, `(.L_x_20171) ;  /* 0x0000059000017945 */ /* 0x000fe20003800200 */
[----:B--2---:R-:W-:Y:S02]  /*119b0*/  HFMA2 R115, -RZ, RZ, 0, 1.1920928955078125e-07 ;  /* 0x00000002ff737431 */ /* 0x004fe400000001ff */
[----:B------:R-:W-:Y:S02]  /*119c0*/  IMAD.MOV.U32 R112, RZ, RZ, R162 ;  /* 0x000000ffff707224 */ /* 0x000fe400078e00a2 */
[----:B01----:R-:W-:-:S07]  /*119d0*/  IMAD.MOV.U32 R152, RZ, RZ, R160 ;  /* 0x000000ffff987224 */ /* 0x003fce00078e00a0 */
        /* <DEDUP_REMOVED lines=11> */
.L_x_20173:
        /* <DEDUP_REMOVED lines=13> */
.L_x_20175:
[----:B------:R-:W-:Y:S05]  /*11b60*/  BSYNC.RECONVERGENT B2 ;  /* 0x0000000000027941 */ /* 0x000fea0003800200 */
.L_x_20174:
        /* <DEDUP_REMOVED lines=8> */
[C---:B------:R-:W-:Y:S01]  /*11bf0*/  IADD3 R155, PT, PT, R3.reuse, 0x76cf5d0a, RZ ;  /* 0x76cf5d0a039b7810 */ /* 0x040fe20007ffe0ff */
        /* <DEDUP_REMOVED lines=47> */
[----:B------:R-:W-:Y:S02]  /*11ef0*/  LOP3.LUT R166, R113, R114, R155, 0x96, !PT ;  /* 0x0000007271a67212 */ /* 0x000fe400078e969b */
[----:B------:R-:W-:Y:S02]  /*11f00*/  MOV R162, R154 ;  /* 0x0000009a00a27202 */ /* 0x000fe40000000f00 */
[----:B------:R-:W-:Y:S01]  /*11f10*/  LOP3.LUT R165, R165, R112, R153, 0x96, !PT ;  /* 0x00000070a5a57212 */ /* 0x000fe200078e9699 */
[----:B------:R-:W-:-:S07]  /*11f20*/  IMAD.MOV.U32 R112, RZ, RZ, R160 ;  /* 0x000000ffff707224 */ /* 0x000fce00078e00a0 */
.L_x_20172:
[----:B------:R-:W-:Y:S05]  /*11f30*/  BSYNC.RECONVERGENT B1 ;  /* 0x0000000000017941 */ /* 0x000fea0003800200 */
.L_x_20171:
        /* <DEDUP_REMOVED lines=8> */
[----:B------:R-:W-:-:S03]  /*11fc0*/  MOV R154, 0x2 ;  /* 0x00000002009a7802 */ /* 0x000fc60000000f00 */
[----:B0-----:R-:W-:Y:S01]  /*11fd0*/  FSETP.LE.FTZ.AND P3, PT, R114, R153, PT ;  /* 0x000000997200720b */ /* 0x001fe20003f73000 */
        /* <DEDUP_REMOVED lines=11> */
.L_x_20178:
        /* <DEDUP_REMOVED lines=13> */
.L_x_20180:
[----:B------:R-:W-:Y:S05]  /*12160*/  BSYNC.RECONVERGENT B2 ;  /* 0x0000000000027941 */ /* 0x000fea0003800200 */
.L_x_20179:
        /* <DEDUP_REMOVED lines=61> */
.L_x_20177:
[----:B------:R-:W-:Y:S05]  /*12540*/  BSYNC.RECONVERGENT B1 ;  /* 0x0000000000017941 */ /* 0x000fea0003800200 */
.L_x_20176:
        /* <DEDUP_REMOVED lines=19> */
.L_x_20183:
        /* <DEDUP_REMOVED lines=13> */
.L_x_20185:
[----:B------:R-:W-:Y:S05]  /*12750*/  BSYNC.RECONVERGENT B2 ;  /* 0x0000000000027941 */ /* 0x000fea0003800200 */
.L_x_20184:
        /* <DEDUP_REMOVED lines=61> */
.L_x_20182:
[----:B------:R-:W-:Y:S05]  /*12b30*/  BSYNC.RECONVERGENT B1 ;  /* 0x0000000000017941 */ /* 0x000fea0003800200 */
.L_x_20181:
[----:B------:R-:W-:Y:S01]  /*12b40*/  I2FP.F32.U32 R115, R114 ;  /* 0x0000007200737245 */ /* 0x000fe20000201000 */
[----:B------:R-:W-:Y:S01]  /*12b50*/  BSSY.RECONVERGENT B1, `(.L_x_20186) ;  /* 0x000005d000017945 */ /* 0x000fe20003800200 */
[----:B------:R-:W-:Y:S01]  /*12b60*/  ISETP.NE.AND P2, PT, R155, 0x1, PT ;  /* 0x000000019b00780c */ /* 0x000fe20003f45270 */
[----:B------:R-:W-:Y:S01]  /*12b70*/  HFMA2 R156, -RZ, RZ, 0, 1.1920928955078125e-07 ;  /* 0x00000002ff9c7431 */ /* 0x000fe200000001ff */
[----:B------:R-:W-:Y:S01]  /*12b80*/  LOP3.LUT R187, R187, 0xfffffffb, RZ, 0xc0, !PT ;  /* 0xfffffffbbbbb7812 */ /* 0x000fe200078ec0ff */
[----:B------:R-:W-:Y:S01]  /*12b90*/  FFMA.FTZ R154, R115, R112, 1.1641532182693481445e-10 ;  /* 0x2f000000739a7423 */ /* 0x000fe20000010070 */
[----:B------:R-:W-:Y:S02]  /*12ba0*/  HADD2.F32 R114, -RZ, R117.H0_H0 ;  /* 0x20000075ff727230 */ /* 0x000fe40000004100 */
        /* <DEDUP_REMOVED lines=12> */
.L_x_20188:
        /* <DEDUP_REMOVED lines=13> */
.L_x_20190:
[----:B------:R-:W-:Y:S05]  /*12d40*/  BSYNC.RECONVERGENT B2 ;  /* 0x0000000000027941 */ /* 0x000fea0003800200 */
.L_x_20189:
        /* <DEDUP_REMOVED lines=61> */
.L_x_20187:
[----:B------:R-:W-:Y:S05]  /*13120*/  BSYNC.RECONVERGENT B1 ;  /* 0x0000000000017941 */ /* 0x000fea0003800200 */
.L_x_20186:
[----:B------:R-:W-:Y:S01]  /*13130*/  I2FP.F32.U32 R115, R115 ;  /* 0x0000007300737245 */ /* 0x000fe20000201000 */
[----:B------:R-:W-:Y:S01]  /*13140*/  BSSY.RECONVERGENT B1, `(.L_x_20191) ;  /* 0x000005d000017945 */ /* 0x000fe20003800200 */
[----:B------:R-:W-:Y:S01]  /*13150*/  ISETP.NE.AND P2, PT, R156, 0x1, PT ;  /* 0x000000019c00780c */ /* 0x000fe20003f45270 */
[----:B------:R-:W-:Y:S01]  /*13160*/  HADD2.F32 R117, -RZ, R117.H1_H1 ;  /* 0x30000075ff757230 */ /* 0x000fe20000004100 */
        /* <DEDUP_REMOVED lines=15> */
.L_x_20193:
        /* <DEDUP_REMOVED lines=13> */
.L_x_20195:
[----:B------:R-:W-:Y:S05]  /*13330*/  BSYNC.RECONVERGENT B2 ;  /* 0x0000000000027941 */ /* 0x000fea0003800200 */
.L_x_20194:
        /* <DEDUP_REMOVED lines=61> */
.L_x_20192:
[----:B------:R-:W-:Y:S05]  /*13710*/  BSYNC.RECONVERGENT B1 ;  /* 0x0000000000017941 */ /* 0x000fea0003800200 */
.L_x_20191:
[----:B------:R-:W-:Y:S01]  /*13720*/  ISETP.NE.AND P3, PT, R157, 0x1, PT ;  /* 0x000000019d00780c */ /* 0x000fe20003f65270 */
[----:B------:R-:W-:Y:S01]  /*13730*/  BSSY.RECONVERGENT B1, `(.L_x_20196) ;  /* 0x000005b000017945 */ /* 0x000fe20003800200 */
[----:B------:R-:W-:Y:S01]  /*13740*/  I2FP.F32.U32 R115, R115 ;  /* 0x0000007300737245 */ /* 0x000fe20000201000 */
[----:B------:R-:W-:Y:S02]  /*13750*/  HFMA2 R156, -RZ, RZ, 0, 1.1920928955078125e-07 ;  /* 0x00000002ff9c7431 */ /* 0x000fe400000001ff */
        /* <DEDUP_REMOVED lines=13> */
.L_x_20198:
        /* <DEDUP_REMOVED lines=13> */
.L_x_20200:
[----:B------:R-:W-:Y:S05]  /*13900*/  BSYNC.RECONVERGENT B2 ;  /* 0x0000000000027941 */ /* 0x000fea0003800200 */
.L_x_20199:
        /* <DEDUP_REMOVED lines=61> */
.L_x_20197:
[----:B------:R-:W-:Y:S05]  /*13ce0*/  BSYNC.RECONVERGENT B1 ;  /* 0x0000000000017941 */ /* 0x000fea0003800200 */
.L_x_20196:
[----:B------:R-:W-:Y:S01]  /*13cf0*/  ISETP.NE.AND P4, PT, R156, 0x1, PT ;  /* 0x000000019c00780c */ /* 0x000fe20003f85270 */
[----:B------:R-:W-:Y:S01]  /*13d00*/  BSSY.RECONVERGENT B1, `(.L_x_20201) ;  /* 0x000005b000017945 */ /* 0x000fe20003800200 */
[----:B------:R-:W-:Y:S01]  /*13d10*/  I2FP.F32.U32 R155, R155 ;  /* 0x0000009b009b7245 */ /* 0x000fe20000201000 */
[----:B------:R-:W-:Y:S02]  /*13d20*/  HADD2.F32 R118, -RZ, R118.H1_H1 ;  /* 0x30000076ff767230 */ /* 0x000fe40000004100 */
        /* <DEDUP_REMOVED lines=13> */
.L_x_20203:
        /* <DEDUP_REMOVED lines=13> */
.L_x_20205:
[----:B------:R-:W-:Y:S05]  /*13ed0*/  BSYNC.RECONVERGENT B2 ;  /* 0x0000000000027941 */ /* 0x000fea0003800200 */
.L_x_20204:
        /* <DEDUP_REMOVED lines=61> */
.L_x_20202:
[----:B------:R-:W-:Y:S05]  /*142b0*/  BSYNC.RECONVERGENT B1 ;  /* 0x0000000000017941 */ /* 0x000fea0003800200 */
.L_x_20201:
[----:B------:R-:W-:Y:S01]  /*142c0*/  ISETP.NE.AND P5, PT, R157, 0x1, PT ;  /* 0x000000019d00780c */ /* 0x000fe20003fa5270 */
[----:B------:R-:W-:Y:S01]  /*142d0*/  BSSY.RECONVERGENT B1, `(.L_x_20206) ;  /* 0x000005b000017945 */ /* 0x000fe20003800200 */
[----:B------:R-:W-:Y:S01]  /*142e0*/  I2FP.F32.U32 R155, R155 ;  /* 0x0000009b009b7245 */ /* 0x000fe20000201000 */
[----:B------:R-:W-:Y:S02]  /*142f0*/  HFMA2 R164, -RZ, RZ, 0, 1.1920928955078125e-07 ;  /* 0x00000002ffa47431 */ /* 0x000fe400000001ff */
[----:B------:R-:W-:Y:S02]  /*14300*/  HADD2.F32 R154, -RZ, R119.H0_H0 ;  /* 0x20000077ff9a7230 */ /* 0x000fe40000004100 */
        /* <DEDUP_REMOVED lines=12> */
.L_x_20208:
        /* <DEDUP_REMOVED lines=13> */
.L_x_20210:
[----:B------:R-:W-:Y:S05]  /*144a0*/  BSYNC.RECONVERGENT B2 ;  /* 0x0000000000027941 */ /* 0x000fea0003800200 */
.L_x_20209:
        /* <DEDUP_REMOVED lines=61> */
.L_x_20207:
[----:B------:R-:W-:Y:S05]  /*14880*/  BSYNC.RECONVERGENT B1 ;  /* 0x0000000000017941 */ /* 0x000fea0003800200 */
.L_x_20206:
        /* <DEDUP_REMOVED lines=37> */
.L_x_20170:
        /* <DEDUP_REMOVED lines=44> */
.L_x_20211:
[----:B------:R-:W-:Y:S01]  /*14da0*/  MOV R160, R152 ;  /* 0x0000009800a07202 */ /* 0x000fe20000000f00 */
[----:B------:R-:W-:-:S07]  /*14db0*/  VIADD R0, R0, 0x20 ;  /* 0x0000002000007836 */ /* 0x000fce0000000000 */
.L_x_20088:
[----:B------:R-:W-:Y:S05]  /*14dc0*/  BSYNC.RECONVERGENT B0 ;  /* 0x0000000000007941 */ /* 0x000fea0003800200 */
.L_x_20087:
        /* <DEDUP_REMOVED lines=22> */
[----:B--2---:R-:W-:Y:S02]  /*14f30*/  HFMA2 R123, -RZ, RZ, 0, 1.1920928955078125e-07 ;  /* 0x00000002ff7b7431 */ /* 0x004fe400000001ff */
        /* <DEDUP_REMOVED lines=13> */
.L_x_20217:
        /* <DEDUP_REMOVED lines=13> */
.L_x_20219:
[----:B------:R-:W-:Y:S05]  /*150e0*/  BSYNC.RECONVERGENT B2 ;  /* 0x0000000000027941 */ /* 0x000fea0003800200 */
.L_x_20218:
        /* <DEDUP_REMOVED lines=60> */
.L_x_20216:
[----:B------:R-:W-:Y:S05]  /*154b0*/  BSYNC.RECONVERGENT B1 ;  /* 0x0000000000017941 */ /* 0x000fea0003800200 */
.L_x_20215:
        /* <DEDUP_REMOVED lines=9> */
[----:B------:R-:W-:Y:S01]  /*15550*/  MOV R156, 0x2 ;  /* 0x00000002009c7802 */ /* 0x000fe20000000f00 */
        /* <DEDUP_REMOVED lines=13> */
.L_x_20222:
        /* <DEDUP_REMOVED lines=13> */
.L_x_20224:
[----:B------:R-:W-:Y:S05]  /*15700*/  BSYNC.RECONVERGENT B2 ;  /* 0x0000000000027941 */ /* 0x000fea0003800200 */
.L_x_20223:
        /* <DEDUP_REMOVED lines=61> */
.L_x_20221:
[----:B------:R-:W-:Y:S05]  /*15ae0*/  BSYNC.RECONVERGENT B1 ;  /* 0x0000000000017941 */ /* 0x000fea0003800200 */
.L_x_20220:
[----:B------:R-:W-:Y:S01]  /*15af0*/  I2FP.F32.U32 R122, R122 ;  /* 0x0000007a007a7245 */ /* 0x000fe20000201000 */
[----:B------:R-:W-:Y:S01]  /*15b00*/  HADD2.F32 R121, -RZ, R172.H0_H0 ;  /* 0x200000acff797230 */ /* 0x000fe20000004100 */
        /* <DEDUP_REMOVED lines=21> */
.L_x_20227:
        /* <DEDUP_REMOVED lines=13> */
.L_x_20229:
[----:B------:R-:W-:Y:S05]  /*15d30*/  BSYNC.RECONVERGENT B2 ;  /* 0x0000000000027941 */ /* 0x000fea0003800200 */
.L_x_20228:
        /* <DEDUP_REMOVED lines=61> */
.L_x_20226:
[----:B------:R-:W-:Y:S05]  /*16110*/  BSYNC.RECONVERGENT B1 ;  /* 0x0000000000017941 */ /* 0x000fea0003800200 */
.L_x_20225:
[----:B------:R-:W-:Y:S01]  /*16120*/  I2FP.F32.U32 R122, R121 ;  /* 0x00000079007a7245 */ /* 0x000fe20000201000 */
[----:B------:R-:W-:Y:S01]  /*16130*/  HADD2.F32 R121, -RZ, R124.H1_H1 ;  /* 0x3000007cff797230 */ /* 0x000fe20000004100 */
        /* <DEDUP_REMOVED lines=18> */
.L_x_20232:
        /* <DEDUP_REMOVED lines=13> */
.L_x_20234:
[----:B------:R-:W-:Y:S05]  /*16330*/  BSYNC.RECONVERGENT B2 ;  /* 0x0000000000027941 */ /* 0x000fea0003800200 */
.L_x_20233:
        /* <DEDUP_REMOVED lines=61> */
.L_x_20231:
[----:B------:R-:W-:Y:S05]  /*16710*/  BSYNC.RECONVERGENT B1 ;  /* 0x0000000000017941 */ /* 0x000fea0003800200 */
.L_x_20230:
        /* <DEDUP_REMOVED lines=23> */
.L_x_20237:
        /* <DEDUP_REMOVED lines=13> */
.L_x_20239:
[----:B------:R-:W-:Y:S05]  /*16960*/  BSYNC.RECONVERGENT B2 ;  /* 0x0000000000027941 */ /* 0x000fea0003800200 */
.L_x_20238:
        /* <DEDUP_REMOVED lines=61> */
.L_x_20236:
[----:B------:R-:W-:Y:S05]  /*16d40*/  BSYNC.RECONVERGENT B1 ;  /* 0x0000000000017941 */ /* 0x000fea0003800200 */
.L_x_20235:
        /* <DEDUP_REMOVED lines=20> */
.L_x_20242:
        /* <DEDUP_REMOVED lines=13> */
.L_x_20244:
[----:B------:R-:W-:Y:S05]  /*16f60*/  BSYNC.RECONVERGENT B2 ;  /* 0x0000000000027941 */ /* 0x000fea0003800200 */
.L_x_20243:
        /* <DEDUP_REMOVED lines=61> */
.L_x_20241:
[----:B------:R-:W-:Y:S05]  /*17340*/  BSYNC.RECONVERGENT B1 ;  /* 0x0000000000017941 */ /* 0x000fea0003800200 */
.L_x_20240:
        /* <DEDUP_REMOVED lines=23> */
.L_x_20247:
        /* <DEDUP_REMOVED lines=13> */
.L_x_20249:
[----:B------:R-:W-:Y:S05]  /*17590*/  BSYNC.RECONVERGENT B2 ;  /* 0x0000000000027941 */ /* 0x000fea0003800200 */
.L_x_20248:
        /* <DEDUP_REMOVED lines=61> */
.L_x_20246:
[----:B------:R-:W-:Y:S05]  /*17970*/  BSYNC.RECONVERGENT B1 ;  /* 0x0000000000017941 */ /* 0x000fea0003800200 */
.L_x_20245:
        /* <DEDUP_REMOVED lines=20> */
.L_x_20252:
        /* <DEDUP_REMOVED lines=13> */
.L_x_20254:
[----:B------:R-:W-:Y:S05]  /*17b90*/  BSYNC.RECONVERGENT B2 ;  /* 0x0000000000027941 */ /* 0x000fea0003800200 */
.L_x_20253:
        /* <DEDUP_REMOVED lines=61> */
.L_x_20251:
[----:B------:R-:W-:Y:S05]  /*17f70*/  BSYNC.RECONVERGENT B1 ;  /* 0x0000000000017941 */ /* 0x000fea0003800200 */
.L_x_20250:
        /* <DEDUP_REMOVED lines=23> */
.L_x_20257:
        /* <DEDUP_REMOVED lines=13> */
.L_x_20259:
[----:B------:R-:W-:Y:S05]  /*181c0*/  BSYNC.RECONVERGENT B2 ;  /* 0x0000000000027941 */ /* 0x000fea0003800200 */
.L_x_20258:
        /* <DEDUP_REMOVED lines=61> */
.L_x_20256:
[----:B------:R-:W-:Y:S05]  /*185a0*/  BSYNC.RECONVERGENT B1 ;  /* 0x0000000000017941 */ /* 0x000fea0003800200 */
.L_x_20255:
        /* <DEDUP_REMOVED lines=18> */
.L_x_20262:
        /* <DEDUP_REMOVED lines=13> */
.L_x_20264:
[----:B------:R-:W-:Y:S05]  /*187a0*/  BSYNC.RECONVERGENT B2 ;  /* 0x0000000000027941 */ /* 0x000fea0003800200 */
.L_x_20263:
        /* <DEDUP_REMOVED lines=61> */
.L_x_20261:
[----:B------:R-:W-:Y:S05]  /*18b80*/  BSYNC.RECONVERGENT B1 ;  /* 0x0000000000017941 */ /* 0x000fea0003800200 */
.L_x_20260:
        /* <DEDUP_REMOVED lines=23> */
.L_x_20267:
        /* <DEDUP_REMOVED lines=13> */
.L_x_20269:
[----:B------:R-:W-:Y:S05]  /*18dd0*/  BSYNC.RECONVERGENT B2 ;  /* 0x0000000000027941 */ /* 0x000fea0003800200 */
.L_x_20268:
        /* <DEDUP_REMOVED lines=61> */
.L_x_20266:
[----:B------:R-:W-:Y:S05]  /*191b0*/  BSYNC.RECONVERGENT B1 ;  /* 0x0000000000017941 */ /* 0x000fea0003800200 */
.L_x_20265:
[----:B------:R-:W-:Y:S01]  /*191c0*/  ISETP.NE.AND P4, PT, R157, 0x1, PT ;  /* 0x000000019d00780c */ /* 0x000fe20003f85270 */
[----:B------:R-:W-:Y:S01]  /*191d0*/  BSSY.RECONVERGENT B1, `(.L_x_20270) ;  /* 0x000005c000017945 */ /* 0x000fe20003800200 */
[----:B------:R-:W-:Y:S01]  /*191e0*/  I2FP.F32.U32 R156, R125 ;  /* 0x0000007d009c7245 */ /* 0x000fe20000201000 */
[----:B------:R-:W-:Y:S02]  /*191f0*/  HADD2.F32 R125, -RZ, R126.H1_H1 ;  /* 0x3000007eff7d7230 */ /* 0x000fe40000004100 */
        /* <DEDUP_REMOVED lines=14> */
.L_x_20272:
        /* <DEDUP_REMOVED lines=13> */
.L_x_20274:
[----:B------:R-:W-:Y:S05]  /*193b0*/  BSYNC.RECONVERGENT B2 ;  /* 0x0000000000027941 */ /* 0x000fea0003800200 */
.L_x_20273:
        /* <DEDUP_REMOVED lines=61> */
.L_x_20271:
[----:B------:R-:W-:Y:S05]  /*19790*/  BSYNC.RECONVERGENT B1 ;  /* 0x0000000000017941 */ /* 0x000fea0003800200 */
.L_x_20270:
        /* <DEDUP_REMOVED lines=23> */
.L_x_20277:
        /* <DEDUP_REMOVED lines=13> */
.L_x_20279:
[----:B------:R-:W-:Y:S05]  /*199e0*/  BSYNC.RECONVERGENT B2 ;  /* 0x0000000000027941 */ /* 0x000fea0003800200 */
.L_x_20278:
[----:B------:R-:W-:Y:S01]  /*199f0*/  IMAD.WIDE.U32 R158, R167, -0x326172a9, RZ ;  /* 0xcd9e8d57a79e7825 */ /* 0x000fe200078e00ff */
[----:B------:R-:W-:Y:S02]  /*19a00*/  LOP3.LUT R190, R161, R157, R3, 0x96, !PT ;  /* 0x0000009da1be7212 */ /* 0x000fe400078e9603 */
[----:B------:R-:W-:Y:S01]  /*19a10*/  IADD3 R157, PT, PT, R2, -0x61c88647, RZ ;  /* 0x9e3779b9029d7810 */ /* 0x000fe20007ffe0ff */
[----:B------:R-:W-:Y:S01]  /*19a20*/  IMAD.MOV.U32 R126, RZ, RZ, R152 ;  /* 0x000000ffff7e7224 */ /* 0x000fe200078e0098 */
        /* <DEDUP_REMOVED lines=55> */
[----:B------:R-:W-:Y:S01]  /*19da0*/  IMAD.MOV.U32 R159, RZ, RZ, RZ ;  /* 0x000000ffff9f7224 */ /* 0x000fe200078e00ff */
[----:B------:R-:W-:-:S07]  /*19db0*/  MOV R152, R164 ;  /* 0x000000a400987202 */ /* 0x000fce0000000f00 */
.L_x_20276:
[----:B------:R-:W-:Y:S05]  /*19dc0*/  BSYNC.RECONVERGENT B1 ;  /* 0x0000000000017941 */ /* 0x000fea0003800200 */
.L_x_20275:
        /* <DEDUP_REMOVED lines=18> */
.L_x_20282:
        /* <DEDUP_REMOVED lines=13> */
.L_x_20284:
[----:B------:R-:W-:Y:S05]  /*19fc0*/  BSYNC.RECONVERGENT B2 ;  /* 0x0000000000027941 */ /* 0x000fea0003800200 */
.L_x_20283:
        /* <DEDUP_REMOVED lines=61> */
.L_x_20281:
[----:B------:R-:W-:Y:S05]  /*1a3a0*/  BSYNC.RECONVERGENT B1 ;  /* 0x0000000000017941 */ /* 0x000fea0003800200 */
.L_x_20280:
        /* <DEDUP_REMOVED lines=23> */
.L_x_20287:
        /* <DEDUP_REMOVED lines=13> */
.L_x_20289:
[----:B------:R-:W-:Y:S05]  /*1a5f0*/  BSYNC.RECONVERGENT B2 ;  /* 0x0000000000027941 */ /* 0x000fea0003800200 */
.L_x_20288:
        /* <DEDUP_REMOVED lines=61> */
.L_x_20286:
[----:B------:R-:W-:Y:S05]  /*1a9d0*/  BSYNC.RECONVERGENT B1 ;  /* 0x0000000000017941 */ /* 0x000fea0003800200 */
.L_x_20285:
[----:B------:R-:W-:Y:S01]  /*1a9e0*/  ISETP.NE.AND P6, PT, R158, 0x1, PT ;  /* 0x000000019e00780c */ /* 0x000fe20003fc5270 */
[----:B------:R-:W-:Y:S01]  /*1a9f0*/  HADD2.F32 R127, -RZ, R127.H1_H1 ;  /* 0x3000007fff7f7230 */ /* 0x000fe20000004100 */
        /* <DEDUP_REMOVED lines=16> */
.L_x_20292:
        /* <DEDUP_REMOVED lines=15> */
.L_x_20294:
[----:B------:R-:W-:Y:S05]  /*1abf0*/  BSYNC.RECONVERGENT B2 ;  /* 0x0000000000027941 */ /* 0x000fea0003800200 */
.L_x_20293:
        /* <DEDUP_REMOVED lines=61> */
.L_x_20291:
[----:B------:R-:W-:Y:S05]  /*1afd0*/  BSYNC.RECONVERGENT B1 ;  /* 0x0000000000017941 */ /* 0x000fea0003800200 */
.L_x_20290:
        /* <DEDUP_REMOVED lines=11> */
.L_x_20214:
        /* <DEDUP_REMOVED lines=16> */
.L_x_20298:
        /* <DEDUP_REMOVED lines=13> */
.L_x_20300:
[----:B------:R-:W-:Y:S05]  /*1b260*/  BSYNC.RECONVERGENT B2 ;  /* 0x0000000000027941 */ /* 0x000fea0003800200 */
.L_x_20299:
        /* <DEDUP_REMOVED lines=60> */
.L_x_20297:
[----:B------:R-:W-:Y:S05]  /*1b630*/  BSYNC.RECONVERGENT B1 ;  /* 0x0000000000017941 */ /* 0x000fea0003800200 */
.L_x_20296:
[----:B------:R-:W0:Y:S01]  /*1b640*/  LDC R153, c[0x0][0x404] ;  /* 0x00010100ff997b82 */ /* 0x000e220000000800 */
[----:B------:R-:W-:Y:S01]  /*1b650*/  I2FP.F32.U32 R121, R120 ;  /* 0x0000007800797245 */ /* 0x000fe20000201000 */
[----:B------:R-:W-:Y:S01]  /*1b660*/  HFMA2 R120, -RZ, RZ, 0.1171875, 0 ;  /* 0x2f800000ff787431 */ /* 0x000fe200000001ff */
[----:B------:R-:W-:Y:S01]  /*1b670*/  ISETP.NE.AND P2, PT, R123, 0x1, PT ;  /* 0x000000017b00780c */ /* 0x000fe20003f45270 */
[----:B------:R-:W-:Y:S01]  /*1b680*/  BSSY.RECONVERGENT B1, `(.L_x_20301) ;  /* 0x000005c000017945 */ /* 0x000fe20003800200 */
[----:B------:R-:W-:Y:S01]  /*1b690*/  LOP3.LUT R187, R187, 0xffffffef, RZ, 0xc0, !PT ;  /* 0xffffffefbbbb7812 */ /* 0x000fe200078ec0ff */
[----:B------:R-:W-:Y:S02]  /*1b6a0*/  IMAD.MOV.U32 R154, RZ, RZ, 0x2 ;  /* 0x00000002ff9a7424 */ /* 0x000fe400078e00ff */
[----:B------:R-:W-:Y:S01]  /*1b6b0*/  FFMA.FTZ R122, R121, R120, 1.1641532182693481445e-10 ;  /* 0x2f000000797a7423 */ /* 0x000fe20000010078 */
[----:B-----5:R-:W-:-:S04]  /*1b6c0*/  HADD2.F32 R121, -RZ, R124.H0_H0 ;  /* 0x2000007cff797230 */ /* 0x020fc80000004100 */
        /* <DEDUP_REMOVED lines=12> */
.L_x_20303:
        /* <DEDUP_REMOVED lines=13> */
.L_x_20305:
[----:B------:R-:W-:Y:S05]  /*1b860*/  BSYNC.RECONVERGENT B2 ;  /* 0x0000000000027941 */ /* 0x000fea0003800200 */
.L_x_20304:
        /* <DEDUP_REMOVED lines=61> */
.L_x_20302:
[----:B------:R-:W-:Y:S05]  /*1bc40*/  BSYNC.RECONVERGENT B1 ;  /* 0x0000000000017941 */ /* 0x000fea0003800200 */
.L_x_20301:
[----:B------:R-:W-:Y:S01]  /*1bc50*/  I2FP.F32.U32 R123, R122 ;  /* 0x0000007a007b7245 */ /* 0x000fe20000201000 */
[----:B------:R-:W-:Y:S01]  /*1bc60*/  BSSY.RECONVERGENT B1, `(.L_x_20306) ;  /* 0x000005d000017945 */ /* 0x000fe20003800200 */
[----:B------:R-:W-:Y:S01]  /*1bc70*/  ISETP.NE.AND P2, PT, R154, 0x1, PT ;  /* 0x000000019a00780c */ /* 0x000fe20003f45270 */
[----:B------:R-:W-:Y:S01]  /*1bc80*/  HFMA2 R155, -RZ, RZ, 0, 1.1920928955078125e-07 ;  /* 0x00000002ff9b7431 */ /* 0x000fe200000001ff */
[----:B------:R-:W-:Y:S01]  /*1bc90*/  LOP3.LUT R187, R187, 0xfffffff7, RZ, 0xc0, !PT ;  /* 0xfffffff7bbbb7812 */ /* 0x000fe200078ec0ff */
[----:B------:R-:W-:Y:S01]  /*1bca0*/  FFMA.FTZ R122, R123, R120, 1.1641532182693481445e-10 ;  /* 0x2f0000007b7a7423 */ /* 0x000fe20000010078 */
[----:B------:R-:W-:-:S04]  /*1bcb0*/  HADD2.F32 R124, -RZ, R124.H1_H1 ;  /* 0x3000007cff7c7230 */ /* 0x000fc80000004100 */
        /* <DEDUP_REMOVED lines=12> */
.L_x_20308:
        /* <DEDUP_REMOVED lines=13> */
.L_x_20310:
[----:B------:R-:W-:Y:S05]  /*1be50*/  BSYNC.RECONVERGENT B2 ;  /* 0x0000000000027941 */ /* 0x000fea0003800200 */
.L_x_20309:
        /* <DEDUP_REMOVED lines=56> */
[----:B------:R-:W-:-:S03]  /*1c1e0*/  LOP3.LUT R166, R123, R154, R159, 0x96, !PT ;  /* 0x0000009a7ba67212 */ /* 0x000fc600078e969f */
[----:B------:R-:W-:Y:S01]  /*1c1f0*/  IMAD.MOV.U32 R162, RZ, RZ, R158 ;  /* 0x000000ffffa27224 */ /* 0x000fe200078e009e */
[----:B------:R-:W-:Y:S02]  /*1c200*/  LOP3.LUT R165, R165, R122, R157, 0x96, !PT ;  /* 0x0000007aa5a57212 */ /* 0x000fe400078e969d */
[----:B------:R-:W-:Y:S01]  /*1c210*/  MOV R122, R152 ;  /* 0x00000098007a7202 */ /* 0x000fe20000000f00 */
[----:B------:R-:W-:-:S07]  /*1c220*/  IMAD.MOV.U32 R152, RZ, RZ, R156 ;  /* 0x000000ffff987224 */ /* 0x000fce00078e009c */
.L_x_20307:
[----:B------:R-:W-:Y:S05]  /*1c230*/  BSYNC.RECONVERGENT B1 ;  /* 0x0000000000017941 */ /* 0x000fea0003800200 */
.L_x_20306:
[----:B------:R-:W-:Y:S01]  /*1c240*/  I2FP.F32.U32 R123, R122 ;  /* 0x0000007a007b7245 */ /* 0x000fe20000201000 */
[----:B------:R-:W-:Y:S01]  /*1c250*/  BSSY.RECONVERGENT B1, `(.L_x_20311) ;  /* 0x000005d000017945 */ /* 0x000fe20003800200 */
[----:B------:R-:W-:Y:S01]  /*1c260*/  ISETP.NE.AND P2, PT, R155, 0x1, PT ;  /* 0x000000019b00780c */ /* 0x000fe20003f45270 */
[----:B------:R-:W-:Y:S01]  /*1c270*/  HADD2.F32 R122, -RZ, R125.H0_H0 ;  /* 0x2000007dff7a7230 */ /* 0x000fe20000004100 */
        /* <DEDUP_REMOVED lines=15> */
.L_x_20313:
        /* <DEDUP_REMOVED lines=13> */
.L_x_20315:
[----:B------:R-:W-:Y:S05]  /*1c440*/  BSYNC.RECONVERGENT B2 ;  /* 0x0000000000027941 */ /* 0x000fea0003800200 */
.L_x_20314:
        /* <DEDUP_REMOVED lines=61> */
.L_x_20312:
[----:B------:R-:W-:Y:S05]  /*1c820*/  BSYNC.RECONVERGENT B1 ;  /* 0x0000000000017941 */ /* 0x000fea0003800200 */
.L_x_20311:
[----:B------:R-:W-:Y:S01]  /*1c830*/  I2FP.F32.U32 R123, R123 ;  /* 0x0000007b007b7245 */ /* 0x000fe20000201000 */
[----:B------:R-:W-:Y:S01]  /*1c840*/  BSSY.RECONVERGENT B1, `(.L_x_20316) ;  /* 0x000005d000017945 */ /* 0x000fe20003800200 */
[----:B------:R-:W-:Y:S01]  /*1c850*/  ISETP.NE.AND P2, PT, R156, 0x1, PT ;  /* 0x000000019c00780c */ /* 0x000fe20003f45270 */
[----:B------:R-:W-:Y:S01]  /*1c860*/  HFMA2 R157, -RZ, RZ, 0, 1.1920928955078125e-07 ;  /* 0x00000002ff9d7431 */ /* 0x000fe200000001ff */
[----:B------:R-:W-:Y:S01]  /*1c870*/  LOP3.LUT R187, R187, 0xfffffffd, RZ, 0xc0, !PT ;  /* 0xfffffffdbbbb7812 */ /* 0x000fe200078ec0ff */
[----:B------:R-:W-:Y:S01]  /*1c880*/  FFMA.FTZ R154, R123, R120, 1.1641532182693481445e-10 ;  /* 0x2f0000007b9a7423 */ /* 0x000fe20000010078 */
[----:B------:R-:W-:Y:S02]  /*1c890*/  HADD2.F32 R125, -RZ, R125.H1_H1 ;  /* 0x3000007dff7d7230 */ /* 0x000fe40000004100 */
        /* <DEDUP_REMOVED lines=12> */
.L_x_20318:
        /* <DEDUP_REMOVED lines=13> */
.L_x_20320:
[----:B------:R-:W-:Y:S05]  /*1ca30*/  BSYNC.RECONVERGENT B2 ;  /* 0x0000000000027941 */ /* 0x000fea0003800200 */
.L_x_20319:
        /* <DEDUP_REMOVED lines=61> */
.L_x_20317:
[----:B------:R-:W-:Y:S05]  /*1ce10*/  BSYNC.RECONVERGENT B1 ;  /* 0x0000000000017941 */ /* 0x000fea0003800200 */
.L_x_20316:
        /* <DEDUP_REMOVED lines=17> */
.L_x_20323:
        /* <DEDUP_REMOVED lines=13> */
.L_x_20325:
[----:B------:R-:W-:Y:S05]  /*1d000*/  BSYNC.RECONVERGENT B2 ;  /* 0x0000000000027941 */ /* 0x000fea0003800200 */
.L_x_20324:
        /* <DEDUP_REMOVED lines=61> */
.L_x_20322:
[----:B------:R-:W-:Y:S05]  /*1d3e0*/  BSYNC.RECONVERGENT B1 ;  /* 0x0000000000017941 */ /* 0x000fea0003800200 */
.L_x_20321:
[----:B------:R-:W-:Y:S01]  /*1d3f0*/  ISETP.NE.AND P4, PT, R156, 0x1, PT ;  /* 0x000000019c00780c */ /* 0x000fe20003f85270 */
[----:B------:R-:W-:Y:S01]  /*1d400*/  BSSY.RECONVERGENT B1, `(.L_x_20326) ;  /* 0x000005b000017945 */ /* 0x000fe20003800200 */
[----:B------:R-:W-:Y:S01]  /*1d410*/  I2FP.F32.U32 R155, R155 ;  /* 0x0000009b009b7245 */ /* 0x000fe20000201000 */
[----:B------:R-:W-:Y:S02]  /*1d420*/  HFMA2 R157, -RZ, RZ, 0, 1.1920928955078125e-07 ;  /* 0x00000002ff9d7431 */ /* 0x000fe400000001ff */
[----:B------:R-:W-:Y:S02]  /*1d430*/  HADD2.F32 R126, -RZ, R126.H1_H1 ;  /* 0x3000007eff7e7230 */ /* 0x000fe40000004100 */
        /* <DEDUP_REMOVED lines=12> */
.L_x_20328:
        /* <DEDUP_REMOVED lines=13> */
.L_x_20330:
[----:B------:R-:W-:Y:S05]  /*1d5d0*/  BSYNC.RECONVERGENT B2 ;  /* 0x0000000000027941 */ /* 0x000fea0003800200 */
.L_x_20329:
        /* <DEDUP_REMOVED lines=61> */
.L_x_20327:
[----:B------:R-:W-:Y:S05]  /*1d9b0*/  BSYNC.RECONVERGENT B1 ;  /* 0x0000000000017941 */ /* 0x000fea0003800200 */
.L_x_20326:
[----:B------:R-:W-:Y:S01]  /*1d9c0*/  ISETP.NE.AND P5, PT, R157, 0x1, PT ;  /* 0x000000019d00780c */ /* 0x000fe20003fa5270 */
[----:B------:R-:W-:Y:S01]  /*1d9d0*/  BSSY.RECONVERGENT B1, `(.L_x_20331) ;  /* 0x000005b000017945 */ /* 0x000fe20003800200 */
[----:B------:R-:W-:Y:S01]  /*1d9e0*/  I2FP.F32.U32 R155, R155 ;  /* 0x0000009b009b7245 */ /* 0x000fe20000201000 */
[----:B------:R-:W-:Y:S02]  /*1d9f0*/  HADD2.F32 R154, -RZ, R127.H0_H0 ;  /* 0x2000007fff9a7230 */ /* 0x000fe40000004100 */
        /* <DEDUP_REMOVED lines=13> */
.L_x_20333:
        /* <DEDUP_REMOVED lines=13> */
.L_x_20335:
[----:B------:R-:W-:Y:S05]  /*1dba0*/  BSYNC.RECONVERGENT B2 ;  /* 0x0000000000027941 */ /* 0x000fea0003800200 */
.L_x_20334:
        /* <DEDUP_REMOVED lines=61> */
.L_x_20332:
[----:B------:R-:W-:Y:S05]  /*1df80*/  BSYNC.RECONVERGENT B1 ;  /* 0x0000000000017941 */ /* 0x000fea0003800200 */
.L_x_20331:
        /* <DEDUP_REMOVED lines=37> */
.L_x_20295:
        /* <DEDUP_REMOVED lines=44> */
.L_x_20336:
[----:B------:R-:W-:Y:S01]  /*1e4a0*/  IMAD.MOV.U32 R160, RZ, RZ, R152 ;  /* 0x000000ffffa07224 */ /* 0x000fe200078e0098 */
[----:B------:R-:W-:-:S07]  /*1e4b0*/  IADD3 R0, PT, PT, R0, 0x20, RZ ;  /* 0x0000002000007810 */ /* 0x000fce0007ffe0ff */
.L_x_20213:
[----:B------:R-:W-:Y:S05]  /*1e4c0*/  BSYNC.RECONVERGENT B0 ;  /* 0x0000000000007941 */ /* 0x000fea0003800200 */
.L_x_20212:
        /* <DEDUP_REMOVED lines=36> */
.L_x_20342:
        /* <DEDUP_REMOVED lines=13> */
.L_x_20344:
[----:B------:R-:W-:Y:S05]  /*1e7e0*/  BSYNC.RECONVERGENT B2 ;  /* 0x0000000000027941 */ /* 0x000fea0003800200 */
.L_x_20343:
        /* <DEDUP_REMOVED lines=60> */
.L_x_20341:
[----:B------:R-:W-:Y:S05]  /*1ebb0*/  BSYNC.RECONVERGENT B1 ;  /* 0x0000000000017941 */ /* 0x000fea0003800200 */
.L_x_20340:
        /* <DEDUP_REMOVED lines=9> */
[----:B------:R-:W-:Y:S01]  /*1ec50*/  MOV R130, R162 ;  /* 0x000000a200827202 */ /* 0x000fe20000000f00 */
[----:B------:R-:W-:-:S05]  /*1ec60*/  FFMA.FTZ R128, R128, R155, 1.1641532182693481445e-10 ;  /* 0x2f00000080807423 */ /* 0x000fca000001009b */
        /* <DEDUP_REMOVED lines=12> */
.L_x_20347:
        /* <DEDUP_REMOVED lines=13> */
.L_x_20349:
[----:B------:R-:W-:Y:S05]  /*1ee00*/  BSYNC.RECONVERGENT B2 ;  /* 0x0000000000027941 */ /* 0x000fea0003800200 */
.L_x_20348:
        /* <DEDUP_REMOVED lines=61> */
.L_x_20346:
[----:B------:R-:W-:Y:S05]  /*1f1e0*/  BSYNC.RECONVERGENT B1 ;  /* 0x0000000000017941 */ /* 0x000fea0003800200 */
.L_x_20345:
        /* <DEDUP_REMOVED lines=23> */
.L_x_20352:
        /* <DEDUP_REMOVED lines=13> */
.L_x_20354:
[----:B------:R-:W-:Y:S05]  /*1f430*/  BSYNC.RECONVERGENT B2 ;  /* 0x0000000000027941 */ /* 0x000fea0003800200 */
.L_x_20353:
        /* <DEDUP_REMOVED lines=61> */
.L_x_20351:
[----:B------:R-:W-:Y:S05]  /*1f810*/  BSYNC.RECONVERGENT B1 ;  /* 0x0000000000017941 */ /* 0x000fea0003800200 */
.L_x_20350:
[----:B------:R-:W-:Y:S01]  /*1f820*/  I2FP.F32.U32 R130, R129 ;  /* 0x0000008100827245 */ /* 0x000fe20000201000 */
[----:B------:R-:W-:Y:S01]  /*1f830*/  HADD2.F32 R129, -RZ, R132.H1_H1 ;  /* 0x30000084ff817230 */ /* 0x000fe20000004100 */
        /* <DEDUP_REMOVED lines=18> */
.L_x_20357:
        /* <DEDUP_REMOVED lines=13> */
.L_x_20359:
[----:B------:R-:W-:Y:S05]  /*1fa30*/  BSYNC.RECONVERGENT B2 ;  /* 0x0000000000027941 */ /* 0x000fea0003800200 */
.L_x_20358:
        /* <DEDUP_REMOVED lines=61> */
.L_x_20356:
[----:B------:R-:W-:Y:S05]  /*1fe10*/  BSYNC.RECONVERGENT B1 ;  /* 0x0000000000017941 */ /* 0x000fea0003800200 */
.L_x_20355:
        /* <DEDUP_REMOVED lines=23> */
.L_x_20362:
        /* <DEDUP_REMOVED lines=13> */
.L_x_20364:
[----:B------:R-:W-:Y:S05]  /*20060*/  BSYNC.RECONVERGENT B2 ;  /* 0x0000000000027941 */ /* 0x000fea0003800200 */
.L_x_20363:
        /* <DEDUP_REMOVED lines=61> */
.L_x_20361:
[----:B------:R-:W-:Y:S05]  /*20440*/  BSYNC.RECONVERGENT B1 ;  /* 0x0000000000017941 */ /* 0x000fea0003800200 */
.L_x_20360:
[----:B------:R-:W-:Y:S01]  /*20450*/  I2FP.F32.U32 R130, R130 ;  /* 0x0000008200827245 */ /* 0x000fe20000201000 */
[----:B------:R-:W-:Y:S01]  /*20460*/  HADD2.F32 R131, -RZ, R133.H0_H0 ;  /* 0x20000085ff837230 */ /* 0x000fe20000004100 */
        /* <DEDUP_REMOVED lines=18> */
.L_x_20367:
        /* <DEDUP_REMOVED lines=13> */
.L_x_20369:
[----:B------:R-:W-:Y:S05]  /*20660*/  BSYNC.RECONVERGENT B2 ;  /* 0x0000000000027941 */ /* 0x000fea0003800200 */
.L_x_20368:
        /* <DEDUP_REMOVED lines=61> */
.L_x_20366:
[----:B------:R-:W-:Y:S05]  /*20a40*/  BSYNC.RECONVERGENT B1 ;  /* 0x0000000000017941 */ /* 0x000fea0003800200 */
.L_x_20365:
        /* <DEDUP_REMOVED lines=23> */
.L_x_20372:
        /* <DEDUP_REMOVED lines=13> */
.L_x_20374:
[----:B------:R-:W-:Y:S05]  /*20c90*/  BSYNC.RECONVERGENT B2 ;  /* 0x0000000000027941 */ /* 0x000fea0003800200 */
.L_x_20373:
        /* <DEDUP_REMOVED lines=61> */
.L_x_20371:
[----:B------:R-:W-:Y:S05]  /*21070*/  BSYNC.RECONVERGENT B1 ;  /* 0x0000000000017941 */ /* 0x000fea0003800200 */
.L_x_20370:
        /* <DEDUP_REMOVED lines=20> */
.L_x_20377:
        /* <DEDUP_REMOVED lines=13> */
.L_x_20379:
[----:B------:R-:W-:Y:S05]  /*21290*/  BSYNC.RECONVERGENT B2 ;  /* 0x0000000000027941 */ /* 0x000fea0003800200 */
.L_x_20378:
        /* <DEDUP_REMOVED lines=61> */
.L_x_20376:
[----:B------:R-:W-:Y:S05]  /*21670*/  BSYNC.RECONVERGENT B1 ;  /* 0x0000000000017941 */ /* 0x000fea0003800200 */
.L_x_20375:
        /* <DEDUP_REMOVED lines=23> */
.L_x_20382:
        /* <DEDUP_REMOVED lines=13> */
.L_x_20384:
[----:B------:R-:W-:Y:S05]  /*218c0*/  BSYNC.RECONVERGENT B2 ;  /* 0x0000000000027941 */ /* 0x000fea0003800200 */
.L_x_20383:
        /* <DEDUP_REMOVED lines=61> */
.L_x_20381:
[----:B------:R-:W-:Y:S05]  /*21ca0*/  BSYNC.RECONVERGENT B1 ;  /* 0x0000000000017941 */ /* 0x000fea0003800200 */
.L_x_20380:
[----:B------:R-:W-:Y:S01]  /*21cb0*/  ISETP.NE.AND P3, PT, R158, 0x1, PT ;  /* 0x000000019e00780c */ /* 0x000fe20003f65270 */
[----:B------:R-:W-:Y:S01]  /*21cc0*/  HADD2.F32 R133, -RZ, R134.H0_H0 ;  /* 0x20000086ff857230 */ /* 0x000fe20000004100 */
        /* <DEDUP_REMOVED lines=16> */
.L_x_20387:
        /* <DEDUP_REMOVED lines=13> */
.L_x_20389:
[----:B------:R-:W-:Y:S05]  /*21ea0*/  BSYNC.RECONVERGENT B2 ;  /* 0x0000000000027941 */ /* 0x000fea0003800200 */
.L_x_20388:
        /* <DEDUP_REMOVED lines=61> */
.L_x_20386:
[----:B------:R-:W-:Y:S05]  /*22280*/  BSYNC.RECONVERGENT B1 ;  /* 0x0000000000017941 */ /* 0x000fea0003800200 */
.L_x_20385:
        /* <DEDUP_REMOVED lines=23> */
.L_x_20392:
        /* <DEDUP_REMOVED lines=13> */
.L_x_20394:
[----:B------:R-:W-:Y:S05]  /*224d0*/  BSYNC.RECONVERGENT B2 ;  /* 0x0000000000027941 */ /* 0x000fea0003800200 */
.L_x_20393:
        /* <DEDUP_REMOVED lines=61> */
.L_x_20391:
[----:B------:R-:W-:Y:S05]  /*228b0*/  BSYNC.RECONVERGENT B1 ;  /* 0x0000000000017941 */ /* 0x000fea0003800200 */
.L_x_20390:
        /* <DEDUP_REMOVED lines=18> */
.L_x_20397:
        /* <DEDUP_REMOVED lines=13> */
.L_x_20399:
[----:B------:R-:W-:Y:S05]  /*22ab0*/  BSYNC.RECONVERGENT B2 ;  /* 0x0000000000027941 */ /* 0x000fea0003800200 */
.L_x_20398:
        /* <DEDUP_REMOVED lines=61> */
.L_x_20396:
[----:B------:R-:W-:Y:S05]  /*22e90*/  BSYNC.RECONVERGENT B1 ;  /* 0x0000000000017941 */ /* 0x000fea0003800200 */
.L_x_20395:
        /* <DEDUP_REMOVED lines=23> */
.L_x_20402:
        /* <DEDUP_REMOVED lines=13> */
.L_x_20404:
[----:B------:R-:W-:Y:S05]  /*230e0*/  BSYNC.RECONVERGENT B2 ;  /* 0x0000000000027941 */ /* 0x000fea0003800200 */
.L_x_20403:
        /* <DEDUP_REMOVED lines=61> */
.L_x_20401:
[----:B------:R-:W-:Y:S05]  /*234c0*/  BSYNC.RECONVERGENT B1 ;  /* 0x0000000000017941 */ /* 0x000fea0003800200 */
.L_x_20400:
        /* <DEDUP_REMOVED lines=18> */
.L_x_20407:
        /* <DEDUP_REMOVED lines=13> */
.L_x_20409:
[----:B------:R-:W-:Y:S05]  /*236c0*/  BSYNC.RECONVERGENT B2 ;  /* 0x0000000000027941 */ /* 0x000fea0003800200 */
.L_x_20408:
[----:B------:R-:W-:Y:S01]  /*236d0*/  IMAD.WIDE.U32 R158, R167, -0x326172a9, RZ ;  /* 0xcd9e8d57a79e7825 */ /* 0x000fe200078e00ff */
[----:B------:R-:W-:Y:S02]  /*236e0*/  LOP3.LUT R190, R161, R157, R3, 0x96, !PT ;  /* 0x0000009da1be7212 */ /* 0x000fe400078e9603 */
[----:B------:R-:W-:Y:S01]  /*236f0*/  IADD3 R157, PT, PT, R2, -0x61c88647, RZ ;  /* 0x9e3779b9029d7810 */ /* 0x000fe20007ffe0ff */
[----:B------:R-:W-:Y:S01]  /*23700*/  IMAD.MOV.U32 R160, RZ, RZ, RZ ;  /* 0x000000ffffa07224 */ /* 0x000fe200078e00ff */
        /* <DEDUP_REMOVED lines=57> */
.L_x_20406:
[----:B------:R-:W-:Y:S05]  /*23aa0*/  BSYNC.RECONVERGENT B1 ;  /* 0x0000000000017941 */ /* 0x000fea0003800200 */
.L_x_20405:
[----:B------:R-:W-:Y:S01]  /*23ab0*/  I2FP.F32.U32 R156, R158 ;  /* 0x0000009e009c7245 */ /* 0x000fe20000201000 */
[----:B------:R-:W-:Y:S01]  /*23ac0*/  HADD2.F32 R157, -RZ, R175.H0_H0 ;  /* 0x200000afff9d7230 */ /* 0x000fe20000004100 */
[----:B------:R-:W-:Y:S01]  /*23ad0*/  BSSY.RECONVERGENT B1, `(.L_x_20410) ;  /* 0x0000060000017945 */ /* 0x000fe20003800200 */
[----:B------:R-:W-:Y:S02]  /*23ae0*/  HFMA2 R158, -RZ, RZ, 0, 1.1920928955078125e-07 ;  /* 0x00000002ff9e7431 */ /* 0x000fe400000001ff */
        /* <DEDUP_REMOVED lines=19> */
.L_x_20412:
        /* <DEDUP_REMOVED lines=13> */
.L_x_20414:
[----:B------:R-:W-:Y:S05]  /*23cf0*/  BSYNC.RECONVERGENT B2 ;  /* 0x0000000000027941 */ /* 0x000fea0003800200 */
.L_x_20413:
        /* <DEDUP_REMOVED lines=61> */
.L_x_20411:
[----:B------:R-:W-:Y:S05]  /*240d0*/  BSYNC.RECONVERGENT B1 ;  /* 0x0000000000017941 */ /* 0x000fea0003800200 */
.L_x_20410:
        /* <DEDUP_REMOVED lines=18> */
.L_x_20417:
        /* <DEDUP_REMOVED lines=15> */
.L_x_20419:
[----:B------:R-:W-:Y:S05]  /*242f0*/  BSYNC.RECONVERGENT B2 ;  /* 0x0000000000027941 */ /* 0x000fea0003800200 */
.L_x_20418:
        /* <DEDUP_REMOVED lines=61> */
.L_x_20416:
[----:B------:R-:W-:Y:S05]  /*246d0*/  BSYNC.RECONVERGENT B1 ;  /* 0x0000000000017941 */ /* 0x000fea0003800200 */
.L_x_20415:
        /* <DEDUP_REMOVED lines=11> */
.L_x_20339:
        /* <DEDUP_REMOVED lines=16> */
.L_x_20423:
        /* <DEDUP_REMOVED lines=13> */
.L_x_20425:
[----:B------:R-:W-:Y:S05]  /*24960*/  BSYNC.RECONVERGENT B2 ;  /* 0x0000000000027941 */ /* 0x000fea0003800200 */
.L_x_20424:
        /* <DEDUP_REMOVED lines=60> */
.L_x_20422:
[----:B------:R-:W-:Y:S05]  /*24d30*/  BSYNC.RECONVERGENT B1 ;  /* 0x0000000000017941 */ /* 0x000fea0003800200 */
.L_x_20421:
        /* <DEDUP_REMOVED lines=21> */
.L_x_20428:
        /* <DEDUP_REMOVED lines=13> */
.L_x_20430:
[----:B------:R-:W-:Y:S05]  /*24f60*/  BSYNC.RECONVERGENT B2 ;  /* 0x0000000000027941 */ /* 0x000fea0003800200 */
.L_x_20429:
        /* <DEDUP_REMOVED lines=61> */
.L_x_20427:
[----:B------:R-:W-:Y:S05]  /*25340*/  BSYNC.RECONVERGENT B1 ;  /* 0x0000000000017941 */ /* 0x000fea0003800200 */
.L_x_20426:
        /* <DEDUP_REMOVED lines=19> */
.L_x_20433:
        /* <DEDUP_REMOVED lines=13> */
.L_x_20435:
[----:B------:R-:W-:Y:S05]  /*25550*/  BSYNC.RECONVERGENT B2 ;  /* 0x0000000000027941 */ /* 0x000fea0003800200 */
.L_x_20434:
        /* <DEDUP_REMOVED lines=61> */
.L_x_20432:
[----:B------:R-:W-:Y:S05]  /*25930*/  BSYNC.RECONVERGENT B1 ;  /* 0x0000000000017941 */ /* 0x000fea0003800200 */
.L_x_20431:
        /* <DEDUP_REMOVED lines=19> */
.L_x_20438:
        /* <DEDUP_REMOVED lines=13> */
.L_x_20440:
[----:B------:R-:W-:Y:S05]  /*25b40*/  BSYNC.RECONVERGENT B2 ;  /* 0x0000000000027941 */ /* 0x000fea0003800200 */
.L_x_20439:
        /* <DEDUP_REMOVED lines=61> */
.L_x_20437:
[----:B------:R-:W-:Y:S05]  /*25f20*/  BSYNC.RECONVERGENT B1 ;  /* 0x0000000000017941 */ /* 0x000fea0003800200 */
.L_x_20436:
        /* <DEDUP_REMOVED lines=19> */
.L_x_20443:
        /* <DEDUP_REMOVED lines=13> */
.L_x_20445:
[----:B------:R-:W-:Y:S05]  /*26130*/  BSYNC.RECONVERGENT B2 ;  /* 0x0000000000027941 */ /* 0x000fea0003800200 */
.L_x_20444:
        /* <DEDUP_REMOVED lines=61> */
.L_x_20442:
[----:B------:R-:W-:Y:S05]  /*26510*/  BSYNC.RECONVERGENT B1 ;  /* 0x0000000000017941 */ /* 0x000fea0003800200 */
.L_x_20441:
        /* <DEDUP_REMOVED lines=17> */
.L_x_20448:
        /* <DEDUP_REMOVED lines=13> */
.L_x_20450:
[----:B------:R-:W-:Y:S05]  /*26700*/  BSYNC.RECONVERGENT B2 ;  /* 0x0000000000027941 */ /* 0x000fea0003800200 */
.L_x_20449:
        /* <DEDUP_REMOVED lines=61> */
.L_x_20447:
[----:B------:R-:W-:Y:S05]  /*26ae0*/  BSYNC.RECONVERGENT B1 ;  /* 0x0000000000017941 */ /* 0x000fea0003800200 */
.L_x_20446:
        /* <DEDUP_REMOVED lines=17> */
.L_x_20453:
        /* <DEDUP_REMOVED lines=13> */
.L_x_20455:
[----:B------:R-:W-:Y:S05]  /*26cd0*/  BSYNC.RECONVERGENT B2 ;  /* 0x0000000000027941 */ /* 0x000fea0003800200 */
.L_x_20454:
        /* <DEDUP_REMOVED lines=61> */
.L_x_20452:
[----:B------:R-:W-:Y:S05]  /*270b0*/  BSYNC.RECONVERGENT B1 ;  /* 0x0000000000017941 */ /* 0x000fea0003800200 */
.L_x_20451:
        /* <DEDUP_REMOVED lines=17> */
.L_x_20458:
        /* <DEDUP_REMOVED lines=13> */
.L_x_20460:
[----:B------:R-:W-:Y:S05]  /*272a0*/  BSYNC.RECONVERGENT B2 ;  /* 0x0000000000027941 */ /* 0x000fea0003800200 */
.L_x_20459:
        /* <DEDUP_REMOVED lines=61> */
.L_x_20457:
[----:B------:R-:W-:Y:S05]  /*27680*/  BSYNC.RECONVERGENT B1 ;  /* 0x0000000000017941 */ /* 0x000fea0003800200 */
.L_x_20456:
        /* <DEDUP_REMOVED lines=37> */
.L_x_20420:
        /* <DEDUP_REMOVED lines=44> */
.L_x_20461:
[----:B------:R-:W-:Y:S01]  /*27ba0*/  MOV R160, R152 ;  /* 0x0000009800a07202 */ /* 0x000fe20000000f00 */
[----:B------:R-:W-:-:S07]  /*27bb0*/  VIADD R0, R0, 0x20 ;  /* 0x0000002000007836 */ /* 0x000fce0000000000 */
.L_x_20338:
[----:B------:R-:W-:Y:S05]  /*27bc0*/  BSYNC.RECONVERGENT B0 ;  /* 0x0000000000007941 */ /* 0x000fea0003800200 */
.L_x_20337:
        /* <DEDUP_REMOVED lines=36> */
.L_x_20467:
        /* <DEDUP_REMOVED lines=13> */
.L_x_20469:
[----:B------:R-:W-:Y:S05]  /*27ee0*/  BSYNC.RECONVERGENT B2 ;  /* 0x0000000000027941 */ /* 0x000fea0003800200 */
.L_x_20468:
[----:B------:R-:W-:Y:S01]  /*27ef0*/  IMAD.WIDE.U32 R138, R167, -0x326172a9, RZ ;  /* 0xcd9e8d57a78a7825 */ /* 0x000fe200078e00ff */
[----:B------:R-:W-:-:S03]  /*27f00*/  LOP3.LUT R154, R161, R137, R3, 0x96, !PT ;  /* 0x00000089a19a7212 */ /* 0x000fc600078e9603 */
[----:B------:R-:W-:Y:S01]  /*27f10*/  HFMA2 R156, -RZ, RZ, 0, 0 ;  /* 0x00000000ff9c7431 */ /* 0x000fe200000001ff */
        /* <DEDUP_REMOVED lines=54> */
[----:B------:R-:W-:Y:S02]  /*28280*/  MOV R162, R154 ;  /* 0x0000009a00a27202 */ /* 0x000fe40000000f00 */
[----:B------:R-:W-:Y:S01]  /*28290*/  LOP3.LUT R165, R165, R136, R153, 0x96, !PT ;  /* 0x00000088a5a57212 */ /* 0x000fe200078e9699 */
[----:B------:R-:W-:-:S07]  /*282a0*/  IMAD.MOV.U32 R136, RZ, RZ, R160 ;  /* 0x000000ffff887224 */ /* 0x000fce00078e00a0 */
.L_x_20466:
[----:B------:R-:W-:Y:S05]  /*282b0*/  BSYNC.RECONVERGENT B1 ;  /* 0x0000000000017941 */ /* 0x000fea0003800200 */
.L_x_20465:
        /* <DEDUP_REMOVED lines=23> */
.L_x_20472:
        /* <DEDUP_REMOVED lines=13> */
.L_x_20474:
[----:B------:R-:W-:Y:S05]  /*28500*/  BSYNC.RECONVERGENT B2 ;  /* 0x0000000000027941 */ /* 0x000fea0003800200 */
.L_x_20473:
        /* <DEDUP_REMOVED lines=61> */
.L_x_20471:
[----:B------:R-:W-:Y:S05]  /*288e0*/  BSYNC.RECONVERGENT B1 ;  /* 0x0000000000017941 */ /* 0x000fea0003800200 */
.L_x_20470:
[----:B------:R-:W-:Y:S01]  /*288f0*/  I2FP.F32.U32 R138, R139 ;  /* 0x0000008b008a7245 */ /* 0x000fe20000201000 */
[----:B------:R-:W-:Y:S01]  /*28900*/  HADD2.F32 R156, -RZ, R172.H0_H0 ;  /* 0x200000acff9c7230 */ /* 0x000fe20000004100 */
[----:B------:R-:W-:Y:S01]  /*28910*/  FSEL R136, R136, RZ, P4 ;  /* 0x000000ff88887208 */ /* 0x000fe20002000000 */
        /* <DEDUP_REMOVED lines=20> */
.L_x_20477:
        /* <DEDUP_REMOVED lines=13> */
.L_x_20479:
[----:B------:R-:W-:Y:S05]  /*28b30*/  BSYNC.RECONVERGENT B2 ;  /* 0x0000000000027941 */ /* 0x000fea0003800200 */
.L_x_20478:
        /* <DEDUP_REMOVED lines=61> */
.L_x_20476:
[----:B------:R-:W-:Y:S05]  /*28f10*/  BSYNC.RECONVERGENT B1 ;  /* 0x0000000000017941 */ /* 0x000fea0003800200 */
.L_x_20475:
        /* <DEDUP_REMOVED lines=20> */
.L_x_20482:
        /* <DEDUP_REMOVED lines=13> */
.L_x_20484:
[----:B------:R-:W-:Y:S05]  /*29130*/  BSYNC.RECONVERGENT B2 ;  /* 0x0000000000027941 */ /* 0x000fea0003800200 */
.L_x_20483:
        /* <DEDUP_REMOVED lines=61> */
.L_x_20481:
[----:B------:R-:W-:Y:S05]  /*29510*/  BSYNC.RECONVERGENT B1 ;  /* 0x0000000000017941 */ /* 0x000fea0003800200 */
.L_x_20480:
        /* <DEDUP_REMOVED lines=23> */
.L_x_20487:
        /* <DEDUP_REMOVED lines=13> */
.L_x_20489:
[----:B------:R-:W-:Y:S05]  /*29760*/  BSYNC.RECONVERGENT B2 ;  /* 0x0000000000027941 */ /* 0x000fea0003800200 */
.L_x_20488:
        /* <DEDUP_REMOVED lines=61> */
.L_x_20486:
[----:B------:R-:W-:Y:S05]  /*29b40*/  BSYNC.RECONVERGENT B1 ;  /* 0x0000000000017941 */ /* 0x000fea0003800200 */
.L_x_20485:
        /* <DEDUP_REMOVED lines=20> */
.L_x_20492:
        /* <DEDUP_REMOVED lines=13> */
.L_x_20494:
[----:B------:R-:W-:Y:S05]  /*29d60*/  BSYNC.RECONVERGENT B2 ;  /* 0x0000000000027941 */ /* 0x000fea0003800200 */
.L_x_20493:
        /* <DEDUP_REMOVED lines=61> */
.L_x_20491:
[----:B------:R-:W-:Y:S05]  /*2a140*/  BSYNC.RECONVERGENT B1 ;  /* 0x0000000000017941 */ /* 0x000fea0003800200 */
.L_x_20490:
        /* <DEDUP_REMOVED lines=23> */
.L_x_20497:
        /* <DEDUP_REMOVED lines=13> */
.L_x_20499:
[----:B------:R-:W-:Y:S05]  /*2a390*/  BSYNC.RECONVERGENT B2 ;  /* 0x0000000000027941 */ /* 0x000fea0003800200 */
.L_x_20498:
        /* <DEDUP_REMOVED lines=61> */
.L_x_20496:
[----:B------:R-:W-:Y:S05]  /*2a770*/  BSYNC.RECONVERGENT B1 ;  /* 0x0000000000017941 */ /* 0x000fea0003800200 */
.L_x_20495:
        /* <DEDUP_REMOVED lines=20> */
.L_x_20502:
        /* <DEDUP_REMOVED lines=13> */
.L_x_20504:
[----:B------:R-:W-:Y:S05]  /*2a990*/  BSYNC.RECONVERGENT B2 ;  /* 0x0000000000027941 */ /* 0x000fea0003800200 */
.L_x_20503:
        /* <DEDUP_REMOVED lines=61> */
.L_x_20501:
[----:B------:R-:W-:Y:S05]  /*2ad70*/  BSYNC.RECONVERGENT B1 ;  /* 0x0000000000017941 */ /* 0x000fea0003800200 */
.L_x_20500:
        /* <DEDUP_REMOVED lines=23> */
.L_x_20507:
        /* <DEDUP_REMOVED lines=13> */
.L_x_20509:
[----:B------:R-:W-:Y:S05]  /*2afc0*/  BSYNC.RECONVERGENT B2 ;  /* 0x0000000000027941 */ /* 0x000fea0003800200 */
.L_x_20508:
        /* <DEDUP_REMOVED lines=61> */
.L_x_20506:
[----:B------:R-:W-:Y:S05]  /*2b3a0*/  BSYNC.RECONVERGENT B1 ;  /* 0x0000000000017941 */ /* 0x000fea0003800200 */
.L_x_20505:
        /* <DEDUP_REMOVED lines=18> */
.L_x_20512:
        /* <DEDUP_REMOVED lines=13> */
.L_x_20514:
[----:B------:R-:W-:Y:S05]  /*2b5a0*/  BSYNC.RECONVERGENT B2 ;  /* 0x0000000000027941 */ /* 0x000fea0003800200 */
.L_x_20513:
        /* <DEDUP_REMOVED lines=61> */
.L_x_20511:
[----:B------:R-:W-:Y:S05]  /*2b980*/  BSYNC.RECONVERGENT B1 ;  /* 0x0000000000017941 */ /* 0x000fea0003800200 */
.L_x_20510:
        /* <DEDUP_REMOVED lines=23> */
.L_x_20517:
        /* <DEDUP_REMOVED lines=13> */
.L_x_20519:
[----:B------:R-:W-:Y:S05]  /*2bbd0*/  BSYNC.RECONVERGENT B2 ;  /* 0x0000000000027941 */ /* 0x000fea0003800200 */
.L_x_20518:
        /* <DEDUP_REMOVED lines=61> */
.L_x_20516:
[----:B------:R-:W-:Y:S05]  /*2bfb0*/  BSYNC.RECONVERGENT B1 ;  /* 0x0000000000017941 */ /* 0x000fea0003800200 */
.L_x_20515:
[----:B------:R-:W-:Y:S01]  /*2bfc0*/  ISETP.NE.AND P4, PT, R158, 0x1, PT ;  /* 0x000000019e00780c */ /* 0x000fe20003f85270 */
[----:B------:R-:W-:Y:S01]  /*2bfd0*/  HADD2.F32 R142, -RZ, R142.H1_H1 ;  /* 0x3000008eff8e7230 */ /* 0x000fe20000004100 */
        /* <DEDUP_REMOVED lines=16> */
.L_x_20522:
        /* <DEDUP_REMOVED lines=13> */
.L_x_20524:
[----:B------:R-:W-:Y:S05]  /*2c1b0*/  BSYNC.RECONVERGENT B2 ;  /* 0x0000000000027941 */ /* 0x000fea0003800200 */
.L_x_20523:
        /* <DEDUP_REMOVED lines=61> */
.L_x_20521:
[----:B------:R-:W-:Y:S05]  /*2c590*/  BSYNC.RECONVERGENT B1 ;  /* 0x0000000000017941 */ /* 0x000fea0003800200 */
.L_x_20520:
        /* <DEDUP_REMOVED lines=23> */
.L_x_20527:
        /* <DEDUP_REMOVED lines=13> */
.L_x_20529:
[----:B------:R-:W-:Y:S05]  /*2c7e0*/  BSYNC.RECONVERGENT B2 ;  /* 0x0000000000027941 */ /* 0x000fea0003800200 */
.L_x_20528:
        /* <DEDUP_REMOVED lines=61> */
.L_x_20526:
[----:B------:R-:W-:Y:S05]  /*2cbc0*/  BSYNC.RECONVERGENT B1 ;  /* 0x0000000000017941 */ /* 0x000fea0003800200 */
.L_x_20525:
        /* <DEDUP_REMOVED lines=18> */
.L_x_20532:
        /* <DEDUP_REMOVED lines=13> */
.L_x_20534:
[----:B------:R-:W-:Y:S05]  /*2cdc0*/  BSYNC.RECONVERGENT B2 ;  /* 0x0000000000027941 */ /* 0x000fea0003800200 */
.L_x_20533:
        /* <DEDUP_REMOVED lines=61> */
.L_x_20531:
[----:B------:R-:W-:Y:S05]  /*2d1a0*/  BSYNC.RECONVERGENT B1 ;  /* 0x0000000000017941 */ /* 0x000fea0003800200 */
.L_x_20530:
        /* <DEDUP_REMOVED lines=23> */
.L_x_20537:
        /* <DEDUP_REMOVED lines=13> */
.L_x_20539:
[----:B------:R-:W-:Y:S05]  /*2d3f0*/  BSYNC.RECONVERGENT B2 ;  /* 0x0000000000027941 */ /* 0x000fea0003800200 */
.L_x_20538:
        /* <DEDUP_REMOVED lines=61> */
.L_x_20536:
[----:B------:R-:W-:Y:S05]  /*2d7d0*/  BSYNC.RECONVERGENT B1 ;  /* 0x0000000000017941 */ /* 0x000fea0003800200 */
.L_x_20535:
        /* <DEDUP_REMOVED lines=18> */
.L_x_20542:
        /* <DEDUP_REMOVED lines=15> */
.L_x_20544:
[----:B------:R-:W-:Y:S05]  /*2d9f0*/  BSYNC.RECONVERGENT B2 ;  /* 0x0000000000027941 */ /* 0x000fea0003800200 */
.L_x_20543:
        /* <DEDUP_REMOVED lines=61> */
.L_x_20541:
[----:B------:R-:W-:Y:S05]  /*2ddd0*/  BSYNC.RECONVERGENT B1 ;  /* 0x0000000000017941 */ /* 0x000fea0003800200 */
.L_x_20540:
[----:B------:R-:W-:Y:S01]  /*2dde0*/  I2FP.F32.U32 R156, R156 ;  /* 0x0000009c009c7245 */ /* 0x000fe20000201000 */
[----:B------:R-:W-:-:S04]  /*2ddf0*/  HADD2.F32 R158, -RZ, R175.H1_H1 ;  /* 0x300000afff9e7230 */ /* 0x000fc80000004100 */
[----:B------:R-:W-:Y:S01]  /*2de00*/  FFMA.FTZ R155, R156, R155, 1.1641532182693481445e-10 ;  /* 0x2f0000009c9b7423 */ /* 0x000fe2000001009b */
[----:B------:R-:W-:-:S04]  /*2de10*/  FMUL.FTZ R153, R158, R153 ;  /* 0x000000999e997220 */ /* 0x000fc80000410000 */
[----:B------:R-:W-:Y:S02]  /*2de20*/  FSETP.GTU.FTZ.AND P6, PT, R155, R154, PT ;  /* 0x0000009a9b00720b */ /* 0x000fe40003fdc000 */
[----:B------:R-:W-:Y:S02]  /*2de30*/  FSEL R154, R143, RZ, P5 ;  /* 0x000000ff8f9a7208 */ /* 0x000fe40002800000 */
[----:B------:R-:W-:Y:S02]  /*2de40*/  FSEL R153, R153, RZ, !P6 ;  /* 0x000000ff99997208 */ /* 0x000fe40007000000 */
[----:B------:R-:W-:-:S03]  /*2de50*/  SEL R186, RZ, 0x1, P6 ;  /* 0x00000001ffba7807 */ /* 0x000fc60003000000 */
[----:B------:R-:W-:-:S04]  /*2de60*/  FADD.FTZ R143, R153, R154 ;  /* 0x0000009a998f7221 */ /* 0x000fc80000010000 */
[----:B------:R-:W-:Y:S01]  /*2de70*/  @P1 FADD.FTZ R143, R103, R143 ;  /* 0x0000008f678f1221 */ /* 0x000fe20000010000 */
[----:B------:R-:W-:Y:S06]  /*2de80*/  BRA `(.L_x_20545) ;  /* 0x0000003000547947 */ /* 0x000fec0003800000 */
.L_x_20464:
        /* <DEDUP_REMOVED lines=16> */
.L_x_20548:
        /* <DEDUP_REMOVED lines=13> */
.L_x_20550:
[----:B------:R-:W-:Y:S05]  /*2e060*/  BSYNC.RECONVERGENT B2 ;  /* 0x0000000000027941 */ /* 0x000fea0003800200 */
.L_x_20549:
        /* <DEDUP_REMOVED lines=60> */
.L_x_20547:
[----:B------:R-:W-:Y:S05]  /*2e430*/  BSYNC.RECONVERGENT B1 ;  /* 0x0000000000017941 */ /* 0x000fea0003800200 */
.L_x_20546:
[----:B------:R-:W0:Y:S01]  /*2e440*/  LDC R153, c[0x0][0x404] ;  /* 0x00010100ff997b82 */ /* 0x000e220000000800 */
[----:B------:R-:W-:Y:S01]  /*2e450*/  I2FP.F32.U32 R137, R136 ;  /* 0x0000008800897245 */ /* 0x000fe20000201000 */
[----:B------:R-:W-:Y:S01]  /*2e460*/  HFMA2 R136, -RZ, RZ, 0.1171875, 0 ;  /* 0x2f800000ff887431 */ /* 0x000fe200000001ff */
[----:B------:R-:W-:Y:S01]  /*2e470*/  ISETP.NE.AND P2, PT, R154, 0x1, PT ;  /* 0x000000019a00780c */ /* 0x000fe20003f45270 */
[----:B------:R-:W-:Y:S01]  /*2e480*/  BSSY.RECONVERGENT B1, `(.L_x_20551) ;  /* 0x000005c000017945 */ /* 0x000fe20003800200 */
[----:B------:R-:W-:Y:S01]  /*2e490*/  LOP3.LUT R187, R187, 0xffffffef, RZ, 0xc0, !PT ;  /* 0xffffffefbbbb7812 */ /* 0x000fe200078ec0ff */
[----:B------:R-:W-:Y:S01]  /*2e4a0*/  IMAD.MOV.U32 R155, RZ, RZ, 0x2 ;  /* 0x00000002ff9b7424 */ /* 0x000fe200078e00ff */
[----:B------:R-:W-:Y:S01]  /*2e4b0*/  MOV R139, R162 ;  /* 0x000000a2008b7202 */ /* 0x000fe20000000f00 */
[----:B------:R-:W-:Y:S01]  /*2e4c0*/  FFMA.FTZ R138, R137, R136, 1.1641532182693481445e-10 ;  /* 0x2f000000898a7423 */ /* 0x000fe20000010088 */
[----:B-----5:R-:W-:-:S04]  /*2e4d0*/  HADD2.F32 R137, -RZ, R140.H0_H0 ;  /* 0x2000008cff897230 */ /* 0x020fc80000004100 */
        /* <DEDUP_REMOVED lines=11> */
.L_x_20553:
        /* <DEDUP_REMOVED lines=13> */
.L_x_20555:
[----:B------:R-:W-:Y:S05]  /*2e660*/  BSYNC.RECONVERGENT B2 ;  /* 0x0000000000027941 */ /* 0x000fea0003800200 */
.L_x_20554:
        /* <DEDUP_REMOVED lines=61> */
.L_x_20552:
[----:B------:R-:W-:Y:S05]  /*2ea40*/  BSYNC.RECONVERGENT B1 ;  /* 0x0000000000017941 */ /* 0x000fea0003800200 */
.L_x_20551:
        /* <DEDUP_REMOVED lines=19> */
.L_x_20558:
        /* <DEDUP_REMOVED lines=13> */
.L_x_20560:
[----:B------:R-:W-:Y:S05]  /*2ec50*/  BSYNC.RECONVERGENT B2 ;  /* 0x0000000000027941 */ /* 0x000fea0003800200 */
.L_x_20559:
        /* <DEDUP_REMOVED lines=61> */
.L_x_20557:
[----:B------:R-:W-:Y:S05]  /*2f030*/  BSYNC.RECONVERGENT B1 ;  /* 0x0000000000017941 */ /* 0x000fea0003800200 */
.L_x_20556:
        /* <DEDUP_REMOVED lines=19> */
.L_x_20563:
        /* <DEDUP_REMOVED lines=13> */
.L_x_20565:
[----:B------:R-:W-:Y:S05]  /*2f240*/  BSYNC.RECONVERGENT B2 ;  /* 0x0000000000027941 */ /* 0x000fea0003800200 */
.L_x_20564:
        /* <DEDUP_REMOVED lines=61> */
.L_x_20562:
[----:B------:R-:W-:Y:S05]  /*2f620*/  BSYNC.RECONVERGENT B1 ;  /* 0x0000000000017941 */ /* 0x000fea0003800200 */
.L_x_20561:
        /* <DEDUP_REMOVED lines=19> */
.L_x_20568:
        /* <DEDUP_REMOVED lines=13> */
.L_x_20570:
[----:B------:R-:W-:Y:S05]  /*2f830*/  BSYNC.RECONVERGENT B2 ;  /* 0x0000000000027941 */ /* 0x000fea0003800200 */
.L_x_20569:
        /* <DEDUP_REMOVED lines=61> */
.L_x_20567:
[----:B------:R-:W-:Y:S05]  /*2fc10*/  BSYNC.RECONVERGENT B1 ;  /* 0x0000000000017941 */ /* 0x000fea0003800200 */
.L_x_20566:
        /* <DEDUP_REMOVED lines=17> */
.L_x_20573:
        /* <DEDUP_REMOVED lines=13> */
.L_x_20575:
[----:B------:R-:W-:Y:S05]  /*2fe00*/  BSYNC.RECONVERGENT B2 ;  /* 0x0000000000027941 */ /* 0x000fea0003800200 */
.L_x_20574:
        /* <DEDUP_REMOVED lines=61> */
.L_x_20572:
[----:B------:R-:W-:Y:S05]  /*301e0*/  BSYNC.RECONVERGENT B1 ;  /* 0x0000000000017941 */ /* 0x000fea0003800200 */
.L_x_20571:
        /* <DEDUP_REMOVED lines=17> */
.L_x_20578:
        /* <DEDUP_REMOVED lines=13> */
.L_x_20580:
[----:B------:R-:W-:Y:S05]  /*303d0*/  BSYNC.RECONVERGENT B2 ;  /* 0x0000000000027941 */ /* 0x000fea0003800200 */
.L_x_20579:
        /* <DEDUP_REMOVED lines=61> */
.L_x_20577:
[----:B------:R-:W-:Y:S05]  /*307b0*/  BSYNC.RECONVERGENT B1 ;  /* 0x0000000000017941 */ /* 0x000fea0003800200 */
.L_x_20576:
        /* <DEDUP_REMOVED lines=17> */
.L_x_20583:
        /* <DEDUP_REMOVED lines=13> */
.L_x_20585:
[----:B------:R-:W-:Y:S05]  /*309a0*/  BSYNC.RECONVERGENT B2 ;  /* 0x0000000000027941 */ /* 0x000fea0003800200 */
.L_x_20584:
        /* <DEDUP_REMOVED lines=61> */
.L_x_20582:
[----:B------:R-:W-:Y:S05]  /*30d80*/  BSYNC.RECONVERGENT B1 ;  /* 0x0000000000017941 */ /* 0x000fea0003800200 */
.L_x_20581:
        /* <DEDUP_REMOVED lines=37> */
.L_x_20545:
        /* <DEDUP_REMOVED lines=15> */
[C---:B0-----:R-:W-:Y:S01]  /*310d0*/  IMAD.WIDE.U32 R156, R0.reuse, 0x20, R154 ;  /* 0x00000020009c7825 */ /* 0x041fe200078e009a */
        /* <DEDUP_REMOVED lines=28> */
.L_x_20586:
[----:B------:R-:W-:Y:S01]  /*312a0*/  IMAD.MOV.U32 R160, RZ, RZ, R152 ;  /* 0x000000ffffa07224 */ /* 0x000fe200078e0098 */
[----:B------:R-:W-:-:S07]  /*312b0*/  IADD3 R0, PT, PT, R0, 0x20, RZ ;  /* 0x0000002000007810 */ /* 0x000fce0007ffe0ff */
.L_x_20463:
[----:B------:R-:W-:Y:S05]  /*312c0*/  BSYNC.RECONVERGENT B0 ;  /* 0x0000000000007941 */ /* 0x000fea0003800200 */
.L_x_20462:
        /* <DEDUP_REMOVED lines=22> */
[----:B01----:R-:W-:Y:S01]  /*31430*/  IMAD.MOV.U32 R156, RZ, RZ, 0x2 ;  /* 0x00000002ff9c7424 */ /* 0x003fe200078e00ff */
        /* <DEDUP_REMOVED lines=13> */
.L_x_20592:
        /* <DEDUP_REMOVED lines=13> */
.L_x_20594:
[----:B------:R-:W-:Y:S05]  /*315e0*/  BSYNC.RECONVERGENT B2 ;  /* 0x0000000000027941 */ /* 0x000fea0003800200 */
.L_x_20593:
        /* <DEDUP_REMOVED lines=60> */
.L_x_20591:
[----:B------:R-:W-:Y:S05]  /*319b0*/  BSYNC.RECONVERGENT B1 ;  /* 0x0000000000017941 */ /* 0x000fea0003800200 */
.L_x_20590:
        /* <DEDUP_REMOVED lines=23> */
.L_x_20597:
        /* <DEDUP_REMOVED lines=13> */
.L_x_20599:
[----:B------:R-:W-:Y:S05]  /*31c00*/  BSYNC.RECONVERGENT B2 ;  /* 0x0000000000027941 */ /* 0x000fea0003800200 */
.L_x_20598:
        /* <DEDUP_REMOVED lines=61> */
.L_x_20596:
[----:B------:R-:W-:Y:S05]  /*31fe0*/  BSYNC.RECONVERGENT B1 ;  /* 0x0000000000017941 */ /* 0x000fea0003800200 */
.L_x_20595:
        /* <DEDUP_REMOVED lines=8> */
[----:B------:R-:W-:Y:S01]  /*32070*/  HFMA2 R156, -RZ, RZ, 0, 1.1920928955078125e-07 ;  /* 0x00000002ff9c7431 */ /* 0x000fe200000001ff */
        /* <DEDUP_REMOVED lines=14> */
.L_x_20602:
        /* <DEDUP_REMOVED lines=13> */
.L_x_20604:
[----:B------:R-:W-:Y:S05]  /*32230*/  BSYNC.RECONVERGENT B2 ;  /* 0x0000000000027941 */ /* 0x000fea0003800200 */
.L_x_20603:
        /* <DEDUP_REMOVED lines=61> */
.L_x_20601:
[----:B------:R-:W-:Y:S05]  /*32610*/  BSYNC.RECONVERGENT B1 ;  /* 0x0000000000017941 */ /* 0x000fea0003800200 */
.L_x_20600:
        /* <DEDUP_REMOVED lines=20> */
.L_x_20607:
        /* <DEDUP_REMOVED lines=13> */
.L_x_20609:
[----:B------:R-:W-:Y:S05]  /*32830*/  BSYNC.RECONVERGENT B2 ;  /* 0x0000000000027941 */ /* 0x000fea0003800200 */
.L_x_20608:
        /* <DEDUP_REMOVED lines=61> */
.L_x_20606:
[----:B------:R-:W-:Y:S05]  /*32c10*/  BSYNC.RECONVERGENT B1 ;  /* 0x0000000000017941 */ /* 0x000fea0003800200 */
.L_x_20605:
        /* <DEDUP_REMOVED lines=23> */
.L_x_20612:
        /* <DEDUP_REMOVED lines=13> */
.L_x_20614:
[----:B------:R-:W-:Y:S05]  /*32e60*/  BSYNC.RECONVERGENT B2 ;  /* 0x0000000000027941 */ /* 0x000fea0003800200 */
.L_x_20613:
        /* <DEDUP_REMOVED lines=61> */
.L_x_20611:
[----:B------:R-:W-:Y:S05]  /*33240*/  BSYNC.RECONVERGENT B1 ;  /* 0x0000000000017941 */ /* 0x000fea0003800200 */
.L_x_20610:
        /* <DEDUP_REMOVED lines=20> */
.L_x_20617:
        /* <DEDUP_REMOVED lines=13> */
.L_x_20619:
[----:B------:R-:W-:Y:S05]  /*33460*/  BSYNC.RECONVERGENT B2 ;  /* 0x0000000000027941 */ /* 0x000fea0003800200 */
.L_x_20618:
        /* <DEDUP_REMOVED lines=61> */
.L_x_20616:
[----:B------:R-:W-:Y:S05]  /*33840*/  BSYNC.RECONVERGENT B1 ;  /* 0x0000000000017941 */ /* 0x000fea0003800200 */
.L_x_20615:
        /* <DEDUP_REMOVED lines=23> */
.L_x_20622:
        /* <DEDUP_REMOVED lines=13> */
.L_x_20624:
[----:B------:R-:W-:Y:S05]  /*33a90*/  BSYNC.RECONVERGENT B2 ;  /* 0x0000000000027941 */ /* 0x000fea0003800200 */
.L_x_20623:
        /* <DEDUP_REMOVED lines=61> */
.L_x_20621:
[----:B------:R-:W-:Y:S05]  /*33e70*/  BSYNC.RECONVERGENT B1 ;  /* 0x0000000000017941 */ /* 0x000fea0003800200 */
.L_x_20620:
        /* <DEDUP_REMOVED lines=20> */
.L_x_20627:
        /* <DEDUP_REMOVED lines=13> */
.L_x_20629:
[----:B------:R-:W-:Y:S05]  /*34090*/  BSYNC.RECONVERGENT B2 ;  /* 0x0000000000027941 */ /* 0x000fea0003800200 */
.L_x_20628:
        /* <DEDUP_REMOVED lines=61> */
.L_x_20626:
[----:B------:R-:W-:Y:S05]  /*34470*/  BSYNC.RECONVERGENT B1 ;  /* 0x0000000000017941 */ /* 0x000fea0003800200 */
.L_x_20625:
        /* <DEDUP_REMOVED lines=23> */
.L_x_20632:
        /* <DEDUP_REMOVED lines=13> */
.L_x_20634:
[----:B------:R-:W-:Y:S05]  /*346c0*/  BSYNC.RECONVERGENT B2 ;  /* 0x0000000000027941 */ /* 0x000fea0003800200 */
.L_x_20633:
        /* <DEDUP_REMOVED lines=61> */
.L_x_20631:
[----:B------:R-:W-:Y:S05]  /*34aa0*/  BSYNC.RECONVERGENT B1 ;  /* 0x0000000000017941 */ /* 0x000fea0003800200 */
.L_x_20630:
        /* <DEDUP_REMOVED lines=18> */
.L_x_20637:
        /* <DEDUP_REMOVED lines=13> */
.L_x_20639:
[----:B------:R-:W-:Y:S05]  /*34ca0*/  BSYNC.RECONVERGENT B2 ;  /* 0x0000000000027941 */ /* 0x000fea0003800200 */
.L_x_20638:
        /* <DEDUP_REMOVED lines=61> */
.L_x_20636:
[----:B------:R-:W-:Y:S05]  /*35080*/  BSYNC.RECONVERGENT B1 ;  /* 0x0000000000017941 */ /* 0x000fea0003800200 */
.L_x_20635:
        /* <DEDUP_REMOVED lines=23> */
.L_x_20642:
        /* <DEDUP_REMOVED lines=13> */
.L_x_20644:
[----:B------:R-:W-:Y:S05]  /*352d0*/  BSYNC.RECONVERGENT B2 ;  /* 0x0000000000027941 */ /* 0x000fea0003800200 */
.L_x_20643:
        /* <DEDUP_REMOVED lines=61> */
.L_x_20641:
[----:B------:R-:W-:Y:S05]  /*356b0*/  BSYNC.RECONVERGENT B1 ;  /* 0x0000000000017941 */ /* 0x000fea0003800200 */
.L_x_20640:
[----:B------:R-:W-:Y:S01]  /*356c0*/  ISETP.NE.AND P4, PT, R158, 0x1, PT ;  /* 0x000000019e00780c */ /* 0x000fe20003f85270 */
[----:B------:R-:W-:Y:S01]  /*356d0*/  HADD2.F32 R150, -RZ, R150.H1_H1 ;  /* 0x30000096ff967230 */ /* 0x000fe20000004100 */
        /* <DEDUP_REMOVED lines=16> */
.L_x_20647:
        /* <DEDUP_REMOVED lines=13> */
.L_x_20649:
[----:B------:R-:W-:Y:S05]  /*358b0*/  BSYNC.RECONVERGENT B2 ;  /* 0x0000000000027941 */ /* 0x000fea0003800200 */
.L_x_20648:
        /* <DEDUP_REMOVED lines=61> */
.L_x_20646:
[----:B------:R-:W-:Y:S05]  /*35c90*/  BSYNC.RECONVERGENT B1 ;  /* 0x0000000000017941 */ /* 0x000fea0003800200 */
.L_x_20645:
        /* <DEDUP_REMOVED lines=23> */
.L_x_20652:
        /* <DEDUP_REMOVED lines=13> */
.L_x_20654:
[----:B------:R-:W-:Y:S05]  /*35ee0*/  BSYNC.RECONVERGENT B2 ;  /* 0x0000000000027941 */ /* 0x000fea0003800200 */
.L_x_20653:
[----:B------:R-:W-:Y:S01]  /*35ef0*/  IMAD.WIDE.U32 R158, R167, -0x326172a9, RZ ;  /* 0xcd9e8d57a79e7825 */ /* 0x000fe200078e00ff */
[----:B------:R-:W-:-:S03]  /*35f00*/  LOP3.LUT R190, R161, R157, R3, 0x96, !PT ;  /* 0x0000009da1be7212 */ /* 0x000fc600078e9603 */
[----:B------:R-:W-:Y:S01]  /*35f10*/  HFMA2 R160, -RZ, RZ, 0, 0 ;  /* 0x00000000ffa07431 */ /* 0x000fe200000001ff */
        /* <DEDUP_REMOVED lines=58> */
.L_x_20651:
[----:B------:R-:W-:Y:S05]  /*362c0*/  BSYNC.RECONVERGENT B1 ;  /* 0x0000000000017941 */ /* 0x000fea0003800200 */
.L_x_20650:
        /* <DEDUP_REMOVED lines=18> */
.L_x_20657:
        /* <DEDUP_REMOVED lines=13> */
.L_x_20659:
[----:B------:R-:W-:Y:S05]  /*364c0*/  BSYNC.RECONVERGENT B2 ;  /* 0x0000000000027941 */ /* 0x000fea0003800200 */
.L_x_20658:
        /* <DEDUP_REMOVED lines=61> */
.L_x_20656:
[----:B------:R-:W-:Y:S05]  /*368a0*/  BSYNC.RECONVERGENT B1 ;  /* 0x0000000000017941 */ /* 0x000fea0003800200 */
.L_x_20655:
        /* <DEDUP_REMOVED lines=23> */
.L_x_20662:
        /* <DEDUP_REMOVED lines=13> */
.L_x_20664:
[----:B------:R-:W-:Y:S05]  /*36af0*/  BSYNC.RECONVERGENT B2 ;  /* 0x0000000000027941 */ /* 0x000fea0003800200 */
.L_x_20663:
        /* <DEDUP_REMOVED lines=61> */
.L_x_20661:
[----:B------:R-:W-:Y:S05]  /*36ed0*/  BSYNC.RECONVERGENT B1 ;  /* 0x0000000000017941 */ /* 0x000fea0003800200 */
.L_x_20660:
        /* <DEDUP_REMOVED lines=18> */
.L_x_20667:
        /* <DEDUP_REMOVED lines=15> */
.L_x_20669:
[----:B------:R-:W-:Y:S05]  /*370f0*/  BSYNC.RECONVERGENT B2 ;  /* 0x0000000000027941 */ /* 0x000fea0003800200 */
.L_x_20668:
        /* <DEDUP_REMOVED lines=61> */
.L_x_20666:
[----:B------:R-:W-:Y:S05]  /*374d0*/  BSYNC.RECONVERGENT B1 ;  /* 0x0000000000017941 */ /* 0x000fea0003800200 */
.L_x_20665:
        /* <DEDUP_REMOVED lines=11> */
.L_x_20589:
[----:B------:R-:W-:Y:S01]  /*37590*/  ISETP.NE.AND P2, PT, R164, 0x1, PT ;  /* 0x00000001a400780c */ /* 0x000fe20003f45270 */
[----:B------:R-:W-:Y:S01]  /*375a0*/  BSSY.RECONVERGENT B1, `(.L_x_20671) ;  /* 0x0000059000017945 */ /* 0x000fe20003800200 */
[----:B01----:R-:W-:Y:S02]  /*375b0*/  HFMA2 R154, -RZ, RZ, 0, 1.1920928955078125e-07 ;  /* 0x00000002ff9a7431 */ /* 0x003fe400000001ff */
        /* <DEDUP_REMOVED lines=13> */
.L_x_20673:
        /* <DEDUP_REMOVED lines=13> */
.L_x_20675:
[----:B------:R-:W-:Y:S05]  /*37760*/  BSYNC.RECONVERGENT B2 ;  /* 0x0000000000027941 */ /* 0x000fea0003800200 */
.L_x_20674:
        /* <DEDUP_REMOVED lines=55> */
[----:B------:R-:W-:-:S03]  /*37ae0*/  MOV R162, R154 ;  /* 0x0000009a00a27202 */ /* 0x000fc60000000f00 */
[----:B------:R-:W-:Y:S01]  /*37af0*/  HFMA2 R154, -RZ, RZ, 0, 0 ;  /* 0x00000000ff9a7431 */ /* 0x000fe200000001ff */
[----:B------:R-:W-:Y:S02]  /*37b00*/  LOP3.LUT R166, R145, R146, R155, 0x96, !PT ;  /* 0x0000009291a67212 */ /* 0x000fe400078e969b */
[----:B------:R-:W-:Y:S01]  /*37b10*/  LOP3.LUT R165, R165, R144, R153, 0x96, !PT ;  /* 0x00000090a5a57212 */ /* 0x000fe200078e9699 */
[----:B------:R-:W-:-:S07]  /*37b20*/  IMAD.MOV.U32 R144, RZ, RZ, R160 ;  /* 0x000000ffff907224 */ /* 0x000fce00078e00a0 */
.L_x_20672:
[----:B------:R-:W-:Y:S05]  /*37b30*/  BSYNC.RECONVERGENT B1 ;  /* 0x0000000000017941 */ /* 0x000fea0003800200 */
.L_x_20671:
        /* <DEDUP_REMOVED lines=8> */
[----:B------:R-:W-:Y:S01]  /*37bc0*/  MOV R155, 0x2 ;  /* 0x00000002009b7802 */ /* 0x000fe20000000f00 */
[----:B------:R-:W-:Y:S02]  /*37bd0*/  IMAD.MOV.U32 R147, RZ, RZ, R162 ;  /* 0x000000ffff937224 */ /* 0x000fe400078e00a2 */
        /* <DEDUP_REMOVED lines=11> */
.L_x_20678:
        /* <DEDUP_REMOVED lines=13> */
.L_x_20680:
[----:B------:R-:W-:Y:S05]  /*37d60*/  BSYNC.RECONVERGENT B2 ;  /* 0x0000000000027941 */ /* 0x000fea0003800200 */
.L_x_20679:
        /* <DEDUP_REMOVED lines=61> */
.L_x_20677:
[----:B------:R-:W-:Y:S05]  /*38140*/  BSYNC.RECONVERGENT B1 ;  /* 0x0000000000017941 */ /* 0x000fea0003800200 */
.L_x_20676:
        /* <DEDUP_REMOVED lines=19> */
.L_x_20683:
        /* <DEDUP_REMOVED lines=13> */
.L_x_20685:
[----:B------:R-:W-:Y:S05]  /*38350*/  BSYNC.RECONVERGENT B2 ;  /* 0x0000000000027941 */ /* 0x000fea0003800200 */
.L_x_20684:
        /* <DEDUP_REMOVED lines=58> */
[----:B------:R-:W-:Y:S01]  /*38700*/  MOV R152, R156 ;  /* 0x0000009c00987202 */ /* 0x000fe20000000f00 */
[----:B------:R-:W-:Y:S01]  /*38710*/  IMAD.MOV.U32 R156, RZ, RZ, RZ ;  /* 0x000000ffff9c7224 */ /* 0x000fe200078e00ff */
[----:B------:R-:W-:-:S07]  /*38720*/  LOP3.LUT R165, R165, R146, R157, 0x96, !PT ;  /* 0x00000092a5a57212 */ /* 0x000fce00078e969d */
.L_x_20682:
[----:B------:R-:W-:Y:S05]  /*38730*/  BSYNC.RECONVERGENT B1 ;  /* 0x0000000000017941 */ /* 0x000fea0003800200 */
.L_x_20681:
        /* <DEDUP_REMOVED lines=19> */
.L_x_20688:
        /* <DEDUP_REMOVED lines=13> */
.L_x_20690:
[----:B------:R-:W-:Y:S05]  /*38940*/  BSYNC.RECONVERGENT B2 ;  /* 0x0000000000027941 */ /* 0x000fea0003800200 */
.L_x_20689:
        /* <DEDUP_REMOVED lines=61> */
.L_x_20687:
[----:B------:R-:W-:Y:S05]  /*38d20*/  BSYNC.RECONVERGENT B1 ;  /* 0x0000000000017941 */ /* 0x000fea0003800200 */
.L_x_20686:
        /* <DEDUP_REMOVED lines=19> */
.L_x_20693:
        /* <DEDUP_REMOVED lines=13> */
.L_x_20695:
[----:B------:R-:W-:Y:S05]  /*38f30*/  BSYNC.RECONVERGENT B2 ;  /* 0x0000000000027941 */ /* 0x000fea0003800200 */
.L_x_20694:
        /* <DEDUP_REMOVED lines=61> */
.L_x_20692:
[----:B------:R-:W-:Y:S05]  /*39310*/  BSYNC.RECONVERGENT B1 ;  /* 0x0000000000017941 */ /* 0x000fea0003800200 */
.L_x_20691:
        /* <DEDUP_REMOVED lines=17> */
.L_x_20698:
        /* <DEDUP_REMOVED lines=13> */
.L_x_20700:
[----:B------:R-:W-:Y:S05]  /*39500*/  BSYNC.RECONVERGENT B2 ;  /* 0x0000000000027941 */ /* 0x000fea0003800200 */
.L_x_20699:
        /* <DEDUP_REMOVED lines=61> */
.L_x_20697:
[----:B------:R-:W-:Y:S05]  /*398e0*/  BSYNC.RECONVERGENT B1 ;  /* 0x0000000000017941 */ /* 0x000fea0003800200 */
.L_x_20696:
        /* <DEDUP_REMOVED lines=17> */
.L_x_20703:
        /* <DEDUP_REMOVED lines=13> */
.L_x_20705:
[----:B------:R-:W-:Y:S05]  /*39ad0*/  BSYNC.RECONVERGENT B2 ;  /* 0x0000000000027941 */ /* 0x000fea0003800200 */
.L_x_20704:
        /* <DEDUP_REMOVED lines=61> */
.L_x_20702:
[----:B------:R-:W-:Y:S05]  /*39eb0*/  BSYNC.RECONVERGENT B1 ;  /* 0x0000000000017941 */ /* 0x000fea0003800200 */
.L_x_20701:
        /* <DEDUP_REMOVED lines=17> */
.L_x_20708:
        /* <DEDUP_REMOVED lines=13> */
.L_x_20710:
[----:B------:R-:W-:Y:S05]  /*3a0a0*/  BSYNC.RECONVERGENT B2 ;  /* 0x0000000000027941 */ /* 0x000fea0003800200 */
.L_x_20709:
        /* <DEDUP_REMOVED lines=61> */
.L_x_20707:
[----:B------:R-:W-:Y:S05]  /*3a480*/  BSYNC.RECONVERGENT B1 ;  /* 0x0000000000017941 */ /* 0x000fea0003800200 */
.L_x_20706:
        /* <DEDUP_REMOVED lines=37> */
.L_x_20670:
        /* <DEDUP_REMOVED lines=45> */
.L_x_20588:
[----:B------:R-:W-:Y:S05]  /*3a9b0*/  BSYNC.RECONVERGENT B0 ;  /* 0x0000000000007941 */ /* 0x000fea0003800200 */
.L_x_20587:
        /* <DEDUP_REMOVED lines=179> */
.L_x_20736:
        /* <DEDUP_REMOVED lines=18> */
[----:B------:R-:W-:Y:S02]  /*3b610*/  HADD2.F32 R158, -RZ, R171.H1_H1 ;  /* 0x300000abff9e7230 */ /* 0x000fe40000004100 */
        /* <DEDUP_REMOVED lines=74> */
[----:B------:R-:W-:Y:S01]  /*3bac0*/  F2FP.F16.F32.PACK_AB R156, R191, R156 ;  /* 0x0000009cbf9c723e */ /* 0x000fe200000000ff */
[----:B------:R-:W-:-:S04]  /*3bad0*/  VIADD R189, R189, 0x20 ;  /* 0x00000020bdbd7836 */ /* 0x000fc80000000000 */
[----:B------:R0:W-:Y:S03]  /*3bae0*/  STG.E.128 desc[UR6][R192.64], R156 ;  /* 0x0000009cc0007986 */ /* 0x0001e6000c101d06 */
.L_x_20713:
[----:B------:R-:W-:Y:S05]  /*3baf0*/  BSYNC.RECONVERGENT B0 ;  /* 0x0000000000007941 */ /* 0x000fea0003800200 */
.L_x_20712:
[----:B------:R-:W-:Y:S01]  /*3bb00*/  LOP3.LUT P0, RZ, R187, 0x400, RZ, 0xc0, !PT ;  /* 0x00000400bbff7812 */ /* 0x000fe2000780c0ff */
[----:B------:R-:W-:-:S12]  /*3bb10*/  BSSY.RECONVERGENT B0, `(.L_x_20714) ;  /* 0x0000051000007945 */ /* 0x000fd80003800200 */
[----:B------:R-:W-:Y:S05]  /*3bb20*/  @!P0 BRA `(.L_x_20715) ;  /* 0x00000004003c8947 */ /* 0x000fea0003800000 */
[--C-:B01----:R-:W-:Y:S01]  /*3bb30*/  FADD.FTZ R157, R119, -R190.reuse ;  /* 0x800000be779d7221 */ /* 0x103fe20000010000 */
        /* <DEDUP_REMOVED lines=78> */
.L_x_20715:
[----:B------:R-:W-:Y:S05]  /*3c020*/  BSYNC.RECONVERGENT B0 ;  /* 0x0000000000007941 */ /* 0x000fea0003800200 */
.L_x_20714:
[----:B------:R-:W-:Y:S01]  /*3c030*/  LOP3.LUT P0, RZ, R187, 0x100, RZ, 0xc0, !PT ;  /* 0x00000100bbff7812 */ /* 0x000fe2000780c0ff */
[----:B------:R-:W-:-:S12]  /*3c040*/  BSSY.RECONVERGENT B0, `(.L_x_20716) ;  /* 0x0000051000007945 */ /* 0x000fd80003800200 */
[----:B------:R-:W-:Y:S05]  /*3c050*/  @!P0 BRA `(.L_x_20717) ;  /* 0x00000004003c8947 */ /* 0x000fea0003800000 */
[--C-:B012---:R-:W-:Y:S01]  /*3c060*/  FADD.FTZ R157, R127, -R190.reuse ;  /* 0x800000be7f9d7221 */ /* 0x107fe20000010000 */
        /* <DEDUP_REMOVED lines=78> */
.L_x_20717:
[----:B------:R-:W-:Y:S05]  /*3c550*/  BSYNC.RECONVERGENT B0 ;  /* 0x0000000000007941 */ /* 0x000fea0003800200 */
.L_x_20716:
[----:B------:R-:W-:Y:S01]  /*3c560*/  LOP3.LUT P0, RZ, R187, 0x80, RZ, 0xc0, !PT ;  /* 0x00000080bbff7812 */ /* 0x000fe2000780c0ff */
[----:B------:R-:W-:-:S12]  /*3c570*/  BSSY.RECONVERGENT B0, `(.L_x_20718) ;  /* 0x0000051000007945 */ /* 0x000fd80003800200 */
[----:B------:R-:W-:Y:S05]  /*3c580*/  @!P0 BRA `(.L_x_20719) ;  /* 0x00000004003c8947 */ /* 0x000fea0003800000 */
[--C-:B0123--:R-:W-:Y:S01]  /*3c590*/  FADD.FTZ R157, R135, -R190.reuse ;  /* 0x800000be879d7221 */ /* 0x10ffe20000010000 */
        /* <DEDUP_REMOVED lines=78> */
.L_x_20719:
[----:B------:R-:W-:Y:S05]  /*3ca80*/  BSYNC.RECONVERGENT B0 ;  /* 0x0000000000007941 */ /* 0x000fea0003800200 */
.L_x_20718:
[----:B------:R-:W-:Y:S01]  /*3ca90*/  LOP3.LUT P0, RZ, R187, 0x40, RZ, 0xc0, !PT ;  /* 0x00000040bbff7812 */ /* 0x000fe2000780c0ff */
[----:B------:R-:W-:-:S12]  /*3caa0*/  BSSY.RECONVERGENT B0, `(.L_x_20720) ;  /* 0x0000051000007945 */ /* 0x000fd80003800200 */
[----:B------:R-:W-:Y:S05]  /*3cab0*/  @!P0 BRA `(.L_x_20721) ;  /* 0x00000004003c8947 */ /* 0x000fea0003800000 */
[--C-:B01234-:R-:W-:Y:S01]  /*3cac0*/  FADD.FTZ R157, R143, -R190.reuse ;  /* 0x800000be8f9d7221 */ /* 0x11ffe20000010000 */
        /* <DEDUP_REMOVED lines=78> */
.L_x_20721:
[----:B------:R-:W-:Y:S05]  /*3cfb0*/  BSYNC.RECONVERGENT B0 ;  /* 0x0000000000007941 */ /* 0x000fea0003800200 */
.L_x_20720:
[----:B------:R-:W-:Y:S01]  /*3cfc0*/  LOP3.LUT P0, RZ, R187, 0x20, RZ, 0xc0, !PT ;  /* 0x00000020bbff7812 */ /* 0x000fe2000780c0ff */
        /* <DEDUP_REMOVED lines=10> */
[----:B------:R-:W-:Y:S02]  /*3d070*/  HADD2.F32 R152, -RZ, R84.H0_H0 ;  /* 0x20000054ff987230 */ /* 0x000fe40000004100 */
        /* <DEDUP_REMOVED lines=69> */
.L_x_20723:
[----:B------:R-:W-:Y:S05]  /*3d4d0*/  BSYNC.RECONVERGENT B0 ;  /* 0x0000000000007941 */ /* 0x000fea0003800200 */
.L_x_20722:
[----:B01234-:R-:W0:Y:S02]  /*3d4e0*/  LDC.64 R152, c[0x0][0x380] ;  /* 0x0000e000ff987b82 */ /* 0x01fe240000000a00 */
[----:B0-----:R-:W-:-:S04]  /*3d4f0*/  LEA R176, R152, R176, 0x2 ;  /* 0x000000b098b07211 */ /* 0x001fc800078e10ff */
[----:B------:R-:W-:-:S13]  /*3d500*/  ISETP.GE.AND P0, PT, R176, R153, PT ;  /* 0x00000099b000720c */ /* 0x000fda0003f06270 */
[----:B------:R-:W-:Y:S05]  /*3d510*/  @!P0 BRA `(.L_x_20724) ;  /* 0xfffffc4800908947 */ /* 0x000fea000383ffff */
[----:B------:R-:W-:Y:S05]  /*3d520*/  EXIT ;  /* 0x000000000000794d */ /* 0x000fea0003800000 */
.L_x_20711:
        /* <DEDUP_REMOVED lines=8> */
.L_x_20726:
[----:B------:R-:W-:Y:S05]  /*3d5b0*/  BSYNC B0 ;  /* 0x0000000000007941 */ /* 0x000fea0003800000 */
.L_x_20725:
        /* <DEDUP_REMOVED lines=9> */
.L_x_20727:
[----:B------:R-:W-:Y:S01]  /*3d650*/  HFMA2 R193, -RZ, RZ, 0, 2.384185791015625e-07 ;  /* 0x00000004ffc17431 */ /* 0x000fe200000001ff */
[----:B------:R-:W-:-:S05]  /*3d660*/  MOV R153, R159 ;  /* 0x0000009f00997202 */ /* 0x000fca0000000f00 */
[----:B------:R-:W-:-:S04]  /*3d670*/  FADD.FTZ R156, R154, R153 ;  /* 0x000000999a9c7221 */ /* 0x000fc80000010000 */
[----:B------:R-:W-:-:S07]  /*3d680*/  IMAD.MOV.U32 R192, RZ, RZ, R156 ;  /* 0x000000ffffc07224 */ /* 0x000fce00078e009c */
[----:B------:R-:W-:Y:S05]  /*3d690*/  WARPSYNC.COLLECTIVE R191, `(.L_x_20728) ;  /* 0x00000000bf087348 */ /* 0x000fea0003c00000 */
[----:B------:R0:W1:Y:S02]  /*3d6a0*/  SHFL.BFLY P6, R159, R192, R193, R194 ;  /* 0x0c0000c1c09f7389 */ /* 0x00006400000c00c2 */
[----:B01----:R-:W-:Y:S05]  /*3d6b0*/  ENDCOLLECTIVE ;  /* 0x000000000000791b */ /* 0x003fea0003800000 */
.L_x_20728:
        /* <DEDUP_REMOVED lines=8> */
.L_x_20729:
[----:B------:R-:W-:Y:S01]  /*3d740*/  HFMA2 R193, -RZ, RZ, 0, 9.5367431640625e-07 ;  /* 0x00000010ffc17431 */ /* 0x000fe200000001ff */
[----:B------:R-:W-:-:S05]  /*3d750*/  MOV R0, R159 ;  /* 0x0000009f00007202 */ /* 0x000fca0000000f00 */
[----:B------:R-:W-:-:S04]  /*3d760*/  FADD.FTZ R158, R157, R0 ;  /* 0x000000009d9e7221 */ /* 0x000fc80000010000 */
[----:B------:R-:W-:-:S07]  /*3d770*/  IMAD.MOV.U32 R192, RZ, RZ, R158 ;  /* 0x000000ffffc07224 */ /* 0x000fce00078e009e */
[----:B------:R-:W-:Y:S05]  /*3d780*/  WARPSYNC.COLLECTIVE R191, `(.L_x_20730) ;  /* 0x00000000bf087348 */ /* 0x000fea0003c00000 */
[----:B------:R0:W1:Y:S02]  /*3d790*/  SHFL.BFLY P6, R159, R192, R193, R194 ;  /* 0x0c0000c1c09f7389 */ /* 0x00006400000c00c2 */
[----:B01----:R-:W-:Y:S05]  /*3d7a0*/  ENDCOLLECTIVE ;  /* 0x000000000000791b */ /* 0x003fea0003800000 */
.L_x_20730:
        /* <DEDUP_REMOVED lines=104> */
.L_x_20731:
[----:B------:R-:W-:Y:S02]  /*3de30*/  IMAD.MOV.U32 R193, RZ, RZ, 0x2 ;  /* 0x00000002ffc17424 */ /* 0x000fe400078e00ff */
[----:B------:R-:W-:-:S04]  /*3de40*/  IMAD.MOV.U32 R155, RZ, RZ, R159 ;  /* 0x000000ffff9b7224 */ /* 0x000fc800078e009f */
[----:B------:R-:W-:-:S05]  /*3de50*/  FADD.FTZ R155, R0, R155 ;  /* 0x0000009b009b7221 */ /* 0x000fca0000010000 */
[----:B------:R-:W-:-:S07]  /*3de60*/  MOV R192, R155 ;  /* 0x0000009b00c07202 */ /* 0x000fce0000000f00 */
[----:B------:R-:W-:Y:S05]  /*3de70*/  WARPSYNC.COLLECTIVE R191, `(.L_x_20732) ;  /* 0x00000000bf087348 */ /* 0x000fea0003c00000 */
[----:B------:R0:W1:Y:S02]  /*3de80*/  SHFL.BFLY P6, R159, R192, R193, R194 ;  /* 0x0c0000c1c09f7389 */ /* 0x00006400000c00c2 */
[----:B01----:R-:W-:Y:S05]  /*3de90*/  ENDCOLLECTIVE ;  /* 0x000000000000791b */ /* 0x003fea0003800000 */
.L_x_20732:
[----:B------:R-:W-:Y:S01]  /*3dea0*/  HFMA2 R193, -RZ, RZ, 0, 2.384185791015625e-07 ;  /* 0x00000004ffc17431 */ /* 0x000fe200000001ff */
[----:B------:R-:W-:-:S05]  /*3deb0*/  MOV R154, R159 ;  /* 0x0000009f009a7202 */ /* 0x000fca0000000f00 */
[----:B------:R-:W-:-:S04]  /*3dec0*/  FADD.FTZ R154, R155, R154 ;  /* 0x0000009a9b9a7221 */ /* 0x000fc80000010000 */
[----:B------:R-:W-:-:S07]  /*3ded0*/  IMAD.MOV.U32 R192, RZ, RZ, R154 ;  /* 0x000000ffffc07224 */ /* 0x000fce00078e009a */
[----:B------:R-:W-:Y:S05]  /*3dee0*/  WARPSYNC.COLLECTIVE R191, `(.L_x_20733) ;  /* 0x00000000bf087348 */ /* 0x000fea0003c00000 */
[----:B------:R0:W1:Y:S02]  /*3def0*/  SHFL.BFLY P6, R159, R192, R193, R194 ;  /* 0x0c0000c1c09f7389 */ /* 0x00006400000c00c2 */
[----:B01----:R-:W-:Y:S05]  /*3df00*/  ENDCOLLECTIVE ;  /* 0x000000000000791b */ /* 0x003fea0003800000 */
.L_x_20733:
[----:B------:R-:W-:Y:S02]  /*3df10*/  IMAD.MOV.U32 R193, RZ, RZ, 0x8 ;  /* 0x00000008ffc17424 */ /* 0x000fe400078e00ff */
[----:B------:R-:W-:-:S04]  /*3df20*/  IMAD.MOV.U32 R157, RZ, RZ, R159 ;  /* 0x000000ffff9d7224 */ /* 0x000fc800078e009f */
[----:B------:R-:W-:-:S05]  /*3df30*/  FADD.FTZ R157, R154, R157 ;  /* 0x0000009d9a9d7221 */ /* 0x000fca0000010000 */
[----:B------:R-:W-:-:S07]  /*3df40*/  MOV R192, R157 ;  /* 0x0000009d00c07202 */ /* 0x000fce0000000f00 */
[----:B------:R-:W-:Y:S05]  /*3df50*/  WARPSYNC.COLLECTIVE R191, `(.L_x_20734) ;  /* 0x00000000bf087348 */ /* 0x000fea0003c00000 */
[----:B------:R0:W1:Y:S02]  /*3df60*/  SHFL.BFLY P6, R159, R192, R193, R194 ;  /* 0x0c0000c1c09f7389 */ /* 0x00006400000c00c2 */
[----:B01----:R-:W-:Y:S05]  /*3df70*/  ENDCOLLECTIVE ;  /* 0x000000000000791b */ /* 0x003fea0003800000 */
.L_x_20734:
[----:B------:R-:W-:Y:S01]  /*3df80*/  HFMA2 R193, -RZ, RZ, 0, 9.5367431640625e-07 ;  /* 0x00000010ffc17431 */ /* 0x000fe200000001ff */
[----:B------:R-:W-:-:S05]  /*3df90*/  MOV R156, R159 ;  /* 0x0000009f009c7202 */ /* 0x000fca0000000f00 */
[----:B------:R-:W-:-:S04]  /*3dfa0*/  FADD.FTZ R156, R157, R156 ;  /* 0x0000009c9d9c7221 */ /* 0x000fc80000010000 */
[----:B------:R-:W-:-:S07]  /*3dfb0*/  IMAD.MOV.U32 R192, RZ, RZ, R156 ;  /* 0x000000ffffc07224 */ /* 0x000fce00078e009c */
[----:B------:R-:W-:Y:S05]  /*3dfc0*/  WARPSYNC.COLLECTIVE R191, `(.L_x_20735) ;  /* 0x00000000bf087348 */ /* 0x000fea0003c00000 */
[----:B------:R0:W1:Y:S02]  /*3dfd0*/  SHFL.BFLY P6, R159, R192, R193, R194 ;  /* 0x0c0000c1c09f7389 */ /* 0x00006400000c00c2 */
[----:B01----:R-:W-:Y:S05]  /*3dfe0*/  ENDCOLLECTIVE ;  /* 0x000000000000791b */ /* 0x003fea0003800000 */
.L_x_20735:
[----:B------:R-:W-:Y:S05]  /*3dff0*/  BRA `(.L_x_20736) ;  /* 0xffffffd4003c7947 */ /* 0x000fea000383ffff */
.L_x_20737:
        /* <DEDUP_REMOVED lines=16> */
.L_x_33296:


//--------------------- .text._ZN10layer_norm31ln_parallel_residual_fwd_kernelINS_13Kernel_traitsI6__halfS2_fS2_fjLj1536ELj1ELj4ELj1ELj16ENS_18Kernel_traits_baseILj1536ES2_S2_fS2_fjLj128EEEEELb1ELb0ELb1EEEvNS_9FwdParamsE --------------------------
	.section	.text._ZN10layer_norm31ln_parallel_residual_fwd_kernelINS_13Kernel_traitsI6__halfS2_fS2_fjLj1536ELj1ELj4ELj1ELj16ENS_18Kernel_traits_baseILj1536ES2_S2_fS2_fjLj128EEEEELb1ELb0ELb1EEEvNS_9FwdParamsE,"ax",@progbits
	.align	128
        .global         _ZN10layer_norm31ln_parallel_residual_fwd_kernelINS_13Kernel_traitsI6__halfS2_fS2_fjLj1536ELj1ELj4ELj1ELj16ENS_18Kernel_traits_baseILj1536ES2_S2_fS2_fjLj128EEEEELb1ELb0ELb1EEEvNS_9FwdParamsE
        .type           _ZN10layer_norm31ln_parallel_residual_fwd_kernelINS_13Kernel_traitsI6__halfS2_fS2_fjLj1536ELj1ELj4ELj1ELj16ENS_18Kernel_traits_baseILj1536ES2_S2_fS2_fjLj128EEEEELb1ELb0ELb1EEEvNS_9FwdParamsE,@function
        .size           _ZN10layer_norm31ln_parallel_residual_fwd_kernelINS_13Kernel_traitsI6__halfS2_fS2_fjLj1536ELj1ELj4ELj1ELj16ENS_18Kernel_traits_baseILj1536ES2_S2_fS2_fjLj128EEEEELb1ELb0ELb1EEEvNS_9FwdParamsE,(.L_x_33297 - _ZN10layer_norm31ln_parallel_residual_fwd_kernelINS_13Kernel_traitsI6__halfS2_fS2_fjLj1536ELj1ELj4ELj1ELj16ENS_18Kernel_traits_baseILj1536ES2_S2_fS2_fjLj128EEEEELb1ELb0ELb1EEEvNS_9FwdParamsE)
        .other          _ZN10layer_norm31ln_parallel_residual_fwd_kernelINS_13Kernel_traitsI6__halfS2_fS2_fjLj1536ELj1ELj4ELj1ELj16ENS_18Kernel_traits_baseILj1536ES2_S2_fS2_fjLj128EEEEELb1ELb0ELb1EEEvNS_9FwdParamsE,@"STO_CUDA_ENTRY STV_DEFAULT"
_ZN10layer_norm31ln_parallel_residual_fwd_kernelINS_13Kernel_traitsI6__halfS2_fS2_fjLj1536ELj1ELj4ELj1ELj16ENS_18Kernel_traits_baseILj1536ES2_S2_fS2_fjLj128EEEEELb1ELb0ELb1EEEvNS_9FwdParamsE:
.text._ZN10layer_norm31ln_parallel_residual_fwd_kernelINS_13Kernel_traitsI6__halfS2_fS2_fjLj1536ELj1ELj4ELj1ELj16ENS_18Kernel_traits_baseILj1536ES2_S2_fS2_fjLj128EEEEELb1ELb0ELb1EEEvNS_9FwdParamsE:
        /* <DEDUP_REMOVED lines=75> */
.L_x_20739:
        /* <DEDUP_REMOVED lines=37> */
.L_x_20738:
        /* <DEDUP_REMOVED lines=37> */
.L_x_20741:
        /* <DEDUP_REMOVED lines=36> */
.L_x_20740:
[----:B------:R-:W1:Y:S02]  /*0b90*/  LDCU UR4, c[0x0][0x384] ;  /* 0x00007080ff0477ac */ /* 0x000e640008000800 */
[----:B-1----:R-:W-:-:S13]  /*0ba0*/  ISETP.GE.AND P0, PT, R18, UR4, PT ;  /* 0x0000000412007c0c */ /* 0x002fda000bf06270 */
[----:B------:R-:W-:Y:S05]  /*0bb0*/  @P0 EXIT ;  /* 0x000000000000094d */ /* 0x000fea0003800000 */
[C---:B0-----:R-:W-:Y:S01]  /*0bc0*/  IMAD.HI.U32 R5, R0.reuse, -0x326172a9, RZ ;  /* 0xcd9e8d5700057827 */ /* 0x041fe200078e00ff */
[----:B-----5:R-:W-:Y:S01]  /*0bd0*/  IADD3 R10, PT, PT, R183, -0x4498517b, RZ ;  /* 0xbb67ae85b70a7810 */ /* 0x020fe20007ffe0ff */
[----:B------:R-:W0:Y:S01]  /*0be0*/  LDCU.64 UR4, c[0x0][0x398] ;  /* 0x00007300ff0477ac */ /* 0x000e220008000a00 */
[----:B------:R-:W-:Y:S01]  /*0bf0*/  LOP3.LUT R181, R181, 0x3, RZ, 0xc0, !PT ;  /* 0x00000003b5b57812 */ /* 0x000fe200078ec0ff */
[----:B------:R-:W-:Y:S01]  /*0c00*/  IMAD.HI.U32 R7, R3, -0x2daee0ad, RZ ;  /* 0xd2511f5303077827 */ /* 0x000fe200078e00ff */
        /* <DEDUP_REMOVED lines=31> */
[----:B------:R-:W-:Y:S02]  /*0e00*/  LOP3.LUT R9, R12, R10, R9, 0x96, !PT ;  /* 0x0000000a0c097212 */ /* 0x000fe400078e9609 */
[C---:B------:R-:W-:Y:S01]  /*0e10*/  IADD3 R12, PT, PT, R183.reuse, -0x24c28bd8, RZ ;  /* 0xdb3d7428b70c7810 */ /* 0x040fe20007ffe0ff */
        /* <DEDUP_REMOVED lines=47> */
[----:B------:R-:W-:-:S03]  /*1110*/  MOV R6, R13 ;  /* 0x0000000d00067202 */ /* 0x000fc60000000f00 */
[----:B------:R-:W-:Y:S02]  /*1120*/  VIADD R11, R182, 0x8ff34781 ;  /* 0x8ff34781b60b7836 */ /* 0x000fe40000000000 */
[----:B------:R-:W-:-:S03]  /*1130*/  IMAD R10, R10, -0x326172a9, RZ ;  /* 0xcd9e8d570a0a7824 */ /* 0x000fc600078e02ff */
[----:B------:R-:W-:Y:S01]  /*1140*/  LOP3.LUT R5, R11, R8, R7, 0x96, !PT ;  /* 0x000000080b057212 */ /* 0x000fe200078e9607 */
[----:B------:R-:W-:Y:S02]  /*1150*/  IMAD.MOV.U32 R7, RZ, RZ, RZ ;  /* 0x000000ffff077224 */ /* 0x000fe400078e00ff */
[----:B01234-:R-:W-:-:S07]  /*1160*/  IMAD R8, R9, -0x2daee0ad, RZ ;  /* 0xd2511f5309087824 */ /* 0x01ffce00078e02ff */
.L_x_21481:
        /* <DEDUP_REMOVED lines=37> */
.L_x_20745:
        /* <DEDUP_REMOVED lines=13> */
.L_x_20747:
[----:B------:R-:W-:Y:S05]  /*1490*/  BSYNC.RECONVERGENT B1 ;  /* 0x0000000000017941 */ /* 0x000fea0003800200 */
.L_x_20746:
        /* <DEDUP_REMOVED lines=59> */
[----:B------:R-:W-:-:S07]  /*1850*/  IMAD.MOV.U32 R19, RZ, RZ, R8 ;  /* 0x000000ffff137224 */ /* 0x000fce00078e0008 */
.L_x_20744:
[----:B------:R-:W-:Y:S05]  /*1860*/  BSYNC.RECONVERGENT B0 ;  /* 0x0000000000007941 */ /* 0x000fea0003800200 */
.L_x_20743:
[----:B------:R-:W-:Y:S01]  /*1870*/  ISETP.NE.AND P0, PT, R27, 0x1, PT ;  /* 0x000000011b00780c */ /* 0x000fe20003f05270 */
[----:B------:R-:W-:Y:S01]  /*1880*/  IMAD.U32 R189, RZ, RZ, UR11 ;  /* 0x0000000bffbd7e24 */ /* 0x000fe2000f8e00ff */
[----:B------:R-:W-:Y:S01]  /*1890*/  I2FP.F32.U32 R19, R19 ;  /* 0x0000001300137245 */ /* 0x000fe20000201000 */
[----:B------:R-:W-:Y:S01]  /*18a0*/  BSSY.RECONVERGENT B0, `(.L_x_20748) ;  /* 0x000005b000007945 */ /* 0x000fe20003800200 */
[----:B------:R-:W-:Y:S01]  /*18b0*/  IMAD.MOV.U32 R29, RZ, RZ, 0x2 ;  /* 0x00000002ff1d7424 */ /* 0x000fe200078e00ff */
[----:B------:R-:W-:Y:S02]  /*18c0*/  MOV R26, R10 ;  /* 0x0000000a001a7202 */ /* 0x000fe40000000f00 */
[----:B------:R-:W-:Y:S01]  /*18d0*/  FFMA.FTZ R8, R19, R190, 1.1641532182693481445e-10 ;  /* 0x2f00000013087423 */ /* 0x000fe200000100be */
[----:B-----5:R-:W-:-:S04]  /*18e0*/  HADD2.F32 R19, -RZ, R20.H0_H0 ;  /* 0x20000014ff137230 */ /* 0x020fc80000004100 */
        /* <DEDUP_REMOVED lines=11> */
.L_x_20750:
        /* <DEDUP_REMOVED lines=13> */
.L_x_20752:
[----:B------:R-:W-:Y:S05]  /*1a70*/  BSYNC.RECONVERGENT B1 ;  /* 0x0000000000017941 */ /* 0x000fea0003800200 */
.L_x_20751:
        /* <DEDUP_REMOVED lines=61> */
.L_x_20749:
[----:B------:R-:W-:Y:S05]  /*1e50*/  BSYNC.RECONVERGENT B0 ;  /* 0x0000000000007941 */ /* 0x000fea0003800200 */
.L_x_20748:
[----:B------:R-:W-:Y:S01]  /*1e60*/  ISETP.NE.AND P0, PT, R29, 0x1, PT ;  /* 0x000000011d00780c */ /* 0x000fe20003f05270 */
[----:B------:R-:W-:Y:S01]  /*1e70*/  BSSY.RECONVERGENT B0, `(.L_x_20753) ;  /* 0x000005c000007945 */ /* 0x000fe20003800200 */
[----:B------:R-:W-:Y:S01]  /*1e80*/  I2FP.F32.U32 R27, R26 ;  /* 0x0000001a001b7245 */ /* 0x000fe20000201000 */
[----:B------:R-:W-:-:S04]  /*1e90*/  IMAD.MOV.U32 R31, RZ, RZ, 0x2 ;  /* 0x00000002ff1f7424 */ /* 0x000fc800078e00ff */
[----:B------:R-:W-:Y:S01]  /*1ea0*/  FFMA.FTZ R26, R27, R190, 1.1641532182693481445e-10 ;  /* 0x2f0000001b1a7423 */ /* 0x000fe200000100be */
[----:B------:R-:W-:-:S04]  /*1eb0*/  HADD2.F32 R27, -RZ, R20.H1_H1 ;  /* 0x30000014ff1b7230 */ /* 0x000fc80000004100 */
        /* <DEDUP_REMOVED lines=12> */
.L_x_20755:
        /* <DEDUP_REMOVED lines=13> */
.L_x_20757:
[----:B------:R-:W-:Y:S05]  /*2050*/  BSYNC.RECONVERGENT B1 ;  /* 0x0000000000017941 */ /* 0x000fea0003800200 */
.L_x_20756:
        /* <DEDUP_REMOVED lines=61> */
.L_x_20754:
[----:B------:R-:W-:Y:S05]  /*2430*/  BSYNC.RECONVERGENT B0 ;  /* 0x0000000000007941 */ /* 0x000fea0003800200 */
.L_x_20753:
[----:B------:R-:W-:Y:S01]  /*2440*/  ISETP.NE.AND P0, PT, R31, 0x1, PT ;  /* 0x000000011f00780c */ /* 0x000fe20003f05270 */
[----:B------:R-:W-:Y:S01]  /*2450*/  BSSY.RECONVERGENT B0, `(.L_x_20758) ;  /* 0x000005c000007945 */ /* 0x000fe20003800200 */
[----:B------:R-:W-:Y:S01]  /*2460*/  I2FP.F32.U32 R29, R26 ;  /* 0x0000001a001d7245 */ /* 0x000fe20000201000 */
[----:B------:R-:W-:Y:S02]  /*2470*/  HFMA2 R32, -RZ, RZ, 0, 1.1920928955078125e-07 ;  /* 0x00000002ff207431 */ /* 0x000fe400000001ff */
[----:B------:R-:W-:Y:S02]  /*2480*/  IMAD.MOV.U32 R30, RZ, RZ, R10 ;  /* 0x000000ffff1e7224 */ /* 0x000fe400078e000a */
[----:B------:R-:W-:Y:S01]  /*2490*/  FFMA.FTZ R26, R29, R190, 1.1641532182693481445e-10 ;  /* 0x2f0000001d1a7423 */ /* 0x000fe200000100be */
[----:B------:R-:W-:-:S04]  /*24a0*/  HADD2.F32 R29, -RZ, R21.H0_H0 ;  /* 0x20000015ff1d7230 */ /* 0x000fc80000004100 */
        /* <DEDUP_REMOVED lines=11> */
.L_x_20760:
        /* <DEDUP_REMOVED lines=13> */
.L_x_20762:
[----:B------:R-:W-:Y:S05]  /*2630*/  BSYNC.RECONVERGENT B1 ;  /* 0x0000000000017941 */ /* 0x000fea0003800200 */
.L_x_20761:
        /* <DEDUP_REMOVED lines=61> */
.L_x_20759:
[----:B------:R-:W-:Y:S05]  /*2a10*/  BSYNC.RECONVERGENT B0 ;  /* 0x0000000000007941 */ /* 0x000fea0003800200 */
.L_x_20758:
[----:B------:R-:W-:Y:S01]  /*2a20*/  ISETP.NE.AND P0, PT, R32, 0x1, PT ;  /* 0x000000012000780c */ /* 0x000fe20003f05270 */
[----:B------:R-:W-:Y:S01]  /*2a30*/  BSSY.RECONVERGENT B0, `(.L_x_20763) ;  /* 0x000005b000007945 */ /* 0x000fe20003800200 */
[----:B------:R-:W-:Y:S01]  /*2a40*/  I2FP.F32.U32 R31, R30 ;  /* 0x0000001e001f7245 */ /* 0x000fe20000201000 */
[----:B------:R-:W-:Y:S02]  /*2a50*/  HADD2.F32 R21, -RZ, R21.H1_H1 ;  /* 0x30000015ff157230 */ /* 0x000fe40000004100 */
        /* <DEDUP_REMOVED lines=13> */
.L_x_20765:
        /* <DEDUP_REMOVED lines=13> */
.L_x_20767:
[----:B------:R-:W-:Y:S05]  /*2c00*/  BSYNC.RECONVERGENT B1 ;  /* 0x0000000000017941 */ /* 0x000fea0003800200 */
.L_x_20766:
        /* <DEDUP_REMOVED lines=61> */
.L_x_20764:
[----:B------:R-:W-:Y:S05]  /*2fe0*/  BSYNC.RECONVERGENT B0 ;  /* 0x0000000000007941 */ /* 0x000fea0003800200 */
.L_x_20763:
[----:B------:R-:W-:Y:S01]  /*2ff0*/  ISETP.NE.AND P0, PT, R33, 0x1, PT ;  /* 0x000000012100780c */ /* 0x000fe20003f05270 */
[----:B------:R-:W-:Y:S01]  /*3000*/  BSSY.RECONVERGENT B0, `(.L_x_20768) ;  /* 0x000005b000007945 */ /* 0x000fe20003800200 */
[----:B------:R-:W-:Y:S01]  /*3010*/  I2FP.F32.U32 R31, R30 ;  /* 0x0000001e001f7245 */ /* 0x000fe20000201000 */
[----:B------:R-:W-:-:S04]  /*3020*/  IMAD.MOV.U32 R32, RZ, RZ, 0x2 ;  /* 0x00000002ff207424 */ /* 0x000fc800078e00ff */
[----:B------:R-:W-:Y:S01]  /*3030*/  FFMA.FTZ R30, R31, R190, 1.1641532182693481445e-10 ;  /* 0x2f0000001f1e7423 */ /* 0x000fe200000100be */
[----:B------:R-:W-:-:S04]  /*3040*/  HADD2.F32 R31, -RZ, R22.H0_H0 ;  /* 0x20000016ff1f7230 */ /* 0x000fc80000004100 */
        /* <DEDUP_REMOVED lines=11> */
.L_x_20770:
        /* <DEDUP_REMOVED lines=13> */
.L_x_20772:
[----:B------:R-:W-:Y:S05]  /*31d0*/  BSYNC.RECONVERGENT B1 ;  /* 0x0000000000017941 */ /* 0x000fea0003800200 */
.L_x_20771:
        /* <DEDUP_REMOVED lines=61> */
.L_x_20769:
[----:B------:R-:W-:Y:S05]  /*35b0*/  BSYNC.RECONVERGENT B0 ;  /* 0x0000000000007941 */ /* 0x000fea0003800200 */
.L_x_20768:
[----:B------:R-:W-:Y:S01]  /*35c0*/  ISETP.NE.AND P4, PT, R32, 0x1, PT ;  /* 0x000000012000780c */ /* 0x000fe20003f85270 */
[----:B------:R-:W-:Y:S01]  /*35d0*/  BSSY.RECONVERGENT B0, `(.L_x_20773) ;  /* 0x000005b000007945 */ /* 0x000fe20003800200 */
[----:B------:R-:W-:Y:S01]  /*35e0*/  I2FP.F32.U32 R33, R30 ;  /* 0x0000001e00217245 */ /* 0x000fe20000201000 */
[----:B------:R-:W-:-:S04]  /*35f0*/  HFMA2 R34, -RZ, RZ, 0, 1.1920928955078125e-07 ;  /* 0x00000002ff227431 */ /* 0x000fc800000001ff */
[----:B------:R-:W-:Y:S01]  /*3600*/  FFMA.FTZ R30, R33, R190, 1.1641532182693481445e-10 ;  /* 0x2f000000211e7423 */ /* 0x000fe200000100be */
[----:B------:R-:W-:Y:S02]  /*3610*/  HADD2.F32 R33, -RZ, R22.H1_H1 ;  /* 0x30000016ff217230 */ /* 0x000fe40000004100 */
[----:B------:R-:W-:Y:S02]  /*3620*/  IMAD.MOV.U32 R22, RZ, RZ, R10 ;  /* 0x000000ffff167224 */ /* 0x000fe400078e000a */
        /* <DEDUP_REMOVED lines=10> */
.L_x_20775:
        /* <DEDUP_REMOVED lines=13> */
.L_x_20777:
[----:B------:R-:W-:Y:S05]  /*37a0*/  BSYNC.RECONVERGENT B1 ;  /* 0x0000000000017941 */ /* 0x000fea0003800200 */
.L_x_20776:
        /* <DEDUP_REMOVED lines=61> */
.L_x_20774:
[----:B------:R-:W-:Y:S05]  /*3b80*/  BSYNC.RECONVERGENT B0 ;  /* 0x0000000000007941 */ /* 0x000fea0003800200 */
.L_x_20773:
[----:B------:R-:W-:Y:S01]  /*3b90*/  ISETP.NE.AND P5, PT, R34, 0x1, PT ;  /* 0x000000012200780c */ /* 0x000fe20003fa5270 */
[----:B------:R-:W-:Y:S01]  /*3ba0*/  BSSY.RECONVERGENT B0, `(.L_x_20778) ;  /* 0x000005b000007945 */ /* 0x000fe20003800200 */
[----:B------:R-:W-:Y:S01]  /*3bb0*/  I2FP.F32.U32 R35, R22 ;  /* 0x0000001600237245 */ /* 0x000fe20000201000 */
[----:B------:R-:W-:Y:S01]  /*3bc0*/  HADD2.F32 R41, -RZ, R23.H0_H0 ;  /* 0x20000017ff297230 */ /* 0x000fe20000004100 */
        /* <DEDUP_REMOVED lines=13> */
.L_x_20780:
        /* <DEDUP_REMOVED lines=13> */
.L_x_20782:
[----:B------:R-:W-:Y:S05]  /*3d70*/  BSYNC.RECONVERGENT B1 ;  /* 0x0000000000017941 */ /* 0x000fea0003800200 */
.L_x_20781:
        /* <DEDUP_REMOVED lines=58> */
[----:B------:R-:W-:Y:S02]  /*4120*/  VIADD R35, R183, 0x96a522ad ;  /* 0x96a522adb7237836 */ /* 0x000fe40000000000 */
[----:B------:R-:W-:-:S03]  /*4130*/  IMAD.MOV.U32 R28, RZ, RZ, R36 ;  /* 0x000000ffff1c7224 */ /* 0x000fc600078e0024 */
[----:B------:R-:W-:-:S07]  /*4140*/  LOP3.LUT R4, R35, R4, R37, 0x96, !PT ;  /* 0x0000000423047212 */ /* 0x000fce00078e9625 */
.L_x_20779:
[----:B------:R-:W-:Y:S05]  /*4150*/  BSYNC.RECONVERGENT B0 ;  /* 0x0000000000007941 */ /* 0x000fea0003800200 */
.L_x_20778:
[----:B------:R-:W-:Y:S01]  /*4160*/  IMAD.U32 R188, RZ, RZ, UR12 ;  /* 0x0000000cffbc7e24 */ /* 0x000fe2000f8e00ff */
[----:B------:R-:W-:Y:S01]  /*4170*/  P2R R32, PR, RZ, 0x2 ;  /* 0x00000002ff207803 */ /* 0x000fe20000000000 */
[----:B------:R-:W-:Y:S01]  /*4180*/  HADD2.F32 R23, -RZ, R23.H1_H1 ;  /* 0x30000017ff177230 */ /* 0x000fe20000004100 */
        /* <DEDUP_REMOVED lines=33> */
.L_x_20742:
[----:B------:R-:W-:Y:S01]  /*43a0*/  ISETP.NE.AND P0, PT, R181, 0x1, PT ;  /* 0x00000001b500780c */ /* 0x000fe20003f05270 */
[----:B------:R-:W-:Y:S01]  /*43b0*/  BSSY.RECONVERGENT B0, `(.L_x_20784) ;  /* 0x0000059000007945 */ /* 0x000fe20003800200 */
[----:B------:R-:W-:Y:S02]  /*43c0*/  HFMA2 R12, -RZ, RZ, 0, 1.1920928955078125e-07 ;  /* 0x00000002ff0c7431 */ /* 0x000fe400000001ff */
[----:B------:R-:W-:Y:S02]  /*43d0*/  VIADD R17, R183, 0x96a522ad ;  /* 0x96a522adb7117836 */ /* 0x000fe40000000000 */
[----:B------:R-:W-:Y:S02]  /*43e0*/  IMAD.MOV.U32 R9, RZ, RZ, R10 ;  /* 0x000000ffff097224 */ /* 0x000fe400078e000a */
[----:B------:R-:W-:-:S05]  /*43f0*/  IMAD.MOV.U32 R28, RZ, RZ, R8 ;  /* 0x000000ffff1c7224 */ /* 0x000fca00078e0008 */
        /* <DEDUP_REMOVED lines=11> */
.L_x_20786:
        /* <DEDUP_REMOVED lines=13> */
.L_x_20788:
[----:B------:R-:W-:Y:S05]  /*4580*/  BSYNC.RECONVERGENT B1 ;  /* 0x0000000000017941 */ /* 0x000fea0003800200 */
.L_x_20787:
        /* <DEDUP_REMOVED lines=55> */
[----:B------:R-:W-:Y:S01]  /*4900*/  MOV R10, R12 ;  /* 0x0000000c000a7202 */ /* 0x000fe20000000f00 */
[----:B------:R-:W-:Y:S01]  /*4910*/  IMAD.MOV.U32 R9, RZ, RZ, R8 ;  /* 0x000000ffff097224 */ /* 0x000fe200078e0008 */
[----:B------:R-:W-:Y:S01]  /*4920*/  LOP3.LUT R4, R17, R4, R29, 0x96, !PT ;  /* 0x0000000411047212 */ /* 0x000fe200078e961d */
[----:B------:R-:W-:-:S07]  /*4930*/  IMAD.MOV.U32 R12, RZ, RZ, RZ ;  /* 0x000000ffff0c7224 */ /* 0x000fce00078e00ff */
.L_x_20785:
[----:B------:R-:W-:Y:S05]  /*4940*/  BSYNC.RECONVERGENT B0 ;  /* 0x0000000000007941 */ /* 0x000fea0003800200 */
.L_x_20784:
[----:B------:R-:W-:Y:S01]  /*4950*/  ISETP.NE.AND P0, PT, R12, 0x1, PT ;  /* 0x000000010c00780c */ /* 0x000fe20003f05270 */
[----:B-----5:R-:W-:Y:S01]  /*4960*/  HADD2.F32 R11, -RZ, R20.H0_H0 ;  /* 0x20000014ff0b7230 */ /* 0x020fe20000004100 */
[----:B------:R-:W-:Y:S01]  /*4970*/  I2FP.F32.U32 R9, R9 ;  /* 0x0000000900097245 */ /* 0x000fe20000201000 */
[----:B------:R-:W-:Y:S01]  /*4980*/  IMAD.U32 R188, RZ, RZ, UR12 ;  /* 0x0000000cffbc7e24 */ /* 0x000fe2000f8e00ff */
[----:B------:R-:W-:Y:S01]  /*4990*/  MOV R189, UR11 ;  /* 0x0000000b00bd7c02 */ /* 0x000fe20008000f00 */
[----:B------:R-:W-:Y:S01]  /*49a0*/  BSSY.RECONVERGENT B0, `(.L_x_20789) ;  /* 0x000005a000007945 */ /* 0x000fe20003800200 */
[----:B------:R-:W-:Y:S02]  /*49b0*/  IMAD.MOV.U32 R13, RZ, RZ, 0x2 ;  /* 0x00000002ff0d7424 */ /* 0x000fe400078e00ff */
[----:B------:R-:W-:Y:S01]  /*49c0*/  FFMA.FTZ R8, R9, R190, 1.1641532182693481445e-10 ;  /* 0x2f00000009087423 */ /* 0x000fe200000100be */
[----:B------:R-:W-:Y:S01]  /*49d0*/  MOV R9, R10 ;  /* 0x0000000a00097202 */ /* 0x000fe20000000f00 */
[----:B------:R-:W-:-:S03]  /*49e0*/  FMUL.FTZ R60, R188, R11 ;  /* 0x0000000bbc3c7220 */ /* 0x000fc60000410000 */
        /* <DEDUP_REMOVED lines=11> */
.L_x_20791:
        /* <DEDUP_REMOVED lines=13> */
.L_x_20793:
[----:B------:R-:W-:Y:S05]  /*4b70*/  BSYNC.RECONVERGENT B1 ;  /* 0x0000000000017941 */ /* 0x000fea0003800200 */
.L_x_20792:
        /* <DEDUP_REMOVED lines=60> */
.L_x_20790:
[----:B------:R-:W-:Y:S05]  /*4f40*/  BSYNC.RECONVERGENT B0 ;  /* 0x0000000000007941 */ /* 0x000fea0003800200 */
.L_x_20789:
[----:B------:R-:W-:Y:S01]  /*4f50*/  I2FP.F32.U32 R9, R9 ;  /* 0x0000000900097245 */ /* 0x000fe20000201000 */
[----:B------:R-:W-:Y:S01]  /*4f60*/  HADD2.F32 R11, -RZ, R76.H0_H0 ;  /* 0x2000004cff0b7230 */ /* 0x000fe20000004100 */
        /* <DEDUP_REMOVED lines=21> */
.L_x_20796:
        /* <DEDUP_REMOVED lines=13> */
.L_x_20798:
[----:B------:R-:W-:Y:S05]  /*5190*/  BSYNC.RECONVERGENT B1 ;  /* 0x0000000000017941 */ /* 0x000fea0003800200 */
.L_x_20797:
        /* <DEDUP_REMOVED lines=55> */
[----:B------:R-:W-:Y:S01]  /*5510*/  MOV R10, R14 ;  /* 0x0000000e000a7202 */ /* 0x000fe20000000f00 */
[----:B------:R-:W-:Y:S02]  /*5520*/  HFMA2 R14, -RZ, RZ, 0, 0 ;  /* 0x00000000ff0e7431 */ /* 0x000fe400000001ff */
[----:B------:R-:W-:Y:S01]  /*5530*/  IMAD.MOV.U32 R11, RZ, RZ, R28 ;  /* 0x000000ffff0b7224 */ /* 0x000fe200078e001c */
[----:B------:R-:W-:Y:S01]  /*5540*/  LOP3.LUT R4, R17, R4, R13, 0x96, !PT ;  /* 0x0000000411047212 */ /* 0x000fe200078e960d */
[----:B------:R-:W-:-:S07]  /*5550*/  IMAD.MOV.U32 R28, RZ, RZ, R12 ;  /* 0x000000ffff1c7224 */ /* 0x000fce00078e000c */
.L_x_20795:
[----:B------:R-:W-:Y:S05]  /*5560*/  BSYNC.RECONVERGENT B0 ;  /* 0x0000000000007941 */ /* 0x000fea0003800200 */
.L_x_20794:
[----:B------:R-:W-:Y:S01]  /*5570*/  ISETP.NE.AND P0, PT, R14, 0x1, PT ;  /* 0x000000010e00780c */ /* 0x000fe20003f05270 */
[----:B------:R-:W-:Y:S01]  /*5580*/  HADD2.F32 R13, -RZ, R20.H1_H1 ;  /* 0x30000014ff0d7230 */ /* 0x000fe20000004100 */
[----:B------:R-:W-:Y:S01]  /*5590*/  I2FP.F32.U32 R11, R11 ;  /* 0x0000000b000b7245 */ /* 0x000fe20000201000 */
[----:B------:R-:W-:Y:S01]  /*55a0*/  BSSY.RECONVERGENT B0, `(.L_x_20799) ;  /* 0x000005a000007945 */ /* 0x000fe20003800200 */
[----:B------:R-:W-:Y:S02]  /*55b0*/  IMAD.MOV.U32 R15, RZ, RZ, 0x2 ;  /* 0x00000002ff0f7424 */ /* 0x000fe400078e00ff */
        /* <DEDUP_REMOVED lines=14> */
.L_x_20801:
        /* <DEDUP_REMOVED lines=13> */
.L_x_20803:
[----:B------:R-:W-:Y:S05]  /*5770*/  BSYNC.RECONVERGENT B1 ;  /* 0x0000000000017941 */ /* 0x000fea0003800200 */
.L_x_20802:
        /* <DEDUP_REMOVED lines=60> */
.L_x_20800:
[----:B------:R-:W-:Y:S05]  /*5b40*/  BSYNC.RECONVERGENT B0 ;  /* 0x0000000000007941 */ /* 0x000fea0003800200 */
.L_x_20799:
        /* <DEDUP_REMOVED lines=23> */
.L_x_20806:
        /* <DEDUP_REMOVED lines=13> */
.L_x_20808:
[----:B------:R-:W-:Y:S05]  /*5d90*/  BSYNC.RECONVERGENT B1 ;  /* 0x0000000000017941 */ /* 0x000fea0003800200 */
.L_x_20807:
        /* <DEDUP_REMOVED lines=60> */
.L_x_20805:
[----:B------:R-:W-:Y:S05]  /*6160*/  BSYNC.RECONVERGENT B0 ;  /* 0x0000000000007941 */ /* 0x000fea0003800200 */
.L_x_20804:
[----:B------:R-:W-:Y:S01]  /*6170*/  ISETP.NE.AND P0, PT, R14, 0x1, PT ;  /* 0x000000010e00780c */ /* 0x000fe20003f05270 */
[----:B------:R-:W-:Y:S01]  /*6180*/  BSSY.RECONVERGENT B0, `(.L_x_20809) ;  /* 0x000005c000007945 */ /* 0x000fe20003800200 */
[----:B------:R-:W-:Y:S01]  /*6190*/  I2FP.F32.U32 R13, R12 ;  /* 0x0000000c000d7245 */ /* 0x000fe20000201000 */
[----:B------:R-:W-:-:S04]  /*61a0*/  HFMA2 R16, -RZ, RZ, 0, 1.1920928955078125e-07 ;  /* 0x00000002ff107431 */ /* 0x000fc800000001ff */
[----:B------:R-:W-:Y:S01]  /*61b0*/  FFMA.FTZ R12, R13, R190, 1.1641532182693481445e-10 ;  /* 0x2f0000000d0c7423 */ /* 0x000fe200000100be */
[----:B------:R-:W-:-:S04]  /*61c0*/  HADD2.F32 R13, -RZ, R21.H0_H0 ;  /* 0x20000015ff0d7230 */ /* 0x000fc80000004100 */
[----:B------:R-:W-:Y:S01]  /*61d0*/  FSETP.LE.FTZ.AND P3, PT, R12, R189, PT ;  /* 0x000000bd0c00720b */ /* 0x000fe20003f73000 */
[----:B------:R-:W-:Y:S02]  /*61e0*/  IMAD.MOV.U32 R12, RZ, RZ, R10 ;  /* 0x000000ffff0c7224 */ /* 0x000fe400078e000a */
[----:B------:R-:W-:Y:S01]  /*61f0*/  FMUL.FTZ R62, R188, R13 ;  /* 0x0000000dbc3e7220 */ /* 0x000fe20000410000 */
        /* <DEDUP_REMOVED lines=10> */
.L_x_20811:
        /* <DEDUP_REMOVED lines=13> */
.L_x_20813:
[----:B------:R-:W-:Y:S05]  /*6370*/  BSYNC.RECONVERGENT B1 ;  /* 0x0000000000017941 */ /* 0x000fea0003800200 */
.L_x_20812:
        /* <DEDUP_REMOVED lines=60> */
.L_x_20810:
[----:B------:R-:W-:Y:S05]  /*6740*/  BSYNC.RECONVERGENT B0 ;  /* 0x0000000000007941 */ /* 0x000fea0003800200 */
.L_x_20809:
[----:B------:R-:W-:Y:S01]  /*6750*/  I2FP.F32.U32 R13, R12 ;  /* 0x0000000c000d7245 */ /* 0x000fe20000201000 */
[----:B------:R-:W-:Y:S01]  /*6760*/  HADD2.F32 R15, -RZ, R77.H0_H0 ;  /* 0x2000004dff0f7230 */ /* 0x000fe20000004100 */
[----:B------:R-:W-:Y:S01]  /*6770*/  ISETP.NE.AND P2, PT, R16, 0x1, PT ;  /* 0x000000011000780c */ /* 0x000fe20003f45270 */
[----:B------:R-:W-:Y:S01]  /*6780*/  BSSY.RECONVERGENT B0, `(.L_x_20814) ;  /* 0x000005e000007945 */ /* 0x000fe20003800200 */
[----:B------:R-:W-:Y:S01]  /*6790*/  FSEL R62, R62, RZ, P3 ;  /* 0x000000ff3e3e7208 */ /* 0x000fe20001800000 */
[----:B------:R-:W-:Y:S01]  /*67a0*/  FFMA.FTZ R12, R13, R190, 1.1641532182693481445e-10 ;  /* 0x2f0000000d0c7423 */ /* 0x000fe200000100be */
[----:B------:R-:W-:Y:S01]  /*67b0*/  FMUL.FTZ R15, R15, R188 ;  /* 0x000000bc0f0f7220 */ /* 0x000fe20000410000 */
[----:B------:R-:W-:-:S03]  /*67c0*/  IMAD.MOV.U32 R13, RZ, RZ, R10 ;  /* 0x000000ffff0d7224 */ /* 0x000fc600078e000a */
        /* <DEDUP_REMOVED lines=15> */
.L_x_20816:
        /* <DEDUP_REMOVED lines=13> */
.L_x_20818:
[----:B------:R-:W-:Y:S05]  /*6990*/  BSYNC.RECONVERGENT B1 ;  /* 0x0000000000017941 */ /* 0x000fea0003800200 */
.L_x_20817:
        /* <DEDUP_REMOVED lines=60> */
.L_x_20815:
[----:B------:R-:W-:Y:S05]  /*6d60*/  BSYNC.RECONVERGENT B0 ;  /* 0x0000000000007941 */ /* 0x000fea0003800200 */
.L_x_20814:
        /* <DEDUP_REMOVED lines=18> */
.L_x_20821:
        /* <DEDUP_REMOVED lines=13> */
.L_x_20823:
[----:B------:R-:W-:Y:S05]  /*6f60*/  BSYNC.RECONVERGENT B1 ;  /* 0x0000000000017941 */ /* 0x000fea0003800200 */
.L_x_20822:
        /* <DEDUP_REMOVED lines=60> */
.L_x_20820:
[----:B------:R-:W-:Y:S05]  /*7330*/  BSYNC.RECONVERGENT B0 ;  /* 0x0000000000007941 */ /* 0x000fea0003800200 */
.L_x_20819:
[----:B------:R-:W-:Y:S01]  /*7340*/  I2FP.F32.U32 R13, R13 ;  /* 0x0000000d000d7245 */ /* 0x000fe20000201000 */
[----:B------:R-:W-:Y:S01]  /*7350*/  HADD2.F32 R15, -RZ, R77.H1_H1 ;  /* 0x3000004dff0f7230 */ /* 0x000fe20000004100 */
[----:B------:R-:W-:Y:S01]  /*7360*/  ISETP.NE.AND P3, PT, R19, 0x1, PT ;  /* 0x000000011300780c */ /* 0x000fe20003f65270 */
[----:B------:R-:W-:Y:S02]  /*7370*/  BSSY.RECONVERGENT B0, `(.L_x_20824) ;  /* 0x000005e000007945 */ /* 0x000fe40003800200 */
[----:B------:R-:W-:Y:S01]  /*7380*/  FFMA.FTZ R14, R13, R190, 1.1641532182693481445e-10 ;  /* 0x2f0000000d0e7423 */ /* 0x000fe200000100be */
[----:B------:R-:W-:-:S04]  /*7390*/  FMUL.FTZ R15, R15, R188 ;  /* 0x000000bc0f0f7220 */ /* 0x000fc80000410000 */
[----:B------:R-:W-:Y:S02]  /*73a0*/  FSETP.GTU.FTZ.AND P0, PT, R14, R189, PT ;  /* 0x000000bd0e00720b */ /* 0x000fe40003f1c000 */
[----:B------:R-:W-:Y:S01]  /*73b0*/  FSEL R14, R16, RZ, P2 ;  /* 0x000000ff100e7208 */ /* 0x000fe20001000000 */
[----:B------:R-:W-:Y:S01]  /*73c0*/  HFMA2 R16, -RZ, RZ, 0, 1.1920928955078125e-07 ;  /* 0x00000002ff107431 */ /* 0x000fe200000001ff */
        /* <DEDUP_REMOVED lines=14> */
.L_x_20826:
        /* <DEDUP_REMOVED lines=13> */
.L_x_20828:
[----:B------:R-:W-:Y:S05]  /*7580*/  BSYNC.RECONVERGENT B1 ;  /* 0x0000000000017941 */ /* 0x000fea0003800200 */
.L_x_20827:
        /* <DEDUP_REMOVED lines=60> */
.L_x_20825:
[----:B------:R-:W-:Y:S05]  /*7950*/  BSYNC.RECONVERGENT B0 ;  /* 0x0000000000007941 */ /* 0x000fea0003800200 */
.L_x_20824:
[----:B------:R-:W-:Y:S01]  /*7960*/  ISETP.NE.AND P0, PT, R16, 0x1, PT ;  /* 0x000000011000780c */ /* 0x000fe20003f05270 */
[----:B------:R-:W-:Y:S01]  /*7970*/  BSSY.RECONVERGENT B0, `(.L_x_20829) ;  /* 0x000005b000007945 */ /* 0x000fe20003800200 */
[----:B------:R-:W-:Y:S01]  /*7980*/  I2FP.F32.U32 R15, R14 ;  /* 0x0000000e000f7245 */ /* 0x000fe20000201000 */
[----:B------:R-:W-:-:S04]  /*7990*/  IMAD.MOV.U32 R21, RZ, RZ, 0x2 ;  /* 0x00000002ff157424 */ /* 0x000fc800078e00ff */
[----:B------:R-:W-:Y:S01]  /*79a0*/  FFMA.FTZ R14, R15, R190, 1.1641532182693481445e-10 ;  /* 0x2f0000000f0e7423 */ /* 0x000fe200000100be */
[----:B------:R-:W-:-:S04]  /*79b0*/  HADD2.F32 R15, -RZ, R22.H0_H0 ;  /* 0x20000016ff0f7230 */ /* 0x000fc80000004100 */
[----:B------:R-:W-:Y:S01]  /*79c0*/  FSETP.LE.FTZ.AND P3, PT, R14, R189, PT ;  /* 0x000000bd0e00720b */ /* 0x000fe20003f73000 */
[----:B------:R-:W-:Y:S02]  /*79d0*/  IMAD.MOV.U32 R14, RZ, RZ, R10 ;  /* 0x000000ffff0e7224 */ /* 0x000fe400078e000a */
[----:B------:R-:W-:Y:S01]  /*79e0*/  FMUL.FTZ R64, R188, R15 ;  /* 0x0000000fbc407220 */ /* 0x000fe20000410000 */
        /* <DEDUP_REMOVED lines=9> */
.L_x_20831:
        /* <DEDUP_REMOVED lines=13> */
.L_x_20833:
[----:B------:R-:W-:Y:S05]  /*7b50*/  BSYNC.RECONVERGENT B1 ;  /* 0x0000000000017941 */ /* 0x000fea0003800200 */
.L_x_20832:
        /* <DEDUP_REMOVED lines=60> */
.L_x_20830:
[----:B------:R-:W-:Y:S05]  /*7f20*/  BSYNC.RECONVERGENT B0 ;  /* 0x0000000000007941 */ /* 0x000fea0003800200 */
.L_x_20829:
[----:B------:R-:W-:Y:S01]  /*7f30*/  I2FP.F32.U32 R15, R14 ;  /* 0x0000000e000f7245 */ /* 0x000fe20000201000 */
[----:B------:R-:W-:Y:S01]  /*7f40*/  HADD2.F32 R19, -RZ, R78.H0_H0 ;  /* 0x2000004eff137230 */ /* 0x000fe20000004100 */
        /* <DEDUP_REMOVED lines=21> */
.L_x_20836:
        /* <DEDUP_REMOVED lines=13> */
.L_x_20838:
[----:B------:R-:W-:Y:S05]  /*8170*/  BSYNC.RECONVERGENT B1 ;  /* 0x0000000000017941 */ /* 0x000fea0003800200 */
.L_x_20837:
        /* <DEDUP_REMOVED lines=60> */
.L_x_20835:
[----:B------:R-:W-:Y:S05]  /*8540*/  BSYNC.RECONVERGENT B0 ;  /* 0x0000000000007941 */ /* 0x000fea0003800200 */
.L_x_20834:
        /* <DEDUP_REMOVED lines=18> */
.L_x_20841:
        /* <DEDUP_REMOVED lines=13> */
.L_x_20843:
[----:B------:R-:W-:Y:S05]  /*8740*/  BSYNC.RECONVERGENT B1 ;  /* 0x0000000000017941 */ /* 0x000fea0003800200 */
.L_x_20842:
[----:B------:R-:W-:Y:S01]  /*8750*/  IMAD.WIDE.U32 R30, R0, -0x326172a9, RZ ;  /* 0xcd9e8d57001e7825 */ /* 0x000fe200078e00ff */
[----:B------:R-:W-:-:S03]  /*8760*/  LOP3.LUT R34, R7, R5, R183, 0x96, !PT ;  /* 0x0000000507227212 */ /* 0x000fc600078e96b7 */
[----:B------:R-:W-:Y:S01]  /*8770*/  HFMA2 R22, -RZ, RZ, 0, 0 ;  /* 0x00000000ff167431 */ /* 0x000fe200000001ff */
        /* <DEDUP_REMOVED lines=45> */
[----:B------:R-:W-:-:S04]  /*8a50*/  IMAD.WIDE.U32 R4, R5, -0x2daee0ad, RZ ;  /* 0xd2511f5305047825 */ /* 0x000fc800078e00ff */
[C---:B------:R-:W-:Y:S01]  /*8a60*/  VIADD R15, R182.reuse, 0xf1bbcdc8 ;  /* 0xf1bbcdc8b60f7836 */ /* 0x040fe20000000000 */
[----:B------:R-:W-:Y:S01]  /*8a70*/  LOP3.LUT R19, R19, R32, R5, 0x96, !PT ;  /* 0x0000002013137212 */ /* 0x000fe200078e9605 */
        /* <DEDUP_REMOVED lines=9> */
.L_x_20840:
[----:B------:R-:W-:Y:S05]  /*8b10*/  BSYNC.RECONVERGENT B0 ;  /* 0x0000000000007941 */ /* 0x000fea0003800200 */
.L_x_20839:
[----:B------:R-:W-:Y:S01]  /*8b20*/  I2FP.F32.U32 R15, R15 ;  /* 0x0000000f000f7245 */ /* 0x000fe20000201000 */
[----:B------:R-:W-:Y:S01]  /*8b30*/  HADD2.F32 R19, -RZ, R78.H1_H1 ;  /* 0x3000004eff137230 */ /* 0x000fe20000004100 */
        /* <DEDUP_REMOVED lines=21> */
.L_x_20846:
        /* <DEDUP_REMOVED lines=13> */
.L_x_20848:
[----:B------:R-:W-:Y:S05]  /*8d60*/  BSYNC.RECONVERGENT B1 ;  /* 0x0000000000017941 */ /* 0x000fea0003800200 */
.L_x_20847:
        /* <DEDUP_REMOVED lines=58> */
[----:B------:R-:W-:Y:S02]  /*9110*/  LOP3.LUT R4, R17, R4, R33, 0x96, !PT ;  /* 0x0000000411047212 */ /* 0x000fe400078e9621 */
[----:B------:R-:W-:-:S07]  /*9120*/  MOV R28, R32 ;  /* 0x00000020001c7202 */ /* 0x000fce0000000f00 */
.L_x_20845:
[----:B------:R-:W-:Y:S05]  /*9130*/  BSYNC.RECONVERGENT B0 ;  /* 0x0000000000007941 */ /* 0x000fea0003800200 */
.L_x_20844:
[----:B------:R-:W-:Y:S01]  /*9140*/  ISETP.NE.AND P5, PT, R27, 0x1, PT ;  /* 0x000000011b00780c */ /* 0x000fe20003fa5270 */
[----:B------:R-:W-:Y:S01]  /*9150*/  HADD2.F32 R21, -RZ, R23.H0_H0 ;  /* 0x20000017ff157230 */ /* 0x000fe20000004100 */
        /* <DEDUP_REMOVED lines=16> */
.L_x_20851:
        /* <DEDUP_REMOVED lines=13> */
.L_x_20853:
[----:B------:R-:W-:Y:S05]  /*9330*/  BSYNC.RECONVERGENT B1 ;  /* 0x0000000000017941 */ /* 0x000fea0003800200 */
.L_x_20852:
        /* <DEDUP_REMOVED lines=16> */
[----:B------:R-:W-:Y:S02]  /*9440*/  IMAD.MOV.U32 R22, RZ, RZ, RZ ;  /* 0x000000ffff167224 */ /* 0x000fe400078e00ff */
        /* <DEDUP_REMOVED lines=42> */
[----:B------:R-:W-:-:S07]  /*96f0*/  IMAD.MOV.U32 R28, RZ, RZ, R32 ;  /* 0x000000ffff1c7224 */ /* 0x000fce00078e0020 */
.L_x_20850:
[----:B------:R-:W-:Y:S05]  /*9700*/  BSYNC.RECONVERGENT B0 ;  /* 0x0000000000007941 */ /* 0x000fea0003800200 */
.L_x_20849:
[----:B------:R-:W-:Y:S01]  /*9710*/  I2FP.F32.U32 R19, R19 ;  /* 0x0000001300137245 */ /* 0x000fe20000201000 */
[----:B------:R-:W-:Y:S01]  /*9720*/  HADD2.F32 R21, -RZ, R79.H0_H0 ;  /* 0x2000004fff157230 */ /* 0x000fe20000004100 */
[----:B------:R-:W-:Y:S01]  /*9730*/  FSEL R66, R66, RZ, P4 ;  /* 0x000000ff42427208 */ /* 0x000fe20002000000 */
[----:B------:R-:W-:Y:S01]  /*9740*/  BSSY.RECONVERGENT B0, `(.L_x_20854) ;  /* 0x000005e000007945 */ /* 0x000fe20003800200 */
[----:B------:R-:W-:Y:S02]  /*9750*/  HFMA2 R27, -RZ, RZ, 0, 1.1920928955078125e-07 ;  /* 0x00000002ff1b7431 */ /* 0x000fe400000001ff */
        /* <DEDUP_REMOVED lines=18> */
.L_x_20856:
        /* <DEDUP_REMOVED lines=13> */
.L_x_20858:
[----:B------:R-:W-:Y:S05]  /*9950*/  BSYNC.RECONVERGENT B1 ;  /* 0x0000000000017941 */ /* 0x000fea0003800200 */
.L_x_20857:
        /* <DEDUP_REMOVED lines=60> */
.L_x_20855:
[----:B------:R-:W-:Y:S05]  /*9d20*/  BSYNC.RECONVERGENT B0 ;  /* 0x0000000000007941 */ /* 0x000fea0003800200 */
.L_x_20854:
        /* <DEDUP_REMOVED lines=18> */
.L_x_20861:
        /* <DEDUP_REMOVED lines=15> */
.L_x_20863:
[----:B------:R-:W-:Y:S05]  /*9f40*/  BSYNC.RECONVERGENT B1 ;  /* 0x0000000000017941 */ /* 0x000fea0003800200 */
.L_x_20862:
        /* <DEDUP_REMOVED lines=60> */
.L_x_20860:
[----:B------:R-:W-:Y:S05]  /*a310*/  BSYNC.RECONVERGENT B0 ;  /* 0x0000000000007941 */ /* 0x000fea0003800200 */
.L_x_20859:
        /* <DEDUP_REMOVED lines=9> */
[----:B------:R-:W-:-:S07]  /*a3b0*/  @P1 FADD.FTZ R67, R71, R67 ;  /* 0x0000004347431221 */ /* 0x000fce0000010000 */
.L_x_20783:
        /* <DEDUP_REMOVED lines=18> */
[C---:B0-----:R-:W-:Y:S01]  /*a4e0*/  IMAD.WIDE.U32 R20, R180.reuse, 0x20, R186 ;  /* 0x00000020b4147825 */ /* 0x041fe200078e00ba */
[----:B------:R-:W-:Y:S01]  /*a4f0*/  SEL R26, RZ, 0x1, !P3 ;  /* 0x00000001ff1a7807 */ /* 0x000fe20005800000 */
[----:B------:R-:W0:Y:S01]  /*a500*/  @P0 LDC.64 R32, c[0x0][0x398] ;  /* 0x0000e600ff200b82 */ /* 0x000e220000000a00 */
[----:B------:R-:W-:Y:S02]  /*a510*/  SEL R19, RZ, 0x1, !P6 ;  /* 0x00000001ff137807 */ /* 0x000fe40007000000 */
[----:B------:R-:W-:Y:S01]  /*a520*/  LOP3.LUT R27, R27, R26, RZ, 0xfc, !PT ;  /* 0x0000001a1b1b7212 */ /* 0x000fe200078efcff */
[----:B-1----:R-:W-:Y:S01]  /*a530*/  IMAD.WIDE.U32 R24, R180, 0x8, R184 ;  /* 0x00000008b4187825 */ /* 0x002fe200078e00b8 */
[----:B------:R-:W-:Y:S01]  /*a540*/  LOP3.LUT R26, R8, R19, RZ, 0xfc, !PT ;  /* 0x00000013081a7212 */ /* 0x000fe200078efcff */
[----:B------:R1:W-:Y:S04]  /*a550*/  STG.E.128 desc[UR6][R20.64], R60 ;  /* 0x0000003c14007986 */ /* 0x0003e8000c101d06 */
[----:B------:R1:W-:Y:S01]  /*a560*/  STG.E.128 desc[UR6][R20.64+0x10], R64 ;  /* 0x0000104014007986 */ /* 0x0003e2000c101d06 */
[----:B--2---:R-:W-:-:S03]  /*a570*/  @P1 IMAD.WIDE.U32 R34, R23, 0x20, R34 ;  /* 0x0000002017221825 */ /* 0x004fc600078e0022 */
[----:B------:R1:W-:Y:S01]  /*a580*/  STG.E.64 desc[UR6][R24.64], R26 ;  /* 0x0000001a18007986 */ /* 0x0003e2000c101b06 */
        /* <DEDUP_REMOVED lines=17> */
[----:B------:R-:W-:Y:S02]  /*a6a0*/  LOP3.LUT R24, R26, R20, R24, 0xfe, !PT ;  /* 0x000000141a187212 */ /* 0x000fe400078efe18 */
[----:B------:R-:W-:Y:S01]  /*a6b0*/  LOP3.LUT R25, R21, R27, RZ, 0xfc, !PT ;  /* 0x0000001b15197212 */ /* 0x000fe200078efcff */
[----:B0-----:R-:W-:Y:S01]  /*a6c0*/  IMAD.WIDE.U32 R20, R180, 0x8, R36 ;  /* 0x00000008b4147825 */ /* 0x001fe200078e0024 */
[----:B------:R-:W-:-:S05]  /*a6d0*/  LOP3.LUT R24, R24, 0xff, R9, 0xf8, !PT ;  /* 0x000000ff18187812 */ /* 0x000fca00078ef809 */
[----:B------:R0:W-:Y:S02]  /*a6e0*/  STG.E.64 desc[UR6][R20.64], R24 ;  /* 0x0000001814007986 */ /* 0x0001e4000c101b06 */
.L_x_20864:
[----:B------:R1:W5:Y:S04]  /*a6f0*/  @P0 LDG.E.128 R76, desc[UR6][R32.64] ;  /* 0x00000006204c0981 */ /* 0x000368000c1e1d00 */
        /* <DEDUP_REMOVED lines=20> */
.L_x_20868:
        /* <DEDUP_REMOVED lines=13> */
.L_x_20870:
[----:B------:R-:W-:Y:S05]  /*a910*/  BSYNC.RECONVERGENT B1 ;  /* 0x0000000000017941 */ /* 0x000fea0003800200 */
.L_x_20869:
        /* <DEDUP_REMOVED lines=59> */
[----:B------:R-:W-:-:S07]  /*acd0*/  MOV R9, R28 ;  /* 0x0000001c00097202 */ /* 0x000fce0000000f00 */
.L_x_20867:
[----:B------:R-:W-:Y:S05]  /*ace0*/  BSYNC.RECONVERGENT B0 ;  /* 0x0000000000007941 */ /* 0x000fea0003800200 */
.L_x_20866:
[----:B------:R-:W-:Y:S01]  /*acf0*/  ISETP.NE.AND P2, PT, R13, 0x1, PT ;  /* 0x000000010d00780c */ /* 0x000fe20003f45270 */
[----:B------:R-:W-:Y:S01]  /*ad00*/  BSSY.RECONVERGENT B0, `(.L_x_20871) ;  /* 0x000005d000007945 */ /* 0x000fe20003800200 */
[----:B------:R-:W-:Y:S01]  /*ad10*/  I2FP.F32.U32 R9, R9 ;  /* 0x0000000900097245 */ /* 0x000fe20000201000 */
[----:B------:R-:W-:Y:S01]  /*ad20*/  IMAD.MOV.U32 R14, RZ, RZ, 0x2 ;  /* 0x00000002ff0e7424 */ /* 0x000fe200078e00ff */
[----:B------:R-:W-:-:S03]  /*ad30*/  MOV R11, R10 ;  /* 0x0000000a000b7202 */ /* 0x000fc60000000f00 */
[----:B------:R-:W-:Y:S01]  /*ad40*/  FFMA.FTZ R12, R9, R190, 1.1641532182693481445e-10 ;  /* 0x2f000000090c7423 */ /* 0x000fe200000100be */
[----:B-----5:R-:W-:-:S04]  /*ad50*/  HADD2.F32 R9, -RZ, R24.H0_H0 ;  /* 0x20000018ff097230 */ /* 0x020fc80000004100 */
        /* <DEDUP_REMOVED lines=12> */
.L_x_20873:
        /* <DEDUP_REMOVED lines=13> */
.L_x_20875:
[----:B------:R-:W-:Y:S05]  /*aef0*/  BSYNC.RECONVERGENT B1 ;  /* 0x0000000000017941 */ /* 0x000fea0003800200 */
.L_x_20874:
        /* <DEDUP_REMOVED lines=51> */
[----:B------:R-:W-:Y:S01]  /*b230*/  LOP3.LUT R9, R9, R14, R11, 0x96, !PT ;  /* 0x0000000e09097212 */ /* 0x000fe200078e960b */
[----:B------:R-:W-:Y:S02]  /*b240*/  IMAD.MOV.U32 R11, RZ, RZ, R8 ;  /* 0x000000ffff0b7224 */ /* 0x000fe400078e0008 */
[----:B------:R-:W-:-:S04]  /*b250*/  IMAD.WIDE.U32 R14, R13, -0x326172a9, RZ ;  /* 0xcd9e8d570d0e7825 */ /* 0x000fc800078e00ff */
[----:B------:R-:W-:Y:S01]  /*b260*/  IMAD.WIDE.U32 R12, R9, -0x2daee0ad, RZ ;  /* 0xd2511f53090c7825 */ /* 0x000fe200078e00ff */
[----:B------:R-:W-:Y:S02]  /*b270*/  LOP3.LUT R5, R5, R10, R15, 0x96, !PT ;  /* 0x0000000a05057212 */ /* 0x000fe400078e960f */
[----:B------:R-:W-:Y:S01]  /*b280*/  MOV R10, R14 ;  /* 0x0000000e000a7202 */ /* 0x000fe20000000f00 */
[----:B------:R-:W-:Y:S02]  /*b290*/  VIADD R9, R183, 0x96a522ad ;  /* 0x96a522adb7097836 */ /* 0x000fe40000000000 */
[----:B------:R-:W-:Y:S02]  /*b2a0*/  HFMA2 R14, -RZ, RZ, 0, 0 ;  /* 0x00000000ff0e7431 */ /* 0x000fe400000001ff */
[----:B------:R-:W-:Y:S01]  /*b2b0*/  IMAD.MOV.U32 R8, RZ, RZ, R12 ;  /* 0x000000ffff087224 */ /* 0x000fe200078e000c */
[----:B------:R-:W-:-:S07]  /*b2c0*/  LOP3.LUT R4, R9, R4, R13, 0x96, !PT ;  /* 0x0000000409047212 */ /* 0x000fce00078e960d */
.L_x_20872:
[----:B------:R-:W-:Y:S05]  /*b2d0*/  BSYNC.RECONVERGENT B0 ;  /* 0x0000000000007941 */ /* 0x000fea0003800200 */
.L_x_20871:
[----:B------:R-:W-:Y:S01]  /*b2e0*/  I2FP.F32.U32 R9, R11 ;  /* 0x0000000b00097245 */ /* 0x000fe20000201000 */
[----:B------:R-:W-:Y:S01]  /*b2f0*/  HADD2.F32 R11, -RZ, R76.H0_H0 ;  /* 0x2000004cff0b7230 */ /* 0x000fe20000004100 */
        /* <DEDUP_REMOVED lines=21> */
.L_x_20878:
        /* <DEDUP_REMOVED lines=13> */
.L_x_20880:
[----:B------:R-:W-:Y:S05]  /*b520*/  BSYNC.RECONVERGENT B1 ;  /* 0x0000000000017941 */ /* 0x000fea0003800200 */
.L_x_20879:
        /* <DEDUP_REMOVED lines=61> */
.L_x_20877:
[----:B------:R-:W-:Y:S05]  /*b900*/  BSYNC.RECONVERGENT B0 ;  /* 0x0000000000007941 */ /* 0x000fea0003800200 */
.L_x_20876:
[----:B------:R-:W-:Y:S01]  /*b910*/  ISETP.NE.AND P2, PT, R15, 0x1, PT ;  /* 0x000000010f00780c */ /* 0x000fe20003f45270 */
[----:B------:R-:W-:Y:S01]  /*b920*/  BSSY.RECONVERGENT B0, `(.L_x_20881) ;  /* 0x000005d000007945 */ /* 0x000fe20003800200 */
[----:B------:R-:W-:Y:S01]  /*b930*/  I2FP.F32.U32 R11, R11 ;  /* 0x0000000b000b7245 */ /* 0x000fe20000201000 */
[----:B------:R-:W-:Y:S02]  /*b940*/  HFMA2 R14, -RZ, RZ, 0, 1.1920928955078125e-07 ;  /* 0x00000002ff0e7431 */ /* 0x000fe400000001ff */
[----:B------:R-:W-:Y:S02]  /*b950*/  IMAD.MOV.U32 R13, RZ, RZ, R10 ;  /* 0x000000ffff0d7224 */ /* 0x000fe400078e000a */
[----:B------:R-:W-:Y:S01]  /*b960*/  FFMA.FTZ R12, R11, R190, 1.1641532182693481445e-10 ;  /* 0x2f0000000b0c7423 */ /* 0x000fe200000100be */
[----:B------:R-:W-:-:S04]  /*b970*/  HADD2.F32 R11, -RZ, R24.H1_H1 ;  /* 0x30000018ff0b7230 */ /* 0x000fc80000004100 */
        /* <DEDUP_REMOVED lines=12> */
.L_x_20883:
        /* <DEDUP_REMOVED lines=13> */
.L_x_20885:
[----:B------:R-:W-:Y:S05]  /*bb10*/  BSYNC.RECONVERGENT B1 ;  /* 0x0000000000017941 */ /* 0x000fea0003800200 */
.L_x_20884:
        /* <DEDUP_REMOVED lines=61> */
.L_x_20882:
[----:B------:R-:W-:Y:S05]  /*bef0*/  BSYNC.RECONVERGENT B0 ;  /* 0x0000000000007941 */ /* 0x000fea0003800200 */
.L_x_20881:
        /* <DEDUP_REMOVED lines=23> */
.L_x_20888:
        /* <DEDUP_REMOVED lines=13> */
.L_x_20890:
[----:B------:R-:W-:Y:S05]  /*c140*/  BSYNC.RECONVERGENT B1 ;  /* 0x0000000000017941 */ /* 0x000fea0003800200 */
.L_x_20889:
        /* <DEDUP_REMOVED lines=61> */
.L_x_20887:
[----:B------:R-:W-:Y:S05]  /*c520*/  BSYNC.RECONVERGENT B0 ;  /* 0x0000000000007941 */ /* 0x000fea0003800200 */
.L_x_20886:
        /* <DEDUP_REMOVED lines=19> */
.L_x_20893:
        /* <DEDUP_REMOVED lines=13> */
.L_x_20895:
[----:B------:R-:W-:Y:S05]  /*c730*/  BSYNC.RECONVERGENT B1 ;  /* 0x0000000000017941 */ /* 0x000fea0003800200 */
.L_x_20894:
        /* <DEDUP_REMOVED lines=61> */
.L_x_20892:
[----:B------:R-:W-:Y:S05]  /*cb10*/  BSYNC.RECONVERGENT B0 ;  /* 0x0000000000007941 */ /* 0x000fea0003800200 */
.L_x_20891:
        /* <DEDUP_REMOVED lines=9> */
[----:B------:R-:W-:Y:S01]  /*cbb0*/  HFMA2 R15, -RZ, RZ, 0, 1.1920928955078125e-07 ;  /* 0x00000002ff0f7431 */ /* 0x000fe200000001ff */
        /* <DEDUP_REMOVED lines=13> */
.L_x_20898:
        /* <DEDUP_REMOVED lines=13> */
.L_x_20900:
[----:B------:R-:W-:Y:S05]  /*cd60*/  BSYNC.RECONVERGENT B1 ;  /* 0x0000000000017941 */ /* 0x000fea0003800200 */
.L_x_20899:
        /* <DEDUP_REMOVED lines=61> */
.L_x_20897:
[----:B------:R-:W-:Y:S05]  /*d140*/  BSYNC.RECONVERGENT B0 ;  /* 0x0000000000007941 */ /* 0x000fea0003800200 */
.L_x_20896:
        /* <DEDUP_REMOVED lines=8> */
[----:B------:R-:W-:-:S04]  /*d1d0*/  FSETP.LE.FTZ.AND P4, PT, R14, R189, PT ;  /* 0x000000bd0e00720b */ /* 0x000fc80003f93000 */
[----:B-1----:R-:W-:Y:S01]  /*d1e0*/  P2R R30, PR, RZ, 0x10 ;  /* 0x00000010ff1e7803 */ /* 0x002fe20000000000 */
        /* <DEDUP_REMOVED lines=9> */
.L_x_20903:
        /* <DEDUP_REMOVED lines=13> */
.L_x_20905:
[----:B------:R-:W-:Y:S05]  /*d350*/  BSYNC.RECONVERGENT B1 ;  /* 0x0000000000017941 */ /* 0x000fea0003800200 */
.L_x_20904:
        /* <DEDUP_REMOVED lines=61> */
.L_x_20902:
[----:B------:R-:W-:Y:S05]  /*d730*/  BSYNC.RECONVERGENT B0 ;  /* 0x0000000000007941 */ /* 0x000fea0003800200 */
.L_x_20901:
        /* <DEDUP_REMOVED lines=23> */
.L_x_20908:
        /* <DEDUP_REMOVED lines=13> */
.L_x_20910:
[----:B------:R-:W-:Y:S05]  /*d980*/  BSYNC.RECONVERGENT B1 ;  /* 0x0000000000017941 */ /* 0x000fea0003800200 */
.L_x_20909:
        /* <DEDUP_REMOVED lines=61> */
.L_x_20907:
[----:B------:R-:W-:Y:S05]  /*dd60*/  BSYNC.RECONVERGENT B0 ;  /* 0x0000000000007941 */ /* 0x000fea0003800200 */
.L_x_20906:
        /* <DEDUP_REMOVED lines=18> */
.L_x_20913:
        /* <DEDUP_REMOVED lines=13> */
.L_x_20915:
[----:B------:R-:W-:Y:S05]  /*df60*/  BSYNC.RECONVERGENT B1 ;  /* 0x0000000000017941 */ /* 0x000fea0003800200 */
.L_x_20914:
        /* <DEDUP_REMOVED lines=61> */
.L_x_20912:
[----:B------:R-:W-:Y:S05]  /*e340*/  BSYNC.RECONVERGENT B0 ;  /* 0x0000000000007941 */ /* 0x000fea0003800200 */
.L_x_20911:
[----:B------:R-:W-:Y:S01]  /*e350*/  I2FP.F32.U32 R15, R14 ;  /* 0x0000000e000f7245 */ /* 0x000fe20000201000 */
[----:B------:R-:W-:Y:S01]  /*e360*/  HADD2.F32 R17, -RZ, R78.H0_H0 ;  /* 0x2000004eff117230 */ /* 0x000fe20000004100 */
        /* <DEDUP_REMOVED lines=21> */
.L_x_20918:
        /* <DEDUP_REMOVED lines=13> */
.L_x_20920:
[----:B------:R-:W-:Y:S05]  /*e590*/  BSYNC.RECONVERGENT B1 ;  /* 0x0000000000017941 */ /* 0x000fea0003800200 */
.L_x_20919:
        /* <DEDUP_REMOVED lines=61> */
.L_x_20917:
[----:B------:R-:W-:Y:S05]  /*e970*/  BSYNC.RECONVERGENT B0 ;  /* 0x0000000000007941 */ /* 0x000fea0003800200 */
.L_x_20916:
        /* <DEDUP_REMOVED lines=18> */
.L_x_20923:
        /* <DEDUP_REMOVED lines=13> */
.L_x_20925:
[----:B------:R-:W-:Y:S05]  /*eb70*/  BSYNC.RECONVERGENT B1 ;  /* 0x0000000000017941 */ /* 0x000fea0003800200 */
.L_x_20924:
        /* <DEDUP_REMOVED lines=61> */
.L_x_20922:
[----:B------:R-:W-:Y:S05]  /*ef50*/  BSYNC.RECONVERGENT B0 ;  /* 0x0000000000007941 */ /* 0x000fea0003800200 */
.L_x_20921:
        /* <DEDUP_REMOVED lines=23> */
.L_x_20928:
        /* <DEDUP_REMOVED lines=13> */
.L_x_20930:
[----:B------:R-:W-:Y:S05]  /*f1a0*/  BSYNC.RECONVERGENT B1 ;  /* 0x0000000000017941 */ /* 0x000fea0003800200 */
.L_x_20929:
        /* <DEDUP_REMOVED lines=61> */
.L_x_20927:
[----:B------:R-:W-:Y:S05]  /*f580*/  BSYNC.RECONVERGENT B0 ;  /* 0x0000000000007941 */ /* 0x000fea0003800200 */
.L_x_20926:
[----:B------:R-:W-:Y:S01]  /*f590*/  ISETP.NE.AND P5, PT, R21, 0x1, PT ;  /* 0x000000011500780c */ /* 0x000fe20003fa5270 */
[----:B------:R-:W-:Y:S01]  /*f5a0*/  HADD2.F32 R19, -RZ, R27.H0_H0 ;  /* 0x2000001bff137230 */ /* 0x000fe20000004100 */
        /* <DEDUP_REMOVED lines=16> */
.L_x_20933:
        /* <DEDUP_REMOVED lines=13> */
.L_x_20935:
[----:B------:R-:W-:Y:S05]  /*f780*/  BSYNC.RECONVERGENT B1 ;  /* 0x0000000000017941 */ /* 0x000fea0003800200 */
.L_x_20934:
        /* <DEDUP_REMOVED lines=57> */
[----:B------:R-:W-:Y:S01]  /*fb20*/  IMAD.MOV.U32 R10, RZ, RZ, R32 ;  /* 0x000000ffff0a7224 */ /* 0x000fe200078e0020 */
[----:B------:R-:W-:Y:S02]  /*fb30*/  LOP3.LUT R4, R17, R4, R29, 0x96, !PT ;  /* 0x0000000411047212 */ /* 0x000fe400078e961d */
[----:B------:R-:W-:Y:S01]  /*fb40*/  MOV R17, R8 ;  /* 0x0000000800117202 */ /* 0x000fe20000000f00 */
[----:B------:R-:W-:-:S07]  /*fb50*/  IMAD.MOV.U32 R8, RZ, RZ, R28 ;  /* 0x000000ffff087224 */ /* 0x000fce00078e001c */
.L_x_20932:
[----:B------:R-:W-:Y:S05]  /*fb60*/  BSYNC.RECONVERGENT B0 ;  /* 0x0000000000007941 */ /* 0x000fea0003800200 */
.L_x_20931:
        /* <DEDUP_REMOVED lines=23> */
.L_x_20938:
        /* <DEDUP_REMOVED lines=13> */
.L_x_20940:
[----:B------:R-:W-:Y:S05]  /*fdb0*/  BSYNC.RECONVERGENT B1 ;  /* 0x0000000000017941 */ /* 0x000fea0003800200 */
.L_x_20939:
[----:B------:R-:W-:Y:S01]  /*fdc0*/  IMAD.WIDE.U32 R28, R0, -0x326172a9, RZ ;  /* 0xcd9e8d57001c7825 */ /* 0x000fe200078e00ff */
[----:B------:R-:W-:Y:S02]  /*fdd0*/  LOP3.LUT R34, R7, R5, R183, 0x96, !PT ;  /* 0x0000000507227212 */ /* 0x000fe400078e96b7 */
[----:B------:R-:W-:Y:S01]  /*fde0*/  IADD3 R5, PT, PT, R182, -0x61c88647, RZ ;  /* 0x9e3779b9b6057810 */ /* 0x000fe20007ffe0ff */
[C---:B------:R-:W-:Y:S01]  /*fdf0*/  VIADD R17, R183.reuse, 0xbb67ae85 ;  /* 0xbb67ae85b7117836 */ /* 0x040fe20000000000 */
        /* <DEDUP_REMOVED lines=57> */
.L_x_20937:
[----:B------:R-:W-:Y:S05]  /*10190*/  BSYNC.RECONVERGENT B0 ;  /* 0x0000000000007941 */ /* 0x000fea0003800200 */
.L_x_20936:
        /* <DEDUP_REMOVED lines=18> */
.L_x_20943:
        /* <DEDUP_REMOVED lines=15> */
.L_x_20945:
[----:B------:R-:W-:Y:S05]  /*103b0*/  BSYNC.RECONVERGENT B1 ;  /* 0x0000000000017941 */ /* 0x000fea0003800200 */
.L_x_20944:
        /* <DEDUP_REMOVED lines=61> */
.L_x_20942:
[----:B------:R-:W-:Y:S05]  /*10790*/  BSYNC.RECONVERGENT B0 ;  /* 0x0000000000007941 */ /* 0x000fea0003800200 */
.L_x_20941:
        /* <DEDUP_REMOVED lines=11> */
.L_x_20865:
        /* <DEDUP_REMOVED lines=16> */
.L_x_20949:
        /* <DEDUP_REMOVED lines=13> */
.L_x_20951:
[----:B------:R-:W-:Y:S05]  /*10a20*/  BSYNC.RECONVERGENT B1 ;  /* 0x0000000000017941 */ /* 0x000fea0003800200 */
.L_x_20950:
[----:B------:R-:W-:Y:S01]  /*10a30*/  IMAD.WIDE.U32 R20, R0, -0x326172a9, RZ ;  /* 0xcd9e8d5700147825 */ /* 0x000fe200078e00ff */
[----:B-1----:R-:W-:-:S03]  /*10a40*/  LOP3.LUT R32, R7, R5, R183, 0x96, !PT ;  /* 0x0000000507207212 */ /* 0x002fc600078e96b7 */
        /* <DEDUP_REMOVED lines=59> */
.L_x_20948:
[----:B------:R-:W-:Y:S05]  /*10e00*/  BSYNC.RECONVERGENT B0 ;  /* 0x0000000000007941 */ /* 0x000fea0003800200 */
.L_x_20947:
[----:B------:R-:W-:Y:S01]  /*10e10*/  ISETP.NE.AND P2, PT, R22, 0x1, PT ;  /* 0x000000011600780c */ /* 0x000fe20003f45270 */
[----:B------:R-:W-:Y:S01]  /*10e20*/  BSSY.RECONVERGENT B0, `(.L_x_20952) ;  /* 0x000005c000007945 */ /* 0x000fe20003800200 */
[----:B------:R-:W-:Y:S01]  /*10e30*/  I2FP.F32.U32 R19, R19 ;  /* 0x0000001300137245 */ /* 0x000fe20000201000 */
[----:B------:R-:W-:Y:S01]  /*10e40*/  IMAD.MOV.U32 R28, RZ, RZ, 0x2 ;  /* 0x00000002ff1c7424 */ /* 0x000fe200078e00ff */
[----:B------:R-:W-:-:S03]  /*10e50*/  MOV R21, R10 ;  /* 0x0000000a00157202 */ /* 0x000fc60000000f00 */
        /* <DEDUP_REMOVED lines=13> */
.L_x_20954:
        /* <DEDUP_REMOVED lines=13> */
.L_x_20956:
[----:B------:R-:W-:Y:S05]  /*11000*/  BSYNC.RECONVERGENT B1 ;  /* 0x0000000000017941 */ /* 0x000fea0003800200 */
.L_x_20955:
        /* <DEDUP_REMOVED lines=61> */
.L_x_20953:
[----:B------:R-:W-:Y:S05]  /*113e0*/  BSYNC.RECONVERGENT B0 ;  /* 0x0000000000007941 */ /* 0x000fea0003800200 */
.L_x_20952:
[----:B------:R-:W-:Y:S01]  /*113f0*/  ISETP.NE.AND P2, PT, R28, 0x1, PT ;  /* 0x000000011c00780c */ /* 0x000fe20003f45270 */
[----:B------:R-:W-:Y:S01]  /*11400*/  BSSY.RECONVERGENT B0, `(.L_x_20957) ;  /* 0x000005c000007945 */ /* 0x000fe20003800200 */
[----:B------:R-:W-:Y:S01]  /*11410*/  I2FP.F32.U32 R21, R21 ;  /* 0x0000001500157245 */ /* 0x000fe20000201000 */
[----:B-1----:R-:W-:-:S04]  /*11420*/  HFMA2 R30, -RZ, RZ, 0, 1.1920928955078125e-07 ;  /* 0x00000002ff1e7431 */ /* 0x002fc800000001ff */
[----:B------:R-:W-:Y:S01]  /*11430*/  FFMA.FTZ R22, R21, R190, 1.1641532182693481445e-10 ;  /* 0x2f00000015167423 */ /* 0x000fe200000100be */
[----:B------:R-:W-:Y:S02]  /*11440*/  HADD2.F32 R21, -RZ, R24.H1_H1 ;  /* 0x30000018ff157230 */ /* 0x000fe40000004100 */
[----:B------:R-:W-:Y:S02]  /*11450*/  IMAD.MOV.U32 R24, RZ, RZ, R10 ;  /* 0x000000ffff187224 */ /* 0x000fe400078e000a */
        /* <DEDUP_REMOVED lines=11> */
.L_x_20959:
        /* <DEDUP_REMOVED lines=13> */
.L_x_20961:
[----:B------:R-:W-:Y:S05]  /*115e0*/  BSYNC.RECONVERGENT B1 ;  /* 0x0000000000017941 */ /* 0x000fea0003800200 */
.L_x_20960:
        /* <DEDUP_REMOVED lines=58> */
[----:B------:R-:W-:Y:S02]  /*11990*/  HFMA2 R30, -RZ, RZ, 0, 0 ;  /* 0x00000000ff1e7431 */ /* 0x000fe400000001ff */
[----:B------:R-:W-:Y:S01]  /*119a0*/  IMAD.MOV.U32 R10, RZ, RZ, R32 ;  /* 0x000000ffff0a7224 */ /* 0x000fe200078e0020 */
[----:B------:R-:W-:-:S07]  /*119b0*/  LOP3.LUT R4, R29, R4, R31, 0x96, !PT ;  /* 0x000000041d047212 */ /* 0x000fce00078e961f */
.L_x_20958:
[----:B------:R-:W-:Y:S05]  /*119c0*/  BSYNC.RECONVERGENT B0 ;  /* 0x0000000000007941 */ /* 0x000fea0003800200 */
.L_x_20957:
[----:B------:R-:W-:Y:S01]  /*119d0*/  ISETP.NE.AND P2, PT, R30, 0x1, PT ;  /* 0x000000011e00780c */ /* 0x000fe20003f45270 */
[----:B------:R-:W-:Y:S01]  /*119e0*/  BSSY.RECONVERGENT B0, `(.L_x_20962) ;  /* 0x000005c000007945 */ /* 0x000fe20003800200 */
[----:B------:R-:W-:Y:S01]  /*119f0*/  I2FP.F32.U32 R29, R24 ;  /* 0x00000018001d7245 */ /* 0x000fe20000201000 */
[----:B------:R-:W-:Y:S01]  /*11a00*/  IMAD.MOV.U32 R32, RZ, RZ, 0x2 ;  /* 0x00000002ff207424 */ /* 0x000fe200078e00ff */
[----:B------:R-:W-:-:S03]  /*11a10*/  MOV R28, R10 ;  /* 0x0000000a001c7202 */ /* 0x000fc60000000f00 */
        /* <DEDUP_REMOVED lines=13> */
.L_x_20964:
        /* <DEDUP_REMOVED lines=13> */
.L_x_20966:
[----:B------:R-:W-:Y:S05]  /*11bc0*/  BSYNC.RECONVERGENT B1 ;  /* 0x0000000000017941 */ /* 0x000fea0003800200 */
.L_x_20965:
        /* <DEDUP_REMOVED lines=61> */
.L_x_20963:
[----:B------:R-:W-:Y:S05]  /*11fa0*/  BSYNC.RECONVERGENT B0 ;  /* 0x0000000000007941 */ /* 0x000fea0003800200 */
.L_x_20962:
[----:B------:R-:W-:Y:S01]  /*11fb0*/  ISETP.NE.AND P2, PT, R32, 0x1, PT ;  /* 0x000000012000780c */ /* 0x000fe20003f45270 */
[----:B------:R-:W-:Y:S01]  /*11fc0*/  BSSY.RECONVERGENT B0, `(.L_x_20967) ;  /* 0x000005c000007945 */ /* 0x000fe20003800200 */
[----:B------:R-:W-:Y:S01]  /*11fd0*/  I2FP.F32.U32 R31, R28 ;  /* 0x0000001c001f7245 */ /* 0x000fe20000201000 */
[----:B------:R-:W-:Y:S02]  /*11fe0*/  HFMA2 R33, -RZ, RZ, 0, 1.1920928955078125e-07 ;  /* 0x00000002ff217431 */ /* 0x000fe400000001ff */
[----:B------:R-:W-:Y:S02]  /*11ff0*/  HADD2.F32 R25, -RZ, R25.H1_H1 ;  /* 0x30000019ff197230 */ /* 0x000fe40000004100 */
        /* <DEDUP_REMOVED lines=13> */
.L_x_20969:
        /* <DEDUP_REMOVED lines=13> */
.L_x_20971:
[----:B------:R-:W-:Y:S05]  /*121a0*/  BSYNC.RECONVERGENT B1 ;  /* 0x0000000000017941 */ /* 0x000fea0003800200 */
.L_x_20970:
        /* <DEDUP_REMOVED lines=61> */
.L_x_20968:
[----:B------:R-:W-:Y:S05]  /*12580*/  BSYNC.RECONVERGENT B0 ;  /* 0x0000000000007941 */ /* 0x000fea0003800200 */
.L_x_20967:
[----:B------:R-:W-:Y:S01]  /*12590*/  ISETP.NE.AND P3, PT, R33, 0x1, PT ;  /* 0x000000012100780c */ /* 0x000fe20003f65270 */
[----:B------:R-:W-:Y:S01]  /*125a0*/  BSSY.RECONVERGENT B0, `(.L_x_20972) ;  /* 0x000005b000007945 */ /* 0x000fe20003800200 */
[----:B------:R-:W-:Y:S01]  /*125b0*/  I2FP.F32.U32 R31, R28 ;  /* 0x0000001c001f7245 */ /* 0x000fe20000201000 */
[----:B------:R-:W-:-:S04]  /*125c0*/  IMAD.MOV.U32 R32, RZ, RZ, 0x2 ;  /* 0x00000002ff207424 */ /* 0x000fc800078e00ff */
[----:B------:R-:W-:Y:S01]  /*125d0*/  FFMA.FTZ R28, R31, R190, 1.1641532182693481445e-10 ;  /* 0x2f0000001f1c7423 */ /* 0x000fe200000100be */
[----:B------:R-:W-:-:S04]  /*125e0*/  HADD2.F32 R31, -RZ, R26.H0_H0 ;  /* 0x2000001aff1f7230 */ /* 0x000fc80000004100 */
        /* <DEDUP_REMOVED lines=11> */
.L_x_20974:
        /* <DEDUP_REMOVED lines=13> */
.L_x_20976:
[----:B------:R-:W-:Y:S05]  /*12770*/  BSYNC.RECONVERGENT B1 ;  /* 0x0000000000017941 */ /* 0x000fea0003800200 */
.L_x_20975:
        /* <DEDUP_REMOVED lines=61> */
.L_x_20973:
[----:B------:R-:W-:Y:S05]  /*12b50*/  BSYNC.RECONVERGENT B0 ;  /* 0x0000000000007941 */ /* 0x000fea0003800200 */
.L_x_20972:
        /* <DEDUP_REMOVED lines=17> */
.L_x_20979:
        /* <DEDUP_REMOVED lines=13> */
.L_x_20981:
[----:B------:R-:W-:Y:S05]  /*12d40*/  BSYNC.RECONVERGENT B1 ;  /* 0x0000000000017941 */ /* 0x000fea0003800200 */
.L_x_20980:
        /* <DEDUP_REMOVED lines=61> */
.L_x_20978:
[----:B------:R-:W-:Y:S05]  /*13120*/  BSYNC.RECONVERGENT B0 ;  /* 0x0000000000007941 */ /* 0x000fea0003800200 */
.L_x_20977:
        /* <DEDUP_REMOVED lines=17> */
.L_x_20984:
        /* <DEDUP_REMOVED lines=13> */
.L_x_20986:
[----:B------:R-:W-:Y:S05]  /*13310*/  BSYNC.RECONVERGENT B1 ;  /* 0x0000000000017941 */ /* 0x000fea0003800200 */
.L_x_20985:
        /* <DEDUP_REMOVED lines=61> */
.L_x_20983:
[----:B------:R-:W-:Y:S05]  /*136f0*/  BSYNC.RECONVERGENT B0 ;  /* 0x0000000000007941 */ /* 0x000fea0003800200 */
.L_x_20982:
[----:B------:R-:W-:Y:S01]  /*13700*/  HADD2.F32 R35, -RZ, R27.H1_H1 ;  /* 0x3000001bff237230 */ /* 0x000fe20000004100 */
[----:B------:R-:W-:Y:S01]  /*13710*/  P2R R32, PR, RZ, 0x2 ;  /* 0x00000002ff207803 */ /* 0x000fe20000000000 */
[----:B------:R-:W-:Y:S01]  /*13720*/  FMUL.FTZ R19, R19, R188 ;  /* 0x000000bc13137220 */ /* 0x000fe20000410000 */
        /* <DEDUP_REMOVED lines=34> */
.L_x_20946:
        /* <DEDUP_REMOVED lines=18> */
[----:B------:R-:W-:Y:S02]  /*13a70*/  LOP3.LUT R33, R33, R32, RZ, 0xfc, !PT ;  /* 0x0000002021217212 */ /* 0x000fe400078efcff */
[----:B------:R-:W-:Y:S01]  /*13a80*/  LOP3.LUT R32, R19, R24, RZ, 0xfc, !PT ;  /* 0x0000001813207212 */ /* 0x000fe200078efcff */
[----:B------:R-:W-:Y:S01]  /*13a90*/  IMAD.WIDE.U32 R24, R23, 0x8, R184 ;  /* 0x0000000817187825 */ /* 0x000fe200078e00b8 */
        /* <DEDUP_REMOVED lines=27> */
.L_x_20987:
        /* <DEDUP_REMOVED lines=21> */
.L_x_20991:
        /* <DEDUP_REMOVED lines=13> */
.L_x_20993:
[----:B------:R-:W-:Y:S05]  /*13e70*/  BSYNC.RECONVERGENT B1 ;  /* 0x0000000000017941 */ /* 0x000fea0003800200 */
.L_x_20992:
        /* <DEDUP_REMOVED lines=53> */
[----:B------:R-:W-:Y:S01]  /*141d0*/  HFMA2 R11, -RZ, RZ, 0, 0 ;  /* 0x00000000ff0b7431 */ /* 0x000fe200000001ff */
[----:B------:R-:W-:Y:S02]  /*141e0*/  LOP3.LUT R5, R5, R10, R13, 0x96, !PT ;  /* 0x0000000a05057212 */ /* 0x000fe400078e960d */
[----:B------:R-:W-:Y:S01]  /*141f0*/  MOV R10, R12 ;  /* 0x0000000c000a7202 */ /* 0x000fe20000000f00 */
[----:B------:R-:W-:-:S04]  /*14200*/  IMAD.WIDE.U32 R20, R9, -0x2daee0ad, RZ ;  /* 0xd2511f5309147825 */ /* 0x000fc800078e00ff */
[----:B------:R-:W-:-:S05]  /*14210*/  VIADD R9, R183, 0x96a522ad ;  /* 0x96a522adb7097836 */ /* 0x000fca0000000000 */
[----:B------:R-:W-:Y:S01]  /*14220*/  LOP3.LUT R4, R9, R4, R21, 0x96, !PT ;  /* 0x0000000409047212 */ /* 0x000fe200078e9615 */
[----:B------:R-:W-:-:S07]  /*14230*/  IMAD.MOV.U32 R9, RZ, RZ, R8 ;  /* 0x000000ffff097224 */ /* 0x000fce00078e0008 */
.L_x_20990:
[----:B------:R-:W-:Y:S05]  /*14240*/  BSYNC.RECONVERGENT B0 ;  /* 0x0000000000007941 */ /* 0x000fea0003800200 */
.L_x_20989:
[----:B------:R-:W-:Y:S01]  /*14250*/  ISETP.NE.AND P2, PT, R11, 0x1, PT ;  /* 0x000000010b00780c */ /* 0x000fe20003f45270 */
[----:B------:R-:W-:Y:S01]  /*14260*/  BSSY.RECONVERGENT B0, `(.L_x_20994) ;  /* 0x000005c000007945 */ /* 0x000fe20003800200 */
[----:B------:R-:W-:Y:S01]  /*14270*/  I2FP.F32.U32 R9, R9 ;  /* 0x0000000900097245 */ /* 0x000fe20000201000 */
[----:B------:R-:W-:-:S04]  /*14280*/  IMAD.MOV.U32 R12, RZ, RZ, 0x2 ;  /* 0x00000002ff0c7424 */ /* 0x000fc800078e00ff */
[----:B------:R-:W-:Y:S01]  /*14290*/  FFMA.FTZ R8, R9, R190, 1.1641532182693481445e-10 ;  /* 0x2f00000009087423 */ /* 0x000fe200000100be */
[----:B-----5:R-:W-:-:S04]  /*142a0*/  HADD2.F32 R9, -RZ, R24.H0_H0 ;  /* 0x20000018ff097230 */ /* 0x020fc80000004100 */
[----:B------:R-:W-:Y:S01]  /*142b0*/  FSETP.LE.FTZ.AND P4, PT, R8, R189, PT ;  /* 0x000000bd0800720b */ /* 0x000fe20003f93000 */
[----:B------:R-:W-:Y:S01]  /*142c0*/  FMUL.FTZ R14, R9, R188 ;  /* 0x000000bc090e7220 */ /* 0x000fe20000410000 */
[----:B------:R-:W-:Y:S02]  /*142d0*/  MOV R8, R10 ;  /* 0x0000000a00087202 */ /* 0x000fe40000000f00 */
        /* <DEDUP_REMOVED lines=10> */
.L_x_20996:
        /* <DEDUP_REMOVED lines=13> */
.L_x_20998:
[----:B------:R-:W-:Y:S05]  /*14450*/  BSYNC.RECONVERGENT B1 ;  /* 0x0000000000017941 */ /* 0x000fea0003800200 */
.L_x_20997:
        /* <DEDUP_REMOVED lines=60> */
.L_x_20995:
[----:B------:R-:W-:Y:S05]  /*14820*/  BSYNC.RECONVERGENT B0 ;  /* 0x0000000000007941 */ /* 0x000fea0003800200 */
.L_x_20994:
        /* <DEDUP_REMOVED lines=8> */
[----:B------:R-:W-:Y:S02]  /*148b0*/  FSETP.GTU.FTZ.AND P2, PT, R8, R189, PT ;  /* 0x000000bd0800720b */ /* 0x000fe40003f5c000 */
[----:B------:R-:W-:Y:S02]  /*148c0*/  MOV R8, R10 ;  /* 0x0000000a00087202 */ /* 0x000fe40000000f00 */
        /* <DEDUP_REMOVED lines=13> */
.L_x_21001:
        /* <DEDUP_REMOVED lines=13> */
.L_x_21003:
[----:B------:R-:W-:Y:S05]  /*14a70*/  BSYNC.RECONVERGENT B1 ;  /* 0x0000000000017941 */ /* 0x000fea0003800200 */
.L_x_21002:
        /* <DEDUP_REMOVED lines=61> */
.L_x_21000:
[----:B------:R-:W-:Y:S05]  /*14e50*/  BSYNC.RECONVERGENT B0 ;  /* 0x0000000000007941 */ /* 0x000fea0003800200 */
.L_x_20999:
[----:B------:R-:W-:Y:S01]  /*14e60*/  ISETP.NE.AND P2, PT, R13, 0x1, PT ;  /* 0x000000010d00780c */ /* 0x000fe20003f45270 */
[----:B------:R-:W-:Y:S01]  /*14e70*/  BSSY.RECONVERGENT B0, `(.L_x_21004) ;  /* 0x000005d000007945 */ /* 0x000fe20003800200 */
[----:B------:R-:W-:Y:S01]  /*14e80*/  I2FP.F32.U32 R11, R8 ;  /* 0x00000008000b7245 */ /* 0x000fe20000201000 */
[----:B------:R-:W-:-:S04]  /*14e90*/  HFMA2 R12, -RZ, RZ, 0, 1.1920928955078125e-07 ;  /* 0x00000002ff0c7431 */ /* 0x000fc800000001ff */
[----:B------:R-:W-:Y:S01]  /*14ea0*/  FFMA.FTZ R8, R11, R190, 1.1641532182693481445e-10 ;  /* 0x2f0000000b087423 */ /* 0x000fe200000100be */
[----:B------:R-:W-:-:S04]  /*14eb0*/  HADD2.F32 R11, -RZ, R24.H1_H1 ;  /* 0x30000018ff0b7230 */ /* 0x000fc80000004100 */
        /* <DEDUP_REMOVED lines=13> */
.L_x_21006:
        /* <DEDUP_REMOVED lines=13> */
.L_x_21008:
[----:B------:R-:W-:Y:S05]  /*15060*/  BSYNC.RECONVERGENT B1 ;  /* 0x0000000000017941 */ /* 0x000fea0003800200 */
.L_x_21007:
        /* <DEDUP_REMOVED lines=61> */
.L_x_21005:
[----:B------:R-:W-:Y:S05]  /*15440*/  BSYNC.RECONVERGENT B0 ;  /* 0x0000000000007941 */ /* 0x000fea0003800200 */
.L_x_21004:
        /* <DEDUP_REMOVED lines=23> */
.L_x_21011:
        /* <DEDUP_REMOVED lines=13> */
.L_x_21013:
[----:B------:R-:W-:Y:S05]  /*15690*/  BSYNC.RECONVERGENT B1 ;  /* 0x0000000000017941 */ /* 0x000fea0003800200 */
.L_x_21012:
        /* <DEDUP_REMOVED lines=61> */
.L_x_21010:
[----:B------:R-:W-:Y:S05]  /*15a70*/  BSYNC.RECONVERGENT B0 ;  /* 0x0000000000007941 */ /* 0x000fea0003800200 */
.L_x_21009:
        /* <DEDUP_REMOVED lines=19> */
.L_x_21016:
        /* <DEDUP_REMOVED lines=13> */
.L_x_21018:
[----:B------:R-:W-:Y:S05]  /*15c80*/  BSYNC.RECONVERGENT B1 ;  /* 0x0000000000017941 */ /* 0x000fea0003800200 */
.L_x_21017:
        /* <DEDUP_REMOVED lines=61> */
.L_x_21015:
[----:B------:R-:W-:Y:S05]  /*16060*/  BSYNC.RECONVERGENT B0 ;  /* 0x0000000000007941 */ /* 0x000fea0003800200 */
.L_x_21014:
        /* <DEDUP_REMOVED lines=23> */
.L_x_21021:
        /* <DEDUP_REMOVED lines=13> */
.L_x_21023:
[----:B------:R-:W-:Y:S05]  /*162b0*/  BSYNC.RECONVERGENT B1 ;  /* 0x0000000000017941 */ /* 0x000fea0003800200 */
.L_x_21022:
        /* <DEDUP_REMOVED lines=61> */
.L_x_21020:
[----:B------:R-:W-:Y:S05]  /*16690*/  BSYNC.RECONVERGENT B0 ;  /* 0x0000000000007941 */ /* 0x000fea0003800200 */
.L_x_21019:
[----:B------:R-:W-:Y:S01]  /*166a0*/  ISETP.NE.AND P2, PT, R14, 0x1, PT ;  /* 0x000000010e00780c */ /* 0x000fe20003f45270 */
[----:B------:R-:W-:Y:S01]  /*166b0*/  HADD2.F32 R25, -RZ, R25.H1_H1 ;  /* 0x30000019ff197230 */ /* 0x000fe20000004100 */
[----:B------:R-:W-:Y:S01]  /*166c0*/  I2FP.F32.U32 R13, R8 ;  /* 0x00000008000d7245 */ /* 0x000fe20000201000 */
[----:B------:R-:W-:Y:S01]  /*166d0*/  BSSY.RECONVERGENT B0, `(.L_x_21024) ;  /* 0x000005b000007945 */ /* 0x000fe20003800200 */
[----:B------:R-:W-:Y:S02]  /*166e0*/  HFMA2 R16, -RZ, RZ, 0, 1.1920928955078125e-07 ;  /* 0x00000002ff107431 */ /* 0x000fe400000001ff */
[----:B------:R-:W-:Y:S01]  /*166f0*/  FMUL.FTZ R25, R25, R188 ;  /* 0x000000bc19197220 */ /* 0x000fe20000410000 */
        /* <DEDUP_REMOVED lines=13> */
.L_x_21026:
        /* <DEDUP_REMOVED lines=13> */
.L_x_21028:
[----:B------:R-:W-:Y:S05]  /*168a0*/  BSYNC.RECONVERGENT B1 ;  /* 0x0000000000017941 */ /* 0x000fea0003800200 */
.L_x_21027:
        /* <DEDUP_REMOVED lines=61> */
.L_x_21025:
[----:B------:R-:W-:Y:S05]  /*16c80*/  BSYNC.RECONVERGENT B0 ;  /* 0x0000000000007941 */ /* 0x000fea0003800200 */
.L_x_21024:
        /* <DEDUP_REMOVED lines=23> */
.L_x_21031:
        /* <DEDUP_REMOVED lines=13> */
.L_x_21033:
[----:B------:R-:W-:Y:S05]  /*16ed0*/  BSYNC.RECONVERGENT B1 ;  /* 0x0000000000017941 */ /* 0x000fea0003800200 */
.L_x_21032:
        /* <DEDUP_REMOVED lines=61> */
.L_x_21030:
[----:B------:R-:W-:Y:S05]  /*172b0*/  BSYNC.RECONVERGENT B0 ;  /* 0x0000000000007941 */ /* 0x000fea0003800200 */
.L_x_21029:
        /* <DEDUP_REMOVED lines=18> */
.L_x_21036:
        /* <DEDUP_REMOVED lines=13> */
.L_x_21038:
[----:B------:R-:W-:Y:S05]  /*174b0*/  BSYNC.RECONVERGENT B1 ;  /* 0x0000000000017941 */ /* 0x000fea0003800200 */
.L_x_21037:
        /* <DEDUP_REMOVED lines=61> */
.L_x_21035:
[----:B------:R-:W-:Y:S05]  /*17890*/  BSYNC.RECONVERGENT B0 ;  /* 0x0000000000007941 */ /* 0x000fea0003800200 */
.L_x_21034:
[----:B------:R-:W-:Y:S01]  /*178a0*/  I2FP.F32.U32 R15, R8 ;  /* 0x00000008000f7245 */ /* 0x000fe20000201000 */
[----:B------:R-:W-:Y:S01]  /*178b0*/  HADD2.F32 R17, -RZ, R78.H0_H0 ;  /* 0x2000004eff117230 */ /* 0x000fe20000004100 */
        /* <DEDUP_REMOVED lines=21> */
.L_x_21041:
        /* <DEDUP_REMOVED lines=13> */
.L_x_21043:
[----:B------:R-:W-:Y:S05]  /*17ae0*/  BSYNC.RECONVERGENT B1 ;  /* 0x0000000000017941 */ /* 0x000fea0003800200 */
.L_x_21042:
        /* <DEDUP_REMOVED lines=61> */
.L_x_21040:
[----:B------:R-:W-:Y:S05]  /*17ec0*/  BSYNC.RECONVERGENT B0 ;  /* 0x0000000000007941 */ /* 0x000fea0003800200 */
.L_x_21039:
        /* <DEDUP_REMOVED lines=18> */
.L_x_21046:
        /* <DEDUP_REMOVED lines=13> */
.L_x_21048:
[----:B------:R-:W-:Y:S05]  /*180c0*/  BSYNC.RECONVERGENT B1 ;  /* 0x0000000000017941 */ /* 0x000fea0003800200 */
.L_x_21047:
        /* <DEDUP_REMOVED lines=61> */
.L_x_21045:
[----:B------:R-:W-:Y:S05]  /*184a0*/  BSYNC.RECONVERGENT B0 ;  /* 0x0000000000007941 */ /* 0x000fea0003800200 */
.L_x_21044:
        /* <DEDUP_REMOVED lines=23> */
.L_x_21051:
        /* <DEDUP_REMOVED lines=13> */
.L_x_21053:
[----:B------:R-:W-:Y:S05]  /*186f0*/  BSYNC.RECONVERGENT B1 ;  /* 0x0000000000017941 */ /* 0x000fea0003800200 */
.L_x_21052:
        /* <DEDUP_REMOVED lines=10> */
[----:B------:R-:W-:-:S03]  /*187a0*/  IMAD.MOV.U32 R8, RZ, RZ, R20 ;  /* 0x000000ffff087224 */ /* 0x000fc600078e0014 */
        /* <DEDUP_REMOVED lines=50> */
.L_x_21050:
[----:B------:R-:W-:Y:S05]  /*18ad0*/  BSYNC.RECONVERGENT B0 ;  /* 0x0000000000007941 */ /* 0x000fea0003800200 */
.L_x_21049:
        /* <DEDUP_REMOVED lines=18> */
.L_x_21056:
        /* <DEDUP_REMOVED lines=13> */
.L_x_21058:
[----:B------:R-:W-:Y:S05]  /*18cd0*/  BSYNC.RECONVERGENT B1 ;  /* 0x0000000000017941 */ /* 0x000fea0003800200 */
.L_x_21057:
        /* <DEDUP_REMOVED lines=61> */
.L_x_21055:
[----:B------:R-:W-:Y:S05]  /*190b0*/  BSYNC.RECONVERGENT B0 ;  /* 0x0000000000007941 */ /* 0x000fea0003800200 */
.L_x_21054:
[----:B------:R-:W-:Y:S01]  /*190c0*/  I2FP.F32.U32 R17, R17 ;  /* 0x0000001100117245 */ /* 0x000fe20000201000 */
[----:B------:R-:W-:Y:S01]  /*190d0*/  HADD2.F32 R19, -RZ, R79.H0_H0 ;  /* 0x2000004fff137230 */ /* 0x000fe20000004100 */
[----:B------:R-:W-:Y:S03]  /*190e0*/  BSSY.RECONVERGENT B0, `(.L_x_21059) ;  /* 0x0000060000007945 */ /* 0x000fe60003800200 */
[----:B------:R-:W-:Y:S01]  /*190f0*/  FFMA.FTZ R16, R17, R190, 1.1641532182693481445e-10 ;  /* 0x2f00000011107423 */ /* 0x000fe200000100be */
[----:B------:R-:W-:Y:S01]  /*19100*/  FMUL.FTZ R19, R19, R188 ;  /* 0x000000bc13137220 */ /* 0x000fe20000410000 */
[----:B------:R-:W-:Y:S02]  /*19110*/  FSEL R17, R8, RZ, P4 ;  /* 0x000000ff08117208 */ /* 0x000fe40002000000 */
[----:B------:R-:W-:Y:S02]  /*19120*/  MOV R8, R10 ;  /* 0x0000000a00087202 */ /* 0x000fe40000000f00 */
[----:B------:R-:W-:-:S04]  /*19130*/  FSETP.GTU.FTZ.AND P5, PT, R16, R189, PT ;  /* 0x000000bd1000720b */ /* 0x000fc80003fbc000 */
[----:B------:R-:W-:Y:S01]  /*19140*/  FSEL R46, R19, RZ, !P5 ;  /* 0x000000ff132e7208 */ /* 0x000fe20006800000 */
[----:B------:R-:W-:Y:S01]  /*19150*/  IMAD.MOV.U32 R19, RZ, RZ, 0x2 ;  /* 0x00000002ff137424 */ /* 0x000fe200078e00ff */
        /* <DEDUP_REMOVED lines=13> */
.L_x_21061:
        /* <DEDUP_REMOVED lines=13> */
.L_x_21063:
[----:B------:R-:W-:Y:S05]  /*19300*/  BSYNC.RECONVERGENT B1 ;  /* 0x0000000000017941 */ /* 0x000fea0003800200 */
.L_x_21062:
        /* <DEDUP_REMOVED lines=61> */
.L_x_21060:
[----:B------:R-:W-:Y:S05]  /*196e0*/  BSYNC.RECONVERGENT B0 ;  /* 0x0000000000007941 */ /* 0x000fea0003800200 */
.L_x_21059:
        /* <DEDUP_REMOVED lines=18> */
.L_x_21066:
        /* <DEDUP_REMOVED lines=15> */
.L_x_21068:
[----:B------:R-:W-:Y:S05]  /*19900*/  BSYNC.RECONVERGENT B1 ;  /* 0x0000000000017941 */ /* 0x000fea0003800200 */
.L_x_21067:
        /* <DEDUP_REMOVED lines=61> */
.L_x_21065:
[----:B------:R-:W-:Y:S05]  /*19ce0*/  BSYNC.RECONVERGENT B0 ;  /* 0x0000000000007941 */ /* 0x000fea0003800200 */
.L_x_21064:
        /* <DEDUP_REMOVED lines=9> */
[----:B------:R-:W-:Y:S01]  /*19d80*/  @P1 FADD.FTZ R47, R71, R47 ;  /* 0x0000002f472f1221 */ /* 0x000fe20000010000 */
[----:B------:R-:W-:Y:S06]  /*19d90*/  BRA `(.L_x_21069) ;  /* 0x0000003000407947 */ /* 0x000fec0003800000 */
.L_x_20988:
        /* <DEDUP_REMOVED lines=16> */
.L_x_21072:
        /* <DEDUP_REMOVED lines=13> */
.L_x_21074:
[----:B------:R-:W-:Y:S05]  /*19f70*/  BSYNC.RECONVERGENT B1 ;  /* 0x0000000000017941 */ /* 0x000fea0003800200 */
.L_x_21073:
        /* <DEDUP_REMOVED lines=61> */
.L_x_21071:
[----:B------:R-:W-:Y:S05]  /*1a350*/  BSYNC.RECONVERGENT B0 ;  /* 0x0000000000007941 */ /* 0x000fea0003800200 */
.L_x_21070:
[----:B------:R-:W-:Y:S01]  /*1a360*/  ISETP.NE.AND P2, PT, R21, 0x1, PT ;  /* 0x000000011500780c */ /* 0x000fe20003f45270 */
[----:B------:R-:W-:Y:S01]  /*1a370*/  BSSY.RECONVERGENT B0, `(.L_x_21075) ;  /* 0x000005c000007945 */ /* 0x000fe20003800200 */
[----:B------:R-:W-:Y:S01]  /*1a380*/  I2FP.F32.U32 R19, R19 ;  /* 0x0000001300137245 */ /* 0x000fe20000201000 */
[----:B-1----:R-:W-:-:S04]  /*1a390*/  IMAD.MOV.U32 R29, RZ, RZ, 0x2 ;  /* 0x00000002ff1d7424 */ /* 0x002fc800078e00ff */
[----:B------:R-:W-:Y:S01]  /*1a3a0*/  FFMA.FTZ R8, R19, R190, 1.1641532182693481445e-10 ;  /* 0x2f00000013087423 */ /* 0x000fe200000100be */
[----:B-----5:R-:W-:-:S04]  /*1a3b0*/  HADD2.F32 R19, -RZ, R24.H0_H0 ;  /* 0x20000018ff137230 */ /* 0x020fc80000004100 */
[----:B------:R-:W-:Y:S02]  /*1a3c0*/  FSETP.LE.FTZ.AND P3, PT, R8, R189, PT ;  /* 0x000000bd0800720b */ /* 0x000fe40003f73000 */
[----:B------:R-:W-:Y:S02]  /*1a3d0*/  MOV R8, R10 ;  /* 0x0000000a00087202 */ /* 0x000fe40000000f00 */
        /* <DEDUP_REMOVED lines=10> */
.L_x_21077:
        /* <DEDUP_REMOVED lines=13> */
.L_x_21079:
[----:B------:R-:W-:Y:S05]  /*1a550*/  BSYNC.RECONVERGENT B1 ;  /* 0x0000000000017941 */ /* 0x000fea0003800200 */
.L_x_21078:
        /* <DEDUP_REMOVED lines=61> */
.L_x_21076:
[----:B------:R-:W-:Y:S05]  /*1a930*/  BSYNC.RECONVERGENT B0 ;  /* 0x0000000000007941 */ /* 0x000fea0003800200 */
.L_x_21075:
[----:B------:R-:W-:Y:S01]  /*1a940*/  ISETP.NE.AND P2, PT, R29, 0x1, PT ;  /* 0x000000011d00780c */ /* 0x000fe20003f45270 */
[----:B------:R-:W-:Y:S01]  /*1a950*/  BSSY.RECONVERGENT B0, `(.L_x_21080) ;  /* 0x000005c000007945 */ /* 0x000fe20003800200 */
[----:B------:R-:W-:Y:S01]  /*1a960*/  I2FP.F32.U32 R21, R8 ;  /* 0x0000000800157245 */ /* 0x000fe20000201000 */
[----:B------:R-:W-:-:S04]  /*1a970*/  HFMA2 R30, -RZ, RZ, 0, 1.1920928955078125e-07 ;  /* 0x00000002ff1e7431 */ /* 0x000fc800000001ff */
        /* <DEDUP_REMOVED lines=14> */
.L_x_21082:
        /* <DEDUP_REMOVED lines=13> */
.L_x_21084:
[----:B------:R-:W-:Y:S05]  /*1ab30*/  BSYNC.RECONVERGENT B1 ;  /* 0x0000000000017941 */ /* 0x000fea0003800200 */
.L_x_21083:
        /* <DEDUP_REMOVED lines=61> */
.L_x_21081:
[----:B------:R-:W-:Y:S05]  /*1af10*/  BSYNC.RECONVERGENT B0 ;  /* 0x0000000000007941 */ /* 0x000fea0003800200 */
.L_x_21080:
[----:B------:R-:W-:Y:S01]  /*1af20*/  ISETP.NE.AND P2, PT, R30, 0x1, PT ;  /* 0x000000011e00780c */ /* 0x000fe20003f45270 */
[----:B------:R-:W-:Y:S01]  /*1af30*/  BSSY.RECONVERGENT B0, `(.L_x_21085) ;  /* 0x000005c000007945 */ /* 0x000fe20003800200 */
[----:B------:R-:W-:Y:S01]  /*1af40*/  I2FP.F32.U32 R29, R8 ;  /* 0x00000008001d7245 */ /* 0x000fe20000201000 */
[----:B------:R-:W-:-:S04]  /*1af50*/  IMAD.MOV.U32 R33, RZ, RZ, 0x2 ;  /* 0x00000002ff217424 */ /* 0x000fc800078e00ff */
[----:B------:R-:W-:Y:S01]  /*1af60*/  FFMA.FTZ R8, R29, R190, 1.1641532182693481445e-10 ;  /* 0x2f0000001d087423 */ /* 0x000fe200000100be */
[----:B------:R-:W-:-:S04]  /*1af70*/  HADD2.F32 R29, -RZ, R25.H0_H0 ;  /* 0x20000019ff1d7230 */ /* 0x000fc80000004100 */
        /* <DEDUP_REMOVED lines=12> */
.L_x_21087:
        /* <DEDUP_REMOVED lines=13> */
.L_x_21089:
[----:B------:R-:W-:Y:S05]  /*1b110*/  BSYNC.RECONVERGENT B1 ;  /* 0x0000000000017941 */ /* 0x000fea0003800200 */
.L_x_21088:
        /* <DEDUP_REMOVED lines=61> */
.L_x_21086:
[----:B------:R-:W-:Y:S05]  /*1b4f0*/  BSYNC.RECONVERGENT B0 ;  /* 0x0000000000007941 */ /* 0x000fea0003800200 */
.L_x_21085:
        /* <DEDUP_REMOVED lines=18> */
.L_x_21092:
        /* <DEDUP_REMOVED lines=13> */
.L_x_21094:
[----:B------:R-:W-:Y:S05]  /*1b6f0*/  BSYNC.RECONVERGENT B1 ;  /* 0x0000000000017941 */ /* 0x000fea0003800200 */
.L_x_21093:
        /* <DEDUP_REMOVED lines=61> */
.L_x_21091:
[----:B------:R-:W-:Y:S05]  /*1bad0*/  BSYNC.RECONVERGENT B0 ;  /* 0x0000000000007941 */ /* 0x000fea0003800200 */
.L_x_21090:
        /* <DEDUP_REMOVED lines=17> */
.L_x_21097:
        /* <DEDUP_REMOVED lines=13> */
.L_x_21099:
[----:B------:R-:W-:Y:S05]  /*1bcc0*/  BSYNC.RECONVERGENT B1 ;  /* 0x0000000000017941 */ /* 0x000fea0003800200 */
.L_x_21098:
        /* <DEDUP_REMOVED lines=61> */
.L_x_21096:
[----:B------:R-:W-:Y:S05]  /*1c0a0*/  BSYNC.RECONVERGENT B0 ;  /* 0x0000000000007941 */ /* 0x000fea0003800200 */
.L_x_21095:
        /* <DEDUP_REMOVED lines=17> */
.L_x_21102:
        /* <DEDUP_REMOVED lines=13> */
.L_x_21104:
[----:B------:R-:W-:Y:S05]  /*1c290*/  BSYNC.RECONVERGENT B1 ;  /* 0x0000000000017941 */ /* 0x000fea0003800200 */
.L_x_21103:
        /* <DEDUP_REMOVED lines=60> */
[----:B------:R-:W-:-:S07]  /*1c660*/  IMAD.MOV.U32 R20, RZ, RZ, R38 ;  /* 0x000000ffff147224 */ /* 0x000fce00078e0026 */
.L_x_21101:
[----:B------:R-:W-:Y:S05]  /*1c670*/  BSYNC.RECONVERGENT B0 ;  /* 0x0000000000007941 */ /* 0x000fea0003800200 */
.L_x_21100:
        /* <DEDUP_REMOVED lines=17> */
.L_x_21107:
        /* <DEDUP_REMOVED lines=13> */
.L_x_21109:
[----:B------:R-:W-:Y:S05]  /*1c860*/  BSYNC.RECONVERGENT B1 ;  /* 0x0000000000017941 */ /* 0x000fea0003800200 */
.L_x_21108:
        /* <DEDUP_REMOVED lines=61> */
.L_x_21106:
[----:B------:R-:W-:Y:S05]  /*1cc40*/  BSYNC.RECONVERGENT B0 ;  /* 0x0000000000007941 */ /* 0x000fea0003800200 */
.L_x_21105:
        /* <DEDUP_REMOVED lines=37> */
.L_x_21069:
[----:B------:R-:W-:Y:S01]  /*1cea0*/  SEL R25, RZ, 0x1000000, !P5 ;  /* 0x01000000ff197807 */ /* 0x000fe20006800000 */
[----:B------:R-:W-:Y:S01]  /*1ceb0*/  IMAD.WIDE.U32 R26, R22, 0x8, R184 ;  /* 0x00000008161a7825 */ /* 0x000fe200078e00b8 */
[----:B------:R-:W-:Y:S01]  /*1cec0*/  ISETP.NE.AND P5, PT, R24, RZ, PT ;  /* 0x000000ff1800720c */ /* 0x000fe20003fa5270 */
[----:B------:R-:W0:Y:S01]  /*1ced0*/  @P0 LDC.64 R30, c[0x0][0x398] ;  /* 0x0000e600ff1e0b82 */ /* 0x000e220000000a00 */
[----:B------:R-:W-:Y:S02]  /*1cee0*/  SEL R24, RZ, 0x10000, !P4 ;  /* 0x00010000ff187807 */ /* 0x000fe40006000000 */
[----:B------:R-:W-:Y:S02]  /*1cef0*/  SEL R35, RZ, 0x100, !P3 ;  /* 0x00000100ff237807 */ /* 0x000fe40005800000 */
[----:B------:R-:W-:Y:S02]  /*1cf00*/  ISETP.NE.AND P4, PT, R32, RZ, PT ;  /* 0x000000ff2000720c */ /* 0x000fe40003f85270 */
[----:B------:R-:W-:Y:S01]  /*1cf10*/  ISETP.NE.AND P3, PT, R34, RZ, PT ;  /* 0x000000ff2200720c */ /* 0x000fe20003f65270 */
[----:B------:R-:W1:Y:S01]  /*1cf20*/  @P1 LDC.64 R32, c[0x0][0x3a0] ;  /* 0x0000e800ff201b82 */ /* 0x000e620000000a00 */
[----:B------:R-:W-:-:S02]  /*1cf30*/  SEL R19, RZ, 0x10000, !P4 ;  /* 0x00010000ff137807 */ /* 0x000fc40006000000 */
[----:B------:R-:W-:Y:S02]  /*1cf40*/  SEL R21, RZ, 0x1000000, !P3 ;  /* 0x01000000ff157807 */ /* 0x000fe40005800000 */
[----:B------:R-:W-:Y:S02]  /*1cf50*/  SEL R8, RZ, 0x100, !P5 ;  /* 0x00000100ff087807 */ /* 0x000fe40006800000 */
[----:B------:R-:W-:Y:S02]  /*1cf60*/  ISETP.NE.AND P6, PT, R28, RZ, PT ;  /* 0x000000ff1c00720c */ /* 0x000fe40003fc5270 */
[----:B------:R-:W-:Y:S01]  /*1cf70*/  LOP3.LUT R35, R35, R25, R24, 0xfe, !PT ;  /* 0x0000001923237212 */ /* 0x000fe200078efe18 */
[----:B------:R-:W-:Y:S01]  /*1cf80*/  IMAD.WIDE.U32 R24, R22, 0x20, R186 ;  /* 0x0000002016187825 */ /* 0x000fe200078e00ba */
[----:B------:R-:W-:Y:S02]  /*1cf90*/  LOP3.LUT R8, R8, R21, R19, 0xfe, !PT ;  /* 0x0000001508087212 */ /* 0x000fe400078efe13 */
[----:B------:R-:W-:-:S02]  /*1cfa0*/  SEL R34, RZ, 0x1, !P2 ;  /* 0x00000001ff227807 */ /* 0x000fc40005000000 */
[----:B------:R-:W-:Y:S01]  /*1cfb0*/  SEL R19, RZ, 0x1, !P6 ;  /* 0x00000001ff137807 */ /* 0x000fe20007000000 */
[----:B------:R2:W-:Y:S01]  /*1cfc0*/  STG.E.128 desc[UR6][R24.64], R48 ;  /* 0x0000003018007986 */ /* 0x0005e2000c101d06 */
[----:B------:R-:W-:Y:S02]  /*1cfd0*/  LOP3.LUT R35, R35, R34, RZ, 0xfc, !PT ;  /* 0x0000002223237212 */ /* 0x000fe400078efcff */
        /* <DEDUP_REMOVED lines=28> */
.L_x_21110:
[----:B------:R1:W5:Y:S04]  /*1d1a0*/  @P0 LDG.E.128 R76, desc[UR6][R30.64] ;  /* 0x000000061e4c0981 */ /* 0x000368000c1e1d00 */
        /* <DEDUP_REMOVED lines=20> */
.L_x_21114:
        /* <DEDUP_REMOVED lines=13> */
.L_x_21116:
[----:B------:R-:W-:Y:S05]  /*1d3c0*/  BSYNC.RECONVERGENT B1 ;  /* 0x0000000000017941 */ /* 0x000fea0003800200 */
.L_x_21115:
        /* <DEDUP_REMOVED lines=60> */
.L_x_21113:
[----:B------:R-:W-:Y:S05]  /*1d790*/  BSYNC.RECONVERGENT B0 ;  /* 0x0000000000007941 */ /* 0x000fea0003800200 */
.L_x_21112:
        /* <DEDUP_REMOVED lines=19> */
.L_x_21119:
        /* <DEDUP_REMOVED lines=13> */
.L_x_21121:
[----:B------:R-:W-:Y:S05]  /*1d9a0*/  BSYNC.RECONVERGENT B1 ;  /* 0x0000000000017941 */ /* 0x000fea0003800200 */
.L_x_21120:
        /* <DEDUP_REMOVED lines=61> */
.L_x_21118:
[----:B------:R-:W-:Y:S05]  /*1dd80*/  BSYNC.RECONVERGENT B0 ;  /* 0x0000000000007941 */ /* 0x000fea0003800200 */
.L_x_21117:
[----:B------:R-:W-:Y:S01]  /*1dd90*/  I2FP.F32.U32 R9, R11 ;  /* 0x0000000b00097245 */ /* 0x000fe20000201000 */
[----:B------:R-:W-:Y:S01]  /*1dda0*/  HADD2.F32 R11, -RZ, R76.H0_H0 ;  /* 0x2000004cff0b7230 */ /* 0x000fe20000004100 */
        /* <DEDUP_REMOVED lines=21> */
.L_x_21124:
        /* <DEDUP_REMOVED lines=13> */
.L_x_21126:
[----:B------:R-:W-:Y:S05]  /*1dfd0*/  BSYNC.RECONVERGENT B1 ;  /* 0x0000000000017941 */ /* 0x000fea0003800200 */
.L_x_21125:
        /* <DEDUP_REMOVED lines=61> */
.L_x_21123:
[----:B------:R-:W-:Y:S05]  /*1e3b0*/  BSYNC.RECONVERGENT B0 ;  /* 0x0000000000007941 */ /* 0x000fea0003800200 */
.L_x_21122:
[----:B------:R-:W-:Y:S01]  /*1e3c0*/  ISETP.NE.AND P2, PT, R15, 0x1, PT ;  /* 0x000000010f00780c */ /* 0x000fe20003f45270 */
[----:B------:R-:W-:Y:S01]  /*1e3d0*/  BSSY.RECONVERGENT B0, `(.L_x_21127) ;  /* 0x000005d000007945 */ /* 0x000fe20003800200 */
[----:B------:R-:W-:Y:S01]  /*1e3e0*/  I2FP.F32.U32 R11, R11 ;  /* 0x0000000b000b7245 */ /* 0x000fe20000201000 */
[----:B------:R-:W-:Y:S01]  /*1e3f0*/  IMAD.MOV.U32 R14, RZ, RZ, 0x2 ;  /* 0x00000002ff0e7424 */ /* 0x000fe200078e00ff */
[----:B------:R-:W-:-:S03]  /*1e400*/  MOV R13, R10 ;  /* 0x0000000a000d7202 */ /* 0x000fc60000000f00 */
        /* <DEDUP_REMOVED lines=14> */
.L_x_21129:
        /* <DEDUP_REMOVED lines=13> */
.L_x_21131:
[----:B------:R-:W-:Y:S05]  /*1e5c0*/  BSYNC.RECONVERGENT B1 ;  /* 0x0000000000017941 */ /* 0x000fea0003800200 */
.L_x_21130:
        /* <DEDUP_REMOVED lines=61> */
.L_x_21128:
[----:B------:R-:W-:Y:S05]  /*1e9a0*/  BSYNC.RECONVERGENT B0 ;  /* 0x0000000000007941 */ /* 0x000fea0003800200 */
.L_x_21127:
[----:B------:R-:W-:Y:S01]  /*1e9b0*/  I2FP.F32.U32 R11, R13 ;  /* 0x0000000d000b7245 */ /* 0x000fe20000201000 */
[----:B------:R-:W-:Y:S01]  /*1e9c0*/  HADD2.F32 R13, -RZ, R76.H1_H1 ;  /* 0x3000004cff0d7230 */ /* 0x000fe20000004100 */
        /* <DEDUP_REMOVED lines=21> */
.L_x_21134:
        /* <DEDUP_REMOVED lines=13> */
.L_x_21136:
[----:B------:R-:W-:Y:S05]  /*1ebf0*/  BSYNC.RECONVERGENT B1 ;  /* 0x0000000000017941 */ /* 0x000fea0003800200 */
.L_x_21135:
        /* <DEDUP_REMOVED lines=61> */
.L_x_21133:
[----:B------:R-:W-:Y:S05]  /*1efd0*/  BSYNC.RECONVERGENT B0 ;  /* 0x0000000000007941 */ /* 0x000fea0003800200 */
.L_x_21132:
[----:B------:R-:W-:Y:S01]  /*1efe0*/  ISETP.NE.AND P2, PT, R15, 0x1, PT ;  /* 0x000000010f00780c */ /* 0x000fe20003f45270 */
[----:B------:R-:W-:Y:S01]  /*1eff0*/  BSSY.RECONVERGENT B0, `(.L_x_21137) ;  /* 0x000005d000007945 */ /* 0x000fe20003800200 */
[----:B------:R-:W-:Y:S01]  /*1f000*/  I2FP.F32.U32 R13, R12 ;  /* 0x0000000c000d7245 */ /* 0x000fe20000201000 */
[----:B------:R-:W-:-:S04]  /*1f010*/  IMAD.MOV.U32 R14, RZ, RZ, 0x2 ;  /* 0x00000002ff0e7424 */ /* 0x000fc800078e00ff */
[----:B------:R-:W-:Y:S01]  /*1f020*/  FFMA.FTZ R12, R13, R190, 1.1641532182693481445e-10 ;  /* 0x2f0000000d0c7423 */ /* 0x000fe200000100be */
[----:B------:R-:W-:-:S04]  /*1f030*/  HADD2.F32 R13, -RZ, R25.H0_H0 ;  /* 0x20000019ff0d7230 */ /* 0x000fc80000004100 */
        /* <DEDUP_REMOVED lines=13> */
.L_x_21139:
        /* <DEDUP_REMOVED lines=13> */
.L_x_21141:
[----:B------:R-:W-:Y:S05]  /*1f1e0*/  BSYNC.RECONVERGENT B1 ;  /* 0x0000000000017941 */ /* 0x000fea0003800200 */
.L_x_21140:
        /* <DEDUP_REMOVED lines=61> */
.L_x_21138:
[----:B------:R-:W-:Y:S05]  /*1f5c0*/  BSYNC.RECONVERGENT B0 ;  /* 0x0000000000007941 */ /* 0x000fea0003800200 */
.L_x_21137:
        /* <DEDUP_REMOVED lines=23> */
.L_x_21144:
        /* <DEDUP_REMOVED lines=13> */
.L_x_21146:
[----:B------:R-:W-:Y:S05]  /*1f810*/  BSYNC.RECONVERGENT B1 ;  /* 0x0000000000017941 */ /* 0x000fea0003800200 */
.L_x_21145:
        /* <DEDUP_REMOVED lines=61> */
.L_x_21143:
[----:B------:R-:W-:Y:S05]  /*1fbf0*/  BSYNC.RECONVERGENT B0 ;  /* 0x0000000000007941 */ /* 0x000fea0003800200 */
.L_x_21142:
[----:B------:R-:W-:Y:S01]  /*1fc00*/  ISETP.NE.AND P2, PT, R15, 0x1, PT ;  /* 0x000000010f00780c */ /* 0x000fe20003f45270 */
[----:B------:R-:W-:Y:S01]  /*1fc10*/  BSSY.RECONVERGENT B0, `(.L_x_21147) ;  /* 0x000005d000007945 */ /* 0x000fe20003800200 */
[----:B------:R-:W-:Y:S01]  /*1fc20*/  I2FP.F32.U32 R13, R13 ;  /* 0x0000000d000d7245 */ /* 0x000fe20000201000 */
[----:B------:R-:W-:-:S04]  /*1fc30*/  IMAD.MOV.U32 R16, RZ, RZ, 0x2 ;  /* 0x00000002ff107424 */ /* 0x000fc800078e00ff */
[----:B------:R-:W-:Y:S01]  /*1fc40*/  FFMA.FTZ R14, R13, R190, 1.1641532182693481445e-10 ;  /* 0x2f0000000d0e7423 */ /* 0x000fe200000100be */
[----:B------:R-:W-:-:S04]  /*1fc50*/  HADD2.F32 R13, -RZ, R25.H1_H1 ;  /* 0x30000019ff0d7230 */ /* 0x000fc80000004100 */
[----:B------:R-:W-:Y:S01]  /*1fc60*/  FSETP.LE.FTZ.AND P4, PT, R14, R189, PT ;  /* 0x000000bd0e00720b */ /* 0x000fe20003f93000 */
[----:B------:R-:W-:Y:S01]  /*1fc70*/  FMUL.FTZ R13, R13, R188 ;  /* 0x000000bc0d0d7220 */ /* 0x000fe20000410000 */
        /* <DEDUP_REMOVED lines=11> */
.L_x_21149:
        /* <DEDUP_REMOVED lines=13> */
.L_x_21151:
[----:B------:R-:W-:Y:S05]  /*1fe00*/  BSYNC.RECONVERGENT B1 ;  /* 0x0000000000017941 */ /* 0x000fea0003800200 */
.L_x_21150:
        /* <DEDUP_REMOVED lines=61> */
.L_x_21148:
[----:B------:R-:W-:Y:S05]  /*201e0*/  BSYNC.RECONVERGENT B0 ;  /* 0x0000000000007941 */ /* 0x000fea0003800200 */
.L_x_21147:
[----:B------:R-:W-:Y:S01]  /*201f0*/  I2FP.F32.U32 R15, R14 ;  /* 0x0000000e000f7245 */ /* 0x000fe20000201000 */
[----:B------:R-:W-:Y:S01]  /*20200*/  HADD2.F32 R17, -RZ, R77.H1_H1 ;  /* 0x3000004dff117230 */ /* 0x000fe20000004100 */
[----:B------:R-:W-:Y:S03]  /*20210*/  BSSY.RECONVERGENT B0, `(.L_x_21152) ;  /* 0x0000060000007945 */ /* 0x000fe60003800200 */
[----:B------:R-:W-:Y:S01]  /*20220*/  FFMA.FTZ R14, R15, R190, 1.1641532182693481445e-10 ;  /* 0x2f0000000f0e7423 */ /* 0x000fe200000100be */
[----:B------:R-:W-:-:S04]  /*20230*/  FMUL.FTZ R17, R17, R188 ;  /* 0x000000bc11117220 */ /* 0x000fc80000410000 */
[----:B------:R-:W-:Y:S02]  /*20240*/  FSETP.GTU.FTZ.AND P2, PT, R14, R189, PT ;  /* 0x000000bd0e00720b */ /* 0x000fe40003f5c000 */
[----:B------:R-:W-:Y:S02]  /*20250*/  FSEL R14, R13, RZ, P4 ;  /* 0x000000ff0d0e7208 */ /* 0x000fe40002000000 */
        /* <DEDUP_REMOVED lines=16> */
.L_x_21154:
        /* <DEDUP_REMOVED lines=13> */
.L_x_21156:
[----:B------:R-:W-:Y:S05]  /*20430*/  BSYNC.RECONVERGENT B1 ;  /* 0x0000000000017941 */ /* 0x000fea0003800200 */
.L_x_21155:
        /* <DEDUP_REMOVED lines=61> */
.L_x_21153:
[----:B------:R-:W-:Y:S05]  /*20810*/  BSYNC.RECONVERGENT B0 ;  /* 0x0000000000007941 */ /* 0x000fea0003800200 */
.L_x_21152:
        /* <DEDUP_REMOVED lines=18> */
.L_x_21159:
        /* <DEDUP_REMOVED lines=13> */
.L_x_21161:
[----:B------:R-:W-:Y:S05]  /*20a10*/  BSYNC.RECONVERGENT B1 ;  /* 0x0000000000017941 */ /* 0x000fea0003800200 */
.L_x_21160:
        /* <DEDUP_REMOVED lines=61> */
.L_x_21158:
[----:B------:R-:W-:Y:S05]  /*20df0*/  BSYNC.RECONVERGENT B0 ;  /* 0x0000000000007941 */ /* 0x000fea0003800200 */
.L_x_21157:
[----:B------:R-:W-:Y:S01]  /*20e00*/  I2FP.F32.U32 R15, R16 ;  /* 0x00000010000f7245 */ /* 0x000fe20000201000 */
[----:B------:R-:W-:Y:S01]  /*20e10*/  HADD2.F32 R17, -RZ, R78.H0_H0 ;  /* 0x2000004eff117230 */ /* 0x000fe20000004100 */
        /* <DEDUP_REMOVED lines=8> */
[----:B------:R-:W-:Y:S02]  /*20ea0*/  ISETP.NE.AND P3, PT, R19, 0x1, PT ;  /* 0x000000011300780c */ /* 0x000fe40003f65270 */
[----:B------:R-:W-:Y:S02]  /*20eb0*/  FSEL R17, R14, RZ, P2 ;  /* 0x000000ff0e117208 */ /* 0x000fe40001000000 */
[----:B------:R-:W-:-:S03]  /*20ec0*/  PRMT R14, R15, 0x7610, R14 ;  /* 0x000076100f0e7816 */ /* 0x000fc6000000000e */
[----:B------:R-:W-:-:S04]  /*20ed0*/  FADD.FTZ R36, R36, R17 ;  /* 0x0000001124247221 */ /* 0x000fc80000010000 */
        /* <DEDUP_REMOVED lines=10> */
.L_x_21164:
        /* <DEDUP_REMOVED lines=13> */
.L_x_21166:
[----:B------:R-:W-:Y:S05]  /*21050*/  BSYNC.RECONVERGENT B1 ;  /* 0x0000000000017941 */ /* 0x000fea0003800200 */
.L_x_21165:
        /* <DEDUP_REMOVED lines=61> */
.L_x_21163:
[----:B------:R-:W-:Y:S05]  /*21430*/  BSYNC.RECONVERGENT B0 ;  /* 0x0000000000007941 */ /* 0x000fea0003800200 */
.L_x_21162:
[----:B------:R-:W-:Y:S01]  /*21440*/  ISETP.NE.AND P4, PT, R25, 0x1, PT ;  /* 0x000000011900780c */ /* 0x000fe20003f85270 */
[----:B------:R-:W-:Y:S01]  /*21450*/  HADD2.F32 R17, -RZ, R26.H1_H1 ;  /* 0x3000001aff117230 */ /* 0x000fe20000004100 */
        /* <DEDUP_REMOVED lines=16> */
.L_x_21169:
        /* <DEDUP_REMOVED lines=13> */
.L_x_21171:
[----:B------:R-:W-:Y:S05]  /*21630*/  BSYNC.RECONVERGENT B1 ;  /* 0x0000000000017941 */ /* 0x000fea0003800200 */
.L_x_21170:
[----:B------:R-:W-:Y:S01]  /*21640*/  IMAD.WIDE.U32 R16, R0, -0x326172a9, RZ ;  /* 0xcd9e8d5700107825 */ /* 0x000fe200078e00ff */
[----:B------:R-:W-:Y:S02]  /*21650*/  LOP3.LUT R34, R7, R5, R183, 0x96, !PT ;  /* 0x0000000507227212 */ /* 0x000fe400078e96b7 */
[C---:B------:R-:W-:Y:S01]  /*21660*/  IADD3 R5, PT, PT, R182.reuse, -0x61c88647, RZ ;  /* 0x9e3779b9b6057810 */ /* 0x040fe20007ffe0ff */
[----:B------:R-:W-:Y:S01]  /*21670*/  VIADD R19, R182, 0x3c6ef372 ;  /* 0x3c6ef372b6137836 */ /* 0x000fe20000000000 */
[----:B------:R-:W-:Y:S01]  /*21680*/  LOP3.LUT R28, R6, R17, R182, 0x96, !PT ;  /* 0x00000011061c7212 */ /* 0x000fe200078e96b6 */
[C---:B------:R-:W-:Y:S01]  /*21690*/  VIADD R17, R183.reuse, 0xbb67ae85 ;  /* 0xbb67ae85b7117836 */ /* 0x040fe20000000000 */
        /* <DEDUP_REMOVED lines=55> */
.L_x_21168:
[----:B------:R-:W-:Y:S05]  /*21a10*/  BSYNC.RECONVERGENT B0 ;  /* 0x0000000000007941 */ /* 0x000fea0003800200 */
.L_x_21167:
[----:B------:R-:W-:Y:S01]  /*21a20*/  I2FP.F32.U32 R17, R19 ;  /* 0x0000001300117245 */ /* 0x000fe20000201000 */
[----:B------:R-:W-:Y:S01]  /*21a30*/  HADD2.F32 R19, -RZ, R78.H1_H1 ;  /* 0x3000004eff137230 */ /* 0x000fe20000004100 */
        /* <DEDUP_REMOVED lines=22> */
.L_x_21174:
        /* <DEDUP_REMOVED lines=13> */
.L_x_21176:
[----:B------:R-:W-:Y:S05]  /*21c70*/  BSYNC.RECONVERGENT B1 ;  /* 0x0000000000017941 */ /* 0x000fea0003800200 */
.L_x_21175:
        /* <DEDUP_REMOVED lines=61> */
.L_x_21173:
[----:B------:R-:W-:Y:S05]  /*22050*/  BSYNC.RECONVERGENT B0 ;  /* 0x0000000000007941 */ /* 0x000fea0003800200 */
.L_x_21172:
        /* <DEDUP_REMOVED lines=18> */
.L_x_21179:
        /* <DEDUP_REMOVED lines=13> */
.L_x_21181:
[----:B------:R-:W-:Y:S05]  /*22250*/  BSYNC.RECONVERGENT B1 ;  /* 0x0000000000017941 */ /* 0x000fea0003800200 */
.L_x_21180:
        /* <DEDUP_REMOVED lines=61> */
.L_x_21178:
[----:B------:R-:W-:Y:S05]  /*22630*/  BSYNC.RECONVERGENT B0 ;  /* 0x0000000000007941 */ /* 0x000fea0003800200 */
.L_x_21177:
        /* <DEDUP_REMOVED lines=24> */
.L_x_21184:
        /* <DEDUP_REMOVED lines=13> */
.L_x_21186:
[----:B------:R-:W-:Y:S05]  /*22890*/  BSYNC.RECONVERGENT B1 ;  /* 0x0000000000017941 */ /* 0x000fea0003800200 */
.L_x_21185:
        /* <DEDUP_REMOVED lines=53> */
[----:B------:R-:W-:Y:S01]  /*22bf0*/  IMAD.WIDE.U32 R178, R19, -0x326172a9, RZ ;  /* 0xcd9e8d5713b27825 */ /* 0x000fe200078e00ff */
[----:B------:R-:W-:-:S03]  /*22c00*/  MOV R19, R8 ;  /* 0x0000000800137202 */ /* 0x000fc60000000f00 */
[----:B------:R-:W-:Y:S01]  /*22c10*/  IMAD.WIDE.U32 R34, R17, -0x2daee0ad, RZ ;  /* 0xd2511f5311227825 */ /* 0x000fe200078e00ff */
[----:B------:R-:W-:Y:S02]  /*22c20*/  IADD3 R17, PT, PT, R183, -0x695add53, RZ ;  /* 0x96a522adb7117810 */ /* 0x000fe40007ffe0ff */
[----:B------:R-:W-:Y:S01]  /*22c30*/  LOP3.LUT R5, R5, R28, R179, 0x96, !PT ;  /* 0x0000001c05057212 */ /* 0x000fe200078e96b3 */
[----:B------:R-:W-:Y:S01]  /*22c40*/  IMAD.MOV.U32 R10, RZ, RZ, R178 ;  /* 0x000000ffff0a7224 */ /* 0x000fe200078e00b2 */
[----:B------:R-:W-:Y:S01]  /*22c50*/  LOP3.LUT R4, R17, R4, R35, 0x96, !PT ;  /* 0x0000000411047212 */ /* 0x000fe200078e9623 */
[----:B------:R-:W-:-:S07]  /*22c60*/  IMAD.MOV.U32 R8, RZ, RZ, R34 ;  /* 0x000000ffff087224 */ /* 0x000fce00078e0022 */
.L_x_21183:
[----:B------:R-:W-:Y:S05]  /*22c70*/  BSYNC.RECONVERGENT B0 ;  /* 0x0000000000007941 */ /* 0x000fea0003800200 */
.L_x_21182:
        /* <DEDUP_REMOVED lines=18> */
.L_x_21189:
        /* <DEDUP_REMOVED lines=15> */
.L_x_21191:
[----:B------:R-:W-:Y:S05]  /*22e90*/  BSYNC.RECONVERGENT B1 ;  /* 0x0000000000017941 */ /* 0x000fea0003800200 */
.L_x_21190:
        /* <DEDUP_REMOVED lines=61> */
.L_x_21188:
[----:B------:R-:W-:Y:S05]  /*23270*/  BSYNC.RECONVERGENT B0 ;  /* 0x0000000000007941 */ /* 0x000fea0003800200 */
.L_x_21187:
        /* <DEDUP_REMOVED lines=8> */
[----:B------:R-:W-:Y:S01]  /*23300*/  FADD.FTZ R39, R39, R26 ;  /* 0x0000001a27277221 */ /* 0x000fe20000010000 */
[----:B------:R-:W-:-:S03]  /*23310*/  PRMT R17, R19, 0x7610, R17 ;  /* 0x0000761013117816 */ /* 0x000fc60000000011 */
[----:B------:R-:W-:Y:S01]  /*23320*/  @P1 FADD.FTZ R39, R71, R39 ;  /* 0x0000002747271221 */ /* 0x000fe20000010000 */
[----:B------:R-:W-:Y:S06]  /*23330*/  BRA `(.L_x_21192) ;  /* 0x0000003000407947 */ /* 0x000fec0003800000 */
.L_x_21111:
        /* <DEDUP_REMOVED lines=16> */
.L_x_21195:
        /* <DEDUP_REMOVED lines=13> */
.L_x_21197:
[----:B------:R-:W-:Y:S05]  /*23510*/  BSYNC.RECONVERGENT B1 ;  /* 0x0000000000017941 */ /* 0x000fea0003800200 */
.L_x_21196:
        /* <DEDUP_REMOVED lines=59> */
[----:B------:R-:W-:Y:S02]  /*238d0*/  LOP3.LUT R4, R19, R4, R31, 0x96, !PT ;  /* 0x0000000413047212 */ /* 0x000fe400078e961f */
[----:B------:R-:W-:-:S07]  /*238e0*/  MOV R19, R20 ;  /* 0x0000001400137202 */ /* 0x000fce0000000f00 */
.L_x_21194:
[----:B------:R-:W-:Y:S05]  /*238f0*/  BSYNC.RECONVERGENT B0 ;  /* 0x0000000000007941 */ /* 0x000fea0003800200 */
.L_x_21193:
[----:B------:R-:W-:Y:S01]  /*23900*/  ISETP.NE.AND P2, PT, R29, 0x1, PT ;  /* 0x000000011d00780c */ /* 0x000fe20003f45270 */
[----:B------:R-:W-:Y:S01]  /*23910*/  BSSY.RECONVERGENT B0, `(.L_x_21198) ;  /* 0x000005c000007945 */ /* 0x000fe20003800200 */
[----:B------:R-:W-:Y:S01]  /*23920*/  I2FP.F32.U32 R19, R19 ;  /* 0x0000001300137245 */ /* 0x000fe20000201000 */
[----:B------:R-:W-:Y:S02]  /*23930*/  HFMA2 R30, -RZ, RZ, 0, 1.1920928955078125e-07 ;  /* 0x00000002ff1e7431 */ /* 0x000fe400000001ff */
[----:B------:R-:W-:Y:S02]  /*23940*/  IMAD.MOV.U32 R28, RZ, RZ, R10 ;  /* 0x000000ffff1c7224 */ /* 0x000fe400078e000a */
        /* <DEDUP_REMOVED lines=13> */
.L_x_21200:
        /* <DEDUP_REMOVED lines=13> */
.L_x_21202:
[----:B------:R-:W-:Y:S05]  /*23af0*/  BSYNC.RECONVERGENT B1 ;  /* 0x0000000000017941 */ /* 0x000fea0003800200 */
.L_x_21201:
        /* <DEDUP_REMOVED lines=61> */
.L_x_21199:
[----:B------:R-:W-:Y:S05]  /*23ed0*/  BSYNC.RECONVERGENT B0 ;  /* 0x0000000000007941 */ /* 0x000fea0003800200 */
.L_x_21198:
[----:B------:R-:W-:Y:S01]  /*23ee0*/  ISETP.NE.AND P2, PT, R30, 0x1, PT ;  /* 0x000000011e00780c */ /* 0x000fe20003f45270 */
[----:B------:R-:W-:Y:S01]  /*23ef0*/  BSSY.RECONVERGENT B0, `(.L_x_21203) ;  /* 0x000005c000007945 */ /* 0x000fe20003800200 */
[----:B------:R-:W-:Y:S01]  /*23f00*/  I2FP.F32.U32 R29, R28 ;  /* 0x0000001c001d7245 */ /* 0x000fe20000201000 */
[----:B------:R-:W-:-:S04]  /*23f10*/  IMAD.MOV.U32 R32, RZ, RZ, 0x2 ;  /* 0x00000002ff207424 */ /* 0x000fc800078e00ff */
[----:B------:R-:W-:Y:S01]  /*23f20*/  FFMA.FTZ R28, R29, R190, 1.1641532182693481445e-10 ;  /* 0x2f0000001d1c7423 */ /* 0x000fe200000100be */
[----:B------:R-:W-:-:S04]  /*23f30*/  HADD2.F32 R29, -RZ, R24.H1_H1 ;  /* 0x30000018ff1d7230 */ /* 0x000fc80000004100 */
        /* <DEDUP_REMOVED lines=12> */
.L_x_21205:
        /* <DEDUP_REMOVED lines=13> */
.L_x_21207:
[----:B------:R-:W-:Y:S05]  /*240d0*/  BSYNC.RECONVERGENT B1 ;  /* 0x0000000000017941 */ /* 0x000fea0003800200 */
.L_x_21206:
        /* <DEDUP_REMOVED lines=61> */
.L_x_21204:
[----:B------:R-:W-:Y:S05]  /*244b0*/  BSYNC.RECONVERGENT B0 ;  /* 0x0000000000007941 */ /* 0x000fea0003800200 */
.L_x_21203:
[----:B------:R-:W-:Y:S01]  /*244c0*/  ISETP.NE.AND P2, PT, R32, 0x1, PT ;  /* 0x000000012000780c */ /* 0x000fe20003f45270 */
[----:B------:R-:W-:Y:S01]  /*244d0*/  BSSY.RECONVERGENT B0, `(.L_x_21208) ;  /* 0x000005c000007945 */ /* 0x000fe20003800200 */
[----:B------:R-:W-:Y:S01]  /*244e0*/  I2FP.F32.U32 R31, R28 ;  /* 0x0000001c001f7245 */ /* 0x000fe20000201000 */
[----:B------:R-:W-:-:S04]  /*244f0*/  HFMA2 R34, -RZ, RZ, 0, 1.1920928955078125e-07 ;  /* 0x00000002ff227431 */ /* 0x000fc800000001ff */
[----:B------:R-:W-:Y:S01]  /*24500*/  FFMA.FTZ R28, R31, R190, 1.1641532182693481445e-10 ;  /* 0x2f0000001f1c7423 */ /* 0x000fe200000100be */
[----:B------:R-:W-:-:S04]  /*24510*/  HADD2.F32 R31, -RZ, R25.H0_H0 ;  /* 0x20000019ff1f7230 */ /* 0x000fc80000004100 */
        /* <DEDUP_REMOVED lines=12> */
.L_x_21210:
        /* <DEDUP_REMOVED lines=13> */
.L_x_21212:
[----:B------:R-:W-:Y:S05]  /*246b0*/  BSYNC.RECONVERGENT B1 ;  /* 0x0000000000017941 */ /* 0x000fea0003800200 */
.L_x_21211:
        /* <DEDUP_REMOVED lines=61> */
.L_x_21209:
[----:B------:R-:W-:Y:S05]  /*24a90*/  BSYNC.RECONVERGENT B0 ;  /* 0x0000000000007941 */ /* 0x000fea0003800200 */
.L_x_21208:
[----:B------:R-:W-:Y:S01]  /*24aa0*/  ISETP.NE.AND P2, PT, R34, 0x1, PT ;  /* 0x000000012200780c */ /* 0x000fe20003f45270 */
[----:B------:R-:W-:Y:S01]  /*24ab0*/  BSSY.RECONVERGENT B0, `(.L_x_21213) ;  /* 0x000005c000007945 */ /* 0x000fe20003800200 */
[----:B------:R-:W-:Y:S01]  /*24ac0*/  I2FP.F32.U32 R33, R28 ;  /* 0x0000001c00217245 */ /* 0x000fe20000201000 */
[----:B------:R-:W-:Y:S02]  /*24ad0*/  HADD2.F32 R25, -RZ, R25.H1_H1 ;  /* 0x30000019ff197230 */ /* 0x000fe40000004100 */
[----:B------:R-:W-:Y:S02]  /*24ae0*/  IMAD.MOV.U32 R35, RZ, RZ, 0x2 ;  /* 0x00000002ff237424 */ /* 0x000fe400078e00ff */
[----:B------:R-:W-:-:S05]  /*24af0*/  FFMA.FTZ R28, R33, R190, 1.1641532182693481445e-10 ;  /* 0x2f000000211c7423 */ /* 0x000fca00000100be */
        /* <DEDUP_REMOVED lines=12> */
.L_x_21215:
        /* <DEDUP_REMOVED lines=13> */
.L_x_21217:
[----:B------:R-:W-:Y:S05]  /*24c90*/  BSYNC.RECONVERGENT B1 ;  /* 0x0000000000017941 */ /* 0x000fea0003800200 */
.L_x_21216:
        /* <DEDUP_REMOVED lines=61> */
.L_x_21214:
[----:B------:R-:W-:Y:S05]  /*25070*/  BSYNC.RECONVERGENT B0 ;  /* 0x0000000000007941 */ /* 0x000fea0003800200 */
.L_x_21213:
[----:B------:R-:W-:Y:S01]  /*25080*/  ISETP.NE.AND P3, PT, R35, 0x1, PT ;  /* 0x000000012300780c */ /* 0x000fe20003f65270 */
[----:B------:R-:W-:Y:S01]  /*25090*/  BSSY.RECONVERGENT B0, `(.L_x_21218) ;  /* 0x000005b000007945 */ /* 0x000fe20003800200 */
[----:B------:R-:W-:Y:S01]  /*250a0*/  I2FP.F32.U32 R33, R28 ;  /* 0x0000001c00217245 */ /* 0x000fe20000201000 */
[----:B------:R-:W-:-:S04]  /*250b0*/  HFMA2 R34, -RZ, RZ, 0, 1.1920928955078125e-07 ;  /* 0x00000002ff227431 */ /* 0x000fc800000001ff */
        /* <DEDUP_REMOVED lines=13> */
.L_x_21220:
        /* <DEDUP_REMOVED lines=13> */
.L_x_21222:
[----:B------:R-:W-:Y:S05]  /*25260*/  BSYNC.RECONVERGENT B1 ;  /* 0x0000000000017941 */ /* 0x000fea0003800200 */
.L_x_21221:
        /* <DEDUP_REMOVED lines=61> */
.L_x_21219:
[----:B------:R-:W-:Y:S05]  /*25640*/  BSYNC.RECONVERGENT B0 ;  /* 0x0000000000007941 */ /* 0x000fea0003800200 */
.L_x_21218:
[----:B------:R-:W-:Y:S01]  /*25650*/  ISETP.NE.AND P4, PT, R34, 0x1, PT ;  /* 0x000000012200780c */ /* 0x000fe20003f85270 */
[----:B------:R-:W-:Y:S01]  /*25660*/  BSSY.RECONVERGENT B0, `(.L_x_21223) ;  /* 0x000005b000007945 */ /* 0x000fe20003800200 */
[----:B------:R-:W-:Y:S01]  /*25670*/  I2FP.F32.U32 R35, R28 ;  /* 0x0000001c00237245 */ /* 0x000fe20000201000 */
[----:B------:R-:W-:-:S04]  /*25680*/  IMAD.MOV.U32 R36, RZ, RZ, 0x2 ;  /* 0x00000002ff247424 */ /* 0x000fc800078e00ff */
[----:B------:R-:W-:Y:S01]  /*25690*/  FFMA.FTZ R28, R35, R190, 1.1641532182693481445e-10 ;  /* 0x2f000000231c7423 */ /* 0x000fe200000100be */
[----:B------:R-:W-:Y:S01]  /*256a0*/  HADD2.F32 R35, -RZ, R26.H1_H1 ;  /* 0x3000001aff237230 */ /* 0x000fe20000004100 */
[----:B------:R-:W-:-:S03]  /*256b0*/  MOV R26, R10 ;  /* 0x0000000a001a7202 */ /* 0x000fc60000000f00 */
        /* <DEDUP_REMOVED lines=10> */
.L_x_21225:
        /* <DEDUP_REMOVED lines=13> */
.L_x_21227:
[----:B------:R-:W-:Y:S05]  /*25830*/  BSYNC.RECONVERGENT B1 ;  /* 0x0000000000017941 */ /* 0x000fea0003800200 */
.L_x_21226:
        /* <DEDUP_REMOVED lines=61> */
.L_x_21224:
[----:B------:R-:W-:Y:S05]  /*25c10*/  BSYNC.RECONVERGENT B0 ;  /* 0x0000000000007941 */ /* 0x000fea0003800200 */
.L_x_21223:
        /* <DEDUP_REMOVED lines=17> */
.L_x_21230:
        /* <DEDUP_REMOVED lines=13> */
.L_x_21232:
[----:B------:R-:W-:Y:S05]  /*25e00*/  BSYNC.RECONVERGENT B1 ;  /* 0x0000000000017941 */ /* 0x000fea0003800200 */
.L_x_21231:
        /* <DEDUP_REMOVED lines=61> */
.L_x_21229:
[----:B------:R-:W-:Y:S05]  /*261e0*/  BSYNC.RECONVERGENT B0 ;  /* 0x0000000000007941 */ /* 0x000fea0003800200 */
.L_x_21228:
        /* <DEDUP_REMOVED lines=15> */
[----:B------:R-:W-:Y:S01]  /*262e0*/  ISETP.NE.AND P0, PT, R24, RZ, PT ;  /* 0x000000ff1800720c */ /* 0x000fe20003f05270 */
        /* <DEDUP_REMOVED lines=21> */
.L_x_21192:
[----:B------:R-:W-:Y:S01]  /*26440*/  SEL R25, RZ, 0x1000000, !P5 ;  /* 0x01000000ff197807 */ /* 0x000fe20006800000 */
[----:B------:R-:W-:Y:S01]  /*26450*/  IMAD.WIDE.U32 R28, R21, 0x8, R184 ;  /* 0x00000008151c7825 */ /* 0x000fe200078e00b8 */
        /* <DEDUP_REMOVED lines=17> */
[----:B------:R2:W-:Y:S01]  /*26570*/  STG.E.128 desc[UR6][R26.64], R40 ;  /* 0x000000281a007986 */ /* 0x0005e2000c101d06 */
[----:B------:R-:W-:-:S02]  /*26580*/  LOP3.LUT R35, R35, R34, RZ, 0xfc, !PT ;  /* 0x0000002223237212 */ /* 0x000fc400078efcff */
[----:B------:R-:W-:Y:S01]  /*26590*/  LOP3.LUT R34, R19, R24, RZ, 0xfc, !PT ;  /* 0x0000001813227212 */ /* 0x000fe200078efcff */
[----:B------:R2:W-:Y:S01]  /*265a0*/  STG.E.128 desc[UR6][R26.64+0x10], R36 ;  /* 0x000010241a007986 */ /* 0x0005e2000c101d06 */
[----:B------:R-:W-:-:S03]  /*265b0*/  IMAD.WIDE.U32 R24, R20, 0x10, R176 ;  /* 0x0000001014187825 */ /* 0x000fc600078e00b0 */
[----:B------:R2:W-:Y:S01]  /*265c0*/  STG.E.64 desc[UR6][R28.64], R34 ;  /* 0x000000221c007986 */ /* 0x0005e2000c101b06 */
[----:B0-----:R-:W-:-:S04]  /*265d0*/  @P0 IMAD.WIDE.U32 R30, R20, 0x10, R30 ;  /* 0x00000010141e0825 */ /* 0x001fc800078e001e */
[----:B-1----:R-:W-:Y:S01]  /*265e0*/  @P1 IMAD.WIDE.U32 R32, R20, 0x20, R32 ;  /* 0x0000002014201825 */ /* 0x002fe200078e0020 */
[----:B--2---:R-:W-:Y:S06]  /*265f0*/  @!P0 BRA `(.L_x_21233) ;  /* 0x0000000000508947 */ /* 0x004fec0003800000 */
        /* <DEDUP_REMOVED lines=20> */
.L_x_21233:
[----:B------:R1:W5:Y:S04]  /*26740*/  @P0 LDG.E.128 R76, desc[UR6][R30.64] ;  /* 0x000000061e4c0981 */ /* 0x000368000c1e1d00 */
[----:B------:R1:W5:Y:S04]  /*26750*/  @P1 LDG.E.128 R72, desc[UR6][R32.64] ;  /* 0x0000000620481981 */ /* 0x000368000c1e1d00 */
[----:B------:R1:W5:Y:S04]  /*26760*/  @P1 LDG.E.128 R68, desc[UR6][R32.64+0x10] ;  /* 0x0000100620441981 */ /* 0x000368000c1e1d00 */
[----:B0-----:R-:W5:Y:S01]  /*26770*/  LDG.E.128 R24, desc[UR6][R24.64] ;  /* 0x0000000618187981 */ /* 0x001f62000c1e1d00 */
        /* <DEDUP_REMOVED lines=17> */
.L_x_21237:
        /* <DEDUP_REMOVED lines=13> */
.L_x_21239:
[----:B------:R-:W-:Y:S05]  /*26960*/  BSYNC.RECONVERGENT B1 ;  /* 0x0000000000017941 */ /* 0x000fea0003800200 */
.L_x_21238:
        /* <DEDUP_REMOVED lines=60> */
.L_x_21236:
[----:B------:R-:W-:Y:S05]  /*26d30*/  BSYNC.RECONVERGENT B0 ;  /* 0x0000000000007941 */ /* 0x000fea0003800200 */
.L_x_21235:
[----:B------:R-:W-:Y:S01]  /*26d40*/  ISETP.NE.AND P2, PT, R12, 0x1, PT ;  /* 0x000000010c00780c */ /* 0x000fe20003f45270 */
[----:B------:R-:W-:Y:S01]  /*26d50*/  BSSY.RECONVERGENT B0, `(.L_x_21240) ;  /* 0x000005d000007945 */ /* 0x000fe20003800200 */
[----:B------:R-:W-:Y:S01]  /*26d60*/  I2FP.F32.U32 R9, R9 ;  /* 0x0000000900097245 */ /* 0x000fe20000201000 */
[----:B------:R-:W-:Y:S02]  /*26d70*/  HFMA2 R13, -RZ, RZ, 0, 1.1920928955078125e-07 ;  /* 0x00000002ff0d7431 */ /* 0x000fe400000001ff */
[----:B------:R-:W-:Y:S02]  /*26d80*/  IMAD.MOV.U32 R11, RZ, RZ, R10 ;  /* 0x000000ffff0b7224 */ /* 0x000fe400078e000a */
        /* <DEDUP_REMOVED lines=14> */
.L_x_21242:
        /* <DEDUP_REMOVED lines=13> */
.L_x_21244:
[----:B------:R-:W-:Y:S05]  /*26f40*/  BSYNC.RECONVERGENT B1 ;  /* 0x0000000000017941 */ /* 0x000fea0003800200 */
.L_x_21243:
        /* <DEDUP_REMOVED lines=51> */
[----:B------:R-:W-:Y:S02]  /*27280*/  LOP3.LUT R9, R9, R14, R11, 0x96, !PT ;  /* 0x0000000e09097212 */ /* 0x000fe400078e960b */
[----:B------:R-:W-:Y:S01]  /*27290*/  MOV R11, R192 ;  /* 0x000000c0000b7202 */ /* 0x000fe20000000f00 */
[----:B------:R-:W-:-:S04]  /*272a0*/  IMAD.WIDE.U32 R14, R13, -0x326172a9, RZ ;  /* 0xcd9e8d570d0e7825 */ /* 0x000fc800078e00ff */
[----:B------:R-:W-:Y:S01]  /*272b0*/  IMAD.WIDE.U32 R12, R9, -0x2daee0ad, RZ ;  /* 0xd2511f53090c7825 */ /* 0x000fe200078e00ff */
[----:B------:R-:W-:Y:S02]  /*272c0*/  IADD3 R9, PT, PT, R183, -0x695add53, RZ ;  /* 0x96a522adb7097810 */ /* 0x000fe40007ffe0ff */
[----:B------:R-:W-:Y:S01]  /*272d0*/  LOP3.LUT R5, R5, R10, R15, 0x96, !PT ;  /* 0x0000000a05057212 */ /* 0x000fe200078e960f */
[----:B------:R-:W-:Y:S01]  /*272e0*/  IMAD.MOV.U32 R10, RZ, RZ, R14 ;  /* 0x000000ffff0a7224 */ /* 0x000fe200078e000e */
[----:B------:R-:W-:Y:S01]  /*272f0*/  LOP3.LUT R4, R9, R4, R13, 0x96, !PT ;  /* 0x0000000409047212 */ /* 0x000fe200078e960d */
[----:B------:R-:W-:Y:S02]  /*27300*/  HFMA2 R13, -RZ, RZ, 0, 0 ;  /* 0x00000000ff0d7431 */ /* 0x000fe400000001ff */
[----:B------:R-:W-:-:S07]  /*27310*/  IMAD.MOV.U32 R192, RZ, RZ, R12 ;  /* 0x000000ffffc07224 */ /* 0x000fce00078e000c */
.L_x_21241:
[----:B------:R-:W-:Y:S05]  /*27320*/  BSYNC.RECONVERGENT B0 ;  /* 0x0000000000007941 */ /* 0x000fea0003800200 */
.L_x_21240:
[----:B------:R-:W-:Y:S01]  /*27330*/  I2FP.F32.U32 R9, R11 ;  /* 0x0000000b00097245 */ /* 0x000fe20000201000 */
[----:B------:R-:W-:Y:S01]  /*27340*/  HADD2.F32 R11, -RZ, R76.H0_H0 ;  /* 0x2000004cff0b7230 */ /* 0x000fe20000004100 */
[----:B------:R-:W-:Y:S01]  /*27350*/  ISETP.NE.AND P3, PT, R13, 0x1, PT ;  /* 0x000000010d00780c */ /* 0x000fe20003f65270 */
[----:B------:R-:W-:Y:S02]  /*27360*/  BSSY.RECONVERGENT B0, `(.L_x_21245) ;  /* 0x000005f000007945 */ /* 0x000fe40003800200 */
[----:B------:R-:W-:Y:S01]  /*27370*/  FFMA.FTZ R12, R9, R190, 1.1641532182693481445e-10 ;  /* 0x2f000000090c7423 */ /* 0x000fe200000100be */
[----:B-1----:R-:W-:Y:S01]  /*27380*/  FMUL.FTZ R32, R11, R188 ;  /* 0x000000bc0b207220 */ /* 0x002fe20000410000 */
[----:B------:R-:W-:Y:S02]  /*27390*/  FSEL R11, R8, RZ, P4 ;  /* 0x000000ff080b7208 */ /* 0x000fe40002000000 */
[----:B------:R-:W-:Y:S02]  /*273a0*/  MOV R8, R10 ;  /* 0x0000000a00087202 */ /* 0x000fe40000000f00 */
[----:B------:R-:W-:Y:S01]  /*273b0*/  FSETP.GTU.FTZ.AND P2, PT, R12, R189, PT ;  /* 0x000000bd0c00720b */ /* 0x000fe20003f5c000 */
[----:B------:R-:W-:-:S03]  /*273c0*/  IMAD.MOV.U32 R12, RZ, RZ, 0x2 ;  /* 0x00000002ff0c7424 */ /* 0x000fc600078e00ff */
        /* <DEDUP_REMOVED lines=13> */
.L_x_21247:
        /* <DEDUP_REMOVED lines=13> */
.L_x_21249:
[----:B------:R-:W-:Y:S05]  /*27570*/  BSYNC.RECONVERGENT B1 ;  /* 0x0000000000017941 */ /* 0x000fea0003800200 */
.L_x_21248:
        /* <DEDUP_REMOVED lines=61> */
.L_x_21246:
[----:B------:R-:W-:Y:S05]  /*27950*/  BSYNC.RECONVERGENT B0 ;  /* 0x0000000000007941 */ /* 0x000fea0003800200 */
.L_x_21245:
        /* <DEDUP_REMOVED lines=19> */
.L_x_21252:
        /* <DEDUP_REMOVED lines=13> */
.L_x_21254:
[----:B------:R-:W-:Y:S05]  /*27b60*/  BSYNC.RECONVERGENT B1 ;  /* 0x0000000000017941 */ /* 0x000fea0003800200 */
.L_x_21253:
        /* <DEDUP_REMOVED lines=61> */
.L_x_21251:
[----:B------:R-:W-:Y:S05]  /*27f40*/  BSYNC.RECONVERGENT B0 ;  /* 0x0000000000007941 */ /* 0x000fea0003800200 */
.L_x_21250:
        /* <DEDUP_REMOVED lines=23> */
.L_x_21257:
        /* <DEDUP_REMOVED lines=13> */
.L_x_21259:
[----:B------:R-:W-:Y:S05]  /*28190*/  BSYNC.RECONVERGENT B1 ;  /* 0x0000000000017941 */ /* 0x000fea0003800200 */
.L_x_21258:
        /* <DEDUP_REMOVED lines=61> */
.L_x_21256:
[----:B------:R-:W-:Y:S05]  /*28570*/  BSYNC.RECONVERGENT B0 ;  /* 0x0000000000007941 */ /* 0x000fea0003800200 */
.L_x_21255:
        /* <DEDUP_REMOVED lines=19> */
.L_x_21262:
        /* <DEDUP_REMOVED lines=13> */
.L_x_21264:
[----:B------:R-:W-:Y:S05]  /*28780*/  BSYNC.RECONVERGENT B1 ;  /* 0x0000000000017941 */ /* 0x000fea0003800200 */
.L_x_21263:
        /* <DEDUP_REMOVED lines=61> */
.L_x_21261:
[----:B------:R-:W-:Y:S05]  /*28b60*/  BSYNC.RECONVERGENT B0 ;  /* 0x0000000000007941 */ /* 0x000fea0003800200 */
.L_x_21260:
[----:B------:R-:W-:Y:S01]  /*28b70*/  I2FP.F32.U32 R13, R12 ;  /* 0x0000000c000d7245 */ /* 0x000fe20000201000 */
[----:B------:R-:W-:Y:S01]  /*28b80*/  HADD2.F32 R15, -RZ, R77.H0_H0 ;  /* 0x2000004dff0f7230 */ /* 0x000fe20000004100 */
[----:B------:R-:W-:Y:S01]  /*28b90*/  ISETP.NE.AND P3, PT, R14, 0x1, PT ;  /* 0x000000010e00780c */ /* 0x000fe20003f65270 */
[----:B------:R-:W-:Y:S02]  /*28ba0*/  BSSY.RECONVERGENT B0, `(.L_x_21265) ;  /* 0x000005f000007945 */ /* 0x000fe40003800200 */
[----:B------:R-:W-:Y:S01]  /*28bb0*/  FFMA.FTZ R12, R13, R190, 1.1641532182693481445e-10 ;  /* 0x2f0000000d0c7423 */ /* 0x000fe200000100be */
[----:B------:R-:W-:Y:S01]  /*28bc0*/  FMUL.FTZ R15, R15, R188 ;  /* 0x000000bc0f0f7220 */ /* 0x000fe20000410000 */
[----:B------:R-:W-:Y:S02]  /*28bd0*/  FSEL R13, R8, RZ, P4 ;  /* 0x000000ff080d7208 */ /* 0x000fe40002000000 */
[----:B------:R-:W-:Y:S02]  /*28be0*/  MOV R8, R10 ;  /* 0x0000000a00087202 */ /* 0x000fe40000000f00 */
[----:B------:R-:W-:-:S04]  /*28bf0*/  FSETP.GTU.FTZ.AND P2, PT, R12, R189, PT ;  /* 0x000000bd0c00720b */ /* 0x000fc80003f5c000 */
[----:B------:R-:W-:Y:S01]  /*28c00*/  FSEL R34, R15, RZ, !P2 ;  /* 0x000000ff0f227208 */ /* 0x000fe20005000000 */
[----:B------:R-:W-:Y:S01]  /*28c10*/  IMAD.MOV.U32 R15, RZ, RZ, 0x2 ;  /* 0x00000002ff0f7424 */ /* 0x000fe200078e00ff */
        /* <DEDUP_REMOVED lines=12> */
.L_x_21267:
        /* <DEDUP_REMOVED lines=13> */
.L_x_21269:
[----:B------:R-:W-:Y:S05]  /*28db0*/  BSYNC.RECONVERGENT B1 ;  /* 0x0000000000017941 */ /* 0x000fea0003800200 */
.L_x_21268:
        /* <DEDUP_REMOVED lines=61> */
.L_x_21266:
[----:B------:R-:W-:Y:S05]  /*29190*/  BSYNC.RECONVERGENT B0 ;  /* 0x0000000000007941 */ /* 0x000fea0003800200 */
.L_x_21265:
[----:B------:R-:W-:Y:S01]  /*291a0*/  ISETP.NE.AND P2, PT, R15, 0x1, PT ;  /* 0x000000010f00780c */ /* 0x000fe20003f45270 */
[----:B------:R-:W-:Y:S01]  /*291b0*/  HADD2.F32 R25, -RZ, R25.H1_H1 ;  /* 0x30000019ff197230 */ /* 0x000fe20000004100 */
[----:B------:R-:W-:Y:S01]  /*291c0*/  I2FP.F32.U32 R13, R8 ;  /* 0x00000008000d7245 */ /* 0x000fe20000201000 */
[----:B------:R-:W-:Y:S01]  /*291d0*/  BSSY.RECONVERGENT B0, `(.L_x_21270) ;  /* 0x000005b000007945 */ /* 0x000fe20003800200 */
[----:B------:R-:W-:-:S03]  /*291e0*/  HFMA2 R16, -RZ, RZ, 0, 1.1920928955078125e-07 ;  /* 0x00000002ff107431 */ /* 0x000fc600000001ff */
[----:B------:R-:W-:Y:S01]  /*291f0*/  FFMA.FTZ R8, R13, R190, 1.1641532182693481445e-10 ;  /* 0x2f0000000d087423 */ /* 0x000fe200000100be */
[----:B------:R-:W-:-:S04]  /*29200*/  IMAD.MOV.U32 R13, RZ, RZ, R10 ;  /* 0x000000ffff0d7224 */ /* 0x000fc800078e000a */
        /* <DEDUP_REMOVED lines=12> */
.L_x_21272:
        /* <DEDUP_REMOVED lines=13> */
.L_x_21274:
[----:B------:R-:W-:Y:S05]  /*293a0*/  BSYNC.RECONVERGENT B1 ;  /* 0x0000000000017941 */ /* 0x000fea0003800200 */
.L_x_21273:
        /* <DEDUP_REMOVED lines=61> */
.L_x_21271:
[----:B------:R-:W-:Y:S05]  /*29780*/  BSYNC.RECONVERGENT B0 ;  /* 0x0000000000007941 */ /* 0x000fea0003800200 */
.L_x_21270:
        /* <DEDUP_REMOVED lines=23> */
.L_x_21277:
        /* <DEDUP_REMOVED lines=13> */
.L_x_21279:
[----:B------:R-:W-:Y:S05]  /*299d0*/  BSYNC.RECONVERGENT B1 ;  /* 0x0000000000017941 */ /* 0x000fea0003800200 */
.L_x_21278:
        /* <DEDUP_REMOVED lines=61> */
.L_x_21276:
[----:B------:R-:W-:Y:S05]  /*29db0*/  BSYNC.RECONVERGENT B0 ;  /* 0x0000000000007941 */ /* 0x000fea0003800200 */
.L_x_21275:
        /* <DEDUP_REMOVED lines=18> */
.L_x_21282:
        /* <DEDUP_REMOVED lines=13> */
.L_x_21284:
[----:B------:R-:W-:Y:S05]  /*29fb0*/  BSYNC.RECONVERGENT B1 ;  /* 0x0000000000017941 */ /* 0x000fea0003800200 */
.L_x_21283:
        /* <DEDUP_REMOVED lines=61> */
.L_x_21281:
[----:B------:R-:W-:Y:S05]  /*2a390*/  BSYNC.RECONVERGENT B0 ;  /* 0x0000000000007941 */ /* 0x000fea0003800200 */
.L_x_21280:
[----:B------:R-:W-:Y:S01]  /*2a3a0*/  I2FP.F32.U32 R15, R14 ;  /* 0x0000000e000f7245 */ /* 0x000fe20000201000 */
[----:B------:R-:W-:Y:S01]  /*2a3b0*/  HADD2.F32 R17, -RZ, R78.H0_H0 ;  /* 0x2000004eff117230 */ /* 0x000fe20000004100 */
[----:B------:R-:W-:Y:S01]  /*2a3c0*/  BSSY.RECONVERGENT B0, `(.L_x_21285) ;  /* 0x0000060000007945 */ /* 0x000fe20003800200 */
[----:B------:R-:W-:Y:S02]  /*2a3d0*/  IMAD.MOV.U32 R19, RZ, RZ, 0x2 ;  /* 0x00000002ff137424 */ /* 0x000fe400078e00ff */
[----:B------:R-:W-:Y:S01]  /*2a3e0*/  FFMA.FTZ R14, R15, R190, 1.1641532182693481445e-10 ;  /* 0x2f0000000f0e7423 */ /* 0x000fe200000100be */
[----:B------:R-:W-:Y:S01]  /*2a3f0*/  FMUL.FTZ R17, R17, R188 ;  /* 0x000000bc11117220 */ /* 0x000fe20000410000 */
[----:B------:R-:W-:Y:S02]  /*2a400*/  FSEL R15, R8, RZ, P2 ;  /* 0x000000ff080f7208 */ /* 0x000fe40001000000 */
[----:B------:R-:W-:Y:S02]  /*2a410*/  MOV R8, R10 ;  /* 0x0000000a00087202 */ /* 0x000fe40000000f00 */
        /* <DEDUP_REMOVED lines=15> */
.L_x_21287:
        /* <DEDUP_REMOVED lines=13> */
.L_x_21289:
[----:B------:R-:W-:Y:S05]  /*2a5e0*/  BSYNC.RECONVERGENT B1 ;  /* 0x0000000000017941 */ /* 0x000fea0003800200 */
.L_x_21288:
        /* <DEDUP_REMOVED lines=61> */
.L_x_21286:
[----:B------:R-:W-:Y:S05]  /*2a9c0*/  BSYNC.RECONVERGENT B0 ;  /* 0x0000000000007941 */ /* 0x000fea0003800200 */
.L_x_21285:
        /* <DEDUP_REMOVED lines=18> */
.L_x_21292:
        /* <DEDUP_REMOVED lines=13> */
.L_x_21294:
[----:B------:R-:W-:Y:S05]  /*2abc0*/  BSYNC.RECONVERGENT B1 ;  /* 0x0000000000017941 */ /* 0x000fea0003800200 */
.L_x_21293:
        /* <DEDUP_REMOVED lines=61> */
.L_x_21291:
[----:B------:R-:W-:Y:S05]  /*2afa0*/  BSYNC.RECONVERGENT B0 ;  /* 0x0000000000007941 */ /* 0x000fea0003800200 */
.L_x_21290:
        /* <DEDUP_REMOVED lines=23> */
.L_x_21297:
        /* <DEDUP_REMOVED lines=13> */
.L_x_21299:
[----:B------:R-:W-:Y:S05]  /*2b1f0*/  BSYNC.RECONVERGENT B1 ;  /* 0x0000000000017941 */ /* 0x000fea0003800200 */
.L_x_21298:
        /* <DEDUP_REMOVED lines=10> */
[----:B------:R-:W-:Y:S02]  /*2b2a0*/  IMAD.MOV.U32 R8, RZ, RZ, R192 ;  /* 0x000000ffff087224 */ /* 0x000fe400078e00c0 */
[----:B------:R-:W-:Y:S01]  /*2b2b0*/  IMAD.MOV.U32 R26, RZ, RZ, RZ ;  /* 0x000000ffff1a7224 */ /* 0x000fe200078e00ff */
        /* <DEDUP_REMOVED lines=49> */
.L_x_21296:
[----:B------:R-:W-:Y:S05]  /*2b5d0*/  BSYNC.RECONVERGENT B0 ;  /* 0x0000000000007941 */ /* 0x000fea0003800200 */
.L_x_21295:
        /* <DEDUP_REMOVED lines=18> */
.L_x_21302:
        /* <DEDUP_REMOVED lines=13> */
.L_x_21304:
[----:B------:R-:W-:Y:S05]  /*2b7d0*/  BSYNC.RECONVERGENT B1 ;  /* 0x0000000000017941 */ /* 0x000fea0003800200 */
.L_x_21303:
        /* <DEDUP_REMOVED lines=61> */
.L_x_21301:
[----:B------:R-:W-:Y:S05]  /*2bbb0*/  BSYNC.RECONVERGENT B0 ;  /* 0x0000000000007941 */ /* 0x000fea0003800200 */
.L_x_21300:
        /* <DEDUP_REMOVED lines=23> */
.L_x_21307:
        /* <DEDUP_REMOVED lines=13> */
.L_x_21309:
[----:B------:R-:W-:Y:S05]  /*2be00*/  BSYNC.RECONVERGENT B1 ;  /* 0x0000000000017941 */ /* 0x000fea0003800200 */
.L_x_21308:
        /* <DEDUP_REMOVED lines=61> */
.L_x_21306:
[----:B------:R-:W-:Y:S05]  /*2c1e0*/  BSYNC.RECONVERGENT B0 ;  /* 0x0000000000007941 */ /* 0x000fea0003800200 */
.L_x_21305:
        /* <DEDUP_REMOVED lines=18> */
.L_x_21312:
        /* <DEDUP_REMOVED lines=15> */
.L_x_21314:
[----:B------:R-:W-:Y:S05]  /*2c400*/  BSYNC.RECONVERGENT B1 ;  /* 0x0000000000017941 */ /* 0x000fea0003800200 */
.L_x_21313:
        /* <DEDUP_REMOVED lines=61> */
.L_x_21311:
[----:B------:R-:W-:Y:S05]  /*2c7e0*/  BSYNC.RECONVERGENT B0 ;  /* 0x0000000000007941 */ /* 0x000fea0003800200 */
.L_x_21310:
        /* <DEDUP_REMOVED lines=11> */
.L_x_21234:
        /* <DEDUP_REMOVED lines=16> */
.L_x_21318:
        /* <DEDUP_REMOVED lines=13> */
.L_x_21320:
[----:B------:R-:W-:Y:S05]  /*2ca70*/  BSYNC.RECONVERGENT B1 ;  /* 0x0000000000017941 */ /* 0x000fea0003800200 */
.L_x_21319:
        /* <DEDUP_REMOVED lines=60> */
.L_x_21317:
[----:B------:R-:W-:Y:S05]  /*2ce40*/  BSYNC.RECONVERGENT B0 ;  /* 0x0000000000007941 */ /* 0x000fea0003800200 */
.L_x_21316:
[----:B------:R-:W-:Y:S01]  /*2ce50*/  ISETP.NE.AND P2, PT, R28, 0x1, PT ;  /* 0x000000011c00780c */ /* 0x000fe20003f45270 */
[----:B------:R-:W-:Y:S01]  /*2ce60*/  BSSY.RECONVERGENT B0, `(.L_x_21321) ;  /* 0x000005c000007945 */ /* 0x000fe20003800200 */
[----:B------:R-:W-:Y:S01]  /*2ce70*/  I2FP.F32.U32 R19, R19 ;  /* 0x0000001300137245 */ /* 0x000fe20000201000 */
[----:B-1----:R-:W-:-:S04]  /*2ce80*/  HFMA2 R30, -RZ, RZ, 0, 1.1920928955078125e-07 ;  /* 0x00000002ff1e7431 */ /* 0x002fc800000001ff */
[----:B------:R-:W-:Y:S01]  /*2ce90*/  FFMA.FTZ R8, R19, R190, 1.1641532182693481445e-10 ;  /* 0x2f00000013087423 */ /* 0x000fe200000100be */
[----:B-----5:R-:W-:-:S04]  /*2cea0*/  HADD2.F32 R19, -RZ, R24.H0_H0 ;  /* 0x20000018ff137230 */ /* 0x020fc80000004100 */
        /* <DEDUP_REMOVED lines=12> */
.L_x_21323:
        /* <DEDUP_REMOVED lines=13> */
.L_x_21325:
[----:B------:R-:W-:Y:S05]  /*2d040*/  BSYNC.RECONVERGENT B1 ;  /* 0x0000000000017941 */ /* 0x000fea0003800200 */
.L_x_21324:
        /* <DEDUP_REMOVED lines=61> */
.L_x_21322:
[----:B------:R-:W-:Y:S05]  /*2d420*/  BSYNC.RECONVERGENT B0 ;  /* 0x0000000000007941 */ /* 0x000fea0003800200 */
.L_x_21321:
        /* <DEDUP_REMOVED lines=18> */
.L_x_21328:
        /* <DEDUP_REMOVED lines=13> */
.L_x_21330:
[----:B------:R-:W-:Y:S05]  /*2d620*/  BSYNC.RECONVERGENT B1 ;  /* 0x0000000000017941 */ /* 0x000fea0003800200 */
.L_x_21329:
        /* <DEDUP_REMOVED lines=61> */
.L_x_21327:
[----:B------:R-:W-:Y:S05]  /*2da00*/  BSYNC.RECONVERGENT B0 ;  /* 0x0000000000007941 */ /* 0x000fea0003800200 */
.L_x_21326:
        /* <DEDUP_REMOVED lines=18> */
.L_x_21333:
        /* <DEDUP_REMOVED lines=13> */
.L_x_21335:
[----:B------:R-:W-:Y:S05]  /*2dc00*/  BSYNC.RECONVERGENT B1 ;  /* 0x0000000000017941 */ /* 0x000fea0003800200 */
.L_x_21334:
        /* <DEDUP_REMOVED lines=61> */
.L_x_21332:
[----:B------:R-:W-:Y:S05]  /*2dfe0*/  BSYNC.RECONVERGENT B0 ;  /* 0x0000000000007941 */ /* 0x000fea0003800200 */
.L_x_21331:
        /* <DEDUP_REMOVED lines=18> */
.L_x_21338:
        /* <DEDUP_REMOVED lines=13> */
.L_x_21340:
[----:B------:R-:W-:Y:S05]  /*2e1e0*/  BSYNC.RECONVERGENT B1 ;  /* 0x0000000000017941 */ /* 0x000fea0003800200 */
.L_x_21339:
        /* <DEDUP_REMOVED lines=61> */
.L_x_21337:
[----:B------:R-:W-:Y:S05]  /*2e5c0*/  BSYNC.RECONVERGENT B0 ;  /* 0x0000000000007941 */ /* 0x000fea0003800200 */
.L_x_21336:
        /* <DEDUP_REMOVED lines=17> */
.L_x_21343:
        /* <DEDUP_REMOVED lines=13> */
.L_x_21345:
[----:B------:R-:W-:Y:S05]  /*2e7b0*/  BSYNC.RECONVERGENT B1 ;  /* 0x0000000000017941 */ /* 0x000fea0003800200 */
.L_x_21344:
[----:B------:R-:W-:Y:S01]  /*2e7c0*/  IMAD.WIDE.U32 R34, R0, -0x326172a9, RZ ;  /* 0xcd9e8d5700227825 */ /* 0x000fe200078e00ff */
[----:B------:R-:W-:-:S03]  /*2e7d0*/  LOP3.LUT R196, R7, R5, R183, 0x96, !PT ;  /* 0x0000000507c47212 */ /* 0x000fc600078e96b7 */
[----:B------:R-:W-:Y:S01]  /*2e7e0*/  HFMA2 R30, -RZ, RZ, 0, 0 ;  /* 0x00000000ff1e7431 */ /* 0x000fe200000001ff */
        /* <DEDUP_REMOVED lines=58> */
.L_x_21342:
[----:B------:R-:W-:Y:S05]  /*2eb90*/  BSYNC.RECONVERGENT B0 ;  /* 0x0000000000007941 */ /* 0x000fea0003800200 */
.L_x_21341:
        /* <DEDUP_REMOVED lines=17> */
.L_x_21348:
        /* <DEDUP_REMOVED lines=13> */
.L_x_21350:
[----:B------:R-:W-:Y:S05]  /*2ed80*/  BSYNC.RECONVERGENT B1 ;  /* 0x0000000000017941 */ /* 0x000fea0003800200 */
.L_x_21349:
        /* <DEDUP_REMOVED lines=61> */
.L_x_21347:
[----:B------:R-:W-:Y:S05]  /*2f160*/  BSYNC.RECONVERGENT B0 ;  /* 0x0000000000007941 */ /* 0x000fea0003800200 */
.L_x_21346:
        /* <DEDUP_REMOVED lines=17> */
.L_x_21353:
        /* <DEDUP_REMOVED lines=13> */
.L_x_21355:
[----:B------:R-:W-:Y:S05]  /*2f350*/  BSYNC.RECONVERGENT B1 ;  /* 0x0000000000017941 */ /* 0x000fea0003800200 */
.L_x_21354:
        /* <DEDUP_REMOVED lines=61> */
.L_x_21352:
[----:B------:R-:W-:Y:S05]  /*2f730*/  BSYNC.RECONVERGENT B0 ;  /* 0x0000000000007941 */ /* 0x000fea0003800200 */
.L_x_21351:
        /* <DEDUP_REMOVED lines=37> */
.L_x_21315:
[----:B------:R-:W-:Y:S01]  /*2f990*/  ISETP.NE.AND P6, PT, R178, RZ, PT ;  /* 0x000000ffb200720c */ /* 0x000fe20003fc5270 */
[----:B------:R-:W-:Y:S01]  /*2f9a0*/  IMAD.WIDE.U32 R194, R20, 0x8, R184 ;  /* 0x0000000814c27825 */ /* 0x000fe200078e00b8 */
[----:B------:R-:W-:Y:S01]  /*2f9b0*/  SEL R179, RZ, 0x1000000, !P5 ;  /* 0x01000000ffb37807 */ /* 0x000fe20006800000 */
[----:B------:R-:W0:Y:S01]  /*2f9c0*/  @P1 LDC.64 R26, c[0x0][0x3a0] ;  /* 0x0000e800ff1a1b82 */ /* 0x000e220000000a00 */
[----:B------:R-:W-:Y:S02]  /*2f9d0*/  SEL R178, RZ, 0x10000, !P4 ;  /* 0x00010000ffb27807 */ /* 0x000fe40006000000 */
[----:B------:R-:W-:Y:S02]  /*2f9e0*/  SEL R197, RZ, 0x100, !P3 ;  /* 0x00000100ffc57807 */ /* 0x000fe40005800000 */
[----:B------:R-:W-:Y:S02]  /*2f9f0*/  ISETP.NE.AND P5, PT, R24, RZ, PT ;  /* 0x000000ff1800720c */ /* 0x000fe40003fa5270 */
[----:B------:R-:W-:Y:S01]  /*2fa00*/  ISETP.NE.AND P4, PT, R181, RZ, PT ;  /* 0x000000ffb500720c */ /* 0x000fe20003f85270 */
[----:B------:R-:W1:Y:S01]  /*2fa10*/  @P0 LDC.64 R24, c[0x0][0x398] ;  /* 0x0000e600ff180b82 */ /* 0x000e620000000a00 */
[----:B------:R-:W-:-:S02]  /*2fa20*/  ISETP.NE.AND P3, PT, R191, RZ, PT ;  /* 0x000000ffbf00720c */ /* 0x000fc40003f65270 */
[----:B------:R-:W-:Y:S02]  /*2fa30*/  SEL R19, RZ, 0x10000, !P4 ;  /* 0x00010000ff137807 */ /* 0x000fe40006000000 */
[----:B------:R-:W-:Y:S02]  /*2fa40*/  SEL R181, RZ, 0x1000000, !P3 ;  /* 0x01000000ffb57807 */ /* 0x000fe40005800000 */
[----:B------:R-:W-:Y:S02]  /*2fa50*/  SEL R8, RZ, 0x100, !P5 ;  /* 0x00000100ff087807 */ /* 0x000fe40006800000 */
[----:B------:R-:W-:Y:S01]  /*2fa60*/  LOP3.LUT R197, R197, R179, R178, 0xfe, !PT ;  /* 0x000000b3c5c57212 */ /* 0x000fe200078efeb2 */
[----:B------:R-:W-:Y:S01]  /*2fa70*/  IMAD.WIDE.U32 R178, R20, 0x20, R186 ;  /* 0x0000002014b27825 */ /* 0x000fe200078e00ba */
[----:B------:R-:W-:Y:S02]  /*2fa80*/  LOP3.LUT R8, R8, R181, R19, 0xfe, !PT ;  /* 0x000000b508087212 */ /* 0x000fe400078efe13 */
[----:B------:R-:W-:Y:S01]  /*2fa90*/  SEL R196, RZ, 0x1, !P2 ;  /* 0x00000001ffc47807 */ /* 0x000fe20005000000 */
[----:B------:R-:W-:Y:S01]  /*2faa0*/  VIADD R19, R180, 0xa0 ;  /* 0x000000a0b4137836 */ /* 0x000fe20000000000 */
[----:B------:R-:W-:Y:S01]  /*2fab0*/  SEL R181, RZ, 0x1, !P6 ;  /* 0x00000001ffb57807 */ /* 0x000fe20007000000 */
[----:B------:R2:W-:Y:S01]  /*2fac0*/  STG.E.128 desc[UR6][R178.64], R32 ;  /* 0x00000020b2007986 */ /* 0x0005e2000c101d06 */
[----:B------:R-:W-:Y:S01]  /*2fad0*/  LOP3.LUT R197, R197, R196, RZ, 0xfc, !PT ;  /* 0x000000c4c5c57212 */ /* 0x000fe200078efcff */
[C---:B------:R-:W-:Y:S01]  /*2fae0*/  IMAD.WIDE.U32 R176, R19.reuse, 0x10, R176 ;  /* 0x0000001013b07825 */ /* 0x040fe200078e00b0 */
[----:B------:R-:W-:Y:S01]  /*2faf0*/  LOP3.LUT R196, R8, R181, RZ, 0xfc, !PT ;  /* 0x000000b508c47212 */ /* 0x000fe200078efcff */
[----:B------:R2:W-:Y:S02]  /*2fb00*/  STG.E.128 desc[UR6][R178.64+0x10], R28 ;  /* 0x0000101cb2007986 */ /* 0x0005e4000c101d06 */
[----:B0-----:R-:W-:-:S02]  /*2fb10*/  @P1 IMAD.WIDE.U32 R26, R19, 0x20, R26 ;  /* 0x00000020131a1825 */ /* 0x001fc400078e001a */
[----:B------:R2:W-:Y:S02]  /*2fb20*/  STG.E.64 desc[UR6][R194.64], R196 ;  /* 0x000000c4c2007986 */ /* 0x0005e4000c101b06 */
        /* <DEDUP_REMOVED lines=22> */
.L_x_21356:
[----:B------:R1:W5:Y:S04]  /*2fc90*/  @P0 LDG.E.128 R76, desc[UR6][R24.64] ;  /* 0x00000006184c0981 */ /* 0x000368000c1e1d00 */
[----:B------:R1:W5:Y:S04]  /*2fca0*/  @P1 LDG.E.128 R72, desc[UR6][R26.64] ;  /* 0x000000061a481981 */ /* 0x000368000c1e1d00 */
[----:B------:R1:W5:Y:S04]  /*2fcb0*/  @P1 LDG.E.128 R68, desc[UR6][R26.64+0x10] ;  /* 0x000010061a441981 */ /* 0x000368000c1e1d00 */
[----:B0-2---:R-:W5:Y:S01]  /*2fcc0*/  LDG.E.128 R176, desc[UR6][R176.64] ;  /* 0x00000006b0b07981 */ /* 0x005f62000c1e1d00 */
        /* <DEDUP_REMOVED lines=17> */
.L_x_21360:
        /* <DEDUP_REMOVED lines=13> */
.L_x_21362:
[----:B------:R-:W-:Y:S05]  /*2feb0*/  BSYNC.RECONVERGENT B1 ;  /* 0x0000000000017941 */ /* 0x000fea0003800200 */
.L_x_21361:
        /* <DEDUP_REMOVED lines=60> */
.L_x_21359:
[----:B------:R-:W-:Y:S05]  /*30280*/  BSYNC.RECONVERGENT B0 ;  /* 0x0000000000007941 */ /* 0x000fea0003800200 */
.L_x_21358:
        /* <DEDUP_REMOVED lines=19> */
.L_x_21365:
        /* <DEDUP_REMOVED lines=13> */
.L_x_21367:
[----:B------:R-:W-:Y:S05]  /*30490*/  BSYNC.RECONVERGENT B1 ;  /* 0x0000000000017941 */ /* 0x000fea0003800200 */
.L_x_21366:
        /* <DEDUP_REMOVED lines=61> */
.L_x_21364:
[----:B------:R-:W-:Y:S05]  /*30870*/  BSYNC.RECONVERGENT B0 ;  /* 0x0000000000007941 */ /* 0x000fea0003800200 */
.L_x_21363:
        /* <DEDUP_REMOVED lines=8> */
[----:B-1----:R-:W-:Y:S01]  /*30900*/  FSEL R24, R13, RZ, !P2 ;  /* 0x000000ff0d187208 */ /* 0x002fe20005000000 */
        /* <DEDUP_REMOVED lines=14> */
.L_x_21370:
        /* <DEDUP_REMOVED lines=13> */
.L_x_21372:
[----:B------:R-:W-:Y:S05]  /*30ac0*/  BSYNC.RECONVERGENT B1 ;  /* 0x0000000000017941 */ /* 0x000fea0003800200 */
.L_x_21371:
        /* <DEDUP_REMOVED lines=61> */
.L_x_21369:
[----:B------:R-:W-:Y:S05]  /*30ea0*/  BSYNC.RECONVERGENT B0 ;  /* 0x0000000000007941 */ /* 0x000fea0003800200 */
.L_x_21368:
        /* <DEDUP_REMOVED lines=19> */
.L_x_21375:
        /* <DEDUP_REMOVED lines=13> */
.L_x_21377:
[----:B------:R-:W-:Y:S05]  /*310b0*/  BSYNC.RECONVERGENT B1 ;  /* 0x0000000000017941 */ /* 0x000fea0003800200 */
.L_x_21376:
        /* <DEDUP_REMOVED lines=61> */
.L_x_21374:
[----:B------:R-:W-:Y:S05]  /*31490*/  BSYNC.RECONVERGENT B0 ;  /* 0x0000000000007941 */ /* 0x000fea0003800200 */
.L_x_21373:
[----:B------:R-:W-:Y:S01]  /*314a0*/  I2FP.F32.U32 R13, R12 ;  /* 0x0000000c000d7245 */ /* 0x000fe20000201000 */
[----:B------:R-:W-:Y:S01]  /*314b0*/  HADD2.F32 R15, -RZ, R76.H1_H1 ;  /* 0x3000004cff0f7230 */ /* 0x000fe20000004100 */
        /* <DEDUP_REMOVED lines=21> */
.L_x_21380:
        /* <DEDUP_REMOVED lines=13> */
.L_x_21382:
[----:B------:R-:W-:Y:S05]  /*316e0*/  BSYNC.RECONVERGENT B1 ;  /* 0x0000000000017941 */ /* 0x000fea0003800200 */
.L_x_21381:
        /* <DEDUP_REMOVED lines=61> */
.L_x_21379:
[----:B------:R-:W-:Y:S05]  /*31ac0*/  BSYNC.RECONVERGENT B0 ;  /* 0x0000000000007941 */ /* 0x000fea0003800200 */
.L_x_21378:
        /* <DEDUP_REMOVED lines=19> */
.L_x_21385:
        /* <DEDUP_REMOVED lines=13> */
.L_x_21387:
[----:B------:R-:W-:Y:S05]  /*31cd0*/  BSYNC.RECONVERGENT B1 ;  /* 0x0000000000017941 */ /* 0x000fea0003800200 */
.L_x_21386:
        /* <DEDUP_REMOVED lines=61> */
.L_x_21384:
[----:B------:R-:W-:Y:S05]  /*320b0*/  BSYNC.RECONVERGENT B0 ;  /* 0x0000000000007941 */ /* 0x000fea0003800200 */
.L_x_21383:
        /* <DEDUP_REMOVED lines=23> */
.L_x_21390:
        /* <DEDUP_REMOVED lines=13> */
.L_x_21392:
[----:B------:R-:W-:Y:S05]  /*32300*/  BSYNC.RECONVERGENT B1 ;  /* 0x0000000000017941 */ /* 0x000fea0003800200 */
.L_x_21391:
        /* <DEDUP_REMOVED lines=61> */
.L_x_21389:
[----:B------:R-:W-:Y:S05]  /*326e0*/  BSYNC.RECONVERGENT B0 ;  /* 0x0000000000007941 */ /* 0x000fea0003800200 */
.L_x_21388:
        /* <DEDUP_REMOVED lines=19> */
.L_x_21395:
        /* <DEDUP_REMOVED lines=13> */
.L_x_21397:
[----:B------:R-:W-:Y:S05]  /*328f0*/  BSYNC.RECONVERGENT B1 ;  /* 0x0000000000017941 */ /* 0x000fea0003800200 */
.L_x_21396:
        /* <DEDUP_REMOVED lines=61> */
.L_x_21394:
[----:B------:R-:W-:Y:S05]  /*32cd0*/  BSYNC.RECONVERGENT B0 ;  /* 0x0000000000007941 */ /* 0x000fea0003800200 */
.L_x_21393:
        /* <DEDUP_REMOVED lines=23> */
.L_x_21400:
        /* <DEDUP_REMOVED lines=13> */
.L_x_21402:
[----:B------:R-:W-:Y:S05]  /*32f20*/  BSYNC.RECONVERGENT B1 ;  /* 0x0000000000017941 */ /* 0x000fea0003800200 */
.L_x_21401:
        /* <DEDUP_REMOVED lines=61> */
.L_x_21399:
[----:B------:R-:W-:Y:S05]  /*33300*/  BSYNC.RECONVERGENT B0 ;  /* 0x0000000000007941 */ /* 0x000fea0003800200 */
.L_x_21398:
        /* <DEDUP_REMOVED lines=18> */
.L_x_21405:
        /* <DEDUP_REMOVED lines=13> */
.L_x_21407:
[----:B------:R-:W-:Y:S05]  /*33500*/  BSYNC.RECONVERGENT B1 ;  /* 0x0000000000017941 */ /* 0x000fea0003800200 */
.L_x_21406:
        /* <DEDUP_REMOVED lines=61> */
.L_x_21404:
[----:B------:R-:W-:Y:S05]  /*338e0*/  BSYNC.RECONVERGENT B0 ;  /* 0x0000000000007941 */ /* 0x000fea0003800200 */
.L_x_21403:
[----:B------:R-:W-:Y:S01]  /*338f0*/  I2FP.F32.U32 R15, R16 ;  /* 0x00000010000f7245 */ /* 0x000fe20000201000 */
[----:B------:R-:W-:Y:S01]  /*33900*/  HADD2.F32 R17, -RZ, R78.H0_H0 ;  /* 0x2000004eff117230 */ /* 0x000fe20000004100 */
[----:B------:R-:W-:Y:S01]  /*33910*/  BSSY.RECONVERGENT B0, `(.L_x_21408) ;  /* 0x0000061000007945 */ /* 0x000fe20003800200 */
[----:B------:R-:W-:Y:S02]  /*33920*/  IMAD.MOV.U32 R181, RZ, RZ, 0x2 ;  /* 0x00000002ffb57424 */ /* 0x000fe400078e00ff */
[----:B------:R-:W-:Y:S01]  /*33930*/  FFMA.FTZ R16, R15, R190, 1.1641532182693481445e-10 ;  /* 0x2f0000000f107423 */ /* 0x000fe200000100be */
[----:B------:R-:W-:-:S04]  /*33940*/  FMUL.FTZ R17, R17, R188 ;  /* 0x000000bc11117220 */ /* 0x000fc80000410000 */
[----:B------:R-:W-:Y:S02]  /*33950*/  FSETP.GTU.FTZ.AND P3, PT, R16, R189, PT ;  /* 0x000000bd1000720b */ /* 0x000fe40003f7c000 */
[----:B------:R-:W-:Y:S02]  /*33960*/  MOV R16, R10 ;  /* 0x0000000a00107202 */ /* 0x000fe40000000f00 */
[----:B------:R-:W-:Y:S02]  /*33970*/  FSEL R176, R17, RZ, !P3 ;  /* 0x000000ff11b07208 */ /* 0x000fe40005800000 */
[----:B------:R-:W-:Y:S02]  /*33980*/  SEL R15, RZ, 0x1, P3 ;  /* 0x00000001ff0f7807 */ /* 0x000fe40001800000 */
[----:B------:R-:W-:Y:S02]  /*33990*/  ISETP.NE.AND P3, PT, R177, 0x1, PT ;  /* 0x00000001b100780c */ /* 0x000fe40003f65270 */
[----:B------:R-:W-:-:S02]  /*339a0*/  FSEL R17, R14, RZ, P2 ;  /* 0x000000ff0e117208 */ /* 0x000fc40001000000 */
[----:B------:R-:W-:-:S03]  /*339b0*/  PRMT R14, R15, 0x7610, R14 ;  /* 0x000076100f0e7816 */ /* 0x000fc6000000000e */
[----:B------:R-:W-:-:S04]  /*339c0*/  FADD.FTZ R176, R176, R17 ;  /* 0x00000011b0b07221 */ /* 0x000fc80000010000 */
        /* <DEDUP_REMOVED lines=10> */
.L_x_21410:
        /* <DEDUP_REMOVED lines=13> */
.L_x_21412:
[----:B------:R-:W-:Y:S05]  /*33b40*/  BSYNC.RECONVERGENT B1 ;  /* 0x0000000000017941 */ /* 0x000fea0003800200 */
.L_x_21411:
        /* <DEDUP_REMOVED lines=61> */
.L_x_21409:
[----:B------:R-:W-:Y:S05]  /*33f20*/  BSYNC.RECONVERGENT B0 ;  /* 0x0000000000007941 */ /* 0x000fea0003800200 */
.L_x_21408:
        /* <DEDUP_REMOVED lines=18> */
.L_x_21415:
        /* <DEDUP_REMOVED lines=13> */
.L_x_21417:
[----:B------:R-:W-:Y:S05]  /*34120*/  BSYNC.RECONVERGENT B1 ;  /* 0x0000000000017941 */ /* 0x000fea0003800200 */
.L_x_21416:
        /* <DEDUP_REMOVED lines=59> */
[----:B------:R-:W-:Y:S01]  /*344e0*/  LOP3.LUT R4, R17, R4, R197, 0x96, !PT ;  /* 0x0000000411047212 */ /* 0x000fe200078e96c5 */
[----:B------:R-:W-:-:S07]  /*344f0*/  IMAD.MOV.U32 R8, RZ, RZ, R196 ;  /* 0x000000ffff087224 */ /* 0x000fce00078e00c4 */
.L_x_21414:
[----:B------:R-:W-:Y:S05]  /*34500*/  BSYNC.RECONVERGENT B0 ;  /* 0x0000000000007941 */ /* 0x000fea0003800200 */
.L_x_21413:
[----:B------:R-:W-:Y:S01]  /*34510*/  I2FP.F32.U32 R17, R177 ;  /* 0x000000b100117245 */ /* 0x000fe20000201000 */
[----:B------:R-:W-:Y:S01]  /*34520*/  HADD2.F32 R177, -RZ, R78.H1_H1 ;  /* 0x3000004effb17230 */ /* 0x000fe20000004100 */
        /* <DEDUP_REMOVED lines=22> */
.L_x_21420:
        /* <DEDUP_REMOVED lines=13> */
.L_x_21422:
[----:B------:R-:W-:Y:S05]  /*34760*/  BSYNC.RECONVERGENT B1 ;  /* 0x0000000000017941 */ /* 0x000fea0003800200 */
.L_x_21421:
        /* <DEDUP_REMOVED lines=61> */
.L_x_21419:
[----:B------:R-:W-:Y:S05]  /*34b40*/  BSYNC.RECONVERGENT B0 ;  /* 0x0000000000007941 */ /* 0x000fea0003800200 */
.L_x_21418:
        /* <DEDUP_REMOVED lines=18> */
.L_x_21425:
        /* <DEDUP_REMOVED lines=13> */
.L_x_21427:
[----:B------:R-:W-:Y:S05]  /*34d40*/  BSYNC.RECONVERGENT B1 ;  /* 0x0000000000017941 */ /* 0x000fea0003800200 */
.L_x_21426:
        /* <DEDUP_REMOVED lines=61> */
.L_x_21424:
[----:B------:R-:W-:Y:S05]  /*35120*/  BSYNC.RECONVERGENT B0 ;  /* 0x0000000000007941 */ /* 0x000fea0003800200 */
.L_x_21423:
        /* <DEDUP_REMOVED lines=24> */
.L_x_21430:
        /* <DEDUP_REMOVED lines=13> */
.L_x_21432:
[----:B------:R-:W-:Y:S05]  /*35380*/  BSYNC.RECONVERGENT B1 ;  /* 0x0000000000017941 */ /* 0x000fea0003800200 */
.L_x_21431:
        /* <DEDUP_REMOVED lines=61> */
.L_x_21429:
[----:B------:R-:W-:Y:S05]  /*35760*/  BSYNC.RECONVERGENT B0 ;  /* 0x0000000000007941 */ /* 0x000fea0003800200 */
.L_x_21428:
        /* <DEDUP_REMOVED lines=18> */
.L_x_21435:
        /* <DEDUP_REMOVED lines=15> */
.L_x_21437:
[----:B------:R-:W-:Y:S05]  /*35980*/  BSYNC.RECONVERGENT B1 ;  /* 0x0000000000017941 */ /* 0x000fea0003800200 */
.L_x_21436:
        /* <DEDUP_REMOVED lines=59> */
[----:B------:R-:W-:Y:S01]  /*35d40*/  LOP3.LUT R4, R179, R4, R203, 0x96, !PT ;  /* 0x00000004b3047212 */ /* 0x000fe200078e96cb */
[----:B------:R-:W-:-:S07]  /*35d50*/  IMAD.MOV.U32 R8, RZ, RZ, R202 ;  /* 0x000000ffff087224 */ /* 0x000fce00078e00ca */
.L_x_21434:
[----:B------:R-:W-:Y:S05]  /*35d60*/  BSYNC.RECONVERGENT B0 ;  /* 0x0000000000007941 */ /* 0x000fea0003800200 */
.L_x_21433:
        /* <DEDUP_REMOVED lines=12> */
.L_x_21357:
        /* <DEDUP_REMOVED lines=16> */
.L_x_21441:
        /* <DEDUP_REMOVED lines=13> */
.L_x_21443:
[----:B------:R-:W-:Y:S05]  /*36000*/  BSYNC.RECONVERGENT B1 ;  /* 0x0000000000017941 */ /* 0x000fea0003800200 */
.L_x_21442:
        /* <DEDUP_REMOVED lines=58> */
[----:B------:R-:W-:Y:S01]  /*363b0*/  HFMA2 R26, -RZ, RZ, 0, 0 ;  /* 0x00000000ff1a7431 */ /* 0x000fe200000001ff */
[----:B------:R-:W-:Y:S01]  /*363c0*/  LOP3.LUT R4, R25, R4, R27, 0x96, !PT ;  /* 0x0000000419047212 */ /* 0x000fe200078e961b */
[----:B------:R-:W-:-:S07]  /*363d0*/  IMAD.MOV.U32 R24, RZ, RZ, R192 ;  /* 0x000000ffff187224 */ /* 0x000fce00078e00c0 */
.L_x_21440:
[----:B------:R-:W-:Y:S05]  /*363e0*/  BSYNC.RECONVERGENT B0 ;  /* 0x0000000000007941 */ /* 0x000fea0003800200 */
.L_x_21439:
[----:B------:R-:W-:Y:S01]  /*363f0*/  ISETP.NE.AND P2, PT, R26, 0x1, PT ;  /* 0x000000011a00780c */ /* 0x000fe20003f45270 */
[----:B------:R-:W-:Y:S01]  /*36400*/  BSSY.RECONVERGENT B0, `(.L_x_21444) ;  /* 0x000005c000007945 */ /* 0x000fe20003800200 */
[----:B------:R-:W-:Y:S01]  /*36410*/  I2FP.F32.U32 R25, R24 ;  /* 0x0000001800197245 */ /* 0x000fe20000201000 */
[----:B------:R-:W-:-:S04]  /*36420*/  IMAD.MOV.U32 R181, RZ, RZ, 0x2 ;  /* 0x00000002ffb57424 */ /* 0x000fc800078e00ff */
        /* <DEDUP_REMOVED lines=14> */
.L_x_21446:
        /* <DEDUP_REMOVED lines=13> */
.L_x_21448:
[----:B------:R-:W-:Y:S05]  /*365e0*/  BSYNC.RECONVERGENT B1 ;  /* 0x0000000000017941 */ /* 0x000fea0003800200 */
.L_x_21447:
        /* <DEDUP_REMOVED lines=61> */
.L_x_21445:
[----:B------:R-:W-:Y:S05]  /*369c0*/  BSYNC.RECONVERGENT B0 ;  /* 0x0000000000007941 */ /* 0x000fea0003800200 */
.L_x_21444:
        /* <DEDUP_REMOVED lines=18> */
.L_x_21451:
        /* <DEDUP_REMOVED lines=13> */
.L_x_21453:
[----:B------:R-:W-:Y:S05]  /*36bc0*/  BSYNC.RECONVERGENT B1 ;  /* 0x0000000000017941 */ /* 0x000fea0003800200 */
.L_x_21452:
        /* <DEDUP_REMOVED lines=61> */
.L_x_21450:
[----:B------:R-:W-:Y:S05]  /*36fa0*/  BSYNC.RECONVERGENT B0 ;  /* 0x0000000000007941 */ /* 0x000fea0003800200 */
.L_x_21449:
[----:B------:R-:W-:Y:S01]  /*36fb0*/  ISETP.NE.AND P2, PT, R26, 0x1, PT ;  /* 0x000000011a00780c */ /* 0x000fe20003f45270 */
[----:B------:R-:W-:Y:S01]  /*36fc0*/  BSSY.RECONVERGENT B0, `(.L_x_21454) ;  /* 0x000005c000007945 */ /* 0x000fe20003800200 */
[----:B------:R-:W-:Y:S01]  /*36fd0*/  I2FP.F32.U32 R181, R24 ;  /* 0x0000001800b57245 */ /* 0x000fe20000201000 */
[----:B------:R-:W-:Y:S02]  /*36fe0*/  HADD2.F32 R191, -RZ, R177.H0_H0 ;  /* 0x200000b1ffbf7230 */ /* 0x000fe40000004100 */
        /* <DEDUP_REMOVED lines=14> */
.L_x_21456:
        /* <DEDUP_REMOVED lines=13> */
.L_x_21458:
[----:B------:R-:W-:Y:S05]  /*371a0*/  BSYNC.RECONVERGENT B1 ;  /* 0x0000000000017941 */ /* 0x000fea0003800200 */
.L_x_21457:
        /* <DEDUP_REMOVED lines=61> */
.L_x_21455:
[----:B------:R-:W-:Y:S05]  /*37580*/  BSYNC.RECONVERGENT B0 ;  /* 0x0000000000007941 */ /* 0x000fea0003800200 */
.L_x_21454:
        /* <DEDUP_REMOVED lines=18> */
.L_x_21461:
        /* <DEDUP_REMOVED lines=13> */
.L_x_21463:
[----:B------:R-:W-:Y:S05]  /*37780*/  BSYNC.RECONVERGENT B1 ;  /* 0x0000000000017941 */ /* 0x000fea0003800200 */
.L_x_21462:
        /* <DEDUP_REMOVED lines=61> */
.L_x_21460:
[----:B------:R-:W-:Y:S05]  /*37b60*/  BSYNC.RECONVERGENT B0 ;  /* 0x0000000000007941 */ /* 0x000fea0003800200 */
.L_x_21459:
[----:B------:R-:W-:Y:S01]  /*37b70*/  ISETP.NE.AND P3, PT, R26, 0x1, PT ;  /* 0x000000011a00780c */ /* 0x000fe20003f65270 */
[----:B------:R-:W-:Y:S01]  /*37b80*/  BSSY.RECONVERGENT B0, `(.L_x_21464) ;  /* 0x000005b000007945 */ /* 0x000fe20003800200 */
[----:B------:R-:W-:Y:S01]  /*37b90*/  I2FP.F32.U32 R181, R24 ;  /* 0x0000001800b57245 */ /* 0x000fe20000201000 */
[----:B------:R-:W-:Y:S02]  /*37ba0*/  HADD2.F32 R193, -RZ, R178.H0_H0 ;  /* 0x200000b2ffc17230 */ /* 0x000fe40000004100 */
        /* <DEDUP_REMOVED lines=13> */
.L_x_21466:
        /* <DEDUP_REMOVED lines=13> */
.L_x_21468:
[----:B------:R-:W-:Y:S05]  /*37d50*/  BSYNC.RECONVERGENT B1 ;  /* 0x0000000000017941 */ /* 0x000fea0003800200 */
.L_x_21467:
        /* <DEDUP_REMOVED lines=61> */
.L_x_21465:
[----:B------:R-:W-:Y:S05]  /*38130*/  BSYNC.RECONVERGENT B0 ;  /* 0x0000000000007941 */ /* 0x000fea0003800200 */
.L_x_21464:
[----:B------:R-:W-:Y:S01]  /*38140*/  ISETP.NE.AND P4, PT, R176, 0x1, PT ;  /* 0x00000001b000780c */ /* 0x000fe20003f85270 */
[----:B------:R-:W-:Y:S01]  /*38150*/  HADD2.F32 R195, -RZ, R178.H1_H1 ;  /* 0x300000b2ffc37230 */ /* 0x000fe20000004100 */
[----:B------:R-:W-:Y:S01]  /*38160*/  I2FP.F32.U32 R181, R24 ;  /* 0x0000001800b57245 */ /* 0x000fe20000201000 */
[----:B------:R-:W-:Y:S01]  /*38170*/  BSSY.RECONVERGENT B0, `(.L_x_21469) ;  /* 0x0000059000007945 */ /* 0x000fe20003800200 */
[----:B------:R-:W-:Y:S02]  /*38180*/  HFMA2 R178, -RZ, RZ, 0, 1.1920928955078125e-07 ;  /* 0x00000002ffb27431 */ /* 0x000fe400000001ff */
        /* <DEDUP_REMOVED lines=12> */
.L_x_21471:
        /* <DEDUP_REMOVED lines=13> */
.L_x_21473:
[----:B------:R-:W-:Y:S05]  /*38320*/  BSYNC.RECONVERGENT B1 ;  /* 0x0000000000017941 */ /* 0x000fea0003800200 */
.L_x_21472:
        /* <DEDUP_REMOVED lines=58> */
[----:B------:R-:W-:Y:S01]  /*386d0*/  IMAD.MOV.U32 R10, RZ, RZ, R4 ;  /* 0x000000ffff0a7224 */ /* 0x000fe200078e0004 */
[----:B------:R-:W-:Y:S01]  /*386e0*/  LOP3.LUT R4, R197, R196, R205, 0x96, !PT ;  /* 0x000000c4c5047212 */ /* 0x000fe200078e96cd */
[----:B------:R-:W-:-:S07]  /*386f0*/  IMAD.MOV.U32 R8, RZ, RZ, R204 ;  /* 0x000000ffff087224 */ /* 0x000fce00078e00cc */
.L_x_21470:
[----:B------:R-:W-:Y:S05]  /*38700*/  BSYNC.RECONVERGENT B0 ;  /* 0x0000000000007941 */ /* 0x000fea0003800200 */
.L_x_21469:
[----:B------:R-:W-:Y:S01]  /*38710*/  ISETP.NE.AND P5, PT, R178, 0x1, PT ;  /* 0x00000001b200780c */ /* 0x000fe20003fa5270 */
[----:B------:R-:W-:Y:S01]  /*38720*/  BSSY.RECONVERGENT B0, `(.L_x_21474) ;  /* 0x000005b000007945 */ /* 0x000fe20003800200 */
[----:B------:R-:W-:Y:S01]  /*38730*/  I2FP.F32.U32 R181, R26 ;  /* 0x0000001a00b57245 */ /* 0x000fe20000201000 */
[----:B------:R-:W-:Y:S01]  /*38740*/  HADD2.F32 R199, -RZ, R179.H0_H0 ;  /* 0x200000b3ffc77230 */ /* 0x000fe20000004100 */
[----:B------:R-:W-:-:S03]  /*38750*/  MOV R26, R10 ;  /* 0x0000000a001a7202 */ /* 0x000fc60000000f00 */
        /* <DEDUP_REMOVED lines=12> */
.L_x_21476:
        /* <DEDUP_REMOVED lines=13> */
.L_x_21478:
[----:B------:R-:W-:Y:S05]  /*388f0*/  BSYNC.RECONVERGENT B1 ;  /* 0x0000000000017941 */ /* 0x000fea0003800200 */
.L_x_21477:
        /* <DEDUP_REMOVED lines=61> */
.L_x_21475:
[----:B------:R-:W-:Y:S05]  /*38cd0*/  BSYNC.RECONVERGENT B0 ;  /* 0x0000000000007941 */ /* 0x000fea0003800200 */
.L_x_21474:
[----:B------:R-:W-:Y:S01]  /*38ce0*/  P2R R176, PR, RZ, 0x2 ;  /* 0x00000002ffb07803 */ /* 0x000fe20000000000 */
[----:B------:R-:W-:Y:S01]  /*38cf0*/  FMUL.FTZ R25, R25, R188 ;  /* 0x000000bc19197220 */ /* 0x000fe20000410000 */
[----:B------:R-:W-:Y:S01]  /*38d00*/  I2FP.F32.U32 R197, R26 ;  /* 0x0000001a00c57245 */ /* 0x000fe20000201000 */
[----:B------:R-:W-:Y:S01]  /*38d10*/  HADD2.F32 R201, -RZ, R179.H1_H1 ;  /* 0x300000b3ffc97230 */ /* 0x000fe20000004100 */
[----:B------:R-:W-:Y:S01]  /*38d20*/  ISETP.NE.AND P1, PT, R192, RZ, PT ;  /* 0x000000ffc000720c */ /* 0x000fe20003f25270 */
[-C--:B------:R-:W-:Y:S01]  /*38d30*/  FMUL.FTZ R27, R27, R188.reuse ;  /* 0x000000bc1b1b7220 */ /* 0x080fe20000410000 */
[----:B------:R-:W-:Y:S01]  /*38d40*/  P2R R196, PR, RZ, 0x1 ;  /* 0x00000001ffc47803 */ /* 0x000fe20000000000 */
[----:B------:R-:W-:Y:S01]  /*38d50*/  FMUL.FTZ R179, R177, R188 ;  /* 0x000000bcb1b37220 */ /* 0x000fe20000410000 */
[----:B------:R-:W-:Y:S01]  /*38d60*/  ISETP.NE.AND P0, PT, R194, RZ, PT ;  /* 0x000000ffc200720c */ /* 0x000fe20003f05270 */
[----:B------:R-:W-:Y:S01]  /*38d70*/  FFMA.FTZ R190, R197, R190, 1.1641532182693481445e-10 ;  /* 0x2f000000c5be7423 */ /* 0x000fe200000100be */
[----:B------:R-:W-:Y:S01]  /*38d80*/  ISETP.NE.AND P5, PT, R200, RZ, PT ;  /* 0x000000ffc800720c */ /* 0x000fe20003fa5270 */
        /* <DEDUP_REMOVED lines=9> */
[----:B------:R-:W-:Y:S02]  /*38e20*/  ISETP.NE.AND P6, PT, R198, RZ, PT ;  /* 0x000000ffc600720c */ /* 0x000fe40003fc5270 */
        /* <DEDUP_REMOVED lines=16> */
.L_x_21438:
        /* <DEDUP_REMOVED lines=11> */
[----:B------:R-:W-:-:S03]  /*38fe0*/  ISETP.NE.AND P1, PT, R192, RZ, PT ;  /* 0x000000ffc000720c */ /* 0x000fc60003f25270 */
[----:B------:R-:W-:Y:S01]  /*38ff0*/  FADD.FTZ R189, R188, R63 ;  /* 0x0000003fbcbd7221 */ /* 0x000fe20000010000 */
[----:B------:R-:W-:Y:S01]  /*39000*/  SEL R194, RZ, 0x100, !P3 ;  /* 0x00000100ffc27807 */ /* 0x000fe20005800000 */
        /* <DEDUP_REMOVED lines=48> */
[----:B------:R-:W-:Y:S02]  /*39310*/  LOP3.LUT R189, R194, R189, RZ, 0xfc, !PT ;  /* 0x000000bdc2bd7212 */ /* 0x000fe400078efcff */
[----:B------:R-:W-:Y:S01]  /*39320*/  LOP3.LUT R188, R192, R193, RZ, 0xfc, !PT ;  /* 0x000000c1c0bc7212 */ /* 0x000fe200078efcff */
[----:B------:R-:W-:-:S04]  /*39330*/  FADD.FTZ R190, R191, R26 ;  /* 0x0000001abfbe7221 */ /* 0x000fc80000010000 */
[----:B------:R1:W-:Y:S01]  /*39340*/  STG.E.64 desc[UR6][R184.64], R188 ;  /* 0x000000bcb8007986 */ /* 0x0003e2000c101b06 */
        /* <DEDUP_REMOVED lines=25> */
.L_x_21479:
[----:B------:R-:W-:Y:S01]  /*394e0*/  UMOV UR13, 0xffffffff ;  /* 0xffffffff000d7882 */ /* 0x000fe20000000000 */
[----:B------:R-:W-:Y:S02]  /*394f0*/  FADD.FTZ R192, R192, R179 ;  /* 0x000000b3c0c07221 */ /* 0x000fe40000010000 */
[----:B------:R-:W-:Y:S05]  /*39500*/  BRA.DIV UR13, `(.L_x_21480) ;  /* 0x000000260d487947 */ /* 0x000fea000b800000 */
[----:B0-----:R-:W0:Y:S02]  /*39510*/  SHFL.BFLY PT, R185, R192, 0x1, 0x1f ;  /* 0x0c201f00c0b97f89 */ /* 0x001e2400000e0000 */
        /* <DEDUP_REMOVED lines=116> */
.L_x_21493:
[----:B------:R-:W-:Y:S01]  /*39c60*/  FMUL.FTZ R184, R188, R188 ;  /* 0x000000bcbcb87220 */ /* 0x000fe20000410000 */
[----:B------:R-:W-:Y:S01]  /*39c70*/  ISETP.NE.AND P2, PT, RZ, UR5, PT ;  /* 0x00000005ff007c0c */ /* 0x000fe2000bf45270 */
[----:B01----:R-:W-:Y:S01]  /*39c80*/  FADD.FTZ R190, R190, R191 ;  /* 0x000000bfbebe7221 */ /* 0x003fe20000010000 */
[----:B------:R-:W-:Y:S01]  /*39c90*/  HADD2.F32 R198, -RZ, R172.H1_H1 ;  /* 0x300000acffc67230 */ /* 0x000fe20000004100 */
[----:B------:R-:W0:Y:S01]  /*39ca0*/  @!P1 LDC.64 R246, c[0x0][0x3c8] ;  /* 0x0000f200fff69b82 */ /* 0x000e220000000a00 */
[----:B------:R-:W-:Y:S01]  /*39cb0*/  FSEL R184, R184, RZ, P2 ;  /* 0x000000ffb8b87208 */ /* 0x000fe20001000000 */
[----:B------:R-:W-:Y:S01]  /*39cc0*/  FFMA.FTZ R185, R190, R185, UR10 ;  /* 0x0000000abeb97e23 */ /* 0x000fe200080100b9 */
[----:B------:R-:W-:Y:S01]  /*39cd0*/  FSEL R189, R188, RZ, !P2 ;  /* 0x000000ffbcbd7208 */ /* 0x000fe20005000000 */
[----:B------:R-:W-:Y:S02]  /*39ce0*/  HADD2.F32 R200, -RZ, R173.H1_H1 ;  /* 0x300000adffc87230 */ /* 0x000fe40000004100 */
[----:B------:R-:W-:Y:S01]  /*39cf0*/  FADD.FTZ R184, R185, R184 ;  /* 0x000000b8b9b87221 */ /* 0x000fe20000010000 */
[----:B------:R-:W-:-:S02]  /*39d00*/  HADD2.F32 R190, -RZ, R149.H1_H1 ;  /* 0x30000095ffbe7230 */ /* 0x000fc40000004100 */
        /* <DEDUP_REMOVED lines=16> */
[C---:B------:R-:W-:Y:S01]  /*39e10*/  FADD.FTZ R25, -R189.reuse, R26 ;  /* 0x0000001abd197221 */ /* 0x040fe20000010100 */
[----:B------:R-:W-:Y:S02]  /*39e20*/  HADD2.F32 R36, -RZ, R148.H0_H0 ;  /* 0x20000094ff247230 */ /* 0x000fe40000004100 */
[----:B------:R-:W-:Y:S01]  /*39e30*/  FADD.FTZ R239, -R189, R62 ;  /* 0x0000003ebdef7221 */ /* 0x000fe20000010100 */
[----:B------:R-:W-:Y:S02]  /*39e40*/  HADD2.F32 R24, -RZ, R80.H0_H0 ;  /* 0x20000050ff187230 */ /* 0x000fe40000004100 */
[----:B-1----:R-:W-:Y:S01]  /*39e50*/  FMUL.FTZ R191, R192, R191 ;  /* 0x000000bfc0bf7220 */ /* 0x002fe20000410000 */
[----:B------:R-:W-:-:S02]  /*39e60*/  HADD2.F32 R26, -RZ, R104.H1_H1 ;  /* 0x30000068ff1a7230 */ /* 0x000fc40000004100 */
[C---:B------:R-:W-:Y:S01]  /*39e70*/  FMUL.FTZ R199, R192.reuse, R199 ;  /* 0x000000c7c0c77220 */ /* 0x040fe20000410000 */
[----:B------:R-:W-:Y:S01]  /*39e80*/  FMUL.FTZ R239, R192, R239 ;  /* 0x000000efc0ef7220 */ /* 0x000fe20000410000 */
[C---:B------:R-:W-:Y:S01]  /*39e90*/  FFMA.FTZ R197, R191.reuse, R28, R30 ;  /* 0x0000001cbfc57223 */ /* 0x040fe2000001001e */
[----:B------:R-:W-:Y:S01]  /*39ea0*/  FFMA.FTZ R36, R191, R36, R24 ;  /* 0x00000024bf247223 */ /* 0x000fe20000010018 */
[----:B------:R-:W-:Y:S02]  /*39eb0*/  HADD2.F32 R24, -RZ, R148.H1_H1 ;  /* 0x30000094ff187230 */ /* 0x000fe40000004100 */
[----:B------:R-:W-:Y:S01]  /*39ec0*/  FFMA.FTZ R198, R199, R198, R26 ;  /* 0x000000c6c7c67223 */ /* 0x000fe2000001001a */
[----:B------:R-:W-:Y:S02]  /*39ed0*/  HADD2.F32 R28, -RZ, R80.H1_H1 ;  /* 0x30000050ff1c7230 */ /* 0x000fe40000004100 */
[----:B------:R-:W-:Y:S01]  /*39ee0*/  FADD.FTZ R185, -R189, R37 ;  /* 0x00000025bdb97221 */ /* 0x000fe20000010100 */
        /* <DEDUP_REMOVED lines=9> */
[C---:B------:R-:W-:Y:S01]  /*39f80*/  FADD.FTZ R231, -R189.reuse, R57 ;  /* 0x00000039bde77221 */ /* 0x040fe20000010100 */
[----:B------:R-:W-:Y:S01]  /*39f90*/  FADD.FTZ R57, -R189, R34 ;  /* 0x00000022bd397221 */ /* 0x000fe20000010100 */
[----:B------:R-:W-:Y:S01]  /*39fa0*/  FFMA.FTZ R37, R239, R24, R28 ;  /* 0x00000018ef257223 */ /* 0x000fe2000001001c */
[----:B------:R-:W-:Y:S02]  /*39fb0*/  HADD2.F32 R24, -RZ, R81.H1_H1 ;  /* 0x30000051ff187230 */ /* 0x000fe40000004100 */
[----:B------:R-:W-:Y:S01]  /*39fc0*/  FFMA.FTZ R200, R241, R200, R26 ;  /* 0x000000c8f1c87223 */ /* 0x000fe2000001001a */
[----:B------:R-:W-:Y:S02]  /*39fd0*/  HADD2.F32 R34, -RZ, R174.H0_H0 ;  /* 0x200000aeff227230 */ /* 0x000fe40000004100 */
[C---:B------:R-:W-:Y:S01]  /*39fe0*/  FADD.FTZ R211, -R189.reuse, R51 ;  /* 0x00000033bdd37221 */ /* 0x040fe20000010100 */
[----:B------:R-:W-:Y:S02]  /*39ff0*/  HADD2.F32 R26, -RZ, R106.H0_H0 ;  /* 0x2000006aff1a7230 */ /* 0x000fe40000004100 */
[----:B------:R-:W-:Y:S01]  /*3a000*/  FMUL.FTZ R237, R192, R237 ;  /* 0x000000edc0ed7220 */ /* 0x000fe20000410000 */
[C---:B------:R-:W-:Y:S01]  /*3a010*/  FADD.FTZ R201, -R189.reuse, R65 ;  /* 0x00000041bdc97221 */ /* 0x040fe20000010100 */
[C---:B------:R-:W-:Y:S01]  /*3a020*/  FADD.FTZ R195, -R189.reuse, R41 ;  /* 0x00000029bdc37221 */ /* 0x040fe20000010100 */
[----:B------:R-:W-:Y:S01]  /*3a030*/  FADD.FTZ R51, -R189, R38 ;  /* 0x00000026bd337221 */ /* 0x000fe20000010100 */
[----:B------:R-:W-:Y:S01]  /*3a040*/  FFMA.FTZ R190, R241, R190, R24 ;  /* 0x000000bef1be7223 */ /* 0x000fe20000010018 */
[C---:B------:R-:W-:Y:S01]  /*3a050*/  FADD.FTZ R219, -R189.reuse, R55 ;  /* 0x00000037bddb7221 */ /* 0x040fe20000010100 */
[----:B------:R-:W-:Y:S01]  /*3a060*/  FADD.FTZ R41, -R189, R31 ;  /* 0x0000001fbd297221 */ /* 0x000fe20000010100 */
[----:B------:R-:W-:-:S02]  /*3a070*/  HADD2.F32 R38, -RZ, R150.H0_H0 ;  /* 0x20000096ff267230 */ /* 0x000fc40000004100 */
[C---:B------:R-:W-:Y:S01]  /*3a080*/  FADD.FTZ R207, -R189.reuse, R45 ;  /* 0x0000002dbdcf7221 */ /* 0x040fe20000010100 */
[----:B------:R-:W-:Y:S02]  /*3a090*/  HADD2.F32 R24, -RZ, R82.H0_H0 ;  /* 0x20000052ff187230 */ /* 0x000fe40000004100 */
[C---:B------:R-:W-:Y:S01]  /*3a0a0*/  FADD.FTZ R55, -R189.reuse, R39 ;  /* 0x00000027bd377221 */ /* 0x040fe20000010100 */
[C---:B------:R-:W-:Y:S01]  /*3a0b0*/  FADD.FTZ R65, -R189.reuse, R35 ;  /* 0x00000023bd417221 */ /* 0x040fe20000010100 */
[C---:B------:R-:W-:Y:S01]  /*3a0c0*/  FADD.FTZ R31, -R189.reuse, R27 ;  /* 0x0000001bbd1f7221 */ /* 0x040fe20000010100 */
[----:B------:R-:W-:Y:S01]  /*3a0d0*/  FADD.FTZ R193, -R189, R66 ;  /* 0x00000042bdc17221 */ /* 0x000fe20000010100 */
        /* <DEDUP_REMOVED lines=41> */
[----:B------:R-:W-:Y:S02]  /*3a370*/  HADD2.F32 R26, -RZ, R109.H1_H1 ;  /* 0x3000006dff1a7230 */ /* 0x000fe40000004100 */
[----:B------:R-:W-:Y:S01]  /*3a380*/  FADD.FTZ R225, -R189, R52 ;  /* 0x00000034bde17221 */ /* 0x000fe20000010100 */
[----:B------:R-:W-:-:S02]  /*3a390*/  HADD2.F32 R27, -RZ, R169.H0_H0 ;  /* 0x200000a9ff1b7230 */ /* 0x000fc40000004100 */
[----:B------:R-:W-:Y:S01]  /*3a3a0*/  FFMA.FTZ R229, R231, R24, R30 ;  /* 0x00000018e7e57223 */ /* 0x000fe2000001001e */
[----:B------:R-:W-:Y:S02]  /*3a3b0*/  HADD2.F32 R24, -RZ, R169.H1_H1 ;  /* 0x300000a9ff187230 */ /* 0x000fe40000004100 */
[C---:B------:R-:W-:Y:S01]  /*3a3c0*/  FMUL.FTZ R225, R192.reuse, R225 ;  /* 0x000000e1c0e17220 */ /* 0x040fe20000410000 */
[----:B------:R-:W-:Y:S02]  /*3a3d0*/  HADD2.F32 R45, -RZ, R109.H0_H0 ;  /* 0x2000006dff2d7230 */ /* 0x000fe40000004100 */
[----:B------:R-:W-:Y:S01]  /*3a3e0*/  FMUL.FTZ R223, R192, R223 ;  /* 0x000000dfc0df7220 */ /* 0x000fe20000410000 */
[----:B------:R-:W-:Y:S02]  /*3a3f0*/  HADD2.F32 R231, -RZ, R145.H0_H0 ;  /* 0x20000091ffe77230 */ /* 0x000fe40000004100 */
[----:B------:R-:W-:Y:S01]  /*3a400*/  FFMA.FTZ R239, R227, R24, R26 ;  /* 0x00000018e3ef7223 */ /* 0x000fe2000001001a */
[----:B------:R-:W-:-:S02]  /*3a410*/  HADD2.F32 R233, -RZ, R85.H0_H0 ;  /* 0x20000055ffe97230 */ /* 0x000fc40000004100 */
[C---:B------:R-:W-:Y:S01]  /*3a420*/  FFMA.FTZ R238, R230.reuse, R27, R45 ;  /* 0x0000001be6ee7223 */ /* 0x040fe2000001002d */
        /* <DEDUP_REMOVED lines=158> */
[----:B------:R-:W-:-:S02]  /*3ae10*/  HADD2.F32 R60, -RZ, R132.H0_H0 ;  /* 0x20000084ff3c7230 */ /* 0x000fc40000004100 */
[----:B------:R-:W-:Y:S01]  /*3ae20*/  FFMA.FTZ R55, R24, R185, R195 ;  /* 0x000000b918377223 */ /* 0x000fe200000100c3 */
[----:B------:R-:W-:Y:S02]  /*3ae30*/  HADD2.F32 R24, -RZ, R120.H0_H0 ;  /* 0x20000078ff187230 */ /* 0x000fe40000004100 */
[----:B------:R-:W-:Y:S01]  /*3ae40*/  FMUL.FTZ R177, R192, R177 ;  /* 0x000000b1c0b17220 */ /* 0x000fe20000410000 */
[----:B------:R-:W-:Y:S01]  /*3ae50*/  HADD2.F32 R26, -RZ, R96.H0_H0 ;  /* 0x20000060ff1a7230 */ /* 0x000fe20000004100 */
[----:B------:R-:W-:Y:S01]  /*3ae60*/  F2FP.F16.F32.PACK_AB R35, R202, R35 ;  /* 0x00000023ca23723e */ /* 0x000fe200000000ff */
[----:B------:R-:W-:Y:S02]  /*3ae70*/  HADD2.F32 R27, -RZ, R163.H1_H1 ;  /* 0x300000a3ff1b7230 */ /* 0x000fe40000004100 */
[C---:B------:R-:W-:Y:S01]  /*3ae80*/  FFMA.FTZ R56, R67.reuse, R56, R24 ;  /* 0x0000003843387223 */ /* 0x040fe20000010018 */
[----:B------:R-:W-:Y:S02]  /*3ae90*/  HADD2.F32 R187, -RZ, R119.H1_H1 ;  /* 0x30000077ffbb7230 */ /* 0x000fe40000004100 */
        /* <DEDUP_REMOVED lines=13> */
[----:B------:R-:W-:Y:S01]  /*3af70*/  HADD2.F32 R26, -RZ, R133.H1_H1 ;  /* 0x30000085ff1a7230 */ /* 0x000fe20000004100 */
[----:B------:R-:W-:Y:S01]  /*3af80*/  F2FP.F16.F32.PACK_AB R37, R190, R37 ;  /* 0x00000025be25723e */ /* 0x000fe200000000ff */
[----:B------:R-:W-:-:S02]  /*3af90*/  HADD2.F32 R28, -RZ, R97.H1_H1 ;  /* 0x30000061ff1c7230 */ /* 0x000fc40000004100 */
[----:B------:R-:W-:Y:S01]  /*3afa0*/  FFMA.FTZ R186, R65, R186, R24 ;  /* 0x000000ba41ba7223 */ /* 0x000fe20000010018 */
        /* <DEDUP_REMOVED lines=60> */
[----:B------:R-:W-:Y:S02]  /*3b370*/  HADD2.F32 R33, -RZ, R153.H0_H0 ;  /* 0x20000099ff217230 */ /* 0x000fe40000004100 */
        /* <DEDUP_REMOVED lines=19> */
[----:B------:R-:W-:Y:S01]  /*3b4b0*/  HADD2.F32 R42, -RZ, R130.H0_H0 ;  /* 0x20000082ff2a7230 */ /* 0x000fe20000004100 */
[----:B------:R-:W1:Y:S01]  /*3b4c0*/  @!P1 LDC.64 R32, c[0x0][0x3c0] ;  /* 0x0000f000ff209b82 */ /* 0x000e620000000a00 */
[----:B------:R-:W-:Y:S02]  /*3b4d0*/  HADD2.F32 R41, -RZ, R102.H0_H0 ;  /* 0x20000066ff297230 */ /* 0x000fe40000004100 */
[C---:B------:R-:W-:Y:S01]  /*3b4e0*/  FFMA.FTZ R62, R43.reuse, R62, R40 ;  /* 0x0000003e2b3e7223 */ /* 0x040fe20000010028 */
[----:B------:R-:W-:Y:S02]  /*3b4f0*/  HADD2.F32 R176, -RZ, R126.H1_H1 ;  /* 0x3000007effb07230 */ /* 0x000fe40000004100 */
[----:B------:R-:W-:Y:S02]  /*3b500*/  HADD2.F32 R194, -RZ, R130.H1_H1 ;  /* 0x30000082ffc27230 */ /* 0x000fe40000004100 */
[----:B------:R-:W-:Y:S01]  /*3b510*/  FFMA.FTZ R40, R43, R42, R41 ;  /* 0x0000002a2b287223 */ /* 0x000fe20000010029 */
[----:B------:R-:W-:-:S02]  /*3b520*/  HADD2.F32 R42, -RZ, R154.H1_H1 ;  /* 0x3000009aff2a7230 */ /* 0x000fc40000004100 */
[C---:B------:R-:W-:Y:S01]  /*3b530*/  FADD.FTZ R43, -R189.reuse, R178 ;  /* 0x000000b2bd2b7221 */ /* 0x040fe20000010100 */
[----:B------:R-:W-:Y:S02]  /*3b540*/  HADD2.F32 R41, -RZ, R102.H1_H1 ;  /* 0x30000066ff297230 */ /* 0x000fe40000004100 */
[----:B------:R-:W-:Y:S01]  /*3b550*/  FADD.FTZ R189, -R189, R179 ;  /* 0x000000b3bdbd7221 */ /* 0x000fe20000010100 */
[----:B------:R-:W-:Y:S02]  /*3b560*/  HADD2.F32 R178, -RZ, R131.H0_H0 ;  /* 0x20000083ffb27230 */ /* 0x000fe40000004100 */
[C---:B------:R-:W-:Y:S01]  /*3b570*/  FFMA.FTZ R63, R177.reuse, R42, R176 ;  /* 0x0000002ab13f7223 */ /* 0x040fe200000100b0 */
[----:B------:R-:W-:Y:S02]  /*3b580*/  HADD2.F32 R176, -RZ, R155.H0_H0 ;  /* 0x2000009bffb07230 */ /* 0x000fe40000004100 */
[----:B------:R-:W-:Y:S01]  /*3b590*/  FFMA.FTZ R41, R177, R194, R41 ;  /* 0x000000c2b1297223 */ /* 0x000fe20000010029 */
[----:B------:R-:W-:-:S02]  /*3b5a0*/  HADD2.F32 R42, -RZ, R127.H0_H0 ;  /* 0x2000007fff2a7230 */ /* 0x000fc40000004100 */
[C---:B------:R-:W-:Y:S01]  /*3b5b0*/  FMUL.FTZ R43, R192.reuse, R43 ;  /* 0x0000002bc02b7220 */ /* 0x040fe20000410000 */
[----:B------:R-:W-:Y:S01]  /*3b5c0*/  HADD2.F32 R177, -RZ, R103.H0_H0 ;  /* 0x20000067ffb17230 */ /* 0x000fe20000004100 */
[----:B------:R-:W2:Y:S01]  /*3b5d0*/  LDC.64 R194, c[0x0][0x430] ;  /* 0x00010c00ffc27b82 */ /* 0x000ea20000000a00 */
[----:B------:R-:W-:Y:S01]  /*3b5e0*/  FMUL.FTZ R189, R192, R189 ;  /* 0x000000bdc0bd7220 */ /* 0x000fe20000410000 */
[C---:B------:R-:W-:Y:S01]  /*3b5f0*/  FFMA.FTZ R176, R43.reuse, R176, R42 ;  /* 0x000000b02bb07223 */ /* 0x040fe2000001002a */
[----:B------:R-:W-:Y:S02]  /*3b600*/  HADD2.F32 R204, -RZ, R131.H1_H1 ;  /* 0x30000083ffcc7230 */ /* 0x000fe40000004100 */
[----:B------:R-:W-:Y:S01]  /*3b610*/  FFMA.FTZ R42, R43, R178, R177 ;  /* 0x000000b22b2a7223 */ /* 0x000fe200000100b1 */
[----:B------:R-:W-:Y:S02]  /*3b620*/  HADD2.F32 R43, -RZ, R103.H1_H1 ;  /* 0x30000067ff2b7230 */ /* 0x000fe40000004100 */
[C---:B-1----:R-:W-:Y:S01]  /*3b630*/  @!P1 IMAD.WIDE R32, R18.reuse, 0x4, R32 ;  /* 0x0000000412209825 */ /* 0x042fe200078e0220 */
[----:B------:R-:W1:Y:S03]  /*3b640*/  LDC.64 R178, c[0x0][0x428] ;  /* 0x00010a00ffb27b82 */ /* 0x000e660000000a00 */
[----:B------:R-:W-:Y:S01]  /*3b650*/  FFMA.FTZ R43, R189, R204, R43 ;  /* 0x000000ccbd2b7223 */ /* 0x000fe2000001002b */
[----:B0-----:R-:W-:Y:S01]  /*3b660*/  @!P1 IMAD.WIDE R246, R18, 0x4, R246 ;  /* 0x0000000412f69825 */ /* 0x001fe200078e02f6 */
[----:B------:R0:W-:Y:S03]  /*3b670*/  @!P1 STG.E desc[UR6][R32.64], R188 ;  /* 0x000000bc20009986 */ /* 0x0001e6000c101906 */
[----:B------:R-:W-:Y:S01]  /*3b680*/  F2FP.F16.F32.PACK_AB R43, R43, R42 ;  /* 0x0000002a2b2b723e */ /* 0x000fe200000000ff */
[----:B------:R-:W-:Y:S01]  /*3b690*/  @!P1 STG.E desc[UR6][R246.64], R192 ;  /* 0x000000c0f6009986 */ /* 0x000fe2000c101906 */
[----:B------:R-:W-:-:S02]  /*3b6a0*/  F2FP.F16.F32.PACK_AB R42, R41, R40 ;  /* 0x00000028292a723e */ /* 0x000fc400000000ff */
[----:B------:R-:W-:Y:S02]  /*3b6b0*/  F2FP.F16.F32.PACK_AB R41, R31, R26 ;  /* 0x0000001a1f29723e */ /* 0x000fe400000000ff */
[----:B------:R-:W-:Y:S01]  /*3b6c0*/  F2FP.F16.F32.PACK_AB R40, R25, R24 ;  /* 0x000000181928723e */ /* 0x000fe200000000ff */
[----:B0-----:R-:W-:Y:S01]  /*3b6d0*/  HADD2.F32 R32, -RZ, R155.H1_H1 ;  /* 0x3000009bff207230 */ /* 0x001fe20000004100 */
[----:B------:R-:W-:Y:S01]  /*3b6e0*/  F2FP.F16.F32.PACK_AB R33, R200, R199 ;  /* 0x000000c7c821723e */ /* 0x000fe200000000ff */
[----:B------:R-:W-:Y:S02]  /*3b6f0*/  HADD2.F32 R188, -RZ, R127.H1_H1 ;  /* 0x3000007fffbc7230 */ /* 0x000fe40000004100 */
[----:B--2---:R-:W-:-:S04]  /*3b700*/  IMAD.WIDE.U32 R248, R180, 0x10, R194 ;  /* 0x00000010b4f87825 */ /* 0x004fc800078e00c2 */
[----:B------:R-:W-:Y:S01]  /*3b710*/  FFMA.FTZ R177, R189, R32, R188 ;  /* 0x00000020bdb17223 */ /* 0x000fe200000100bc */
[----:B------:R-:W-:Y:S01]  /*3b720*/  F2FP.F16.F32.PACK_AB R32, R198, R197 ;  /* 0x000000c5c620723e */ /* 0x000fe200000000ff */
[----:B-1----:R-:W-:-:S04]  /*3b730*/  IMAD.WIDE.U32 R244, R180, 0x10, R178 ;  /* 0x00000010b4f47825 */ /* 0x002fc800078e00b2 */
[--C-:B------:R-:W-:Y:S01]  /*3b740*/  IMAD.WIDE.U32 R196, R23, 0x10, R178.reuse ;  /* 0x0000001017c47825 */ /* 0x100fe200078e00b2 */
[----:B------:R0:W-:Y:S03]  /*3b750*/  STG.E.128 desc[UR6][R244.64], R32 ;  /* 0x00000020f4007986 */ /* 0x0001e6000c101d06 */
[--C-:B------:R-:W-:Y:S01]  /*3b760*/  IMAD.WIDE.U32 R200, R22, 0x10, R178.reuse ;  /* 0x0000001016c87825 */ /* 0x100fe200078e00b2 */
[----:B------:R1:W-:Y:S03]  /*3b770*/  STG.E.128 desc[UR6][R248.64], R36 ;  /* 0x00000024f8007986 */ /* 0x0003e6000c101d06 */
[----:B------:R-:W-:-:S04]  /*3b780*/  IMAD.WIDE.U32 R198, R21, 0x10, R178 ;  /* 0x0000001015c67825 */ /* 0x000fc800078e00b2 */
[----:B------:R-:W-:-:S04]  /*3b790*/  IMAD.WIDE.U32 R188, R20, 0x10, R178 ;  /* 0x0000001014bc7825 */ /* 0x000fc800078e00b2 */
[--C-:B------:R-:W-:Y:S01]  /*3b7a0*/  IMAD.WIDE.U32 R202, R23, 0x10, R194.reuse ;  /* 0x0000001017ca7825 */ /* 0x100fe200078e00c2 */
[----:B------:R-:W-:Y:S02]  /*3b7b0*/  F2FP.F16.F32.PACK_AB R23, R242, R243 ;  /* 0x000000f3f217723e */ /* 0x000fe400000000ff */
[----:B0-----:R-:W-:Y:S01]  /*3b7c0*/  F2FP.F16.F32.PACK_AB R35, R235, R234 ;  /* 0x000000eaeb23723e */ /* 0x001fe200000000ff */
[--C-:B------:R-:W-:Y:S01]  /*3b7d0*/  IMAD.WIDE.U32 R204, R22, 0x10, R194.reuse ;  /* 0x0000001016cc7825 */ /* 0x100fe200078e00c2 */
[----:B------:R-:W-:Y:S02]  /*3b7e0*/  F2FP.F16.F32.PACK_AB R22, R241, R240 ;  /* 0x000000f0f116723e */ /* 0x000fe400000000ff */
[----:B------:R-:W-:Y:S01]  /*3b7f0*/  F2FP.F16.F32.PACK_AB R34, R233, R232 ;  /* 0x000000e8e922723e */ /* 0x000fe200000000ff */
[--C-:B------:R-:W-:Y:S01]  /*3b800*/  IMAD.WIDE.U32 R190, R21, 0x10, R194.reuse ;  /* 0x0000001015be7825 */ /* 0x100fe200078e00c2 */
[----:B------:R-:W-:Y:S02]  /*3b810*/  F2FP.F16.F32.PACK_AB R21, R239, R238 ;  /* 0x000000eeef15723e */ /* 0x000fe400000000ff */
[----:B------:R-:W-:Y:S01]  /*3b820*/  F2FP.F16.F32.PACK_AB R33, R231, R230 ;  /* 0x000000e6e721723e */ /* 0x000fe200000000ff */
[----:B------:R-:W-:Y:S01]  /*3b830*/  IMAD.WIDE.U32 R192, R20, 0x10, R194 ;  /* 0x0000001014c07825 */ /* 0x000fe200078e00c2 */
[----:B------:R-:W-:-:S02]  /*3b840*/  F2FP.F16.F32.PACK_AB R20, R237, R236 ;  /* 0x000000eced14723e */ /* 0x000fc400000000ff */
[----:B------:R-:W-:Y:S01]  /*3b850*/  F2FP.F16.F32.PACK_AB R32, R229, R228 ;  /* 0x000000e4e520723e */ /* 0x000fe200000000ff */
[----:B------:R-:W-:Y:S01]  /*3b860*/  IMAD.WIDE.U32 R178, R19, 0x10, R178 ;  /* 0x0000001013b27825 */ /* 0x000fe200078e00b2 */
[----:B-1----:R-:W-:Y:S01]  /*3b870*/  F2FP.F16.F32.PACK_AB R39, R227, R226 ;  /* 0x000000e2e327723e */ /* 0x002fe200000000ff */
[----:B------:R0:W-:Y:S01]  /*3b880*/  STG.E.128 desc[UR6][R196.64], R20 ;  /* 0x00000014c4007986 */ /* 0x0001e2000c101d06 */
[----:B------:R-:W-:Y:S01]  /*3b890*/  F2FP.F16.F32.PACK_AB R38, R225, R224 ;  /* 0x000000e0e126723e */ /* 0x000fe200000000ff */
[----:B------:R-:W-:Y:S01]  /*3b8a0*/  IMAD.WIDE.U32 R194, R19, 0x10, R194 ;  /* 0x0000001013c27825 */ /* 0x000fe200078e00c2 */
[----:B------:R-:W-:Y:S01]  /*3b8b0*/  F2FP.F16.F32.PACK_AB R37, R223, R222 ;  /* 0x000000dedf25723e */ /* 0x000fe200000000ff */
[----:B------:R1:W-:Y:S01]  /*3b8c0*/  STG.E.128 desc[UR6][R202.64], R32 ;  /* 0x00000020ca007986 */ /* 0x0003e2000c101d06 */
[----:B------:R-:W-:-:S05]  /*3b8d0*/  F2FP.F16.F32.PACK_AB R36, R221, R220 ;  /* 0x000000dcdd24723e */ /* 0x000fca00000000ff */
[----:B------:R2:W-:Y:S04]  /*3b8e0*/  STG.E.128 desc[UR6][R200.64], R36 ;  /* 0x00000024c8007986 */ /* 0x0005e8000c101d06 */
[----:B------:R3:W-:Y:S01]  /*3b8f0*/  STG.E.128 desc[UR6][R204.64], R44 ;  /* 0x0000002ccc007986 */ /* 0x0007e2000c101d06 */
[----:B0-----:R-:W-:-:S03]  /*3b900*/  F2FP.F16.F32.PACK_AB R23, R185, R184 ;  /* 0x000000b8b917723e */ /* 0x001fc600000000ff */
[----:B------:R3:W-:Y:S01]  /*3b910*/  STG.E.128 desc[UR6][R198.64], R48 ;  /* 0x00000030c6007986 */ /* 0x0007e2000c101d06 */
[----:B------:R-:W-:Y:S02]  /*3b920*/  F2FP.F16.F32.PACK_AB R22, R67, R66 ;  /* 0x000000424316723e */ /* 0x000fe400000000ff */
[----:B------:R-:W-:Y:S01]  /*3b930*/  F2FP.F16.F32.PACK_AB R21, R65, R64 ;  /* 0x000000404115723e */ /* 0x000fe200000000ff */
[----:B------:R3:W-:Y:S01]  /*3b940*/  STG.E.128 desc[UR6][R190.64], R52 ;  /* 0x00000034be007986 */ /* 0x0007e2000c101d06 */
[----:B------:R-:W-:Y:S02]  /*3b950*/  F2FP.F16.F32.PACK_AB R20, R61, R60 ;  /* 0x0000003c3d14723e */ /* 0x000fe400000000ff */
[----:B-1----:R-:W-:Y:S01]  /*3b960*/  F2FP.F16.F32.PACK_AB R35, R177, R176 ;  /* 0x000000b0b123723e */ /* 0x002fe200000000ff */
[----:B------:R3:W-:Y:S01]  /*3b970*/  STG.E.128 desc[UR6][R188.64], R56 ;  /* 0x00000038bc007986 */ /* 0x0007e2000c101d06 */
[----:B--2---:R-:W0:Y:S01]  /*3b980*/  LDC.64 R36, c[0x0][0x380] ;  /* 0x0000e000ff247b82 */ /* 0x004e220000000a00 */
[----:B------:R-:W-:-:S02]  /*3b990*/  F2FP.F16.F32.PACK_AB R34, R63, R62 ;  /* 0x0000003e3f22723e */ /* 0x000fc400000000ff */
[----:B------:R-:W-:Y:S01]  /*3b9a0*/  F2FP.F16.F32.PACK_AB R33, R30, R29 ;  /* 0x0000001d1e21723e */ /* 0x000fe200000000ff */
[----:B------:R3:W-:Y:S01]  /*3b9b0*/  STG.E.128 desc[UR6][R192.64], R20 ;  /* 0x00000014c0007986 */ /* 0x0007e2000c101d06 */
[----:B------:R-:W-:-:S05]  /*3b9c0*/  F2FP.F16.F32.PACK_AB R32, R28, R27 ;  /* 0x0000001b1c20723e */ /* 0x000fca00000000ff */
[----:B------:R3:W-:Y:S04]  /*3b9d0*/  STG.E.128 desc[UR6][R178.64], R32 ;  /* 0x00000020b2007986 */ /* 0x0007e8000c101d06 */
[----:B------:R3:W-:Y:S01]  /*3b9e0*/  STG.E.128 desc[UR6][R194.64], R40 ;  /* 0x00000028c2007986 */ /* 0x0007e2000c101d06 */
[----:B0-----:R-:W-:-:S05]  /*3b9f0*/  IMAD R18, R36, 0x4, R18 ;  /* 0x0000000424127824 */ /* 0x001fca00078e0212 */
[----:B------:R-:W-:-:S13]  /*3ba00*/  ISETP.GE.AND P1, PT, R18, R37, PT ;  /* 0x000000251200720c */ /* 0x000fda0003f26270 */
[----:B---3--:R-:W-:Y:S05]  /*3ba10*/  @!P1 BRA `(.L_x_21481) ;  /* 0xfffffc5400d49947 */ /* 0x008fea000383ffff */
[----:B------:R-:W-:Y:S05]  /*3ba20*/  EXIT ;  /* 0x000000000000794d */ /* 0x000fea0003800000 */
.L_x_21480:
[----:B------:R-:W-:Y:S01]  /*3ba30*/  HFMA2 R194, -RZ, RZ, 0, 5.9604644775390625e-08 ;  /* 0x00000001ffc27431 */ /* 0x000fe200000001ff */
[----:B------:R-:W-:Y:S01]  /*3ba40*/  BSSY B0, `(.L_x_21482) ;  /* 0x0000006000007945 */ /* 0x000fe20003800000 */
[----:B------:R-:W-:Y:S01]  /*3ba50*/  IMAD.MOV.U32 R195, RZ, RZ, 0x1f ;  /* 0x0000001fffc37424 */ /* 0x000fe200078e00ff */
[----:B------:R-:W-:-:S07]  /*3ba60*/  MOV R193, 0xffffffff ;  /* 0xffffffff00c17802 */ /* 0x000fce0000000f00 */
[----:B0-----:R-:W-:Y:S05]  /*3ba70*/  WARPSYNC.COLLECTIVE R193, `(.L_x_21483) ;  /* 0x00000000c1087348 */ /* 0x001fea0003c00000 */
[----:B------:R1:W2:Y:S02]  /*3ba80*/  SHFL.BFLY P2, R191, R192, R194, R195 ;  /* 0x0c0000c2c0bf7389 */ /* 0x0002a400000400c3 */
[----:B012---:R-:W-:Y:S05]  /*3ba90*/  ENDCOLLECTIVE ;  /* 0x000000000000791b */ /* 0x007fea0003800000 */
.L_x_21483:
[----:B------:R-:W-:Y:S05]  /*3baa0*/  BSYNC B0 ;  /* 0x0000000000007941 */ /* 0x000fea0003800000 */
.L_x_21482:
        /* <DEDUP_REMOVED lines=9> */
.L_x_21484:
[----:B------:R-:W-:Y:S01]  /*3bb40*/  HFMA2 R194, -RZ, RZ, 0, 2.384185791015625e-07 ;  /* 0x00000004ffc27431 */ /* 0x000fe200000001ff */
[----:B------:R-:W-:-:S05]  /*3bb50*/  MOV R185, R191 ;  /* 0x000000bf00b97202 */ /* 0x000fca0000000f00 */
[----:B------:R-:W-:Y:S02]  /*3bb60*/  FADD.FTZ R187, R186, R185 ;  /* 0x000000b9babb7221 */ /* 0x000fe40000010000 */
[----:B------:R-:W0:Y:S02]  /*3bb70*/  LDC R185, c[0x0][0x400] ;  /* 0x00010000ffb97b82 */ /* 0x000e240000000800 */
[----:B------:R-:W-:-:S07]  /*3bb80*/  IMAD.MOV.U32 R192, RZ, RZ, R187 ;  /* 0x000000ffffc07224 */ /* 0x000fce00078e00bb */
[----:B0-----:R-:W-:Y:S05]  /*3bb90*/  WARPSYNC.COLLECTIVE R193, `(.L_x_21485) ;  /* 0x00000000c1087348 */ /* 0x001fea0003c00000 */
[----:B------:R1:W2:Y:S02]  /*3bba0*/  SHFL.BFLY P2, R191, R192, R194, R195 ;  /* 0x0c0000c2c0bf7389 */ /* 0x0002a400000400c3 */
[----:B012---:R-:W-:Y:S05]  /*3bbb0*/  ENDCOLLECTIVE ;  /* 0x000000000000791b */ /* 0x007fea0003800000 */
.L_x_21485:
[----:B------:R-:W-:Y:S02]  /*3bbc0*/  IMAD.MOV.U32 R194, RZ, RZ, 0x8 ;  /* 0x00000008ffc27424 */ /* 0x000fe400078e00ff */
[----:B------:R-:W-:-:S04]  /*3bbd0*/  IMAD.MOV.U32 R184, RZ, RZ, R191 ;  /* 0x000000ffffb87224 */ /* 0x000fc800078e00bf */
[----:B------:R-:W-:-:S05]  /*3bbe0*/  FADD.FTZ R189, R187, R184 ;  /* 0x000000b8bbbd7221 */ /* 0x000fca0000010000 */
[----:B------:R-:W-:-:S07]  /*3bbf0*/  MOV R192, R189 ;  /* 0x000000bd00c07202 */ /* 0x000fce0000000f00 */
[----:B------:R-:W-:Y:S05]  /*3bc00*/  WARPSYNC.COLLECTIVE R193, `(.L_x_21486) ;  /* 0x00000000c1087348 */ /* 0x000fea0003c00000 */
[----:B------:R0:W1:Y:S02]  /*3bc10*/  SHFL.BFLY P2, R191, R192, R194, R195 ;  /* 0x0c0000c2c0bf7389 */ /* 0x00006400000400c3 */
[----:B01----:R-:W-:Y:S05]  /*3bc20*/  ENDCOLLECTIVE ;  /* 0x000000000000791b */ /* 0x003fea0003800000 */
.L_x_21486:
[----:B------:R-:W-:Y:S01]  /*3bc30*/  HFMA2 R194, -RZ, RZ, 0, 9.5367431640625e-07 ;  /* 0x00000010ffc27431 */ /* 0x000fe200000001ff */
[----:B------:R-:W-:-:S05]  /*3bc40*/  MOV R184, R191 ;  /* 0x000000bf00b87202 */ /* 0x000fca0000000f00 */
[----:B------:R-:W-:-:S04]  /*3bc50*/  FADD.FTZ R190, R189, R184 ;  /* 0x000000b8bdbe7221 */ /* 0x000fc80000010000 */
[----:B------:R-:W-:-:S07]  /*3bc60*/  IMAD.MOV.U32 R192, RZ, RZ, R190 ;  /* 0x000000ffffc07224 */ /* 0x000fce00078e00be */
[----:B------:R-:W-:Y:S05]  /*3bc70*/  WARPSYNC.COLLECTIVE R193, `(.L_x_21487) ;  /* 0x00000000c1087348 */ /* 0x000fea0003c00000 */
[----:B------:R0:W1:Y:S02]  /*3bc80*/  SHFL.BFLY P2, R191, R192, R194, R195 ;  /* 0x0c0000c2c0bf7389 */ /* 0x00006400000400c3 */
[----:B01----:R-:W-:Y:S05]  /*3bc90*/  ENDCOLLECTIVE ;  /* 0x000000000000791b */ /* 0x003fea0003800000 */
.L_x_21487:
        /* <DEDUP_REMOVED lines=103> */
.L_x_21488:
[----:B------:R-:W-:Y:S02]  /*3c310*/  IMAD.MOV.U32 R194, RZ, RZ, 0x2 ;  /* 0x00000002ffc27424 */ /* 0x000fe400078e00ff */
[----:B------:R-:W-:-:S04]  /*3c320*/  IMAD.MOV.U32 R187, RZ, RZ, R191 ;  /* 0x000000ffffbb7224 */ /* 0x000fc800078e00bf */
[----:B------:R-:W-:-:S05]  /*3c330*/  FADD.FTZ R187, R184, R187 ;  /* 0x000000bbb8bb7221 */ /* 0x000fca0000010000 */
[----:B------:R-:W-:-:S07]  /*3c340*/  MOV R192, R187 ;  /* 0x000000bb00c07202 */ /* 0x000fce0000000f00 */
[----:B------:R-:W-:Y:S05]  /*3c350*/  WARPSYNC.COLLECTIVE R193, `(.L_x_21489) ;  /* 0x00000000c1087348 */ /* 0x000fea0003c00000 */
[----:B------:R0:W1:Y:S02]  /*3c360*/  SHFL.BFLY P2, R191, R192, R194, R195 ;  /* 0x0c0000c2c0bf7389 */ /* 0x00006400000400c3 */
[----:B01----:R-:W-:Y:S05]  /*3c370*/  ENDCOLLECTIVE ;  /* 0x000000000000791b */ /* 0x003fea0003800000 */
.L_x_21489:
[----:B------:R-:W-:Y:S01]  /*3c380*/  HFMA2 R194, -RZ, RZ, 0, 2.384185791015625e-07 ;  /* 0x00000004ffc27431 */ /* 0x000fe200000001ff */
[----:B------:R-:W-:-:S05]  /*3c390*/  MOV R186, R191 ;  /* 0x000000bf00ba7202 */ /* 0x000fca0000000f00 */
[----:B------:R-:W-:-:S04]  /*3c3a0*/  FADD.FTZ R186, R187, R186 ;  /* 0x000000babbba7221 */ /* 0x000fc80000010000 */
[----:B------:R-:W-:-:S07]  /*3c3b0*/  IMAD.MOV.U32 R192, RZ, RZ, R186 ;  /* 0x000000ffffc07224 */ /* 0x000fce00078e00ba */
[----:B------:R-:W-:Y:S05]  /*3c3c0*/  WARPSYNC.COLLECTIVE R193, `(.L_x_21490) ;  /* 0x00000000c1087348 */ /* 0x000fea0003c00000 */
[----:B------:R0:W1:Y:S02]  /*3c3d0*/  SHFL.BFLY P2, R191, R192, R194, R195 ;  /* 0x0c0000c2c0bf7389 */ /* 0x00006400000400c3 */
[----:B01----:R-:W-:Y:S05]  /*3c3e0*/  ENDCOLLECTIVE ;  /* 0x000000000000791b */ /* 0x003fea0003800000 */
.L_x_21490:
[----:B------:R-:W-:Y:S02]  /*3c3f0*/  IMAD.MOV.U32 R194, RZ, RZ, 0x8 ;  /* 0x00000008ffc27424 */ /* 0x000fe400078e00ff */
[----:B------:R-:W-:-:S04]  /*3c400*/  IMAD.MOV.U32 R189, RZ, RZ, R191 ;  /* 0x000000ffffbd7224 */ /* 0x000fc800078e00bf */
[----:B------:R-:W-:-:S05]  /*3c410*/  FADD.FTZ R189, R186, R189 ;  /* 0x000000bdbabd7221 */ /* 0x000fca0000010000 */
[----:B------:R-:W-:-:S07]  /*3c420*/  MOV R192, R189 ;  /* 0x000000bd00c07202 */ /* 0x000fce0000000f00 */
[----:B------:R-:W-:Y:S05]  /*3c430*/  WARPSYNC.COLLECTIVE R193, `(.L_x_21491) ;  /* 0x00000000c1087348 */ /* 0x000fea0003c00000 */
[----:B------:R0:W1:Y:S02]  /*3c440*/  SHFL.BFLY P2, R191, R192, R194, R195 ;  /* 0x0c0000c2c0bf7389 */ /* 0x00006400000400c3 */
[----:B01----:R-:W-:Y:S05]  /*3c450*/  ENDCOLLECTIVE ;  /* 0x000000000000791b */ /* 0x003fea0003800000 */
.L_x_21491:
[----:B------:R-:W-:Y:S01]  /*3c460*/  HFMA2 R194, -RZ, RZ, 0, 9.5367431640625e-07 ;  /* 0x00000010ffc27431 */ /* 0x000fe200000001ff */
[----:B------:R-:W-:-:S05]  /*3c470*/  MOV R190, R191 ;  /* 0x000000bf00be7202 */ /* 0x000fca0000000f00 */
[----:B------:R-:W-:-:S04]  /*3c480*/  FADD.FTZ R190, R189, R190 ;  /* 0x000000bebdbe7221 */ /* 0x000fc80000010000 */
[----:B------:R-:W-:-:S07]  /*3c490*/  IMAD.MOV.U32 R192, RZ, RZ, R190 ;  /* 0x000000ffffc07224 */ /* 0x000fce00078e00be */
[----:B------:R-:W-:Y:S05]  /*3c4a0*/  WARPSYNC.COLLECTIVE R193, `(.L_x_21492) ;  /* 0x00000000c1087348 */ /* 0x000fea0003c00000 */
[----:B------:R0:W1:Y:S02]  /*3c4b0*/  SHFL.BFLY P2, R191, R192, R194, R195 ;  /* 0x0c0000c2c0bf7389 */ /* 0x00006400000400c3 */
[----:B01----:R-:W-:Y:S05]  /*3c4c0*/  ENDCOLLECTIVE ;  /* 0x000000000000791b */ /* 0x003fea0003800000 */
.L_x_21492:
[----:B------:R-:W-:Y:S05]  /*3c4d0*/  BRA `(.L_x_21493) ;  /* 0xffffffd400e07947 */ /* 0x000fea000383ffff */
.L_x_21494:
        /* <DEDUP_REMOVED lines=10> */
.L_x_33297:


//--------------------- .text._ZN10layer_norm31ln_parallel_residual_fwd_kernelINS_13Kernel_traitsI6__halfS2_fS2_fjLj1536ELj1ELj4ELj1ELj16ENS_18Kernel_traits_baseILj1536ES2_S2_fS2_fjLj128EEEEELb1ELb1ELb0EEEvNS_9FwdParamsE --------------------------
	.section	.text._ZN10layer_norm31ln_parallel_residual_fwd_kernelINS_13Kernel_traitsI6__halfS2_fS2_fjLj1536ELj1ELj4ELj1ELj16ENS_18Kernel_traits_baseILj1536ES2_S2_fS2_fjLj128EEEEELb1ELb1ELb0EEEvNS_9FwdParamsE,"ax",@progbits
	.align	128
        .global         _ZN10layer_norm31ln_parallel_residual_fwd_kernelINS_13Kernel_traitsI6__halfS2_fS2_fjLj1536ELj1ELj4ELj1ELj16ENS_18Kernel_traits_baseILj1536ES2_S2_fS2_fjLj128EEEEELb1ELb1ELb0EEEvNS_9FwdParamsE
        .type           _ZN10layer_norm31ln_parallel_residual_fwd_kernelINS_13Kernel_traitsI6__halfS2_fS2_fjLj1536ELj1ELj4ELj1ELj16ENS_18Kernel_traits_baseILj1536ES2_S2_fS2_fjLj128EEEEELb1ELb1ELb0EEEvNS_9FwdParamsE,@function
        .size           _ZN10layer_norm31ln_parallel_residual_fwd_kernelINS_13Kernel_traitsI6__halfS2_fS2_fjLj1536ELj1ELj4ELj1ELj16ENS_18Kernel_traits_baseILj1536ES2_S2_fS2_fjLj128EEEEELb1ELb1ELb0EEEvNS_9FwdParamsE,(.L_x_33298 - _ZN10layer_norm31ln_parallel_residual_fwd_kernelINS_13Kernel_traitsI6__halfS2_fS2_fjLj1536ELj1ELj4ELj1ELj16ENS_18Kernel_traits_baseILj1536ES2_S2_fS2_fjLj128EEEEELb1ELb1ELb0EEEvNS_9FwdParamsE)
        .other          _ZN10layer_norm31ln_parallel_residual_fwd_kernelINS_13Kernel_traitsI6__halfS2_fS2_fjLj1536ELj1ELj4ELj1ELj16ENS_18Kernel_traits_baseILj1536ES2_S2_fS2_fjLj128EEEEELb1ELb1ELb0EEEvNS_9FwdParamsE,@"STO_CUDA_ENTRY STV_DEFAULT"
_ZN10layer_norm31ln_parallel_residual_fwd_kernelINS_13Kernel_traitsI6__halfS2_fS2_fjLj1536ELj1ELj4ELj1ELj16ENS_18Kernel_traits_baseILj1536ES2_S2_fS2_fjLj128EEEEELb1ELb1ELb0EEEvNS_9FwdParamsE:
.text._ZN10layer_norm31ln_parallel_residual_fwd_kernelINS_13Kernel_traitsI6__halfS2_fS2_fjLj1536ELj1ELj4ELj1ELj16ENS_18Kernel_traits_baseILj1536ES2_S2_fS2_fjLj128EEEEELb1ELb1ELb0EEEvNS_9FwdParamsE:
[----:B------:R-:W-:Y:S01]  /*0000*/  LDC R1, c[0x0][0x37c] ;  /* 0x0000df00ff017b82 */ /* 0x000fe20000000800 */
[----:B------:R-:W0:Y:S07]  /*0010*/  LDCU.U8 UR4, c[0x0][0x464] ;  /* 0x00008c80ff0477ac */ /* 0x000e2e0008000000 */
[----:B------:R-:W1:Y:S01]  /*0020*/  LDC R11, c[0x0][0x45c] ;  /* 0x00011700ff0b7b82 */ /* 0x000e620000000800 */
[----:B------:R-:W2:Y:S07]  /*0030*/  LDCU.64 UR6, c[0x0][0x358] ;  /* 0x00006b00ff0677ac */ /* 0x000eae0008000a00 */
[----:B------:R-:W2:Y:S01]  /*0040*/  LDC R12, c[0x0][0x458] ;  /* 0x00011600ff0c7b82 */ /* 0x000ea20000000800 */
[----:B------:R-:W3:Y:S01]  /*0050*/  S2R R131, SR_TID.X ;  /* 0x0000000000837919 */ /* 0x000ee20000002100 */
[----:B------:R-:W4:Y:S06]  /*0060*/  LDCU.64 UR8, c[0x0][0x438] ;  /* 0x00008700ff0877ac */ /* 0x000f2c0008000a00 */
[----:B------:R-:W5:Y:S01]  /*0070*/  LDC R7, c[0x0][0x388] ;  /* 0x0000e200ff077b82 */ /* 0x000f620000000800 */
[----:B0-----:R-:W-:Y:S01]  /*0080*/  ISETP.NE.AND P0, PT, RZ, UR4, PT ;  /* 0x00000004ff007c0c */ /* 0x001fe2000bf05270 */
[----:B------:R-:W0:-:S12]  /*0090*/  LDCU.64 UR4, c[0x0][0x450] ;  /* 0x00008a00ff0477ac */ /* 0x000e180008000a00 */
[----:B-1----:R-:W-:Y:S01]  /*00a0*/  @P0 IMAD.MOV.U32 R13, RZ, RZ, R11 ;  /* 0x000000ffff0d0224 */ /* 0x002fe200078e000b */
[----:B------:R-:W1:Y:S04]  /*00b0*/  @P0 LDC R5, c[0x0][0x460] ;  /* 0x00011800ff050b82 */ /* 0x000e680000000800 */
[----:B--2---:R2:W1:Y:S01]  /*00c0*/  @P0 LDG.E.64 R2, desc[UR6][R12.64] ;  /* 0x000000060c020981 */ /* 0x004462000c1e1b00 */
[----:B0-----:R-:W-:Y:S01]  /*00d0*/  IMAD.U32 R136, RZ, RZ, UR4 ;  /* 0x00000004ff887e24 */ /* 0x001fe2000f8e00ff */
[----:B------:R-:W-:-:S06]  /*00e0*/  MOV R137, UR5 ;  /* 0x0000000500897c02 */ /* 0x000fcc0008000f00 */
[----:B------:R-:W2:Y:S01]  /*00f0*/  @P0 LDG.E.64 R136, desc[UR6][R136.64] ;  /* 0x0000000688880981 */ /* 0x000ea2000c1e1b00 */
[----:B------:R-:W0:Y:S01]  /*0100*/  S2UR UR5, SR_CTAID.X ;  /* 0x00000000000579c3 */ /* 0x000e220000002500 */
[----:B---3--:R-:W-:Y:S01]  /*0110*/  LOP3.LUT R132, R131, 0x1f, RZ, 0xc0, !PT ;  /* 0x0000001f83847812 */ /* 0x008fe200078ec0ff */
[----:B----4-:R-:W-:Y:S01]  /*0120*/  UISETP.NE.U32.AND UP0, UPT, UR8, URZ, UPT ;  /* 0x000000ff0800728c */ /* 0x010fe2000bf05070 */
[----:B-----5:R-:W-:Y:S01]  /*0130*/  SHF.R.S32.HI R0, RZ, 0x1f, R7 ;  /* 0x0000001fff007819 */ /* 0x020fe20000011407 */
[----:B------:R-:W-:Y:S02]  /*0140*/  BSSY.RECONVERGENT B0, `(.L_x_21495) ;  /* 0x0000084000007945 */ /* 0x000fe40003800200 */
[----:B------:R-:W-:Y:S01]  /*0150*/  UISETP.NE.AND.EX UP0, UPT, UR9, URZ, UPT, UP0 ;  /* 0x000000ff0900728c */ /* 0x000fe2000bf05300 */
[----:B------:R-:W-:Y:S01]  /*0160*/  IMAD.MOV.U32 R77, RZ, RZ, R132 ;  /* 0x000000ffff4d7224 */ /* 0x000fe200078e0084 */
[----:B------:R-:W3:Y:S01]  /*0170*/  LDC R130, c[0x0][0x360] ;  /* 0x0000d800ff827b82 */ /* 0x000ee20000000800 */
[----:B------:R-:W-:-:S03]  /*0180*/  LEA.HI R0, R0, R7, RZ, 0x3 ;  /* 0x0000000700007211 */ /* 0x000fc600078f18ff */
[----:B--2---:R-:W-:-:S04]  /*0190*/  LOP3.LUT R13, R77, 0x1f, RZ, 0x3c, !PT ;  /* 0x0000001f4d0d7812 */ /* 0x004fc800078e3cff */
[----:B------:R-:W-:Y:S01]  /*01a0*/  LEA.HI.SX32 R13, R0, R13, 0x1d ;  /* 0x0000000d000d7211 */ /* 0x000fe200078feaff */
[----:B0-----:R-:W-:Y:S02]  /*01b0*/  USHF.L.U32 UR4, UR5, 0x2, URZ ;  /* 0x0000000205047899 */ /* 0x001fe400080006ff */
[--C-:B---3--:R-:W-:Y:S01]  /*01c0*/  IMAD R130, R130, UR5, R131.reuse ;  /* 0x0000000582827c24 */ /* 0x108fe2000f8e0283 */
[----:B------:R-:W-:-:S04]  /*01d0*/  SHF.R.U32.HI R131, RZ, 0x5, R131 ;  /* 0x00000005ff837819 */ /* 0x000fc80000011683 */
[----:B------:R-:W-:Y:S02]  /*01e0*/  LOP3.LUT R131, R131, UR4, RZ, 0xfc, !PT ;  /* 0x0000000483837c12 */ /* 0x000fe4000f8efcff */
[----:B-1----:R-:W-:-:S05]  /*01f0*/  @P0 IADD3 R12, P1, PT, R2, R5, RZ ;  /* 0x00000005020c0210 */ /* 0x002fca0007f3e0ff */
[----:B------:R-:W-:Y:S01]  /*0200*/  @P0 IMAD.X R11, RZ, RZ, R3, P1 ;  /* 0x000000ffff0b0224 */ /* 0x000fe200008e0603 */
[----:B------:R-:W-:Y:S01]  /*0210*/  IADD3 R76, PT, PT, R136, -0x61c88647, RZ ;  /* 0x9e3779b9884c7810 */ /* 0x000fe20007ffe0ff */
[----:B------:R-:W-:-:S03]  /*0220*/  VIADD R78, R137, 0xbb67ae85 ;  /* 0xbb67ae85894e7836 */ /* 0x000fc60000000000 */
[--C-:B------:R-:W-:Y:S01]  /*0230*/  SHF.R.U64 R129, R12, 0x2, R11.reuse ;  /* 0x000000020c817819 */ /* 0x100fe2000000120b */
[C---:B------:R-:W-:Y:S01]  /*0240*/  VIADD R79, R136.reuse, 0x3c6ef372 ;  /* 0x3c6ef372884f7836 */ /* 0x040fe20000000000 */
[C---:B------:R-:W-:Y:S01]  /*0250*/  IADD3 R80, PT, PT, R137.reuse, 0x76cf5d0a, RZ ;  /* 0x76cf5d0a89507810 */ /* 0x040fe20007ffe0ff */
[C---:B------:R-:W-:Y:S01]  /*0260*/  VIADD R14, R137.reuse, 0x32370b8f ;  /* 0x32370b8f890e7836 */ /* 0x040fe20000000000 */
[C---:B------:R-:W-:Y:S01]  /*0270*/  IADD3 R9, PT, PT, R137.reuse, -0x126145ec, RZ ;  /* 0xed9eba1489097810 */ /* 0x040fe20007ffe0ff */
[C---:B------:R-:W-:Y:S01]  /*0280*/  VIADD R10, R136.reuse, 0x78dde6e4 ;  /* 0x78dde6e4880a7836 */ /* 0x040fe20000000000 */
[C---:B------:R-:W-:Y:S01]  /*0290*/  IADD3 R7, PT, PT, R136.reuse, -0x4ab325aa, RZ ;  /* 0xb54cda5688077810 */ /* 0x040fe20007ffe0ff */
[C---:B------:R-:W-:Y:S01]  /*02a0*/  VIADD R8, R136.reuse, 0x1715609d ;  /* 0x1715609d88087836 */ /* 0x040fe20000000000 */
[C---:B------:R-:W-:Y:S01]  /*02b0*/  IADD3 R0, PT, PT, R137.reuse, 0x1fd5c5a3, RZ ;  /* 0x1fd5c5a389007810 */ /* 0x040fe20007ffe0ff */
[C---:B------:R-:W-:Y:S01]  /*02c0*/  VIADD R2, R137.reuse, 0xa9066899 ;  /* 0xa906689989027836 */ /* 0x040fe20000000000 */
[C---:B------:R-:W-:Y:S01]  /*02d0*/  IADD3 R15, PT, PT, R136.reuse, -0x700cb87f, RZ ;  /* 0x8ff34781880f7810 */ /* 0x040fe20007ffe0ff */
[----:B------:R-:W-:Y:S01]  /*02e0*/  VIADD R6, R137, 0x646e171e ;  /* 0x646e171e89067836 */ /* 0x000fe20000000000 */
[----:B------:R-:W-:Y:S01]  /*02f0*/  SHF.R.U32.HI R11, RZ, 0x2, R11 ;  /* 0x00000002ff0b7819 */ /* 0x000fe2000001160b */
[----:B------:R-:W-:-:S02]  /*0300*/  VIADD R5, R136, 0x5384540f ;  /* 0x5384540f88057836 */ /* 0x000fc40000000000 */
[----:B------:R-:W-:Y:S02]  /*0310*/  VIADD R4, R136, 0xf1bbcdc8 ;  /* 0xf1bbcdc888047836 */ /* 0x000fe40000000000 */
        /* <DEDUP_REMOVED lines=54> */
.L_x_21496:
        /* <DEDUP_REMOVED lines=20> */
[----:B------:R-:W-:Y:S01]  /*07c0*/  @P5 MOV R23, RZ ;  /* 0x000000ff00175202 */ /* 0x000fe20000000f00 */
[----:B------:R-:W-:Y:S01]  /*07d0*/  IMAD.MOV.U32 R46, RZ, RZ, RZ ;  /* 0x000000ffff2e7224 */ /* 0x000fe200078e00ff */
[----:B------:R-:W-:Y:S01]  /*07e0*/  @P4 CS2R R62, SRZ ;  /* 0x00000000003e4805 */ /* 0x000fe2000001ff00 */
[----:B------:R1:W5:Y:S01]  /*07f0*/  @P0 LDG.E.128 R24, desc[UR6][R36.64] ;  /* 0x0000000624180981 */ /* 0x000362000c1e1d00 */
[C---:B--2---:R-:W-:Y:S01]  /*0800*/  @P1 IMAD.WIDE.U32 R64, R77.reuse, 0x10, R44 ;  /* 0x000000104d401825 */ /* 0x044fe200078e002c */
[----:B------:R-:W2:Y:S03]  /*0810*/  @P4 LDC.64 R20, c[0x0][0x3d0] ;  /* 0x0000f400ff144b82 */ /* 0x000ea60000000a00 */
[----:B------:R-:W-:Y:S01]  /*0820*/  @P1 VIADD R77, R77, 0x20 ;  /* 0x000000204d4d1836 */ /* 0x000fe20000000000 */
[----:B------:R-:W5:Y:S03]  /*0830*/  @P1 LDG.E.128 R32, desc[UR6][R64.64] ;  /* 0x0000000640201981 */ /* 0x000f66000c1e1d00 */
[----:B---3--:R-:W-:-:S04]  /*0840*/  @P2 IMAD.WIDE.U32 R66, R77, 0x10, R52 ;  /* 0x000000104d422825 */ /* 0x008fc800078e0034 */
[----:B------:R-:W-:Y:S01]  /*0850*/  @P2 VIADD R77, R77, 0x20 ;  /* 0x000000204d4d2836 */ /* 0x000fe20000000000 */
[----:B------:R-:W5:Y:S03]  /*0860*/  @P2 LDG.E.128 R40, desc[UR6][R66.64] ;  /* 0x0000000642282981 */ /* 0x000f66000c1e1d00 */
[C---:B0-----:R-:W-:Y:S01]  /*0870*/  @P3 IMAD.WIDE.U32 R68, R77.reuse, 0x10, R68 ;  /* 0x000000104d443825 */ /* 0x041fe200078e0044 */
[----:B------:R-:W-:-:S04]  /*0880*/  @P3 IADD3 R77, PT, PT, R77, 0x20, RZ ;  /* 0x000000204d4d3810 */ /* 0x000fc80007ffe0ff */
[----:B------:R-:W5:Y:S01]  /*0890*/  @P3 LDG.E.128 R48, desc[UR6][R68.64] ;  /* 0x0000000644303981 */ /* 0x000f62000c1e1d00 */
[----:B--2---:R-:W-:Y:S01]  /*08a0*/  @P4 IMAD.WIDE.U32 R20, R77, 0x10, R20 ;  /* 0x000000104d144825 */ /* 0x004fe200078e0014 */
[----:B------:R-:W-:Y:S02]  /*08b0*/  CS2R R52, SRZ ;  /* 0x0000000000347805 */ /* 0x000fe4000001ff00 */
[----:B------:R-:W-:Y:S02]  /*08c0*/  CS2R R44, SRZ ;  /* 0x00000000002c7805 */ /* 0x000fe4000001ff00 */
[----:B-1----:R-:W-:Y:S01]  /*08d0*/  CS2R R36, SRZ ;  /* 0x0000000000247805 */ /* 0x002fe2000001ff00 */
[----:B------:R-:W-:Y:S01]  /*08e0*/  IMAD.MOV.U32 R30, RZ, RZ, RZ ;  /* 0x000000ffff1e7224 */ /* 0x000fe200078e00ff */
[----:B------:R0:W5:Y:S01]  /*08f0*/  @P4 LDG.E.128 R56, desc[UR6][R20.64] ;  /* 0x0000000614384981 */ /* 0x000162000c1e1d00 */
[----:B------:R-:W-:Y:S01]  /*0900*/  CS2R R28, SRZ ;  /* 0x00000000001c7805 */ /* 0x000fe2000001ff00 */
[----:B------:R-:W-:Y:S01]  /*0910*/  IMAD.MOV.U32 R22, RZ, RZ, RZ ;  /* 0x000000ffff167224 */ /* 0x000fe200078e00ff */
[----:B------:R-:W-:Y:S01]  /*0920*/  @P4 CS2R R60, SRZ ;  /* 0x00000000003c4805 */ /* 0x000fe2000001ff00 */
[----:B------:R-:W-:Y:S01]  /*0930*/  @P0 IMAD.MOV.U32 R31, RZ, RZ, RZ ;  /* 0x000000ffff1f0224 */ /* 0x000fe200078e00ff */
[----:B------:R-:W-:Y:S01]  /*0940*/  @P2 MOV R47, RZ ;  /* 0x000000ff002f2202 */ /* 0x000fe20000000f00 */
[----:B------:R-:W-:-:S02]  /*0950*/  @P1 IMAD.MOV.U32 R39, RZ, RZ, RZ ;  /* 0x000000ffff271224 */ /* 0x000fc400078e00ff */
[----:B------:R-:W-:Y:S01]  /*0960*/  @P3 IMAD.MOV.U32 R55, RZ, RZ, RZ ;  /* 0x000000ffff373224 */ /* 0x000fe200078e00ff */
[----:B0-----:R-:W-:-:S07]  /*0970*/  CS2R R20, SRZ ;  /* 0x0000000000147805 */ /* 0x001fce000001ff00 */
.L_x_21497:
[----:B------:R-:W-:Y:S05]  /*0980*/  BSYNC.RECONVERGENT B0 ;  /* 0x0000000000007941 */ /* 0x000fea0003800200 */
.L_x_21495:
[----:B------:R-:W0:Y:S02]  /*0990*/  LDCU UR4, c[0x0][0x384] ;  /* 0x00007080ff0477ac */ /* 0x000e240008000800 */
[----:B0-----:R-:W-:-:S13]  /*09a0*/  ISETP.GE.AND P0, PT, R131, UR4, PT ;  /* 0x0000000483007c0c */ /* 0x001fda000bf06270 */
[----:B------:R-:W-:Y:S05]  /*09b0*/  @P0 EXIT ;  /* 0x000000000000094d */ /* 0x000fea0003800000 */
[----:B------:R-:W-:Y:S01]  /*09c0*/  IMAD.HI.U32 R64, R130, -0x326172a9, RZ ;  /* 0xcd9e8d5782407827 */ /* 0x000fe200078e00ff */
[----:B------:R-:W-:Y:S01]  /*09d0*/  LOP3.LUT R12, R12, 0x3, RZ, 0xc0, !PT ;  /* 0x000000030c0c7812 */ /* 0x000fe200078ec0ff */
[----:B------:R-:W0:Y:S02]  /*09e0*/  LDCU UR10, c[0x0][0x408] ;  /* 0x00008100ff0a77ac */ /* 0x000e240008000800 */
        /* <DEDUP_REMOVED lines=9> */
[C---:B------:R-:W-:Y:S01]  /*0a80*/  IMAD.HI.U32 R66, R65.reuse, -0x326172a9, RZ ;  /* 0xcd9e8d5741427827 */ /* 0x040fe200078e00ff */
        /* <DEDUP_REMOVED lines=15> */
[----:B------:R-:W-:-:S05]  /*0b80*/  VIADD R66, R136, 0xdaa66d2b ;  /* 0xdaa66d2b88427836 */ /* 0x000fca0000000000 */
[----:B------:R-:W-:Y:S01]  /*0b90*/  LOP3.LUT R65, R66, R68, R65, 0x96, !PT ;  /* 0x0000004442417212 */ /* 0x000fe200078e9641 */
[----:B------:R-:W-:Y:S02]  /*0ba0*/  IMAD R66, R67, -0x326172a9, RZ ;  /* 0xcd9e8d5743427824 */ /* 0x000fe400078e02ff */
        /* <DEDUP_REMOVED lines=16> */
[----:B------:R-:W-:Y:S02]  /*0cb0*/  HFMA2 R10, -RZ, RZ, 0, 0 ;  /* 0x00000000ff0a7431 */ /* 0x000fe400000001ff */
        /* <DEDUP_REMOVED lines=21> */
.L_x_22260:
        /* <DEDUP_REMOVED lines=41> */
.L_x_21503:
        /* <DEDUP_REMOVED lines=13> */
.L_x_21505:
[----:B------:R-:W-:Y:S05]  /*1170*/  BSYNC.RECONVERGENT B2 ;  /* 0x0000000000027941 */ /* 0x000fea0003800200 */
.L_x_21504:
        /* <DEDUP_REMOVED lines=56> */
[----:B------:R-:W-:Y:S01]  /*1500*/  MOV R124, R78 ;  /* 0x0000004e007c7202 */ /* 0x000fe20000000f00 */
[----:B------:R-:W-:-:S03]  /*1510*/  IMAD.MOV.U32 R78, RZ, RZ, RZ ;  /* 0x000000ffff4e7224 */ /* 0x000fc600078e00ff */
[----:B------:R-:W-:Y:S01]  /*1520*/  LOP3.LUT R128, R125, R76, R79, 0x96, !PT ;  /* 0x0000004c7d807212 */ /* 0x000fe200078e964f */
[----:B------:R-:W-:-:S07]  /*1530*/  IMAD.MOV.U32 R76, RZ, RZ, R9 ;  /* 0x000000ffff4c7224 */ /* 0x000fce00078e0009 */
.L_x_21502:
[----:B------:R-:W-:Y:S05]  /*1540*/  BSYNC.RECONVERGENT B1 ;  /* 0x0000000000017941 */ /* 0x000fea0003800200 */
.L_x_21501:
        /* <DEDUP_REMOVED lines=21> */
.L_x_21508:
        /* <DEDUP_REMOVED lines=13> */
.L_x_21510:
[----:B------:R-:W-:Y:S05]  /*1770*/  BSYNC.RECONVERGENT B2 ;  /* 0x0000000000027941 */ /* 0x000fea0003800200 */
.L_x_21509:
        /* <DEDUP_REMOVED lines=58> */
[----:B------:R-:W-:Y:S01]  /*1b20*/  IMAD.MOV.U32 R125, RZ, RZ, RZ ;  /* 0x000000ffff7d7224 */ /* 0x000fe200078e00ff */
[----:B------:R-:W-:-:S07]  /*1b30*/  MOV R124, R126 ;  /* 0x0000007e007c7202 */ /* 0x000fce0000000f00 */
.L_x_21507:
[----:B------:R-:W-:Y:S05]  /*1b40*/  BSYNC.RECONVERGENT B1 ;  /* 0x0000000000017941 */ /* 0x000fea0003800200 */
.L_x_21506:
        /* <DEDUP_REMOVED lines=19> */
.L_x_21513:
        /* <DEDUP_REMOVED lines=13> */
.L_x_21515:
[----:B------:R-:W-:Y:S05]  /*1d50*/  BSYNC.RECONVERGENT B2 ;  /* 0x0000000000027941 */ /* 0x000fea0003800200 */
.L_x_21514:
        /* <DEDUP_REMOVED lines=57> */
[----:B------:R-:W-:Y:S02]  /*20f0*/  IMAD.MOV.U32 R124, RZ, RZ, R126 ;  /* 0x000000ffff7c7224 */ /* 0x000fe400078e007e */
[----:B------:R-:W-:Y:S01]  /*2100*/  IMAD.MOV.U32 R126, RZ, RZ, RZ ;  /* 0x000000ffff7e7224 */ /* 0x000fe200078e00ff */
[----:B------:R-:W-:-:S07]  /*2110*/  LOP3.LUT R128, R125, R78, R127, 0x96, !PT ;  /* 0x0000004e7d807212 */ /* 0x000fce00078e967f */
.L_x_21512:
[----:B------:R-:W-:Y:S05]  /*2120*/  BSYNC.RECONVERGENT B1 ;  /* 0x0000000000017941 */ /* 0x000fea0003800200 */
.L_x_21511:
        /* <DEDUP_REMOVED lines=19> */
.L_x_21518:
        /* <DEDUP_REMOVED lines=13> */
.L_x_21520:
[----:B------:R-:W-:Y:S05]  /*2330*/  BSYNC.RECONVERGENT B2 ;  /* 0x0000000000027941 */ /* 0x000fea0003800200 */
.L_x_21519:
        /* <DEDUP_REMOVED lines=56> */
[----:B------:R-:W-:Y:S02]  /*26c0*/  HFMA2 R125, -RZ, RZ, 0, 0 ;  /* 0x00000000ff7d7431 */ /* 0x000fe400000001ff */
[----:B------:R-:W-:Y:S02]  /*26d0*/  VIADD R79, R136, 0x8ff34781 ;  /* 0x8ff34781884f7836 */ /* 0x000fe40000000000 */
[----:B------:R-:W-:-:S03]  /*26e0*/  IMAD.MOV.U32 R124, RZ, RZ, R138 ;  /* 0x000000ffff7c7224 */ /* 0x000fc600078e008a */
[----:B------:R-:W-:-:S07]  /*26f0*/  LOP3.LUT R15, R79, R142, R15, 0x96, !PT ;  /* 0x0000008e4f0f7212 */ /* 0x000fce00078e960f */
.L_x_21517:
[----:B------:R-:W-:Y:S05]  /*2700*/  BSYNC.RECONVERGENT B1 ;  /* 0x0000000000017941 */ /* 0x000fea0003800200 */
.L_x_21516:
[----:B------:R-:W-:Y:S01]  /*2710*/  I2FP.F32.U32 R79, R12 ;  /* 0x0000000c004f7245 */ /* 0x000fe20000201000 */
[----:B------:R-:W-:Y:S01]  /*2720*/  BSSY.RECONVERGENT B1, `(.L_x_21521) ;  /* 0x000005c000017945 */ /* 0x000fe20003800200 */
[----:B------:R-:W-:Y:S01]  /*2730*/  ISETP.NE.AND P2, PT, R125, 0x1, PT ;  /* 0x000000017d00780c */ /* 0x000fe20003f45270 */
[----:B------:R-:W-:Y:S01]  /*2740*/  HADD2.F32 R81, -RZ, R81.H1_H1 ;  /* 0x30000051ff517230 */ /* 0x000fe20000004100 */
[----:B------:R-:W-:Y:S01]  /*2750*/  LOP3.LUT R133, R133, 0xfffffffd, RZ, 0xc0, !PT ;  /* 0xfffffffd85857812 */ /* 0x000fe200078ec0ff */
[----:B------:R-:W-:Y:S01]  /*2760*/  FFMA.FTZ R12, R79, R76, 1.1641532182693481445e-10 ;  /* 0x2f0000004f0c7423 */ /* 0x000fe2000001004c */
[----:B------:R-:W-:-:S04]  /*2770*/  IMAD.MOV.U32 R126, RZ, RZ, 0x2 ;  /* 0x00000002ff7e7424 */ /* 0x000fc800078e00ff */
        /* <DEDUP_REMOVED lines=12> */
.L_x_21523:
        /* <DEDUP_REMOVED lines=13> */
.L_x_21525:
[----:B------:R-:W-:Y:S05]  /*2910*/  BSYNC.RECONVERGENT B2 ;  /* 0x0000000000027941 */ /* 0x000fea0003800200 */
.L_x_21524:
        /* <DEDUP_REMOVED lines=16> */
[----:B------:R-:W-:Y:S02]  /*2a20*/  IMAD.MOV.U32 R12, RZ, RZ, R124 ;  /* 0x000000ffff0c7224 */ /* 0x000fe400078e007c */
        /* <DEDUP_REMOVED lines=40> */
[----:B------:R-:W-:Y:S01]  /*2cb0*/  IMAD.MOV.U32 R126, RZ, RZ, RZ ;  /* 0x000000ffff7e7224 */ /* 0x000fe200078e00ff */
[----:B------:R-:W-:Y:S02]  /*2cc0*/  LOP3.LUT R15, R79, R142, R15, 0x96, !PT ;  /* 0x0000008e4f0f7212 */ /* 0x000fe400078e960f */
[----:B------:R-:W-:-:S07]  /*2cd0*/  MOV R124, R138 ;  /* 0x0000008a007c7202 */ /* 0x000fce0000000f00 */
.L_x_21522:
[----:B------:R-:W-:Y:S05]  /*2ce0*/  BSYNC.RECONVERGENT B1 ;  /* 0x0000000000017941 */ /* 0x000fea0003800200 */
.L_x_21521:
        /* <DEDUP_REMOVED lines=17> */
.L_x_21528:
        /* <DEDUP_REMOVED lines=13> */
.L_x_21530:
[----:B------:R-:W-:Y:S05]  /*2ed0*/  BSYNC.RECONVERGENT B2 ;  /* 0x0000000000027941 */ /* 0x000fea0003800200 */
.L_x_21529:
        /* <DEDUP_REMOVED lines=52> */
[----:B------:R-:W-:Y:S02]  /*3220*/  VIADD R125, R137, 0x96a522ad ;  /* 0x96a522ad897d7836 */ /* 0x000fe40000000000 */
[----:B------:R-:W-:-:S04]  /*3230*/  IMAD.WIDE.U32 R140, R140, -0x326172a9, RZ ;  /* 0xcd9e8d578c8c7825 */ /* 0x000fc800078e00ff */
[----:B------:R-:W-:-:S04]  /*3240*/  IMAD.WIDE.U32 R138, R138, -0x2daee0ad, RZ ;  /* 0xd2511f538a8a7825 */ /* 0x000fc800078e00ff */
[----:B------:R-:W-:Y:S01]  /*3250*/  VIADD R15, R136, 0x8ff34781 ;  /* 0x8ff34781880f7836 */ /* 0x000fe20000000000 */
[----:B------:R-:W-:Y:S01]  /*3260*/  LOP3.LUT R128, R125, R126, R139, 0x96, !PT ;  /* 0x0000007e7d807212 */ /* 0x000fe200078e968b */
[----:B------:R-:W-:Y:S02]  /*3270*/  IMAD.MOV.U32 R125, RZ, RZ, R124 ;  /* 0x000000ffff7d7224 */ /* 0x000fe400078e007c */
[----:B------:R-:W-:Y:S01]  /*3280*/  IMAD.MOV.U32 R124, RZ, RZ, R138 ;  /* 0x000000ffff7c7224 */ /* 0x000fe200078e008a */
[----:B------:R-:W-:Y:S02]  /*3290*/  LOP3.LUT R15, R15, R14, R141, 0x96, !PT ;  /* 0x0000000e0f0f7212 */ /* 0x000fe400078e968d */
[----:B------:R-:W-:-:S07]  /*32a0*/  MOV R14, R140 ;  /* 0x0000008c000e7202 */ /* 0x000fce0000000f00 */
.L_x_21527:
[----:B------:R-:W-:Y:S05]  /*32b0*/  BSYNC.RECONVERGENT B1 ;  /* 0x0000000000017941 */ /* 0x000fea0003800200 */
.L_x_21526:
[----:B------:R-:W-:Y:S01]  /*32c0*/  ISETP.NE.AND P4, PT, R127, 0x1, PT ;  /* 0x000000017f00780c */ /* 0x000fe20003f85270 */
[----:B------:R-:W-:Y:S01]  /*32d0*/  BSSY.RECONVERGENT B1, `(.L_x_21531) ;  /* 0x000005a000017945 */ /* 0x000fe20003800200 */
[----:B------:R-:W-:Y:S01]  /*32e0*/  I2FP.F32.U32 R125, R125 ;  /* 0x0000007d007d7245 */ /* 0x000fe20000201000 */
[----:B------:R-:W-:Y:S02]  /*32f0*/  HADD2.F32 R82, -RZ, R82.H1_H1 ;  /* 0x30000052ff527230 */ /* 0x000fe40000004100 */
[----:B------:R-:W-:Y:S02]  /*3300*/  IMAD.MOV.U32 R135, RZ, RZ, 0x2 ;  /* 0x00000002ff877424 */ /* 0x000fe400078e00ff */
        /* <DEDUP_REMOVED lines=12> */
.L_x_21533:
        /* <DEDUP_REMOVED lines=13> */
.L_x_21535:
[----:B------:R-:W-:Y:S05]  /*34a0*/  BSYNC.RECONVERGENT B2 ;  /* 0x0000000000027941 */ /* 0x000fea0003800200 */
.L_x_21534:
        /* <DEDUP_REMOVED lines=60> */
.L_x_21532:
[----:B------:R-:W-:Y:S05]  /*3870*/  BSYNC.RECONVERGENT B1 ;  /* 0x0000000000017941 */ /* 0x000fea0003800200 */
.L_x_21531:
        /* <DEDUP_REMOVED lines=17> */
.L_x_21538:
        /* <DEDUP_REMOVED lines=13> */
.L_x_21540:
[----:B------:R-:W-:Y:S05]  /*3a60*/  BSYNC.RECONVERGENT B2 ;  /* 0x0000000000027941 */ /* 0x000fea0003800200 */
.L_x_21539:
        /* <DEDUP_REMOVED lines=60> */
.L_x_21537:
[----:B------:R-:W-:Y:S05]  /*3e30*/  BSYNC.RECONVERGENT B1 ;  /* 0x0000000000017941 */ /* 0x000fea0003800200 */
.L_x_21536:
        /* <DEDUP_REMOVED lines=38> */
.L_x_21500:
        /* <DEDUP_REMOVED lines=16> */
.L_x_21544:
        /* <DEDUP_REMOVED lines=13> */
.L_x_21546:
[----:B------:R-:W-:Y:S05]  /*4270*/  BSYNC.RECONVERGENT B2 ;  /* 0x0000000000027941 */ /* 0x000fea0003800200 */
.L_x_21545:
        /* <DEDUP_REMOVED lines=58> */
[----:B------:R-:W-:-:S07]  /*4620*/  IMAD.MOV.U32 R2, RZ, RZ, R9 ;  /* 0x000000ffff027224 */ /* 0x000fce00078e0009 */
.L_x_21543:
[----:B------:R-:W-:Y:S05]  /*4630*/  BSYNC.RECONVERGENT B1 ;  /* 0x0000000000017941 */ /* 0x000fea0003800200 */
.L_x_21542:
        /* <DEDUP_REMOVED lines=8> */
[----:B------:R-:W-:Y:S01]  /*46c0*/  FFMA.FTZ R3, R2, R125, 1.1641532182693481445e-10 ;  /* 0x2f00000002037423 */ /* 0x000fe2000001007d */
[----:B-----5:R-:W-:-:S04]  /*46d0*/  HADD2.F32 R2, -RZ, R80.H0_H0 ;  /* 0x20000050ff027230 */ /* 0x020fc80000004100 */
        /* <DEDUP_REMOVED lines=13> */
.L_x_21549:
        /* <DEDUP_REMOVED lines=13> */
.L_x_21551:
[----:B------:R-:W-:Y:S05]  /*4880*/  BSYNC.RECONVERGENT B2 ;  /* 0x0000000000027941 */ /* 0x000fea0003800200 */
.L_x_21550:
        /* <DEDUP_REMOVED lines=60> */
.L_x_21548:
[----:B------:R-:W-:Y:S05]  /*4c50*/  BSYNC.RECONVERGENT B1 ;  /* 0x0000000000017941 */ /* 0x000fea0003800200 */
.L_x_21547:
[----:B------:R-:W-:Y:S01]  /*4c60*/  I2FP.F32.U32 R4, R3 ;  /* 0x0000000300047245 */ /* 0x000fe20000201000 */
[----:B------:R-:W-:Y:S01]  /*4c70*/  HADD2.F32 R6, -RZ, R64.H0_H0 ;  /* 0x20000040ff067230 */ /* 0x000fe20000004100 */
[----:B------:R-:W-:Y:S01]  /*4c80*/  ISETP.NE.AND P3, PT, R5, 0x1, PT ;  /* 0x000000010500780c */ /* 0x000fe20003f65270 */
[----:B------:R-:W-:Y:S02]  /*4c90*/  BSSY.RECONVERGENT B1, `(.L_x_21552) ;  /* 0x000005e000017945 */ /* 0x000fe40003800200 */
[----:B------:R-:W-:Y:S01]  /*4ca0*/  FFMA.FTZ R3, R4, R125, 1.1641532182693481445e-10 ;  /* 0x2f00000004037423 */ /* 0x000fe2000001007d */
[----:B------:R-:W-:Y:S01]  /*4cb0*/  FMUL.FTZ R6, R6, R9 ;  /* 0x0000000906067220 */ /* 0x000fe20000410000 */
[----:B------:R-:W-:-:S03]  /*4cc0*/  IMAD.MOV.U32 R4, RZ, RZ, 0x2 ;  /* 0x00000002ff047424 */ /* 0x000fc600078e00ff */
[----:B------:R-:W-:Y:S02]  /*4cd0*/  FSETP.GTU.FTZ.AND P2, PT, R3, R0, PT ;  /* 0x000000000300720b */ /* 0x000fe40003f5c000 */
[----:B------:R-:W-:Y:S02]  /*4ce0*/  FSEL R3, R2, RZ, P4 ;  /* 0x000000ff02037208 */ /* 0x000fe40002000000 */
[----:B------:R-:W-:Y:S02]  /*4cf0*/  FSEL R6, R6, RZ, !P2 ;  /* 0x000000ff06067208 */ /* 0x000fe40005000000 */
[----:B------:R-:W-:Y:S02]  /*4d00*/  SEL R8, RZ, 0x1, P2 ;  /* 0x00000001ff087807 */ /* 0x000fe40001000000 */
[----:B------:R-:W-:Y:S01]  /*4d10*/  MOV R2, R14 ;  /* 0x0000000e00027202 */ /* 0x000fe20000000f00 */
        /* <DEDUP_REMOVED lines=11> */
.L_x_21554:
        /* <DEDUP_REMOVED lines=13> */
.L_x_21556:
[----:B------:R-:W-:Y:S05]  /*4ea0*/  BSYNC.RECONVERGENT B2 ;  /* 0x0000000000027941 */ /* 0x000fea0003800200 */
.L_x_21555:
        /* <DEDUP_REMOVED lines=60> */
.L_x_21553:
[----:B------:R-:W-:Y:S05]  /*5270*/  BSYNC.RECONVERGENT B1 ;  /* 0x0000000000017941 */ /* 0x000fea0003800200 */
.L_x_21552:
        /* <DEDUP_REMOVED lines=20> */
.L_x_21559:
        /* <DEDUP_REMOVED lines=13> */
.L_x_21561:
[----:B------:R-:W-:Y:S05]  /*5490*/  BSYNC.RECONVERGENT B2 ;  /* 0x0000000000027941 */ /* 0x000fea0003800200 */
.L_x_21560:
        /* <DEDUP_REMOVED lines=61> */
.L_x_21558:
[----:B------:R-:W-:Y:S05]  /*5870*/  BSYNC.RECONVERGENT B1 ;  /* 0x0000000000017941 */ /* 0x000fea0003800200 */
.L_x_21557:
        /* <DEDUP_REMOVED lines=23> */
.L_x_21564:
        /* <DEDUP_REMOVED lines=13> */
.L_x_21566:
[----:B------:R-:W-:Y:S05]  /*5ac0*/  BSYNC.RECONVERGENT B2 ;  /* 0x0000000000027941 */ /* 0x000fea0003800200 */
.L_x_21565:
        /* <DEDUP_REMOVED lines=61> */
.L_x_21563:
[----:B------:R-:W-:Y:S05]  /*5ea0*/  BSYNC.RECONVERGENT B1 ;  /* 0x0000000000017941 */ /* 0x000fea0003800200 */
.L_x_21562:
[----:B------:R-:W-:Y:S01]  /*5eb0*/  I2FP.F32.U32 R2, R3 ;  /* 0x0000000300027245 */ /* 0x000fe20000201000 */
[----:B------:R-:W-:Y:S01]  /*5ec0*/  BSSY.RECONVERGENT B1, `(.L_x_21567) ;  /* 0x000005e000017945 */ /* 0x000fe20003800200 */
[----:B------:R-:W-:Y:S01]  /*5ed0*/  ISETP.NE.AND P2, PT, R4, 0x1, PT ;  /* 0x000000010400780c */ /* 0x000fe20003f45270 */
[----:B------:R-:W-:Y:S01]  /*5ee0*/  IMAD.MOV.U32 R5, RZ, RZ, 0x2 ;  /* 0x00000002ff057424 */ /* 0x000fe200078e00ff */
[----:B------:R-:W-:Y:S01]  /*5ef0*/  LOP3.LUT R133, R133, 0xfffffffb, RZ, 0xc0, !PT ;  /* 0xfffffffb85857812 */ /* 0x000fe200078ec0ff */
[----:B------:R-:W-:Y:S01]  /*5f00*/  FFMA.FTZ R3, R2, R125, 1.1641532182693481445e-10 ;  /* 0x2f00000002037423 */ /* 0x000fe2000001007d */
[----:B------:R-:W-:-:S04]  /*5f10*/  HADD2.F32 R2, -RZ, R81.H0_H0 ;  /* 0x20000051ff027230 */ /* 0x000fc80000004100 */
        /* <DEDUP_REMOVED lines=13> */
.L_x_21569:
        /* <DEDUP_REMOVED lines=13> */
.L_x_21571:
[----:B------:R-:W-:Y:S05]  /*60c0*/  BSYNC.RECONVERGENT B2 ;  /* 0x0000000000027941 */ /* 0x000fea0003800200 */
.L_x_21570:
        /* <DEDUP_REMOVED lines=61> */
.L_x_21568:
[----:B------:R-:W-:Y:S05]  /*64a0*/  BSYNC.RECONVERGENT B1 ;  /* 0x0000000000017941 */ /* 0x000fea0003800200 */
.L_x_21567:
[----:B------:R-:W-:Y:S01]  /*64b0*/  I2FP.F32.U32 R4, R3 ;  /* 0x0000000300047245 */ /* 0x000fe20000201000 */
[----:B------:R-:W-:Y:S01]  /*64c0*/  HADD2.F32 R6, -RZ, R65.H0_H0 ;  /* 0x20000041ff067230 */ /* 0x000fe20000004100 */
[----:B------:R-:W-:Y:S03]  /*64d0*/  BSSY.RECONVERGENT B1, `(.L_x_21572) ;  /* 0x0000060000017945 */ /* 0x000fe60003800200 */
[----:B------:R-:W-:Y:S01]  /*64e0*/  FFMA.FTZ R3, R4, R125, 1.1641532182693481445e-10 ;  /* 0x2f00000004037423 */ /* 0x000fe2000001007d */
[----:B------:R-:W-:Y:S01]  /*64f0*/  FMUL.FTZ R6, R6, R9 ;  /* 0x0000000906067220 */ /* 0x000fe20000410000 */
[----:B------:R-:W-:-:S03]  /*6500*/  HFMA2 R4, -RZ, RZ, 0, 1.1920928955078125e-07 ;  /* 0x00000002ff047431 */ /* 0x000fc600000001ff */
        /* <DEDUP_REMOVED lines=17> */
.L_x_21574:
        /* <DEDUP_REMOVED lines=13> */
.L_x_21576:
[----:B------:R-:W-:Y:S05]  /*66f0*/  BSYNC.RECONVERGENT B2 ;  /* 0x0000000000027941 */ /* 0x000fea0003800200 */
.L_x_21575:
        /* <DEDUP_REMOVED lines=61> */
.L_x_21573:
[----:B------:R-:W-:Y:S05]  /*6ad0*/  BSYNC.RECONVERGENT B1 ;  /* 0x0000000000017941 */ /* 0x000fea0003800200 */
.L_x_21572:
[----:B------:R-:W-:Y:S01]  /*6ae0*/  I2FP.F32.U32 R2, R3 ;  /* 0x0000000300027245 */ /* 0x000fe20000201000 */
[----:B------:R-:W-:Y:S01]  /*6af0*/  BSSY.RECONVERGENT B1, `(.L_x_21577) ;  /* 0x000005d000017945 */ /* 0x000fe20003800200 */
[----:B------:R-:W-:Y:S01]  /*6b00*/  ISETP.NE.AND P2, PT, R4, 0x1, PT ;  /* 0x000000010400780c */ /* 0x000fe20003f45270 */
[----:B------:R-:W-:Y:S01]  /*6b10*/  IMAD.MOV.U32 R80, RZ, RZ, 0x2 ;  /* 0x00000002ff507424 */ /* 0x000fe200078e00ff */
[----:B------:R-:W-:Y:S01]  /*6b20*/  LOP3.LUT R133, R133, 0xfffffffd, RZ, 0xc0, !PT ;  /* 0xfffffffd85857812 */ /* 0x000fe200078ec0ff */
[----:B------:R-:W-:Y:S01]  /*6b30*/  FFMA.FTZ R3, R2, R125, 1.1641532182693481445e-10 ;  /* 0x2f00000002037423 */ /* 0x000fe2000001007d */
[----:B------:R-:W-:-:S04]  /*6b40*/  HADD2.F32 R2, -RZ, R81.H1_H1 ;  /* 0x30000051ff027230 */ /* 0x000fc80000004100 */
        /* <DEDUP_REMOVED lines=13> */
.L_x_21579:
        /* <DEDUP_REMOVED lines=13> */
.L_x_21581:
[----:B------:R-:W-:Y:S05]  /*6cf0*/  BSYNC.RECONVERGENT B2 ;  /* 0x0000000000027941 */ /* 0x000fea0003800200 */
.L_x_21580:
        /* <DEDUP_REMOVED lines=60> */
.L_x_21578:
[----:B------:R-:W-:Y:S05]  /*70c0*/  BSYNC.RECONVERGENT B1 ;  /* 0x0000000000017941 */ /* 0x000fea0003800200 */
.L_x_21577:
[----:B------:R-:W-:Y:S01]  /*70d0*/  I2FP.F32.U32 R4, R3 ;  /* 0x0000000300047245 */ /* 0x000fe20000201000 */
[----:B------:R-:W-:Y:S01]  /*70e0*/  HADD2.F32 R12, -RZ, R65.H1_H1 ;  /* 0x30000041ff0c7230 */ /* 0x000fe20000004100 */
        /* <DEDUP_REMOVED lines=21> */
.L_x_21584:
        /* <DEDUP_REMOVED lines=13> */
.L_x_21586:
[----:B------:R-:W-:Y:S05]  /*7310*/  BSYNC.RECONVERGENT B2 ;  /* 0x0000000000027941 */ /* 0x000fea0003800200 */
.L_x_21585:
        /* <DEDUP_REMOVED lines=60> */
.L_x_21583:
[----:B------:R-:W-:Y:S05]  /*76e0*/  BSYNC.RECONVERGENT B1 ;  /* 0x0000000000017941 */ /* 0x000fea0003800200 */
.L_x_21582:
        /* <DEDUP_REMOVED lines=18> */
.L_x_21589:
        /* <DEDUP_REMOVED lines=13> */
.L_x_21591:
[----:B------:R-:W-:Y:S05]  /*78e0*/  BSYNC.RECONVERGENT B2 ;  /* 0x0000000000027941 */ /* 0x000fea0003800200 */
.L_x_21590:
        /* <DEDUP_REMOVED lines=57> */
[----:B------:R-:W-:-:S04]  /*7c80*/  MOV R124, R80 ;  /* 0x00000050007c7202 */ /* 0x000fc80000000f00 */
[----:B------:R-:W-:Y:S01]  /*7c90*/  LOP3.LUT R128, R3, R126, R81, 0x96, !PT ;  /* 0x0000007e03807212 */ /* 0x000fe200078e9651 */
[----:B------:R-:W-:-:S07]  /*7ca0*/  IMAD.MOV.U32 R126, RZ, RZ, RZ ;  /* 0x000000ffff7e7224 */ /* 0x000fce00078e00ff */
.L_x_21588:
[----:B------:R-:W-:Y:S05]  /*7cb0*/  BSYNC.RECONVERGENT B1 ;  /* 0x0000000000017941 */ /* 0x000fea0003800200 */
.L_x_21587:
        /* <DEDUP_REMOVED lines=23> */
.L_x_21594:
        /* <DEDUP_REMOVED lines=13> */
.L_x_21596:
[----:B------:R-:W-:Y:S05]  /*7f00*/  BSYNC.RECONVERGENT B2 ;  /* 0x0000000000027941 */ /* 0x000fea0003800200 */
.L_x_21595:
        /* <DEDUP_REMOVED lines=60> */
.L_x_21593:
[----:B------:R-:W-:Y:S05]  /*82d0*/  BSYNC.RECONVERGENT B1 ;  /* 0x0000000000017941 */ /* 0x000fea0003800200 */
.L_x_21592:
        /* <DEDUP_REMOVED lines=18> */
.L_x_21599:
        /* <DEDUP_REMOVED lines=13> */
.L_x_21601:
[----:B------:R-:W-:Y:S05]  /*84d0*/  BSYNC.RECONVERGENT B2 ;  /* 0x0000000000027941 */ /* 0x000fea0003800200 */
.L_x_21600:
        /* <DEDUP_REMOVED lines=59> */
[----:B------:R-:W-:-:S07]  /*8890*/  HFMA2 R126, -RZ, RZ, 0, 0 ;  /* 0x00000000ff7e7431 */ /* 0x000fce00000001ff */
.L_x_21598:
[----:B------:R-:W-:Y:S05]  /*88a0*/  BSYNC.RECONVERGENT B1 ;  /* 0x0000000000017941 */ /* 0x000fea0003800200 */
.L_x_21597:
[----:B------:R-:W-:Y:S01]  /*88b0*/  I2FP.F32.U32 R12, R12 ;  /* 0x0000000c000c7245 */ /* 0x000fe20000201000 */
[----:B------:R-:W-:Y:S01]  /*88c0*/  HADD2.F32 R82, -RZ, R66.H1_H1 ;  /* 0x30000042ff527230 */ /* 0x000fe20000004100 */
[----:B------:R-:W-:Y:S01]  /*88d0*/  FSEL R81, R2, RZ, P3 ;  /* 0x000000ff02517208 */ /* 0x000fe20001800000 */
        /* <DEDUP_REMOVED lines=20> */
.L_x_21604:
        /* <DEDUP_REMOVED lines=13> */
.L_x_21606:
[----:B------:R-:W-:Y:S05]  /*8af0*/  BSYNC.RECONVERGENT B2 ;  /* 0x0000000000027941 */ /* 0x000fea0003800200 */
.L_x_21605:
        /* <DEDUP_REMOVED lines=60> */
.L_x_21603:
[----:B------:R-:W-:Y:S05]  /*8ec0*/  BSYNC.RECONVERGENT B1 ;  /* 0x0000000000017941 */ /* 0x000fea0003800200 */
.L_x_21602:
        /* <DEDUP_REMOVED lines=18> */
.L_x_21609:
        /* <DEDUP_REMOVED lines=13> */
.L_x_21611:
[----:B------:R-:W-:Y:S05]  /*90c0*/  BSYNC.RECONVERGENT B2 ;  /* 0x0000000000027941 */ /* 0x000fea0003800200 */
.L_x_21610:
        /* <DEDUP_REMOVED lines=60> */
.L_x_21608:
[----:B------:R-:W-:Y:S05]  /*9490*/  BSYNC.RECONVERGENT B1 ;  /* 0x0000000000017941 */ /* 0x000fea0003800200 */
.L_x_21607:
[----:B------:R-:W-:Y:S01]  /*94a0*/  I2FP.F32.U32 R12, R12 ;  /* 0x0000000c000c7245 */ /* 0x000fe20000201000 */
[----:B------:R-:W-:Y:S01]  /*94b0*/  HADD2.F32 R82, -RZ, R67.H0_H0 ;  /* 0x20000043ff527230 */ /* 0x000fe20000004100 */
[----:B------:R-:W-:Y:S01]  /*94c0*/  BSSY.RECONVERGENT B1, `(.L_x_21612) ;  /* 0x0000060000017945 */ /* 0x000fe20003800200 */
[----:B------:R-:W-:Y:S02]  /*94d0*/  HFMA2 R135, -RZ, RZ, 0, 1.1920928955078125e-07 ;  /* 0x00000002ff877431 */ /* 0x000fe400000001ff */
[----:B------:R-:W-:Y:S02]  /*94e0*/  IMAD.MOV.U32 R126, RZ, RZ, R14 ;  /* 0x000000ffff7e7224 */ /* 0x000fe400078e000e */
        /* <DEDUP_REMOVED lines=19> */
.L_x_21614:
        /* <DEDUP_REMOVED lines=13> */
.L_x_21616:
[----:B------:R-:W-:Y:S05]  /*96f0*/  BSYNC.RECONVERGENT B2 ;  /* 0x0000000000027941 */ /* 0x000fea0003800200 */
.L_x_21615:
        /* <DEDUP_REMOVED lines=60> */
.L_x_21613:
[----:B------:R-:W-:Y:S05]  /*9ac0*/  BSYNC.RECONVERGENT B1 ;  /* 0x0000000000017941 */ /* 0x000fea0003800200 */
.L_x_21612:
[----:B------:R-:W-:Y:S01]  /*9ad0*/  ISETP.NE.AND P6, PT, R135, 0x1, PT ;  /* 0x000000018700780c */ /* 0x000fe20003fc5270 */
[----:B------:R-:W-:Y:S01]  /*9ae0*/  HADD2.F32 R138, -RZ, R83.H1_H1 ;  /* 0x30000053ff8a7230 */ /* 0x000fe20000004100 */
[----:B------:R-:W-:Y:S01]  /*9af0*/  I2FP.F32.U32 R12, R126 ;  /* 0x0000007e000c7245 */ /* 0x000fe20000201000 */
[----:B------:R-:W-:Y:S01]  /*9b00*/  BSSY.RECONVERGENT B1, `(.L_x_21617) ;  /* 0x000005b000017945 */ /* 0x000fe20003800200 */
[----:B------:R-:W-:Y:S02]  /*9b10*/  IMAD.MOV.U32 R126, RZ, RZ, R14 ;  /* 0x000000ffff7e7224 */ /* 0x000fe400078e000e */
[----:B------:R-:W-:Y:S01]  /*9b20*/  FMUL.FTZ R83, R138, R9 ;  /* 0x000000098a537220 */ /* 0x000fe20000410000 */
[----:B------:R-:W-:Y:S01]  /*9b30*/  FFMA.FTZ R127, R12, R125, 1.1641532182693481445e-10 ;  /* 0x2f0000000c7f7423 */ /* 0x000fe2000001007d */
[----:B------:R-:W-:-:S04]  /*9b40*/  IMAD.MOV.U32 R12, RZ, RZ, 0x2 ;  /* 0x00000002ff0c7424 */ /* 0x000fc800078e00ff */
        /* <DEDUP_REMOVED lines=10> */
.L_x_21619:
        /* <DEDUP_REMOVED lines=15> */
.L_x_21621:
[----:B------:R-:W-:Y:S05]  /*9ce0*/  BSYNC.RECONVERGENT B2 ;  /* 0x0000000000027941 */ /* 0x000fea0003800200 */
.L_x_21620:
        /* <DEDUP_REMOVED lines=56> */
[----:B------:R-:W-:-:S04]  /*a070*/  LOP3.LUT R15, R127, R142, R15, 0x96, !PT ;  /* 0x0000008e7f0f7212 */ /* 0x000fc800078e960f */
[----:B------:R-:W-:Y:S01]  /*a080*/  LOP3.LUT R128, R135, R126, R139, 0x96, !PT ;  /* 0x0000007e87807212 */ /* 0x000fe200078e968b */
[----:B------:R-:W-:Y:S01]  /*a090*/  IMAD.MOV.U32 R126, RZ, RZ, R124 ;  /* 0x000000ffff7e7224 */ /* 0x000fe200078e007c */
[----:B------:R-:W-:-:S07]  /*a0a0*/  MOV R124, R138 ;  /* 0x0000008a007c7202 */ /* 0x000fce0000000f00 */
.L_x_21618:
[----:B------:R-:W-:Y:S05]  /*a0b0*/  BSYNC.RECONVERGENT B1 ;  /* 0x0000000000017941 */ /* 0x000fea0003800200 */
.L_x_21617:
        /* <DEDUP_REMOVED lines=10> */
.L_x_21541:
        /* <DEDUP_REMOVED lines=24> */
[----:B------:R-:W-:Y:S01]  /*a2e0*/  IMAD.U32 R125, R2, 0x10000, RZ ;  /* 0x00010000027d7824 */ /* 0x000fe200078e00ff */
[----:B0-----:R-:W0:Y:S01]  /*a2f0*/  LDC.64 R126, c[0x0][0x3b8] ;  /* 0x0000ee00ff7e7b82 */ /* 0x001e220000000a00 */
        /* <DEDUP_REMOVED lines=18> */
.L_x_21622:
[----:B------:R-:W-:Y:S01]  /*a420*/  MOV R9, R124 ;  /* 0x0000007c00097202 */ /* 0x000fe20000000f00 */
[----:B------:R-:W-:-:S07]  /*a430*/  VIADD R124, R134, 0x20 ;  /* 0x00000020867c7836 */ /* 0x000fce0000000000 */
.L_x_21499:
[----:B------:R-:W-:Y:S05]  /*a440*/  BSYNC.RECONVERGENT B0 ;  /* 0x0000000000007941 */ /* 0x000fea0003800200 */
.L_x_21498:
        /* <DEDUP_REMOVED lines=23> */
[----:B------:R-:W-:Y:S01]  /*a5c0*/  MOV R2, R14 ;  /* 0x0000000e00027202 */ /* 0x000fe20000000f00 */
[----:B01----:R-:W-:-:S09]  /*a5d0*/  IMAD.MOV.U32 R126, RZ, RZ, R9 ;  /* 0x000000ffff7e7224 */ /* 0x003fd200078e0009 */
        /* <DEDUP_REMOVED lines=11> */
.L_x_21628:
        /* <DEDUP_REMOVED lines=13> */
.L_x_21630:
[----:B------:R-:W-:Y:S05]  /*a760*/  BSYNC.RECONVERGENT B2 ;  /* 0x0000000000027941 */ /* 0x000fea0003800200 */
.L_x_21629:
        /* <DEDUP_REMOVED lines=57> */
[----:B------:R-:W-:Y:S02]  /*ab00*/  LOP3.LUT R128, R5, R2, R127, 0x96, !PT ;  /* 0x0000000205807212 */ /* 0x000fe400078e967f */
[----:B------:R-:W-:-:S07]  /*ab10*/  MOV R2, R9 ;  /* 0x0000000900027202 */ /* 0x000fce0000000f00 */
.L_x_21627:
[----:B------:R-:W-:Y:S05]  /*ab20*/  BSYNC.RECONVERGENT B1 ;  /* 0x0000000000017941 */ /* 0x000fea0003800200 */
.L_x_21626:
        /* <DEDUP_REMOVED lines=23> */
.L_x_21633:
        /* <DEDUP_REMOVED lines=13> */
.L_x_21635:
[----:B------:R-:W-:Y:S05]  /*ad70*/  BSYNC.RECONVERGENT B2 ;  /* 0x0000000000027941 */ /* 0x000fea0003800200 */
.L_x_21634:
[----:B------:R-:W-:Y:S01]  /*ad80*/  IMAD.WIDE.U32 R6, R130, -0x326172a9, RZ ;  /* 0xcd9e8d5782067825 */ /* 0x000fe200078e00ff */
[----:B--2---:R-:W-:-:S03]  /*ad90*/  LOP3.LUT R84, R10, R5, R137, 0x96, !PT ;  /* 0x000000050a547212 */ /* 0x004fc600078e9689 */
        /* <DEDUP_REMOVED lines=56> */
[----:B------:R-:W-:Y:S02]  /*b120*/  HFMA2 R5, -RZ, RZ, 0, 0 ;  /* 0x00000000ff057431 */ /* 0x000fe400000001ff */
[----:B------:R-:W-:-:S07]  /*b130*/  IMAD.MOV.U32 R126, RZ, RZ, R84 ;  /* 0x000000ffff7e7224 */ /* 0x000fce00078e0054 */
.L_x_21632:
[----:B------:R-:W-:Y:S05]  /*b140*/  BSYNC.RECONVERGENT B1 ;  /* 0x0000000000017941 */ /* 0x000fea0003800200 */
.L_x_21631:
        /* <DEDUP_REMOVED lines=9> */
[----:B--2---:R-:W-:Y:S02]  /*b1e0*/  FSEL R84, R6, RZ, !P2 ;  /* 0x000000ff06547208 */ /* 0x004fe40005000000 */
        /* <DEDUP_REMOVED lines=13> */
.L_x_21638:
        /* <DEDUP_REMOVED lines=13> */
.L_x_21640:
[----:B------:R-:W-:Y:S05]  /*b390*/  BSYNC.RECONVERGENT B2 ;  /* 0x0000000000027941 */ /* 0x000fea0003800200 */
.L_x_21639:
        /* <DEDUP_REMOVED lines=60> */
.L_x_21637:
[----:B------:R-:W-:Y:S05]  /*b760*/  BSYNC.RECONVERGENT B1 ;  /* 0x0000000000017941 */ /* 0x000fea0003800200 */
.L_x_21636:
        /* <DEDUP_REMOVED lines=20> */
.L_x_21643:
        /* <DEDUP_REMOVED lines=13> */
.L_x_21645:
[----:B------:R-:W-:Y:S05]  /*b980*/  BSYNC.RECONVERGENT B2 ;  /* 0x0000000000027941 */ /* 0x000fea0003800200 */
.L_x_21644:
        /* <DEDUP_REMOVED lines=55> */
[----:B------:R-:W-:Y:S01]  /*bd00*/  LOP3.LUT R128, R3, R6, R5, 0x96, !PT ;  /* 0x0000000603807212 */ /* 0x000fe200078e9605 */
[----:B------:R-:W-:Y:S02]  /*bd10*/  HFMA2 R5, -RZ, RZ, 0, 0 ;  /* 0x00000000ff057431 */ /* 0x000fe400000001ff */
[----:B------:R-:W-:Y:S01]  /*bd20*/  IMAD.MOV.U32 R3, RZ, RZ, R126 ;  /* 0x000000ffff037224 */ /* 0x000fe200078e007e */
[----:B------:R-:W-:Y:S01]  /*bd30*/  LOP3.LUT R15, R15, R14, R87, 0x96, !PT ;  /* 0x0000000e0f0f7212 */ /* 0x000fe200078e9657 */
[----:B------:R-:W-:Y:S01]  /*bd40*/  IMAD.MOV.U32 R126, RZ, RZ, R4 ;  /* 0x000000ffff7e7224 */ /* 0x000fe200078e0004 */
[----:B------:R-:W-:-:S07]  /*bd50*/  MOV R14, R86 ;  /* 0x00000056000e7202 */ /* 0x000fce0000000f00 */
.L_x_21642:
[----:B------:R-:W-:Y:S05]  /*bd60*/  BSYNC.RECONVERGENT B1 ;  /* 0x0000000000017941 */ /* 0x000fea0003800200 */
.L_x_21641:
[----:B------:R-:W-:Y:S01]  /*bd70*/  I2FP.F32.U32 R4, R3 ;  /* 0x0000000300047245 */ /* 0x000fe20000201000 */
[----:B------:R-:W-:Y:S01]  /*bd80*/  HADD2.F32 R6, -RZ, R64.H1_H1 ;  /* 0x30000040ff067230 */ /* 0x000fe20000004100 */
[----:B------:R-:W-:Y:S01]  /*bd90*/  FSEL R2, R2, RZ, P4 ;  /* 0x000000ff02027208 */ /* 0x000fe20002000000 */
[----:B------:R-:W-:Y:S02]  /*bda0*/  BSSY.RECONVERGENT B1, `(.L_x_21646) ;  /* 0x000005f000017945 */ /* 0x000fe40003800200 */
        /* <DEDUP_REMOVED lines=19> */
.L_x_21648:
        /* <DEDUP_REMOVED lines=13> */
.L_x_21650:
[----:B------:R-:W-:Y:S05]  /*bfb0*/  BSYNC.RECONVERGENT B2 ;  /* 0x0000000000027941 */ /* 0x000fea0003800200 */
.L_x_21649:
        /* <DEDUP_REMOVED lines=58> */
[----:B------:R-:W-:Y:S01]  /*c360*/  IMAD.MOV.U32 R14, RZ, RZ, R86 ;  /* 0x000000ffff0e7224 */ /* 0x000fe200078e0056 */
[----:B------:R-:W-:Y:S01]  /*c370*/  MOV R3, R126 ;  /* 0x0000007e00037202 */ /* 0x000fe20000000f00 */
[----:B------:R-:W-:-:S07]  /*c380*/  IMAD.MOV.U32 R126, RZ, RZ, R2 ;  /* 0x000000ffff7e7224 */ /* 0x000fce00078e0002 */
.L_x_21647:
[----:B------:R-:W-:Y:S05]  /*c390*/  BSYNC.RECONVERGENT B1 ;  /* 0x0000000000017941 */ /* 0x000fea0003800200 */
.L_x_21646:
        /* <DEDUP_REMOVED lines=20> */
.L_x_21653:
        /* <DEDUP_REMOVED lines=13> */
.L_x_21655:
[----:B------:R-:W-:Y:S05]  /*c5b0*/  BSYNC.RECONVERGENT B2 ;  /* 0x0000000000027941 */ /* 0x000fea0003800200 */
.L_x_21654:
        /* <DEDUP_REMOVED lines=60> */
.L_x_21652:
[----:B------:R-:W-:Y:S05]  /*c980*/  BSYNC.RECONVERGENT B1 ;  /* 0x0000000000017941 */ /* 0x000fea0003800200 */
.L_x_21651:
        /* <DEDUP_REMOVED lines=23> */
.L_x_21658:
        /* <DEDUP_REMOVED lines=13> */
.L_x_21660:
[----:B------:R-:W-:Y:S05]  /*cbd0*/  BSYNC.RECONVERGENT B2 ;  /* 0x0000000000027941 */ /* 0x000fea0003800200 */
.L_x_21659:
        /* <DEDUP_REMOVED lines=61> */
.L_x_21657:
[----:B------:R-:W-:Y:S05]  /*cfb0*/  BSYNC.RECONVERGENT B1 ;  /* 0x0000000000017941 */ /* 0x000fea0003800200 */
.L_x_21656:
        /* <DEDUP_REMOVED lines=20> */
.L_x_21663:
        /* <DEDUP_REMOVED lines=13> */
.L_x_21665:
[----:B------:R-:W-:Y:S05]  /*d1d0*/  BSYNC.RECONVERGENT B2 ;  /* 0x0000000000027941 */ /* 0x000fea0003800200 */
.L_x_21664:
        /* <DEDUP_REMOVED lines=60> */
.L_x_21662:
[----:B------:R-:W-:Y:S05]  /*d5a0*/  BSYNC.RECONVERGENT B1 ;  /* 0x0000000000017941 */ /* 0x000fea0003800200 */
.L_x_21661:
[----:B------:R-:W-:Y:S01]  /*d5b0*/  I2FP.F32.U32 R4, R5 ;  /* 0x0000000500047245 */ /* 0x000fe20000201000 */
[----:B------:R-:W-:Y:S01]  /*d5c0*/  HADD2.F32 R12, -RZ, R65.H1_H1 ;  /* 0x30000041ff0c7230 */ /* 0x000fe20000004100 */
[----:B------:R-:W-:Y:S01]  /*d5d0*/  FSEL R2, R2, RZ, P4 ;  /* 0x000000ff02027208 */ /* 0x000fe20002000000 */
[----:B------:R-:W-:Y:S01]  /*d5e0*/  BSSY.RECONVERGENT B1, `(.L_x_21666) ;  /* 0x000005e000017945 */ /* 0x000fe20003800200 */
[----:B------:R-:W-:Y:S02]  /*d5f0*/  IMAD.MOV.U32 R89, RZ, RZ, 0x2 ;  /* 0x00000002ff597424 */ /* 0x000fe400078e00ff */
        /* <DEDUP_REMOVED lines=18> */
.L_x_21668:
        /* <DEDUP_REMOVED lines=13> */
.L_x_21670:
[----:B------:R-:W-:Y:S05]  /*d7f0*/  BSYNC.RECONVERGENT B2 ;  /* 0x0000000000027941 */ /* 0x000fea0003800200 */
.L_x_21669:
        /* <DEDUP_REMOVED lines=60> */
.L_x_21667:
[----:B------:R-:W-:Y:S05]  /*dbc0*/  BSYNC.RECONVERGENT B1 ;  /* 0x0000000000017941 */ /* 0x000fea0003800200 */
.L_x_21666:
        /* <DEDUP_REMOVED lines=18> */
.L_x_21673:
        /* <DEDUP_REMOVED lines=13> */
.L_x_21675:
[----:B------:R-:W-:Y:S05]  /*ddc0*/  BSYNC.RECONVERGENT B2 ;  /* 0x0000000000027941 */ /* 0x000fea0003800200 */
.L_x_21674:
        /* <DEDUP_REMOVED lines=57> */
[----:B------:R-:W-:Y:S02]  /*e160*/  IMAD.MOV.U32 R126, RZ, RZ, R88 ;  /* 0x000000ffff7e7224 */ /* 0x000fe400078e0058 */
[----:B------:R-:W-:Y:S01]  /*e170*/  IMAD.MOV.U32 R127, RZ, RZ, RZ ;  /* 0x000000ffff7f7224 */ /* 0x000fe200078e00ff */
[----:B------:R-:W-:-:S07]  /*e180*/  LOP3.LUT R128, R3, R138, R89, 0x96, !PT ;  /* 0x0000008a03807212 */ /* 0x000fce00078e9659 */
.L_x_21672:
[----:B------:R-:W-:Y:S05]  /*e190*/  BSYNC.RECONVERGENT B1 ;  /* 0x0000000000017941 */ /* 0x000fea0003800200 */
.L_x_21671:
        /* <DEDUP_REMOVED lines=23> */
.L_x_21678:
        /* <DEDUP_REMOVED lines=13> */
.L_x_21680:
[----:B------:R-:W-:Y:S05]  /*e3e0*/  BSYNC.RECONVERGENT B2 ;  /* 0x0000000000027941 */ /* 0x000fea0003800200 */
.L_x_21679:
        /* <DEDUP_REMOVED lines=61> */
.L_x_21677:
[----:B------:R-:W-:Y:S05]  /*e7c0*/  BSYNC.RECONVERGENT B1 ;  /* 0x0000000000017941 */ /* 0x000fea0003800200 */
.L_x_21676:
        /* <DEDUP_REMOVED lines=18> */
.L_x_21683:
        /* <DEDUP_REMOVED lines=13> */
.L_x_21685:
[----:B------:R-:W-:Y:S05]  /*e9c0*/  BSYNC.RECONVERGENT B2 ;  /* 0x0000000000027941 */ /* 0x000fea0003800200 */
.L_x_21684:
        /* <DEDUP_REMOVED lines=49> */
[C---:B------:R-:W-:Y:S02]  /*ece0*/  VIADD R89, R136.reuse, 0x8ff34781 ;  /* 0x8ff3478188597836 */ /* 0x040fe40000000000 */
        /* <DEDUP_REMOVED lines=8> */
[----:B------:R-:W-:-:S03]  /*ed70*/  IMAD.MOV.U32 R126, RZ, RZ, R140 ;  /* 0x000000ffff7e7224 */ /* 0x000fc600078e008c */
[----:B------:R-:W-:-:S07]  /*ed80*/  LOP3.LUT R128, R3, R138, R141, 0x96, !PT ;  /* 0x0000008a03807212 */ /* 0x000fce00078e968d */
.L_x_21682:
[----:B------:R-:W-:Y:S05]  /*ed90*/  BSYNC.RECONVERGENT B1 ;  /* 0x0000000000017941 */ /* 0x000fea0003800200 */
.L_x_21681:
        /* <DEDUP_REMOVED lines=23> */
.L_x_21688:
        /* <DEDUP_REMOVED lines=13> */
.L_x_21690:
[----:B------:R-:W-:Y:S05]  /*efe0*/  BSYNC.RECONVERGENT B2 ;  /* 0x0000000000027941 */ /* 0x000fea0003800200 */
.L_x_21689:
        /* <DEDUP_REMOVED lines=60> */
.L_x_21687:
[----:B------:R-:W-:Y:S05]  /*f3b0*/  BSYNC.RECONVERGENT B1 ;  /* 0x0000000000017941 */ /* 0x000fea0003800200 */
.L_x_21686:
        /* <DEDUP_REMOVED lines=18> */
.L_x_21693:
        /* <DEDUP_REMOVED lines=13> */
.L_x_21695:
[----:B------:R-:W-:Y:S05]  /*f5b0*/  BSYNC.RECONVERGENT B2 ;  /* 0x0000000000027941 */ /* 0x000fea0003800200 */
.L_x_21694:
        /* <DEDUP_REMOVED lines=60> */
.L_x_21692:
[----:B------:R-:W-:Y:S05]  /*f980*/  BSYNC.RECONVERGENT B1 ;  /* 0x0000000000017941 */ /* 0x000fea0003800200 */
.L_x_21691:
        /* <DEDUP_REMOVED lines=24> */
.L_x_21698:
        /* <DEDUP_REMOVED lines=13> */
.L_x_21700:
[----:B------:R-:W-:Y:S05]  /*fbe0*/  BSYNC.RECONVERGENT B2 ;  /* 0x0000000000027941 */ /* 0x000fea0003800200 */
.L_x_21699:
        /* <DEDUP_REMOVED lines=61> */
.L_x_21697:
[----:B------:R-:W-:Y:S05]  /*ffc0*/  BSYNC.RECONVERGENT B1 ;  /* 0x0000000000017941 */ /* 0x000fea0003800200 */
.L_x_21696:
        /* <DEDUP_REMOVED lines=18> */
.L_x_21703:
        /* <DEDUP_REMOVED lines=15> */
.L_x_21705:
[----:B------:R-:W-:Y:S05]  /*101e0*/  BSYNC.RECONVERGENT B2 ;  /* 0x0000000000027941 */ /* 0x000fea0003800200 */
.L_x_21704:
        /* <DEDUP_REMOVED lines=61> */
.L_x_21702:
[----:B------:R-:W-:Y:S05]  /*105c0*/  BSYNC.RECONVERGENT B1 ;  /* 0x0000000000017941 */ /* 0x000fea0003800200 */
.L_x_21701:
        /* <DEDUP_REMOVED lines=11> */
.L_x_21625:
        /* <DEDUP_REMOVED lines=16> */
.L_x_21709:
        /* <DEDUP_REMOVED lines=13> */
.L_x_21711:
[----:B------:R-:W-:Y:S05]  /*10850*/  BSYNC.RECONVERGENT B2 ;  /* 0x0000000000027941 */ /* 0x000fea0003800200 */
.L_x_21710:
        /* <DEDUP_REMOVED lines=60> */
.L_x_21708:
[----:B------:R-:W-:Y:S05]  /*10c20*/  BSYNC.RECONVERGENT B1 ;  /* 0x0000000000017941 */ /* 0x000fea0003800200 */
.L_x_21707:
[----:B------:R-:W0:Y:S01]  /*10c30*/  LDC R9, c[0x0][0x404] ;  /* 0x00010100ff097b82 */ /* 0x000e220000000800 */
[----:B------:R-:W-:Y:S01]  /*10c40*/  I2FP.F32.U32 R85, R84 ;  /* 0x0000005400557245 */ /* 0x000fe20000201000 */
[----:B------:R-:W-:Y:S01]  /*10c50*/  IMAD.MOV.U32 R84, RZ, RZ, 0x2f800000 ;  /* 0x2f800000ff547424 */ /* 0x000fe200078e00ff */
[----:B------:R-:W-:Y:S01]  /*10c60*/  ISETP.NE.AND P2, PT, R86, 0x1, PT ;  /* 0x000000015600780c */ /* 0x000fe20003f45270 */
[----:B------:R-:W-:Y:S01]  /*10c70*/  BSSY.RECONVERGENT B1, `(.L_x_21712) ;  /* 0x000005b000017945 */ /* 0x000fe20003800200 */
[----:B------:R-:W-:Y:S01]  /*10c80*/  LOP3.LUT R133, R133, 0xffffffef, RZ, 0xc0, !PT ;  /* 0xffffffef85857812 */ /* 0x000fe200078ec0ff */
[----:B------:R-:W-:Y:S01]  /*10c90*/  FFMA.FTZ R12, R85, R84, 1.1641532182693481445e-10 ;  /* 0x2f000000550c7423 */ /* 0x000fe20000010054 */
[----:B-----5:R-:W-:Y:S02]  /*10ca0*/  HADD2.F32 R85, -RZ, R88.H0_H0 ;  /* 0x20000058ff557230 */ /* 0x020fe40000004100 */
        /* <DEDUP_REMOVED lines=13> */
.L_x_21714:
        /* <DEDUP_REMOVED lines=13> */
.L_x_21716:
[----:B------:R-:W-:Y:S05]  /*10e50*/  BSYNC.RECONVERGENT B2 ;  /* 0x0000000000027941 */ /* 0x000fea0003800200 */
.L_x_21715:
        /* <DEDUP_REMOVED lines=43> */
[----:B------:R-:W-:Y:S01]  /*11110*/  IMAD.WIDE.U32 R14, R87, -0x326172a9, RZ ;  /* 0xcd9e8d57570e7825 */ /* 0x000fe200078e00ff */
[C---:B------:R-:W-:Y:S02]  /*11120*/  IADD3 R87, PT, PT, R136.reuse, 0x5384540f, RZ ;  /* 0x5384540f88577810 */ /* 0x040fe40007ffe0ff */
        /* <DEDUP_REMOVED lines=15> */
.L_x_21713:
[----:B------:R-:W-:Y:S05]  /*11220*/  BSYNC.RECONVERGENT B1 ;  /* 0x0000000000017941 */ /* 0x000fea0003800200 */
.L_x_21712:
        /* <DEDUP_REMOVED lines=19> */
.L_x_21719:
        /* <DEDUP_REMOVED lines=13> */
.L_x_21721:
[----:B------:R-:W-:Y:S05]  /*11430*/  BSYNC.RECONVERGENT B2 ;  /* 0x0000000000027941 */ /* 0x000fea0003800200 */
.L_x_21720:
        /* <DEDUP_REMOVED lines=57> */
[----:B------:R-:W-:-:S03]  /*117d0*/  LOP3.LUT R15, R87, R142, R15, 0x96, !PT ;  /* 0x0000008e570f7212 */ /* 0x000fc600078e960f */
[----:B------:R-:W-:Y:S01]  /*117e0*/  IMAD.MOV.U32 R126, RZ, RZ, R138 ;  /* 0x000000ffff7e7224 */ /* 0x000fe200078e008a */
[----:B------:R-:W-:-:S07]  /*117f0*/  LOP3.LUT R128, R125, R86, R139, 0x96, !PT ;  /* 0x000000567d807212 */ /* 0x000fce00078e968b */
.L_x_21718:
[----:B------:R-:W-:Y:S05]  /*11800*/  BSYNC.RECONVERGENT B1 ;  /* 0x0000000000017941 */ /* 0x000fea0003800200 */
.L_x_21717:
[----:B------:R-:W-:Y:S01]  /*11810*/  I2FP.F32.U32 R87, R12 ;  /* 0x0000000c00577245 */ /* 0x000fe20000201000 */
[----:B------:R-:W-:Y:S01]  /*11820*/  BSSY.RECONVERGENT B1, `(.L_x_21722) ;  /* 0x000005d000017945 */ /* 0x000fe20003800200 */
[----:B------:R-:W-:Y:S01]  /*11830*/  ISETP.NE.AND P2, PT, R127, 0x1, PT ;  /* 0x000000017f00780c */ /* 0x000fe20003f45270 */
[----:B------:R-:W-:Y:S01]  /*11840*/  HADD2.F32 R86, -RZ, R89.H0_H0 ;  /* 0x20000059ff567230 */ /* 0x000fe20000004100 */
        /* <DEDUP_REMOVED lines=15> */
.L_x_21724:
        /* <DEDUP_REMOVED lines=13> */
.L_x_21726:
[----:B------:R-:W-:Y:S05]  /*11a10*/  BSYNC.RECONVERGENT B2 ;  /* 0x0000000000027941 */ /* 0x000fea0003800200 */
.L_x_21725:
        /* <DEDUP_REMOVED lines=61> */
.L_x_21723:
[----:B------:R-:W-:Y:S05]  /*11df0*/  BSYNC.RECONVERGENT B1 ;  /* 0x0000000000017941 */ /* 0x000fea0003800200 */
.L_x_21722:
        /* <DEDUP_REMOVED lines=19> */
.L_x_21729:
        /* <DEDUP_REMOVED lines=13> */
.L_x_21731:
[----:B------:R-:W-:Y:S05]  /*12000*/  BSYNC.RECONVERGENT B2 ;  /* 0x0000000000027941 */ /* 0x000fea0003800200 */
.L_x_21730:
        /* <DEDUP_REMOVED lines=45> */
[C---:B------:R-:W-:Y:S02]  /*122e0*/  VIADD R15, R136.reuse, 0x5384540f ;  /* 0x5384540f880f7836 */ /* 0x040fe40000000000 */
        /* <DEDUP_REMOVED lines=15> */
.L_x_21728:
[----:B------:R-:W-:Y:S05]  /*123e0*/  BSYNC.RECONVERGENT B1 ;  /* 0x0000000000017941 */ /* 0x000fea0003800200 */
.L_x_21727:
        /* <DEDUP_REMOVED lines=17> */
.L_x_21734:
        /* <DEDUP_REMOVED lines=13> */
.L_x_21736:
[----:B------:R-:W-:Y:S05]  /*125d0*/  BSYNC.RECONVERGENT B2 ;  /* 0x0000000000027941 */ /* 0x000fea0003800200 */
.L_x_21735:
        /* <DEDUP_REMOVED lines=57> */
[----:B------:R-:W-:Y:S01]  /*12970*/  MOV R125, R126 ;  /* 0x0000007e007d7202 */ /* 0x000fe20000000f00 */
[----:B------:R-:W-:Y:S01]  /*12980*/  IMAD.MOV.U32 R126, RZ, RZ, R138 ;  /* 0x000000ffff7e7224 */ /* 0x000fe200078e008a */
[----:B------:R-:W-:-:S07]  /*12990*/  LOP3.LUT R128, R127, R140, R139, 0x96, !PT ;  /* 0x0000008c7f807212 */ /* 0x000fce00078e968b */
.L_x_21733:
[----:B------:R-:W-:Y:S05]  /*129a0*/  BSYNC.RECONVERGENT B1 ;  /* 0x0000000000017941 */ /* 0x000fea0003800200 */
.L_x_21732:
        /* <DEDUP_REMOVED lines=17> */
.L_x_21739:
        /* <DEDUP_REMOVED lines=13> */
.L_x_21741:
[----:B------:R-:W-:Y:S05]  /*12b90*/  BSYNC.RECONVERGENT B2 ;  /* 0x0000000000027941 */ /* 0x000fea0003800200 */
.L_x_21740:
        /* <DEDUP_REMOVED lines=46> */
[C---:B------:R-:W-:Y:S01]  /*12e80*/  IADD3 R125, PT, PT, R137.reuse, -0x24c28bd8, RZ ;  /* 0xdb3d7428897d7810 */ /* 0x040fe20007ffe0ff */
        /* <DEDUP_REMOVED lines=13> */
.L_x_21738:
[----:B------:R-:W-:Y:S05]  /*12f60*/  BSYNC.RECONVERGENT B1 ;  /* 0x0000000000017941 */ /* 0x000fea0003800200 */
.L_x_21737:
        /* <DEDUP_REMOVED lines=17> */
.L_x_21744:
        /* <DEDUP_REMOVED lines=13> */
.L_x_21746:
[----:B------:R-:W-:Y:S05]  /*13150*/  BSYNC.RECONVERGENT B2 ;  /* 0x0000000000027941 */ /* 0x000fea0003800200 */
.L_x_21745:
        /* <DEDUP_REMOVED lines=16> */
[----:B------:R-:W-:Y:S02]  /*13260*/  IMAD.MOV.U32 R12, RZ, RZ, RZ ;  /* 0x000000ffff0c7224 */ /* 0x000fe400078e00ff */
        /* <DEDUP_REMOVED lines=41> */
[----:B------:R-:W-:Y:S02]  /*13500*/  LOP3.LUT R128, R135, R140, R139, 0x96, !PT ;  /* 0x0000008c87807212 */ /* 0x000fe400078e968b */
[----:B------:R-:W-:-:S07]  /*13510*/  MOV R126, R138 ;  /* 0x0000008a007e7202 */ /* 0x000fce0000000f00 */
.L_x_21743:
[----:B------:R-:W-:Y:S05]  /*13520*/  BSYNC.RECONVERGENT B1 ;  /* 0x0000000000017941 */ /* 0x000fea0003800200 */
.L_x_21742:
        /* <DEDUP_REMOVED lines=37> */
.L_x_21706:
        /* <DEDUP_REMOVED lines=44> */
.L_x_21747:
[----:B------:R-:W-:Y:S01]  /*13a40*/  MOV R9, R126 ;  /* 0x0000007e00097202 */ /* 0x000fe20000000f00 */
[----:B------:R-:W-:-:S07]  /*13a50*/  VIADD R124, R124, 0x20 ;  /* 0x000000207c7c7836 */ /* 0x000fce0000000000 */
.L_x_21624:
[----:B------:R-:W-:Y:S05]  /*13a60*/  BSYNC.RECONVERGENT B0 ;  /* 0x0000000000007941 */ /* 0x000fea0003800200 */
.L_x_21623:
        /* <DEDUP_REMOVED lines=36> */
.L_x_21753:
        /* <DEDUP_REMOVED lines=13> */
.L_x_21755:
[----:B------:R-:W-:Y:S05]  /*13d80*/  BSYNC.RECONVERGENT B2 ;  /* 0x0000000000027941 */ /* 0x000fea0003800200 */
.L_x_21754:
        /* <DEDUP_REMOVED lines=59> */
.L_x_21752:
[----:B------:R-:W-:Y:S05]  /*14140*/  BSYNC.RECONVERGENT B1 ;  /* 0x0000000000017941 */ /* 0x000fea0003800200 */
.L_x_21751:
        /* <DEDUP_REMOVED lines=23> */
.L_x_21758:
        /* <DEDUP_REMOVED lines=13> */
.L_x_21760:
[----:B------:R-:W-:Y:S05]  /*14390*/  BSYNC.RECONVERGENT B2 ;  /* 0x0000000000027941 */ /* 0x000fea0003800200 */
.L_x_21759:
        /* <DEDUP_REMOVED lines=60> */
.L_x_21757:
[----:B------:R-:W-:Y:S05]  /*14760*/  BSYNC.RECONVERGENT B1 ;  /* 0x0000000000017941 */ /* 0x000fea0003800200 */
.L_x_21756:
[----:B------:R-:W-:Y:S01]  /*14770*/  I2FP.F32.U32 R4, R3 ;  /* 0x0000000300047245 */ /* 0x000fe20000201000 */
[----:B------:R-:W-:Y:S01]  /*14780*/  HADD2.F32 R6, -RZ, R64.H0_H0 ;  /* 0x20000040ff067230 */ /* 0x000fe20000004100 */
[----:B------:R-:W-:Y:S03]  /*14790*/  BSSY.RECONVERGENT B1, `(.L_x_21761) ;  /* 0x000005f000017945 */ /* 0x000fe60003800200 */
[----:B------:R-:W-:Y:S01]  /*147a0*/  FFMA.FTZ R3, R4, R125, 1.1641532182693481445e-10 ;  /* 0x2f00000004037423 */ /* 0x000fe2000001007d */
[----:B------:R-:W-:Y:S01]  /*147b0*/  FMUL.FTZ R6, R6, R9 ;  /* 0x0000000906067220 */ /* 0x000fe20000410000 */
[----:B------:R-:W-:-:S03]  /*147c0*/  IMAD.MOV.U32 R4, RZ, RZ, 0x2 ;  /* 0x00000002ff047424 */ /* 0x000fc600078e00ff */
        /* <DEDUP_REMOVED lines=17> */
.L_x_21763:
        /* <DEDUP_REMOVED lines=13> */
.L_x_21765:
[----:B------:R-:W-:Y:S05]  /*149b0*/  BSYNC.RECONVERGENT B2 ;  /* 0x0000000000027941 */ /* 0x000fea0003800200 */
.L_x_21764:
        /* <DEDUP_REMOVED lines=60> */
.L_x_21762:
[----:B------:R-:W-:Y:S05]  /*14d80*/  BSYNC.RECONVERGENT B1 ;  /* 0x0000000000017941 */ /* 0x000fea0003800200 */
.L_x_21761:
        /* <DEDUP_REMOVED lines=20> */
.L_x_21768:
        /* <DEDUP_REMOVED lines=13> */
.L_x_21770:
[----:B------:R-:W-:Y:S05]  /*14fa0*/  BSYNC.RECONVERGENT B2 ;  /* 0x0000000000027941 */ /* 0x000fea0003800200 */
.L_x_21769:
        /* <DEDUP_REMOVED lines=61> */
.L_x_21767:
[----:B------:R-:W-:Y:S05]  /*15380*/  BSYNC.RECONVERGENT B1 ;  /* 0x0000000000017941 */ /* 0x000fea0003800200 */
.L_x_21766:
[----:B------:R-:W-:Y:S01]  /*15390*/  I2FP.F32.U32 R4, R3 ;  /* 0x0000000300047245 */ /* 0x000fe20000201000 */
[----:B------:R-:W-:Y:S01]  /*153a0*/  HADD2.F32 R6, -RZ, R64.H1_H1 ;  /* 0x30000040ff067230 */ /* 0x000fe20000004100 */
[----:B------:R-:W-:Y:S01]  /*153b0*/  FSEL R2, R2, RZ, P4 ;  /* 0x000000ff02027208 */ /* 0x000fe20002000000 */
[----:B------:R-:W-:Y:S02]  /*153c0*/  BSSY.RECONVERGENT B1, `(.L_x_21771) ;  /* 0x000005f000017945 */ /* 0x000fe40003800200 */
[----:B------:R-:W-:Y:S01]  /*153d0*/  FFMA.FTZ R3, R4, R125, 1.1641532182693481445e-10 ;  /* 0x2f00000004037423 */ /* 0x000fe2000001007d */
[----:B------:R-:W-:-:S04]  /*153e0*/  FMUL.FTZ R6, R6, R9 ;  /* 0x0000000906067220 */ /* 0x000fc80000410000 */
[----:B------:R-:W-:Y:S01]  /*153f0*/  FSETP.GTU.FTZ.AND P2, PT, R3, R0, PT ;  /* 0x000000000300720b */ /* 0x000fe20003f5c000 */
[----:B------:R-:W-:-:S03]  /*15400*/  IMAD.MOV.U32 R3, RZ, RZ, R14 ;  /* 0x000000ffff037224 */ /* 0x000fc600078e000e */
        /* <DEDUP_REMOVED lines=15> */
.L_x_21773:
        /* <DEDUP_REMOVED lines=13> */
.L_x_21775:
[----:B------:R-:W-:Y:S05]  /*155d0*/  BSYNC.RECONVERGENT B2 ;  /* 0x0000000000027941 */ /* 0x000fea0003800200 */
.L_x_21774:
        /* <DEDUP_REMOVED lines=58> */
[----:B------:R-:W-:Y:S01]  /*15980*/  IMAD.MOV.U32 R14, RZ, RZ, R94 ;  /* 0x000000ffff0e7224 */ /* 0x000fe200078e005e */
[----:B------:R-:W-:Y:S01]  /*15990*/  MOV R3, R126 ;  /* 0x0000007e00037202 */ /* 0x000fe20000000f00 */
[----:B------:R-:W-:-:S07]  /*159a0*/  IMAD.MOV.U32 R126, RZ, RZ, R2 ;  /* 0x000000ffff7e7224 */ /* 0x000fce00078e0002 */
.L_x_21772:
[----:B------:R-:W-:Y:S05]  /*159b0*/  BSYNC.RECONVERGENT B1 ;  /* 0x0000000000017941 */ /* 0x000fea0003800200 */
.L_x_21771:
        /* <DEDUP_REMOVED lines=20> */
.L_x_21778:
        /* <DEDUP_REMOVED lines=13> */
.L_x_21780:
[----:B------:R-:W-:Y:S05]  /*15bd0*/  BSYNC.RECONVERGENT B2 ;  /* 0x0000000000027941 */ /* 0x000fea0003800200 */
.L_x_21779:
        /* <DEDUP_REMOVED lines=22> */
[----:B------:R-:W-:Y:S02]  /*15d40*/  IMAD.MOV.U32 R12, RZ, RZ, RZ ;  /* 0x000000ffff0c7224 */ /* 0x000fe400078e00ff */
        /* <DEDUP_REMOVED lines=36> */
[----:B------:R-:W-:-:S07]  /*15f90*/  MOV R126, R4 ;  /* 0x00000004007e7202 */ /* 0x000fce0000000f00 */
.L_x_21777:
[----:B------:R-:W-:Y:S05]  /*15fa0*/  BSYNC.RECONVERGENT B1 ;  /* 0x0000000000017941 */ /* 0x000fea0003800200 */
.L_x_21776:
        /* <DEDUP_REMOVED lines=23> */
.L_x_21783:
        /* <DEDUP_REMOVED lines=13> */
.L_x_21785:
[----:B------:R-:W-:Y:S05]  /*161f0*/  BSYNC.RECONVERGENT B2 ;  /* 0x0000000000027941 */ /* 0x000fea0003800200 */
.L_x_21784:
        /* <DEDUP_REMOVED lines=61> */
.L_x_21782:
[----:B------:R-:W-:Y:S05]  /*165d0*/  BSYNC.RECONVERGENT B1 ;  /* 0x0000000000017941 */ /* 0x000fea0003800200 */
.L_x_21781:
        /* <DEDUP_REMOVED lines=20> */
.L_x_21788:
        /* <DEDUP_REMOVED lines=13> */
.L_x_21790:
[----:B------:R-:W-:Y:S05]  /*167f0*/  BSYNC.RECONVERGENT B2 ;  /* 0x0000000000027941 */ /* 0x000fea0003800200 */
.L_x_21789:
        /* <DEDUP_REMOVED lines=60> */
.L_x_21787:
[----:B------:R-:W-:Y:S05]  /*16bc0*/  BSYNC.RECONVERGENT B1 ;  /* 0x0000000000017941 */ /* 0x000fea0003800200 */
.L_x_21786:
[----:B------:R-:W-:Y:S01]  /*16bd0*/  I2FP.F32.U32 R4, R5 ;  /* 0x0000000500047245 */ /* 0x000fe20000201000 */
[----:B------:R-:W-:Y:S01]  /*16be0*/  HADD2.F32 R12, -RZ, R65.H1_H1 ;  /* 0x30000041ff0c7230 */ /* 0x000fe20000004100 */
[----:B------:R-:W-:Y:S01]  /*16bf0*/  FSEL R2, R2, RZ, P4 ;  /* 0x000000ff02027208 */ /* 0x000fe20002000000 */
        /* <DEDUP_REMOVED lines=20> */
.L_x_21793:
        /* <DEDUP_REMOVED lines=13> */
.L_x_21795:
[----:B------:R-:W-:Y:S05]  /*16e10*/  BSYNC.RECONVERGENT B2 ;  /* 0x0000000000027941 */ /* 0x000fea0003800200 */
.L_x_21794:
        /* <DEDUP_REMOVED lines=60> */
.L_x_21792:
[----:B------:R-:W-:Y:S05]  /*171e0*/  BSYNC.RECONVERGENT B1 ;  /* 0x0000000000017941 */ /* 0x000fea0003800200 */
.L_x_21791:
        /* <DEDUP_REMOVED lines=18> */
.L_x_21798:
        /* <DEDUP_REMOVED lines=13> */
.L_x_21800:
[----:B------:R-:W-:Y:S05]  /*173e0*/  BSYNC.RECONVERGENT B2 ;  /* 0x0000000000027941 */ /* 0x000fea0003800200 */
.L_x_21799:
        /* <DEDUP_REMOVED lines=60> */
.L_x_21797:
[----:B------:R-:W-:Y:S05]  /*177b0*/  BSYNC.RECONVERGENT B1 ;  /* 0x0000000000017941 */ /* 0x000fea0003800200 */
.L_x_21796:
        /* <DEDUP_REMOVED lines=23> */
.L_x_21803:
        /* <DEDUP_REMOVED lines=13> */
.L_x_21805:
[----:B------:R-:W-:Y:S05]  /*17a00*/  BSYNC.RECONVERGENT B2 ;  /* 0x0000000000027941 */ /* 0x000fea0003800200 */
.L_x_21804:
        /* <DEDUP_REMOVED lines=61> */
.L_x_21802:
[----:B------:R-:W-:Y:S05]  /*17de0*/  BSYNC.RECONVERGENT B1 ;  /* 0x0000000000017941 */ /* 0x000fea0003800200 */
.L_x_21801:
        /* <DEDUP_REMOVED lines=18> */
.L_x_21808:
        /* <DEDUP_REMOVED lines=13> */
.L_x_21810:
[----:B------:R-:W-:Y:S05]  /*17fe0*/  BSYNC.RECONVERGENT B2 ;  /* 0x0000000000027941 */ /* 0x000fea0003800200 */
.L_x_21809:
        /* <DEDUP_REMOVED lines=28> */
[----:B------:R-:W-:Y:S01]  /*181b0*/  LOP3.LUT R3, R3, R14, R143, 0x96, !PT ;  /* 0x0000000e03037212 */ /* 0x000fe200078e968f */
[----:B------:R-:W-:Y:S02]  /*181c0*/  IMAD.MOV.U32 R127, RZ, RZ, RZ ;  /* 0x000000ffff7f7224 */ /* 0x000fe400078e00ff */
        /* <DEDUP_REMOVED lines=27> */
[----:B------:R-:W-:Y:S02]  /*18380*/  LOP3.LUT R15, R97, R142, R15, 0x96, !PT ;  /* 0x0000008e610f7212 */ /* 0x000fe400078e960f */
[----:B------:R-:W-:Y:S02]  /*18390*/  LOP3.LUT R128, R3, R138, R141, 0x96, !PT ;  /* 0x0000008a03807212 */ /* 0x000fe400078e968d */
[----:B------:R-:W-:-:S07]  /*183a0*/  MOV R126, R140 ;  /* 0x0000008c007e7202 */ /* 0x000fce0000000f00 */
.L_x_21807:
[----:B------:R-:W-:Y:S05]  /*183b0*/  BSYNC.RECONVERGENT B1 ;  /* 0x0000000000017941 */ /* 0x000fea0003800200 */
.L_x_21806:
        /* <DEDUP_REMOVED lines=23> */
.L_x_21813:
        /* <DEDUP_REMOVED lines=13> */
.L_x_21815:
[----:B------:R-:W-:Y:S05]  /*18600*/  BSYNC.RECONVERGENT B2 ;  /* 0x0000000000027941 */ /* 0x000fea0003800200 */
.L_x_21814:
        /* <DEDUP_REMOVED lines=55> */
[----:B------:R-:W-:Y:S01]  /*18980*/  VIADD R127, R136, 0x8ff34781 ;  /* 0x8ff34781887f7836 */ /* 0x000fe20000000000 */
[----:B------:R-:W-:Y:S01]  /*18990*/  LOP3.LUT R128, R135, R138, R141, 0x96, !PT ;  /* 0x0000008a87807212 */ /* 0x000fe200078e968d */
[----:B------:R-:W-:Y:S01]  /*189a0*/  IMAD.MOV.U32 R135, RZ, RZ, RZ ;  /* 0x000000ffff877224 */ /* 0x000fe200078e00ff */
[----:B------:R-:W-:Y:S02]  /*189b0*/  MOV R126, R140 ;  /* 0x0000008c007e7202 */ /* 0x000fe40000000f00 */
[----:B------:R-:W-:-:S07]  /*189c0*/  LOP3.LUT R15, R127, R142, R15, 0x96, !PT ;  /* 0x0000008e7f0f7212 */ /* 0x000fce00078e960f */
.L_x_21812:
[----:B------:R-:W-:Y:S05]  /*189d0*/  BSYNC.RECONVERGENT B1 ;  /* 0x0000000000017941 */ /* 0x000fea0003800200 */
.L_x_21811:
        /* <DEDUP_REMOVED lines=18> */
.L_x_21818:
        /* <DEDUP_REMOVED lines=13> */
.L_x_21820:
[----:B------:R-:W-:Y:S05]  /*18bd0*/  BSYNC.RECONVERGENT B2 ;  /* 0x0000000000027941 */ /* 0x000fea0003800200 */
.L_x_21819:
        /* <DEDUP_REMOVED lines=60> */
.L_x_21817:
[----:B------:R-:W-:Y:S05]  /*18fa0*/  BSYNC.RECONVERGENT B1 ;  /* 0x0000000000017941 */ /* 0x000fea0003800200 */
.L_x_21816:
        /* <DEDUP_REMOVED lines=24> */
.L_x_21823:
        /* <DEDUP_REMOVED lines=13> */
.L_x_21825:
[----:B------:R-:W-:Y:S05]  /*19200*/  BSYNC.RECONVERGENT B2 ;  /* 0x0000000000027941 */ /* 0x000fea0003800200 */
.L_x_21824:
        /* <DEDUP_REMOVED lines=56> */
[----:B------:R-:W-:Y:S02]  /*19590*/  LOP3.LUT R128, R127, R138, R141, 0x96, !PT ;  /* 0x0000008a7f807212 */ /* 0x000fe400078e968d */
[----:B------:R-:W-:Y:S01]  /*195a0*/  MOV R127, R126 ;  /* 0x0000007e007f7202 */ /* 0x000fe20000000f00 */
[----:B------:R-:W-:Y:S01]  /*195b0*/  IMAD.MOV.U32 R126, RZ, RZ, R140 ;  /* 0x000000ffff7e7224 */ /* 0x000fe200078e008c */
[----:B------:R-:W-:Y:S01]  /*195c0*/  LOP3.LUT R15, R15, R14, R143, 0x96, !PT ;  /* 0x0000000e0f0f7212 */ /* 0x000fe200078e968f */
[----:B------:R-:W-:-:S07]  /*195d0*/  IMAD.MOV.U32 R14, RZ, RZ, R142 ;  /* 0x000000ffff0e7224 */ /* 0x000fce00078e008e */
.L_x_21822:
[----:B------:R-:W-:Y:S05]  /*195e0*/  BSYNC.RECONVERGENT B1 ;  /* 0x0000000000017941 */ /* 0x000fea0003800200 */
.L_x_21821:
[----:B------:R-:W-:Y:S01]  /*195f0*/  ISETP.NE.AND P6, PT, R139, 0x1, PT ;  /* 0x000000018b00780c */ /* 0x000fe20003fc5270 */
[----:B------:R-:W-:Y:S01]  /*19600*/  HADD2.F32 R138, -RZ, R99.H1_H1 ;  /* 0x30000063ff8a7230 */ /* 0x000fe20000004100 */
[----:B------:R-:W-:Y:S01]  /*19610*/  I2FP.F32.U32 R12, R127 ;  /* 0x0000007f000c7245 */ /* 0x000fe20000201000 */
[----:B------:R-:W-:Y:S01]  /*19620*/  BSSY.RECONVERGENT B1, `(.L_x_21826) ;  /* 0x000005c000017945 */ /* 0x000fe20003800200 */
[----:B------:R-:W-:Y:S02]  /*19630*/  MOV R135, R14 ;  /* 0x0000000e00877202 */ /* 0x000fe40000000f00 */
        /* <DEDUP_REMOVED lines=13> */
.L_x_21828:
        /* <DEDUP_REMOVED lines=15> */
.L_x_21830:
[----:B------:R-:W-:Y:S05]  /*19800*/  BSYNC.RECONVERGENT B2 ;  /* 0x0000000000027941 */ /* 0x000fea0003800200 */
.L_x_21829:
        /* <DEDUP_REMOVED lines=49> */
[----:B------:R-:W-:Y:S01]  /*19b20*/  LOP3.LUT R142, R135, R142, R139, 0x96, !PT ;  /* 0x0000008e878e7212 */ /* 0x000fe200078e968b */
[----:B------:R-:W-:Y:S02]  /*19b30*/  IMAD.MOV.U32 R135, RZ, RZ, R126 ;  /* 0x000000ffff877224 */ /* 0x000fe400078e007e */
[----:B------:R-:W-:-:S04]  /*19b40*/  IMAD.WIDE.U32 R14, R14, -0x326172a9, RZ ;  /* 0xcd9e8d570e0e7825 */ /* 0x000fc800078e00ff */
[----:B------:R-:W-:Y:S01]  /*19b50*/  IMAD.WIDE.U32 R142, R142, -0x326172a9, RZ ;  /* 0xcd9e8d578e8e7825 */ /* 0x000fe200078e00ff */
[----:B------:R-:W-:Y:S02]  /*19b60*/  LOP3.LUT R140, R127, R140, R15, 0x96, !PT ;  /* 0x0000008c7f8c7212 */ /* 0x000fe400078e960f */
[----:B------:R-:W-:Y:S01]  /*19b70*/  IADD3 R15, PT, PT, R136, -0x700cb87f, RZ ;  /* 0x8ff34781880f7810 */ /* 0x000fe20007ffe0ff */
[----:B------:R-:W-:Y:S02]  /*19b80*/  VIADD R127, R137, 0x96a522ad ;  /* 0x96a522ad897f7836 */ /* 0x000fe40000000000 */
[----:B------:R-:W-:Y:S01]  /*19b90*/  IMAD.WIDE.U32 R140, R140, -0x2daee0ad, RZ ;  /* 0xd2511f538c8c7825 */ /* 0x000fe200078e00ff */
[----:B------:R-:W-:Y:S02]  /*19ba0*/  LOP3.LUT R15, R15, R14, R143, 0x96, !PT ;  /* 0x0000000e0f0f7212 */ /* 0x000fe400078e968f */
[----:B------:R-:W-:Y:S02]  /*19bb0*/  MOV R14, R142 ;  /* 0x0000008e000e7202 */ /* 0x000fe40000000f00 */
[----:B------:R-:W-:-:S02]  /*19bc0*/  LOP3.LUT R128, R127, R138, R141, 0x96, !PT ;  /* 0x0000008a7f807212 */ /* 0x000fc400078e968d */
[----:B------:R-:W-:-:S07]  /*19bd0*/  MOV R126, R140 ;  /* 0x0000008c007e7202 */ /* 0x000fce0000000f00 */
.L_x_21827:
[----:B------:R-:W-:Y:S05]  /*19be0*/  BSYNC.RECONVERGENT B1 ;  /* 0x0000000000017941 */ /* 0x000fea0003800200 */
.L_x_21826:
        /* <DEDUP_REMOVED lines=11> */
.L_x_21750:
        /* <DEDUP_REMOVED lines=16> */
.L_x_21834:
        /* <DEDUP_REMOVED lines=13> */
.L_x_21836:
[----:B------:R-:W-:Y:S05]  /*19e70*/  BSYNC.RECONVERGENT B2 ;  /* 0x0000000000027941 */ /* 0x000fea0003800200 */
.L_x_21835:
        /* <DEDUP_REMOVED lines=60> */
.L_x_21833:
[----:B------:R-:W-:Y:S05]  /*1a240*/  BSYNC.RECONVERGENT B1 ;  /* 0x0000000000017941 */ /* 0x000fea0003800200 */
.L_x_21832:
        /* <DEDUP_REMOVED lines=21> */
.L_x_21839:
        /* <DEDUP_REMOVED lines=13> */
.L_x_21841:
[----:B------:R-:W-:Y:S05]  /*1a470*/  BSYNC.RECONVERGENT B2 ;  /* 0x0000000000027941 */ /* 0x000fea0003800200 */
.L_x_21840:
        /* <DEDUP_REMOVED lines=48> */
[----:B------:R-:W-:Y:S02]  /*1a780*/  IADD3 R15, PT, PT, R136, -0xe443238, RZ ;  /* 0xf1bbcdc8880f7810 */ /* 0x000fe40007ffe0ff */
[----:B------:R-:W-:Y:S01]  /*1a790*/  IADD3 R125, PT, PT, R137, -0x695add53, RZ ;  /* 0x96a522ad897d7810 */ /* 0x000fe20007ffe0ff */
        /* <DEDUP_REMOVED lines=8> */
[----:B------:R-:W-:-:S03]  /*1a820*/  IMAD.MOV.U32 R125, RZ, RZ, RZ ;  /* 0x000000ffff7d7224 */ /* 0x000fc600078e00ff */
[----:B------:R-:W-:-:S07]  /*1a830*/  LOP3.LUT R15, R95, R140, R15, 0x96, !PT ;  /* 0x0000008c5f0f7212 */ /* 0x000fce00078e960f */
.L_x_21838:
[----:B------:R-:W-:Y:S05]  /*1a840*/  BSYNC.RECONVERGENT B1 ;  /* 0x0000000000017941 */ /* 0x000fea0003800200 */
.L_x_21837:
        /* <DEDUP_REMOVED lines=19> */
.L_x_21844:
        /* <DEDUP_REMOVED lines=13> */
.L_x_21846:
[----:B------:R-:W-:Y:S05]  /*1aa50*/  BSYNC.RECONVERGENT B2 ;  /* 0x0000000000027941 */ /* 0x000fea0003800200 */
.L_x_21845:
        /* <DEDUP_REMOVED lines=60> */
.L_x_21843:
[----:B------:R-:W-:Y:S05]  /*1ae20*/  BSYNC.RECONVERGENT B1 ;  /* 0x0000000000017941 */ /* 0x000fea0003800200 */
.L_x_21842:
        /* <DEDUP_REMOVED lines=19> */
.L_x_21849:
        /* <DEDUP_REMOVED lines=13> */
.L_x_21851:
[----:B------:R-:W-:Y:S05]  /*1b030*/  BSYNC.RECONVERGENT B2 ;  /* 0x0000000000027941 */ /* 0x000fea0003800200 */
.L_x_21850:
        /* <DEDUP_REMOVED lines=61> */
.L_x_21848:
[----:B------:R-:W-:Y:S05]  /*1b410*/  BSYNC.RECONVERGENT B1 ;  /* 0x0000000000017941 */ /* 0x000fea0003800200 */
.L_x_21847:
        /* <DEDUP_REMOVED lines=19> */
.L_x_21854:
        /* <DEDUP_REMOVED lines=13> */
.L_x_21856:
[----:B------:R-:W-:Y:S05]  /*1b620*/  BSYNC.RECONVERGENT B2 ;  /* 0x0000000000027941 */ /* 0x000fea0003800200 */
.L_x_21855:
        /* <DEDUP_REMOVED lines=58> */
[----:B------:R-:W-:Y:S01]  /*1b9d0*/  LOP3.LUT R128, R95, R138, R141, 0x96, !PT ;  /* 0x0000008a5f807212 */ /* 0x000fe200078e968d */
[----:B------:R-:W-:Y:S01]  /*1b9e0*/  IMAD.MOV.U32 R95, RZ, RZ, R126 ;  /* 0x000000ffff5f7224 */ /* 0x000fe200078e007e */
[----:B------:R-:W-:-:S07]  /*1b9f0*/  MOV R126, R140 ;  /* 0x0000008c007e7202 */ /* 0x000fce0000000f00 */
.L_x_21853:
[----:B------:R-:W-:Y:S05]  /*1ba00*/  BSYNC.RECONVERGENT B1 ;  /* 0x0000000000017941 */ /* 0x000fea0003800200 */
.L_x_21852:
        /* <DEDUP_REMOVED lines=17> */
.L_x_21859:
        /* <DEDUP_REMOVED lines=13> */
.L_x_21861:
[----:B------:R-:W-:Y:S05]  /*1bbf0*/  BSYNC.RECONVERGENT B2 ;  /* 0x0000000000027941 */ /* 0x000fea0003800200 */
.L_x_21860:
        /* <DEDUP_REMOVED lines=57> */
[----:B------:R-:W-:Y:S01]  /*1bf90*/  IMAD.MOV.U32 R125, RZ, RZ, R126 ;  /* 0x000000ffff7d7224 */ /* 0x000fe200078e007e */
[----:B------:R-:W-:Y:S02]  /*1bfa0*/  LOP3.LUT R128, R127, R140, R139, 0x96, !PT ;  /* 0x0000008c7f807212 */ /* 0x000fe400078e968b */
[----:B------:R-:W-:-:S07]  /*1bfb0*/  MOV R126, R138 ;  /* 0x0000008a007e7202 */ /* 0x000fce0000000f00 */
.L_x_21858:
[----:B------:R-:W-:Y:S05]  /*1bfc0*/  BSYNC.RECONVERGENT B1 ;  /* 0x0000000000017941 */ /* 0x000fea0003800200 */
.L_x_21857:
        /* <DEDUP_REMOVED lines=17> */
.L_x_21864:
        /* <DEDUP_REMOVED lines=13> */
.L_x_21866:
[----:B------:R-:W-:Y:S05]  /*1c1b0*/  BSYNC.RECONVERGENT B2 ;  /* 0x0000000000027941 */ /* 0x000fea0003800200 */
.L_x_21865:
        /* <DEDUP_REMOVED lines=60> */
.L_x_21863:
[----:B------:R-:W-:Y:S05]  /*1c580*/  BSYNC.RECONVERGENT B1 ;  /* 0x0000000000017941 */ /* 0x000fea0003800200 */
.L_x_21862:
        /* <DEDUP_REMOVED lines=17> */
.L_x_21869:
        /* <DEDUP_REMOVED lines=13> */
.L_x_21871:
[----:B------:R-:W-:Y:S05]  /*1c770*/  BSYNC.RECONVERGENT B2 ;  /* 0x0000000000027941 */ /* 0x000fea0003800200 */
.L_x_21870:
        /* <DEDUP_REMOVED lines=60> */
.L_x_21868:
[----:B------:R-:W-:Y:S05]  /*1cb40*/  BSYNC.RECONVERGENT B1 ;  /* 0x0000000000017941 */ /* 0x000fea0003800200 */
.L_x_21867:
        /* <DEDUP_REMOVED lines=37> */
.L_x_21831:
        /* <DEDUP_REMOVED lines=25> */
[----:B0-----:R-:W0:Y:S01]  /*1cf30*/  LDC.64 R138, c[0x0][0x3b8] ;  /* 0x0000ee00ff8a7b82 */ /* 0x001e220000000a00 */
        /* <DEDUP_REMOVED lines=18> */
.L_x_21872:
[----:B------:R-:W-:Y:S01]  /*1d060*/  IMAD.MOV.U32 R9, RZ, RZ, R126 ;  /* 0x000000ffff097224 */ /* 0x000fe200078e007e */
[----:B------:R-:W-:-:S07]  /*1d070*/  IADD3 R124, PT, PT, R124, 0x20, RZ ;  /* 0x000000207c7c7810 */ /* 0x000fce0007ffe0ff */
.L_x_21749:
[----:B------:R-:W-:Y:S05]  /*1d080*/  BSYNC.RECONVERGENT B0 ;  /* 0x0000000000007941 */ /* 0x000fea0003800200 */
.L_x_21748:
        /* <DEDUP_REMOVED lines=36> */
.L_x_21878:
        /* <DEDUP_REMOVED lines=13> */
.L_x_21880:
[----:B------:R-:W-:Y:S05]  /*1d3a0*/  BSYNC.RECONVERGENT B2 ;  /* 0x0000000000027941 */ /* 0x000fea0003800200 */
.L_x_21879:
        /* <DEDUP_REMOVED lines=58> */
[----:B------:R-:W-:-:S07]  /*1d750*/  IMAD.MOV.U32 R2, RZ, RZ, R9 ;  /* 0x000000ffff027224 */ /* 0x000fce00078e0009 */
.L_x_21877:
[----:B------:R-:W-:Y:S05]  /*1d760*/  BSYNC.RECONVERGENT B1 ;  /* 0x0000000000017941 */ /* 0x000fea0003800200 */
.L_x_21876:
        /* <DEDUP_REMOVED lines=9> */
[----:B------:R-:W-:Y:S02]  /*1d800*/  MOV R5, 0x2 ;  /* 0x0000000200057802 */ /* 0x000fe40000000f00 */
        /* <DEDUP_REMOVED lines=13> */
.L_x_21883:
        /* <DEDUP_REMOVED lines=13> */
.L_x_21885:
[----:B------:R-:W-:Y:S05]  /*1d9b0*/  BSYNC.RECONVERGENT B2 ;  /* 0x0000000000027941 */ /* 0x000fea0003800200 */
.L_x_21884:
        /* <DEDUP_REMOVED lines=59> */
[----:B------:R-:W-:-:S07]  /*1dd70*/  MOV R126, R100 ;  /* 0x00000064007e7202 */ /* 0x000fce0000000f00 */
.L_x_21882:
[----:B------:R-:W-:Y:S05]  /*1dd80*/  BSYNC.RECONVERGENT B1 ;  /* 0x0000000000017941 */ /* 0x000fea0003800200 */
.L_x_21881:
        /* <DEDUP_REMOVED lines=23> */
.L_x_21888:
        /* <DEDUP_REMOVED lines=13> */
.L_x_21890:
[----:B------:R-:W-:Y:S05]  /*1dfd0*/  BSYNC.RECONVERGENT B2 ;  /* 0x0000000000027941 */ /* 0x000fea0003800200 */
.L_x_21889:
        /* <DEDUP_REMOVED lines=60> */
.L_x_21887:
[----:B------:R-:W-:Y:S05]  /*1e3a0*/  BSYNC.RECONVERGENT B1 ;  /* 0x0000000000017941 */ /* 0x000fea0003800200 */
.L_x_21886:
        /* <DEDUP_REMOVED lines=20> */
.L_x_21893:
        /* <DEDUP_REMOVED lines=13> */
.L_x_21895:
[----:B------:R-:W-:Y:S05]  /*1e5c0*/  BSYNC.RECONVERGENT B2 ;  /* 0x0000000000027941 */ /* 0x000fea0003800200 */
.L_x_21894:
        /* <DEDUP_REMOVED lines=61> */
.L_x_21892:
[----:B------:R-:W-:Y:S05]  /*1e9a0*/  BSYNC.RECONVERGENT B1 ;  /* 0x0000000000017941 */ /* 0x000fea0003800200 */
.L_x_21891:
[----:B------:R-:W-:Y:S01]  /*1e9b0*/  I2FP.F32.U32 R4, R5 ;  /* 0x0000000500047245 */ /* 0x000fe20000201000 */
[----:B------:R-:W-:Y:S01]  /*1e9c0*/  HADD2.F32 R6, -RZ, R64.H1_H1 ;  /* 0x30000040ff067230 */ /* 0x000fe20000004100 */
[----:B------:R-:W-:Y:S01]  /*1e9d0*/  FSEL R2, R2, RZ, P4 ;  /* 0x000000ff02027208 */ /* 0x000fe20002000000 */
[----:B------:R-:W-:Y:S02]  /*1e9e0*/  BSSY.RECONVERGENT B1, `(.L_x_21896) ;  /* 0x000005f000017945 */ /* 0x000fe40003800200 */
[----:B------:R-:W-:Y:S01]  /*1e9f0*/  FFMA.FTZ R3, R4, R125, 1.1641532182693481445e-10 ;  /* 0x2f00000004037423 */ /* 0x000fe2000001007d */
[----:B------:R-:W-:-:S04]  /*1ea00*/  FMUL.FTZ R6, R6, R9 ;  /* 0x0000000906067220 */ /* 0x000fc80000410000 */
[----:B------:R-:W-:Y:S02]  /*1ea10*/  FSETP.GTU.FTZ.AND P2, PT, R3, R0, PT ;  /* 0x000000000300720b */ /* 0x000fe40003f5c000 */
[----:B------:R-:W-:Y:S02]  /*1ea20*/  MOV R3, R14 ;  /* 0x0000000e00037202 */ /* 0x000fe40000000f00 */
        /* <DEDUP_REMOVED lines=15> */
.L_x_21898:
        /* <DEDUP_REMOVED lines=13> */
.L_x_21900:
[----:B------:R-:W-:Y:S05]  /*1ebf0*/  BSYNC.RECONVERGENT B2 ;  /* 0x0000000000027941 */ /* 0x000fea0003800200 */
.L_x_21899:
        /* <DEDUP_REMOVED lines=60> */
[----:B------:R-:W-:-:S07]  /*1efc0*/  MOV R126, R2 ;  /* 0x00000002007e7202 */ /* 0x000fce0000000f00 */
.L_x_21897:
[----:B------:R-:W-:Y:S05]  /*1efd0*/  BSYNC.RECONVERGENT B1 ;  /* 0x0000000000017941 */ /* 0x000fea0003800200 */
.L_x_21896:
        /* <DEDUP_REMOVED lines=20> */
.L_x_21903:
        /* <DEDUP_REMOVED lines=13> */
.L_x_21905:
[----:B------:R-:W-:Y:S05]  /*1f1f0*/  BSYNC.RECONVERGENT B2 ;  /* 0x0000000000027941 */ /* 0x000fea0003800200 */
.L_x_21904:
        /* <DEDUP_REMOVED lines=60> */
.L_x_21902:
[----:B------:R-:W-:Y:S05]  /*1f5c0*/  BSYNC.RECONVERGENT B1 ;  /* 0x0000000000017941 */ /* 0x000fea0003800200 */
.L_x_21901:
        /* <DEDUP_REMOVED lines=23> */
.L_x_21908:
        /* <DEDUP_REMOVED lines=13> */
.L_x_21910:
[----:B------:R-:W-:Y:S05]  /*1f810*/  BSYNC.RECONVERGENT B2 ;  /* 0x0000000000027941 */ /* 0x000fea0003800200 */
.L_x_21909:
        /* <DEDUP_REMOVED lines=61> */
.L_x_21907:
[----:B------:R-:W-:Y:S05]  /*1fbf0*/  BSYNC.RECONVERGENT B1 ;  /* 0x0000000000017941 */ /* 0x000fea0003800200 */
.L_x_21906:
        /* <DEDUP_REMOVED lines=20> */
.L_x_21913:
        /* <DEDUP_REMOVED lines=13> */
.L_x_21915:
[----:B------:R-:W-:Y:S05]  /*1fe10*/  BSYNC.RECONVERGENT B2 ;  /* 0x0000000000027941 */ /* 0x000fea0003800200 */
.L_x_21914:
        /* <DEDUP_REMOVED lines=60> */
.L_x_21912:
[----:B------:R-:W-:Y:S05]  /*201e0*/  BSYNC.RECONVERGENT B1 ;  /* 0x0000000000017941 */ /* 0x000fea0003800200 */
.L_x_21911:
        /* <DEDUP_REMOVED lines=23> */
.L_x_21918:
        /* <DEDUP_REMOVED lines=13> */
.L_x_21920:
[----:B------:R-:W-:Y:S05]  /*20430*/  BSYNC.RECONVERGENT B2 ;  /* 0x0000000000027941 */ /* 0x000fea0003800200 */
.L_x_21919:
        /* <DEDUP_REMOVED lines=60> */
.L_x_21917:
[----:B------:R-:W-:Y:S05]  /*20800*/  BSYNC.RECONVERGENT B1 ;  /* 0x0000000000017941 */ /* 0x000fea0003800200 */
.L_x_21916:
        /* <DEDUP_REMOVED lines=18> */
.L_x_21923:
        /* <DEDUP_REMOVED lines=13> */
.L_x_21925:
[----:B------:R-:W-:Y:S05]  /*20a00*/  BSYNC.RECONVERGENT B2 ;  /* 0x0000000000027941 */ /* 0x000fea0003800200 */
.L_x_21924:
        /* <DEDUP_REMOVED lines=60> */
.L_x_21922:
[----:B------:R-:W-:Y:S05]  /*20dd0*/  BSYNC.RECONVERGENT B1 ;  /* 0x0000000000017941 */ /* 0x000fea0003800200 */
.L_x_21921:
        /* <DEDUP_REMOVED lines=23> */
.L_x_21928:
        /* <DEDUP_REMOVED lines=13> */
.L_x_21930:
[----:B------:R-:W-:Y:S05]  /*21020*/  BSYNC.RECONVERGENT B2 ;  /* 0x0000000000027941 */ /* 0x000fea0003800200 */
.L_x_21929:
        /* <DEDUP_REMOVED lines=61> */
.L_x_21927:
[----:B------:R-:W-:Y:S05]  /*21400*/  BSYNC.RECONVERGENT B1 ;  /* 0x0000000000017941 */ /* 0x000fea0003800200 */
.L_x_21926:
        /* <DEDUP_REMOVED lines=18> */
.L_x_21933:
        /* <DEDUP_REMOVED lines=13> */
.L_x_21935:
[----:B------:R-:W-:Y:S05]  /*21600*/  BSYNC.RECONVERGENT B2 ;  /* 0x0000000000027941 */ /* 0x000fea0003800200 */
.L_x_21934:
        /* <DEDUP_REMOVED lines=60> */
.L_x_21932:
[----:B------:R-:W-:Y:S05]  /*219d0*/  BSYNC.RECONVERGENT B1 ;  /* 0x0000000000017941 */ /* 0x000fea0003800200 */
.L_x_21931:
        /* <DEDUP_REMOVED lines=23> */
.L_x_21938:
        /* <DEDUP_REMOVED lines=13> */
.L_x_21940:
[----:B------:R-:W-:Y:S05]  /*21c20*/  BSYNC.RECONVERGENT B2 ;  /* 0x0000000000027941 */ /* 0x000fea0003800200 */
.L_x_21939:
        /* <DEDUP_REMOVED lines=60> */
.L_x_21937:
[----:B------:R-:W-:Y:S05]  /*21ff0*/  BSYNC.RECONVERGENT B1 ;  /* 0x0000000000017941 */ /* 0x000fea0003800200 */
.L_x_21936:
        /* <DEDUP_REMOVED lines=18> */
.L_x_21943:
        /* <DEDUP_REMOVED lines=13> */
.L_x_21945:
[----:B------:R-:W-:Y:S05]  /*221f0*/  BSYNC.RECONVERGENT B2 ;  /* 0x0000000000027941 */ /* 0x000fea0003800200 */
.L_x_21944:
        /* <DEDUP_REMOVED lines=60> */
.L_x_21942:
[----:B------:R-:W-:Y:S05]  /*225c0*/  BSYNC.RECONVERGENT B1 ;  /* 0x0000000000017941 */ /* 0x000fea0003800200 */
.L_x_21941:
        /* <DEDUP_REMOVED lines=24> */
.L_x_21948:
        /* <DEDUP_REMOVED lines=13> */
.L_x_21950:
[----:B------:R-:W-:Y:S05]  /*22820*/  BSYNC.RECONVERGENT B2 ;  /* 0x0000000000027941 */ /* 0x000fea0003800200 */
.L_x_21949:
        /* <DEDUP_REMOVED lines=61> */
.L_x_21947:
[----:B------:R-:W-:Y:S05]  /*22c00*/  BSYNC.RECONVERGENT B1 ;  /* 0x0000000000017941 */ /* 0x000fea0003800200 */
.L_x_21946:
        /* <DEDUP_REMOVED lines=18> */
.L_x_21953:
        /* <DEDUP_REMOVED lines=15> */
.L_x_21955:
[----:B------:R-:W-:Y:S05]  /*22e20*/  BSYNC.RECONVERGENT B2 ;  /* 0x0000000000027941 */ /* 0x000fea0003800200 */
.L_x_21954:
        /* <DEDUP_REMOVED lines=61> */
.L_x_21952:
[----:B------:R-:W-:Y:S05]  /*23200*/  BSYNC.RECONVERGENT B1 ;  /* 0x0000000000017941 */ /* 0x000fea0003800200 */
.L_x_21951:
        /* <DEDUP_REMOVED lines=11> */
.L_x_21875:
        /* <DEDUP_REMOVED lines=16> */
.L_x_21959:
        /* <DEDUP_REMOVED lines=13> */
.L_x_21961:
[----:B------:R-:W-:Y:S05]  /*23490*/  BSYNC.RECONVERGENT B2 ;  /* 0x0000000000027941 */ /* 0x000fea0003800200 */
.L_x_21960:
        /* <DEDUP_REMOVED lines=60> */
.L_x_21958:
[----:B------:R-:W-:Y:S05]  /*23860*/  BSYNC.RECONVERGENT B1 ;  /* 0x0000000000017941 */ /* 0x000fea0003800200 */
.L_x_21957:
        /* <DEDUP_REMOVED lines=21> */
.L_x_21964:
        /* <DEDUP_REMOVED lines=13> */
.L_x_21966:
[----:B------:R-:W-:Y:S05]  /*23a90*/  BSYNC.RECONVERGENT B2 ;  /* 0x0000000000027941 */ /* 0x000fea0003800200 */
.L_x_21965:
        /* <DEDUP_REMOVED lines=60> */
.L_x_21963:
[----:B------:R-:W-:Y:S05]  /*23e60*/  BSYNC.RECONVERGENT B1 ;  /* 0x0000000000017941 */ /* 0x000fea0003800200 */
.L_x_21962:
        /* <DEDUP_REMOVED lines=19> */
.L_x_21969:
        /* <DEDUP_REMOVED lines=13> */
.L_x_21971:
[----:B------:R-:W-:Y:S05]  /*24070*/  BSYNC.RECONVERGENT B2 ;  /* 0x0000000000027941 */ /* 0x000fea0003800200 */
.L_x_21970:
        /* <DEDUP_REMOVED lines=60> */
.L_x_21968:
[----:B------:R-:W-:Y:S05]  /*24440*/  BSYNC.RECONVERGENT B1 ;  /* 0x0000000000017941 */ /* 0x000fea0003800200 */
.L_x_21967:
        /* <DEDUP_REMOVED lines=19> */
.L_x_21974:
        /* <DEDUP_REMOVED lines=13> */
.L_x_21976:
[----:B------:R-:W-:Y:S05]  /*24650*/  BSYNC.RECONVERGENT B2 ;  /* 0x0000000000027941 */ /* 0x000fea0003800200 */
.L_x_21975:
        /* <DEDUP_REMOVED lines=61> */
.L_x_21973:
[----:B------:R-:W-:Y:S05]  /*24a30*/  BSYNC.RECONVERGENT B1 ;  /* 0x0000000000017941 */ /* 0x000fea0003800200 */
.L_x_21972:
        /* <DEDUP_REMOVED lines=19> */
.L_x_21979:
        /* <DEDUP_REMOVED lines=13> */
.L_x_21981:
[----:B------:R-:W-:Y:S05]  /*24c40*/  BSYNC.RECONVERGENT B2 ;  /* 0x0000000000027941 */ /* 0x000fea0003800200 */
.L_x_21980:
        /* <DEDUP_REMOVED lines=61> */
.L_x_21978:
[----:B------:R-:W-:Y:S05]  /*25020*/  BSYNC.RECONVERGENT B1 ;  /* 0x0000000000017941 */ /* 0x000fea0003800200 */
.L_x_21977:
        /* <DEDUP_REMOVED lines=17> */
.L_x_21984:
        /* <DEDUP_REMOVED lines=13> */
.L_x_21986:
[----:B------:R-:W-:Y:S05]  /*25210*/  BSYNC.RECONVERGENT B2 ;  /* 0x0000000000027941 */ /* 0x000fea0003800200 */
.L_x_21985:
        /* <DEDUP_REMOVED lines=60> */
.L_x_21983:
[----:B------:R-:W-:Y:S05]  /*255e0*/  BSYNC.RECONVERGENT B1 ;  /* 0x0000000000017941 */ /* 0x000fea0003800200 */
.L_x_21982:
        /* <DEDUP_REMOVED lines=17> */
.L_x_21989:
        /* <DEDUP_REMOVED lines=13> */
.L_x_21991:
[----:B------:R-:W-:Y:S05]  /*257d0*/  BSYNC.RECONVERGENT B2 ;  /* 0x0000000000027941 */ /* 0x000fea0003800200 */
.L_x_21990:
        /* <DEDUP_REMOVED lines=60> */
.L_x_21988:
[----:B------:R-:W-:Y:S05]  /*25ba0*/  BSYNC.RECONVERGENT B1 ;  /* 0x0000000000017941 */ /* 0x000fea0003800200 */
.L_x_21987:
        /* <DEDUP_REMOVED lines=17> */
.L_x_21994:
        /* <DEDUP_REMOVED lines=13> */
.L_x_21996:
[----:B------:R-:W-:Y:S05]  /*25d90*/  BSYNC.RECONVERGENT B2 ;  /* 0x0000000000027941 */ /* 0x000fea0003800200 */
.L_x_21995:
        /* <DEDUP_REMOVED lines=60> */
.L_x_21993:
[----:B------:R-:W-:Y:S05]  /*26160*/  BSYNC.RECONVERGENT B1 ;  /* 0x0000000000017941 */ /* 0x000fea0003800200 */
.L_x_21992:
        /* <DEDUP_REMOVED lines=37> */
.L_x_21956:
        /* <DEDUP_REMOVED lines=44> */
.L_x_21997:
[----:B------:R-:W-:Y:S01]  /*26680*/  IMAD.MOV.U32 R9, RZ, RZ, R126 ;  /* 0x000000ffff097224 */ /* 0x000fe200078e007e */
[----:B------:R-:W-:-:S07]  /*26690*/  IADD3 R124, PT, PT, R124, 0x20, RZ ;  /* 0x000000207c7c7810 */ /* 0x000fce0007ffe0ff */
.L_x_21874:
[----:B------:R-:W-:Y:S05]  /*266a0*/  BSYNC.RECONVERGENT B0 ;  /* 0x0000000000007941 */ /* 0x000fea0003800200 */
.L_x_21873:
        /* <DEDUP_REMOVED lines=36> */
.L_x_22003:
        /* <DEDUP_REMOVED lines=13> */
.L_x_22005:
[----:B------:R-:W-:Y:S05]  /*269c0*/  BSYNC.RECONVERGENT B2 ;  /* 0x0000000000027941 */ /* 0x000fea0003800200 */
.L_x_22004:
        /* <DEDUP_REMOVED lines=58> */
[----:B------:R-:W-:-:S07]  /*26d70*/  IMAD.MOV.U32 R2, RZ, RZ, R9 ;  /* 0x000000ffff027224 */ /* 0x000fce00078e0009 */
.L_x_22002:
[----:B------:R-:W-:Y:S05]  /*26d80*/  BSYNC.RECONVERGENT B1 ;  /* 0x0000000000017941 */ /* 0x000fea0003800200 */
.L_x_22001:
        /* <DEDUP_REMOVED lines=23> */
.L_x_22008:
        /* <DEDUP_REMOVED lines=13> */
.L_x_22010:
[----:B------:R-:W-:Y:S05]  /*26fd0*/  BSYNC.RECONVERGENT B2 ;  /* 0x0000000000027941 */ /* 0x000fea0003800200 */
.L_x_22009:
        /* <DEDUP_REMOVED lines=56> */
[----:B------:R-:W-:Y:S01]  /*27360*/  IMAD.MOV.U32 R7, RZ, RZ, RZ ;  /* 0x000000ffff077224 */ /* 0x000fe200078e00ff */
[----:B------:R-:W-:Y:S01]  /*27370*/  LOP3.LUT R128, R5, R4, R109, 0x96, !PT ;  /* 0x0000000405807212 */ /* 0x000fe200078e966d */
[----:B------:R-:W-:Y:S01]  /*27380*/  IMAD.MOV.U32 R5, RZ, RZ, R126 ;  /* 0x000000ffff057224 */ /* 0x000fe200078e007e */
[----:B------:R-:W-:-:S07]  /*27390*/  MOV R126, R108 ;  /* 0x0000006c007e7202 */ /* 0x000fce0000000f00 */
.L_x_22007:
[----:B------:R-:W-:Y:S05]  /*273a0*/  BSYNC.RECONVERGENT B1 ;  /* 0x0000000000017941 */ /* 0x000fea0003800200 */
.L_x_22006:
        /* <DEDUP_REMOVED lines=23> */
.L_x_22013:
        /* <DEDUP_REMOVED lines=13> */
.L_x_22015:
[----:B------:R-:W-:Y:S05]  /*275f0*/  BSYNC.RECONVERGENT B2 ;  /* 0x0000000000027941 */ /* 0x000fea0003800200 */
.L_x_22014:
        /* <DEDUP_REMOVED lines=60> */
.L_x_22012:
[----:B------:R-:W-:Y:S05]  /*279c0*/  BSYNC.RECONVERGENT B1 ;  /* 0x0000000000017941 */ /* 0x000fea0003800200 */
.L_x_22011:
        /* <DEDUP_REMOVED lines=20> */
.L_x_22018:
        /* <DEDUP_REMOVED lines=13> */
.L_x_22020:
[----:B------:R-:W-:Y:S05]  /*27be0*/  BSYNC.RECONVERGENT B2 ;  /* 0x0000000000027941 */ /* 0x000fea0003800200 */
.L_x_22019:
        /* <DEDUP_REMOVED lines=61> */
.L_x_22017:
[----:B------:R-:W-:Y:S05]  /*27fc0*/  BSYNC.RECONVERGENT B1 ;  /* 0x0000000000017941 */ /* 0x000fea0003800200 */
.L_x_22016:
        /* <DEDUP_REMOVED lines=23> */
.L_x_22023:
        /* <DEDUP_REMOVED lines=13> */
.L_x_22025:
[----:B------:R-:W-:Y:S05]  /*28210*/  BSYNC.RECONVERGENT B2 ;  /* 0x0000000000027941 */ /* 0x000fea0003800200 */
.L_x_22024:
        /* <DEDUP_REMOVED lines=61> */
.L_x_22022:
[----:B------:R-:W-:Y:S05]  /*285f0*/  BSYNC.RECONVERGENT B1 ;  /* 0x0000000000017941 */ /* 0x000fea0003800200 */
.L_x_22021:
        /* <DEDUP_REMOVED lines=20> */
.L_x_22028:
        /* <DEDUP_REMOVED lines=13> */
.L_x_22030:
[----:B------:R-:W-:Y:S05]  /*28810*/  BSYNC.RECONVERGENT B2 ;  /* 0x0000000000027941 */ /* 0x000fea0003800200 */
.L_x_22029:
        /* <DEDUP_REMOVED lines=60> */
.L_x_22027:
[----:B------:R-:W-:Y:S05]  /*28be0*/  BSYNC.RECONVERGENT B1 ;  /* 0x0000000000017941 */ /* 0x000fea0003800200 */
.L_x_22026:
        /* <DEDUP_REMOVED lines=23> */
.L_x_22033:
        /* <DEDUP_REMOVED lines=13> */
.L_x_22035:
[----:B------:R-:W-:Y:S05]  /*28e30*/  BSYNC.RECONVERGENT B2 ;  /* 0x0000000000027941 */ /* 0x000fea0003800200 */
.L_x_22034:
        /* <DEDUP_REMOVED lines=61> */
.L_x_22032:
[----:B------:R-:W-:Y:S05]  /*29210*/  BSYNC.RECONVERGENT B1 ;  /* 0x0000000000017941 */ /* 0x000fea0003800200 */
.L_x_22031:
        /* <DEDUP_REMOVED lines=20> */
.L_x_22038:
        /* <DEDUP_REMOVED lines=13> */
.L_x_22040:
[----:B------:R-:W-:Y:S05]  /*29430*/  BSYNC.RECONVERGENT B2 ;  /* 0x0000000000027941 */ /* 0x000fea0003800200 */
.L_x_22039:
        /* <DEDUP_REMOVED lines=57> */
[----:B------:R-:W-:Y:S01]  /*297d0*/  MOV R3, R126 ;  /* 0x0000007e00037202 */ /* 0x000fe20000000f00 */
[----:B------:R-:W-:Y:S01]  /*297e0*/  IMAD.MOV.U32 R126, RZ, RZ, R4 ;  /* 0x000000ffff7e7224 */ /* 0x000fe200078e0004 */
[----:B------:R-:W-:-:S07]  /*297f0*/  LOP3.LUT R128, R111, R112, R5, 0x96, !PT ;  /* 0x000000706f807212 */ /* 0x000fce00078e9605 */
.L_x_22037:
[----:B------:R-:W-:Y:S05]  /*29800*/  BSYNC.RECONVERGENT B1 ;  /* 0x0000000000017941 */ /* 0x000fea0003800200 */
.L_x_22036:
        /* <DEDUP_REMOVED lines=23> */
.L_x_22043:
        /* <DEDUP_REMOVED lines=13> */
.L_x_22045:
[----:B------:R-:W-:Y:S05]  /*29a50*/  BSYNC.RECONVERGENT B2 ;  /* 0x0000000000027941 */ /* 0x000fea0003800200 */
.L_x_22044:
        /* <DEDUP_REMOVED lines=60> */
.L_x_22042:
[----:B------:R-:W-:Y:S05]  /*29e20*/  BSYNC.RECONVERGENT B1 ;  /* 0x0000000000017941 */ /* 0x000fea0003800200 */
.L_x_22041:
        /* <DEDUP_REMOVED lines=18> */
.L_x_22048:
        /* <DEDUP_REMOVED lines=13> */
.L_x_22050:
[----:B------:R-:W-:Y:S05]  /*2a020*/  BSYNC.RECONVERGENT B2 ;  /* 0x0000000000027941 */ /* 0x000fea0003800200 */
.L_x_22049:
        /* <DEDUP_REMOVED lines=59> */
[----:B------:R-:W-:-:S07]  /*2a3e0*/  HFMA2 R113, -RZ, RZ, 0, 0 ;  /* 0x00000000ff717431 */ /* 0x000fce00000001ff */
.L_x_22047:
[----:B------:R-:W-:Y:S05]  /*2a3f0*/  BSYNC.RECONVERGENT B1 ;  /* 0x0000000000017941 */ /* 0x000fea0003800200 */
.L_x_22046:
        /* <DEDUP_REMOVED lines=23> */
.L_x_22053:
        /* <DEDUP_REMOVED lines=13> */
.L_x_22055:
[----:B------:R-:W-:Y:S05]  /*2a640*/  BSYNC.RECONVERGENT B2 ;  /* 0x0000000000027941 */ /* 0x000fea0003800200 */
.L_x_22054:
        /* <DEDUP_REMOVED lines=61> */
.L_x_22052:
[----:B------:R-:W-:Y:S05]  /*2aa20*/  BSYNC.RECONVERGENT B1 ;  /* 0x0000000000017941 */ /* 0x000fea0003800200 */
.L_x_22051:
        /* <DEDUP_REMOVED lines=18> */
.L_x_22058:
        /* <DEDUP_REMOVED lines=13> */
.L_x_22060:
[----:B------:R-:W-:Y:S05]  /*2ac20*/  BSYNC.RECONVERGENT B2 ;  /* 0x0000000000027941 */ /* 0x000fea0003800200 */
.L_x_22059:
        /* <DEDUP_REMOVED lines=59> */
[----:B------:R-:W-:-:S07]  /*2afe0*/  MOV R126, R140 ;  /* 0x0000008c007e7202 */ /* 0x000fce0000000f00 */
.L_x_22057:
[----:B------:R-:W-:Y:S05]  /*2aff0*/  BSYNC.RECONVERGENT B1 ;  /* 0x0000000000017941 */ /* 0x000fea0003800200 */
.L_x_22056:
        /* <DEDUP_REMOVED lines=23> */
.L_x_22063:
        /* <DEDUP_REMOVED lines=13> */
.L_x_22065:
[----:B------:R-:W-:Y:S05]  /*2b240*/  BSYNC.RECONVERGENT B2 ;  /* 0x0000000000027941 */ /* 0x000fea0003800200 */
.L_x_22064:
        /* <DEDUP_REMOVED lines=60> */
.L_x_22062:
[----:B------:R-:W-:Y:S05]  /*2b610*/  BSYNC.RECONVERGENT B1 ;  /* 0x0000000000017941 */ /* 0x000fea0003800200 */
.L_x_22061:
        /* <DEDUP_REMOVED lines=18> */
.L_x_22068:
        /* <DEDUP_REMOVED lines=13> */
.L_x_22070:
[----:B------:R-:W-:Y:S05]  /*2b810*/  BSYNC.RECONVERGENT B2 ;  /* 0x0000000000027941 */ /* 0x000fea0003800200 */
.L_x_22069:
        /* <DEDUP_REMOVED lines=60> */
.L_x_22067:
[----:B------:R-:W-:Y:S05]  /*2bbe0*/  BSYNC.RECONVERGENT B1 ;  /* 0x0000000000017941 */ /* 0x000fea0003800200 */
.L_x_22066:
[----:B------:R-:W-:Y:S01]  /*2bbf0*/  I2FP.F32.U32 R12, R114 ;  /* 0x00000072000c7245 */ /* 0x000fe20000201000 */
[----:B------:R-:W-:Y:S01]  /*2bc00*/  HADD2.F32 R127, -RZ, R67.H0_H0 ;  /* 0x20000043ff7f7230 */ /* 0x000fe20000004100 */
        /* <DEDUP_REMOVED lines=10> */
[----:B------:R-:W-:Y:S01]  /*2bcb0*/  IMAD.MOV.U32 R127, RZ, RZ, R14 ;  /* 0x000000ffff7f7224 */ /* 0x000fe200078e000e */
[----:B------:R-:W-:Y:S02]  /*2bcc0*/  PRMT R2, R12, 0x7610, R2 ;  /* 0x000076100c027816 */ /* 0x000fe40000000002 */
        /* <DEDUP_REMOVED lines=10> */
.L_x_22073:
        /* <DEDUP_REMOVED lines=13> */
.L_x_22075:
[----:B------:R-:W-:Y:S05]  /*2be40*/  BSYNC.RECONVERGENT B2 ;  /* 0x0000000000027941 */ /* 0x000fea0003800200 */
.L_x_22074:
        /* <DEDUP_REMOVED lines=61> */
.L_x_22072:
[----:B------:R-:W-:Y:S05]  /*2c220*/  BSYNC.RECONVERGENT B1 ;  /* 0x0000000000017941 */ /* 0x000fea0003800200 */
.L_x_22071:
        /* <DEDUP_REMOVED lines=18> */
.L_x_22078:
        /* <DEDUP_REMOVED lines=15> */
.L_x_22080:
[----:B------:R-:W-:Y:S05]  /*2c440*/  BSYNC.RECONVERGENT B2 ;  /* 0x0000000000027941 */ /* 0x000fea0003800200 */
.L_x_22079:
        /* <DEDUP_REMOVED lines=61> */
.L_x_22077:
[----:B------:R-:W-:Y:S05]  /*2c820*/  BSYNC.RECONVERGENT B1 ;  /* 0x0000000000017941 */ /* 0x000fea0003800200 */
.L_x_22076:
        /* <DEDUP_REMOVED lines=11> */
.L_x_22000:
        /* <DEDUP_REMOVED lines=16> */
.L_x_22084:
        /* <DEDUP_REMOVED lines=13> */
.L_x_22086:
[----:B------:R-:W-:Y:S05]  /*2cab0*/  BSYNC.RECONVERGENT B2 ;  /* 0x0000000000027941 */ /* 0x000fea0003800200 */
.L_x_22085:
        /* <DEDUP_REMOVED lines=60> */
.L_x_22083:
[----:B------:R-:W-:Y:S05]  /*2ce80*/  BSYNC.RECONVERGENT B1 ;  /* 0x0000000000017941 */ /* 0x000fea0003800200 */
.L_x_22082:
        /* <DEDUP_REMOVED lines=21> */
.L_x_22089:
        /* <DEDUP_REMOVED lines=13> */
.L_x_22091:
[----:B------:R-:W-:Y:S05]  /*2d0b0*/  BSYNC.RECONVERGENT B2 ;  /* 0x0000000000027941 */ /* 0x000fea0003800200 */
.L_x_22090:
        /* <DEDUP_REMOVED lines=60> */
.L_x_22088:
[----:B------:R-:W-:Y:S05]  /*2d480*/  BSYNC.RECONVERGENT B1 ;  /* 0x0000000000017941 */ /* 0x000fea0003800200 */
.L_x_22087:
        /* <DEDUP_REMOVED lines=19> */
.L_x_22094:
        /* <DEDUP_REMOVED lines=13> */
.L_x_22096:
[----:B------:R-:W-:Y:S05]  /*2d690*/  BSYNC.RECONVERGENT B2 ;  /* 0x0000000000027941 */ /* 0x000fea0003800200 */
.L_x_22095:
        /* <DEDUP_REMOVED lines=60> */
.L_x_22093:
[----:B------:R-:W-:Y:S05]  /*2da60*/  BSYNC.RECONVERGENT B1 ;  /* 0x0000000000017941 */ /* 0x000fea0003800200 */
.L_x_22092:
        /* <DEDUP_REMOVED lines=19> */
.L_x_22099:
        /* <DEDUP_REMOVED lines=13> */
.L_x_22101:
[----:B------:R-:W-:Y:S05]  /*2dc70*/  BSYNC.RECONVERGENT B2 ;  /* 0x0000000000027941 */ /* 0x000fea0003800200 */
.L_x_22100:
        /* <DEDUP_REMOVED lines=61> */
.L_x_22098:
[----:B------:R-:W-:Y:S05]  /*2e050*/  BSYNC.RECONVERGENT B1 ;  /* 0x0000000000017941 */ /* 0x000fea0003800200 */
.L_x_22097:
        /* <DEDUP_REMOVED lines=19> */
.L_x_22104:
        /* <DEDUP_REMOVED lines=13> */
.L_x_22106:
[----:B------:R-:W-:Y:S05]  /*2e260*/  BSYNC.RECONVERGENT B2 ;  /* 0x0000000000027941 */ /* 0x000fea0003800200 */
.L_x_22105:
        /* <DEDUP_REMOVED lines=61> */
.L_x_22103:
[----:B------:R-:W-:Y:S05]  /*2e640*/  BSYNC.RECONVERGENT B1 ;  /* 0x0000000000017941 */ /* 0x000fea0003800200 */
.L_x_22102:
        /* <DEDUP_REMOVED lines=17> */
.L_x_22109:
        /* <DEDUP_REMOVED lines=13> */
.L_x_22111:
[----:B------:R-:W-:Y:S05]  /*2e830*/  BSYNC.RECONVERGENT B2 ;  /* 0x0000000000027941 */ /* 0x000fea0003800200 */
.L_x_22110:
        /* <DEDUP_REMOVED lines=60> */
.L_x_22108:
[----:B------:R-:W-:Y:S05]  /*2ec00*/  BSYNC.RECONVERGENT B1 ;  /* 0x0000000000017941 */ /* 0x000fea0003800200 */
.L_x_22107:
        /* <DEDUP_REMOVED lines=17> */
.L_x_22114:
        /* <DEDUP_REMOVED lines=13> */
.L_x_22116:
[----:B------:R-:W-:Y:S05]  /*2edf0*/  BSYNC.RECONVERGENT B2 ;  /* 0x0000000000027941 */ /* 0x000fea0003800200 */
.L_x_22115:
        /* <DEDUP_REMOVED lines=60> */
.L_x_22113:
[----:B------:R-:W-:Y:S05]  /*2f1c0*/  BSYNC.RECONVERGENT B1 ;  /* 0x0000000000017941 */ /* 0x000fea0003800200 */
.L_x_22112:
        /* <DEDUP_REMOVED lines=17> */
.L_x_22119:
        /* <DEDUP_REMOVED lines=13> */
.L_x_22121:
[----:B------:R-:W-:Y:S05]  /*2f3b0*/  BSYNC.RECONVERGENT B2 ;  /* 0x0000000000027941 */ /* 0x000fea0003800200 */
.L_x_22120:
        /* <DEDUP_REMOVED lines=60> */
.L_x_22118:
[----:B------:R-:W-:Y:S05]  /*2f780*/  BSYNC.RECONVERGENT B1 ;  /* 0x0000000000017941 */ /* 0x000fea0003800200 */
.L_x_22117:
        /* <DEDUP_REMOVED lines=37> */
.L_x_22081:
        /* <DEDUP_REMOVED lines=44> */
.L_x_22122:
[----:B------:R-:W-:Y:S01]  /*2fca0*/  IMAD.MOV.U32 R9, RZ, RZ, R126 ;  /* 0x000000ffff097224 */ /* 0x000fe200078e007e */
[----:B------:R-:W-:-:S07]  /*2fcb0*/  IADD3 R124, PT, PT, R124, 0x20, RZ ;  /* 0x000000207c7c7810 */ /* 0x000fce0007ffe0ff */
.L_x_21999:
[----:B------:R-:W-:Y:S05]  /*2fcc0*/  BSYNC.RECONVERGENT B0 ;  /* 0x0000000000007941 */ /* 0x000fea0003800200 */
.L_x_21998:
        /* <DEDUP_REMOVED lines=36> */
.L_x_22128:
        /* <DEDUP_REMOVED lines=13> */
.L_x_22130:
[----:B------:R-:W-:Y:S05]  /*2ffe0*/  BSYNC.RECONVERGENT B2 ;  /* 0x0000000000027941 */ /* 0x000fea0003800200 */
.L_x_22129:
        /* <DEDUP_REMOVED lines=59> */
.L_x_22127:
[----:B------:R-:W-:Y:S05]  /*303a0*/  BSYNC.RECONVERGENT B1 ;  /* 0x0000000000017941 */ /* 0x000fea0003800200 */
.L_x_22126:
        /* <DEDUP_REMOVED lines=23> */
.L_x_22133:
        /* <DEDUP_REMOVED lines=13> */
.L_x_22135:
[----:B------:R-:W-:Y:S05]  /*305f0*/  BSYNC.RECONVERGENT B2 ;  /* 0x0000000000027941 */ /* 0x000fea0003800200 */
.L_x_22134:
[----:B------:R-:W-:Y:S01]  /*30600*/  IMAD.WIDE.U32 R6, R130, -0x326172a9, RZ ;  /* 0xcd9e8d5782067825 */ /* 0x000fe200078e00ff */
[----:B--2---:R-:W-:Y:S02]  /*30610*/  LOP3.LUT R116, R10, R5, R137, 0x96, !PT ;  /* 0x000000050a747212 */ /* 0x004fe400078e9689 */
        /* <DEDUP_REMOVED lines=58> */
.L_x_22132:
[----:B------:R-:W-:Y:S05]  /*309c0*/  BSYNC.RECONVERGENT B1 ;  /* 0x0000000000017941 */ /* 0x000fea0003800200 */
.L_x_22131:
[----:B------:R-:W-:Y:S01]  /*309d0*/  I2FP.F32.U32 R4, R5 ;  /* 0x0000000500047245 */ /* 0x000fe20000201000 */
[----:B------:R-:W-:Y:S01]  /*309e0*/  HADD2.F32 R3, -RZ, R64.H0_H0 ;  /* 0x20000040ff037230 */ /* 0x000fe20000004100 */
[----:B------:R-:W-:Y:S01]  /*309f0*/  BSSY.RECONVERGENT B1, `(.L_x_22136) ;  /* 0x000005f000017945 */ /* 0x000fe20003800200 */
[----:B------:R-:W-:Y:S02]  /*30a00*/  HFMA2 R6, -RZ, RZ, 0, 1.1920928955078125e-07 ;  /* 0x00000002ff067431 */ /* 0x000fe400000001ff */
[----:B------:R-:W-:Y:S01]  /*30a10*/  FFMA.FTZ R4, R4, R125, 1.1641532182693481445e-10 ;  /* 0x2f00000004047423 */ /* 0x000fe2000001007d */
[----:B------:R-:W-:-:S04]  /*30a20*/  FMUL.FTZ R3, R3, R0 ;  /* 0x0000000003037220 */ /* 0x000fc80000410000 */
[----:B------:R-:W-:-:S04]  /*30a30*/  FSETP.GTU.FTZ.AND P2, PT, R4, R9, PT ;  /* 0x000000090400720b */ /* 0x000fc80003f5c000 */
[----:B--2---:R-:W-:Y:S02]  /*30a40*/  FSEL R116, R3, RZ, !P2 ;  /* 0x000000ff03747208 */ /* 0x004fe40005000000 */
        /* <DEDUP_REMOVED lines=15> */
.L_x_22138:
        /* <DEDUP_REMOVED lines=13> */
.L_x_22140:
[----:B------:R-:W-:Y:S05]  /*30c10*/  BSYNC.RECONVERGENT B2 ;  /* 0x0000000000027941 */ /* 0x000fea0003800200 */
.L_x_22139:
        /* <DEDUP_REMOVED lines=60> */
.L_x_22137:
[----:B------:R-:W-:Y:S05]  /*30fe0*/  BSYNC.RECONVERGENT B1 ;  /* 0x0000000000017941 */ /* 0x000fea0003800200 */
.L_x_22136:
        /* <DEDUP_REMOVED lines=20> */
.L_x_22143:
        /* <DEDUP_REMOVED lines=13> */
.L_x_22145:
[----:B------:R-:W-:Y:S05]  /*31200*/  BSYNC.RECONVERGENT B2 ;  /* 0x0000000000027941 */ /* 0x000fea0003800200 */
.L_x_22144:
        /* <DEDUP_REMOVED lines=61> */
.L_x_22142:
[----:B------:R-:W-:Y:S05]  /*315e0*/  BSYNC.RECONVERGENT B1 ;  /* 0x0000000000017941 */ /* 0x000fea0003800200 */
.L_x_22141:
        /* <DEDUP_REMOVED lines=23> */
.L_x_22148:
        /* <DEDUP_REMOVED lines=13> */
.L_x_22150:
[----:B------:R-:W-:Y:S05]  /*31830*/  BSYNC.RECONVERGENT B2 ;  /* 0x0000000000027941 */ /* 0x000fea0003800200 */
.L_x_22149:
        /* <DEDUP_REMOVED lines=61> */
.L_x_22147:
[----:B------:R-:W-:Y:S05]  /*31c10*/  BSYNC.RECONVERGENT B1 ;  /* 0x0000000000017941 */ /* 0x000fea0003800200 */
.L_x_22146:
        /* <DEDUP_REMOVED lines=20> */
.L_x_22153:
        /* <DEDUP_REMOVED lines=13> */
.L_x_22155:
[----:B------:R-:W-:Y:S05]  /*31e30*/  BSYNC.RECONVERGENT B2 ;  /* 0x0000000000027941 */ /* 0x000fea0003800200 */
.L_x_22154:
        /* <DEDUP_REMOVED lines=60> */
.L_x_22152:
[----:B------:R-:W-:Y:S05]  /*32200*/  BSYNC.RECONVERGENT B1 ;  /* 0x0000000000017941 */ /* 0x000fea0003800200 */
.L_x_22151:
        /* <DEDUP_REMOVED lines=23> */
.L_x_22158:
        /* <DEDUP_REMOVED lines=13> */
.L_x_22160:
[----:B------:R-:W-:Y:S05]  /*32450*/  BSYNC.RECONVERGENT B2 ;  /* 0x0000000000027941 */ /* 0x000fea0003800200 */
.L_x_22159:
        /* <DEDUP_REMOVED lines=61> */
.L_x_22157:
[----:B------:R-:W-:Y:S05]  /*32830*/  BSYNC.RECONVERGENT B1 ;  /* 0x0000000000017941 */ /* 0x000fea0003800200 */
.L_x_22156:
        /* <DEDUP_REMOVED lines=20> */
.L_x_22163:
        /* <DEDUP_REMOVED lines=13> */
.L_x_22165:
[----:B------:R-:W-:Y:S05]  /*32a50*/  BSYNC.RECONVERGENT B2 ;  /* 0x0000000000027941 */ /* 0x000fea0003800200 */
.L_x_22164:
        /* <DEDUP_REMOVED lines=60> */
.L_x_22162:
[----:B------:R-:W-:Y:S05]  /*32e20*/  BSYNC.RECONVERGENT B1 ;  /* 0x0000000000017941 */ /* 0x000fea0003800200 */
.L_x_22161:
        /* <DEDUP_REMOVED lines=23> */
.L_x_22168:
        /* <DEDUP_REMOVED lines=13> */
.L_x_22170:
[----:B------:R-:W-:Y:S05]  /*33070*/  BSYNC.RECONVERGENT B2 ;  /* 0x0000000000027941 */ /* 0x000fea0003800200 */
.L_x_22169:
        /* <DEDUP_REMOVED lines=60> */
.L_x_22167:
[----:B------:R-:W-:Y:S05]  /*33440*/  BSYNC.RECONVERGENT B1 ;  /* 0x0000000000017941 */ /* 0x000fea0003800200 */
.L_x_22166:
        /* <DEDUP_REMOVED lines=18> */
.L_x_22173:
        /* <DEDUP_REMOVED lines=13> */
.L_x_22175:
[----:B------:R-:W-:Y:S05]  /*33640*/  BSYNC.RECONVERGENT B2 ;  /* 0x0000000000027941 */ /* 0x000fea0003800200 */
.L_x_22174:
        /* <DEDUP_REMOVED lines=60> */
.L_x_22172:
[----:B------:R-:W-:Y:S05]  /*33a10*/  BSYNC.RECONVERGENT B1 ;  /* 0x0000000000017941 */ /* 0x000fea0003800200 */
.L_x_22171:
        /* <DEDUP_REMOVED lines=23> */
.L_x_22178:
        /* <DEDUP_REMOVED lines=13> */
.L_x_22180:
[----:B------:R-:W-:Y:S05]  /*33c60*/  BSYNC.RECONVERGENT B2 ;  /* 0x0000000000027941 */ /* 0x000fea0003800200 */
.L_x_22179:
        /* <DEDUP_REMOVED lines=61> */
.L_x_22177:
[----:B------:R-:W-:Y:S05]  /*34040*/  BSYNC.RECONVERGENT B1 ;  /* 0x0000000000017941 */ /* 0x000fea0003800200 */
.L_x_22176:
        /* <DEDUP_REMOVED lines=18> */
.L_x_22183:
        /* <DEDUP_REMOVED lines=13> */
.L_x_22185:
[----:B------:R-:W-:Y:S05]  /*34240*/  BSYNC.RECONVERGENT B2 ;  /* 0x0000000000027941 */ /* 0x000fea0003800200 */
.L_x_22184:
        /* <DEDUP_REMOVED lines=60> */
.L_x_22182:
[----:B------:R-:W-:Y:S05]  /*34610*/  BSYNC.RECONVERGENT B1 ;  /* 0x0000000000017941 */ /* 0x000fea0003800200 */
.L_x_22181:
        /* <DEDUP_REMOVED lines=23> */
.L_x_22188:
        /* <DEDUP_REMOVED lines=13> */
.L_x_22190:
[----:B------:R-:W-:Y:S05]  /*34860*/  BSYNC.RECONVERGENT B2 ;  /* 0x0000000000027941 */ /* 0x000fea0003800200 */
.L_x_22189:
        /* <DEDUP_REMOVED lines=60> */
.L_x_22187:
[----:B------:R-:W-:Y:S05]  /*34c30*/  BSYNC.RECONVERGENT B1 ;  /* 0x0000000000017941 */ /* 0x000fea0003800200 */
.L_x_22186:
        /* <DEDUP_REMOVED lines=18> */
.L_x_22193:
        /* <DEDUP_REMOVED lines=13> */
.L_x_22195:
[----:B------:R-:W-:Y:S05]  /*34e30*/  BSYNC.RECONVERGENT B2 ;  /* 0x0000000000027941 */ /* 0x000fea0003800200 */
.L_x_22194:
        /* <DEDUP_REMOVED lines=60> */
.L_x_22192:
[----:B------:R-:W-:Y:S05]  /*35200*/  BSYNC.RECONVERGENT B1 ;  /* 0x0000000000017941 */ /* 0x000fea0003800200 */
.L_x_22191:
        /* <DEDUP_REMOVED lines=24> */
.L_x_22198:
        /* <DEDUP_REMOVED lines=13> */
.L_x_22200:
[----:B------:R-:W-:Y:S05]  /*35460*/  BSYNC.RECONVERGENT B2 ;  /* 0x0000000000027941 */ /* 0x000fea0003800200 */
.L_x_22199:
        /* <DEDUP_REMOVED lines=61> */
.L_x_22197:
[----:B------:R-:W-:Y:S05]  /*35840*/  BSYNC.RECONVERGENT B1 ;  /* 0x0000000000017941 */ /* 0x000fea0003800200 */
.L_x_22196:
        /* <DEDUP_REMOVED lines=18> */
.L_x_22203:
        /* <DEDUP_REMOVED lines=15> */
.L_x_22205:
[----:B------:R-:W-:Y:S05]  /*35a60*/  BSYNC.RECONVERGENT B2 ;  /* 0x0000000000027941 */ /* 0x000fea0003800200 */
.L_x_22204:
        /* <DEDUP_REMOVED lines=61> */
.L_x_22202:
[----:B------:R-:W-:Y:S05]  /*35e40*/  BSYNC.RECONVERGENT B1 ;  /* 0x0000000000017941 */ /* 0x000fea0003800200 */
.L_x_22201:
        /* <DEDUP_REMOVED lines=11> */
.L_x_22125:
[----:B------:R-:W-:Y:S01]  /*35f00*/  ISETP.NE.AND P2, PT, R12, 0x1, PT ;  /* 0x000000010c00780c */ /* 0x000fe20003f45270 */
[----:B------:R-:W-:Y:S01]  /*35f10*/  BSSY.RECONVERGENT B1, `(.L_x_22207) ;  /* 0x0000059000017945 */ /* 0x000fe20003800200 */
[----:B--2---:R-:W-:Y:S02]  /*35f20*/  HFMA2 R119, -RZ, RZ, 0, 1.1920928955078125e-07 ;  /* 0x00000002ff777431 */ /* 0x004fe400000001ff */
[----:B------:R-:W-:Y:S01]  /*35f30*/  IMAD.MOV.U32 R116, RZ, RZ, R14 ;  /* 0x000000ffff747224 */ /* 0x000fe200078e000e */
[----:B01----:R-:W-:-:S08]  /*35f40*/  MOV R126, R9 ;  /* 0x00000009007e7202 */ /* 0x003fd00000000f00 */
        /* <DEDUP_REMOVED lines=11> */
.L_x_22209:
        /* <DEDUP_REMOVED lines=13> */
.L_x_22211:
[----:B------:R-:W-:Y:S05]  /*360d0*/  BSYNC.RECONVERGENT B2 ;  /* 0x0000000000027941 */ /* 0x000fea0003800200 */
.L_x_22210:
        /* <DEDUP_REMOVED lines=60> */
.L_x_22208:
[----:B------:R-:W-:Y:S05]  /*364a0*/  BSYNC.RECONVERGENT B1 ;  /* 0x0000000000017941 */ /* 0x000fea0003800200 */
.L_x_22207:
        /* <DEDUP_REMOVED lines=21> */
.L_x_22214:
        /* <DEDUP_REMOVED lines=13> */
.L_x_22216:
[----:B------:R-:W-:Y:S05]  /*366d0*/  BSYNC.RECONVERGENT B2 ;  /* 0x0000000000027941 */ /* 0x000fea0003800200 */
.L_x_22215:
        /* <DEDUP_REMOVED lines=60> */
.L_x_22213:
[----:B------:R-:W-:Y:S05]  /*36aa0*/  BSYNC.RECONVERGENT B1 ;  /* 0x0000000000017941 */ /* 0x000fea0003800200 */
.L_x_22212:
        /* <DEDUP_REMOVED lines=19> */
.L_x_22219:
        /* <DEDUP_REMOVED lines=13> */
.L_x_22221:
[----:B------:R-:W-:Y:S05]  /*36cb0*/  BSYNC.RECONVERGENT B2 ;  /* 0x0000000000027941 */ /* 0x000fea0003800200 */
.L_x_22220:
        /* <DEDUP_REMOVED lines=60> */
.L_x_22218:
[----:B------:R-:W-:Y:S05]  /*37080*/  BSYNC.RECONVERGENT B1 ;  /* 0x0000000000017941 */ /* 0x000fea0003800200 */
.L_x_22217:
        /* <DEDUP_REMOVED lines=19> */
.L_x_22224:
        /* <DEDUP_REMOVED lines=13> */
.L_x_22226:
[----:B------:R-:W-:Y:S05]  /*37290*/  BSYNC.RECONVERGENT B2 ;  /* 0x0000000000027941 */ /* 0x000fea0003800200 */
.L_x_22225:
        /* <DEDUP_REMOVED lines=61> */
.L_x_22223:
[----:B------:R-:W-:Y:S05]  /*37670*/  BSYNC.RECONVERGENT B1 ;  /* 0x0000000000017941 */ /* 0x000fea0003800200 */
.L_x_22222:
        /* <DEDUP_REMOVED lines=19> */
.L_x_22229:
        /* <DEDUP_REMOVED lines=13> */
.L_x_22231:
[----:B------:R-:W-:Y:S05]  /*37880*/  BSYNC.RECONVERGENT B2 ;  /* 0x0000000000027941 */ /* 0x000fea0003800200 */
.L_x_22230:
        /* <DEDUP_REMOVED lines=61> */
.L_x_22228:
[----:B------:R-:W-:Y:S05]  /*37c60*/  BSYNC.RECONVERGENT B1 ;  /* 0x0000000000017941 */ /* 0x000fea0003800200 */
.L_x_22227:
        /* <DEDUP_REMOVED lines=17> */
.L_x_22234:
        /* <DEDUP_REMOVED lines=13> */
.L_x_22236:
[----:B------:R-:W-:Y:S05]  /*37e50*/  BSYNC.RECONVERGENT B2 ;  /* 0x0000000000027941 */ /* 0x000fea0003800200 */
.L_x_22235:
        /* <DEDUP_REMOVED lines=60> */
.L_x_22233:
[----:B------:R-:W-:Y:S05]  /*38220*/  BSYNC.RECONVERGENT B1 ;  /* 0x0000000000017941 */ /* 0x000fea0003800200 */
.L_x_22232:
        /* <DEDUP_REMOVED lines=17> */
.L_x_22239:
        /* <DEDUP_REMOVED lines=13> */
.L_x_22241:
[----:B------:R-:W-:Y:S05]  /*38410*/  BSYNC.RECONVERGENT B2 ;  /* 0x0000000000027941 */ /* 0x000fea0003800200 */
.L_x_22240:
        /* <DEDUP_REMOVED lines=58> */
[----:B------:R-:W-:Y:S02]  /*387c0*/  MOV R126, R138 ;  /* 0x0000008a007e7202 */ /* 0x000fe40000000f00 */
[----:B------:R-:W-:-:S07]  /*387d0*/  LOP3.LUT R15, R127, R142, R15, 0x96, !PT ;  /* 0x0000008e7f0f7212 */ /* 0x000fce00078e960f */
.L_x_22238:
[----:B------:R-:W-:Y:S05]  /*387e0*/  BSYNC.RECONVERGENT B1 ;  /* 0x0000000000017941 */ /* 0x000fea0003800200 */
.L_x_22237:
        /* <DEDUP_REMOVED lines=17> */
.L_x_22244:
        /* <DEDUP_REMOVED lines=13> */
.L_x_22246:
[----:B------:R-:W-:Y:S05]  /*389d0*/  BSYNC.RECONVERGENT B2 ;  /* 0x0000000000027941 */ /* 0x000fea0003800200 */
.L_x_22245:
        /* <DEDUP_REMOVED lines=60> */
.L_x_22243:
[----:B------:R-:W-:Y:S05]  /*38da0*/  BSYNC.RECONVERGENT B1 ;  /* 0x0000000000017941 */ /* 0x000fea0003800200 */
.L_x_22242:
[----:B------:R-:W-:Y:S01]  /*38db0*/  I2FP.F32.U32 R127, R127 ;  /* 0x0000007f007f7245 */ /* 0x000fe20000201000 */
[----:B------:R-:W-:Y:S01]  /*38dc0*/  FMUL.FTZ R117, R117, UR10 ;  /* 0x0000000a75757c20 */ /* 0x000fe20008410000 */
[----:B------:R-:W-:Y:S01]  /*38dd0*/  P2R R139, PR, RZ, 0x2 ;  /* 0x00000002ff8b7803 */ /* 0x000fe20000000000 */
[----:B------:R-:W-:Y:S01]  /*38de0*/  FMUL.FTZ R120, R120, UR10 ;  /* 0x0000000a78787c20 */ /* 0x000fe20008410000 */
[----:B------:R-:W-:Y:S01]  /*38df0*/  LOP3.LUT P1, RZ, R133, 0x10, RZ, 0xc0, !PT ;  /* 0x0000001085ff7812 */ /* 0x000fe2000782c0ff */
[----:B------:R-:W-:Y:S01]  /*38e00*/  HADD2.F32 R135, -RZ, R123.H1_H1 ;  /* 0x3000007bff877230 */ /* 0x000fe20000004100 */
[----:B------:R-:W-:Y:S01]  /*38e10*/  P2R R140, PR, RZ, 0x1 ;  /* 0x00000001ff8c7803 */ /* 0x000fe20000000000 */
[----:B------:R-:W-:Y:S01]  /*38e20*/  FMUL.FTZ R119, R119, UR10 ;  /* 0x0000000a77777c20 */ /* 0x000fe20008410000 */
[----:B------:R-:W-:Y:S01]  /*38e30*/  LOP3.LUT P0, RZ, R133, 0x8, RZ, 0xc0, !PT ;  /* 0x0000000885ff7812 */ /* 0x000fe2000780c0ff */
[----:B------:R-:W-:Y:S01]  /*38e40*/  FFMA.FTZ R138, R127, R116, 1.1641532182693481445e-10 ;  /* 0x2f0000007f8a7423 */ /* 0x000fe20000010074 */
[----:B------:R-:W-:Y:S01]  /*38e50*/  FMUL.FTZ R123, R121, UR10 ;  /* 0x0000000a797b7c20 */ /* 0x000fe20008410000 */
[----:B------:R-:W-:Y:S01]  /*38e60*/  LOP3.LUT P5, RZ, R133, 0x2, RZ, 0xc0, !PT ;  /* 0x0000000285ff7812 */ /* 0x000fe200078ac0ff */
[----:B------:R-:W-:Y:S01]  /*38e70*/  FMUL.FTZ R122, R122, UR10 ;  /* 0x0000000a7a7a7c20 */ /* 0x000fe20008410000 */
[----:B------:R-:W-:Y:S01]  /*38e80*/  FSEL R116, R117, RZ, P1 ;  /* 0x000000ff75747208 */ /* 0x000fe20000800000 */
[----:B------:R-:W-:Y:S01]  /*38e90*/  FMUL.FTZ R125, R125, UR10 ;  /* 0x0000000a7d7d7c20 */ /* 0x000fe20008410000 */
[----:B------:R-:W-:Y:S01]  /*38ea0*/  ISETP.NE.AND P1, PT, R139, RZ, PT ;  /* 0x000000ff8b00720c */ /* 0x000fe20003f25270 */
[----:B------:R-:W-:Y:S01]  /*38eb0*/  FMUL.FTZ R118, R118, UR10 ;  /* 0x0000000a76767c20 */ /* 0x000fe20008410000 */
[----:B------:R-:W-:Y:S01]  /*38ec0*/  FSEL R117, R120, RZ, P0 ;  /* 0x000000ff78757208 */ /* 0x000fe20000000000 */
[----:B------:R-:W-:Y:S01]  /*38ed0*/  FMUL.FTZ R135, R135, UR10 ;  /* 0x0000000a87877c20 */ /* 0x000fe20008410000 */
[----:B------:R-:W-:-:S02]  /*38ee0*/  FSEL R120, R119, RZ, P2 ;  /* 0x000000ff77787208 */ /* 0x000fc40001000000 */
        /* <DEDUP_REMOVED lines=17> */
.L_x_22206:
        /* <DEDUP_REMOVED lines=25> */
[----:B------:R-:W-:Y:S01]  /*39190*/  IMAD.U32 R135, R2, 0x10000, RZ ;  /* 0x0001000002877824 */ /* 0x000fe200078e00ff */
[----:B------:R-:W0:Y:S01]  /*391a0*/  LDC.64 R126, c[0x0][0x3b8] ;  /* 0x0000ee00ff7e7b82 */ /* 0x000e220000000a00 */
[----:B------:R-:W-:Y:S02]  /*391b0*/  LOP3.LUT R125, R0, 0xffff, RZ, 0xc0, !PT ;  /* 0x0000ffff007d7812 */ /* 0x000fe400078ec0ff */
[----:B--2---:R-:W-:Y:S02]  /*391c0*/  PRMT R140, R3, 0x7104, RZ ;  /* 0x00007104038c7816 */ /* 0x004fe400000000ff */
        /* <DEDUP_REMOVED lines=16> */
.L_x_22124:
[----:B------:R-:W-:Y:S05]  /*392d0*/  BSYNC.RECONVERGENT B0 ;  /* 0x0000000000007941 */ /* 0x000fea0003800200 */
.L_x_22123:
[----:B------:R-:W-:Y:S01]  /*392e0*/  FADD.FTZ R124, RZ, R76 ;  /* 0x0000004cff7c7221 */ /* 0x000fe20000010000 */
[C---:B------:R-:W-:Y:S01]  /*392f0*/  ISETP.GE.U32.AND P5, PT, R13.reuse, 0x20, PT ;  /* 0x000000200d00780c */ /* 0x040fe20003fa6070 */
[----:B012---:R-:W0:Y:S01]  /*39300*/  S2R R141, SR_TID.X ;  /* 0x00000000008d7919 */ /* 0x007e220000002100 */
        /* <DEDUP_REMOVED lines=17> */
[----:B---3--:R-:W-:-:S04]  /*39420*/  FADD.FTZ R127, R85, R124 ;  /* 0x0000007c557f7221 */ /* 0x008fc80000010000 */
        /* <DEDUP_REMOVED lines=158> */
.L_x_22272:
        /* <DEDUP_REMOVED lines=17> */
[--C-:B0-----:R-:W-:Y:S01]  /*39f20*/  FADD.FTZ R124, R76, -R138.reuse ;  /* 0x8000008a4c7c7221 */ /* 0x101fe20000010000 */
[--C-:B------:R-:W-:Y:S01]  /*39f30*/  FADD.FTZ R126, R78, -R138.reuse ;  /* 0x8000008a4e7e7221 */ /* 0x100fe20000010000 */
[----:B-----5:R-:W-:Y:S02]  /*39f40*/  HADD2.F32 R125, -RZ, R16.H0_H0 ;  /* 0x20000010ff7d7230 */ /* 0x020fe40000004100 */
[----:B------:R-:W-:Y:S01]  /*39f50*/  FADD.FTZ R140, R80, -R138 ;  /* 0x8000008a508c7221 */ /* 0x000fe20000010000 */
[----:B------:R-:W-:Y:S02]  /*39f60*/  HADD2.F32 R127, -RZ, R20.H0_H0 ;  /* 0x20000014ff7f7230 */ /* 0x000fe40000004100 */
[C---:B------:R-:W-:Y:S01]  /*39f70*/  FMUL.FTZ R124, R135.reuse, R124 ;  /* 0x0000007c877c7220 */ /* 0x040fe20000410000 */
[----:B------:R-:W-:Y:S02]  /*39f80*/  HADD2.F32 R139, -RZ, R17.H0_H0 ;  /* 0x20000011ff8b7230 */ /* 0x000fe40000004100 */
[----:B------:R-:W-:Y:S01]  /*39f90*/  FMUL.FTZ R126, R135, R126 ;  /* 0x0000007e877e7220 */ /* 0x000fe20000410000 */
[----:B------:R-:W-:-:S02]  /*39fa0*/  HADD2.F32 R141, -RZ, R21.H0_H0 ;  /* 0x20000015ff8d7230 */ /* 0x000fc40000004100 */
[----:B------:R-:W-:Y:S01]  /*39fb0*/  FFMA.FTZ R124, R124, R125, R127 ;  /* 0x0000007d7c7c7223 */ /* 0x000fe2000001007f */
[----:B------:R-:W-:Y:S02]  /*39fc0*/  HADD2.F32 R127, -RZ, R18.H0_H0 ;  /* 0x20000012ff7f7230 */ /* 0x000fe40000004100 */
[----:B------:R-:W-:Y:S01]  /*39fd0*/  FMUL.FTZ R140, R135, R140 ;  /* 0x0000008c878c7220 */ /* 0x000fe20000410000 */
[--C-:B------:R-:W-:Y:S01]  /*39fe0*/  FADD.FTZ R142, R83, -R138.reuse ;  /* 0x8000008a538e7221 */ /* 0x100fe20000010000 */
[----:B------:R-:W-:Y:S01]  /*39ff0*/  FFMA.FTZ R125, R126, R139, R141 ;  /* 0x0000008b7e7d7223 */ /* 0x000fe2000001008d */
[----:B------:R-:W-:Y:S02]  /*3a000*/  HADD2.F32 R139, -RZ, R22.H0_H0 ;  /* 0x20000016ff8b7230 */ /* 0x000fe40000004100 */
[----:B------:R-:W-:Y:S01]  /*3a010*/  FADD.FTZ R126, R82, -R138 ;  /* 0x8000008a527e7221 */ /* 0x000fe20000010000 */
[----:B------:R-:W-:Y:S02]  /*3a020*/  HADD2.F32 R143, -RZ, R19.H0_H0 ;  /* 0x20000013ff8f7230 */ /* 0x000fe40000004100 */
[----:B------:R-:W-:Y:S01]  /*3a030*/  FMUL.FTZ R142, R135, R142 ;  /* 0x0000008e878e7220 */ /* 0x000fe20000410000 */
[----:B------:R-:W-:-:S02]  /*3a040*/  HADD2.F32 R145, -RZ, R23.H0_H0 ;  /* 0x20000017ff917230 */ /* 0x000fc40000004100 */
[----:B------:R-:W-:Y:S01]  /*3a050*/  FFMA.FTZ R144, R140, R127, R139 ;  /* 0x0000007f8c907223 */ /* 0x000fe2000001008b */
[----:B------:R-:W-:Y:S01]  /*3a060*/  HADD2.F32 R147, -RZ, R19.H1_H1 ;  /* 0x30000013ff937230 */ /* 0x000fe20000004100 */
[----:B------:R-:W0:Y:S01]  /*3a070*/  LDC.64 R140, c[0x0][0x428] ;  /* 0x00010a00ff8c7b82 */ /* 0x000e220000000a00 */
[----:B------:R-:W-:Y:S02]  /*3a080*/  HADD2.F32 R149, -RZ, R23.H1_H1 ;  /* 0x30000017ff957230 */ /* 0x000fe40000004100 */
[----:B------:R-:W-:Y:S01]  /*3a090*/  FMUL.FTZ R126, R135, R126 ;  /* 0x0000007e877e7220 */ /* 0x000fe20000410000 */
[--C-:B------:R-:W-:Y:S01]  /*3a0a0*/  FADD.FTZ R146, R81, -R138.reuse ;  /* 0x8000008a51927221 */ /* 0x100fe20000010000 */
[----:B------:R-:W-:Y:S02]  /*3a0b0*/  HADD2.F32 R127, -RZ, R16.H1_H1 ;  /* 0x30000010ff7f7230 */ /* 0x000fe40000004100 */
[----:B------:R-:W-:Y:S01]  /*3a0c0*/  FFMA.FTZ R148, R126, R143, R145 ;  /* 0x0000008f7e947223 */ /* 0x000fe20000010091 */
[----:B------:R-:W-:Y:S01]  /*3a0d0*/  FFMA.FTZ R151, R142, R147, R149 ;  /* 0x000000938e977223 */ /* 0x000fe20000010095 */
[--C-:B------:R-:W-:Y:S01]  /*3a0e0*/  FADD.FTZ R126, R77, -R138.reuse ;  /* 0x8000008a4d7e7221 */ /* 0x100fe20000010000 */
[----:B------:R-:W-:Y:S01]  /*3a0f0*/  FADD.FTZ R142, R79, -R138 ;  /* 0x8000008a4f8e7221 */ /* 0x000fe20000010000 */
[----:B------:R-:W-:-:S02]  /*3a100*/  HADD2.F32 R139, -RZ, R20.H1_H1 ;  /* 0x30000014ff8b7230 */ /* 0x000fc40000004100 */
[C---:B------:R-:W-:Y:S01]  /*3a110*/  FMUL.FTZ R146, R135.reuse, R146 ;  /* 0x0000009287927220 */ /* 0x040fe20000410000 */
[----:B------:R-:W-:Y:S02]  /*3a120*/  HADD2.F32 R143, -RZ, R17.H1_H1 ;  /* 0x30000011ff8f7230 */ /* 0x000fe40000004100 */
[C---:B------:R-:W-:Y:S01]  /*3a130*/  FMUL.FTZ R142, R135.reuse, R142 ;  /* 0x0000008e878e7220 */ /* 0x040fe20000410000 */
[----:B------:R-:W-:Y:S02]  /*3a140*/  HADD2.F32 R145, -RZ, R21.H1_H1 ;  /* 0x30000015ff917230 */ /* 0x000fe40000004100 */
[----:B------:R-:W-:Y:S01]  /*3a150*/  FMUL.FTZ R126, R135, R126 ;  /* 0x0000007e877e7220 */ /* 0x000fe20000410000 */
[----:B------:R-:W-:Y:S02]  /*3a160*/  HADD2.F32 R147, -RZ, R18.H1_H1 ;  /* 0x30000012ff937230 */ /* 0x000fe40000004100 */
[----:B------:R-:W-:Y:S02]  /*3a170*/  HADD2.F32 R149, -RZ, R22.H1_H1 ;  /* 0x30000016ff957230 */ /* 0x000fe40000004100 */
[----:B------:R-:W-:Y:S01]  /*3a180*/  FFMA.FTZ R142, R142, R143, R145 ;  /* 0x0000008f8e8e7223 */ /* 0x000fe20000010091 */
[----:B------:R-:W-:Y:S01]  /*3a190*/  FFMA.FTZ R139, R126, R127, R139 ;  /* 0x0000007f7e8b7223 */ /* 0x000fe2000001008b */
[----:B------:R-:W-:Y:S01]  /*3a1a0*/  F2FP.F16.F32.PACK_AB R127, R151, R148 ;  /* 0x00000094977f723e */ /* 0x000fe200000000ff */
[----:B------:R-:W-:-:S02]  /*3a1b0*/  FFMA.FTZ R147, R146, R147, R149 ;  /* 0x0000009392937223 */ /* 0x000fc40000010095 */
[----:B------:R-:W-:Y:S01]  /*3a1c0*/  F2FP.F16.F32.PACK_AB R125, R142, R125 ;  /* 0x0000007d8e7d723e */ /* 0x000fe200000000ff */
[C---:B0-----:R-:W-:Y:S01]  /*3a1d0*/  IMAD.WIDE.U32 R140, R134.reuse, 0x10, R140 ;  /* 0x00000010868c7825 */ /* 0x041fe200078e008c */
[----:B------:R-:W-:Y:S02]  /*3a1e0*/  F2FP.F16.F32.PACK_AB R124, R139, R124 ;  /* 0x0000007c8b7c723e */ /* 0x000fe400000000ff */
[----:B------:R-:W-:Y:S02]  /*3a1f0*/  F2FP.F16.F32.PACK_AB R126, R147, R144 ;  /* 0x00000090937e723e */ /* 0x000fe400000000ff */
[----:B------:R-:W-:-:S03]  /*3a200*/  IADD3 R134, PT, PT, R134, 0x20, RZ ;  /* 0x0000002086867810 */ /* 0x000fc60007ffe0ff */
[----:B------:R1:W-:Y:S04]  /*3a210*/  STG.E.128 desc[UR6][R140.64], R124 ;  /* 0x0000007c8c007986 */ /* 0x0003e8000c101d06 */
.L_x_22249:
[----:B------:R-:W-:Y:S05]  /*3a220*/  BSYNC.RECONVERGENT B0 ;  /* 0x0000000000007941 */ /* 0x000fea0003800200 */
.L_x_22248:
[----:B------:R-:W-:Y:S01]  /*3a230*/  LOP3.LUT P0, RZ, R133, 0x200, RZ, 0xc0, !PT ;  /* 0x0000020085ff7812 */ /* 0x000fe2000780c0ff */
[----:B------:R-:W-:-:S12]  /*3a240*/  BSSY.RECONVERGENT B0, `(.L_x_22250) ;  /* 0x0000032000007945 */ /* 0x000fd80003800200 */
[----:B------:R-:W-:Y:S05]  /*3a250*/  @!P0 BRA `(.L_x_22251) ;  /* 0x0000000000c08947 */ /* 0x000fea0003800000 */
[--C-:B01----:R-:W-:Y:S01]  /*3a260*/  FADD.FTZ R124, R84, -R138.reuse ;  /* 0x8000008a547c7221 */ /* 0x103fe20000010000 */
        /* <DEDUP_REMOVED lines=44> */
[----:B------:R-:W-:Y:S01]  /*3a530*/  F2FP.F16.F32.PACK_AB R126, R147, R144 ;  /* 0x00000090937e723e */ /* 0x000fe200000000ff */
[----:B------:R-:W-:-:S04]  /*3a540*/  VIADD R134, R134, 0x20 ;  /* 0x0000002086867836 */ /* 0x000fc80000000000 */
[----:B------:R2:W-:Y:S03]  /*3a550*/  STG.E.128 desc[UR6][R140.64], R124 ;  /* 0x0000007c8c007986 */ /* 0x0005e6000c101d06 */
.L_x_22251:
[----:B------:R-:W-:Y:S05]  /*3a560*/  BSYNC.RECONVERGENT B0 ;  /* 0x0000000000007941 */ /* 0x000fea0003800200 */
.L_x_22250:
[----:B------:R-:W-:Y:S01]  /*3a570*/  LOP3.LUT P0, RZ, R133, 0x100, RZ, 0xc0, !PT ;  /* 0x0000010085ff7812 */ /* 0x000fe2000780c0ff */
[----:B------:R-:W-:-:S12]  /*3a580*/  BSSY.RECONVERGENT B0, `(.L_x_22252) ;  /* 0x0000032000007945 */ /* 0x000fd80003800200 */
[----:B------:R-:W-:Y:S05]  /*3a590*/  @!P0 BRA `(.L_x_22253) ;  /* 0x0000000000c08947 */ /* 0x000fea0003800000 */
[--C-:B012---:R-:W-:Y:S01]  /*3a5a0*/  FADD.FTZ R124, R92, -R138.reuse ;  /* 0x8000008a5c7c7221 */ /* 0x107fe20000010000 */
        /* <DEDUP_REMOVED lines=47> */
.L_x_22253:
[----:B------:R-:W-:Y:S05]  /*3a8a0*/  BSYNC.RECONVERGENT B0 ;  /* 0x0000000000007941 */ /* 0x000fea0003800200 */
.L_x_22252:
[----:B------:R-:W-:Y:S01]  /*3a8b0*/  LOP3.LUT P0, RZ, R133, 0x80, RZ, 0xc0, !PT ;  /* 0x0000008085ff7812 */ /* 0x000fe2000780c0ff */
[----:B------:R-:W-:-:S12]  /*3a8c0*/  BSSY.RECONVERGENT B0, `(.L_x_22254) ;  /* 0x0000032000007945 */ /* 0x000fd80003800200 */
[----:B------:R-:W-:Y:S05]  /*3a8d0*/  @!P0 BRA `(.L_x_22255) ;  /* 0x0000000000c08947 */ /* 0x000fea0003800000 */
[--C-:B0123--:R-:W-:Y:S01]  /*3a8e0*/  FADD.FTZ R124, R100, -R138.reuse ;  /* 0x8000008a647c7221 */ /* 0x10ffe20000010000 */
        /* <DEDUP_REMOVED lines=47> */
.L_x_22255:
[----:B------:R-:W-:Y:S05]  /*3abe0*/  BSYNC.RECONVERGENT B0 ;  /* 0x0000000000007941 */ /* 0x000fea0003800200 */
.L_x_22254:
[----:B------:R-:W-:Y:S01]  /*3abf0*/  LOP3.LUT P0, RZ, R133, 0x40, RZ, 0xc0, !PT ;  /* 0x0000004085ff7812 */ /* 0x000fe2000780c0ff */
[----:B------:R-:W-:-:S12]  /*3ac00*/  BSSY.RECONVERGENT B0, `(.L_x_22256) ;  /* 0x0000032000007945 */ /* 0x000fd80003800200 */
[----:B------:R-:W-:Y:S05]  /*3ac10*/  @!P0 BRA `(.L_x_22257) ;  /* 0x0000000000c08947 */ /* 0x000fea0003800000 */
[--C-:B01234-:R-:W-:Y:S01]  /*3ac20*/  FADD.FTZ R124, R108, -R138.reuse ;  /* 0x8000008a6c7c7221 */ /* 0x11ffe20000010000 */
        /* <DEDUP_REMOVED lines=47> */
.L_x_22257:
[----:B------:R-:W-:Y:S05]  /*3af20*/  BSYNC.RECONVERGENT B0 ;  /* 0x0000000000007941 */ /* 0x000fea0003800200 */
.L_x_22256:
[----:B------:R-:W-:Y:S01]  /*3af30*/  LOP3.LUT P0, RZ, R133, 0x20, RZ, 0xc0, !PT ;  /* 0x0000002085ff7812 */ /* 0x000fe2000780c0ff */
[----:B------:R-:W-:-:S12]  /*3af40*/  BSSY.RECONVERGENT B0, `(.L_x_22258) ;  /* 0x0000031000007945 */ /* 0x000fd80003800200 */
[----:B------:R-:W-:Y:S05]  /*3af50*/  @!P0 BRA `(.L_x_22259) ;  /* 0x0000000000bc8947 */ /* 0x000fea0003800000 */
[--C-:B01234-:R-:W-:Y:S01]  /*3af60*/  FADD.FTZ R124, R116, -R138.reuse ;  /* 0x8000008a747c7221 */ /* 0x11ffe20000010000 */
        /* <DEDUP_REMOVED lines=9> */
[----:B------:R-:W0:Y:S01]  /*3b000*/  LDC.64 R124, c[0x0][0x428] ;  /* 0x00010a00ff7c7b82 */ /* 0x000e220000000a00 */
[C---:B------:R-:W-:Y:S01]  /*3b010*/  FMUL.FTZ R140, R135.reuse, R140 ;  /* 0x0000008c878c7220 */ /* 0x040fe20000410000 */
[C---:B------:R-:W-:Y:S01]  /*3b020*/  FMUL.FTZ R127, R135.reuse, R142 ;  /* 0x0000008e877f7220 */ /* 0x040fe20000410000 */
[C---:B------:R-:W-:Y:S01]  /*3b030*/  FMUL.FTZ R144, R135.reuse, R144 ;  /* 0x0000009087907220 */ /* 0x040fe20000410000 */
[C---:B------:R-:W-:Y:S01]  /*3b040*/  FMUL.FTZ R139, R135.reuse, R146 ;  /* 0x00000092878b7220 */ /* 0x040fe20000410000 */
[C---:B------:R-:W-:Y:S01]  /*3b050*/  FMUL.FTZ R148, R135.reuse, R148 ;  /* 0x0000009487947220 */ /* 0x040fe20000410000 */
[----:B------:R-:W-:Y:S01]  /*3b060*/  FMUL.FTZ R150, R135, R150 ;  /* 0x0000009687967220 */ /* 0x000fe20000410000 */
[----:B-----5:R-:W-:-:S02]  /*3b070*/  HADD2.F32 R151, -RZ, R59.H0_H0 ;  /* 0x2000003bff977230 */ /* 0x020fc40000004100 */
[----:B------:R-:W-:Y:S02]  /*3b080*/  HADD2.F32 R153, -RZ, R63.H0_H0 ;  /* 0x2000003fff997230 */ /* 0x000fe40000004100 */
[----:B------:R-:W-:Y:S02]  /*3b090*/  HADD2.F32 R135, -RZ, R56.H0_H0 ;  /* 0x20000038ff877230 */ /* 0x000fe40000004100 */
[----:B------:R-:W-:Y:S02]  /*3b0a0*/  HADD2.F32 R141, -RZ, R60.H0_H0 ;  /* 0x2000003cff8d7230 */ /* 0x000fe40000004100 */
[----:B------:R-:W-:Y:S01]  /*3b0b0*/  FFMA.FTZ R151, R148, R151, R153 ;  /* 0x0000009794977223 */ /* 0x000fe20000010099 */
[----:B------:R-:W-:Y:S02]  /*3b0c0*/  HADD2.F32 R143, -RZ, R57.H0_H0 ;  /* 0x20000039ff8f7230 */ /* 0x000fe40000004100 */
[----:B------:R-:W-:Y:S02]  /*3b0d0*/  HADD2.F32 R145, -RZ, R61.H0_H0 ;  /* 0x2000003dff917230 */ /* 0x000fe40000004100 */
[----:B------:R-:W-:Y:S01]  /*3b0e0*/  FFMA.FTZ R138, R138, R135, R141 ;  /* 0x000000878a8a7223 */ /* 0x000fe2000001008d */
[----:B------:R-:W-:-:S02]  /*3b0f0*/  HADD2.F32 R147, -RZ, R58.H0_H0 ;  /* 0x2000003aff937230 */ /* 0x000fc40000004100 */
[----:B------:R-:W-:Y:S02]  /*3b100*/  HADD2.F32 R149, -RZ, R62.H0_H0 ;  /* 0x2000003eff957230 */ /* 0x000fe40000004100 */
[----:B------:R-:W-:Y:S01]  /*3b110*/  FFMA.FTZ R140, R140, R143, R145 ;  /* 0x0000008f8c8c7223 */ /* 0x000fe20000010091 */
[----:B------:R-:W-:Y:S02]  /*3b120*/  HADD2.F32 R146, -RZ, R58.H1_H1 ;  /* 0x3000003aff927230 */ /* 0x000fe40000004100 */
[----:B------:R-:W-:Y:S02]  /*3b130*/  HADD2.F32 R148, -RZ, R62.H1_H1 ;  /* 0x3000003eff947230 */ /* 0x000fe40000004100 */
[----:B------:R-:W-:Y:S01]  /*3b140*/  FFMA.FTZ R147, R144, R147, R149 ;  /* 0x0000009390937223 */ /* 0x000fe20000010095 */
[----:B------:R-:W-:Y:S02]  /*3b150*/  HADD2.F32 R135, -RZ, R56.H1_H1 ;  /* 0x30000038ff877230 */ /* 0x000fe40000004100 */
[----:B------:R-:W-:-:S02]  /*3b160*/  HADD2.F32 R142, -RZ, R57.H1_H1 ;  /* 0x30000039ff8e7230 */ /* 0x000fc40000004100 */
[----:B------:R-:W-:Y:S01]  /*3b170*/  FFMA.FTZ R146, R139, R146, R148 ;  /* 0x000000928b927223 */ /* 0x000fe20000010094 */
[----:B------:R-:W-:Y:S02]  /*3b180*/  HADD2.F32 R143, -RZ, R59.H1_H1 ;  /* 0x3000003bff8f7230 */ /* 0x000fe40000004100 */
[----:B------:R-:W-:Y:S02]  /*3b190*/  HADD2.F32 R145, -RZ, R63.H1_H1 ;  /* 0x3000003fff917230 */ /* 0x000fe40000004100 */
[----:B------:R-:W-:Y:S02]  /*3b1a0*/  HADD2.F32 R144, -RZ, R61.H1_H1 ;  /* 0x3000003dff907230 */ /* 0x000fe40000004100 */
[----:B------:R-:W-:Y:S02]  /*3b1b0*/  HADD2.F32 R141, -RZ, R60.H1_H1 ;  /* 0x3000003cff8d7230 */ /* 0x000fe40000004100 */
[----:B------:R-:W-:Y:S01]  /*3b1c0*/  FFMA.FTZ R150, R150, R143, R145 ;  /* 0x0000008f96967223 */ /* 0x000fe20000010091 */
[----:B------:R-:W-:-:S02]  /*3b1d0*/  FFMA.FTZ R139, R127, R142, R144 ;  /* 0x0000008e7f8b7223 */ /* 0x000fc40000010090 */
[----:B------:R-:W-:Y:S01]  /*3b1e0*/  FFMA.FTZ R141, R126, R135, R141 ;  /* 0x000000877e8d7223 */ /* 0x000fe2000001008d */
[----:B0-----:R-:W-:Y:S01]  /*3b1f0*/  IMAD.WIDE.U32 R134, R134, 0x10, R124 ;  /* 0x0000001086867825 */ /* 0x001fe200078e007c */
[----:B------:R-:W-:Y:S02]  /*3b200*/  F2FP.F16.F32.PACK_AB R127, R150, R151 ;  /* 0x00000097967f723e */ /* 0x000fe400000000ff */
[----:B------:R-:W-:Y:S02]  /*3b210*/  F2FP.F16.F32.PACK_AB R126, R146, R147 ;  /* 0x00000093927e723e */ /* 0x000fe400000000ff */
[----:B------:R-:W-:Y:S02]  /*3b220*/  F2FP.F16.F32.PACK_AB R125, R139, R140 ;  /* 0x0000008c8b7d723e */ /* 0x000fe400000000ff */
[----:B------:R-:W-:-:S05]  /*3b230*/  F2FP.F16.F32.PACK_AB R124, R141, R138 ;  /* 0x0000008a8d7c723e */ /* 0x000fca00000000ff */
[----:B------:R0:W-:Y:S02]  /*3b240*/  STG.E.128 desc[UR6][R134.64], R124 ;  /* 0x0000007c86007986 */ /* 0x0001e4000c101d06 */
.L_x_22259:
[----:B------:R-:W-:Y:S05]  /*3b250*/  BSYNC.RECONVERGENT B0 ;  /* 0x0000000000007941 */ /* 0x000fea0003800200 */
.L_x_22258:
[----:B01234-:R-:W0:Y:S02]  /*3b260*/  LDC.64 R124, c[0x0][0x380] ;  /* 0x0000e000ff7c7b82 */ /* 0x01fe240000000a00 */
[----:B0-----:R-:W-:-:S05]  /*3b270*/  IMAD R131, R124, 0x4, R131 ;  /* 0x000000047c837824 */ /* 0x001fca00078e0283 */
[----:B------:R-:W-:-:S13]  /*3b280*/  ISETP.GE.AND P0, PT, R131, R125, PT ;  /* 0x0000007d8300720c */ /* 0x000fda0003f06270 */
[----:B------:R-:W-:Y:S05]  /*3b290*/  @!P0 BRA `(.L_x_22260) ;  /* 0xfffffc5800dc8947 */ /* 0x000fea000383ffff */
[----:B------:R-:W-:Y:S05]  /*3b2a0*/  EXIT ;  /* 0x000000000000794d */ /* 0x000fea0003800000 */
.L_x_22247:
        /* <DEDUP_REMOVED lines=8> */
.L_x_22262:
[----:B------:R-:W-:Y:S05]  /*3b330*/  BSYNC B0 ;  /* 0x0000000000007941 */ /* 0x000fea0003800000 */
.L_x_22261:
        /* <DEDUP_REMOVED lines=9> */
.L_x_22263:
[----:B------:R-:W-:Y:S02]  /*3b3d0*/  IMAD.MOV.U32 R144, RZ, RZ, 0x4 ;  /* 0x00000004ff907424 */ /* 0x000fe400078e00ff */
[----:B------:R-:W-:-:S04]  /*3b3e0*/  IMAD.MOV.U32 R127, RZ, RZ, R143 ;  /* 0x000000ffff7f7224 */ /* 0x000fc800078e008f */
[----:B------:R-:W-:-:S05]  /*3b3f0*/  FADD.FTZ R127, R126, R127 ;  /* 0x0000007f7e7f7221 */ /* 0x000fca0000010000 */
[----:B------:R-:W-:-:S07]  /*3b400*/  MOV R145, R127 ;  /* 0x0000007f00917202 */ /* 0x000fce0000000f00 */
[----:B------:R-:W-:Y:S05]  /*3b410*/  WARPSYNC.COLLECTIVE R142, `(.L_x_22264) ;  /* 0x000000008e087348 */ /* 0x000fea0003c00000 */
[----:B------:R0:W1:Y:S02]  /*3b420*/  SHFL.BFLY P6, R143, R145, R144, R147 ;  /* 0x0c000090918f7389 */ /* 0x00006400000c0093 */
[----:B01----:R-:W-:Y:S05]  /*3b430*/  ENDCOLLECTIVE ;  /* 0x000000000000791b */ /* 0x003fea0003800000 */
.L_x_22264:
[----:B------:R-:W-:Y:S01]  /*3b440*/  HFMA2 R144, -RZ, RZ, 0, 4.76837158203125e-07 ;  /* 0x00000008ff907431 */ /* 0x000fe200000001ff */
[----:B------:R-:W-:-:S05]  /*3b450*/  MOV R124, R143 ;  /* 0x0000008f007c7202 */ /* 0x000fca0000000f00 */
[----:B------:R-:W-:-:S04]  /*3b460*/  FADD.FTZ R138, R127, R124 ;  /* 0x0000007c7f8a7221 */ /* 0x000fc80000010000 */
[----:B------:R-:W-:-:S07]  /*3b470*/  IMAD.MOV.U32 R145, RZ, RZ, R138 ;  /* 0x000000ffff917224 */ /* 0x000fce00078e008a */
[----:B------:R-:W-:Y:S05]  /*3b480*/  WARPSYNC.COLLECTIVE R142, `(.L_x_22265) ;  /* 0x000000008e087348 */ /* 0x000fea0003c00000 */
[----:B------:R0:W1:Y:S02]  /*3b490*/  SHFL.BFLY P6, R143, R145, R144, R147 ;  /* 0x0c000090918f7389 */ /* 0x00006400000c0093 */
[----:B01----:R-:W-:Y:S05]  /*3b4a0*/  ENDCOLLECTIVE ;  /* 0x000000000000791b */ /* 0x003fea0003800000 */
.L_x_22265:
        /* <DEDUP_REMOVED lines=8> */
.L_x_22266:
        /* <DEDUP_REMOVED lines=105> */
.L_x_22267:
[----:B------:R-:W-:Y:S02]  /*3bbc0*/  IMAD.MOV.U32 R144, RZ, RZ, 0x2 ;  /* 0x00000002ff907424 */ /* 0x000fe400078e00ff */
[----:B------:R-:W-:-:S04]  /*3bbd0*/  IMAD.MOV.U32 R125, RZ, RZ, R143 ;  /* 0x000000ffff7d7224 */ /* 0x000fc800078e008f */
[----:B------:R-:W-:-:S05]  /*3bbe0*/  FADD.FTZ R125, R124, R125 ;  /* 0x0000007d7c7d7221 */ /* 0x000fca0000010000 */
[----:B------:R-:W-:-:S07]  /*3bbf0*/  MOV R145, R125 ;  /* 0x0000007d00917202 */ /* 0x000fce0000000f00 */
[----:B------:R-:W-:Y:S05]  /*3bc00*/  WARPSYNC.COLLECTIVE R142, `(.L_x_22268) ;  /* 0x000000008e087348 */ /* 0x000fea0003c00000 */
[----:B------:R0:W1:Y:S02]  /*3bc10*/  SHFL.BFLY P6, R143, R145, R144, R147 ;  /* 0x0c000090918f7389 */ /* 0x00006400000c0093 */
[----:B01----:R-:W-:Y:S05]  /*3bc20*/  ENDCOLLECTIVE ;  /* 0x000000000000791b */ /* 0x003fea0003800000 */
.L_x_22268:
[----:B------:R-:W-:Y:S01]  /*3bc30*/  HFMA2 R144, -RZ, RZ, 0, 2.384185791015625e-07 ;  /* 0x00000004ff907431 */ /* 0x000fe200000001ff */
[----:B------:R-:W-:-:S05]  /*3bc40*/  MOV R126, R143 ;  /* 0x0000008f007e7202 */ /* 0x000fca0000000f00 */
[----:B------:R-:W-:-:S04]  /*3bc50*/  FADD.FTZ R126, R125, R126 ;  /* 0x0000007e7d7e7221 */ /* 0x000fc80000010000 */
[----:B------:R-:W-:-:S07]  /*3bc60*/  IMAD.MOV.U32 R145, RZ, RZ, R126 ;  /* 0x000000ffff917224 */ /* 0x000fce00078e007e */
[----:B------:R-:W-:Y:S05]  /*3bc70*/  WARPSYNC.COLLECTIVE R142, `(.L_x_22269) ;  /* 0x000000008e087348 */ /* 0x000fea0003c00000 */
[----:B------:R0:W1:Y:S02]  /*3bc80*/  SHFL.BFLY P6, R143, R145, R144, R147 ;  /* 0x0c000090918f7389 */ /* 0x00006400000c0093 */
[----:B01----:R-:W-:Y:S05]  /*3bc90*/  ENDCOLLECTIVE ;  /* 0x000000000000791b */ /* 0x003fea0003800000 */
.L_x_22269:
[----:B------:R-:W-:Y:S02]  /*3bca0*/  IMAD.MOV.U32 R144, RZ, RZ, 0x8 ;  /* 0x00000008ff907424 */ /* 0x000fe400078e00ff */
[----:B------:R-:W-:-:S04]  /*3bcb0*/  IMAD.MOV.U32 R127, RZ, RZ, R143 ;  /* 0x000000ffff7f7224 */ /* 0x000fc800078e008f */
[----:B------:R-:W-:-:S05]  /*3bcc0*/  FADD.FTZ R127, R126, R127 ;  /* 0x0000007f7e7f7221 */ /* 0x000fca0000010000 */
[----:B------:R-:W-:-:S07]  /*3bcd0*/  MOV R145, R127 ;  /* 0x0000007f00917202 */ /* 0x000fce0000000f00 */
[----:B------:R-:W-:Y:S05]  /*3bce0*/  WARPSYNC.COLLECTIVE R142, `(.L_x_22270) ;  /* 0x000000008e087348 */ /* 0x000fea0003c00000 */
[----:B------:R0:W1:Y:S02]  /*3bcf0*/  SHFL.BFLY P6, R143, R145, R144, R147 ;  /* 0x0c000090918f7389 */ /* 0x00006400000c0093 */
[----:B01----:R-:W-:Y:S05]  /*3bd00*/  ENDCOLLECTIVE ;  /* 0x000000000000791b */ /* 0x003fea0003800000 */
.L_x_22270:
[----:B------:R-:W-:Y:S01]  /*3bd10*/  HFMA2 R144, -RZ, RZ, 0, 9.5367431640625e-07 ;  /* 0x00000010ff907431 */ /* 0x000fe200000001ff */
[----:B------:R-:W-:-:S05]  /*3bd20*/  MOV R138, R143 ;  /* 0x0000008f008a7202 */ /* 0x000fca0000000f00 */
[----:B------:R-:W-:-:S04]  /*3bd30*/  FADD.FTZ R140, R127, R138 ;  /* 0x0000008a7f8c7221 */ /* 0x000fc80000010000 */
[----:B------:R-:W-:-:S07]  /*3bd40*/  IMAD.MOV.U32 R145, RZ, RZ, R140 ;  /* 0x000000ffff917224 */ /* 0x000fce00078e008c */
[----:B------:R-:W-:Y:S05]  /*3bd50*/  WARPSYNC.COLLECTIVE R142, `(.L_x_22271) ;  /* 0x000000008e087348 */ /* 0x000fea0003c00000 */
[----:B------:R0:W1:Y:S02]  /*3bd60*/  SHFL.BFLY P6, R143, R145, R144, R147 ;  /* 0x0c000090918f7389 */ /* 0x00006400000c0093 */
[----:B01----:R-:W-:Y:S05]  /*3bd70*/  ENDCOLLECTIVE ;  /* 0x000000000000791b */ /* 0x003fea0003800000 */
.L_x_22271:
[----:B------:R-:W-:Y:S05]  /*3bd80*/  BRA `(.L_x_22272) ;  /* 0xffffffe000207947 */ /* 0x000fea000383ffff */
.L_x_22273:
        /* <DEDUP_REMOVED lines=15> */
.L_x_33298:


//--------------------- .text._ZN10layer_norm31ln_parallel_residual_fwd_kernelINS_13Kernel_traitsI6__halfS2_fS2_fjLj1536ELj1ELj4ELj1ELj16ENS_18Kernel_traits_baseILj1536ES2_S2_fS2_fjLj128EEEEELb1ELb1ELb1EEEvNS_9FwdParamsE --------------------------
	.section	.text._ZN10layer_norm31ln_parallel_residual_fwd_kernelINS_13Kernel_traitsI6__halfS2_fS2_fjLj1536ELj1ELj4ELj1ELj16ENS_18Kernel_traits_baseILj1536ES2_S2_fS2_fjLj128EEEEELb1ELb1ELb1EEEvNS_9FwdParamsE,"ax",@progbits
	.align	128
        .global         _ZN10layer_norm31ln_parallel_residual_fwd_kernelINS_13Kernel_traitsI6__halfS2_fS2_fjLj1536ELj1ELj4ELj1ELj16ENS_18Kernel_traits_baseILj1536ES2_S2_fS2_fjLj128EEEEELb1ELb1ELb1EEEvNS_9FwdParamsE
        .type           _ZN10layer_norm31ln_parallel_residual_fwd_kernelINS_13Kernel_traitsI6__halfS2_fS2_fjLj1536ELj1ELj4ELj1ELj16ENS_18Kernel_traits_baseILj1536ES2_S2_fS2_fjLj128EEEEELb1ELb1ELb1EEEvNS_9FwdParamsE,@function
        .size           _ZN10layer_norm31ln_parallel_residual_fwd_kernelINS_13Kernel_traitsI6__halfS2_fS2_fjLj1536ELj1ELj4ELj1ELj16ENS_18Kernel_traits_baseILj1536ES2_S2_fS2_fjLj128EEEEELb1ELb1ELb1EEEvNS_9FwdParamsE,(.L_x_33299 - _ZN10layer_norm31ln_parallel_residual_fwd_kernelINS_13Kernel_traitsI6__halfS2_fS2_fjLj1536ELj1ELj4ELj1ELj16ENS_18Kernel_traits_baseILj1536ES2_S2_fS2_fjLj128EEEEELb1ELb1ELb1EEEvNS_9FwdParamsE)
        .other          _ZN10layer_norm31ln_parallel_residual_fwd_kernelINS_13Kernel_traitsI6__halfS2_fS2_fjLj1536ELj1ELj4ELj1ELj16ENS_18Kernel_traits_baseILj1536ES2_S2_fS2_fjLj128EEEEELb1ELb1ELb1EEEvNS_9FwdParamsE,@"STO_CUDA_ENTRY STV_DEFAULT"
_ZN10layer_norm31ln_parallel_residual_fwd_kernelINS_13Kernel_traitsI6__halfS2_fS2_fjLj1536ELj1ELj4ELj1ELj16ENS_18Kernel_traits_baseILj1536ES2_S2_fS2_fjLj128EEEEELb1ELb1ELb1EEEvNS_9FwdParamsE:
.text._ZN10layer_norm31ln_parallel_residual_fwd_kernelINS_13Kernel_traitsI6__halfS2_fS2_fjLj1536ELj1ELj4ELj1ELj16ENS_18Kernel_traits_baseILj1536ES2_S2_fS2_fjLj128EEEEELb1ELb1ELb1EEEvNS_9FwdParamsE:
        /* <DEDUP_REMOVED lines=23> */
[----:B------:R2:W5:Y:S01]  /*0170*/  @P0 LDG.E.128 R116, desc[UR6][R4.64] ;  /* 0x0000000604740981 */ /* 0x000562000c1e1d00 */
[----:B---3--:R-:W-:-:S03]  /*0180*/  @P0 IMAD.WIDE.U32 R6, R127, 0x10, R6 ;  /* 0x000000107f060825 */ /* 0x008fc600078e0006 */
        /* <DEDUP_REMOVED lines=11> */
[----:B------:R-:W3:Y:S01]  /*0240*/  S2UR UR5, SR_CTAID.X ;  /* 0x00000000000579c3 */ /* 0x000ee20000002500 */
[----:B------:R-:W-:Y:S01]  /*0250*/  SHF.R.U32.HI R125, RZ, 0x5, R126 ;  /* 0x00000005ff7d7819 */ /* 0x000fe2000001167e */
[----:B---3--:R-:W-:-:S02]  /*0260*/  USHF.L.U32 UR4, UR5, 0x2, URZ ;  /* 0x0000000205047899 */ /* 0x008fc400080006ff */
[----:B-1----:R-:W-:-:S04]  /*0270*/  IMAD R126, R9, UR5, R126 ;  /* 0x00000005097e7c24 */ /* 0x002fc8000f8e027e */
[----:B------:R-:W-:Y:S01]  /*0280*/  LOP3.LUT R125, R125, UR4, RZ, 0xfc, !PT ;  /* 0x000000047d7d7c12 */ /* 0x000fe2000f8efcff */
[----:B0-2---:R-:W-:Y:S06]  /*0290*/  @P0 BRA `(.L_x_22274) ;  /* 0x0000000000500947 */ /* 0x005fec0003800000 */
        /* <DEDUP_REMOVED lines=20> */
.L_x_22274:
        /* <DEDUP_REMOVED lines=11> */
[----:B------:R-:W-:-:S03]  /*0490*/  LOP3.LUT R3, R13, R3, R146, 0x96, !PT ;  /* 0x000000030d037212 */ /* 0x000fc600078e9692 */
[----:B------:R-:W-:Y:S01]  /*04a0*/  HFMA2 R11, -RZ, RZ, 0, 0 ;  /* 0x00000000ff0b7431 */ /* 0x000fe200000001ff */
[----:B------:R-:W-:Y:S01]  /*04b0*/  IADD3 R8, PT, PT, R147, 0x76cf5d0a, RZ ;  /* 0x76cf5d0a93087810 */ /* 0x000fe20007ffe0ff */
[----:B------:R-:W-:Y:S01]  /*04c0*/  IMAD R9, R124, -0x2daee0ad, RZ ;  /* 0xd2511f537c097824 */ /* 0x000fe200078e02ff */
[----:B------:R-:W-:Y:S01]  /*04d0*/  LOP3.LUT R5, R5, R147, RZ, 0x3c, !PT ;  /* 0x0000009305057212 */ /* 0x000fe200078e3cff */
[----:B------:R-:W-:Y:S01]  /*04e0*/  IMAD.HI.U32 R2, R3, -0x2daee0ad, RZ ;  /* 0xd2511f5303027827 */ /* 0x000fe200078e00ff */
[----:B------:R-:W-:Y:S01]  /*04f0*/  LOP3.LUT R143, R143, 0x3, RZ, 0xc0, !PT ;  /* 0x000000038f8f7812 */ /* 0x000fe200078ec0ff */
[----:B------:R-:W1:Y:S02]  /*0500*/  LDCU UR11, c[0x0][0x404] ;  /* 0x00008080ff0b77ac */ /* 0x000e640008000800 */
[----:B------:R-:W-:Y:S01]  /*0510*/  IMAD R7, R126, -0x326172a9, RZ ;  /* 0xcd9e8d577e077824 */ /* 0x000fe200078e02ff */
[----:B------:R-:W-:Y:S01]  /*0520*/  LOP3.LUT R2, R6, R9, R2, 0x96, !PT ;  /* 0x0000000906027212 */ /* 0x000fe200078e9602 */
[----:B------:R-:W-:Y:S01]  /*0530*/  IMAD.HI.U32 R0, R5, -0x326172a9, RZ ;  /* 0xcd9e8d5705007827 */ /* 0x000fe200078e00ff */
[----:B------:R-:W2:Y:S03]  /*0540*/  LDCU UR12, c[0x0][0x408] ;  /* 0x00008100ff0c77ac */ /* 0x000ea60008000800 */
[----:B------:R-:W-:Y:S01]  /*0550*/  VIADD R4, R146, 0x9e3779b9 ;  /* 0x9e3779b992047836 */ /* 0x000fe20000000000 */
[----:B0-----:R-:W-:Y:S01]  /*0560*/  UISETP.NE.U32.AND UP0, UPT, UR4, URZ, UPT ;  /* 0x000000ff0400728c */ /* 0x001fe2000bf05070 */
[----:B------:R-:W-:Y:S01]  /*0570*/  IMAD R6, R3, -0x2daee0ad, RZ ;  /* 0xd2511f5303067824 */ /* 0x000fe200078e02ff */
[----:B------:R-:W0:Y:S01]  /*0580*/  LDCU UR4, c[0x0][0x388] ;  /* 0x00007100ff0477ac */ /* 0x000e220008000800 */
[----:B------:R-:W-:Y:S01]  /*0590*/  IMAD R5, R5, -0x326172a9, RZ ;  /* 0xcd9e8d5705057824 */ /* 0x000fe200078e02ff */
[----:B------:R-:W-:Y:S01]  /*05a0*/  LOP3.LUT R0, R4, R7, R0, 0x96, !PT ;  /* 0x0000000704007212 */ /* 0x000fe200078e9600 */
[----:B------:R-:W-:Y:S01]  /*05b0*/  VIADD R7, R146, 0x3c6ef372 ;  /* 0x3c6ef37292077836 */ /* 0x000fe20000000000 */
[----:B------:R-:W-:Y:S01]  /*05c0*/  UISETP.NE.AND.EX UP0, UPT, UR5, URZ, UPT, UP0 ;  /* 0x000000ff0500728c */ /* 0x000fe2000bf05300 */
[----:B------:R-:W-:Y:S01]  /*05d0*/  IMAD.HI.U32 R4, R2, -0x326172a9, RZ ;  /* 0xcd9e8d5702047827 */ /* 0x000fe200078e00ff */
[----:B------:R-:W3:Y:S03]  /*05e0*/  LDCU.U8 UR5, c[0x0][0x410] ;  /* 0x00008200ff0577ac */ /* 0x000ee60008000000 */
[----:B------:R-:W-:Y:S01]  /*05f0*/  IMAD.HI.U32 R3, R0, -0x2daee0ad, RZ ;  /* 0xd2511f5300037827 */ /* 0x000fe200078e00ff */
[----:B------:R-:W-:Y:S01]  /*0600*/  LOP3.LUT R4, R7, R5, R4, 0x96, !PT ;  /* 0x0000000507047212 */ /* 0x000fe200078e9604 */
[----:B------:R-:W4:Y:S01]  /*0610*/  LDCU UR10, c[0x0][0x448] ;  /* 0x00008900ff0a77ac */ /* 0x000f220008000800 */
[----:B------:R-:W-:Y:S01]  /*0620*/  PLOP3.LUT P0, PT, PT, PT, UP0, 0x80, 0x8 ;  /* 0x000000000008781c */ /* 0x000fe20003f0f008 */
[----:B------:R-:W-:Y:S01]  /*0630*/  IMAD R5, R2, -0x326172a9, RZ ;  /* 0xcd9e8d5702057824 */ /* 0x000fe200078e02ff */
[----:B------:R-:W-:Y:S01]  /*0640*/  LOP3.LUT R3, R8, R6, R3, 0x96, !PT ;  /* 0x0000000608037212 */ /* 0x000fe200078e9603 */
[----:B------:R-:W-:Y:S01]  /*0650*/  IMAD R7, R0, -0x2daee0ad, RZ ;  /* 0xd2511f5300077824 */ /* 0x000fe200078e02ff */
[----:B------:R-:W0:Y:S01]  /*0660*/  LDCU.64 UR8, c[0x0][0x3a0] ;  /* 0x00007400ff0877ac */ /* 0x000e220008000a00 */
[----:B------:R-:W-:-:S02]  /*0670*/  VIADD R9, R147, 0x32370b8f ;  /* 0x32370b8f93097836 */ /* 0x000fc40000000000 */
[----:B------:R-:W-:-:S04]  /*0680*/  IMAD.HI.U32 R2, R4, -0x2daee0ad, RZ ;  /* 0xd2511f5304027827 */ /* 0x000fc800078e00ff */
[----:B------:R-:W-:Y:S01]  /*0690*/  IMAD.HI.U32 R0, R3, -0x326172a9, RZ ;  /* 0xcd9e8d5703007827 */ /* 0x000fe200078e00ff */
[----:B------:R-:W-:Y:S02]  /*06a0*/  LOP3.LUT R2, R9, R7, R2, 0x96, !PT ;  /* 0x0000000709027212 */ /* 0x000fe400078e9602 */
[C---:B------:R-:W-:Y:S01]  /*06b0*/  IADD3 R7, PT, PT, R146.reuse, 0x78dde6e4, RZ ;  /* 0x78dde6e492077810 */ /* 0x040fe20007ffe0ff */
[----:B------:R-:W-:Y:S02]  /*06c0*/  VIADD R6, R146, 0xdaa66d2b ;  /* 0xdaa66d2b92067836 */ /* 0x000fe40000000000 */
[----:B------:R-:W-:-:S03]  /*06d0*/  VIADD R8, R147, 0xed9eba14 ;  /* 0xed9eba1493087836 */ /* 0x000fc60000000000 */
        /* <DEDUP_REMOVED lines=11> */
[----:B------:R-:W-:Y:S01]  /*0790*/  IADD3 R2, PT, PT, R146, 0x1715609d, RZ ;  /* 0x1715609d92027810 */ /* 0x000fe20007ffe0ff */
        /* <DEDUP_REMOVED lines=15> */
[----:B------:R-:W-:-:S04]  /*0890*/  IMAD.HI.U32 R0, R3, -0x326172a9, RZ ;  /* 0xcd9e8d5703007827 */ /* 0x000fc800078e00ff */
[----:B------:R-:W-:Y:S01]  /*08a0*/  VIADD R6, R147, 0x1fd5c5a3 ;  /* 0x1fd5c5a393067836 */ /* 0x000fe20000000000 */
[----:B------:R-:W-:Y:S01]  /*08b0*/  LOP3.LUT R0, R8, R5, R0, 0x96, !PT ;  /* 0x0000000508007212 */ /* 0x000fe200078e9600 */
[----:B------:R-:W-:Y:S01]  /*08c0*/  IMAD R3, R3, -0x326172a9, RZ ;  /* 0xcd9e8d5703037824 */ /* 0x000fe200078e02ff */
[----:B------:R-:W-:Y:S02]  /*08d0*/  IADD3 R8, PT, PT, R147, -0x24c28bd8, RZ ;  /* 0xdb3d742893087810 */ /* 0x000fe40007ffe0ff */
        /* <DEDUP_REMOVED lines=17> */
.L_x_23014:
[----:B------:R-:W-:Y:S01]  /*09f0*/  ISETP.NE.U32.AND P1, PT, RZ, UR8, PT ;  /* 0x00000008ff007c0c */ /* 0x000fe2000bf25070 */
[----:B------:R-:W0:Y:S01]  /*0a00*/  LDC.64 R120, c[0x0][0x390] ;  /* 0x0000e400ff787b82 */ /* 0x000e220000000a00 */
[----:B------:R-:W-:Y:S02]  /*0a10*/  IMAD R10, R125, UR4, RZ ;  /* 0x000000047d0a7c24 */ /* 0x000fe4000f8e02ff */
[----:B------:R-:W-:-:S03]  /*0a20*/  ISETP.NE.AND.EX P1, PT, RZ, UR9, PT, P1 ;  /* 0x00000009ff007c0c */ /* 0x000fc6000bf25310 */
[----:B----4-:R-:W-:Y:S02]  /*0a30*/  SHF.R.S32.HI R17, RZ, 0x1f, R10 ;  /* 0x0000001fff117819 */ /* 0x010fe4000001140a */
        /* <DEDUP_REMOVED lines=19> */
[C---:B------:R-:W-:Y:S01]  /*0b70*/  IADD3 R136, PT, PT, R147.reuse, 0x76cf5d0a, RZ ;  /* 0x76cf5d0a93887810 */ /* 0x040fe20007ffe0ff */
[C---:B------:R-:W-:Y:S01]  /*0b80*/  VIADD R132, R147.reuse, 0xa9066899 ;  /* 0xa906689993847836 */ /* 0x040fe20000000000 */
[----:B------:R-:W-:Y:S01]  /*0b90*/  MOV R139, 0x2f800000 ;  /* 0x2f800000008b7802 */ /* 0x000fe20000000f00 */
[----:B------:R-:W-:Y:S02]  /*0ba0*/  VIADD R134, R147, 0xdb3d7428 ;  /* 0xdb3d742893867836 */ /* 0x000fe40000000000 */
[----:B------:R-:W-:-:S02]  /*0bb0*/  VIADD R135, R146, 0xf1bbcdc8 ;  /* 0xf1bbcdc892877836 */ /* 0x000fc40000000000 */
[----:B------:R-:W-:Y:S02]  /*0bc0*/  VIADD R137, R147, 0xbb67ae85 ;  /* 0xbb67ae8593897836 */ /* 0x000fe40000000000 */
        /* <DEDUP_REMOVED lines=18> */
.L_x_22278:
        /* <DEDUP_REMOVED lines=13> */
.L_x_22280:
[----:B------:R-:W-:Y:S05]  /*0dc0*/  BSYNC.RECONVERGENT B1 ;  /* 0x0000000000017941 */ /* 0x000fea0003800200 */
.L_x_22279:
        /* <DEDUP_REMOVED lines=46> */
[----:B------:R-:W-:Y:S02]  /*10b0*/  MOV R12, R26 ;  /* 0x0000001a000c7202 */ /* 0x000fe40000000f00 */
[----:B------:R-:W-:Y:S01]  /*10c0*/  LOP3.LUT R15, R131, R22, R25, 0x96, !PT ;  /* 0x00000016830f7212 */ /* 0x000fe200078e9619 */
[----:B------:R-:W-:Y:S02]  /*10d0*/  HFMA2 R25, -RZ, RZ, 0, 0 ;  /* 0x00000000ff197431 */ /* 0x000fe400000001ff */
[----:B------:R-:W-:-:S07]  /*10e0*/  IMAD.MOV.U32 R22, RZ, RZ, R24 ;  /* 0x000000ffff167224 */ /* 0x000fce00078e0018 */
.L_x_22277:
[----:B------:R-:W-:Y:S05]  /*10f0*/  BSYNC.RECONVERGENT B0 ;  /* 0x0000000000007941 */ /* 0x000fea0003800200 */
.L_x_22276:
[----:B------:R-:W-:Y:S01]  /*1100*/  I2FP.F32.U32 R24, R23 ;  /* 0x0000001700187245 */ /* 0x000fe20000201000 */
[----:B------:R-:W-:Y:S01]  /*1110*/  IMAD.U32 R140, RZ, RZ, UR11 ;  /* 0x0000000bff8c7e24 */ /* 0x000fe2000f8e00ff */
[----:B------:R-:W-:Y:S01]  /*1120*/  ISETP.NE.AND P0, PT, R25, 0x1, PT ;  /* 0x000000011900780c */ /* 0x000fe20003f05270 */
[----:B------:R-:W-:Y:S01]  /*1130*/  BSSY.RECONVERGENT B0, `(.L_x_22281) ;  /* 0x0000051000007945 */ /* 0x000fe20003800200 */
[----:B------:R-:W-:Y:S01]  /*1140*/  LOP3.LUT R9, R9, 0xfffffff7, RZ, 0xc0, !PT ;  /* 0xfffffff709097812 */ /* 0x000fe200078ec0ff */
[----:B------:R-:W-:Y:S01]  /*1150*/  FFMA.FTZ R23, R24, R139, 1.1641532182693481445e-10 ;  /* 0x2f00000018177423 */ /* 0x000fe2000001008b */
[----:B-----5:R-:W-:Y:S02]  /*1160*/  HADD2.F32 R24, -RZ, R16.H0_H0 ;  /* 0x20000010ff187230 */ /* 0x020fe40000004100 */
[----:B------:R-:W-:Y:S02]  /*1170*/  IMAD.MOV.U32 R27, RZ, RZ, 0x2 ;  /* 0x00000002ff1b7424 */ /* 0x000fe400078e00ff */
        /* <DEDUP_REMOVED lines=12> */
.L_x_22283:
        /* <DEDUP_REMOVED lines=13> */
.L_x_22285:
[----:B------:R-:W-:Y:S05]  /*1310*/  BSYNC.RECONVERGENT B1 ;  /* 0x0000000000017941 */ /* 0x000fea0003800200 */
.L_x_22284:
        /* <DEDUP_REMOVED lines=50> */
.L_x_22282:
[----:B------:R-:W-:Y:S05]  /*1640*/  BSYNC.RECONVERGENT B0 ;  /* 0x0000000000007941 */ /* 0x000fea0003800200 */
.L_x_22281:
        /* <DEDUP_REMOVED lines=19> */
.L_x_22288:
        /* <DEDUP_REMOVED lines=13> */
.L_x_22290:
[----:B------:R-:W-:Y:S05]  /*1850*/  BSYNC.RECONVERGENT B1 ;  /* 0x0000000000017941 */ /* 0x000fea0003800200 */
.L_x_22289:
        /* <DEDUP_REMOVED lines=50> */
.L_x_22287:
[----:B------:R-:W-:Y:S05]  /*1b80*/  BSYNC.RECONVERGENT B0 ;  /* 0x0000000000007941 */ /* 0x000fea0003800200 */
.L_x_22286:
[----:B------:R-:W-:Y:S01]  /*1b90*/  I2FP.F32.U32 R26, R23 ;  /* 0x00000017001a7245 */ /* 0x000fe20000201000 */
[----:B------:R-:W-:Y:S01]  /*1ba0*/  BSSY.RECONVERGENT B0, `(.L_x_22291) ;  /* 0x0000052000007945 */ /* 0x000fe20003800200 */
[----:B------:R-:W-:Y:S01]  /*1bb0*/  ISETP.NE.AND P0, PT, R25, 0x1, PT ;  /* 0x000000011900780c */ /* 0x000fe20003f05270 */
[----:B------:R-:W-:Y:S01]  /*1bc0*/  IMAD.MOV.U32 R27, RZ, RZ, 0x2 ;  /* 0x00000002ff1b7424 */ /* 0x000fe200078e00ff */
[----:B------:R-:W-:Y:S01]  /*1bd0*/  LOP3.LUT R9, R9, 0xfffffffd, RZ, 0xc0, !PT ;  /* 0xfffffffd09097812 */ /* 0x000fe200078ec0ff */
[----:B------:R-:W-:Y:S01]  /*1be0*/  FFMA.FTZ R23, R26, R139, 1.1641532182693481445e-10 ;  /* 0x2f0000001a177423 */ /* 0x000fe2000001008b */
[----:B------:R-:W-:-:S04]  /*1bf0*/  HADD2.F32 R26, -RZ, R17.H0_H0 ;  /* 0x20000011ff1a7230 */ /* 0x000fc80000004100 */
        /* <DEDUP_REMOVED lines=12> */
.L_x_22293:
        /* <DEDUP_REMOVED lines=13> */
.L_x_22295:
[----:B------:R-:W-:Y:S05]  /*1d90*/  BSYNC.RECONVERGENT B1 ;  /* 0x0000000000017941 */ /* 0x000fea0003800200 */
.L_x_22294:
        /* <DEDUP_REMOVED lines=50> */
.L_x_22292:
[----:B------:R-:W-:Y:S05]  /*20c0*/  BSYNC.RECONVERGENT B0 ;  /* 0x0000000000007941 */ /* 0x000fea0003800200 */
.L_x_22291:
[----:B------:R-:W-:Y:S01]  /*20d0*/  ISETP.NE.AND P0, PT, R27, 0x1, PT ;  /* 0x000000011b00780c */ /* 0x000fe20003f05270 */
[----:B------:R-:W-:Y:S01]  /*20e0*/  BSSY.RECONVERGENT B0, `(.L_x_22296) ;  /* 0x0000050000007945 */ /* 0x000fe20003800200 */
[----:B------:R-:W-:-:S05]  /*20f0*/  I2FP.F32.U32 R28, R23 ;  /* 0x00000017001c7245 */ /* 0x000fca0000201000 */
[----:B------:R-:W-:Y:S01]  /*2100*/  FFMA.FTZ R23, R28, R139, 1.1641532182693481445e-10 ;  /* 0x2f0000001c177423 */ /* 0x000fe2000001008b */
[----:B------:R-:W-:Y:S01]  /*2110*/  HADD2.F32 R28, -RZ, R17.H1_H1 ;  /* 0x30000011ff1c7230 */ /* 0x000fe20000004100 */
[----:B------:R-:W-:-:S03]  /*2120*/  MOV R17, R12 ;  /* 0x0000000c00117202 */ /* 0x000fc60000000f00 */
        /* <DEDUP_REMOVED lines=11> */
.L_x_22298:
        /* <DEDUP_REMOVED lines=13> */
.L_x_22300:
[----:B------:R-:W-:Y:S05]  /*22b0*/  BSYNC.RECONVERGENT B1 ;  /* 0x0000000000017941 */ /* 0x000fea0003800200 */
.L_x_22299:
        /* <DEDUP_REMOVED lines=50> */
.L_x_22297:
[----:B------:R-:W-:Y:S05]  /*25e0*/  BSYNC.RECONVERGENT B0 ;  /* 0x0000000000007941 */ /* 0x000fea0003800200 */
.L_x_22296:
        /* <DEDUP_REMOVED lines=17> */
.L_x_22303:
        /* <DEDUP_REMOVED lines=13> */
.L_x_22305:
[----:B------:R-:W-:Y:S05]  /*27d0*/  BSYNC.RECONVERGENT B1 ;  /* 0x0000000000017941 */ /* 0x000fea0003800200 */
.L_x_22304:
        /* <DEDUP_REMOVED lines=50> */
.L_x_22302:
[----:B------:R-:W-:Y:S05]  /*2b00*/  BSYNC.RECONVERGENT B0 ;  /* 0x0000000000007941 */ /* 0x000fea0003800200 */
.L_x_22301:
        /* <DEDUP_REMOVED lines=17> */
.L_x_22308:
        /* <DEDUP_REMOVED lines=13> */
.L_x_22310:
[----:B------:R-:W-:Y:S05]  /*2cf0*/  BSYNC.RECONVERGENT B1 ;  /* 0x0000000000017941 */ /* 0x000fea0003800200 */
.L_x_22309:
        /* <DEDUP_REMOVED lines=50> */
.L_x_22307:
[----:B------:R-:W-:Y:S05]  /*3020*/  BSYNC.RECONVERGENT B0 ;  /* 0x0000000000007941 */ /* 0x000fea0003800200 */
.L_x_22306:
        /* <DEDUP_REMOVED lines=17> */
.L_x_22313:
        /* <DEDUP_REMOVED lines=13> */
.L_x_22315:
[----:B------:R-:W-:Y:S05]  /*3210*/  BSYNC.RECONVERGENT B1 ;  /* 0x0000000000017941 */ /* 0x000fea0003800200 */
.L_x_22314:
        /* <DEDUP_REMOVED lines=50> */
.L_x_22312:
[----:B------:R-:W-:Y:S05]  /*3540*/  BSYNC.RECONVERGENT B0 ;  /* 0x0000000000007941 */ /* 0x000fea0003800200 */
.L_x_22311:
[----:B------:R-:W-:Y:S01]  /*3550*/  IMAD.U32 R141, RZ, RZ, UR12 ;  /* 0x0000000cff8d7e24 */ /* 0x000fe2000f8e00ff */
[----:B------:R-:W-:Y:S01]  /*3560*/  P2R R25, PR, RZ, 0x2 ;  /* 0x00000002ff197803 */ /* 0x000fe20000000000 */
[----:B------:R-:W-:Y:S01]  /*3570*/  HADD2.F32 R36, -RZ, R19.H1_H1 ;  /* 0x30000013ff247230 */ /* 0x000fe20000004100 */
        /* <DEDUP_REMOVED lines=33> */
.L_x_22275:
[----:B------:R-:W-:Y:S01]  /*3790*/  ISETP.NE.AND P0, PT, R143, 0x1, PT ;  /* 0x000000018f00780c */ /* 0x000fe20003f05270 */
[----:B------:R-:W-:Y:S01]  /*37a0*/  BSSY.RECONVERGENT B0, `(.L_x_22317) ;  /* 0x000004f000007945 */ /* 0x000fe20003800200 */
[C---:B------:R-:W-:Y:S01]  /*37b0*/  IADD3 R0, PT, PT, R146.reuse, 0x5384540f, RZ ;  /* 0x5384540f92007810 */ /* 0x040fe20007ffe0ff */
[C---:B------:R-:W-:Y:S01]  /*37c0*/  VIADD R23, R146.reuse, 0x3c6ef372 ;  /* 0x3c6ef37292177836 */ /* 0x040fe20000000000 */
[C---:B------:R-:W-:Y:S01]  /*37d0*/  IADD3 R25, PT, PT, R146.reuse, -0x4ab325aa, RZ ;  /* 0xb54cda5692197810 */ /* 0x040fe20007ffe0ff */
[C---:B------:R-:W-:Y:S01]  /*37e0*/  VIADD R24, R146.reuse, 0x78dde6e4 ;  /* 0x78dde6e492187836 */ /* 0x040fe20000000000 */
[C---:B------:R-:W-:Y:S01]  /*37f0*/  IADD3 R28, PT, PT, R146.reuse, 0x1715609d, RZ ;  /* 0x1715609d921c7810 */ /* 0x040fe20007ffe0ff */
[----:B------:R-:W-:Y:S01]  /*3800*/  VIADD R26, R147, 0x32370b8f ;  /* 0x32370b8f931a7836 */ /* 0x000fe20000000000 */
[----:B------:R-:W-:Y:S01]  /*3810*/  MOV R22, R144 ;  /* 0x0000009000167202 */ /* 0x000fe20000000f00 */
[----:B------:R-:W-:Y:S02]  /*3820*/  VIADD R27, R146, 0xdaa66d2b ;  /* 0xdaa66d2b921b7836 */ /* 0x000fe40000000000 */
[----:B------:R-:W-:-:S02]  /*3830*/  IMAD.MOV.U32 R4, RZ, RZ, 0x2 ;  /* 0x00000002ff047424 */ /* 0x000fc400078e00ff */
[----:B------:R-:W-:Y:S01]  /*3840*/  IMAD.MOV.U32 R2, RZ, RZ, R12 ;  /* 0x000000ffff027224 */ /* 0x000fe200078e000c */
        /* <DEDUP_REMOVED lines=11> */
.L_x_22319:
        /* <DEDUP_REMOVED lines=13> */
.L_x_22321:
[----:B------:R-:W-:Y:S05]  /*39d0*/  BSYNC.RECONVERGENT B1 ;  /* 0x0000000000017941 */ /* 0x000fea0003800200 */
.L_x_22320:
        /* <DEDUP_REMOVED lines=43> */
.L_x_22318:
[----:B------:R-:W-:Y:S05]  /*3c90*/  BSYNC.RECONVERGENT B0 ;  /* 0x0000000000007941 */ /* 0x000fea0003800200 */
.L_x_22317:
[----:B------:R-:W-:Y:S01]  /*3ca0*/  I2FP.F32.U32 R2, R2 ;  /* 0x0000000200027245 */ /* 0x000fe20000201000 */
[----:B------:R-:W-:Y:S01]  /*3cb0*/  IMAD.U32 R141, RZ, RZ, UR12 ;  /* 0x0000000cff8d7e24 */ /* 0x000fe2000f8e00ff */
[----:B------:R-:W-:Y:S01]  /*3cc0*/  MOV R140, UR11 ;  /* 0x0000000b008c7c02 */ /* 0x000fe20008000f00 */
[----:B------:R-:W-:Y:S01]  /*3cd0*/  BSSY.RECONVERGENT B0, `(.L_x_22322) ;  /* 0x000004c000007945 */ /* 0x000fe20003800200 */
[----:B------:R-:W-:Y:S01]  /*3ce0*/  ISETP.NE.AND P0, PT, R4, 0x1, PT ;  /* 0x000000010400780c */ /* 0x000fe20003f05270 */
[----:B------:R-:W-:Y:S01]  /*3cf0*/  FFMA.FTZ R3, R2, R139, 1.1641532182693481445e-10 ;  /* 0x2f00000002037423 */ /* 0x000fe2000001008b */
[----:B-----5:R-:W-:Y:S01]  /*3d00*/  HADD2.F32 R2, -RZ, R16.H0_H0 ;  /* 0x20000010ff027230 */ /* 0x020fe20000004100 */
[----:B------:R-:W-:Y:S01]  /*3d10*/  LOP3.LUT R9, R9, 0xfffffff7, RZ, 0xc0, !PT ;  /* 0xfffffff709097812 */ /* 0x000fe200078ec0ff */
        /* <DEDUP_REMOVED lines=14> */
.L_x_22324:
        /* <DEDUP_REMOVED lines=13> */
.L_x_22326:
[----:B------:R-:W-:Y:S05]  /*3ed0*/  BSYNC.RECONVERGENT B1 ;  /* 0x0000000000017941 */ /* 0x000fea0003800200 */
.L_x_22325:
        /* <DEDUP_REMOVED lines=42> */
[----:B------:R-:W-:-:S07]  /*4180*/  LOP3.LUT R15, R131, R4, R31, 0x96, !PT ;  /* 0x00000004830f7212 */ /* 0x000fce00078e961f */
.L_x_22323:
[----:B------:R-:W-:Y:S05]  /*4190*/  BSYNC.RECONVERGENT B0 ;  /* 0x0000000000007941 */ /* 0x000fea0003800200 */
.L_x_22322:
        /* <DEDUP_REMOVED lines=8> */
[----:B------:R-:W-:Y:S01]  /*4220*/  FSEL R3, R2, RZ, P3 ;  /* 0x000000ff02037208 */ /* 0x000fe20001800000 */
[----:B------:R-:W-:Y:S01]  /*4230*/  IMAD.MOV.U32 R2, RZ, RZ, R12 ;  /* 0x000000ffff027224 */ /* 0x000fe200078e000c */
        /* <DEDUP_REMOVED lines=13> */
.L_x_22329:
        /* <DEDUP_REMOVED lines=13> */
.L_x_22331:
[----:B------:R-:W-:Y:S05]  /*43e0*/  BSYNC.RECONVERGENT B1 ;  /* 0x0000000000017941 */ /* 0x000fea0003800200 */
.L_x_22330:
        /* <DEDUP_REMOVED lines=43> */
.L_x_22328:
[----:B------:R-:W-:Y:S05]  /*46a0*/  BSYNC.RECONVERGENT B0 ;  /* 0x0000000000007941 */ /* 0x000fea0003800200 */
.L_x_22327:
        /* <DEDUP_REMOVED lines=20> */
.L_x_22334:
        /* <DEDUP_REMOVED lines=13> */
.L_x_22336:
[----:B------:R-:W-:Y:S05]  /*48c0*/  BSYNC.RECONVERGENT B1 ;  /* 0x0000000000017941 */ /* 0x000fea0003800200 */
.L_x_22335:
        /* <DEDUP_REMOVED lines=43> */
.L_x_22333:
[----:B------:R-:W-:Y:S05]  /*4b80*/  BSYNC.RECONVERGENT B0 ;  /* 0x0000000000007941 */ /* 0x000fea0003800200 */
.L_x_22332:
[----:B------:R-:W-:Y:S01]  /*4b90*/  I2FP.F32.U32 R4, R3 ;  /* 0x0000000300047245 */ /* 0x000fe20000201000 */
[----:B------:R-:W-:Y:S01]  /*4ba0*/  HADD2.F32 R6, -RZ, R68.H1_H1 ;  /* 0x30000044ff067230 */ /* 0x000fe20000004100 */
        /* <DEDUP_REMOVED lines=21> */
.L_x_22339:
        /* <DEDUP_REMOVED lines=13> */
.L_x_22341:
[----:B------:R-:W-:Y:S05]  /*4dd0*/  BSYNC.RECONVERGENT B1 ;  /* 0x0000000000017941 */ /* 0x000fea0003800200 */
.L_x_22340:
        /* <DEDUP_REMOVED lines=43> */
.L_x_22338:
[----:B------:R-:W-:Y:S05]  /*5090*/  BSYNC.RECONVERGENT B0 ;  /* 0x0000000000007941 */ /* 0x000fea0003800200 */
.L_x_22337:
        /* <DEDUP_REMOVED lines=20> */
.L_x_22344:
        /* <DEDUP_REMOVED lines=13> */
.L_x_22346:
[----:B------:R-:W-:Y:S05]  /*52b0*/  BSYNC.RECONVERGENT B1 ;  /* 0x0000000000017941 */ /* 0x000fea0003800200 */
.L_x_22345:
        /* <DEDUP_REMOVED lines=42> */
[----:B------:R-:W-:-:S07]  /*5560*/  IMAD.MOV.U32 R22, RZ, RZ, R30 ;  /* 0x000000ffff167224 */ /* 0x000fce00078e001e */
.L_x_22343:
[----:B------:R-:W-:Y:S05]  /*5570*/  BSYNC.RECONVERGENT B0 ;  /* 0x0000000000007941 */ /* 0x000fea0003800200 */
.L_x_22342:
[----:B------:R-:W-:Y:S01]  /*5580*/  I2FP.F32.U32 R4, R3 ;  /* 0x0000000300047245 */ /* 0x000fe20000201000 */
[----:B------:R-:W-:Y:S01]  /*5590*/  HADD2.F32 R6, -RZ, R69.H0_H0 ;  /* 0x20000045ff067230 */ /* 0x000fe20000004100 */
[----:B------:R-:W-:Y:S01]  /*55a0*/  ISETP.NE.AND P2, PT, R5, 0x1, PT ;  /* 0x000000010500780c */ /* 0x000fe20003f45270 */
[----:B------:R-:W-:Y:S02]  /*55b0*/  BSSY.RECONVERGENT B0, `(.L_x_22347) ;  /* 0x000004d000007945 */ /* 0x000fe40003800200 */
[----:B------:R-:W-:Y:S01]  /*55c0*/  FFMA.FTZ R3, R4, R139, 1.1641532182693481445e-10 ;  /* 0x2f00000004037423 */ /* 0x000fe2000001008b */
[----:B------:R-:W-:Y:S01]  /*55d0*/  FMUL.FTZ R6, R6, R141 ;  /* 0x0000008d06067220 */ /* 0x000fe20000410000 */
[----:B------:R-:W-:-:S03]  /*55e0*/  HFMA2 R4, -RZ, RZ, 0, 1.1920928955078125e-07 ;  /* 0x00000002ff047431 */ /* 0x000fc600000001ff */
        /* <DEDUP_REMOVED lines=16> */
.L_x_22349:
        /* <DEDUP_REMOVED lines=13> */
.L_x_22351:
[----:B------:R-:W-:Y:S05]  /*57c0*/  BSYNC.RECONVERGENT B1 ;  /* 0x0000000000017941 */ /* 0x000fea0003800200 */
.L_x_22350:
        /* <DEDUP_REMOVED lines=43> */
.L_x_22348:
[----:B------:R-:W-:Y:S05]  /*5a80*/  BSYNC.RECONVERGENT B0 ;  /* 0x0000000000007941 */ /* 0x000fea0003800200 */
.L_x_22347:
[----:B------:R-:W-:Y:S01]  /*5a90*/  ISETP.NE.AND P0, PT, R4, 0x1, PT ;  /* 0x000000010400780c */ /* 0x000fe20003f05270 */
[----:B------:R-:W-:Y:S01]  /*5aa0*/  BSSY.RECONVERGENT B0, `(.L_x_22352) ;  /* 0x000004a000007945 */ /* 0x000fe20003800200 */
[----:B------:R-:W-:-:S05]  /*5ab0*/  I2FP.F32.U32 R2, R2 ;  /* 0x0000000200027245 */ /* 0x000fca0000201000 */
[----:B------:R-:W-:Y:S01]  /*5ac0*/  FFMA.FTZ R3, R2, R139, 1.1641532182693481445e-10 ;  /* 0x2f00000002037423 */ /* 0x000fe2000001008b */
[----:B------:R-:W-:Y:S02]  /*5ad0*/  HADD2.F32 R2, -RZ, R17.H1_H1 ;  /* 0x30000011ff027230 */ /* 0x000fe40000004100 */
[----:B------:R-:W-:Y:S02]  /*5ae0*/  IMAD.MOV.U32 R17, RZ, RZ, 0x2 ;  /* 0x00000002ff117424 */ /* 0x000fe400078e00ff */
[----:B------:R-:W-:Y:S01]  /*5af0*/  FSETP.LE.FTZ.AND P2, PT, R3, R140, PT ;  /* 0x0000008c0300720b */ /* 0x000fe20003f53000 */
[----:B------:R-:W-:Y:S01]  /*5b00*/  FMUL.FTZ R2, R141, R2 ;  /* 0x000000028d027220 */ /* 0x000fe20000410000 */
        /* <DEDUP_REMOVED lines=10> */
.L_x_22354:
        /* <DEDUP_REMOVED lines=13> */
.L_x_22356:
[----:B------:R-:W-:Y:S05]  /*5c80*/  BSYNC.RECONVERGENT B1 ;  /* 0x0000000000017941 */ /* 0x000fea0003800200 */
.L_x_22355:
        /* <DEDUP_REMOVED lines=43> */
.L_x_22353:
[----:B------:R-:W-:Y:S05]  /*5f40*/  BSYNC.RECONVERGENT B0 ;  /* 0x0000000000007941 */ /* 0x000fea0003800200 */
.L_x_22352:
[----:B------:R-:W-:Y:S01]  /*5f50*/  I2FP.F32.U32 R4, R3 ;  /* 0x0000000300047245 */ /* 0x000fe20000201000 */
[----:B------:R-:W-:Y:S01]  /*5f60*/  HADD2.F32 R16, -RZ, R69.H1_H1 ;  /* 0x30000045ff107230 */ /* 0x000fe20000004100 */
[----:B------:R-:W-:Y:S01]  /*5f70*/  ISETP.NE.AND P3, PT, R17, 0x1, PT ;  /* 0x000000011100780c */ /* 0x000fe20003f65270 */
[----:B------:R-:W-:Y:S01]  /*5f80*/  BSSY.RECONVERGENT B0, `(.L_x_22357) ;  /* 0x000004d000007945 */ /* 0x000fe20003800200 */
[----:B------:R-:W-:Y:S01]  /*5f90*/  FSEL R55, R2, RZ, P2 ;  /* 0x000000ff02377208 */ /* 0x000fe20001000000 */
[----:B------:R-:W-:Y:S01]  /*5fa0*/  FFMA.FTZ R3, R4, R139, 1.1641532182693481445e-10 ;  /* 0x2f00000004037423 */ /* 0x000fe2000001008b */
[----:B------:R-:W-:Y:S01]  /*5fb0*/  FMUL.FTZ R16, R16, R141 ;  /* 0x0000008d10107220 */ /* 0x000fe20000410000 */
[----:B------:R-:W-:Y:S02]  /*5fc0*/  IMAD.MOV.U32 R4, RZ, RZ, 0x2 ;  /* 0x00000002ff047424 */ /* 0x000fe400078e00ff */
        /* <DEDUP_REMOVED lines=15> */
.L_x_22359:
        /* <DEDUP_REMOVED lines=13> */
.L_x_22361:
[----:B------:R-:W-:Y:S05]  /*6190*/  BSYNC.RECONVERGENT B1 ;  /* 0x0000000000017941 */ /* 0x000fea0003800200 */
.L_x_22360:
        /* <DEDUP_REMOVED lines=43> */
.L_x_22358:
[----:B------:R-:W-:Y:S05]  /*6450*/  BSYNC.RECONVERGENT B0 ;  /* 0x0000000000007941 */ /* 0x000fea0003800200 */
.L_x_22357:
        /* <DEDUP_REMOVED lines=18> */
.L_x_22364:
        /* <DEDUP_REMOVED lines=13> */
.L_x_22366:
[----:B------:R-:W-:Y:S05]  /*6650*/  BSYNC.RECONVERGENT B1 ;  /* 0x0000000000017941 */ /* 0x000fea0003800200 */
.L_x_22365:
        /* <DEDUP_REMOVED lines=43> */
.L_x_22363:
[----:B------:R-:W-:Y:S05]  /*6910*/  BSYNC.RECONVERGENT B0 ;  /* 0x0000000000007941 */ /* 0x000fea0003800200 */
.L_x_22362:
        /* <DEDUP_REMOVED lines=23> */
.L_x_22369:
        /* <DEDUP_REMOVED lines=13> */
.L_x_22371:
[----:B------:R-:W-:Y:S05]  /*6b60*/  BSYNC.RECONVERGENT B1 ;  /* 0x0000000000017941 */ /* 0x000fea0003800200 */
.L_x_22370:
        /* <DEDUP_REMOVED lines=43> */
.L_x_22368:
[----:B------:R-:W-:Y:S05]  /*6e20*/  BSYNC.RECONVERGENT B0 ;  /* 0x0000000000007941 */ /* 0x000fea0003800200 */
.L_x_22367:
        /* <DEDUP_REMOVED lines=18> */
.L_x_22374:
        /* <DEDUP_REMOVED lines=13> */
.L_x_22376:
[----:B------:R-:W-:Y:S05]  /*7020*/  BSYNC.RECONVERGENT B1 ;  /* 0x0000000000017941 */ /* 0x000fea0003800200 */
.L_x_22375:
        /* <DEDUP_REMOVED lines=43> */
.L_x_22373:
[----:B------:R-:W-:Y:S05]  /*72e0*/  BSYNC.RECONVERGENT B0 ;  /* 0x0000000000007941 */ /* 0x000fea0003800200 */
.L_x_22372:
        /* <DEDUP_REMOVED lines=23> */
.L_x_22379:
        /* <DEDUP_REMOVED lines=13> */
.L_x_22381:
[----:B------:R-:W-:Y:S05]  /*7530*/  BSYNC.RECONVERGENT B1 ;  /* 0x0000000000017941 */ /* 0x000fea0003800200 */
.L_x_22380:
        /* <DEDUP_REMOVED lines=43> */
.L_x_22378:
[----:B------:R-:W-:Y:S05]  /*77f0*/  BSYNC.RECONVERGENT B0 ;  /* 0x0000000000007941 */ /* 0x000fea0003800200 */
.L_x_22377:
        /* <DEDUP_REMOVED lines=18> */
.L_x_22384:
        /* <DEDUP_REMOVED lines=13> */
.L_x_22386:
[----:B------:R-:W-:Y:S05]  /*79f0*/  BSYNC.RECONVERGENT B1 ;  /* 0x0000000000017941 */ /* 0x000fea0003800200 */
.L_x_22385:
        /* <DEDUP_REMOVED lines=43> */
.L_x_22383:
[----:B------:R-:W-:Y:S05]  /*7cb0*/  BSYNC.RECONVERGENT B0 ;  /* 0x0000000000007941 */ /* 0x000fea0003800200 */
.L_x_22382:
        /* <DEDUP_REMOVED lines=24> */
.L_x_22389:
        /* <DEDUP_REMOVED lines=13> */
.L_x_22391:
[----:B------:R-:W-:Y:S05]  /*7f10*/  BSYNC.RECONVERGENT B1 ;  /* 0x0000000000017941 */ /* 0x000fea0003800200 */
.L_x_22390:
        /* <DEDUP_REMOVED lines=43> */
.L_x_22388:
[----:B------:R-:W-:Y:S05]  /*81d0*/  BSYNC.RECONVERGENT B0 ;  /* 0x0000000000007941 */ /* 0x000fea0003800200 */
.L_x_22387:
        /* <DEDUP_REMOVED lines=18> */
.L_x_22394:
        /* <DEDUP_REMOVED lines=15> */
.L_x_22396:
[----:B------:R-:W-:Y:S05]  /*83f0*/  BSYNC.RECONVERGENT B1 ;  /* 0x0000000000017941 */ /* 0x000fea0003800200 */
.L_x_22395:
        /* <DEDUP_REMOVED lines=43> */
.L_x_22393:
[----:B------:R-:W-:Y:S05]  /*86b0*/  BSYNC.RECONVERGENT B0 ;  /* 0x0000000000007941 */ /* 0x000fea0003800200 */
.L_x_22392:
        /* <DEDUP_REMOVED lines=10> */
.L_x_22316:
        /* <DEDUP_REMOVED lines=24> */
[----:B------:R1:W-:Y:S02]  /*88e0*/  STG.E.128 desc[UR6][R26.64], R52 ;  /* 0x000000341a007986 */ /* 0x0003e4000c101d06 */
[----:B------:R-:W-:-:S02]  /*88f0*/  IMAD.WIDE.U32 R16, R142, 0x10, R120 ;  /* 0x000000108e107825 */ /* 0x000fc400078e0078 */
[----:B------:R1:W-:Y:S02]  /*8900*/  STG.E.128 desc[UR6][R26.64+0x10], R56 ;  /* 0x000010381a007986 */ /* 0x0003e4000c101d06 */
[C---:B--2---:R-:W-:Y:S02]  /*8910*/  @P1 IMAD.WIDE.U32 R20, R142.reuse, 0x20, R20 ;  /* 0x000000208e141825 */ /* 0x044fe400078e0014 */
[----:B------:R1:W-:Y:S02]  /*8920*/  STG.E.64 desc[UR6][R28.64], R18 ;  /* 0x000000121c007986 */ /* 0x0003e4000c101b06 */
        /* <DEDUP_REMOVED lines=22> */
.L_x_22397:
        /* <DEDUP_REMOVED lines=21> */
.L_x_22401:
        /* <DEDUP_REMOVED lines=13> */
.L_x_22403:
[----:B------:R-:W-:Y:S05]  /*8cb0*/  BSYNC.RECONVERGENT B1 ;  /* 0x0000000000017941 */ /* 0x000fea0003800200 */
.L_x_22402:
[----:B------:R-:W-:Y:S01]  /*8cc0*/  IMAD.WIDE.U32 R4, R126, -0x326172a9, RZ ;  /* 0xcd9e8d577e047825 */ /* 0x000fe200078e00ff */
[----:B------:R-:W-:-:S03]  /*8cd0*/  LOP3.LUT R14, R11, R3, R147, 0x96, !PT ;  /* 0x000000030b0e7212 */ /* 0x000fc600078e9693 */
[----:B------:R-:W-:Y:S01]  /*8ce0*/  IMAD.MOV.U32 R0, RZ, RZ, R22 ;  /* 0x000000ffff007224 */ /* 0x000fe200078e0016 */
[----:B------:R-:W-:Y:S01]  /*8cf0*/  LOP3.LUT R6, R13, R5, R146, 0x96, !PT ;  /* 0x000000050d067212 */ /* 0x000fe200078e9692 */
[----:B------:R-:W-:-:S04]  /*8d00*/  IMAD.WIDE.U32 R14, R14, -0x326172a9, RZ ;  /* 0xcd9e8d570e0e7825 */ /* 0x000fc800078e00ff */
        /* <DEDUP_REMOVED lines=43> */
[----:B------:R-:W-:-:S07]  /*8fc0*/  LOP3.LUT R15, R131, R2, R33, 0x96, !PT ;  /* 0x00000002830f7212 */ /* 0x000fce00078e9621 */
.L_x_22400:
[----:B------:R-:W-:Y:S05]  /*8fd0*/  BSYNC.RECONVERGENT B0 ;  /* 0x0000000000007941 */ /* 0x000fea0003800200 */
.L_x_22399:
[----:B------:R-:W-:Y:S01]  /*8fe0*/  I2FP.F32.U32 R0, R0 ;  /* 0x0000000000007245 */ /* 0x000fe20000201000 */
[----:B------:R-:W-:Y:S01]  /*8ff0*/  BSSY.RECONVERGENT B0, `(.L_x_22404) ;  /* 0x0000053000007945 */ /* 0x000fe20003800200 */
[----:B------:R-:W-:Y:S01]  /*9000*/  ISETP.NE.AND P2, PT, R4, 0x1, PT ;  /* 0x000000010400780c */ /* 0x000fe20003f45270 */
[----:B------:R-:W-:Y:S01]  /*9010*/  HFMA2 R5, -RZ, RZ, 0, 1.1920928955078125e-07 ;  /* 0x00000002ff057431 */ /* 0x000fe200000001ff */
[----:B------:R-:W-:Y:S01]  /*9020*/  LOP3.LUT R9, R9, 0xffffffef, RZ, 0xc0, !PT ;  /* 0xffffffef09097812 */ /* 0x000fe200078ec0ff */
[----:B------:R-:W-:Y:S01]  /*9030*/  FFMA.FTZ R3, R0, R139, 1.1641532182693481445e-10 ;  /* 0x2f00000000037423 */ /* 0x000fe2000001008b */
[----:B-----5:R-:W-:Y:S02]  /*9040*/  HADD2.F32 R0, -RZ, R16.H0_H0 ;  /* 0x20000010ff007230 */ /* 0x020fe40000004100 */
        /* <DEDUP_REMOVED lines=13> */
.L_x_22406:
        /* <DEDUP_REMOVED lines=13> */
.L_x_22408:
[----:B------:R-:W-:Y:S05]  /*91f0*/  BSYNC.RECONVERGENT B1 ;  /* 0x0000000000017941 */ /* 0x000fea0003800200 */
.L_x_22407:
        /* <DEDUP_REMOVED lines=40> */
[----:B-1----:R-:W-:-:S04]  /*9480*/  LOP3.LUT R20, R134, R6, R3, 0x96, !PT ;  /* 0x0000000686147212 */ /* 0x002fc800078e9603 */
        /* <DEDUP_REMOVED lines=9> */
.L_x_22405:
[----:B------:R-:W-:Y:S05]  /*9520*/  BSYNC.RECONVERGENT B0 ;  /* 0x0000000000007941 */ /* 0x000fea0003800200 */
.L_x_22404:
[----:B------:R-:W-:Y:S01]  /*9530*/  I2FP.F32.U32 R2, R2 ;  /* 0x0000000200027245 */ /* 0x000fe20000201000 */
[----:B------:R-:W-:Y:S01]  /*9540*/  HADD2.F32 R4, -RZ, R68.H0_H0 ;  /* 0x20000044ff047230 */ /* 0x000fe20000004100 */
[----:B------:R-:W-:Y:S01]  /*9550*/  ISETP.NE.AND P3, PT, R5, 0x1, PT ;  /* 0x000000010500780c */ /* 0x000fe20003f65270 */
[----:B------:R-:W-:Y:S02]  /*9560*/  BSSY.RECONVERGENT B0, `(.L_x_22409) ;  /* 0x0000054000007945 */ /* 0x000fe40003800200 */
[----:B------:R-:W-:Y:S01]  /*9570*/  FFMA.FTZ R3, R2, R139, 1.1641532182693481445e-10 ;  /* 0x2f00000002037423 */ /* 0x000fe2000001008b */
[----:B------:R-:W-:-:S04]  /*9580*/  FMUL.FTZ R4, R4, R141 ;  /* 0x0000008d04047220 */ /* 0x000fc80000410000 */
[----:B------:R-:W-:Y:S02]  /*9590*/  FSETP.GTU.FTZ.AND P2, PT, R3, R140, PT ;  /* 0x0000008c0300720b */ /* 0x000fe40003f5c000 */
[----:B------:R-:W-:Y:S01]  /*95a0*/  FSEL R3, R0, RZ, P4 ;  /* 0x000000ff00037208 */ /* 0x000fe20002000000 */
[----:B------:R-:W-:Y:S01]  /*95b0*/  IMAD.MOV.U32 R0, RZ, RZ, R12 ;  /* 0x000000ffff007224 */ /* 0x000fe200078e000c */
[----:B------:R-:W-:Y:S01]  /*95c0*/  FSEL R48, R4, RZ, !P2 ;  /* 0x000000ff04307208 */ /* 0x000fe20005000000 */
[----:B------:R-:W-:Y:S01]  /*95d0*/  HFMA2 R4, -RZ, RZ, 0, 1.1920928955078125e-07 ;  /* 0x00000002ff047431 */ /* 0x000fe200000001ff */
        /* <DEDUP_REMOVED lines=12> */
.L_x_22411:
        /* <DEDUP_REMOVED lines=13> */
.L_x_22413:
[----:B------:R-:W-:Y:S05]  /*9770*/  BSYNC.RECONVERGENT B1 ;  /* 0x0000000000017941 */ /* 0x000fea0003800200 */
.L_x_22412:
        /* <DEDUP_REMOVED lines=50> */
.L_x_22410:
[----:B------:R-:W-:Y:S05]  /*9aa0*/  BSYNC.RECONVERGENT B0 ;  /* 0x0000000000007941 */ /* 0x000fea0003800200 */
.L_x_22409:
        /* <DEDUP_REMOVED lines=20> */
.L_x_22416:
        /* <DEDUP_REMOVED lines=13> */
.L_x_22418:
[----:B------:R-:W-:Y:S05]  /*9cc0*/  BSYNC.RECONVERGENT B1 ;  /* 0x0000000000017941 */ /* 0x000fea0003800200 */
.L_x_22417:
        /* <DEDUP_REMOVED lines=50> */
.L_x_22415:
[----:B------:R-:W-:Y:S05]  /*9ff0*/  BSYNC.RECONVERGENT B0 ;  /* 0x0000000000007941 */ /* 0x000fea0003800200 */
.L_x_22414:
[----:B------:R-:W-:Y:S01]  /*a000*/  I2FP.F32.U32 R2, R2 ;  /* 0x0000000200027245 */ /* 0x000fe20000201000 */
[----:B------:R-:W-:Y:S01]  /*a010*/  HADD2.F32 R4, -RZ, R68.H1_H1 ;  /* 0x30000044ff047230 */ /* 0x000fe20000004100 */
[----:B------:R-:W-:Y:S01]  /*a020*/  ISETP.NE.AND P3, PT, R5, 0x1, PT ;  /* 0x000000010500780c */ /* 0x000fe20003f65270 */
[----:B------:R-:W-:Y:S01]  /*a030*/  BSSY.RECONVERGENT B0, `(.L_x_22419) ;  /* 0x0000054000007945 */ /* 0x000fe20003800200 */
[----:B------:R-:W-:Y:S01]  /*a040*/  FSEL R0, R0, RZ, P4 ;  /* 0x000000ff00007208 */ /* 0x000fe20002000000 */
[----:B------:R-:W-:Y:S01]  /*a050*/  FFMA.FTZ R3, R2, R139, 1.1641532182693481445e-10 ;  /* 0x2f00000002037423 */ /* 0x000fe2000001008b */
[----:B------:R-:W-:-:S04]  /*a060*/  FMUL.FTZ R4, R4, R141 ;  /* 0x0000008d04047220 */ /* 0x000fc80000410000 */
        /* <DEDUP_REMOVED lines=16> */
.L_x_22421:
        /* <DEDUP_REMOVED lines=13> */
.L_x_22423:
[----:B------:R-:W-:Y:S05]  /*a240*/  BSYNC.RECONVERGENT B1 ;  /* 0x0000000000017941 */ /* 0x000fea0003800200 */
.L_x_22422:
[----:B------:R-:W-:Y:S01]  /*a250*/  IMAD.WIDE.U32 R4, R126, -0x326172a9, RZ ;  /* 0xcd9e8d577e047825 */ /* 0x000fe200078e00ff */
[----:B-1----:R-:W-:Y:S02]  /*a260*/  LOP3.LUT R20, R11, R3, R147, 0x96, !PT ;  /* 0x000000030b147212 */ /* 0x002fe400078e9693 */
        /* <DEDUP_REMOVED lines=48> */
.L_x_22420:
[----:B------:R-:W-:Y:S05]  /*a570*/  BSYNC.RECONVERGENT B0 ;  /* 0x0000000000007941 */ /* 0x000fea0003800200 */
.L_x_22419:
        /* <DEDUP_REMOVED lines=20> */
.L_x_22426:
        /* <DEDUP_REMOVED lines=13> */
.L_x_22428:
[----:B------:R-:W-:Y:S05]  /*a790*/  BSYNC.RECONVERGENT B1 ;  /* 0x0000000000017941 */ /* 0x000fea0003800200 */
.L_x_22427:
        /* <DEDUP_REMOVED lines=50> */
.L_x_22425:
[----:B------:R-:W-:Y:S05]  /*aac0*/  BSYNC.RECONVERGENT B0 ;  /* 0x0000000000007941 */ /* 0x000fea0003800200 */
.L_x_22424:
        /* <DEDUP_REMOVED lines=23> */
.L_x_22431:
        /* <DEDUP_REMOVED lines=13> */
.L_x_22433:
[----:B------:R-:W-:Y:S05]  /*ad10*/  BSYNC.RECONVERGENT B1 ;  /* 0x0000000000017941 */ /* 0x000fea0003800200 */
.L_x_22432:
        /* <DEDUP_REMOVED lines=50> */
.L_x_22430:
[----:B------:R-:W-:Y:S05]  /*b040*/  BSYNC.RECONVERGENT B0 ;  /* 0x0000000000007941 */ /* 0x000fea0003800200 */
.L_x_22429:
        /* <DEDUP_REMOVED lines=20> */
.L_x_22436:
        /* <DEDUP_REMOVED lines=13> */
.L_x_22438:
[----:B------:R-:W-:Y:S05]  /*b260*/  BSYNC.RECONVERGENT B1 ;  /* 0x0000000000017941 */ /* 0x000fea0003800200 */
.L_x_22437:
        /* <DEDUP_REMOVED lines=50> */
.L_x_22435:
[----:B------:R-:W-:Y:S05]  /*b590*/  BSYNC.RECONVERGENT B0 ;  /* 0x0000000000007941 */ /* 0x000fea0003800200 */
.L_x_22434:
[----:B------:R-:W-:Y:S01]  /*b5a0*/  I2FP.F32.U32 R2, R2 ;  /* 0x0000000200027245 */ /* 0x000fe20000201000 */
[----:B------:R-:W-:Y:S01]  /*b5b0*/  HADD2.F32 R4, -RZ, R69.H1_H1 ;  /* 0x30000045ff047230 */ /* 0x000fe20000004100 */
        /* <DEDUP_REMOVED lines=21> */
.L_x_22441:
        /* <DEDUP_REMOVED lines=13> */
.L_x_22443:
[----:B------:R-:W-:Y:S05]  /*b7e0*/  BSYNC.RECONVERGENT B1 ;  /* 0x0000000000017941 */ /* 0x000fea0003800200 */
.L_x_22442:
[----:B------:R-:W-:Y:S01]  /*b7f0*/  IMAD.WIDE.U32 R14, R126, -0x326172a9, RZ ;  /* 0xcd9e8d577e0e7825 */ /* 0x000fe200078e00ff */
[----:B-1----:R-:W-:Y:S02]  /*b800*/  LOP3.LUT R20, R11, R3, R147, 0x96, !PT ;  /* 0x000000030b147212 */ /* 0x002fe400078e9693 */
        /* <DEDUP_REMOVED lines=48> */
.L_x_22440:
[----:B------:R-:W-:Y:S05]  /*bb10*/  BSYNC.RECONVERGENT B0 ;  /* 0x0000000000007941 */ /* 0x000fea0003800200 */
.L_x_22439:
        /* <DEDUP_REMOVED lines=18> */
.L_x_22446:
        /* <DEDUP_REMOVED lines=13> */
.L_x_22448:
[----:B------:R-:W-:Y:S05]  /*bd10*/  BSYNC.RECONVERGENT B1 ;  /* 0x0000000000017941 */ /* 0x000fea0003800200 */
.L_x_22447:
[----:B------:R-:W-:Y:S01]  /*bd20*/  IMAD.WIDE.U32 R14, R126, -0x326172a9, RZ ;  /* 0xcd9e8d577e0e7825 */ /* 0x000fe200078e00ff */
[----:B-1----:R-:W-:-:S04]  /*bd30*/  LOP3.LUT R20, R11, R3, R147, 0x96, !PT ;  /* 0x000000030b147212 */ /* 0x002fc800078e9693 */
        /* <DEDUP_REMOVED lines=48> */
.L_x_22445:
[----:B------:R-:W-:Y:S05]  /*c040*/  BSYNC.RECONVERGENT B0 ;  /* 0x0000000000007941 */ /* 0x000fea0003800200 */
.L_x_22444:
[----:B------:R-:W-:Y:S01]  /*c050*/  I2FP.F32.U32 R2, R2 ;  /* 0x0000000200027245 */ /* 0x000fe20000201000 */
[----:B------:R-:W-:Y:S01]  /*c060*/  HADD2.F32 R4, -RZ, R70.H0_H0 ;  /* 0x20000046ff047230 */ /* 0x000fe20000004100 */
[----:B------:R-:W-:Y:S01]  /*c070*/  BSSY.RECONVERGENT B0, `(.L_x_22449) ;  /* 0x0000055000007945 */ /* 0x000fe20003800200 */
[----:B------:R-:W-:Y:S02]  /*c080*/  HFMA2 R17, -RZ, RZ, 0, 1.1920928955078125e-07 ;  /* 0x00000002ff117431 */ /* 0x000fe400000001ff */
[----:B------:R-:W-:Y:S01]  /*c090*/  FFMA.FTZ R3, R2, R139, 1.1641532182693481445e-10 ;  /* 0x2f00000002037423 */ /* 0x000fe2000001008b */
[----:B------:R-:W-:-:S04]  /*c0a0*/  FMUL.FTZ R4, R4, R141 ;  /* 0x0000008d04047220 */ /* 0x000fc80000410000 */
        /* <DEDUP_REMOVED lines=17> */
.L_x_22451:
        /* <DEDUP_REMOVED lines=13> */
.L_x_22453:
[----:B------:R-:W-:Y:S05]  /*c290*/  BSYNC.RECONVERGENT B1 ;  /* 0x0000000000017941 */ /* 0x000fea0003800200 */
.L_x_22452:
[----:B------:R-:W-:Y:S01]  /*c2a0*/  IMAD.WIDE.U32 R14, R126, -0x326172a9, RZ ;  /* 0xcd9e8d577e0e7825 */ /* 0x000fe200078e00ff */
[----:B-1----:R-:W-:Y:S02]  /*c2b0*/  LOP3.LUT R20, R11, R3, R147, 0x96, !PT ;  /* 0x000000030b147212 */ /* 0x002fe400078e9693 */
[----:B------:R-:W-:Y:S02]  /*c2c0*/  MOV R0, R32 ;  /* 0x0000002000007202 */ /* 0x000fe40000000f00 */
        /* <DEDUP_REMOVED lines=47> */
.L_x_22450:
[----:B------:R-:W-:Y:S05]  /*c5c0*/  BSYNC.RECONVERGENT B0 ;  /* 0x0000000000007941 */ /* 0x000fea0003800200 */
.L_x_22449:
[----:B------:R-:W-:Y:S01]  /*c5d0*/  ISETP.NE.AND P4, PT, R17, 0x1, PT ;  /* 0x000000011100780c */ /* 0x000fe20003f85270 */
[----:B------:R-:W-:Y:S01]  /*c5e0*/  HADD2.F32 R18, -RZ, R18.H1_H1 ;  /* 0x30000012ff127230 */ /* 0x000fe20000004100 */
[----:B------:R-:W-:Y:S01]  /*c5f0*/  I2FP.F32.U32 R0, R0 ;  /* 0x0000000000007245 */ /* 0x000fe20000201000 */
[----:B------:R-:W-:Y:S01]  /*c600*/  BSSY.RECONVERGENT B0, `(.L_x_22454) ;  /* 0x000004f000007945 */ /* 0x000fe20003800200 */
[----:B-1----:R-:W-:Y:S02]  /*c610*/  HFMA2 R20, -RZ, RZ, 0, 1.1920928955078125e-07 ;  /* 0x00000002ff147431 */ /* 0x002fe400000001ff */
        /* <DEDUP_REMOVED lines=13> */
.L_x_22456:
        /* <DEDUP_REMOVED lines=13> */
.L_x_22458:
[----:B------:R-:W-:Y:S05]  /*c7c0*/  BSYNC.RECONVERGENT B1 ;  /* 0x0000000000017941 */ /* 0x000fea0003800200 */
.L_x_22457:
        /* <DEDUP_REMOVED lines=50> */
.L_x_22455:
[----:B------:R-:W-:Y:S05]  /*caf0*/  BSYNC.RECONVERGENT B0 ;  /* 0x0000000000007941 */ /* 0x000fea0003800200 */
.L_x_22454:
        /* <DEDUP_REMOVED lines=23> */
.L_x_22461:
        /* <DEDUP_REMOVED lines=13> */
.L_x_22463:
[----:B------:R-:W-:Y:S05]  /*cd40*/  BSYNC.RECONVERGENT B1 ;  /* 0x0000000000017941 */ /* 0x000fea0003800200 */
.L_x_22462:
        /* <DEDUP_REMOVED lines=50> */
.L_x_22460:
[----:B------:R-:W-:Y:S05]  /*d070*/  BSYNC.RECONVERGENT B0 ;  /* 0x0000000000007941 */ /* 0x000fea0003800200 */
.L_x_22459:
        /* <DEDUP_REMOVED lines=18> */
.L_x_22466:
        /* <DEDUP_REMOVED lines=13> */
.L_x_22468:
[----:B------:R-:W-:Y:S05]  /*d270*/  BSYNC.RECONVERGENT B1 ;  /* 0x0000000000017941 */ /* 0x000fea0003800200 */
.L_x_22467:
        /* <DEDUP_REMOVED lines=50> */
.L_x_22465:
[----:B------:R-:W-:Y:S05]  /*d5a0*/  BSYNC.RECONVERGENT B0 ;  /* 0x0000000000007941 */ /* 0x000fea0003800200 */
.L_x_22464:
        /* <DEDUP_REMOVED lines=23> */
.L_x_22471:
        /* <DEDUP_REMOVED lines=13> */
.L_x_22473:
[----:B------:R-:W-:Y:S05]  /*d7f0*/  BSYNC.RECONVERGENT B1 ;  /* 0x0000000000017941 */ /* 0x000fea0003800200 */
.L_x_22472:
        /* <DEDUP_REMOVED lines=50> */
.L_x_22470:
[----:B------:R-:W-:Y:S05]  /*db20*/  BSYNC.RECONVERGENT B0 ;  /* 0x0000000000007941 */ /* 0x000fea0003800200 */
.L_x_22469:
        /* <DEDUP_REMOVED lines=18> */
.L_x_22476:
        /* <DEDUP_REMOVED lines=15> */
.L_x_22478:
[----:B------:R-:W-:Y:S05]  /*dd40*/  BSYNC.RECONVERGENT B1 ;  /* 0x0000000000017941 */ /* 0x000fea0003800200 */
.L_x_22477:
        /* <DEDUP_REMOVED lines=50> */
.L_x_22475:
[----:B------:R-:W-:Y:S05]  /*e070*/  BSYNC.RECONVERGENT B0 ;  /* 0x0000000000007941 */ /* 0x000fea0003800200 */
.L_x_22474:
        /* <DEDUP_REMOVED lines=8> */
[--C-:B------:R-:W-:Y:S01]  /*e100*/  FADD.FTZ R47, R47, R0.reuse ;  /* 0x000000002f2f7221 */ /* 0x100fe20000010000 */
[----:B------:R-:W-:-:S03]  /*e110*/  PRMT R0, R16, 0x7610, R0 ;  /* 0x0000761010007816 */ /* 0x000fc60000000000 */
[----:B------:R-:W-:Y:S01]  /*e120*/  @P1 FADD.FTZ R47, R63, R47 ;  /* 0x0000002f3f2f1221 */ /* 0x000fe20000010000 */
[----:B------:R-:W-:Y:S06]  /*e130*/  BRA `(.L_x_22479) ;  /* 0x0000002800ec7947 */ /* 0x000fec0003800000 */
.L_x_22398:
[----:B------:R-:W-:Y:S01]  /*e140*/  ISETP.NE.AND P2, PT, R33, 0x1, PT ;  /* 0x000000012100780c */ /* 0x000fe20003f45270 */
[----:B------:R-:W-:Y:S01]  /*e150*/  BSSY.RECONVERGENT B0, `(.L_x_22480) ;  /* 0x000004e000007945 */ /* 0x000fe20003800200 */
[----:B------:R-:W-:Y:S02]  /*e160*/  HFMA2 R23, -RZ, RZ, 0, 1.1920928955078125e-07 ;  /* 0x00000002ff177431 */ /* 0x000fe400000001ff */
        /* <DEDUP_REMOVED lines=13> */
.L_x_22482:
        /* <DEDUP_REMOVED lines=13> */
.L_x_22484:
[----:B------:R-:W-:Y:S05]  /*e310*/  BSYNC.RECONVERGENT B1 ;  /* 0x0000000000017941 */ /* 0x000fea0003800200 */
.L_x_22483:
        /* <DEDUP_REMOVED lines=49> */
.L_x_22481:
[----:B------:R-:W-:Y:S05]  /*e630*/  BSYNC.RECONVERGENT B0 ;  /* 0x0000000000007941 */ /* 0x000fea0003800200 */
.L_x_22480:
[----:B------:R-:W-:Y:S01]  /*e640*/  I2FP.F32.U32 R20, R20 ;  /* 0x0000001400147245 */ /* 0x000fe20000201000 */
[----:B------:R-:W-:Y:S01]  /*e650*/  BSSY.RECONVERGENT B0, `(.L_x_22485) ;  /* 0x0000052000007945 */ /* 0x000fe20003800200 */
[----:B------:R-:W-:Y:S01]  /*e660*/  ISETP.NE.AND P2, PT, R23, 0x1, PT ;  /* 0x000000011700780c */ /* 0x000fe20003f45270 */
[----:B-----5:R-:W-:Y:S01]  /*e670*/  HADD2.F32 R24, -RZ, R16.H0_H0 ;  /* 0x20000010ff187230 */ /* 0x020fe20000004100 */
        /* <DEDUP_REMOVED lines=15> */
.L_x_22487:
        /* <DEDUP_REMOVED lines=13> */
.L_x_22489:
[----:B------:R-:W-:Y:S05]  /*e840*/  BSYNC.RECONVERGENT B1 ;  /* 0x0000000000017941 */ /* 0x000fea0003800200 */
.L_x_22488:
        /* <DEDUP_REMOVED lines=50> */
.L_x_22486:
[----:B------:R-:W-:Y:S05]  /*eb70*/  BSYNC.RECONVERGENT B0 ;  /* 0x0000000000007941 */ /* 0x000fea0003800200 */
.L_x_22485:
        /* <DEDUP_REMOVED lines=19> */
.L_x_22492:
        /* <DEDUP_REMOVED lines=13> */
.L_x_22494:
[----:B------:R-:W-:Y:S05]  /*ed80*/  BSYNC.RECONVERGENT B1 ;  /* 0x0000000000017941 */ /* 0x000fea0003800200 */
.L_x_22493:
        /* <DEDUP_REMOVED lines=50> */
.L_x_22491:
[----:B------:R-:W-:Y:S05]  /*f0b0*/  BSYNC.RECONVERGENT B0 ;  /* 0x0000000000007941 */ /* 0x000fea0003800200 */
.L_x_22490:
        /* <DEDUP_REMOVED lines=19> */
.L_x_22497:
        /* <DEDUP_REMOVED lines=13> */
.L_x_22499:
[----:B------:R-:W-:Y:S05]  /*f2c0*/  BSYNC.RECONVERGENT B1 ;  /* 0x0000000000017941 */ /* 0x000fea0003800200 */
.L_x_22498:
        /* <DEDUP_REMOVED lines=50> */
.L_x_22496:
[----:B------:R-:W-:Y:S05]  /*f5f0*/  BSYNC.RECONVERGENT B0 ;  /* 0x0000000000007941 */ /* 0x000fea0003800200 */
.L_x_22495:
        /* <DEDUP_REMOVED lines=19> */
.L_x_22502:
        /* <DEDUP_REMOVED lines=13> */
.L_x_22504:
[----:B------:R-:W-:Y:S05]  /*f800*/  BSYNC.RECONVERGENT B1 ;  /* 0x0000000000017941 */ /* 0x000fea0003800200 */
.L_x_22503:
        /* <DEDUP_REMOVED lines=50> */
.L_x_22501:
[----:B------:R-:W-:Y:S05]  /*fb30*/  BSYNC.RECONVERGENT B0 ;  /* 0x0000000000007941 */ /* 0x000fea0003800200 */
.L_x_22500:
        /* <DEDUP_REMOVED lines=17> */
.L_x_22507:
        /* <DEDUP_REMOVED lines=13> */
.L_x_22509:
[----:B------:R-:W-:Y:S05]  /*fd20*/  BSYNC.RECONVERGENT B1 ;  /* 0x0000000000017941 */ /* 0x000fea0003800200 */
.L_x_22508:
        /* <DEDUP_REMOVED lines=50> */
.L_x_22506:
[----:B------:R-:W-:Y:S05]  /*10050*/  BSYNC.RECONVERGENT B0 ;  /* 0x0000000000007941 */ /* 0x000fea0003800200 */
.L_x_22505:
        /* <DEDUP_REMOVED lines=17> */
.L_x_22512:
        /* <DEDUP_REMOVED lines=13> */
.L_x_22514:
[----:B------:R-:W-:Y:S05]  /*10240*/  BSYNC.RECONVERGENT B1 ;  /* 0x0000000000017941 */ /* 0x000fea0003800200 */
.L_x_22513:
        /* <DEDUP_REMOVED lines=50> */
.L_x_22511:
[----:B------:R-:W-:Y:S05]  /*10570*/  BSYNC.RECONVERGENT B0 ;  /* 0x0000000000007941 */ /* 0x000fea0003800200 */
.L_x_22510:
        /* <DEDUP_REMOVED lines=17> */
.L_x_22517:
        /* <DEDUP_REMOVED lines=13> */
.L_x_22519:
[----:B------:R-:W-:Y:S05]  /*10760*/  BSYNC.RECONVERGENT B1 ;  /* 0x0000000000017941 */ /* 0x000fea0003800200 */
.L_x_22518:
[----:B------:R-:W-:Y:S01]  /*10770*/  IMAD.WIDE.U32 R20, R126, -0x326172a9, RZ ;  /* 0xcd9e8d577e147825 */ /* 0x000fe200078e00ff */
[----:B------:R-:W-:-:S03]  /*10780*/  LOP3.LUT R14, R11, R23, R147, 0x96, !PT ;  /* 0x000000170b0e7212 */ /* 0x000fc600078e9693 */
[----:B------:R-:W-:Y:S01]  /*10790*/  IMAD.MOV.U32 R31, RZ, RZ, RZ ;  /* 0x000000ffff1f7224 */ /* 0x000fe200078e00ff */
        /* <DEDUP_REMOVED lines=47> */
.L_x_22516:
[----:B------:R-:W-:Y:S05]  /*10a90*/  BSYNC.RECONVERGENT B0 ;  /* 0x0000000000007941 */ /* 0x000fea0003800200 */
.L_x_22515:
[----:B------:R-:W-:Y:S01]  /*10aa0*/  P2R R21, PR, RZ, 0x2 ;  /* 0x00000002ff157803 */ /* 0x000fe20000000000 */
[-C--:B------:R-:W-:Y:S01]  /*10ab0*/  FMUL.FTZ R24, R24, R141.reuse ;  /* 0x0000008d18187220 */ /* 0x080fe20000410000 */
[----:B------:R-:W-:Y:S01]  /*10ac0*/  I2FP.F32.U32 R16, R16 ;  /* 0x0000001000107245 */ /* 0x000fe20000201000 */
[----:B------:R-:W-:Y:S01]  /*10ad0*/  HADD2.F32 R20, -RZ, R19.H1_H1 ;  /* 0x30000013ff147230 */ /* 0x000fe20000004100 */
        /* <DEDUP_REMOVED lines=33> */
.L_x_22479:
[----:B------:R-:W-:Y:S01]  /*10cf0*/  SEL R22, RZ, 0x1000000, !P5 ;  /* 0x01000000ff167807 */ /* 0x000fe20006800000 */
[----:B------:R-:W0:Y:S01]  /*10d00*/  @P0 LDC.64 R26, c[0x0][0x398] ;  /* 0x0000e600ff1a0b82 */ /* 0x000e220000000a00 */
[----:B------:R-:W-:Y:S01]  /*10d10*/  SEL R19, RZ, 0x10000, !P4 ;  /* 0x00010000ff137807 */ /* 0x000fe20006000000 */
[----:B------:R-:W-:Y:S01]  /*10d20*/  VIADD R145, R10, 0x40 ;  /* 0x000000400a917836 */ /* 0x000fe20000000000 */
[----:B------:R-:W-:Y:S02]  /*10d30*/  SEL R24, RZ, 0x100, !P3 ;  /* 0x00000100ff187807 */ /* 0x000fe40005800000 */
[----:B------:R-:W-:Y:S01]  /*10d40*/  LOP3.LUT P5, RZ, R9, 0x8, RZ, 0xc0, !PT ;  /* 0x0000000809ff7812 */ /* 0x000fe200078ac0ff */
        /* <DEDUP_REMOVED lines=12> */
[C---:B0-----:R-:W-:Y:S01]  /*10e10*/  @P0 IMAD.WIDE.U32 R26, R145.reuse, 0x10, R26 ;  /* 0x00000010911a0825 */ /* 0x041fe200078e001a */
        /* <DEDUP_REMOVED lines=29> */
.L_x_22520:
        /* <DEDUP_REMOVED lines=21> */
.L_x_22524:
        /* <DEDUP_REMOVED lines=13> */
.L_x_22526:
[----:B------:R-:W-:Y:S05]  /*11210*/  BSYNC.RECONVERGENT B1 ;  /* 0x0000000000017941 */ /* 0x000fea0003800200 */
.L_x_22525:
        /* <DEDUP_REMOVED lines=18> */
[----:B------:R-:W-:-:S03]  /*11340*/  VIADD R3, R146, 0x78dde6e4 ;  /* 0x78dde6e492037836 */ /* 0x000fc60000000000 */
[----:B--2---:R-:W-:Y:S01]  /*11350*/  LOP3.LUT R20, R5, R2, R7, 0x96, !PT ;  /* 0x0000000205147212 */ /* 0x004fe200078e9607 */
        /* <DEDUP_REMOVED lines=28> */
[----:B------:R-:W-:-:S07]  /*11520*/  IMAD.MOV.U32 R4, RZ, RZ, RZ ;  /* 0x000000ffff047224 */ /* 0x000fce00078e00ff */
.L_x_22523:
[----:B------:R-:W-:Y:S05]  /*11530*/  BSYNC.RECONVERGENT B0 ;  /* 0x0000000000007941 */ /* 0x000fea0003800200 */
.L_x_22522:
        /* <DEDUP_REMOVED lines=20> */
.L_x_22529:
        /* <DEDUP_REMOVED lines=13> */
.L_x_22531:
[----:B------:R-:W-:Y:S05]  /*11750*/  BSYNC.RECONVERGENT B1 ;  /* 0x0000000000017941 */ /* 0x000fea0003800200 */
.L_x_22530:
        /* <DEDUP_REMOVED lines=50> */
.L_x_22528:
[----:B------:R-:W-:Y:S05]  /*11a80*/  BSYNC.RECONVERGENT B0 ;  /* 0x0000000000007941 */ /* 0x000fea0003800200 */
.L_x_22527:
        /* <DEDUP_REMOVED lines=23> */
.L_x_22534:
        /* <DEDUP_REMOVED lines=13> */
.L_x_22536:
[----:B------:R-:W-:Y:S05]  /*11cd0*/  BSYNC.RECONVERGENT B1 ;  /* 0x0000000000017941 */ /* 0x000fea0003800200 */
.L_x_22535:
[----:B------:R-:W-:Y:S01]  /*11ce0*/  IMAD.WIDE.U32 R4, R126, -0x326172a9, RZ ;  /* 0xcd9e8d577e047825 */ /* 0x000fe200078e00ff */
[----:B------:R-:W-:Y:S02]  /*11cf0*/  LOP3.LUT R14, R11, R3, R147, 0x96, !PT ;  /* 0x000000030b0e7212 */ /* 0x000fe400078e9693 */
[----:B------:R-:W-:Y:S02]  /*11d00*/  MOV R0, R30 ;  /* 0x0000001e00007202 */ /* 0x000fe40000000f00 */
        /* <DEDUP_REMOVED lines=47> */
.L_x_22533:
[----:B------:R-:W-:Y:S05]  /*12000*/  BSYNC.RECONVERGENT B0 ;  /* 0x0000000000007941 */ /* 0x000fea0003800200 */
.L_x_22532:
        /* <DEDUP_REMOVED lines=20> */
.L_x_22539:
        /* <DEDUP_REMOVED lines=13> */
.L_x_22541:
[----:B------:R-:W-:Y:S05]  /*12220*/  BSYNC.RECONVERGENT B1 ;  /* 0x0000000000017941 */ /* 0x000fea0003800200 */
.L_x_22540:
        /* <DEDUP_REMOVED lines=50> */
.L_x_22538:
[----:B------:R-:W-:Y:S05]  /*12550*/  BSYNC.RECONVERGENT B0 ;  /* 0x0000000000007941 */ /* 0x000fea0003800200 */
.L_x_22537:
[----:B------:R-:W-:Y:S01]  /*12560*/  I2FP.F32.U32 R2, R2 ;  /* 0x0000000200027245 */ /* 0x000fe20000201000 */
[----:B------:R-:W-:Y:S01]  /*12570*/  HADD2.F32 R4, -RZ, R68.H1_H1 ;  /* 0x30000044ff047230 */ /* 0x000fe20000004100 */
        /* <DEDUP_REMOVED lines=21> */
.L_x_22544:
        /* <DEDUP_REMOVED lines=13> */
.L_x_22546:
[----:B------:R-:W-:Y:S05]  /*127a0*/  BSYNC.RECONVERGENT B1 ;  /* 0x0000000000017941 */ /* 0x000fea0003800200 */
.L_x_22545:
[----:B------:R-:W-:Y:S01]  /*127b0*/  IMAD.WIDE.U32 R14, R126, -0x326172a9, RZ ;  /* 0xcd9e8d577e0e7825 */ /* 0x000fe200078e00ff */
[----:B------:R-:W-:Y:S02]  /*127c0*/  LOP3.LUT R2, R11, R5, R147, 0x96, !PT ;  /* 0x000000050b027212 */ /* 0x000fe400078e9693 */
[----:B------:R-:W-:Y:S02]  /*127d0*/  MOV R0, R30 ;  /* 0x0000001e00007202 */ /* 0x000fe40000000f00 */
        /* <DEDUP_REMOVED lines=47> */
.L_x_22543:
[----:B------:R-:W-:Y:S05]  /*12ad0*/  BSYNC.RECONVERGENT B0 ;  /* 0x0000000000007941 */ /* 0x000fea0003800200 */
.L_x_22542:
        /* <DEDUP_REMOVED lines=20> */
.L_x_22549:
        /* <DEDUP_REMOVED lines=13> */
.L_x_22551:
[----:B------:R-:W-:Y:S05]  /*12cf0*/  BSYNC.RECONVERGENT B1 ;  /* 0x0000000000017941 */ /* 0x000fea0003800200 */
.L_x_22550:
[----:B------:R-:W-:Y:S01]  /*12d00*/  IMAD.WIDE.U32 R14, R126, -0x326172a9, RZ ;  /* 0xcd9e8d577e0e7825 */ /* 0x000fe200078e00ff */
[----:B------:R-:W-:-:S04]  /*12d10*/  LOP3.LUT R2, R11, R5, R147, 0x96, !PT ;  /* 0x000000050b027212 */ /* 0x000fc800078e9693 */
        /* <DEDUP_REMOVED lines=48> */
.L_x_22548:
[----:B------:R-:W-:Y:S05]  /*13020*/  BSYNC.RECONVERGENT B0 ;  /* 0x0000000000007941 */ /* 0x000fea0003800200 */
.L_x_22547:
        /* <DEDUP_REMOVED lines=23> */
.L_x_22554:
        /* <DEDUP_REMOVED lines=13> */
.L_x_22556:
[----:B------:R-:W-:Y:S05]  /*13270*/  BSYNC.RECONVERGENT B1 ;  /* 0x0000000000017941 */ /* 0x000fea0003800200 */
.L_x_22555:
[----:B--2---:R-:W-:Y:S01]  /*13280*/  IMAD.WIDE.U32 R20, R126, -0x326172a9, RZ ;  /* 0xcd9e8d577e147825 */ /* 0x004fe200078e00ff */
        /* <DEDUP_REMOVED lines=49> */
.L_x_22553:
[----:B------:R-:W-:Y:S05]  /*135a0*/  BSYNC.RECONVERGENT B0 ;  /* 0x0000000000007941 */ /* 0x000fea0003800200 */
.L_x_22552:
        /* <DEDUP_REMOVED lines=20> */
.L_x_22559:
        /* <DEDUP_REMOVED lines=13> */
.L_x_22561:
[----:B------:R-:W-:Y:S05]  /*137c0*/  BSYNC.RECONVERGENT B1 ;  /* 0x0000000000017941 */ /* 0x000fea0003800200 */
.L_x_22560:
        /* <DEDUP_REMOVED lines=50> */
.L_x_22558:
[----:B------:R-:W-:Y:S05]  /*13af0*/  BSYNC.RECONVERGENT B0 ;  /* 0x0000000000007941 */ /* 0x000fea0003800200 */
.L_x_22557:
        /* <DEDUP_REMOVED lines=23> */
.L_x_22564:
        /* <DEDUP_REMOVED lines=13> */
.L_x_22566:
[----:B------:R-:W-:Y:S05]  /*13d40*/  BSYNC.RECONVERGENT B1 ;  /* 0x0000000000017941 */ /* 0x000fea0003800200 */
.L_x_22565:
[----:B--2---:R-:W-:Y:S01]  /*13d50*/  IMAD.WIDE.U32 R20, R126, -0x326172a9, RZ ;  /* 0xcd9e8d577e147825 */ /* 0x004fe200078e00ff */
        /* <DEDUP_REMOVED lines=49> */
.L_x_22563:
[----:B------:R-:W-:Y:S05]  /*14070*/  BSYNC.RECONVERGENT B0 ;  /* 0x0000000000007941 */ /* 0x000fea0003800200 */
.L_x_22562:
        /* <DEDUP_REMOVED lines=18> */
.L_x_22569:
        /* <DEDUP_REMOVED lines=13> */
.L_x_22571:
[----:B------:R-:W-:Y:S05]  /*14270*/  BSYNC.RECONVERGENT B1 ;  /* 0x0000000000017941 */ /* 0x000fea0003800200 */
.L_x_22570:
[----:B--2---:R-:W-:Y:S01]  /*14280*/  IMAD.WIDE.U32 R20, R126, -0x326172a9, RZ ;  /* 0xcd9e8d577e147825 */ /* 0x004fe200078e00ff */
        /* <DEDUP_REMOVED lines=49> */
.L_x_22568:
[----:B------:R-:W-:Y:S05]  /*145a0*/  BSYNC.RECONVERGENT B0 ;  /* 0x0000000000007941 */ /* 0x000fea0003800200 */
.L_x_22567:
        /* <DEDUP_REMOVED lines=23> */
.L_x_22574:
        /* <DEDUP_REMOVED lines=13> */
.L_x_22576:
[----:B------:R-:W-:Y:S05]  /*147f0*/  BSYNC.RECONVERGENT B1 ;  /* 0x0000000000017941 */ /* 0x000fea0003800200 */
.L_x_22575:
        /* <DEDUP_REMOVED lines=50> */
.L_x_22573:
[----:B------:R-:W-:Y:S05]  /*14b20*/  BSYNC.RECONVERGENT B0 ;  /* 0x0000000000007941 */ /* 0x000fea0003800200 */
.L_x_22572:
[----:B------:R-:W-:Y:S01]  /*14b30*/  ISETP.NE.AND P4, PT, R17, 0x1, PT ;  /* 0x000000011100780c */ /* 0x000fe20003f85270 */
[----:B------:R-:W-:Y:S01]  /*14b40*/  HADD2.F32 R18, -RZ, R18.H1_H1 ;  /* 0x30000012ff127230 */ /* 0x000fe20000004100 */
[----:B------:R-:W-:Y:S01]  /*14b50*/  I2FP.F32.U32 R0, R0 ;  /* 0x0000000000007245 */ /* 0x000fe20000201000 */
[----:B------:R-:W-:Y:S01]  /*14b60*/  BSSY.RECONVERGENT B0, `(.L_x_22577) ;  /* 0x000004f000007945 */ /* 0x000fe20003800200 */
[----:B--2---:R-:W-:Y:S02]  /*14b70*/  HFMA2 R20, -RZ, RZ, 0, 1.1920928955078125e-07 ;  /* 0x00000002ff147431 */ /* 0x004fe400000001ff */
        /* <DEDUP_REMOVED lines=13> */
.L_x_22579:
        /* <DEDUP_REMOVED lines=13> */
.L_x_22581:
[----:B------:R-:W-:Y:S05]  /*14d20*/  BSYNC.RECONVERGENT B1 ;  /* 0x0000000000017941 */ /* 0x000fea0003800200 */
.L_x_22580:
        /* <DEDUP_REMOVED lines=50> */
.L_x_22578:
[----:B------:R-:W-:Y:S05]  /*15050*/  BSYNC.RECONVERGENT B0 ;  /* 0x0000000000007941 */ /* 0x000fea0003800200 */
.L_x_22577:
        /* <DEDUP_REMOVED lines=23> */
.L_x_22584:
        /* <DEDUP_REMOVED lines=13> */
.L_x_22586:
[----:B------:R-:W-:Y:S05]  /*152a0*/  BSYNC.RECONVERGENT B1 ;  /* 0x0000000000017941 */ /* 0x000fea0003800200 */
.L_x_22585:
        /* <DEDUP_REMOVED lines=50> */
.L_x_22583:
[----:B------:R-:W-:Y:S05]  /*155d0*/  BSYNC.RECONVERGENT B0 ;  /* 0x0000000000007941 */ /* 0x000fea0003800200 */
.L_x_22582:
        /* <DEDUP_REMOVED lines=18> */
.L_x_22589:
        /* <DEDUP_REMOVED lines=13> */
.L_x_22591:
[----:B------:R-:W-:Y:S05]  /*157d0*/  BSYNC.RECONVERGENT B1 ;  /* 0x0000000000017941 */ /* 0x000fea0003800200 */
.L_x_22590:
        /* <DEDUP_REMOVED lines=50> */
.L_x_22588:
[----:B------:R-:W-:Y:S05]  /*15b00*/  BSYNC.RECONVERGENT B0 ;  /* 0x0000000000007941 */ /* 0x000fea0003800200 */
.L_x_22587:
        /* <DEDUP_REMOVED lines=23> */
.L_x_22594:
        /* <DEDUP_REMOVED lines=13> */
.L_x_22596:
[----:B------:R-:W-:Y:S05]  /*15d50*/  BSYNC.RECONVERGENT B1 ;  /* 0x0000000000017941 */ /* 0x000fea0003800200 */
.L_x_22595:
        /* <DEDUP_REMOVED lines=50> */
.L_x_22593:
[----:B------:R-:W-:Y:S05]  /*16080*/  BSYNC.RECONVERGENT B0 ;  /* 0x0000000000007941 */ /* 0x000fea0003800200 */
.L_x_22592:
        /* <DEDUP_REMOVED lines=18> */
.L_x_22599:
        /* <DEDUP_REMOVED lines=15> */
.L_x_22601:
[----:B------:R-:W-:Y:S05]  /*162a0*/  BSYNC.RECONVERGENT B1 ;  /* 0x0000000000017941 */ /* 0x000fea0003800200 */
.L_x_22600:
        /* <DEDUP_REMOVED lines=50> */
.L_x_22598:
[----:B------:R-:W-:Y:S05]  /*165d0*/  BSYNC.RECONVERGENT B0 ;  /* 0x0000000000007941 */ /* 0x000fea0003800200 */
.L_x_22597:
        /* <DEDUP_REMOVED lines=12> */
.L_x_22521:
        /* <DEDUP_REMOVED lines=16> */
.L_x_22605:
        /* <DEDUP_REMOVED lines=13> */
.L_x_22607:
[----:B------:R-:W-:Y:S05]  /*16870*/  BSYNC.RECONVERGENT B1 ;  /* 0x0000000000017941 */ /* 0x000fea0003800200 */
.L_x_22606:
        /* <DEDUP_REMOVED lines=49> */
.L_x_22604:
[----:B------:R-:W-:Y:S05]  /*16b90*/  BSYNC.RECONVERGENT B0 ;  /* 0x0000000000007941 */ /* 0x000fea0003800200 */
.L_x_22603:
[----:B------:R-:W-:Y:S01]  /*16ba0*/  I2FP.F32.U32 R20, R20 ;  /* 0x0000001400147245 */ /* 0x000fe20000201000 */
[----:B------:R-:W-:Y:S01]  /*16bb0*/  BSSY.RECONVERGENT B0, `(.L_x_22608) ;  /* 0x0000052000007945 */ /* 0x000fe20003800200 */
[----:B------:R-:W-:Y:S01]  /*16bc0*/  ISETP.NE.AND P2, PT, R22, 0x1, PT ;  /* 0x000000011600780c */ /* 0x000fe20003f45270 */
[----:B------:R-:W-:Y:S01]  /*16bd0*/  IMAD.MOV.U32 R23, RZ, RZ, 0x2 ;  /* 0x00000002ff177424 */ /* 0x000fe200078e00ff */
[----:B------:R-:W-:Y:S01]  /*16be0*/  LOP3.LUT R9, R9, 0xffffffef, RZ, 0xc0, !PT ;  /* 0xffffffef09097812 */ /* 0x000fe200078ec0ff */
[----:B------:R-:W-:Y:S01]  /*16bf0*/  FFMA.FTZ R21, R20, R139, 1.1641532182693481445e-10 ;  /* 0x2f00000014157423 */ /* 0x000fe2000001008b */
[----:B-----5:R-:W-:-:S04]  /*16c00*/  HADD2.F32 R20, -RZ, R16.H0_H0 ;  /* 0x20000010ff147230 */ /* 0x020fc80000004100 */
        /* <DEDUP_REMOVED lines=12> */
.L_x_22610:
        /* <DEDUP_REMOVED lines=13> */
.L_x_22612:
[----:B------:R-:W-:Y:S05]  /*16da0*/  BSYNC.RECONVERGENT B1 ;  /* 0x0000000000017941 */ /* 0x000fea0003800200 */
.L_x_22611:
        /* <DEDUP_REMOVED lines=50> */
.L_x_22609:
[----:B------:R-:W-:Y:S05]  /*170d0*/  BSYNC.RECONVERGENT B0 ;  /* 0x0000000000007941 */ /* 0x000fea0003800200 */
.L_x_22608:
        /* <DEDUP_REMOVED lines=19> */
.L_x_22615:
        /* <DEDUP_REMOVED lines=13> */
.L_x_22617:
[----:B------:R-:W-:Y:S05]  /*172e0*/  BSYNC.RECONVERGENT B1 ;  /* 0x0000000000017941 */ /* 0x000fea0003800200 */
.L_x_22616:
        /* <DEDUP_REMOVED lines=50> */
.L_x_22614:
[----:B------:R-:W-:Y:S05]  /*17610*/  BSYNC.RECONVERGENT B0 ;  /* 0x0000000000007941 */ /* 0x000fea0003800200 */
.L_x_22613:
        /* <DEDUP_REMOVED lines=19> */
.L_x_22620:
        /* <DEDUP_REMOVED lines=13> */
.L_x_22622:
[----:B------:R-:W-:Y:S05]  /*17820*/  BSYNC.RECONVERGENT B1 ;  /* 0x0000000000017941 */ /* 0x000fea0003800200 */
.L_x_22621:
        /* <DEDUP_REMOVED lines=50> */
.L_x_22619:
[----:B------:R-:W-:Y:S05]  /*17b50*/  BSYNC.RECONVERGENT B0 ;  /* 0x0000000000007941 */ /* 0x000fea0003800200 */
.L_x_22618:
[----:B------:R-:W-:Y:S01]  /*17b60*/  I2FP.F32.U32 R22, R21 ;  /* 0x0000001500167245 */ /* 0x000fe20000201000 */
[----:B------:R-:W-:Y:S01]  /*17b70*/  BSSY.RECONVERGENT B0, `(.L_x_22623) ;  /* 0x0000052000007945 */ /* 0x000fe20003800200 */
[----:B------:R-:W-:Y:S01]  /*17b80*/  ISETP.NE.AND P2, PT, R23, 0x1, PT ;  /* 0x000000011700780c */ /* 0x000fe20003f45270 */
[----:B------:R-:W-:Y:S01]  /*17b90*/  HADD2.F32 R34, -RZ, R17.H1_H1 ;  /* 0x30000011ff227230 */ /* 0x000fe20000004100 */
[----:B------:R-:W-:Y:S01]  /*17ba0*/  LOP3.LUT R9, R9, 0xfffffffd, RZ, 0xc0, !PT ;  /* 0xfffffffd09097812 */ /* 0x000fe200078ec0ff */
[----:B------:R-:W-:Y:S01]  /*17bb0*/  FFMA.FTZ R21, R22, R139, 1.1641532182693481445e-10 ;  /* 0x2f00000016157423 */ /* 0x000fe2000001008b */
[----:B------:R-:W-:-:S04]  /*17bc0*/  MOV R17, R12 ;  /* 0x0000000c00117202 */ /* 0x000fc80000000f00 */
        /* <DEDUP_REMOVED lines=12> */
.L_x_22625:
        /* <DEDUP_REMOVED lines=13> */
.L_x_22627:
[----:B------:R-:W-:Y:S05]  /*17d60*/  BSYNC.RECONVERGENT B1 ;  /* 0x0000000000017941 */ /* 0x000fea0003800200 */
.L_x_22626:
        /* <DEDUP_REMOVED lines=50> */
.L_x_22624:
[----:B------:R-:W-:Y:S05]  /*18090*/  BSYNC.RECONVERGENT B0 ;  /* 0x0000000000007941 */ /* 0x000fea0003800200 */
.L_x_22623:
        /* <DEDUP_REMOVED lines=17> */
.L_x_22630:
        /* <DEDUP_REMOVED lines=13> */
.L_x_22632:
[----:B------:R-:W-:Y:S05]  /*18280*/  BSYNC.RECONVERGENT B1 ;  /* 0x0000000000017941 */ /* 0x000fea0003800200 */
.L_x_22631:
        /* <DEDUP_REMOVED lines=50> */
.L_x_22629:
[----:B------:R-:W-:Y:S05]  /*185b0*/  BSYNC.RECONVERGENT B0 ;  /* 0x0000000000007941 */ /* 0x000fea0003800200 */
.L_x_22628:
[----:B------:R-:W-:Y:S01]  /*185c0*/  ISETP.NE.AND P4, PT, R23, 0x1, PT ;  /* 0x000000011700780c */ /* 0x000fe20003f85270 */
[----:B------:R-:W-:Y:S01]  /*185d0*/  BSSY.RECONVERGENT B0, `(.L_x_22633) ;  /* 0x0000050000007945 */ /* 0x000fe20003800200 */
[----:B------:R-:W-:Y:S01]  /*185e0*/  I2FP.F32.U32 R22, R17 ;  /* 0x0000001100167245 */ /* 0x000fe20000201000 */
[----:B------:R-:W-:Y:S01]  /*185f0*/  HADD2.F32 R36, -RZ, R18.H1_H1 ;  /* 0x30000012ff247230 */ /* 0x000fe20000004100 */
        /* <DEDUP_REMOVED lines=13> */
.L_x_22635:
        /* <DEDUP_REMOVED lines=13> */
.L_x_22637:
[----:B------:R-:W-:Y:S05]  /*187a0*/  BSYNC.RECONVERGENT B1 ;  /* 0x0000000000017941 */ /* 0x000fea0003800200 */
.L_x_22636:
        /* <DEDUP_REMOVED lines=50> */
.L_x_22634:
[----:B------:R-:W-:Y:S05]  /*18ad0*/  BSYNC.RECONVERGENT B0 ;  /* 0x0000000000007941 */ /* 0x000fea0003800200 */
.L_x_22633:
        /* <DEDUP_REMOVED lines=17> */
.L_x_22640:
        /* <DEDUP_REMOVED lines=13> */
.L_x_22642:
[----:B------:R-:W-:Y:S05]  /*18cc0*/  BSYNC.RECONVERGENT B1 ;  /* 0x0000000000017941 */ /* 0x000fea0003800200 */
.L_x_22641:
        /* <DEDUP_REMOVED lines=50> */
.L_x_22639:
[----:B------:R-:W-:Y:S05]  /*18ff0*/  BSYNC.RECONVERGENT B0 ;  /* 0x0000000000007941 */ /* 0x000fea0003800200 */
.L_x_22638:
[----:B------:R-:W-:Y:S01]  /*19000*/  P2R R23, PR, RZ, 0x2 ;  /* 0x00000002ff177803 */ /* 0x000fe20000000000 */
[----:B------:R-:W-:Y:S01]  /*19010*/  FMUL.FTZ R20, R20, R141 ;  /* 0x0000008d14147220 */ /* 0x000fe20000410000 */
        /* <DEDUP_REMOVED lines=35> */
.L_x_22602:
        /* <DEDUP_REMOVED lines=48> */
.L_x_22643:
        /* <DEDUP_REMOVED lines=21> */
.L_x_22647:
        /* <DEDUP_REMOVED lines=13> */
.L_x_22649:
[----:B------:R-:W-:Y:S05]  /*19770*/  BSYNC.RECONVERGENT B1 ;  /* 0x0000000000017941 */ /* 0x000fea0003800200 */
.L_x_22648:
        /* <DEDUP_REMOVED lines=47> */
[----:B------:R-:W-:Y:S01]  /*19a70*/  LOP3.LUT R14, R133, R14, R5, 0x96, !PT ;  /* 0x0000000e850e7212 */ /* 0x000fe200078e9605 */
[----:B------:R-:W-:Y:S01]  /*19a80*/  IMAD.MOV.U32 R144, RZ, RZ, R2 ;  /* 0x000000ffff907224 */ /* 0x000fe200078e0002 */
[----:B------:R-:W-:-:S07]  /*19a90*/  LOP3.LUT R15, R131, R6, R3, 0x96, !PT ;  /* 0x00000006830f7212 */ /* 0x000fce00078e9603 */
.L_x_22646:
[----:B------:R-:W-:Y:S05]  /*19aa0*/  BSYNC.RECONVERGENT B0 ;  /* 0x0000000000007941 */ /* 0x000fea0003800200 */
.L_x_22645:
[----:B------:R-:W-:Y:S01]  /*19ab0*/  I2FP.F32.U32 R0, R0 ;  /* 0x0000000000007245 */ /* 0x000fe20000201000 */
[----:B------:R-:W-:Y:S01]  /*19ac0*/  BSSY.RECONVERGENT B0, `(.L_x_22650) ;  /* 0x0000053000007945 */ /* 0x000fe20003800200 */
[----:B------:R-:W-:Y:S01]  /*19ad0*/  ISETP.NE.AND P2, PT, R4, 0x1, PT ;  /* 0x000000010400780c */ /* 0x000fe20003f45270 */
[----:B------:R-:W-:Y:S01]  /*19ae0*/  IMAD.MOV.U32 R5, RZ, RZ, 0x2 ;  /* 0x00000002ff057424 */ /* 0x000fe200078e00ff */
        /* <DEDUP_REMOVED lines=16> */
.L_x_22652:
        /* <DEDUP_REMOVED lines=13> */
.L_x_22654:
[----:B------:R-:W-:Y:S05]  /*19cc0*/  BSYNC.RECONVERGENT B1 ;  /* 0x0000000000017941 */ /* 0x000fea0003800200 */
.L_x_22653:
        /* <DEDUP_REMOVED lines=50> */
.L_x_22651:
[----:B------:R-:W-:Y:S05]  /*19ff0*/  BSYNC.RECONVERGENT B0 ;  /* 0x0000000000007941 */ /* 0x000fea0003800200 */
.L_x_22650:
        /* <DEDUP_REMOVED lines=23> */
.L_x_22657:
        /* <DEDUP_REMOVED lines=13> */
.L_x_22659:
[----:B------:R-:W-:Y:S05]  /*1a240*/  BSYNC.RECONVERGENT B1 ;  /* 0x0000000000017941 */ /* 0x000fea0003800200 */
.L_x_22658:
        /* <DEDUP_REMOVED lines=50> */
.L_x_22656:
[----:B------:R-:W-:Y:S05]  /*1a570*/  BSYNC.RECONVERGENT B0 ;  /* 0x0000000000007941 */ /* 0x000fea0003800200 */
.L_x_22655:
        /* <DEDUP_REMOVED lines=20> */
.L_x_22662:
        /* <DEDUP_REMOVED lines=13> */
.L_x_22664:
[----:B------:R-:W-:Y:S05]  /*1a790*/  BSYNC.RECONVERGENT B1 ;  /* 0x0000000000017941 */ /* 0x000fea0003800200 */
.L_x_22663:
        /* <DEDUP_REMOVED lines=50> */
.L_x_22661:
[----:B------:R-:W-:Y:S05]  /*1aac0*/  BSYNC.RECONVERGENT B0 ;  /* 0x0000000000007941 */ /* 0x000fea0003800200 */
.L_x_22660:
        /* <DEDUP_REMOVED lines=23> */
.L_x_22667:
        /* <DEDUP_REMOVED lines=13> */
.L_x_22669:
[----:B------:R-:W-:Y:S05]  /*1ad10*/  BSYNC.RECONVERGENT B1 ;  /* 0x0000000000017941 */ /* 0x000fea0003800200 */
.L_x_22668:
        /* <DEDUP_REMOVED lines=50> */
.L_x_22666:
[----:B------:R-:W-:Y:S05]  /*1b040*/  BSYNC.RECONVERGENT B0 ;  /* 0x0000000000007941 */ /* 0x000fea0003800200 */
.L_x_22665:
        /* <DEDUP_REMOVED lines=20> */
.L_x_22672:
        /* <DEDUP_REMOVED lines=13> */
.L_x_22674:
[----:B------:R-:W-:Y:S05]  /*1b260*/  BSYNC.RECONVERGENT B1 ;  /* 0x0000000000017941 */ /* 0x000fea0003800200 */
.L_x_22673:
        /* <DEDUP_REMOVED lines=50> */
.L_x_22671:
[----:B------:R-:W-:Y:S05]  /*1b590*/  BSYNC.RECONVERGENT B0 ;  /* 0x0000000000007941 */ /* 0x000fea0003800200 */
.L_x_22670:
        /* <DEDUP_REMOVED lines=23> */
.L_x_22677:
        /* <DEDUP_REMOVED lines=13> */
.L_x_22679:
[----:B------:R-:W-:Y:S05]  /*1b7e0*/  BSYNC.RECONVERGENT B1 ;  /* 0x0000000000017941 */ /* 0x000fea0003800200 */
.L_x_22678:
        /* <DEDUP_REMOVED lines=48> */
[----:B------:R-:W-:Y:S02]  /*1baf0*/  LOP3.LUT R14, R133, R14, R21, 0x96, !PT ;  /* 0x0000000e850e7212 */ /* 0x000fe400078e9615 */
[----:B------:R-:W-:-:S07]  /*1bb00*/  MOV R12, R20 ;  /* 0x00000014000c7202 */ /* 0x000fce0000000f00 */
.L_x_22676:
[----:B------:R-:W-:Y:S05]  /*1bb10*/  BSYNC.RECONVERGENT B0 ;  /* 0x0000000000007941 */ /* 0x000fea0003800200 */
.L_x_22675:
        /* <DEDUP_REMOVED lines=20> */
.L_x_22682:
        /* <DEDUP_REMOVED lines=13> */
.L_x_22684:
[----:B------:R-:W-:Y:S05]  /*1bd30*/  BSYNC.RECONVERGENT B1 ;  /* 0x0000000000017941 */ /* 0x000fea0003800200 */
.L_x_22683:
        /* <DEDUP_REMOVED lines=50> */
.L_x_22681:
[----:B------:R-:W-:Y:S05]  /*1c060*/  BSYNC.RECONVERGENT B0 ;  /* 0x0000000000007941 */ /* 0x000fea0003800200 */
.L_x_22680:
[----:B------:R-:W-:Y:S01]  /*1c070*/  I2FP.F32.U32 R2, R3 ;  /* 0x0000000300027245 */ /* 0x000fe20000201000 */
[----:B------:R-:W-:Y:S01]  /*1c080*/  HADD2.F32 R4, -RZ, R69.H1_H1 ;  /* 0x30000045ff047230 */ /* 0x000fe20000004100 */
[----:B------:R-:W-:Y:S01]  /*1c090*/  FSEL R0, R0, RZ, P4 ;  /* 0x000000ff00007208 */ /* 0x000fe20002000000 */
[----:B------:R-:W-:Y:S02]  /*1c0a0*/  BSSY.RECONVERGENT B0, `(.L_x_22685) ;  /* 0x0000054000007945 */ /* 0x000fe40003800200 */
[----:B------:R-:W-:Y:S01]  /*1c0b0*/  FFMA.FTZ R3, R2, R139, 1.1641532182693481445e-10 ;  /* 0x2f00000002037423 */ /* 0x000fe2000001008b */
[----:B------:R-:W-:Y:S01]  /*1c0c0*/  FMUL.FTZ R4, R4, R141 ;  /* 0x0000008d04047220 */ /* 0x000fe20000410000 */
[----:B------:R-:W-:-:S03]  /*1c0d0*/  HFMA2 R2, -RZ, RZ, 0, 1.1920928955078125e-07 ;  /* 0x00000002ff027431 */ /* 0x000fc600000001ff */
        /* <DEDUP_REMOVED lines=16> */
.L_x_22687:
        /* <DEDUP_REMOVED lines=13> */
.L_x_22689:
[----:B------:R-:W-:Y:S05]  /*1c2b0*/  BSYNC.RECONVERGENT B1 ;  /* 0x0000000000017941 */ /* 0x000fea0003800200 */
.L_x_22688:
        /* <DEDUP_REMOVED lines=50> */
.L_x_22686:
[----:B------:R-:W-:Y:S05]  /*1c5e0*/  BSYNC.RECONVERGENT B0 ;  /* 0x0000000000007941 */ /* 0x000fea0003800200 */
.L_x_22685:
        /* <DEDUP_REMOVED lines=18> */
.L_x_22692:
        /* <DEDUP_REMOVED lines=13> */
.L_x_22694:
[----:B------:R-:W-:Y:S05]  /*1c7e0*/  BSYNC.RECONVERGENT B1 ;  /* 0x0000000000017941 */ /* 0x000fea0003800200 */
.L_x_22693:
        /* <DEDUP_REMOVED lines=50> */
.L_x_22691:
[----:B------:R-:W-:Y:S05]  /*1cb10*/  BSYNC.RECONVERGENT B0 ;  /* 0x0000000000007941 */ /* 0x000fea0003800200 */
.L_x_22690:
[----:B------:R-:W-:Y:S01]  /*1cb20*/  I2FP.F32.U32 R2, R3 ;  /* 0x0000000300027245 */ /* 0x000fe20000201000 */
[----:B------:R-:W-:Y:S01]  /*1cb30*/  HADD2.F32 R4, -RZ, R70.H0_H0 ;  /* 0x20000046ff047230 */ /* 0x000fe20000004100 */
[----:B------:R-:W-:Y:S03]  /*1cb40*/  BSSY.RECONVERGENT B0, `(.L_x_22695) ;  /* 0x0000055000007945 */ /* 0x000fe60003800200 */
[----:B------:R-:W-:Y:S01]  /*1cb50*/  FFMA.FTZ R3, R2, R139, 1.1641532182693481445e-10 ;  /* 0x2f00000002037423 */ /* 0x000fe2000001008b */
[----:B------:R-:W-:Y:S01]  /*1cb60*/  FMUL.FTZ R4, R4, R141 ;  /* 0x0000008d04047220 */ /* 0x000fe20000410000 */
[----:B------:R-:W-:-:S03]  /*1cb70*/  HFMA2 R2, -RZ, RZ, 0, 1.1920928955078125e-07 ;  /* 0x00000002ff027431 */ /* 0x000fc600000001ff */
[----:B------:R-:W-:Y:S02]  /*1cb80*/  FSETP.GTU.FTZ.AND P3, PT, R3, R140, PT ;  /* 0x0000008c0300720b */ /* 0x000fe40003f7c000 */
[----:B------:R-:W-:Y:S01]  /*1cb90*/  FSEL R3, R0, RZ, P2 ;  /* 0x000000ff00037208 */ /* 0x000fe20001000000 */
[----:B------:R-:W-:Y:S01]  /*1cba0*/  IMAD.MOV.U32 R0, RZ, RZ, R12 ;  /* 0x000000ffff007224 */ /* 0x000fe200078e000c */
[----:B--2---:R-:W-:Y:S02]  /*1cbb0*/  FSEL R28, R4, RZ, !P3 ;  /* 0x000000ff041c7208 */ /* 0x004fe40005800000 */
        /* <DEDUP_REMOVED lines=13> */
.L_x_22697:
        /* <DEDUP_REMOVED lines=13> */
.L_x_22699:
[----:B------:R-:W-:Y:S05]  /*1cd60*/  BSYNC.RECONVERGENT B1 ;  /* 0x0000000000017941 */ /* 0x000fea0003800200 */
.L_x_22698:
        /* <DEDUP_REMOVED lines=50> */
.L_x_22696:
[----:B------:R-:W-:Y:S05]  /*1d090*/  BSYNC.RECONVERGENT B0 ;  /* 0x0000000000007941 */ /* 0x000fea0003800200 */
.L_x_22695:
        /* <DEDUP_REMOVED lines=18> */
.L_x_22702:
        /* <DEDUP_REMOVED lines=13> */
.L_x_22704:
[----:B------:R-:W-:Y:S05]  /*1d290*/  BSYNC.RECONVERGENT B1 ;  /* 0x0000000000017941 */ /* 0x000fea0003800200 */
.L_x_22703:
        /* <DEDUP_REMOVED lines=50> */
.L_x_22701:
[----:B------:R-:W-:Y:S05]  /*1d5c0*/  BSYNC.RECONVERGENT B0 ;  /* 0x0000000000007941 */ /* 0x000fea0003800200 */
.L_x_22700:
        /* <DEDUP_REMOVED lines=23> */
.L_x_22707:
        /* <DEDUP_REMOVED lines=13> */
.L_x_22709:
[----:B------:R-:W-:Y:S05]  /*1d810*/  BSYNC.RECONVERGENT B1 ;  /* 0x0000000000017941 */ /* 0x000fea0003800200 */
.L_x_22708:
        /* <DEDUP_REMOVED lines=50> */
.L_x_22706:
[----:B------:R-:W-:Y:S05]  /*1db40*/  BSYNC.RECONVERGENT B0 ;  /* 0x0000000000007941 */ /* 0x000fea0003800200 */
.L_x_22705:
        /* <DEDUP_REMOVED lines=18> */
.L_x_22712:
        /* <DEDUP_REMOVED lines=13> */
.L_x_22714:
[----:B------:R-:W-:Y:S05]  /*1dd40*/  BSYNC.RECONVERGENT B1 ;  /* 0x0000000000017941 */ /* 0x000fea0003800200 */
.L_x_22713:
        /* <DEDUP_REMOVED lines=50> */
.L_x_22711:
[----:B------:R-:W-:Y:S05]  /*1e070*/  BSYNC.RECONVERGENT B0 ;  /* 0x0000000000007941 */ /* 0x000fea0003800200 */
.L_x_22710:
        /* <DEDUP_REMOVED lines=23> */
.L_x_22717:
        /* <DEDUP_REMOVED lines=13> */
.L_x_22719:
[----:B------:R-:W-:Y:S05]  /*1e2c0*/  BSYNC.RECONVERGENT B1 ;  /* 0x0000000000017941 */ /* 0x000fea0003800200 */
.L_x_22718:
        /* <DEDUP_REMOVED lines=48> */
[----:B------:R-:W-:Y:S02]  /*1e5d0*/  LOP3.LUT R15, R131, R20, R17, 0x96, !PT ;  /* 0x00000014830f7212 */ /* 0x000fe400078e9611 */
[----:B------:R-:W-:-:S07]  /*1e5e0*/  MOV R144, R16 ;  /* 0x0000001000907202 */ /* 0x000fce0000000f00 */
.L_x_22716:
[----:B------:R-:W-:Y:S05]  /*1e5f0*/  BSYNC.RECONVERGENT B0 ;  /* 0x0000000000007941 */ /* 0x000fea0003800200 */
.L_x_22715:
        /* <DEDUP_REMOVED lines=18> */
.L_x_22722:
        /* <DEDUP_REMOVED lines=15> */
.L_x_22724:
[----:B------:R-:W-:Y:S05]  /*1e810*/  BSYNC.RECONVERGENT B1 ;  /* 0x0000000000017941 */ /* 0x000fea0003800200 */
.L_x_22723:
        /* <DEDUP_REMOVED lines=50> */
.L_x_22721:
[----:B------:R-:W-:Y:S05]  /*1eb40*/  BSYNC.RECONVERGENT B0 ;  /* 0x0000000000007941 */ /* 0x000fea0003800200 */
.L_x_22720:
        /* <DEDUP_REMOVED lines=12> */
.L_x_22644:
        /* <DEDUP_REMOVED lines=16> */
.L_x_22728:
        /* <DEDUP_REMOVED lines=13> */
.L_x_22730:
[----:B------:R-:W-:Y:S05]  /*1ede0*/  BSYNC.RECONVERGENT B1 ;  /* 0x0000000000017941 */ /* 0x000fea0003800200 */
.L_x_22729:
[----:B------:R-:W-:Y:S01]  /*1edf0*/  IMAD.WIDE.U32 R14, R126, -0x326172a9, RZ ;  /* 0xcd9e8d577e0e7825 */ /* 0x000fe200078e00ff */
[----:B------:R-:W-:-:S04]  /*1ee00*/  LOP3.LUT R20, R11, R23, R147, 0x96, !PT ;  /* 0x000000170b147212 */ /* 0x000fc800078e9693 */
        /* <DEDUP_REMOVED lines=48> */
.L_x_22727:
[----:B------:R-:W-:Y:S05]  /*1f110*/  BSYNC.RECONVERGENT B0 ;  /* 0x0000000000007941 */ /* 0x000fea0003800200 */
.L_x_22726:
[----:B------:R-:W-:Y:S01]  /*1f120*/  I2FP.F32.U32 R20, R20 ;  /* 0x0000001400147245 */ /* 0x000fe20000201000 */
[----:B------:R-:W-:Y:S01]  /*1f130*/  BSSY.RECONVERGENT B0, `(.L_x_22731) ;  /* 0x0000052000007945 */ /* 0x000fe20003800200 */
[----:B------:R-:W-:Y:S01]  /*1f140*/  ISETP.NE.AND P2, PT, R22, 0x1, PT ;  /* 0x000000011600780c */ /* 0x000fe20003f45270 */
[----:B--2--5:R-:W-:Y:S01]  /*1f150*/  HADD2.F32 R24, -RZ, R16.H0_H0 ;  /* 0x20000010ff187230 */ /* 0x024fe20000004100 */
        /* <DEDUP_REMOVED lines=15> */
.L_x_22733:
        /* <DEDUP_REMOVED lines=13> */
.L_x_22735:
[----:B------:R-:W-:Y:S05]  /*1f320*/  BSYNC.RECONVERGENT B1 ;  /* 0x0000000000017941 */ /* 0x000fea0003800200 */
.L_x_22734:
        /* <DEDUP_REMOVED lines=50> */
.L_x_22732:
[----:B------:R-:W-:Y:S05]  /*1f650*/  BSYNC.RECONVERGENT B0 ;  /* 0x0000000000007941 */ /* 0x000fea0003800200 */
.L_x_22731:
        /* <DEDUP_REMOVED lines=19> */
.L_x_22738:
        /* <DEDUP_REMOVED lines=13> */
.L_x_22740:
[----:B------:R-:W-:Y:S05]  /*1f860*/  BSYNC.RECONVERGENT B1 ;  /* 0x0000000000017941 */ /* 0x000fea0003800200 */
.L_x_22739:
        /* <DEDUP_REMOVED lines=50> */
.L_x_22737:
[----:B------:R-:W-:Y:S05]  /*1fb90*/  BSYNC.RECONVERGENT B0 ;  /* 0x0000000000007941 */ /* 0x000fea0003800200 */
.L_x_22736:
        /* <DEDUP_REMOVED lines=19> */
.L_x_22743:
        /* <DEDUP_REMOVED lines=13> */
.L_x_22745:
[----:B------:R-:W-:Y:S05]  /*1fda0*/  BSYNC.RECONVERGENT B1 ;  /* 0x0000000000017941 */ /* 0x000fea0003800200 */
.L_x_22744:
        /* <DEDUP_REMOVED lines=50> */
.L_x_22742:
[----:B------:R-:W-:Y:S05]  /*200d0*/  BSYNC.RECONVERGENT B0 ;  /* 0x0000000000007941 */ /* 0x000fea0003800200 */
.L_x_22741:
        /* <DEDUP_REMOVED lines=19> */
.L_x_22748:
        /* <DEDUP_REMOVED lines=13> */
.L_x_22750:
[----:B------:R-:W-:Y:S05]  /*202e0*/  BSYNC.RECONVERGENT B1 ;  /* 0x0000000000017941 */ /* 0x000fea0003800200 */
.L_x_22749:
        /* <DEDUP_REMOVED lines=50> */
.L_x_22747:
[----:B------:R-:W-:Y:S05]  /*20610*/  BSYNC.RECONVERGENT B0 ;  /* 0x0000000000007941 */ /* 0x000fea0003800200 */
.L_x_22746:
        /* <DEDUP_REMOVED lines=17> */
.L_x_22753:
        /* <DEDUP_REMOVED lines=13> */
.L_x_22755:
[----:B------:R-:W-:Y:S05]  /*20800*/  BSYNC.RECONVERGENT B1 ;  /* 0x0000000000017941 */ /* 0x000fea0003800200 */
.L_x_22754:
        /* <DEDUP_REMOVED lines=50> */
.L_x_22752:
[----:B------:R-:W-:Y:S05]  /*20b30*/  BSYNC.RECONVERGENT B0 ;  /* 0x0000000000007941 */ /* 0x000fea0003800200 */
.L_x_22751:
[----:B------:R-:W-:Y:S01]  /*20b40*/  ISETP.NE.AND P4, PT, R21, 0x1, PT ;  /* 0x000000011500780c */ /* 0x000fe20003f85270 */
[----:B------:R-:W-:Y:S01]  /*20b50*/  BSSY.RECONVERGENT B0, `(.L_x_22756) ;  /* 0x0000050000007945 */ /* 0x000fe20003800200 */
[----:B------:R-:W-:Y:S01]  /*20b60*/  I2FP.F32.U32 R16, R17 ;  /* 0x0000001100107245 */ /* 0x000fe20000201000 */
[----:B------:R-:W-:Y:S01]  /*20b70*/  HADD2.F32 R34, -RZ, R18.H1_H1 ;  /* 0x30000012ff227230 */ /* 0x000fe20000004100 */
        /* <DEDUP_REMOVED lines=13> */
.L_x_22758:
        /* <DEDUP_REMOVED lines=13> */
.L_x_22760:
[----:B------:R-:W-:Y:S05]  /*20d20*/  BSYNC.RECONVERGENT B1 ;  /* 0x0000000000017941 */ /* 0x000fea0003800200 */
.L_x_22759:
        /* <DEDUP_REMOVED lines=50> */
.L_x_22757:
[----:B------:R-:W-:Y:S05]  /*21050*/  BSYNC.RECONVERGENT B0 ;  /* 0x0000000000007941 */ /* 0x000fea0003800200 */
.L_x_22756:
        /* <DEDUP_REMOVED lines=17> */
.L_x_22763:
        /* <DEDUP_REMOVED lines=13> */
.L_x_22765:
[----:B------:R-:W-:Y:S05]  /*21240*/  BSYNC.RECONVERGENT B1 ;  /* 0x0000000000017941 */ /* 0x000fea0003800200 */
.L_x_22764:
        /* <DEDUP_REMOVED lines=50> */
.L_x_22762:
[----:B------:R-:W-:Y:S05]  /*21570*/  BSYNC.RECONVERGENT B0 ;  /* 0x0000000000007941 */ /* 0x000fea0003800200 */
.L_x_22761:
[----:B------:R-:W-:Y:S01]  /*21580*/  P2R R21, PR, RZ, 0x2 ;  /* 0x00000002ff157803 */ /* 0x000fe20000000000 */
[-C--:B------:R-:W-:Y:S01]  /*21590*/  FMUL.FTZ R24, R24, R141.reuse ;  /* 0x0000008d18187220 */ /* 0x080fe20000410000 */
[----:B------:R-:W-:Y:S01]  /*215a0*/  I2FP.F32.U32 R20, R20 ;  /* 0x0000001400147245 */ /* 0x000fe20000201000 */
[-C--:B------:R-:W-:Y:S01]  /*215b0*/  FMUL.FTZ R34, R34, R141.reuse ;  /* 0x0000008d22227220 */ /* 0x080fe20000410000 */
[C---:B------:R-:W-:Y:S01]  /*215c0*/  LOP3.LUT P1, RZ, R9.reuse, 0x10, RZ, 0xc0, !PT ;  /* 0x0000001009ff7812 */ /* 0x040fe2000782c0ff */
[----:B------:R-:W-:Y:S02]  /*215d0*/  HADD2.F32 R22, -RZ, R19.H1_H1 ;  /* 0x30000013ff167230 */ /* 0x000fe40000004100 */
        /* <DEDUP_REMOVED lines=10> */
[----:B------:R-:W-:Y:S01]  /*21680*/  FSEL R29, R34, RZ, P3 ;  /* 0x000000ff221d7208 */ /* 0x000fe20001800000 */
[----:B------:R-:W-:Y:S01]  /*21690*/  FMUL.FTZ R22, R22, R141 ;  /* 0x0000008d16167220 */ /* 0x000fe20000410000 */
[----:B------:R-:W-:-:S02]  /*216a0*/  LOP3.LUT P0, RZ, R9, 0x8, RZ, 0xc0, !PT ;  /* 0x0000000809ff7812 */ /* 0x000fc4000780c0ff */
[----:B------:R-:W-:Y:S02]  /*216b0*/  FSEL R34, R26, RZ, P5 ;  /* 0x000000ff1a227208 */ /* 0x000fe40002800000 */
[----:B------:R-:W-:Y:S02]  /*216c0*/  LOP3.LUT P6, RZ, R9, 0x2, RZ, 0xc0, !PT ;  /* 0x0000000209ff7812 */ /* 0x000fe400078cc0ff */
[----:B------:R-:W-:Y:S01]  /*216d0*/  FSETP.GTU.FTZ.AND P5, PT, R17, R140, PT ;  /* 0x0000008c1100720b */ /* 0x000fe20003fbc000 */
        /* <DEDUP_REMOVED lines=15> */
.L_x_22725:
        /* <DEDUP_REMOVED lines=48> */
.L_x_22766:
        /* <DEDUP_REMOVED lines=21> */
.L_x_22770:
        /* <DEDUP_REMOVED lines=13> */
.L_x_22772:
[----:B------:R-:W-:Y:S05]  /*21cf0*/  BSYNC.RECONVERGENT B1 ;  /* 0x0000000000017941 */ /* 0x000fea0003800200 */
.L_x_22771:
        /* <DEDUP_REMOVED lines=48> */
[----:B------:R-:W-:-:S07]  /*22000*/  MOV R12, R4 ;  /* 0x00000004000c7202 */ /* 0x000fce0000000f00 */
.L_x_22769:
[----:B------:R-:W-:Y:S05]  /*22010*/  BSYNC.RECONVERGENT B0 ;  /* 0x0000000000007941 */ /* 0x000fea0003800200 */
.L_x_22768:
[----:B------:R-:W-:Y:S01]  /*22020*/  I2FP.F32.U32 R0, R0 ;  /* 0x0000000000007245 */ /* 0x000fe20000201000 */
[----:B------:R-:W-:Y:S01]  /*22030*/  BSSY.RECONVERGENT B0, `(.L_x_22773) ;  /* 0x0000053000007945 */ /* 0x000fe20003800200 */
[----:B------:R-:W-:Y:S01]  /*22040*/  ISETP.NE.AND P2, PT, R2, 0x1, PT ;  /* 0x000000010200780c */ /* 0x000fe20003f45270 */
[----:B------:R-:W-:Y:S01]  /*22050*/  IMAD.MOV.U32 R5, RZ, RZ, 0x2 ;  /* 0x00000002ff057424 */ /* 0x000fe200078e00ff */
[----:B------:R-:W-:Y:S01]  /*22060*/  LOP3.LUT R9, R9, 0xffffffef, RZ, 0xc0, !PT ;  /* 0xffffffef09097812 */ /* 0x000fe200078ec0ff */
[----:B------:R-:W-:Y:S01]  /*22070*/  FFMA.FTZ R3, R0, R139, 1.1641532182693481445e-10 ;  /* 0x2f00000000037423 */ /* 0x000fe2000001008b */
[----:B-----5:R-:W-:-:S04]  /*22080*/  HADD2.F32 R0, -RZ, R16.H0_H0 ;  /* 0x20000010ff007230 */ /* 0x020fc80000004100 */
        /* <DEDUP_REMOVED lines=13> */
.L_x_22775:
        /* <DEDUP_REMOVED lines=13> */
.L_x_22777:
[----:B------:R-:W-:Y:S05]  /*22230*/  BSYNC.RECONVERGENT B1 ;  /* 0x0000000000017941 */ /* 0x000fea0003800200 */
.L_x_22776:
        /* <DEDUP_REMOVED lines=50> */
.L_x_22774:
[----:B------:R-:W-:Y:S05]  /*22560*/  BSYNC.RECONVERGENT B0 ;  /* 0x0000000000007941 */ /* 0x000fea0003800200 */
.L_x_22773:
        /* <DEDUP_REMOVED lines=23> */
.L_x_22780:
        /* <DEDUP_REMOVED lines=13> */
.L_x_22782:
[----:B------:R-:W-:Y:S05]  /*227b0*/  BSYNC.RECONVERGENT B1 ;  /* 0x0000000000017941 */ /* 0x000fea0003800200 */
.L_x_22781:
        /* <DEDUP_REMOVED lines=50> */
.L_x_22779:
[----:B------:R-:W-:Y:S05]  /*22ae0*/  BSYNC.RECONVERGENT B0 ;  /* 0x0000000000007941 */ /* 0x000fea0003800200 */
.L_x_22778:
        /* <DEDUP_REMOVED lines=20> */
.L_x_22785:
        /* <DEDUP_REMOVED lines=13> */
.L_x_22787:
[----:B------:R-:W-:Y:S05]  /*22d00*/  BSYNC.RECONVERGENT B1 ;  /* 0x0000000000017941 */ /* 0x000fea0003800200 */
.L_x_22786:
        /* <DEDUP_REMOVED lines=50> */
.L_x_22784:
[----:B------:R-:W-:Y:S05]  /*23030*/  BSYNC.RECONVERGENT B0 ;  /* 0x0000000000007941 */ /* 0x000fea0003800200 */
.L_x_22783:
        /* <DEDUP_REMOVED lines=23> */
.L_x_22790:
        /* <DEDUP_REMOVED lines=13> */
.L_x_22792:
[----:B------:R-:W-:Y:S05]  /*23280*/  BSYNC.RECONVERGENT B1 ;  /* 0x0000000000017941 */ /* 0x000fea0003800200 */
.L_x_22791:
        /* <DEDUP_REMOVED lines=50> */
.L_x_22789:
[----:B------:R-:W-:Y:S05]  /*235b0*/  BSYNC.RECONVERGENT B0 ;  /* 0x0000000000007941 */ /* 0x000fea0003800200 */
.L_x_22788:
        /* <DEDUP_REMOVED lines=20> */
.L_x_22795:
        /* <DEDUP_REMOVED lines=13> */
.L_x_22797:
[----:B------:R-:W-:Y:S05]  /*237d0*/  BSYNC.RECONVERGENT B1 ;  /* 0x0000000000017941 */ /* 0x000fea0003800200 */
.L_x_22796:
        /* <DEDUP_REMOVED lines=50> */
.L_x_22794:
[----:B------:R-:W-:Y:S05]  /*23b00*/  BSYNC.RECONVERGENT B0 ;  /* 0x0000000000007941 */ /* 0x000fea0003800200 */
.L_x_22793:
        /* <DEDUP_REMOVED lines=23> */
.L_x_22800:
        /* <DEDUP_REMOVED lines=13> */
.L_x_22802:
[----:B------:R-:W-:Y:S05]  /*23d50*/  BSYNC.RECONVERGENT B1 ;  /* 0x0000000000017941 */ /* 0x000fea0003800200 */
.L_x_22801:
        /* <DEDUP_REMOVED lines=50> */
.L_x_22799:
[----:B------:R-:W-:Y:S05]  /*24080*/  BSYNC.RECONVERGENT B0 ;  /* 0x0000000000007941 */ /* 0x000fea0003800200 */
.L_x_22798:
        /* <DEDUP_REMOVED lines=20> */
.L_x_22805:
        /* <DEDUP_REMOVED lines=13> */
.L_x_22807:
[----:B------:R-:W-:Y:S05]  /*242a0*/  BSYNC.RECONVERGENT B1 ;  /* 0x0000000000017941 */ /* 0x000fea0003800200 */
.L_x_22806:
        /* <DEDUP_REMOVED lines=50> */
.L_x_22804:
[----:B------:R-:W-:Y:S05]  /*245d0*/  BSYNC.RECONVERGENT B0 ;  /* 0x0000000000007941 */ /* 0x000fea0003800200 */
.L_x_22803:
[----:B------:R-:W-:Y:S01]  /*245e0*/  I2FP.F32.U32 R2, R3 ;  /* 0x0000000300027245 */ /* 0x000fe20000201000 */
[----:B------:R-:W-:Y:S01]  /*245f0*/  HADD2.F32 R4, -RZ, R69.H1_H1 ;  /* 0x30000045ff047230 */ /* 0x000fe20000004100 */
        /* <DEDUP_REMOVED lines=21> */
.L_x_22810:
        /* <DEDUP_REMOVED lines=13> */
.L_x_22812:
[----:B------:R-:W-:Y:S05]  /*24820*/  BSYNC.RECONVERGENT B1 ;  /* 0x0000000000017941 */ /* 0x000fea0003800200 */
.L_x_22811:
        /* <DEDUP_REMOVED lines=50> */
.L_x_22809:
[----:B------:R-:W-:Y:S05]  /*24b50*/  BSYNC.RECONVERGENT B0 ;  /* 0x0000000000007941 */ /* 0x000fea0003800200 */
.L_x_22808:
        /* <DEDUP_REMOVED lines=18> */
.L_x_22815:
        /* <DEDUP_REMOVED lines=13> */
.L_x_22817:
[----:B------:R-:W-:Y:S05]  /*24d50*/  BSYNC.RECONVERGENT B1 ;  /* 0x0000000000017941 */ /* 0x000fea0003800200 */
.L_x_22816:
        /* <DEDUP_REMOVED lines=50> */
.L_x_22814:
[----:B------:R-:W-:Y:S05]  /*25080*/  BSYNC.RECONVERGENT B0 ;  /* 0x0000000000007941 */ /* 0x000fea0003800200 */
.L_x_22813:
        /* <DEDUP_REMOVED lines=23> */
.L_x_22820:
        /* <DEDUP_REMOVED lines=13> */
.L_x_22822:
[----:B------:R-:W-:Y:S05]  /*252d0*/  BSYNC.RECONVERGENT B1 ;  /* 0x0000000000017941 */ /* 0x000fea0003800200 */
.L_x_22821:
        /* <DEDUP_REMOVED lines=50> */
.L_x_22819:
[----:B------:R-:W-:Y:S05]  /*25600*/  BSYNC.RECONVERGENT B0 ;  /* 0x0000000000007941 */ /* 0x000fea0003800200 */
.L_x_22818:
        /* <DEDUP_REMOVED lines=18> */
.L_x_22825:
        /* <DEDUP_REMOVED lines=13> */
.L_x_22827:
[----:B------:R-:W-:Y:S05]  /*25800*/  BSYNC.RECONVERGENT B1 ;  /* 0x0000000000017941 */ /* 0x000fea0003800200 */
.L_x_22826:
        /* <DEDUP_REMOVED lines=50> */
.L_x_22824:
[----:B------:R-:W-:Y:S05]  /*25b30*/  BSYNC.RECONVERGENT B0 ;  /* 0x0000000000007941 */ /* 0x000fea0003800200 */
.L_x_22823:
        /* <DEDUP_REMOVED lines=23> */
.L_x_22830:
        /* <DEDUP_REMOVED lines=13> */
.L_x_22832:
[----:B------:R-:W-:Y:S05]  /*25d80*/  BSYNC.RECONVERGENT B1 ;  /* 0x0000000000017941 */ /* 0x000fea0003800200 */
.L_x_22831:
        /* <DEDUP_REMOVED lines=50> */
.L_x_22829:
[----:B------:R-:W-:Y:S05]  /*260b0*/  BSYNC.RECONVERGENT B0 ;  /* 0x0000000000007941 */ /* 0x000fea0003800200 */
.L_x_22828:
        /* <DEDUP_REMOVED lines=18> */
.L_x_22835:
        /* <DEDUP_REMOVED lines=13> */
.L_x_22837:
[----:B------:R-:W-:Y:S05]  /*262b0*/  BSYNC.RECONVERGENT B1 ;  /* 0x0000000000017941 */ /* 0x000fea0003800200 */
.L_x_22836:
        /* <DEDUP_REMOVED lines=50> */
.L_x_22834:
[----:B------:R-:W-:Y:S05]  /*265e0*/  BSYNC.RECONVERGENT B0 ;  /* 0x0000000000007941 */ /* 0x000fea0003800200 */
.L_x_22833:
        /* <DEDUP_REMOVED lines=23> */
.L_x_22840:
        /* <DEDUP_REMOVED lines=13> */
.L_x_22842:
[----:B------:R-:W-:Y:S05]  /*26830*/  BSYNC.RECONVERGENT B1 ;  /* 0x0000000000017941 */ /* 0x000fea0003800200 */
.L_x_22841:
        /* <DEDUP_REMOVED lines=12> */
[----:B------:R-:W-:-:S04]  /*26900*/  IADD3 R15, PT, PT, R146, 0x3c6ef372, RZ ;  /* 0x3c6ef372920f7810 */ /* 0x000fc80007ffe0ff */
        /* <DEDUP_REMOVED lines=37> */
.L_x_22839:
[----:B------:R-:W-:Y:S05]  /*26b60*/  BSYNC.RECONVERGENT B0 ;  /* 0x0000000000007941 */ /* 0x000fea0003800200 */
.L_x_22838:
        /* <DEDUP_REMOVED lines=18> */
.L_x_22845:
        /* <DEDUP_REMOVED lines=15> */
.L_x_22847:
[----:B------:R-:W-:Y:S05]  /*26d80*/  BSYNC.RECONVERGENT B1 ;  /* 0x0000000000017941 */ /* 0x000fea0003800200 */
.L_x_22846:
        /* <DEDUP_REMOVED lines=14> */
[C---:B------:R-:W-:Y:S02]  /*26e70*/  VIADD R19, R146.reuse, 0xdaa66d2b ;  /* 0xdaa66d2b92137836 */ /* 0x040fe40000000000 */
        /* <DEDUP_REMOVED lines=35> */
.L_x_22844:
[----:B------:R-:W-:Y:S05]  /*270b0*/  BSYNC.RECONVERGENT B0 ;  /* 0x0000000000007941 */ /* 0x000fea0003800200 */
.L_x_22843:
        /* <DEDUP_REMOVED lines=12> */
.L_x_22767:
        /* <DEDUP_REMOVED lines=16> */
.L_x_22851:
        /* <DEDUP_REMOVED lines=13> */
.L_x_22853:
[----:B------:R-:W-:Y:S05]  /*27350*/  BSYNC.RECONVERGENT B1 ;  /* 0x0000000000017941 */ /* 0x000fea0003800200 */
.L_x_22852:
        /* <DEDUP_REMOVED lines=49> */
.L_x_22850:
[----:B------:R-:W-:Y:S05]  /*27670*/  BSYNC.RECONVERGENT B0 ;  /* 0x0000000000007941 */ /* 0x000fea0003800200 */
.L_x_22849:
        /* <DEDUP_REMOVED lines=19> */
.L_x_22856:
        /* <DEDUP_REMOVED lines=13> */
.L_x_22858:
[----:B------:R-:W-:Y:S05]  /*27880*/  BSYNC.RECONVERGENT B1 ;  /* 0x0000000000017941 */ /* 0x000fea0003800200 */
.L_x_22857:
        /* <DEDUP_REMOVED lines=50> */
.L_x_22855:
[----:B------:R-:W-:Y:S05]  /*27bb0*/  BSYNC.RECONVERGENT B0 ;  /* 0x0000000000007941 */ /* 0x000fea0003800200 */
.L_x_22854:
        /* <DEDUP_REMOVED lines=19> */
.L_x_22861:
        /* <DEDUP_REMOVED lines=13> */
.L_x_22863:
[----:B------:R-:W-:Y:S05]  /*27dc0*/  BSYNC.RECONVERGENT B1 ;  /* 0x0000000000017941 */ /* 0x000fea0003800200 */
.L_x_22862:
        /* <DEDUP_REMOVED lines=50> */
.L_x_22860:
[----:B------:R-:W-:Y:S05]  /*280f0*/  BSYNC.RECONVERGENT B0 ;  /* 0x0000000000007941 */ /* 0x000fea0003800200 */
.L_x_22859:
        /* <DEDUP_REMOVED lines=19> */
.L_x_22866:
        /* <DEDUP_REMOVED lines=13> */
.L_x_22868:
[----:B------:R-:W-:Y:S05]  /*28300*/  BSYNC.RECONVERGENT B1 ;  /* 0x0000000000017941 */ /* 0x000fea0003800200 */
.L_x_22867:
        /* <DEDUP_REMOVED lines=50> */
.L_x_22865:
[----:B------:R-:W-:Y:S05]  /*28630*/  BSYNC.RECONVERGENT B0 ;  /* 0x0000000000007941 */ /* 0x000fea0003800200 */
.L_x_22864:
        /* <DEDUP_REMOVED lines=19> */
.L_x_22871:
        /* <DEDUP_REMOVED lines=13> */
.L_x_22873:
[----:B------:R-:W-:Y:S05]  /*28840*/  BSYNC.RECONVERGENT B1 ;  /* 0x0000000000017941 */ /* 0x000fea0003800200 */
.L_x_22872:
        /* <DEDUP_REMOVED lines=50> */
.L_x_22870:
[----:B------:R-:W-:Y:S05]  /*28b70*/  BSYNC.RECONVERGENT B0 ;  /* 0x0000000000007941 */ /* 0x000fea0003800200 */
.L_x_22869:
        /* <DEDUP_REMOVED lines=17> */
.L_x_22876:
        /* <DEDUP_REMOVED lines=13> */
.L_x_22878:
[----:B------:R-:W-:Y:S05]  /*28d60*/  BSYNC.RECONVERGENT B1 ;  /* 0x0000000000017941 */ /* 0x000fea0003800200 */
.L_x_22877:
        /* <DEDUP_REMOVED lines=50> */
.L_x_22875:
[----:B------:R-:W-:Y:S05]  /*29090*/  BSYNC.RECONVERGENT B0 ;  /* 0x0000000000007941 */ /* 0x000fea0003800200 */
.L_x_22874:
        /* <DEDUP_REMOVED lines=17> */
.L_x_22881:
        /* <DEDUP_REMOVED lines=13> */
.L_x_22883:
[----:B------:R-:W-:Y:S05]  /*29280*/  BSYNC.RECONVERGENT B1 ;  /* 0x0000000000017941 */ /* 0x000fea0003800200 */
.L_x_22882:
        /* <DEDUP_REMOVED lines=50> */
.L_x_22880:
[----:B------:R-:W-:Y:S05]  /*295b0*/  BSYNC.RECONVERGENT B0 ;  /* 0x0000000000007941 */ /* 0x000fea0003800200 */
.L_x_22879:
        /* <DEDUP_REMOVED lines=17> */
.L_x_22886:
        /* <DEDUP_REMOVED lines=13> */
.L_x_22888:
[----:B------:R-:W-:Y:S05]  /*297a0*/  BSYNC.RECONVERGENT B1 ;  /* 0x0000000000017941 */ /* 0x000fea0003800200 */
.L_x_22887:
[----:B------:R-:W-:Y:S01]  /*297b0*/  LOP3.LUT R16, R11, R23, R147, 0x96, !PT ;  /* 0x000000170b107212 */ /* 0x000fe200078e9693 */
[----:B------:R-:W-:-:S04]  /*297c0*/  IMAD.WIDE.U32 R14, R126, -0x326172a9, RZ ;  /* 0xcd9e8d577e0e7825 */ /* 0x000fc800078e00ff */
[----:B------:R-:W-:Y:S02]  /*297d0*/  HFMA2 R143, -RZ, RZ, 0, 0 ;  /* 0x00000000ff8f7431 */ /* 0x000fe400000001ff */
        /* <DEDUP_REMOVED lines=14> */
[----:B------:R-:W-:-:S03]  /*298c0*/  IADD3 R17, PT, PT, R147, 0x32370b8f, RZ ;  /* 0x32370b8f93117810 */ /* 0x000fc60007ffe0ff */
[----:B------:R-:W-:Y:S01]  /*298d0*/  IMAD.WIDE.U32 R22, R21, -0x2daee0ad, RZ ;  /* 0xd2511f5315167825 */ /* 0x000fe200078e00ff */
[----:B------:R-:W-:Y:S02]  /*298e0*/  LOP3.LUT R15, R17, R20, R15, 0x96, !PT ;  /* 0x00000014110f7212 */ /* 0x000fe400078e960f */
[C---:B------:R-:W-:Y:S01]  /*298f0*/  IADD3 R21, PT, PT, R146.reuse, 0x1715609d, RZ ;  /* 0x1715609d92157810 */ /* 0x040fe20007ffe0ff */
[----:B------:R-:W-:Y:S01]  /*29900*/  VIADD R17, R146, 0x78dde6e4 ;  /* 0x78dde6e492117836 */ /* 0x000fe20000000000 */
[----:B------:R-:W-:Y:S01]  /*29910*/  LOP3.LUT R12, R129, R14, R23, 0x96, !PT ;  /* 0x0000000e810c7212 */ /* 0x000fe200078e9617 */
[----:B------:R-:W-:-:S05]  /*29920*/  IMAD.WIDE.U32 R14, R15, -0x326172a9, RZ ;  /* 0xcd9e8d570f0e7825 */ /* 0x000fca00078e00ff */
[----:B------:R-:W-:Y:S01]  /*29930*/  LOP3.LUT R15, R17, R16, R15, 0x96, !PT ;  /* 0x00000010110f7212 */ /* 0x000fe200078e960f */
[----:B------:R-:W-:-:S05]  /*29940*/  IMAD.WIDE.U32 R16, R12, -0x326172a9, RZ ;  /* 0xcd9e8d570c107825 */ /* 0x000fca00078e00ff */
        /* <DEDUP_REMOVED lines=24> */
.L_x_22885:
[----:B------:R-:W-:Y:S05]  /*29ad0*/  BSYNC.RECONVERGENT B0 ;  /* 0x0000000000007941 */ /* 0x000fea0003800200 */
.L_x_22884:
        /* <DEDUP_REMOVED lines=37> */
.L_x_22848:
[----:B------:R-:W-:Y:S01]  /*29d30*/  SEL R18, RZ, 0x1000000, !P5 ;  /* 0x01000000ff127807 */ /* 0x000fe20006800000 */
[----:B------:R-:W-:Y:S01]  /*29d40*/  IMAD.WIDE.U32 R16, R149, 0x20, R154 ;  /* 0x0000002095107825 */ /* 0x000fe200078e009a */
[----:B------:R-:W-:Y:S01]  /*29d50*/  SEL R19, RZ, 0x10000, !P4 ;  /* 0x00010000ff137807 */ /* 0x000fe20006000000 */
[----:B------:R-:W0:Y:S01]  /*29d60*/  @P0 LDC.64 R162, c[0x0][0x398] ;  /* 0x0000e600ffa20b82 */ /* 0x000e220000000a00 */
[----:B------:R-:W-:Y:S01]  /*29d70*/  SEL R144, RZ, 0x100, !P3 ;  /* 0x00000100ff907807 */ /* 0x000fe20005800000 */
[----:B------:R-:W-:Y:S01]  /*29d80*/  VIADD R150, R10, 0xa0 ;  /* 0x000000a00a967836 */ /* 0x000fe20000000000 */
        /* <DEDUP_REMOVED lines=9> */
[----:B------:R-:W-:Y:S02]  /*29e20*/  SEL R123, RZ, 0x1, !P2 ;  /* 0x00000001ff7b7807 */ /* 0x000fe40005000000 */
[----:B------:R-:W-:Y:S02]  /*29e30*/  LOP3.LUT P6, RZ, R9, 0x10, RZ, 0xc0, !PT ;  /* 0x0000001009ff7812 */ /* 0x000fe400078cc0ff */
[----:B------:R-:W-:-:S02]  /*29e40*/  LOP3.LUT R18, R18, R122, R19, 0xfe, !PT ;  /* 0x0000007a12127212 */ /* 0x000fc400078efe13 */
[----:B------:R-:W-:Y:S01]  /*29e50*/  LOP3.LUT R19, R144, R123, RZ, 0xfc, !PT ;  /* 0x0000007b90137212 */ /* 0x000fe200078efcff */
[----:B0-----:R-:W-:Y:S01]  /*29e60*/  @P0 IMAD.WIDE.U32 R162, R150, 0x10, R162 ;  /* 0x0000001096a20825 */ /* 0x001fe200078e00a2 */
[----:B------:R-:W-:Y:S01]  /*29e70*/  SEL R123, RZ, 0x1, !P6 ;  /* 0x00000001ff7b7807 */ /* 0x000fe20007000000 */
[----:B-1----:R-:W0:Y:S03]  /*29e80*/  @P1 LDC.64 R16, c[0x0][0x3a0] ;  /* 0x0000e800ff101b82 */ /* 0x002e260000000a00 */
[----:B------:R-:W-:Y:S01]  /*29e90*/  LOP3.LUT R18, R18, R123, RZ, 0xfc, !PT ;  /* 0x0000007b12127212 */ /* 0x000fe200078efcff */
[----:B------:R-:W-:-:S05]  /*29ea0*/  IMAD.WIDE.U32 R122, R149, 0x8, R152 ;  /* 0x00000008957a7825 */ /* 0x000fca00078e0098 */
[----:B------:R1:W-:Y:S01]  /*29eb0*/  STG.E.64 desc[UR6][R122.64], R18 ;  /* 0x000000127a007986 */ /* 0x0003e2000c101b06 */
[----:B------:R-:W-:Y:S05]  /*29ec0*/  @!P0 BRA `(.L_x_22889) ;  /* 0x0000000000508947 */ /* 0x000fea0003800000 */
[----:B-1----:R-:W-:Y:S02]  /*29ed0*/  SHF.L.U32 R18, R2, 0x10, RZ ;  /* 0x0000001002127819 */ /* 0x002fe400000006ff */
[----:B------:R-:W-:Y:S02]  /*29ee0*/  PRMT R123, R3, 0x7104, RZ ;  /* 0x00007104037b7816 */ /* 0x000fe400000000ff */
[----:B------:R-:W-:Y:S02]  /*29ef0*/  LOP3.LUT R19, R18, 0xff0000, RZ, 0xc0, !PT ;  /* 0x00ff000012137812 */ /* 0x000fe400078ec0ff */
[----:B------:R-:W-:Y:S02]  /*29f00*/  LOP3.LUT R18, R0, 0xffff, RZ, 0xc0, !PT ;  /* 0x0000ffff00127812 */ /* 0x000fe400078ec0ff */
[----:B------:R-:W-:Y:S02]  /*29f10*/  LOP3.LUT R160, R5, 0xff, RZ, 0xc0, !PT ;  /* 0x000000ff05a07812 */ /* 0x000fe400078ec0ff */
[----:B------:R-:W-:-:S02]  /*29f20*/  PRMT R122, R19, 0x4210, R18 ;  /* 0x00004210137a7816 */ /* 0x000fc40000000012 */
[----:B------:R-:W1:Y:S01]  /*29f30*/  LDC.64 R18, c[0x0][0x3b8] ;  /* 0x0000ee00ff127b82 */ /* 0x000e620000000a00 */
[----:B------:R-:W-:Y:S01]  /*29f40*/  LOP3.LUT R156, R6, 0xff, RZ, 0xc0, !PT ;  /* 0x000000ff069c7812 */ /* 0x000fe200078ec0ff */
[----:B------:R-:W-:Y:S01]  /*29f50*/  IMAD.WIDE.U32 R160, R160, 0x1000000, RZ ;  /* 0x01000000a0a07825 */ /* 0x000fe200078e00ff */
[----:B------:R-:W-:Y:S02]  /*29f60*/  LOP3.LUT R123, R122, 0xff00, R123, 0xf8, !PT ;  /* 0x0000ff007a7b7812 */ /* 0x000fe400078ef87b */
[----:B------:R-:W-:Y:S01]  /*29f70*/  LOP3.LUT R122, R7, 0xff, RZ, 0xc0, !PT ;  /* 0x000000ff077a7812 */ /* 0x000fe200078ec0ff */
[----:B------:R-:W-:Y:S01]  /*29f80*/  IMAD.WIDE.U32 R156, R156, 0x10000, RZ ;  /* 0x000100009c9c7825 */ /* 0x000fe200078e00ff */
[----:B------:R-:W-:-:S03]  /*29f90*/  LOP3.LUT R151, R123, 0xff, R4, 0xf8, !PT ;  /* 0x000000ff7b977812 */ /* 0x000fc600078ef804 */
[----:B------:R-:W-:Y:S01]  /*29fa0*/  IMAD.WIDE.U32 R122, R122, 0x100, RZ ;  /* 0x000001007a7a7825 */ /* 0x000fe200078e00ff */
[----:B------:R-:W-:Y:S02]  /*29fb0*/  LOP3.LUT R151, R157, R151, R161, 0xfe, !PT ;  /* 0x000000979d977212 */ /* 0x000fe400078efea1 */
[----:B------:R-:W-:Y:S02]  /*29fc0*/  LOP3.LUT R157, R122, R160, R156, 0xfe, !PT ;  /* 0x000000a07a9d7212 */ /* 0x000fe400078efe9c */
[----:B------:R-:W-:Y:S02]  /*29fd0*/  LOP3.LUT R123, R151, R123, RZ, 0xfc, !PT ;  /* 0x0000007b977b7212 */ /* 0x000fe400078efcff */
[----:B------:R-:W-:Y:S01]  /*29fe0*/  LOP3.LUT R122, R157, 0xff, R8, 0xf8, !PT ;  /* 0x000000ff9d7a7812 */ /* 0x000fe200078ef808 */
[----:B-1----:R-:W-:-:S05]  /*29ff0*/  IMAD.WIDE.U32 R18, R149, 0x8, R18 ;  /* 0x0000000895127825 */ /* 0x002fca00078e0012 */
[----:B------:R2:W-:Y:S02]  /*2a000*/  STG.E.64 desc[UR6][R18.64], R122 ;  /* 0x0000007a12007986 */ /* 0x0005e4000c101b06 */
.L_x_22889:
[C---:B------:R-:W-:Y:S01]  /*2a010*/  IMAD.WIDE.U32 R120, R150.reuse, 0x10, R120 ;  /* 0x0000001096787825 */ /* 0x040fe200078e0078 */
[----:B------:R3:W5:Y:S03]  /*2a020*/  @P0 LDG.E.128 R68, desc[UR6][R162.64] ;  /* 0x00000006a2440981 */ /* 0x000766000c1e1d00 */
[----:B0-----:R-:W-:Y:S02]  /*2a030*/  @P1 IMAD.WIDE.U32 R16, R150, 0x20, R16 ;  /* 0x0000002096101825 */ /* 0x001fe400078e0010 */
[----:B-12---:R-:W5:Y:S04]  /*2a040*/  LDG.E.128 R120, desc[UR6][R120.64] ;  /* 0x0000000678787981 */ /* 0x006f68000c1e1d00 */
        /* <DEDUP_REMOVED lines=19> */
.L_x_22893:
        /* <DEDUP_REMOVED lines=13> */
.L_x_22895:
[----:B------:R-:W-:Y:S05]  /*2a250*/  BSYNC.RECONVERGENT B1 ;  /* 0x0000000000017941 */ /* 0x000fea0003800200 */
.L_x_22894:
        /* <DEDUP_REMOVED lines=50> */
.L_x_22892:
[----:B------:R-:W-:Y:S05]  /*2a580*/  BSYNC.RECONVERGENT B0 ;  /* 0x0000000000007941 */ /* 0x000fea0003800200 */
.L_x_22891:
[----:B------:R-:W-:Y:S01]  /*2a590*/  I2FP.F32.U32 R0, R0 ;  /* 0x0000000000007245 */ /* 0x000fe20000201000 */
[----:B------:R-:W-:Y:S01]  /*2a5a0*/  BSSY.RECONVERGENT B0, `(.L_x_22896) ;  /* 0x0000053000007945 */ /* 0x000fe20003800200 */
[----:B------:R-:W-:Y:S01]  /*2a5b0*/  ISETP.NE.AND P2, PT, R2, 0x1, PT ;  /* 0x000000010200780c */ /* 0x000fe20003f45270 */
[----:B------:R-:W-:Y:S01]  /*2a5c0*/  HFMA2 R5, -RZ, RZ, 0, 1.1920928955078125e-07 ;  /* 0x00000002ff057431 */ /* 0x000fe200000001ff */
[----:B------:R-:W-:Y:S01]  /*2a5d0*/  LOP3.LUT R9, R9, 0xffffffef, RZ, 0xc0, !PT ;  /* 0xffffffef09097812 */ /* 0x000fe200078ec0ff */
[----:B------:R-:W-:Y:S01]  /*2a5e0*/  FFMA.FTZ R3, R0, R139, 1.1641532182693481445e-10 ;  /* 0x2f00000000037423 */ /* 0x000fe2000001008b */
[----:B-----5:R-:W-:-:S04]  /*2a5f0*/  HADD2.F32 R0, -RZ, R120.H0_H0 ;  /* 0x20000078ff007230 */ /* 0x020fc80000004100 */
        /* <DEDUP_REMOVED lines=13> */
.L_x_22898:
        /* <DEDUP_REMOVED lines=13> */
.L_x_22900:
[----:B------:R-:W-:Y:S05]  /*2a7a0*/  BSYNC.RECONVERGENT B1 ;  /* 0x0000000000017941 */ /* 0x000fea0003800200 */
.L_x_22899:
        /* <DEDUP_REMOVED lines=50> */
.L_x_22897:
[----:B------:R-:W-:Y:S05]  /*2aad0*/  BSYNC.RECONVERGENT B0 ;  /* 0x0000000000007941 */ /* 0x000fea0003800200 */
.L_x_22896:
        /* <DEDUP_REMOVED lines=10> */
[----:B---3--:R-:W-:Y:S02]  /*2ab80*/  FSEL R16, R4, RZ, !P2 ;  /* 0x000000ff04107208 */ /* 0x008fe40005000000 */
        /* <DEDUP_REMOVED lines=12> */
.L_x_22903:
        /* <DEDUP_REMOVED lines=13> */
.L_x_22905:
[----:B------:R-:W-:Y:S05]  /*2ad20*/  BSYNC.RECONVERGENT B1 ;  /* 0x0000000000017941 */ /* 0x000fea0003800200 */
.L_x_22904:
        /* <DEDUP_REMOVED lines=50> */
.L_x_22902:
[----:B------:R-:W-:Y:S05]  /*2b050*/  BSYNC.RECONVERGENT B0 ;  /* 0x0000000000007941 */ /* 0x000fea0003800200 */
.L_x_22901:
        /* <DEDUP_REMOVED lines=20> */
.L_x_22908:
        /* <DEDUP_REMOVED lines=13> */
.L_x_22910:
[----:B------:R-:W-:Y:S05]  /*2b270*/  BSYNC.RECONVERGENT B1 ;  /* 0x0000000000017941 */ /* 0x000fea0003800200 */
.L_x_22909:
        /* <DEDUP_REMOVED lines=50> */
.L_x_22907:
[----:B------:R-:W-:Y:S05]  /*2b5a0*/  BSYNC.RECONVERGENT B0 ;  /* 0x0000000000007941 */ /* 0x000fea0003800200 */
.L_x_22906:
        /* <DEDUP_REMOVED lines=23> */
.L_x_22913:
        /* <DEDUP_REMOVED lines=13> */
.L_x_22915:
[----:B------:R-:W-:Y:S05]  /*2b7f0*/  BSYNC.RECONVERGENT B1 ;  /* 0x0000000000017941 */ /* 0x000fea0003800200 */
.L_x_22914:
        /* <DEDUP_REMOVED lines=50> */
.L_x_22912:
[----:B------:R-:W-:Y:S05]  /*2bb20*/  BSYNC.RECONVERGENT B0 ;  /* 0x0000000000007941 */ /* 0x000fea0003800200 */
.L_x_22911:
        /* <DEDUP_REMOVED lines=20> */
.L_x_22918:
        /* <DEDUP_REMOVED lines=13> */
.L_x_22920:
[----:B------:R-:W-:Y:S05]  /*2bd40*/  BSYNC.RECONVERGENT B1 ;  /* 0x0000000000017941 */ /* 0x000fea0003800200 */
.L_x_22919:
        /* <DEDUP_REMOVED lines=13> */
[----:B------:R-:W-:-:S03]  /*2be20*/  IADD3 R5, PT, PT, R146, -0x255992d5, RZ ;  /* 0xdaa66d2b92057810 */ /* 0x000fc60007ffe0ff */
[----:B------:R-:W-:Y:S01]  /*2be30*/  IMAD.WIDE.U32 R18, R18, -0x2daee0ad, RZ ;  /* 0xd2511f5312127825 */ /* 0x000fe200078e00ff */
[----:B------:R-:W-:-:S03]  /*2be40*/  LOP3.LUT R14, R5, R14, R3, 0x96, !PT ;  /* 0x0000000e050e7212 */ /* 0x000fc600078e9603 */
[----:B------:R-:W-:Y:S02]  /*2be50*/  VIADD R3, R147, 0x32370b8f ;  /* 0x32370b8f93037836 */ /* 0x000fe40000000000 */
[----:B------:R-:W-:-:S03]  /*2be60*/  IMAD.WIDE.U32 R14, R14, -0x2daee0ad, RZ ;  /* 0xd2511f530e0e7825 */ /* 0x000fc600078e00ff */
[----:B------:R-:W-:Y:S02]  /*2be70*/  LOP3.LUT R4, R3, R4, R19, 0x96, !PT ;  /* 0x0000000403047212 */ /* 0x000fe400078e9613 */
[----:B------:R-:W-:Y:S02]  /*2be80*/  IADD3 R3, PT, PT, R146, 0x78dde6e4, RZ ;  /* 0x78dde6e492037810 */ /* 0x000fe40007ffe0ff */
[----:B------:R-:W-:Y:S01]  /*2be90*/  LOP3.LUT R19, R129, R18, R15, 0x96, !PT ;  /* 0x0000001281137212 */ /* 0x000fe200078e960f */
[----:B------:R-:W-:-:S05]  /*2bea0*/  IMAD.WIDE.U32 R4, R4, -0x326172a9, RZ ;  /* 0xcd9e8d5704047825 */ /* 0x000fca00078e00ff */
        /* <DEDUP_REMOVED lines=28> */
.L_x_22917:
[----:B------:R-:W-:Y:S05]  /*2c070*/  BSYNC.RECONVERGENT B0 ;  /* 0x0000000000007941 */ /* 0x000fea0003800200 */
.L_x_22916:
        /* <DEDUP_REMOVED lines=23> */
.L_x_22923:
        /* <DEDUP_REMOVED lines=13> */
.L_x_22925:
[----:B------:R-:W-:Y:S05]  /*2c2c0*/  BSYNC.RECONVERGENT B1 ;  /* 0x0000000000017941 */ /* 0x000fea0003800200 */
.L_x_22924:
        /* <DEDUP_REMOVED lines=11> */
[----:B------:R-:W-:-:S04]  /*2c380*/  IADD3 R15, PT, PT, R146, -0x255992d5, RZ ;  /* 0xdaa66d2b920f7810 */ /* 0x000fc80007ffe0ff */
[----:B------:R-:W-:Y:S01]  /*2c390*/  LOP3.LUT R5, R3, R2, R5, 0x96, !PT ;  /* 0x0000000203057212 */ /* 0x000fe200078e9605 */
[----:B------:R-:W-:-:S05]  /*2c3a0*/  IMAD.WIDE.U32 R2, R0, -0x326172a9, RZ ;  /* 0xcd9e8d5700027825 */ /* 0x000fca00078e00ff */
        /* <DEDUP_REMOVED lines=10> */
[----:B------:R-:W-:-:S05]  /*2c450*/  IMAD.WIDE.U32 R2, R0, -0x326172a9, RZ ;  /* 0xcd9e8d5700027825 */ /* 0x000fca00078e00ff */
        /* <DEDUP_REMOVED lines=25> */
.L_x_22922:
[----:B------:R-:W-:Y:S05]  /*2c5f0*/  BSYNC.RECONVERGENT B0 ;  /* 0x0000000000007941 */ /* 0x000fea0003800200 */
.L_x_22921:
        /* <DEDUP_REMOVED lines=20> */
.L_x_22928:
        /* <DEDUP_REMOVED lines=13> */
.L_x_22930:
[----:B------:R-:W-:Y:S05]  /*2c810*/  BSYNC.RECONVERGENT B1 ;  /* 0x0000000000017941 */ /* 0x000fea0003800200 */
.L_x_22929:
        /* <DEDUP_REMOVED lines=50> */
.L_x_22927:
[----:B------:R-:W-:Y:S05]  /*2cb40*/  BSYNC.RECONVERGENT B0 ;  /* 0x0000000000007941 */ /* 0x000fea0003800200 */
.L_x_22926:
        /* <DEDUP_REMOVED lines=23> */
.L_x_22933:
        /* <DEDUP_REMOVED lines=13> */
.L_x_22935:
[----:B------:R-:W-:Y:S05]  /*2cd90*/  BSYNC.RECONVERGENT B1 ;  /* 0x0000000000017941 */ /* 0x000fea0003800200 */
.L_x_22934:
[----:B------:R-:W-:Y:S01]  /*2cda0*/  LOP3.LUT R2, R11, R15, R147, 0x96, !PT ;  /* 0x0000000f0b027212 */ /* 0x000fe200078e9693 */
[----:B------:R-:W-:-:S04]  /*2cdb0*/  IMAD.WIDE.U32 R120, R126, -0x326172a9, RZ ;  /* 0xcd9e8d577e787825 */ /* 0x000fc800078e00ff */
        /* <DEDUP_REMOVED lines=19> */
[----:B------:R-:W-:-:S03]  /*2cef0*/  IADD3 R3, PT, PT, R146, 0x78dde6e4, RZ ;  /* 0x78dde6e492037810 */ /* 0x000fc60007ffe0ff */
        /* <DEDUP_REMOVED lines=28> */
.L_x_22932:
[----:B------:R-:W-:Y:S05]  /*2d0c0*/  BSYNC.RECONVERGENT B0 ;  /* 0x0000000000007941 */ /* 0x000fea0003800200 */
.L_x_22931:
[----:B------:R-:W-:Y:S01]  /*2d0d0*/  ISETP.NE.AND P3, PT, R2, 0x1, PT ;  /* 0x000000010200780c */ /* 0x000fe20003f65270 */
[----:B------:R-:W-:Y:S01]  /*2d0e0*/  BSSY.RECONVERGENT B0, `(.L_x_22936) ;  /* 0x0000051000007945 */ /* 0x000fe20003800200 */
[----:B------:R-:W-:Y:S01]  /*2d0f0*/  I2FP.F32.U32 R0, R0 ;  /* 0x0000000000007245 */ /* 0x000fe20000201000 */
[----:B------:R-:W-:-:S04]  /*2d100*/  HFMA2 R121, -RZ, RZ, 0, 1.1920928955078125e-07 ;  /* 0x00000002ff797431 */ /* 0x000fc800000001ff */
[----:B------:R-:W-:Y:S01]  /*2d110*/  FFMA.FTZ R3, R0, R139, 1.1641532182693481445e-10 ;  /* 0x2f00000000037423 */ /* 0x000fe2000001008b */
[----:B------:R-:W-:-:S04]  /*2d120*/  HADD2.F32 R0, -RZ, R122.H0_H0 ;  /* 0x2000007aff007230 */ /* 0x000fc80000004100 */
        /* <DEDUP_REMOVED lines=12> */
.L_x_22938:
        /* <DEDUP_REMOVED lines=13> */
.L_x_22940:
[----:B------:R-:W-:Y:S05]  /*2d2c0*/  BSYNC.RECONVERGENT B1 ;  /* 0x0000000000017941 */ /* 0x000fea0003800200 */
.L_x_22939:
        /* <DEDUP_REMOVED lines=43> */
[----:B------:R-:W-:Y:S01]  /*2d580*/  IMAD.MOV.U32 R121, RZ, RZ, RZ ;  /* 0x000000ffff797224 */ /* 0x000fe200078e00ff */
[----:B------:R-:W-:Y:S01]  /*2d590*/  LOP3.LUT R14, R133, R14, R157, 0x96, !PT ;  /* 0x0000000e850e7212 */ /* 0x000fe200078e969d */
[----:B------:R-:W-:Y:S01]  /*2d5a0*/  IMAD.WIDE.U32 R2, R2, -0x2daee0ad, RZ ;  /* 0xd2511f5302027825 */ /* 0x000fe200078e00ff */
[----:B------:R-:W-:-:S04]  /*2d5b0*/  MOV R12, R156 ;  /* 0x0000009c000c7202 */ /* 0x000fc80000000f00 */
[----:B------:R-:W-:Y:S01]  /*2d5c0*/  LOP3.LUT R15, R131, R120, R3, 0x96, !PT ;  /* 0x00000078830f7212 */ /* 0x000fe200078e9603 */
[----:B------:R-:W-:Y:S01]  /*2d5d0*/  IMAD.MOV.U32 R3, RZ, RZ, R144 ;  /* 0x000000ffff037224 */ /* 0x000fe200078e0090 */
[----:B------:R-:W-:-:S07]  /*2d5e0*/  MOV R144, R2 ;  /* 0x0000000200907202 */ /* 0x000fce0000000f00 */
.L_x_22937:
[----:B------:R-:W-:Y:S05]  /*2d5f0*/  BSYNC.RECONVERGENT B0 ;  /* 0x0000000000007941 */ /* 0x000fea0003800200 */
.L_x_22936:
        /* <DEDUP_REMOVED lines=23> */
.L_x_22943:
        /* <DEDUP_REMOVED lines=13> */
.L_x_22945:
[----:B------:R-:W-:Y:S05]  /*2d840*/  BSYNC.RECONVERGENT B1 ;  /* 0x0000000000017941 */ /* 0x000fea0003800200 */
.L_x_22944:
        /* <DEDUP_REMOVED lines=16> */
[----:B------:R-:W-:-:S05]  /*2d950*/  VIADD R3, R147, 0x32370b8f ;  /* 0x32370b8f93037836 */ /* 0x000fca0000000000 */
[----:B------:R-:W-:Y:S01]  /*2d960*/  LOP3.LUT R3, R3, R156, R15, 0x96, !PT ;  /* 0x0000009c03037212 */ /* 0x000fe200078e960f */
[----:B------:R-:W-:-:S04]  /*2d970*/  IMAD.WIDE.U32 R156, R121, -0x2daee0ad, RZ ;  /* 0xd2511f53799c7825 */ /* 0x000fc800078e00ff */
[C---:B------:R-:W-:Y:S01]  /*2d980*/  VIADD R121, R146.reuse, 0x1715609d ;  /* 0x1715609d92797836 */ /* 0x040fe20000000000 */
[----:B------:R-:W-:Y:S01]  /*2d990*/  LOP3.LUT R0, R129, R14, R157, 0x96, !PT ;  /* 0x0000000e81007212 */ /* 0x000fe200078e969d */
[----:B------:R-:W-:Y:S01]  /*2d9a0*/  IMAD.WIDE.U32 R14, R3, -0x326172a9, RZ ;  /* 0xcd9e8d57030e7825 */ /* 0x000fe200078e00ff */
[----:B------:R-:W-:-:S04]  /*2d9b0*/  IADD3 R3, PT, PT, R146, 0x78dde6e4, RZ ;  /* 0x78dde6e492037810 */ /* 0x000fc80007ffe0ff */
[----:B------:R-:W-:Y:S01]  /*2d9c0*/  LOP3.LUT R15, R3, R2, R15, 0x96, !PT ;  /* 0x00000002030f7212 */ /* 0x000fe200078e960f */
[----:B------:R-:W-:-:S05]  /*2d9d0*/  IMAD.WIDE.U32 R2, R0, -0x326172a9, RZ ;  /* 0xcd9e8d5700027825 */ /* 0x000fca00078e00ff */
[----:B------:R-:W-:Y:S01]  /*2d9e0*/  LOP3.LUT R121, R121, R14, R3, 0x96, !PT ;  /* 0x0000000e79797212 */ /* 0x000fe200078e9603 */
[----:B------:R-:W-:Y:S01]  /*2d9f0*/  IMAD.WIDE.U32 R14, R15, -0x2daee0ad, RZ ;  /* 0xd2511f530f0e7825 */ /* 0x000fe200078e00ff */
[----:B------:R-:W-:-:S04]  /*2da00*/  IADD3 R3, PT, PT, R146, -0x4ab325aa, RZ ;  /* 0xb54cda5692037810 */ /* 0x000fc80007ffe0ff */
        /* <DEDUP_REMOVED lines=17> */
[----:B------:R-:W-:-:S04]  /*2db20*/  IMAD.WIDE.U32 R2, R0, -0x2daee0ad, RZ ;  /* 0xd2511f5300027825 */ /* 0x000fc800078e00ff */
[----:B------:R-:W-:Y:S01]  /*2db30*/  IMAD.MOV.U32 R0, RZ, RZ, R144 ;  /* 0x000000ffff007224 */ /* 0x000fe200078e0090 */
[----:B------:R-:W-:Y:S01]  /*2db40*/  MOV R144, R2 ;  /* 0x0000000200907202 */ /* 0x000fe20000000f00 */
[----:B------:R-:W-:Y:S01]  /*2db50*/  IMAD.MOV.U32 R2, RZ, RZ, RZ ;  /* 0x000000ffff027224 */ /* 0x000fe200078e00ff */
[----:B------:R-:W-:-:S07]  /*2db60*/  LOP3.LUT R15, R131, R156, R3, 0x96, !PT ;  /* 0x0000009c830f7212 */ /* 0x000fce00078e9603 */
.L_x_22942:
[----:B------:R-:W-:Y:S05]  /*2db70*/  BSYNC.RECONVERGENT B0 ;  /* 0x0000000000007941 */ /* 0x000fea0003800200 */
.L_x_22941:
[----:B------:R-:W-:Y:S01]  /*2db80*/  ISETP.NE.AND P4, PT, R2, 0x1, PT ;  /* 0x000000010200780c */ /* 0x000fe20003f85270 */
[----:B------:R-:W-:Y:S01]  /*2db90*/  HADD2.F32 R122, -RZ, R122.H1_H1 ;  /* 0x3000007aff7a7230 */ /* 0x000fe20000004100 */
[----:B------:R-:W-:Y:S01]  /*2dba0*/  I2FP.F32.U32 R0, R0 ;  /* 0x0000000000007245 */ /* 0x000fe20000201000 */
[----:B------:R-:W-:Y:S01]  /*2dbb0*/  BSSY.RECONVERGENT B0, `(.L_x_22946) ;  /* 0x000004f000007945 */ /* 0x000fe20003800200 */
[----:B------:R-:W-:-:S03]  /*2dbc0*/  IMAD.MOV.U32 R121, RZ, RZ, R12 ;  /* 0x000000ffff797224 */ /* 0x000fc600078e000c */
        /* <DEDUP_REMOVED lines=13> */
.L_x_22948:
        /* <DEDUP_REMOVED lines=13> */
.L_x_22950:
[----:B------:R-:W-:Y:S05]  /*2dd70*/  BSYNC.RECONVERGENT B1 ;  /* 0x0000000000017941 */ /* 0x000fea0003800200 */
.L_x_22949:
        /* <DEDUP_REMOVED lines=41> */
[----:B------:R-:W-:Y:S01]  /*2e010*/  LOP3.LUT R3, R134, R14, R157, 0x96, !PT ;  /* 0x0000000e86037212 */ /* 0x000fe200078e969d */
[----:B------:R-:W-:-:S05]  /*2e020*/  IMAD.WIDE.U32 R14, R15, -0x326172a9, RZ ;  /* 0xcd9e8d570f0e7825 */ /* 0x000fca00078e00ff */
[----:B------:R-:W-:Y:S01]  /*2e030*/  LOP3.LUT R15, R135, R2, R15, 0x96, !PT ;  /* 0x00000002870f7212 */ /* 0x000fe200078e960f */
[----:B------:R-:W-:-:S05]  /*2e040*/  IMAD.WIDE.U32 R2, R3, -0x326172a9, RZ ;  /* 0xcd9e8d5703027825 */ /* 0x000fca00078e00ff */
[----:B------:R-:W-:Y:S02]  /*2e050*/  LOP3.LUT R14, R133, R14, R3, 0x96, !PT ;  /* 0x0000000e850e7212 */ /* 0x000fe400078e9603 */
[----:B------:R-:W-:Y:S01]  /*2e060*/  MOV R12, R2 ;  /* 0x00000002000c7202 */ /* 0x000fe20000000f00 */
[----:B------:R-:W-:-:S05]  /*2e070*/  IMAD.WIDE.U32 R2, R15, -0x2daee0ad, RZ ;  /* 0xd2511f530f027825 */ /* 0x000fca00078e00ff */
[----:B------:R-:W-:Y:S02]  /*2e080*/  LOP3.LUT R15, R131, R156, R3, 0x96, !PT ;  /* 0x0000009c830f7212 */ /* 0x000fe400078e9603 */
[----:B------:R-:W-:-:S07]  /*2e090*/  MOV R144, R2 ;  /* 0x0000000200907202 */ /* 0x000fce0000000f00 */
.L_x_22947:
[----:B------:R-:W-:Y:S05]  /*2e0a0*/  BSYNC.RECONVERGENT B0 ;  /* 0x0000000000007941 */ /* 0x000fea0003800200 */
.L_x_22946:
[----:B------:R-:W-:Y:S01]  /*2e0b0*/  I2FP.F32.U32 R2, R121 ;  /* 0x0000007900027245 */ /* 0x000fe20000201000 */
[----:B------:R-:W-:Y:S01]  /*2e0c0*/  BSSY.RECONVERGENT B0, `(.L_x_22951) ;  /* 0x0000056000007945 */ /* 0x000fe20003800200 */
[----:B------:R-:W-:Y:S01]  /*2e0d0*/  FSEL R0, R0, RZ, P3 ;  /* 0x000000ff00007208 */ /* 0x000fe20001800000 */
[----:B------:R-:W-:Y:S02]  /*2e0e0*/  HFMA2 R156, -RZ, RZ, 0, 1.1920928955078125e-07 ;  /* 0x00000002ff9c7431 */ /* 0x000fe400000001ff */
[----:B------:R-:W-:Y:S01]  /*2e0f0*/  FFMA.FTZ R3, R2, R139, 1.1641532182693481445e-10 ;  /* 0x2f00000002037423 */ /* 0x000fe2000001008b */
[----:B------:R-:W-:-:S04]  /*2e100*/  HADD2.F32 R2, -RZ, R70.H1_H1 ;  /* 0x30000046ff027230 */ /* 0x000fc80000004100 */
        /* <DEDUP_REMOVED lines=17> */
.L_x_22953:
        /* <DEDUP_REMOVED lines=13> */
.L_x_22955:
[----:B------:R-:W-:Y:S05]  /*2e2f0*/  BSYNC.RECONVERGENT B1 ;  /* 0x0000000000017941 */ /* 0x000fea0003800200 */
.L_x_22954:
[----:B------:R-:W-:Y:S01]  /*2e300*/  LOP3.LUT R156, R11, R159, R147, 0x96, !PT ;  /* 0x0000009f0b9c7212 */ /* 0x000fe200078e9693 */
[----:B------:R-:W-:-:S04]  /*2e310*/  IMAD.WIDE.U32 R14, R126, -0x326172a9, RZ ;  /* 0xcd9e8d577e0e7825 */ /* 0x000fc800078e00ff */
[----:B------:R-:W-:Y:S01]  /*2e320*/  IMAD.WIDE.U32 R156, R156, -0x326172a9, RZ ;  /* 0xcd9e8d579c9c7825 */ /* 0x000fe200078e00ff */
[----:B------:R-:W-:-:S03]  /*2e330*/  LOP3.LUT R15, R13, R15, R146, 0x96, !PT ;  /* 0x0000000f0d0f7212 */ /* 0x000fc600078e9692 */
[----:B------:R-:W-:Y:S01]  /*2e340*/  VIADD R143, R146, 0x3c6ef372 ;  /* 0x3c6ef372928f7836 */ /* 0x000fe20000000000 */
        /* <DEDUP_REMOVED lines=45> */
.L_x_22952:
[----:B------:R-:W-:Y:S05]  /*2e620*/  BSYNC.RECONVERGENT B0 ;  /* 0x0000000000007941 */ /* 0x000fea0003800200 */
.L_x_22951:
[----:B------:R-:W-:Y:S01]  /*2e630*/  ISETP.NE.AND P5, PT, R156, 0x1, PT ;  /* 0x000000019c00780c */ /* 0x000fe20003fa5270 */
[----:B------:R-:W-:Y:S01]  /*2e640*/  HADD2.F32 R2, -RZ, R123.H0_H0 ;  /* 0x2000007bff027230 */ /* 0x000fe20000004100 */
[----:B------:R-:W-:Y:S01]  /*2e650*/  I2FP.F32.U32 R0, R0 ;  /* 0x0000000000007245 */ /* 0x000fe20000201000 */
[----:B------:R-:W-:Y:S01]  /*2e660*/  BSSY.RECONVERGENT B0, `(.L_x_22956) ;  /* 0x000004f000007945 */ /* 0x000fe20003800200 */
[----:B------:R-:W-:-:S03]  /*2e670*/  HFMA2 R151, -RZ, RZ, 0, 1.1920928955078125e-07 ;  /* 0x00000002ff977431 */ /* 0x000fc600000001ff */
[----:B------:R-:W-:Y:S01]  /*2e680*/  FFMA.FTZ R143, R0, R139, 1.1641532182693481445e-10 ;  /* 0x2f000000008f7423 */ /* 0x000fe2000001008b */
[----:B------:R-:W-:Y:S01]  /*2e690*/  FMUL.FTZ R0, R2, R141 ;  /* 0x0000008d02007220 */ /* 0x000fe20000410000 */
[----:B------:R-:W-:-:S03]  /*2e6a0*/  IMAD.MOV.U32 R2, RZ, RZ, R12 ;  /* 0x000000ffff027224 */ /* 0x000fc600078e000c */
        /* <DEDUP_REMOVED lines=10> */
.L_x_22958:
        /* <DEDUP_REMOVED lines=13> */
.L_x_22960:
[----:B------:R-:W-:Y:S05]  /*2e820*/  BSYNC.RECONVERGENT B1 ;  /* 0x0000000000017941 */ /* 0x000fea0003800200 */
.L_x_22959:
        /* <DEDUP_REMOVED lines=19> */
[----:B------:R-:W-:-:S03]  /*2e960*/  IADD3 R143, PT, PT, R146, 0x78dde6e4, RZ ;  /* 0x78dde6e4928f7810 */ /* 0x000fc60007ffe0ff */
        /* <DEDUP_REMOVED lines=28> */
[----:B------:R-:W-:Y:S02]  /*2eb30*/  LOP3.LUT R15, R131, R158, R157, 0x96, !PT ;  /* 0x0000009e830f7212 */ /* 0x000fe400078e969d */
[----:B------:R-:W-:-:S07]  /*2eb40*/  MOV R144, R156 ;  /* 0x0000009c00907202 */ /* 0x000fce0000000f00 */
.L_x_22957:
[----:B------:R-:W-:Y:S05]  /*2eb50*/  BSYNC.RECONVERGENT B0 ;  /* 0x0000000000007941 */ /* 0x000fea0003800200 */
.L_x_22956:
[----:B------:R-:W-:Y:S01]  /*2eb60*/  I2FP.F32.U32 R2, R2 ;  /* 0x0000000200027245 */ /* 0x000fe20000201000 */
[----:B------:R-:W-:Y:S01]  /*2eb70*/  BSSY.RECONVERGENT B0, `(.L_x_22961) ;  /* 0x0000056000007945 */ /* 0x000fe20003800200 */
[----:B------:R-:W-:-:S03]  /*2eb80*/  HFMA2 R157, -RZ, RZ, 0, 1.1920928955078125e-07 ;  /* 0x00000002ff9d7431 */ /* 0x000fc600000001ff */
[----:B------:R-:W-:Y:S01]  /*2eb90*/  FFMA.FTZ R143, R2, R139, 1.1641532182693481445e-10 ;  /* 0x2f000000028f7423 */ /* 0x000fe2000001008b */
[----:B------:R-:W-:-:S04]  /*2eba0*/  HADD2.F32 R2, -RZ, R71.H0_H0 ;  /* 0x20000047ff027230 */ /* 0x000fc80000004100 */
[----:B------:R-:W-:Y:S01]  /*2ebb0*/  FSETP.GTU.FTZ.AND P5, PT, R143, R140, PT ;  /* 0x0000008c8f00720b */ /* 0x000fe20003fbc000 */
[----:B------:R-:W-:Y:S01]  /*2ebc0*/  FMUL.FTZ R2, R2, R141 ;  /* 0x0000008d02027220 */ /* 0x000fe20000410000 */
[----:B------:R-:W-:Y:S01]  /*2ebd0*/  FSEL R143, R0, RZ, P4 ;  /* 0x000000ff008f7208 */ /* 0x000fe20002000000 */
        /* <DEDUP_REMOVED lines=15> */
.L_x_22963:
        /* <DEDUP_REMOVED lines=13> */
.L_x_22965:
[----:B------:R-:W-:Y:S05]  /*2eda0*/  BSYNC.RECONVERGENT B1 ;  /* 0x0000000000017941 */ /* 0x000fea0003800200 */
.L_x_22964:
        /* <DEDUP_REMOVED lines=47> */
[----:B------:R-:W-:Y:S01]  /*2f0a0*/  LOP3.LUT R15, R131, R158, R157, 0x96, !PT ;  /* 0x0000009e830f7212 */ /* 0x000fe200078e969d */
[----:B------:R-:W-:Y:S01]  /*2f0b0*/  IMAD.MOV.U32 R157, RZ, RZ, RZ ;  /* 0x000000ffff9d7224 */ /* 0x000fe200078e00ff */
[----:B------:R-:W-:-:S07]  /*2f0c0*/  MOV R144, R156 ;  /* 0x0000009c00907202 */ /* 0x000fce0000000f00 */
.L_x_22962:
[----:B------:R-:W-:Y:S05]  /*2f0d0*/  BSYNC.RECONVERGENT B0 ;  /* 0x0000000000007941 */ /* 0x000fea0003800200 */
.L_x_22961:
        /* <DEDUP_REMOVED lines=18> */
.L_x_22968:
        /* <DEDUP_REMOVED lines=12> */
[----:B------:R-:W-:Y:S02]  /*2f2c0*/  @P0 IADD3 R14, PT, PT, R11, RZ, RZ ;  /* 0x000000ff0b0e0210 */ /* 0x000fe40007ffe0ff */
[----:B------:R-:W-:-:S03]  /*2f2d0*/  ISETP.NE.AND P0, PT, R12, RZ, PT ;  /* 0x000000ff0c00720c */ /* 0x000fc60003f05270 */
[----:B------:R-:W-:-:S10]  /*2f2e0*/  @!P6 IMAD.MOV.U32 R11, RZ, RZ, R14 ;  /* 0x000000ffff0be224 */ /* 0x000fd400078e000e */
.L_x_22970:
[----:B------:R-:W-:Y:S05]  /*2f2f0*/  BSYNC.RECONVERGENT B1 ;  /* 0x0000000000017941 */ /* 0x000fea0003800200 */
.L_x_22969:
        /* <DEDUP_REMOVED lines=48> */
[----:B------:R-:W-:Y:S02]  /*2f600*/  LOP3.LUT R15, R131, R128, R135, 0x96, !PT ;  /* 0x00000080830f7212 */ /* 0x000fe400078e9687 */
[----:B------:R-:W-:-:S07]  /*2f610*/  MOV R144, R134 ;  /* 0x0000008600907202 */ /* 0x000fce0000000f00 */
.L_x_22967:
[----:B------:R-:W-:Y:S05]  /*2f620*/  BSYNC.RECONVERGENT B0 ;  /* 0x0000000000007941 */ /* 0x000fea0003800200 */
.L_x_22966:
        /* <DEDUP_REMOVED lines=12> */
.L_x_22890:
[----:B------:R-:W-:Y:S01]  /*2f6f0*/  ISETP.NE.AND P2, PT, R143, 0x1, PT ;  /* 0x000000018f00780c */ /* 0x000fe20003f45270 */
[----:B------:R-:W-:Y:S01]  /*2f700*/  BSSY.RECONVERGENT B0, `(.L_x_22972) ;  /* 0x000004f000007945 */ /* 0x000fe20003800200 */
[----:B------:R-:W-:Y:S02]  /*2f710*/  HFMA2 R18, -RZ, RZ, 0, 1.1920928955078125e-07 ;  /* 0x00000002ff127431 */ /* 0x000fe400000001ff */
[----:B---3--:R-:W-:Y:S01]  /*2f720*/  IMAD.MOV.U32 R16, RZ, RZ, R12 ;  /* 0x000000ffff107224 */ /* 0x008fe200078e000c */
[----:B------:R-:W-:-:S08]  /*2f730*/  MOV R144, R158 ;  /* 0x0000009e00907202 */ /* 0x000fd00000000f00 */
        /* <DEDUP_REMOVED lines=8> */
[----:B------:R-:W-:Y:S01]  /*2f7c0*/  @!P2 IMAD.MOV.U32 R16, RZ, RZ, R15 ;  /* 0x000000ffff10a224 */ /* 0x000fe200078e000f */
[----:B------:R-:W-:Y:S01]  /*2f7d0*/  @P2 MOV R16, R14 ;  /* 0x0000000e00102202 */ /* 0x000fe20000000f00 */
[----:B------:R-:W-:Y:S06]  /*2f7e0*/  BRA `(.L_x_22973) ;  /* 0x0000000400007947 */ /* 0x000fec0003800000 */
.L_x_22974:
        /* <DEDUP_REMOVED lines=13> */
.L_x_22976:
[----:B------:R-:W-:Y:S05]  /*2f8c0*/  BSYNC.RECONVERGENT B1 ;  /* 0x0000000000017941 */ /* 0x000fea0003800200 */
.L_x_22975:
        /* <DEDUP_REMOVED lines=47> */
[----:B------:R-:W-:Y:S01]  /*2fbc0*/  HFMA2 R18, -RZ, RZ, 0, 0 ;  /* 0x00000000ff127431 */ /* 0x000fe200000001ff */
[----:B------:R-:W-:Y:S01]  /*2fbd0*/  MOV R144, R16 ;  /* 0x0000001000907202 */ /* 0x000fe20000000f00 */
[----:B------:R-:W-:-:S07]  /*2fbe0*/  IMAD.MOV.U32 R16, RZ, RZ, R158 ;  /* 0x000000ffff107224 */ /* 0x000fce00078e009e */
.L_x_22973:
[----:B------:R-:W-:Y:S05]  /*2fbf0*/  BSYNC.RECONVERGENT B0 ;  /* 0x0000000000007941 */ /* 0x000fea0003800200 */
.L_x_22972:
[----:B------:R-:W-:Y:S01]  /*2fc00*/  I2FP.F32.U32 R16, R16 ;  /* 0x0000001000107245 */ /* 0x000fe20000201000 */
[----:B------:R-:W-:Y:S01]  /*2fc10*/  BSSY.RECONVERGENT B0, `(.L_x_22977) ;  /* 0x0000052000007945 */ /* 0x000fe20003800200 */
[----:B------:R-:W-:Y:S01]  /*2fc20*/  ISETP.NE.AND P2, PT, R18, 0x1, PT ;  /* 0x000000011200780c */ /* 0x000fe20003f45270 */
[----:B-----5:R-:W-:Y:S01]  /*2fc30*/  HADD2.F32 R156, -RZ, R120.H0_H0 ;  /* 0x20000078ff9c7230 */ /* 0x020fe20000004100 */
        /* <DEDUP_REMOVED lines=15> */
.L_x_22979:
        /* <DEDUP_REMOVED lines=13> */
.L_x_22981:
[----:B------:R-:W-:Y:S05]  /*2fe00*/  BSYNC.RECONVERGENT B1 ;  /* 0x0000000000017941 */ /* 0x000fea0003800200 */
.L_x_22980:
        /* <DEDUP_REMOVED lines=43> */
[----:B------:R-:W-:-:S04]  /*300c0*/  IMAD.WIDE.U32 R16, R17, -0x326172a9, RZ ;  /* 0xcd9e8d5711107825 */ /* 0x000fc800078e00ff */
[----:B------:R-:W-:Y:S01]  /*300d0*/  IMAD.MOV.U32 R12, RZ, RZ, R16 ;  /* 0x000000ffff0c7224 */ /* 0x000fe200078e0010 */
[----:B------:R-:W-:Y:S01]  /*300e0*/  LOP3.LUT R14, R133, R14, R17, 0x96, !PT ;  /* 0x0000000e850e7212 */ /* 0x000fe200078e9611 */
[----:B------:R-:W-:-:S05]  /*300f0*/  IMAD.WIDE.U32 R16, R15, -0x2daee0ad, RZ ;  /* 0xd2511f530f107825 */ /* 0x000fca00078e00ff */
[----:B------:R-:W-:Y:S02]  /*30100*/  LOP3.LUT R15, R131, R18, R17, 0x96, !PT ;  /* 0x00000012830f7212 */ /* 0x000fe400078e9611 */
[----:B------:R-:W-:Y:S01]  /*30110*/  MOV R17, R144 ;  /* 0x0000009000117202 */ /* 0x000fe20000000f00 */
[----:B------:R-:W-:-:S07]  /*30120*/  IMAD.MOV.U32 R144, RZ, RZ, R16 ;  /* 0x000000ffff907224 */ /* 0x000fce00078e0010 */
.L_x_22978:
[----:B------:R-:W-:Y:S05]  /*30130*/  BSYNC.RECONVERGENT B0 ;  /* 0x0000000000007941 */ /* 0x000fea0003800200 */
.L_x_22977:
        /* <DEDUP_REMOVED lines=19> */
.L_x_22984:
        /* <DEDUP_REMOVED lines=13> */
.L_x_22986:
[----:B------:R-:W-:Y:S05]  /*30340*/  BSYNC.RECONVERGENT B1 ;  /* 0x0000000000017941 */ /* 0x000fea0003800200 */
.L_x_22985:
        /* <DEDUP_REMOVED lines=50> */
.L_x_22983:
[----:B------:R-:W-:Y:S05]  /*30670*/  BSYNC.RECONVERGENT B0 ;  /* 0x0000000000007941 */ /* 0x000fea0003800200 */
.L_x_22982:
[----:B------:R-:W-:Y:S01]  /*30680*/  I2FP.F32.U32 R16, R17 ;  /* 0x0000001100107245 */ /* 0x000fe20000201000 */
[----:B------:R-:W-:Y:S01]  /*30690*/  BSSY.RECONVERGENT B0, `(.L_x_22987) ;  /* 0x0000052000007945 */ /* 0x000fe20003800200 */
[----:B------:R-:W-:Y:S01]  /*306a0*/  ISETP.NE.AND P2, PT, R18, 0x1, PT ;  /* 0x000000011200780c */ /* 0x000fe20003f45270 */
[----:B------:R-:W-:Y:S01]  /*306b0*/  HADD2.F32 R120, -RZ, R121.H0_H0 ;  /* 0x20000079ff787230 */ /* 0x000fe20000004100 */
        /* <DEDUP_REMOVED lines=15> */
.L_x_22989:
        /* <DEDUP_REMOVED lines=13> */
.L_x_22991:
[----:B------:R-:W-:Y:S05]  /*30880*/  BSYNC.RECONVERGENT B1 ;  /* 0x0000000000017941 */ /* 0x000fea0003800200 */
.L_x_22990:
        /* <DEDUP_REMOVED lines=50> */
.L_x_22988:
[----:B------:R-:W-:Y:S05]  /*30bb0*/  BSYNC.RECONVERGENT B0 ;  /* 0x0000000000007941 */ /* 0x000fea0003800200 */
.L_x_22987:
        /* <DEDUP_REMOVED lines=19> */
.L_x_22994:
        /* <DEDUP_REMOVED lines=13> */
.L_x_22996:
[----:B------:R-:W-:Y:S05]  /*30dc0*/  BSYNC.RECONVERGENT B1 ;  /* 0x0000000000017941 */ /* 0x000fea0003800200 */
.L_x_22995:
        /* <DEDUP_REMOVED lines=50> */
.L_x_22993:
[----:B------:R-:W-:Y:S05]  /*310f0*/  BSYNC.RECONVERGENT B0 ;  /* 0x0000000000007941 */ /* 0x000fea0003800200 */
.L_x_22992:
        /* <DEDUP_REMOVED lines=17> */
.L_x_22999:
        /* <DEDUP_REMOVED lines=13> */
.L_x_23001:
[----:B------:R-:W-:Y:S05]  /*312e0*/  BSYNC.RECONVERGENT B1 ;  /* 0x0000000000017941 */ /* 0x000fea0003800200 */
.L_x_23000:
        /* <DEDUP_REMOVED lines=50> */
.L_x_22998:
[----:B------:R-:W-:Y:S05]  /*31610*/  BSYNC.RECONVERGENT B0 ;  /* 0x0000000000007941 */ /* 0x000fea0003800200 */
.L_x_22997:
        /* <DEDUP_REMOVED lines=17> */
.L_x_23004:
        /* <DEDUP_REMOVED lines=13> */
.L_x_23006:
[----:B------:R-:W-:Y:S05]  /*31800*/  BSYNC.RECONVERGENT B1 ;  /* 0x0000000000017941 */ /* 0x000fea0003800200 */
.L_x_23005:
[----:B------:R-:W-:Y:S01]  /*31810*/  LOP3.LUT R16, R11, R19, R147, 0x96, !PT ;  /* 0x000000130b107212 */ /* 0x000fe200078e9693 */
[----:B------:R-:W-:-:S04]  /*31820*/  IMAD.WIDE.U32 R14, R126, -0x326172a9, RZ ;  /* 0xcd9e8d577e0e7825 */ /* 0x000fc800078e00ff */
[----:B------:R-:W-:Y:S02]  /*31830*/  HFMA2 R121, -RZ, RZ, 0, 0 ;  /* 0x00000000ff797431 */ /* 0x000fe400000001ff */
        /* <DEDUP_REMOVED lines=47> */
.L_x_23003:
[----:B------:R-:W-:Y:S05]  /*31b30*/  BSYNC.RECONVERGENT B0 ;  /* 0x0000000000007941 */ /* 0x000fea0003800200 */
.L_x_23002:
        /* <DEDUP_REMOVED lines=17> */
.L_x_23009:
        /* <DEDUP_REMOVED lines=13> */
.L_x_23011:
[----:B------:R-:W-:Y:S05]  /*31d20*/  BSYNC.RECONVERGENT B1 ;  /* 0x0000000000017941 */ /* 0x000fea0003800200 */
.L_x_23010:
        /* <DEDUP_REMOVED lines=21> */
[----:B------:R-:W-:Y:S01]  /*31e80*/  IMAD.WIDE.U32 R16, R15, -0x326172a9, RZ ;  /* 0xcd9e8d570f107825 */ /* 0x000fe200078e00ff */
[----:B------:R-:W-:-:S03]  /*31e90*/  IADD3 R19, PT, PT, R146, 0x1715609d, RZ ;  /* 0x1715609d92137810 */ /* 0x000fc60007ffe0ff */
[----:B------:R-:W-:-:S05]  /*31ea0*/  VIADD R15, R146, 0x78dde6e4 ;  /* 0x78dde6e4920f7836 */ /* 0x000fca0000000000 */
        /* <DEDUP_REMOVED lines=26> */
.L_x_23008:
[----:B------:R-:W-:Y:S05]  /*32050*/  BSYNC.RECONVERGENT B0 ;  /* 0x0000000000007941 */ /* 0x000fea0003800200 */
.L_x_23007:
[----:B------:R-:W-:Y:S01]  /*32060*/  I2FP.F32.U32 R16, R16 ;  /* 0x0000001000107245 */ /* 0x000fe20000201000 */
[-C--:B------:R-:W-:Y:S01]  /*32070*/  FMUL.FTZ R156, R156, R141.reuse ;  /* 0x0000008d9c9c7220 */ /* 0x080fe20000410000 */
[----:B------:R-:W-:Y:S01]  /*32080*/  P2R R17, PR, RZ, 0x2 ;  /* 0x00000002ff117803 */ /* 0x000fe20000000000 */
[----:B------:R-:W-:Y:S01]  /*32090*/  FMUL.FTZ R158, R158, R141 ;  /* 0x0000008d9e9e7220 */ /* 0x000fe20000410000 */
[C---:B------:R-:W-:Y:S01]  /*320a0*/  LOP3.LUT P1, RZ, R9.reuse, 0x10, RZ, 0xc0, !PT ;  /* 0x0000001009ff7812 */ /* 0x040fe2000782c0ff */
[----:B------:R-:W-:Y:S01]  /*320b0*/  HADD2.F32 R18, -RZ, R123.H1_H1 ;  /* 0x3000007bff127230 */ /* 0x000fe20000004100 */
[----:B------:R-:W-:Y:S01]  /*320c0*/  P2R R19, PR, RZ, 0x1 ;  /* 0x00000001ff137803 */ /* 0x000fe20000000000 */
        /* <DEDUP_REMOVED lines=11> */
[----:B------:R-:W-:Y:S01]  /*32180*/  ISETP.NE.AND P0, PT, R19, RZ, PT ;  /* 0x000000ff1300720c */ /* 0x000fe20003f05270 */
[----:B------:R-:W-:Y:S01]  /*32190*/  FMUL.FTZ R123, R18, R141 ;  /* 0x0000008d127b7220 */ /* 0x000fe20000410000 */
[----:B------:R-:W-:-:S02]  /*321a0*/  LOP3.LUT P6, RZ, R9, 0x4, RZ, 0xc0, !PT ;  /* 0x0000000409ff7812 */ /* 0x000fc400078cc0ff */
        /* <DEDUP_REMOVED lines=12> */
[----:B------:R-:W-:Y:S01]  /*32270*/  @P1 FADD.FTZ R122, R62, R122 ;  /* 0x0000007a3e7a1221 */ /* 0x000fe20000010000 */
[----:B------:R-:W-:Y:S01]  /*32280*/  @P1 FADD.FTZ R120, R60, R120 ;  /* 0x000000783c781221 */ /* 0x000fe20000010000 */
[----:B------:R-:W-:Y:S01]  /*32290*/  PLOP3.LUT P5, PT, P5, PT, PT, 0x8, 0x80 ;  /* 0x000000000080781c */ /* 0x000fe20002fae170 */
[----:B------:R-:W-:-:S12]  /*322a0*/  @P1 FADD.FTZ R123, R63, R123 ;  /* 0x0000007b3f7b1221 */ /* 0x000fd80000010000 */
.L_x_22971:
        /* <DEDUP_REMOVED lines=17> */
[----:B------:R-:W-:Y:S01]  /*323c0*/  SEL R132, RZ, 0x100, !P6 ;  /* 0x00000100ff847807 */ /* 0x000fe20007000000 */
[----:B------:R1:W-:Y:S01]  /*323d0*/  STG.E.128 desc[UR6][R154.64+0x10], R120 ;  /* 0x000010789a007986 */ /* 0x0003e2000c101d06 */
        /* <DEDUP_REMOVED lines=72> */
.L_x_23012:
[----:B------:R-:W-:Y:S01]  /*32860*/  UMOV UR13, 0xffffffff ;  /* 0xffffffff000d7882 */ /* 0x000fe20000000000 */
[----:B------:R-:W-:Y:S02]  /*32870*/  FADD.FTZ R136, R136, R123 ;  /* 0x0000007b88887221 */ /* 0x000fe40000010000 */
[----:B------:R-:W-:Y:S05]  /*32880*/  BRA.DIV UR13, `(.L_x_23013) ;  /* 0x0000001a0d747947 */ /* 0x000fea000b800000 */
[----:B0-----:R-:W0:Y:S01]  /*32890*/  SHFL.BFLY PT, R129, R136, 0x1, 0x1f ;  /* 0x0c201f0088817f89 */ /* 0x001e2200000e0000 */
        /* <DEDUP_REMOVED lines=116> */
.L_x_23026:
[----:B------:R-:W-:Y:S01]  /*32fe0*/  FMUL.FTZ R128, R129, R129 ;  /* 0x0000008181807220 */ /* 0x000fe20000410000 */
[----:B------:R-:W-:Y:S01]  /*32ff0*/  ISETP.NE.AND P2, PT, RZ, UR5, PT ;  /* 0x00000005ff007c0c */ /* 0x000fe2000bf45270 */
[----:B-1----:R-:W-:Y:S01]  /*33000*/  FADD.FTZ R135, R134, R135 ;  /* 0x0000008786877221 */ /* 0x002fe20000010000 */
[----:B------:R-:W-:Y:S02]  /*33010*/  HADD2.F32 R140, -RZ, R116.H1_H1 ;  /* 0x30000074ff8c7230 */ /* 0x000fe40000004100 */
[----:B------:R-:W-:Y:S01]  /*33020*/  FSEL R131, R128, RZ, P2 ;  /* 0x000000ff80837208 */ /* 0x000fe20001000000 */
[----:B------:R-:W-:Y:S01]  /*33030*/  FFMA.FTZ R130, R135, R130, UR10 ;  /* 0x0000000a87827e23 */ /* 0x000fe20008010082 */
[----:B------:R-:W-:Y:S01]  /*33040*/  FSEL R128, R129, RZ, !P2 ;  /* 0x000000ff81807208 */ /* 0x000fe20005000000 */
[----:B------:R-:W-:Y:S02]  /*33050*/  HADD2.F32 R152, -RZ, R92.H1_H1 ;  /* 0x3000005cff987230 */ /* 0x000fe40000004100 */
[----:B------:R-:W-:Y:S01]  /*33060*/  FADD.FTZ R130, R130, R131 ;  /* 0x0000008382827221 */ /* 0x000fe20000010000 */
[----:B------:R-:W-:-:S02]  /*33070*/  HADD2.F32 R154, -RZ, R119.H0_H0 ;  /* 0x20000077ff9a7230 */ /* 0x000fc40000004100 */
[C---:B------:R-:W-:Y:S01]  /*33080*/  FADD.FTZ R52, -R128.reuse, R52 ;  /* 0x0000003480347221 */ /* 0x040fe20000010100 */
[C---:B------:R-:W-:Y:S01]  /*33090*/  FADD.FTZ R53, -R128.reuse, R53 ;  /* 0x0000003580357221 */ /* 0x040fe20000010100 */
[----:B------:R1:W2:Y:S01]  /*330a0*/  MUFU.RSQ R131, R130 ;  /* 0x0000008200837308 */ /* 0x0002a20000001400 */
[C---:B------:R-:W-:Y:S01]  /*330b0*/  FADD.FTZ R54, -R128.reuse, R54 ;  /* 0x0000003680367221 */ /* 0x040fe20000010100 */
[C---:B------:R-:W-:Y:S01]  /*330c0*/  FADD.FTZ R136, -R128.reuse, R17 ;  /* 0x0000001180887221 */ /* 0x040fe20000010100 */
[C---:B------:R-:W-:Y:S01]  /*330d0*/  FADD.FTZ R138, -R128.reuse, R19 ;  /* 0x00000013808a7221 */ /* 0x040fe20000010100 */
[C---:B------:R-:W-:Y:S01]  /*330e0*/  FADD.FTZ R132, -R128.reuse, R21 ;  /* 0x0000001580847221 */ /* 0x040fe20000010100 */
[C---:B0-----:R-:W-:Y:S01]  /*330f0*/  FADD.FTZ R134, -R128.reuse, R23 ;  /* 0x0000001780867221 */ /* 0x041fe20000010100 */
[----:B------:R-:W-:Y:S02]  /*33100*/  HADD2.F32 R17, -RZ, R116.H0_H0 ;  /* 0x20000074ff117230 */ /* 0x000fe40000004100 */
[----:B------:R-:W-:Y:S01]  /*33110*/  FADD.FTZ R55, -R128, R55 ;  /* 0x0000003780377221 */ /* 0x000fe20000010100 */
[----:B------:R-:W-:-:S02]  /*33120*/  HADD2.F32 R19, -RZ, R92.H0_H0 ;  /* 0x2000005cff137230 */ /* 0x000fc40000004100 */
[C---:B------:R-:W-:Y:S01]  /*33130*/  FADD.FTZ R56, -R128.reuse, R56 ;  /* 0x0000003880387221 */ /* 0x040fe20000010100 */
[----:B------:R-:W-:Y:S02]  /*33140*/  HADD2.F32 R21, -RZ, R117.H0_H0 ;  /* 0x20000075ff157230 */ /* 0x000fe40000004100 */
[C---:B------:R-:W-:Y:S01]  /*33150*/  FADD.FTZ R57, -R128.reuse, R57 ;  /* 0x0000003980397221 */ /* 0x040fe20000010100 */
[----:B------:R-:W-:Y:S02]  /*33160*/  HADD2.F32 R23, -RZ, R93.H0_H0 ;  /* 0x2000005dff177230 */ /* 0x000fe40000004100 */
[C---:B------:R-:W-:Y:S01]  /*33170*/  FADD.FTZ R58, -R128.reuse, R58 ;  /* 0x0000003a803a7221 */ /* 0x040fe20000010100 */
[C---:B-1----:R-:W-:Y:S01]  /*33180*/  FADD.FTZ R130, -R128.reuse, R121 ;  /* 0x0000007980827221 */ /* 0x042fe20000010100 */
[----:B------:R-:W-:Y:S02]  /*33190*/  HADD2.F32 R121, -RZ, R94.H0_H0 ;  /* 0x2000005eff797230 */ /* 0x000fe40000004100 */
[----:B------:R-:W-:Y:S01]  /*331a0*/  FADD.FTZ R48, -R128, R48 ;  /* 0x0000003080307221 */ /* 0x000fe20000010100 */
[C---:B--2---:R-:W-:Y:S01]  /*331b0*/  FMUL.FTZ R52, R131.reuse, R52 ;  /* 0x0000003483347220 */ /* 0x044fe20000410000 */
[C---:B------:R-:W-:Y:S01]  /*331c0*/  FMUL.FTZ R53, R131.reuse, R53 ;  /* 0x0000003583357220 */ /* 0x040fe20000410000 */
[----:B------:R-:W-:Y:S01]  /*331d0*/  FMUL.FTZ R54, R131, R54 ;  /* 0x0000003683367220 */ /* 0x000fe20000410000 */
[----:B------:R-:W-:-:S02]  /*331e0*/  HADD2.F32 R156, -RZ, R95.H0_H0 ;  /* 0x2000005fff9c7230 */ /* 0x000fc40000004100 */
[----:B------:R-:W-:Y:S01]  /*331f0*/  FFMA.FTZ R52, R52, R17, R19 ;  /* 0x0000001134347223 */ /* 0x000fe20000010013 */
[----:B------:R-:W-:Y:S01]  /*33200*/  FFMA.FTZ R17, R53, R140, R152 ;  /* 0x0000008c35117223 */ /* 0x000fe20000010098 */
[----:B------:R-:W-:Y:S01]  /*33210*/  FFMA.FTZ R19, R54, R21, R23 ;  /* 0x0000001536137223 */ /* 0x000fe20000010017 */
[----:B------:R-:W-:Y:S02]  /*33220*/  HADD2.F32 R21, -RZ, R117.H1_H1 ;  /* 0x30000075ff157230 */ /* 0x000fe40000004100 */
[C---:B------:R-:W-:Y:S01]  /*33230*/  FMUL.FTZ R54, R131.reuse, R55 ;  /* 0x0000003783367220 */ /* 0x040fe20000410000 */
[----:B------:R-:W-:Y:S02]  /*33240*/  HADD2.F32 R23, -RZ, R93.H1_H1 ;  /* 0x3000005dff177230 */ /* 0x000fe40000004100 */
[C---:B------:R-:W-:Y:S01]  /*33250*/  FMUL.FTZ R56, R131.reuse, R56 ;  /* 0x0000003883387220 */ /* 0x040fe20000410000 */
[--C-:B------:R-:W-:Y:S02]  /*33260*/  HADD2.F32 R53, -RZ, R118.reuse.H0_H0 ;  /* 0x20000076ff357230 */ /* 0x100fe40000004100 */
[----:B------:R-:W-:Y:S01]  /*33270*/  FMUL.FTZ R57, R131, R57 ;  /* 0x0000003983397220 */ /* 0x000fe20000410000 */
[----:B------:R-:W-:-:S02]  /*33280*/  HADD2.F32 R140, -RZ, R118.H1_H1 ;  /* 0x30000076ff8c7230 */ /* 0x000fc40000004100 */
[----:B------:R-:W-:Y:S01]  /*33290*/  FMUL.FTZ R55, R131, R58 ;  /* 0x0000003a83377220 */ /* 0x000fe20000410000 */
[----:B------:R-:W-:Y:S02]  /*332a0*/  HADD2.F32 R152, -RZ, R94.H1_H1 ;  /* 0x3000005eff987230 */ /* 0x000fe40000004100 */
[C---:B------:R-:W-:Y:S01]  /*332b0*/  FADD.FTZ R49, -R128.reuse, R49 ;  /* 0x0000003180317221 */ /* 0x040fe20000010100 */
[----:B------:R-:W-:Y:S01]  /*332c0*/  FADD.FTZ R59, -R128, R59 ;  /* 0x0000003b803b7221 */ /* 0x000fe20000010100 */
[----:B------:R-:W-:Y:S01]  /*332d0*/  FFMA.FTZ R54, R54, R21, R23 ;  /* 0x0000001536367223 */ /* 0x000fe20000010017 */
[----:B------:R-:W-:Y:S01]  /*332e0*/  FFMA.FTZ R56, R56, R53, R121 ;  /* 0x0000003538387223 */ /* 0x000fe20000010079 */
[----:B------:R-:W-:Y:S01]  /*332f0*/  FADD.FTZ R50, -R128, R50 ;  /* 0x0000003280327221 */ /* 0x000fe20000010100 */
[----:B------:R-:W-:Y:S01]  /*33300*/  FFMA.FTZ R53, R57, R140, R152 ;  /* 0x0000008c39357223 */ /* 0x000fe20000010098 */
[----:B------:R-:W-:Y:S01]  /*33310*/  FFMA.FTZ R55, R55, R154, R156 ;  /* 0x0000009a37377223 */ /* 0x000fe2000001009c */
[----:B------:R-:W-:-:S02]  /*33320*/  HADD2.F32 R21, -RZ, R112.H0_H0 ;  /* 0x20000070ff157230 */ /* 0x000fc40000004100 */
[C---:B------:R-:W-:Y:S01]  /*33330*/  FMUL.FTZ R48, R131.reuse, R48 ;  /* 0x0000003083307220 */ /* 0x040fe20000410000 */
[----:B------:R-:W-:Y:S02]  /*33340*/  HADD2.F32 R23, -RZ, R88.H0_H0 ;  /* 0x20000058ff177230 */ /* 0x000fe40000004100 */
[C---:B------:R-:W-:Y:S01]  /*33350*/  FMUL.FTZ R49, R131.reuse, R49 ;  /* 0x0000003183317220 */ /* 0x040fe20000410000 */
[----:B------:R-:W-:Y:S02]  /*33360*/  HADD2.F32 R152, -RZ, R112.H1_H1 ;  /* 0x30000070ff987230 */ /* 0x000fe40000004100 */
[----:B------:R-:W-:Y:S01]  /*33370*/  FMUL.FTZ R59, R131, R59 ;  /* 0x0000003b833b7220 */ /* 0x000fe20000410000 */
[----:B------:R-:W-:Y:S02]  /*33380*/  HADD2.F32 R154, -RZ, R88.H1_H1 ;  /* 0x30000058ff9a7230 */ /* 0x000fe40000004100 */
[----:B------:R-:W-:Y:S01]  /*33390*/  FADD.FTZ R44, -R128, R44 ;  /* 0x0000002c802c7221 */ /* 0x000fe20000010100 */
[----:B------:R-:W-:-:S02]  /*333a0*/  HADD2.F32 R58, -RZ, R119.H1_H1 ;  /* 0x30000077ff3a7230 */ /* 0x000fc40000004100 */
[----:B------:R-:W-:Y:S01]  /*333b0*/  FMUL.FTZ R57, R131, R50 ;  /* 0x0000003283397220 */ /* 0x000fe20000410000 */
[----:B------:R-:W-:Y:S02]  /*333c0*/  HADD2.F32 R140, -RZ, R95.H1_H1 ;  /* 0x3000005fff8c7230 */ /* 0x000fe40000004100 */
[C---:B------:R-:W-:Y:S01]  /*333d0*/  FADD.FTZ R51, -R128.reuse, R51 ;  /* 0x0000003380337221 */ /* 0x040fe20000010100 */
[----:B------:R-:W-:Y:S02]  /*333e0*/  HADD2.F32 R156, -RZ, R113.H0_H0 ;  /* 0x20000071ff9c7230 */ /* 0x000fe40000004100 */
[----:B------:R-:W-:Y:S01]  /*333f0*/  FADD.FTZ R46, -R128, R46 ;  /* 0x0000002e802e7221 */ /* 0x000fe20000010100 */
[----:B------:R-:W-:Y:S02]  /*33400*/  HADD2.F32 R158, -RZ, R89.H0_H0 ;  /* 0x20000059ff9e7230 */ /* 0x000fe40000004100 */
[----:B------:R-:W-:Y:S01]  /*33410*/  FFMA.FTZ R48, R48, R21, R23 ;  /* 0x0000001530307223 */ /* 0x000fe20000010017 */
[----:B------:R-:W-:Y:S01]  /*33420*/  FFMA.FTZ R21, R49, R152, R154 ;  /* 0x0000009831157223 */ /* 0x000fe2000001009a */
[----:B------:R-:W-:Y:S01]  /*33430*/  FFMA.FTZ R50, R59, R58, R140 ;  /* 0x0000003a3b327223 */ /* 0x000fe2000001008c */
[----:B------:R-:W-:-:S02]  /*33440*/  HADD2.F32 R152, -RZ, R114.H0_H0 ;  /* 0x20000072ff987230 */ /* 0x000fc40000004100 */
[----:B------:R-:W-:Y:S01]  /*33450*/  FFMA.FTZ R23, R57, R156, R158 ;  /* 0x0000009c39177223 */ /* 0x000fe2000001009e */
[----:B------:R-:W-:Y:S02]  /*33460*/  HADD2.F32 R154, -RZ, R90.H0_H0 ;  /* 0x2000005aff9a7230 */ /* 0x000fe40000004100 */
[C---:B------:R-:W-:Y:S01]  /*33470*/  FMUL.FTZ R49, R131.reuse, R44 ;  /* 0x0000002c83317220 */ /* 0x040fe20000410000 */
[----:B------:R-:W-:Y:S02]  /*33480*/  HADD2.F32 R58, -RZ, R113.H1_H1 ;  /* 0x30000071ff3a7230 */ /* 0x000fe40000004100 */
[C---:B------:R-:W-:Y:S01]  /*33490*/  FMUL.FTZ R51, R131.reuse, R51 ;  /* 0x0000003383337220 */ /* 0x040fe20000410000 */
[----:B------:R-:W-:Y:S02]  /*334a0*/  HADD2.F32 R140, -RZ, R89.H1_H1 ;  /* 0x30000059ff8c7230 */ /* 0x000fe40000004100 */
[----:B------:R-:W-:Y:S01]  /*334b0*/  FMUL.FTZ R57, R131, R46 ;  /* 0x0000002e83397220 */ /* 0x000fe20000410000 */
[----:B------:R-:W-:-:S02]  /*334c0*/  HADD2.F32 R160, -RZ, R115.H0_H0 ;  /* 0x20000073ffa07230 */ /* 0x000fc40000004100 */
[C---:B------:R-:W-:Y:S01]  /*334d0*/  FADD.FTZ R40, -R128.reuse, R40 ;  /* 0x0000002880287221 */ /* 0x040fe20000010100 */
[----:B------:R-:W-:Y:S02]  /*334e0*/  HADD2.F32 R162, -RZ, R91.H0_H0 ;  /* 0x2000005bffa27230 */ /* 0x000fe40000004100 */
[C---:B------:R-:W-:Y:S01]  /*334f0*/  FADD.FTZ R45, -R128.reuse, R45 ;  /* 0x0000002d802d7221 */ /* 0x040fe20000010100 */
[C---:B------:R-:W-:Y:S01]  /*33500*/  FADD.FTZ R47, -R128.reuse, R47 ;  /* 0x0000002f802f7221 */ /* 0x040fe20000010100 */
[----:B------:R-:W-:Y:S01]  /*33510*/  FADD.FTZ R41, -R128, R41 ;  /* 0x0000002980297221 */ /* 0x000fe20000010100 */
[----:B------:R-:W-:Y:S01]  /*33520*/  FFMA.FTZ R46, R49, R152, R154 ;  /* 0x00000098312e7223 */ /* 0x000fe2000001009a */
[----:B------:R-:W-:Y:S01]  /*33530*/  FFMA.FTZ R44, R51, R58, R140 ;  /* 0x0000003a332c7223 */ /* 0x000fe2000001008c */
[----:B------:R-:W-:Y:S01]  /*33540*/  FFMA.FTZ R49, R57, R160, R162 ;  /* 0x000000a039317223 */ /* 0x000fe200000100a2 */
[----:B------:R-:W-:Y:S02]  /*33550*/  HADD2.F32 R51, -RZ, R108.H0_H0 ;  /* 0x2000006cff337230 */ /* 0x000fe40000004100 */
[----:B------:R-:W-:Y:S01]  /*33560*/  FMUL.FTZ R40, R131, R40 ;  /* 0x0000002883287220 */ /* 0x000fe20000410000 */
[----:B------:R-:W-:-:S02]  /*33570*/  HADD2.F32 R57, -RZ, R84.H0_H0 ;  /* 0x20000054ff397230 */ /* 0x000fc40000004100 */
[C---:B------:R-:W-:Y:S01]  /*33580*/  FMUL.FTZ R45, R131.reuse, R45 ;  /* 0x0000002d832d7220 */ /* 0x040fe20000410000 */
[----:B------:R-:W-:Y:S02]  /*33590*/  HADD2.F32 R156, -RZ, R114.H1_H1 ;  /* 0x30000072ff9c7230 */ /* 0x000fe40000004100 */
[C---:B------:R-:W-:Y:S01]  /*335a0*/  FMUL.FTZ R47, R131.reuse, R47 ;  /* 0x0000002f832f7220 */ /* 0x040fe20000410000 */
[----:B------:R-:W-:Y:S02]  /*335b0*/  HADD2.F32 R158, -RZ, R90.H1_H1 ;  /* 0x3000005aff9e7230 */ /* 0x000fe40000004100 */
[----:B------:R-:W-:Y:S01]  /*335c0*/  FMUL.FTZ R59, R131, R41 ;  /* 0x00000029833b7220 */ /* 0x000fe20000410000 */
[----:B------:R-:W-:Y:S02]  /*335d0*/  HADD2.F32 R58, -RZ, R115.H1_H1 ;  /* 0x30000073ff3a7230 */ /* 0x000fe40000004100 */
[----:B------:R-:W-:Y:S01]  /*335e0*/  FADD.FTZ R36, -R128, R36 ;  /* 0x0000002480247221 */ /* 0x000fe20000010100 */
[----:B------:R-:W-:-:S02]  /*335f0*/  HADD2.F32 R140, -RZ, R91.H1_H1 ;  /* 0x3000005bff8c7230 */ /* 0x000fc40000004100 */
[C---:B------:R-:W-:Y:S01]  /*33600*/  FADD.FTZ R37, -R128.reuse, R37 ;  /* 0x0000002580257221 */ /* 0x040fe20000010100 */
[----:B------:R-:W-:Y:S02]  /*33610*/  HADD2.F32 R152, -RZ, R108.H1_H1 ;  /* 0x3000006cff987230 */ /* 0x000fe40000004100 */
[C---:B------:R-:W-:Y:S01]  /*33620*/  FADD.FTZ R43, -R128.reuse, R43 ;  /* 0x0000002b802b7221 */ /* 0x040fe20000010100 */
[----:B------:R-:W-:Y:S02]  /*33630*/  HADD2.F32 R154, -RZ, R84.H1_H1 ;  /* 0x30000054ff9a7230 */ /* 0x000fe40000004100 */
[----:B------:R-:W-:Y:S01]  /*33640*/  FADD.FTZ R38, -R128, R38 ;  /* 0x0000002680267221 */ /* 0x000fe20000010100 */
[----:B------:R-:W-:Y:S01]  /*33650*/  FFMA.FTZ R41, R40, R51, R57 ;  /* 0x0000003328297223 */ /* 0x000fe20000010039 */
[----:B------:R-:W-:Y:S01]  /*33660*/  FFMA.FTZ R45, R45, R156, R158 ;  /* 0x0000009c2d2d7223 */ /* 0x000fe2000001009e */
[----:B------:R-:W-:Y:S01]  /*33670*/  FFMA.FTZ R58, R47, R58, R140 ;  /* 0x0000003a2f3a7223 */ /* 0x000fe2000001008c */
[----:B------:R-:W-:Y:S01]  /*33680*/  FFMA.FTZ R40, R59, R152, R154 ;  /* 0x000000983b287223 */ /* 0x000fe2000001009a */
[----:B------:R-:W-:-:S02]  /*33690*/  HADD2.F32 R47, -RZ, R110.H0_H0 ;  /* 0x2000006eff2f7230 */ /* 0x000fc40000004100 */
[C---:B------:R-:W-:Y:S01]  /*336a0*/  FMUL.FTZ R36, R131.reuse, R36 ;  /* 0x0000002483247220 */ /* 0x040fe20000410000 */
[----:B------:R-:W-:Y:S02]  /*336b0*/  HADD2.F32 R51, -RZ, R86.H0_H0 ;  /* 0x20000056ff337230 */ /* 0x000fe40000004100 */
[C---:B------:R-:W-:Y:S01]  /*336c0*/  FMUL.FTZ R37, R131.reuse, R37 ;  /* 0x0000002583257220 */ /* 0x040fe20000410000 */
[----:B------:R-:W-:Y:S02]  /*336d0*/  HADD2.F32 R154, -RZ, R110.H1_H1 ;  /* 0x3000006eff9a7230 */ /* 0x000fe40000004100 */
[C---:B------:R-:W-:Y:S01]  /*336e0*/  FMUL.FTZ R43, R131.reuse, R43 ;  /* 0x0000002b832b7220 */ /* 0x040fe20000410000 */
[----:B------:R-:W-:Y:S02]  /*336f0*/  HADD2.F32 R156, -RZ, R86.H1_H1 ;  /* 0x30000056ff9c7230 */ /* 0x000fe40000004100 */
[----:B------:R-:W-:Y:S01]  /*33700*/  FMUL.FTZ R57, R131, R38 ;  /* 0x0000002683397220 */ /* 0x000fe20000410000 */
[----:B------:R-:W-:-:S02]  /*33710*/  HADD2.F32 R140, -RZ, R109.H1_H1 ;  /* 0x3000006dff8c7230 */ /* 0x000fc40000004100 */
[C---:B------:R-:W-:Y:S01]  /*33720*/  FADD.FTZ R39, -R128.reuse, R39 ;  /* 0x0000002780277221 */ /* 0x040fe20000010100 */
[----:B------:R-:W-:Y:S02]  /*33730*/  HADD2.F32 R152, -RZ, R85.H1_H1 ;  /* 0x30000055ff987230 */ /* 0x000fe40000004100 */
[C---:B------:R-:W-:Y:S01]  /*33740*/  FADD.FTZ R42, -R128.reuse, R42 ;  /* 0x0000002a802a7221 */ /* 0x040fe20000010100 */
[----:B------:R-:W-:Y:S02]  /*33750*/  HADD2.F32 R158, -RZ, R111.H0_H0 ;  /* 0x2000006fff9e7230 */ /* 0x000fe40000004100 */
        /* <DEDUP_REMOVED lines=21> */
[----:B------:R-:W-:Y:S01]  /*338b0*/  FADD.FTZ R128, -R128, R123 ;  /* 0x0000007b80807221 */ /* 0x000fe20000010100 */
[----:B------:R-:W-:Y:S01]  /*338c0*/  FFMA.FTZ R43, R43, R140, R152 ;  /* 0x0000008c2b2b7223 */ /* 0x000fe20000010098 */
        /* <DEDUP_REMOVED lines=17> */
[----:B------:R-:W-:-:S02]  /*339e0*/  HADD2.F32 R156, -RZ, R105.H0_H0 ;  /* 0x20000069ff9c7230 */ /* 0x000fc40000004100 */
[----:B------:R-:W-:Y:S01]  /*339f0*/  FMUL.FTZ R35, R131, R35 ;  /* 0x0000002383237220 */ /* 0x000fe20000410000 */
[----:B------:R-:W-:Y:S02]  /*33a00*/  HADD2.F32 R158, -RZ, R81.H0_H0 ;  /* 0x20000051ff9e7230 */ /* 0x000fe40000004100 */
        /* <DEDUP_REMOVED lines=8> */
[----:B------:R-:W-:Y:S01]  /*33a90*/  FMUL.FTZ R30, R131, R30 ;  /* 0x0000001e831e7220 */ /* 0x000fe20000410000 */
        /* <DEDUP_REMOVED lines=44> */
[----:B------:R-:W-:-:S02]  /*33d60*/  HADD2.F32 R31, -RZ, R96.H0_H0 ;  /* 0x20000060ff1f7230 */ /* 0x000fc40000004100 */
[C---:B------:R-:W-:Y:S01]  /*33d70*/  FMUL.FTZ R123, R131.reuse, R136 ;  /* 0x00000088837b7220 */ /* 0x040fe20000410000 */
[----:B------:R-:W-:Y:S01]  /*33d80*/  HADD2.F32 R33, -RZ, R72.H0_H0 ;  /* 0x20000048ff217230 */ /* 0x000fe20000004100 */
[----:B------:R-:W0:Y:S01]  /*33d90*/  @!P1 LDC.64 R26, c[0x0][0x3c0] ;  /* 0x0000f000ff1a9b82 */ /* 0x000e220000000a00 */
[----:B------:R-:W-:Y:S01]  /*33da0*/  FFMA.FTZ R136, R134, R25, R29 ;  /* 0x0000001986887223 */ /* 0x000fe2000001001d */
[----:B------:R-:W-:Y:S02]  /*33db0*/  HADD2.F32 R20, -RZ, R96.H1_H1 ;  /* 0x30000060ff147230 */ /* 0x000fe40000004100 */
[C---:B------:R-:W-:Y:S01]  /*33dc0*/  FMUL.FTZ R18, R131.reuse, R18 ;  /* 0x0000001283127220 */ /* 0x040fe20000410000 */
[----:B------:R-:W-:Y:S01]  /*33dd0*/  FFMA.FTZ R132, R16, R31, R33 ;  /* 0x0000001f10847223 */ /* 0x000fe20000010021 */
[----:B------:R-:W-:Y:S02]  /*33de0*/  HADD2.F32 R22, -RZ, R72.H1_H1 ;  /* 0x30000048ff167230 */ /* 0x000fe40000004100 */
[----:B------:R-:W-:Y:S01]  /*33df0*/  FMUL.FTZ R138, R131, R138 ;  /* 0x0000008a838a7220 */ /* 0x000fe20000410000 */
[----:B------:R-:W-:Y:S01]  /*33e00*/  HADD2.F32 R135, -RZ, R97.H0_H0 ;  /* 0x20000061ff877230 */ /* 0x000fe20000004100 */
[----:B------:R-:W1:Y:S01]  /*33e10*/  @!P1 LDC.64 R24, c[0x0][0x3c8] ;  /* 0x0000f200ff189b82 */ /* 0x000e620000000a00 */
[----:B------:R-:W-:-:S02]  /*33e20*/  HADD2.F32 R29, -RZ, R73.H0_H0 ;  /* 0x20000049ff1d7230 */ /* 0x000fc40000004100 */
[----:B------:R-:W-:Y:S01]  /*33e30*/  FFMA.FTZ R123, R123, R20, R22 ;  /* 0x000000147b7b7223 */ /* 0x000fe20000010016 */
[----:B------:R-:W-:Y:S01]  /*33e40*/  HADD2.F32 R31, -RZ, R97.H1_H1 ;  /* 0x30000061ff1f7230 */ /* 0x000fe20000004100 */
[----:B------:R-:W-:Y:S01]  /*33e50*/  F2FP.F16.F32.PACK_AB R20, R40, R41 ;  /* 0x000000292814723e */ /* 0x000fe200000000ff */
[----:B------:R-:W-:Y:S02]  /*33e60*/  HADD2.F32 R139, -RZ, R73.H1_H1 ;  /* 0x30000049ff8b7230 */ /* 0x000fe40000004100 */
[----:B------:R-:W-:Y:S01]  /*33e70*/  FMUL.FTZ R134, R131, R120 ;  /* 0x0000007883867220 */ /* 0x000fe20000410000 */
[----:B------:R-:W-:Y:S01]  /*33e80*/  HADD2.F32 R141, -RZ, R98.H0_H0 ;  /* 0x20000062ff8d7230 */ /* 0x000fe20000004100 */
[----:B------:R-:W2:Y:S01]  /*33e90*/  LDC.64 R32, c[0x0][0x428] ;  /* 0x00010a00ff207b82 */ /* 0x000ea20000000a00 */
[----:B------:R-:W-:Y:S02]  /*33ea0*/  HADD2.F32 R151, -RZ, R74.H0_H0 ;  /* 0x2000004aff977230 */ /* 0x000fe40000004100 */
[----:B------:R-:W-:Y:S01]  /*33eb0*/  FFMA.FTZ R135, R18, R135, R29 ;  /* 0x0000008712877223 */ /* 0x000fe2000001001d */
[----:B------:R-:W-:Y:S01]  /*33ec0*/  FFMA.FTZ R120, R138, R31, R139 ;  /* 0x0000001f8a787223 */ /* 0x000fe2000001008b */
[----:B------:R-:W-:-:S02]  /*33ed0*/  HADD2.F32 R139, -RZ, R98.H1_H1 ;  /* 0x30000062ff8b7230 */ /* 0x000fc40000004100 */
[C---:B------:R-:W-:Y:S01]  /*33ee0*/  FMUL.FTZ R130, R131.reuse, R130 ;  /* 0x0000008283827220 */ /* 0x040fe20000410000 */
[----:B------:R-:W-:Y:S01]  /*33ef0*/  FFMA.FTZ R134, R134, R141, R151 ;  /* 0x0000008d86867223 */ /* 0x000fe20000010097 */
[----:B------:R-:W-:Y:S01]  /*33f00*/  HADD2.F32 R29, -RZ, R74.H1_H1 ;  /* 0x3000004aff1d7230 */ /* 0x000fe20000004100 */
[----:B------:R-:W3:Y:S01]  /*33f10*/  LDC.64 R40, c[0x0][0x380] ;  /* 0x0000e000ff287b82 */ /* 0x000ee20000000a00 */
        /* <DEDUP_REMOVED lines=8> */
[----:B0-----:R-:W-:Y:S01]  /*33fa0*/  @!P1 IMAD.WIDE R26, R125, 0x4, R26 ;  /* 0x000000047d1a9825 */ /* 0x001fe200078e021a */
[----:B------:R-:W-:Y:S02]  /*33fb0*/  F2FP.F16.F32.PACK_AB R31, R50, R55 ;  /* 0x00000037321f723e */ /* 0x000fe400000000ff */
[----:B------:R-:W-:Y:S01]  /*33fc0*/  F2FP.F16.F32.PACK_AB R30, R53, R56 ;  /* 0x00000038351e723e */ /* 0x000fe200000000ff */
[----:B-1----:R-:W-:Y:S01]  /*33fd0*/  @!P1 IMAD.WIDE R24, R125, 0x4, R24 ;  /* 0x000000047d189825 */ /* 0x002fe200078e0218 */
[----:B------:R-:W-:-:S03]  /*33fe0*/  F2FP.F16.F32.PACK_AB R29, R54, R19 ;  /* 0x00000013361d723e */ /* 0x000fc600000000ff */
[----:B------:R-:W-:Y:S01]  /*33ff0*/  FFMA.FTZ R122, R128, R151, R153 ;  /* 0x00000097807a7223 */ /* 0x000fe20000010099 */
[----:B------:R-:W-:Y:S01]  /*34000*/  F2FP.F16.F32.PACK_AB R28, R17, R52 ;  /* 0x00000034111c723e */ /* 0x000fe200000000ff */
[--C-:B--2---:R-:W-:Y:S01]  /*34010*/  IMAD.WIDE.U32 R164, R10, 0x10, R32.reuse ;  /* 0x000000100aa47825 */ /* 0x104fe200078e0020 */
[----:B------:R0:W-:Y:S01]  /*34020*/  @!P1 STG.E desc[UR6][R26.64], R129 ;  /* 0x000000811a009986 */ /* 0x0001e2000c101906 */
[----:B------:R-:W-:Y:S02]  /*34030*/  F2FP.F16.F32.PACK_AB R19, R58, R49 ;  /* 0x000000313a13723e */ /* 0x000fe400000000ff */
[--C-:B------:R-:W-:Y:S01]  /*34040*/  IMAD.WIDE.U32 R52, R142, 0x10, R32.reuse ;  /* 0x000000108e347825 */ /* 0x100fe200078e0020 */
[----:B------:R-:W-:Y:S01]  /*34050*/  F2FP.F16.F32.PACK_AB R18, R45, R46 ;  /* 0x0000002e2d12723e */ /* 0x000fe200000000ff */
[----:B------:R1:W-:Y:S01]  /*34060*/  @!P1 STG.E desc[UR6][R24.64], R131 ;  /* 0x0000008318009986 */ /* 0x0003e2000c101906 */
        /* <DEDUP_REMOVED lines=10> */
[----:B0-----:R-:W-:-:S02]  /*34110*/  F2FP.F16.F32.PACK_AB R27, R160, R121 ;  /* 0x00000079a01b723e */ /* 0x001fc400000000ff */
[----:B------:R-:W-:Y:S01]  /*34120*/  F2FP.F16.F32.PACK_AB R26, R59, R152 ;  /* 0x000000983b1a723e */ /* 0x000fe200000000ff */
[----:B------:R-:W-:Y:S01]  /*34130*/  IMAD.WIDE.U32 R150, R150, 0x10, R32 ;  /* 0x0000001096967825 */ /* 0x000fe200078e0020 */
[----:B-1----:R-:W-:Y:S01]  /*34140*/  F2FP.F16.F32.PACK_AB R25, R39, R36 ;  /* 0x000000242719723e */ /* 0x002fe200000000ff */
[----:B------:R4:W-:Y:S01]  /*34150*/  STG.E.128 desc[UR6][R54.64], R20 ;  /* 0x0000001436007986 */ /* 0x0009e2000c101d06 */
[----:B------:R-:W-:Y:S02]  /*34160*/  F2FP.F16.F32.PACK_AB R24, R34, R37 ;  /* 0x000000252218723e */ /* 0x000fe400000000ff */
[----:B------:R-:W-:Y:S02]  /*34170*/  F2FP.F16.F32.PACK_AB R34, R139, R134 ;  /* 0x000000868b22723e */ /* 0x000fe400000000ff */
        /* <DEDUP_REMOVED lines=9> */
[----:B---3--:R-:W-:-:S03]  /*34210*/  LEA R125, R40, R125, 0x2 ;  /* 0x0000007d287d7211 */ /* 0x008fc600078e10ff */
[----:B------:R4:W-:Y:S01]  /*34220*/  STG.E.128 desc[UR6][R150.64], R32 ;  /* 0x0000002096007986 */ /* 0x0009e2000c101d06 */
[----:B------:R-:W-:-:S13]  /*34230*/  ISETP.GE.AND P1, PT, R125, R41, PT ;  /* 0x000000297d00720c */ /* 0x000fda0003f26270 */
[----:B------:R-:W-:Y:S05]  /*34240*/  @!P1 BRA `(.L_x_23014) ;  /* 0xfffffcc400e89947 */ /* 0x000fea000383ffff */
[----:B------:R-:W-:Y:S05]  /*34250*/  EXIT ;  /* 0x000000000000794d */ /* 0x000fea0003800000 */
.L_x_23013:
[----:B------:R-:W-:Y:S01]  /*34260*/  HFMA2 R139, -RZ, RZ, 0, 1.847743988037109375e-06 ;  /* 0x0000001fff8b7431 */ /* 0x000fe200000001ff */
[----:B------:R-:W-:Y:S01]  /*34270*/  BSSY B0, `(.L_x_23015) ;  /* 0x0000006000007945 */ /* 0x000fe20003800000 */
[----:B------:R-:W-:Y:S02]  /*34280*/  IMAD.MOV.U32 R138, RZ, RZ, 0x1 ;  /* 0x00000001ff8a7424 */ /* 0x000fe400078e00ff */
[----:B------:R-:W-:-:S07]  /*34290*/  IMAD.MOV.U32 R137, RZ, RZ, -0x1 ;  /* 0xffffffffff897424 */ /* 0x000fce00078e00ff */
[----:B0-----:R-:W-:Y:S05]  /*342a0*/  WARPSYNC.COLLECTIVE R137, `(.L_x_23016) ;  /* 0x0000000089087348 */ /* 0x001fea0003c00000 */
[----:B------:R1:W2:Y:S02]  /*342b0*/  SHFL.BFLY P2, R135, R136, R138, R139 ;  /* 0x0c00008a88877389 */ /* 0x0002a4000004008b */
[----:B012---:R-:W-:Y:S05]  /*342c0*/  ENDCOLLECTIVE ;  /* 0x000000000000791b */ /* 0x007fea0003800000 */
.L_x_23016:
[----:B------:R-:W-:Y:S05]  /*342d0*/  BSYNC B0 ;  /* 0x0000000000007941 */ /* 0x000fea0003800000 */
.L_x_23015:
        /* <DEDUP_REMOVED lines=10> */
.L_x_23017:
[----:B------:R-:W-:Y:S02]  /*34380*/  IMAD.MOV.U32 R138, RZ, RZ, 0x4 ;  /* 0x00000004ff8a7424 */ /* 0x000fe400078e00ff */
[----:B------:R-:W-:-:S04]  /*34390*/  IMAD.MOV.U32 R128, RZ, RZ, R135 ;  /* 0x000000ffff807224 */ /* 0x000fc800078e0087 */
[----:B------:R-:W-:-:S05]  /*343a0*/  FADD.FTZ R132, R131, R128 ;  /* 0x0000008083847221 */ /* 0x000fca0000010000 */
[----:B------:R-:W-:-:S07]  /*343b0*/  MOV R136, R132 ;  /* 0x0000008400887202 */ /* 0x000fce0000000f00 */
[----:B------:R-:W-:Y:S05]  /*343c0*/  WARPSYNC.COLLECTIVE R137, `(.L_x_23018) ;  /* 0x0000000089087348 */ /* 0x000fea0003c00000 */
[----:B------:R0:W1:Y:S02]  /*343d0*/  SHFL.BFLY P2, R135, R136, R138, R139 ;  /* 0x0c00008a88877389 */ /* 0x000064000004008b */
[----:B01----:R-:W-:Y:S05]  /*343e0*/  ENDCOLLECTIVE ;  /* 0x000000000000791b */ /* 0x003fea0003800000 */
.L_x_23018:
[----:B------:R-:W-:Y:S01]  /*343f0*/  HFMA2 R138, -RZ, RZ, 0, 4.76837158203125e-07 ;  /* 0x00000008ff8a7431 */ /* 0x000fe200000001ff */
[----:B------:R-:W-:-:S05]  /*34400*/  MOV R129, R135 ;  /* 0x0000008700817202 */ /* 0x000fca0000000f00 */
[----:B------:R-:W-:-:S04]  /*34410*/  FADD.FTZ R133, R132, R129 ;  /* 0x0000008184857221 */ /* 0x000fc80000010000 */
[----:B------:R-:W-:-:S07]  /*34420*/  IMAD.MOV.U32 R136, RZ, RZ, R133 ;  /* 0x000000ffff887224 */ /* 0x000fce00078e0085 */
[----:B------:R-:W-:Y:S05]  /*34430*/  WARPSYNC.COLLECTIVE R137, `(.L_x_23019) ;  /* 0x0000000089087348 */ /* 0x000fea0003c00000 */
[----:B------:R0:W1:Y:S02]  /*34440*/  SHFL.BFLY P2, R135, R136, R138, R139 ;  /* 0x0c00008a88877389 */ /* 0x000064000004008b */
[----:B01----:R-:W-:Y:S05]  /*34450*/  ENDCOLLECTIVE ;  /* 0x000000000000791b */ /* 0x003fea0003800000 */
.L_x_23019:
[----:B------:R-:W-:Y:S02]  /*34460*/  IMAD.MOV.U32 R138, RZ, RZ, 0x10 ;  /* 0x00000010ff8a7424 */ /* 0x000fe400078e00ff */
[----:B------:R-:W-:-:S04]  /*34470*/  IMAD.MOV.U32 R128, RZ, RZ, R135 ;  /* 0x000000ffff807224 */ /* 0x000fc800078e0087 */
[----:B------:R-:W-:-:S05]  /*34480*/  FADD.FTZ R134, R133, R128 ;  /* 0x0000008085867221 */ /* 0x000fca0000010000 */
[----:B------:R-:W-:-:S07]  /*34490*/  MOV R136, R134 ;  /* 0x0000008600887202 */ /* 0x000fce0000000f00 */
[----:B------:R-:W-:Y:S05]  /*344a0*/  WARPSYNC.COLLECTIVE R137, `(.L_x_23020) ;  /* 0x0000000089087348 */ /* 0x000fea0003c00000 */
[----:B------:R0:W1:Y:S02]  /*344b0*/  SHFL.BFLY P2, R135, R136, R138, R139 ;  /* 0x0c00008a88877389 */ /* 0x000064000004008b */
[----:B01----:R-:W-:Y:S05]  /*344c0*/  ENDCOLLECTIVE ;  /* 0x000000000000791b */ /* 0x003fea0003800000 */
.L_x_23020:
        /* <DEDUP_REMOVED lines=104> */
.L_x_23021:
[----:B------:R-:W-:Y:S02]  /*34b50*/  IMAD.MOV.U32 R138, RZ, RZ, 0x2 ;  /* 0x00000002ff8a7424 */ /* 0x000fe400078e00ff */
[----:B------:R-:W-:-:S04]  /*34b60*/  IMAD.MOV.U32 R131, RZ, RZ, R135 ;  /* 0x000000ffff837224 */ /* 0x000fc800078e0087 */
[----:B------:R-:W-:-:S05]  /*34b70*/  FADD.FTZ R131, R128, R131 ;  /* 0x0000008380837221 */ /* 0x000fca0000010000 */
[----:B------:R-:W-:-:S07]  /*34b80*/  MOV R136, R131 ;  /* 0x0000008300887202 */ /* 0x000fce0000000f00 */
[----:B------:R-:W-:Y:S05]  /*34b90*/  WARPSYNC.COLLECTIVE R137, `(.L_x_23022) ;  /* 0x0000000089087348 */ /* 0x000fea0003c00000 */
[----:B------:R0:W1:Y:S02]  /*34ba0*/  SHFL.BFLY P2, R135, R136, R138, R139 ;  /* 0x0c00008a88877389 */ /* 0x000064000004008b */
[----:B01----:R-:W-:Y:S05]  /*34bb0*/  ENDCOLLECTIVE ;  /* 0x000000000000791b */ /* 0x003fea0003800000 */
.L_x_23022:
[----:B------:R-:W-:Y:S01]  /*34bc0*/  HFMA2 R138, -RZ, RZ, 0, 2.384185791015625e-07 ;  /* 0x00000004ff8a7431 */ /* 0x000fe200000001ff */
[----:B------:R-:W-:-:S05]  /*34bd0*/  MOV R132, R135 ;  /* 0x0000008700847202 */ /* 0x000fca0000000f00 */
[----:B------:R-:W-:-:S04]  /*34be0*/  FADD.FTZ R132, R131, R132 ;  /* 0x0000008483847221 */ /* 0x000fc80000010000 */
[----:B------:R-:W-:-:S07]  /*34bf0*/  IMAD.MOV.U32 R136, RZ, RZ, R132 ;  /* 0x000000ffff887224 */ /* 0x000fce00078e0084 */
[----:B------:R-:W-:Y:S05]  /*34c00*/  WARPSYNC.COLLECTIVE R137, `(.L_x_23023) ;  /* 0x0000000089087348 */ /* 0x000fea0003c00000 */
[----:B------:R0:W1:Y:S02]  /*34c10*/  SHFL.BFLY P2, R135, R136, R138, R139 ;  /* 0x0c00008a88877389 */ /* 0x000064000004008b */
[----:B01----:R-:W-:Y:S05]  /*34c20*/  ENDCOLLECTIVE ;  /* 0x000000000000791b */ /* 0x003fea0003800000 */
.L_x_23023:
[----:B------:R-:W-:Y:S02]  /*34c30*/  IMAD.MOV.U32 R138, RZ, RZ, 0x8 ;  /* 0x00000008ff8a7424 */ /* 0x000fe400078e00ff */
[----:B------:R-:W-:-:S04]  /*34c40*/  IMAD.MOV.U32 R133, RZ, RZ, R135 ;  /* 0x000000ffff857224 */ /* 0x000fc800078e0087 */
[----:B------:R-:W-:-:S05]  /*34c50*/  FADD.FTZ R133, R132, R133 ;  /* 0x0000008584857221 */ /* 0x000fca0000010000 */
[----:B------:R-:W-:-:S07]  /*34c60*/  MOV R136, R133 ;  /* 0x0000008500887202 */ /* 0x000fce0000000f00 */
[----:B------:R-:W-:Y:S05]  /*34c70*/  WARPSYNC.COLLECTIVE R137, `(.L_x_23024) ;  /* 0x0000000089087348 */ /* 0x000fea0003c00000 */
[----:B------:R0:W1:Y:S02]  /*34c80*/  SHFL.BFLY P2, R135, R136, R138, R139 ;  /* 0x0c00008a88877389 */ /* 0x000064000004008b */
[----:B01----:R-:W-:Y:S05]  /*34c90*/  ENDCOLLECTIVE ;  /* 0x000000000000791b */ /* 0x003fea0003800000 */
.L_x_23024:
[----:B------:R-:W-:Y:S01]  /*34ca0*/  HFMA2 R138, -RZ, RZ, 0, 9.5367431640625e-07 ;  /* 0x00000010ff8a7431 */ /* 0x000fe200000001ff */
[----:B------:R-:W-:-:S05]  /*34cb0*/  MOV R134, R135 ;  /* 0x0000008700867202 */ /* 0x000fca0000000f00 */
[----:B------:R-:W-:-:S04]  /*34cc0*/  FADD.FTZ R134, R133, R134 ;  /* 0x0000008685867221 */ /* 0x000fc80000010000 */
[----:B------:R-:W-:-:S07]  /*34cd0*/  IMAD.MOV.U32 R136, RZ, RZ, R134 ;  /* 0x000000ffff887224 */ /* 0x000fce00078e0086 */
[----:B------:R-:W-:Y:S05]  /*34ce0*/  WARPSYNC.COLLECTIVE R137, `(.L_x_23025) ;  /* 0x0000000089087348 */ /* 0x000fea0003c00000 */
[----:B------:R0:W1:Y:S02]  /*34cf0*/  SHFL.BFLY P2, R135, R136, R138, R139 ;  /* 0x0c00008a88877389 */ /* 0x000064000004008b */
[----:B01----:R-:W-:Y:S05]  /*34d00*/  ENDCOLLECTIVE ;  /* 0x000000000000791b */ /* 0x003fea0003800000 */
.L_x_23025:
[----:B------:R-:W-:Y:S05]  /*34d10*/  BRA `(.L_x_23026) ;  /* 0xffffffe000b07947 */ /* 0x000fea000383ffff */
.L_x_23027:
        /* <DEDUP_REMOVED lines=14> */
.L_x_33299:


//--------------------- .text._ZN10layer_norm31ln_parallel_residual_fwd_kernelINS_13Kernel_traitsIf6__halffS2_fjLj1536ELj1ELj4ELj1ELj16ENS_18Kernel_traits_baseILj1536EfS2_fS2_fjLj128EEEEELb0ELb0ELb0EEEvNS_9FwdParamsE --------------------------
	.section	.text._ZN10layer_norm31ln_parallel_residual_fwd_kernelINS_13Kernel_traitsIf6__halffS2_fjLj1536ELj1ELj4ELj1ELj16ENS_18Kernel_traits_baseILj1536EfS2_fS2_fjLj128EEEEELb0ELb0ELb0EEEvNS_9FwdParamsE,"ax",@progbits
	.align	128
        .global         _ZN10layer_norm31ln_parallel_residual_fwd_kernelINS_13Kernel_traitsIf6__halffS2_fjLj1536ELj1ELj4ELj1ELj16ENS_18Kernel_traits_baseILj1536EfS2_fS2_fjLj128EEEEELb0ELb0ELb0EEEvNS_9FwdParamsE
        .type           _ZN10layer_norm31ln_parallel_residual_fwd_kernelINS_13Kernel_traitsIf6__halffS2_fjLj1536ELj1ELj4ELj1ELj16ENS_18Kernel_traits_baseILj1536EfS2_fS2_fjLj128EEEEELb0ELb0ELb0EEEvNS_9FwdParamsE,@function
        .size           _ZN10layer_norm31ln_parallel_residual_fwd_kernelINS_13Kernel_traitsIf6__halffS2_fjLj1536ELj1ELj4ELj1ELj16ENS_18Kernel_traits_baseILj1536EfS2_fS2_fjLj128EEEEELb0ELb0ELb0EEEvNS_9FwdParamsE,(.L_x_33300 - _ZN10layer_norm31ln_parallel_residual_fwd_kernelINS_13Kernel_traitsIf6__halffS2_fjLj1536ELj1ELj4ELj1ELj16ENS_18Kernel_traits_baseILj1536EfS2_fS2_fjLj128EEEEELb0ELb0ELb0EEEvNS_9FwdParamsE)
        .other          _ZN10layer_norm31ln_parallel_residual_fwd_kernelINS_13Kernel_traitsIf6__halffS2_fjLj1536ELj1ELj4ELj1ELj16ENS_18Kernel_traits_baseILj1536EfS2_fS2_fjLj128EEEEELb0ELb0ELb0EEEvNS_9FwdParamsE,@"STO_CUDA_ENTRY STV_DEFAULT"
_ZN10layer_norm31ln_parallel_residual_fwd_kernelINS_13Kernel_traitsIf6__halffS2_fjLj1536ELj1ELj4ELj1ELj16ENS_18Kernel_traits_baseILj1536EfS2_fS2_fjLj128EEEEELb0ELb0ELb0EEEvNS_9FwdParamsE:
.text._ZN10layer_norm31ln_parallel_residual_fwd_kernelINS_13Kernel_traitsIf6__halffS2_fjLj1536ELj1ELj4ELj1ELj16ENS_18Kernel_traits_baseILj1536EfS2_fS2_fjLj128EEEEELb0ELb0ELb0EEEvNS_9FwdParamsE:
        /* <DEDUP_REMOVED lines=185> */
.L_x_23030:
        /* <DEDUP_REMOVED lines=147> */
.L_x_23029:
        /* <DEDUP_REMOVED lines=131> */
.L_x_23032:
        /* <DEDUP_REMOVED lines=146> */
.L_x_23031:
[----:B------:R-:W-:Y:S05]  /*2610*/  BSYNC.RECONVERGENT B0 ;  /* 0x0000000000007941 */ /* 0x000fea0003800200 */
.L_x_23028:
        /* <DEDUP_REMOVED lines=8> */
.L_x_23082:
        /* <DEDUP_REMOVED lines=38> */
.L_x_23036:
        /* <DEDUP_REMOVED lines=17> */
.L_x_23035:
[----:B------:R-:W-:-:S04]  /*2a10*/  UISETP.NE.U32.AND UP0, UPT, UR10, URZ, UPT ;  /* 0x000000ff0a00728c */ /* 0x000fc8000bf05070 */
[----:B------:R-:W-:-:S09]  /*2a20*/  UISETP.NE.AND.EX UP0, UPT, UR11, URZ, UPT, UP0 ;  /* 0x000000ff0b00728c */ /* 0x000fd2000bf05300 */
[----:B------:R-:W-:Y:S05]  /*2a30*/  BRA.U UP0, `(.L_x_23038) ;  /* 0x0000000100647547 */ /* 0x000fea000b800000 */
[----:B-----5:R-:W-:Y:S02]  /*2a40*/  HADD2.F32 R2, -RZ, R188.H0_H0 ;  /* 0x200000bcff027230 */ /* 0x020fe40000004100 */
[----:B------:R-:W-:-:S05]  /*2a50*/  HADD2.F32 R4, -RZ, R172.H0_H0 ;  /* 0x200000acff047230 */ /* 0x000fca0000004100 */
[----:B------:R-:W-:Y:S01]  /*2a60*/  FADD.FTZ R184, R2, R4 ;  /* 0x0000000402b87221 */ /* 0x000fe20000010000 */
[----:B------:R-:W-:Y:S02]  /*2a70*/  HADD2.F32 R2, -RZ, R188.H1_H1 ;  /* 0x300000bcff027230 */ /* 0x000fe40000004100 */
[----:B------:R-:W-:-:S05]  /*2a80*/  HADD2.F32 R4, -RZ, R172.H1_H1 ;  /* 0x300000acff047230 */ /* 0x000fca0000004100 */
[----:B------:R-:W-:Y:S01]  /*2a90*/  FADD.FTZ R185, R2, R4 ;  /* 0x0000000402b97221 */ /* 0x000fe20000010000 */
[----:B------:R-:W-:Y:S02]  /*2aa0*/  HADD2.F32 R2, -RZ, R189.H0_H0 ;  /* 0x200000bdff027230 */ /* 0x000fe40000004100 */
        /* <DEDUP_REMOVED lines=17> */
[----:B------:R-:W-:Y:S06]  /*2bc0*/  BRA `(.L_x_23037) ;  /* 0x0000000000807947 */ /* 0x000fec0003800000 */
.L_x_23038:
[----:B-----5:R-:W-:Y:S02]  /*2bd0*/  HADD2.F32 R2, -RZ, R188.H0_H0 ;  /* 0x200000bcff027230 */ /* 0x020fe40000004100 */
[----:B------:R-:W-:Y:S02]  /*2be0*/  HADD2.F32 R4, -RZ, R172.H0_H0 ;  /* 0x200000acff047230 */ /* 0x000fe40000004100 */
[--C-:B------:R-:W-:Y:S02]  /*2bf0*/  HADD2.F32 R6, -RZ, R174.reuse.H0_H0 ;  /* 0x200000aeff067230 */ /* 0x100fe40000004100 */
[----:B------:R-:W-:Y:S02]  /*2c00*/  HADD2.F32 R7, -RZ, R174.H1_H1 ;  /* 0x300000aeff077230 */ /* 0x000fe40000004100 */
[----:B------:R-:W-:Y:S01]  /*2c10*/  FADD.FTZ R184, R2, R4 ;  /* 0x0000000402b87221 */ /* 0x000fe20000010000 */
[----:B------:R-:W-:Y:S02]  /*2c20*/  HADD2.F32 R2, -RZ, R188.H1_H1 ;  /* 0x300000bcff027230 */ /* 0x000fe40000004100 */
[----:B------:R-:W-:-:S02]  /*2c30*/  HADD2.F32 R4, -RZ, R172.H1_H1 ;  /* 0x300000acff047230 */ /* 0x000fc40000004100 */
[----:B------:R-:W-:Y:S01]  /*2c40*/  FADD.FTZ R184, R176, R184 ;  /* 0x000000b8b0b87221 */ /* 0x000fe20000010000 */
[----:B------:R-:W-:Y:S02]  /*2c50*/  HADD2.F32 R188, -RZ, R175.H1_H1 ;  /* 0x300000afffbc7230 */ /* 0x000fe40000004100 */
[----:B------:R-:W-:Y:S01]  /*2c60*/  FADD.FTZ R185, R2, R4 ;  /* 0x0000000402b97221 */ /* 0x000fe20000010000 */
[----:B------:R-:W-:Y:S02]  /*2c70*/  HADD2.F32 R2, -RZ, R189.H0_H0 ;  /* 0x200000bdff027230 */ /* 0x000fe40000004100 */
[----:B------:R-:W-:Y:S02]  /*2c80*/  HADD2.F32 R4, -RZ, R173.H0_H0 ;  /* 0x200000adff047230 */ /* 0x000fe40000004100 */
[----:B------:R-:W-:-:S03]  /*2c90*/  FADD.FTZ R185, R177, R185 ;  /* 0x000000b9b1b97221 */ /* 0x000fc60000010000 */
[----:B------:R-:W-:Y:S01]  /*2ca0*/  FADD.FTZ R186, R2, R4 ;  /* 0x0000000402ba7221 */ /* 0x000fe20000010000 */
[----:B------:R-:W-:Y:S02]  /*2cb0*/  HADD2.F32 R2, -RZ, R189.H1_H1 ;  /* 0x300000bdff027230 */ /* 0x000fe40000004100 */
[----:B------:R-:W-:Y:S02]  /*2cc0*/  HADD2.F32 R4, -RZ, R173.H1_H1 ;  /* 0x300000adff047230 */ /* 0x000fe40000004100 */
[----:B------:R-:W-:-:S03]  /*2cd0*/  FADD.FTZ R186, R178, R186 ;  /* 0x000000bab2ba7221 */ /* 0x000fc60000010000 */
[----:B------:R-:W-:Y:S01]  /*2ce0*/  FADD.FTZ R187, R2, R4 ;  /* 0x0000000402bb7221 */ /* 0x000fe20000010000 */
[--C-:B------:R-:W-:Y:S02]  /*2cf0*/  HADD2.F32 R2, -RZ, R190.reuse.H0_H0 ;  /* 0x200000beff027230 */ /* 0x100fe40000004100 */
[----:B------:R-:W-:Y:S02]  /*2d00*/  HADD2.F32 R4, -RZ, R175.H0_H0 ;  /* 0x200000afff047230 */ /* 0x000fe40000004100 */
[----:B------:R-:W-:Y:S01]  /*2d10*/  FADD.FTZ R187, R179, R187 ;  /* 0x000000bbb3bb7221 */ /* 0x000fe20000010000 */
[----:B------:R-:W-:Y:S01]  /*2d20*/  FADD.FTZ R6, R2, R6 ;  /* 0x0000000602067221 */ /* 0x000fe20000010000 */
[----:B------:R-:W-:-:S05]  /*2d30*/  HADD2.F32 R2, -RZ, R190.H1_H1 ;  /* 0x300000beff027230 */ /* 0x000fca0000004100 */
[----:B------:R-:W-:Y:S01]  /*2d40*/  FADD.FTZ R7, R2, R7 ;  /* 0x0000000702077221 */ /* 0x000fe20000010000 */
[----:B------:R-:W-:-:S03]  /*2d50*/  HADD2.F32 R2, -RZ, R191.H0_H0 ;  /* 0x200000bfff027230 */ /* 0x000fc60000004100 */
[----:B------:R-:W-:Y:S02]  /*2d60*/  FADD.FTZ R189, R181, R7 ;  /* 0x00000007b5bd7221 */ /* 0x000fe40000010000 */
[----:B------:R-:W-:Y:S01]  /*2d70*/  FADD.FTZ R2, R2, R4 ;  /* 0x0000000402027221 */ /* 0x000fe20000010000 */
[----:B------:R-:W-:-:S03]  /*2d80*/  HADD2.F32 R4, -RZ, R191.H1_H1 ;  /* 0x300000bfff047230 */ /* 0x000fc60000004100 */
[----:B------:R-:W-:Y:S02]  /*2d90*/  FADD.FTZ R190, R182, R2 ;  /* 0x00000002b6be7221 */ /* 0x000fe40000010000 */
[----:B------:R-:W-:Y:S01]  /*2da0*/  FADD.FTZ R4, R4, R188 ;  /* 0x000000bc04047221 */ /* 0x000fe20000010000 */
[----:B------:R-:W-:-:S03]  /*2db0*/  FADD.FTZ R188, R180, R6 ;  /* 0x00000006b4bc7221 */ /* 0x000fc60000010000 */
[----:B------:R-:W-:-:S07]  /*2dc0*/  FADD.FTZ R191, R183, R4 ;  /* 0x00000004b7bf7221 */ /* 0x000fce0000010000 */
.L_x_23037:
[----:B------:R-:W0:Y:S01]  /*2dd0*/  LDC.64 R6, c[0x0][0x3a8] ;  /* 0x0000ea00ff067b82 */ /* 0x000e220000000a00 */
[C---:B------:R-:W-:Y:S01]  /*2de0*/  IADD3 R2, PT, PT, R5.reuse, 0x20, RZ ;  /* 0x0000002005027810 */ /* 0x040fe20007ffe0ff */
[----:B0-----:R-:W-:-:S05]  /*2df0*/  IMAD.WIDE.U32 R6, R5, 0x20, R6 ;  /* 0x0000002005067825 */ /* 0x001fca00078e0006 */
[----:B------:R0:W-:Y:S04]  /*2e00*/  STG.E.128 desc[UR6][R6.64], R184 ;  /* 0x000000b806007986 */ /* 0x0001e8000c101d06 */
[----:B------:R0:W-:Y:S02]  /*2e10*/  STG.E.128 desc[UR6][R6.64+0x10], R188 ;  /* 0x000010bc06007986 */ /* 0x0001e4000c101d06 */
.L_x_23034:
[----:B------:R-:W-:Y:S05]  /*2e20*/  BSYNC.RECONVERGENT B0 ;  /* 0x0000000000007941 */ /* 0x000fea0003800200 */
.L_x_23033:
        /* <DEDUP_REMOVED lines=21> */
[----:B-----5:R-:W-:Y:S02]  /*2f80*/  HADD2.F32 R4, -RZ, R196.H0_H0 ;  /* 0x200000c4ff047230 */ /* 0x020fe40000004100 */
[----:B0-----:R-:W-:Y:S02]  /*2f90*/  HADD2.F32 R6, -RZ, R172.H0_H0 ;  /* 0x200000acff067230 */ /* 0x001fe40000004100 */
[----:B------:R-:W-:-:S03]  /*2fa0*/  HADD2.F32 R7, -RZ, R198.H0_H0 ;  /* 0x200000c6ff077230 */ /* 0x000fc60000004100 */
[----:B------:R-:W-:Y:S01]  /*2fb0*/  FADD.FTZ R192, R6, R4 ;  /* 0x0000000406c07221 */ /* 0x000fe20000010000 */
[----:B------:R-:W-:Y:S02]  /*2fc0*/  HADD2.F32 R4, -RZ, R196.H1_H1 ;  /* 0x300000c4ff047230 */ /* 0x000fe40000004100 */
[----:B------:R-:W-:Y:S02]  /*2fd0*/  HADD2.F32 R6, -RZ, R172.H1_H1 ;  /* 0x300000acff067230 */ /* 0x000fe40000004100 */
[----:B------:R-:W-:Y:S01]  /*2fe0*/  FADD.FTZ R192, R176, R192 ;  /* 0x000000c0b0c07221 */ /* 0x000fe20000010000 */
[----:B------:R-:W-:Y:S02]  /*2ff0*/  HADD2.F32 R196, -RZ, R175.H1_H1 ;  /* 0x300000afffc47230 */ /* 0x000fe40000004100 */
[----:B------:R-:W-:Y:S01]  /*3000*/  FADD.FTZ R193, R6, R4 ;  /* 0x0000000406c17221 */ /* 0x000fe20000010000 */
[----:B------:R-:W-:Y:S02]  /*3010*/  HADD2.F32 R4, -RZ, R197.H0_H0 ;  /* 0x200000c5ff047230 */ /* 0x000fe40000004100 */
[----:B------:R-:W-:-:S02]  /*3020*/  HADD2.F32 R6, -RZ, R173.H0_H0 ;  /* 0x200000adff067230 */ /* 0x000fc40000004100 */
[----:B------:R-:W-:-:S03]  /*3030*/  FADD.FTZ R193, R177, R193 ;  /* 0x000000c1b1c17221 */ /* 0x000fc60000010000 */
[----:B------:R-:W-:Y:S01]  /*3040*/  FADD.FTZ R194, R6, R4 ;  /* 0x0000000406c27221 */ /* 0x000fe20000010000 */
[----:B------:R-:W-:Y:S02]  /*3050*/  HADD2.F32 R4, -RZ, R197.H1_H1 ;  /* 0x300000c5ff047230 */ /* 0x000fe40000004100 */
[----:B------:R-:W-:Y:S02]  /*3060*/  HADD2.F32 R6, -RZ, R173.H1_H1 ;  /* 0x300000adff067230 */ /* 0x000fe40000004100 */
[----:B------:R-:W-:-:S03]  /*3070*/  FADD.FTZ R194, R178, R194 ;  /* 0x000000c2b2c27221 */ /* 0x000fc60000010000 */
[----:B------:R-:W-:Y:S01]  /*3080*/  FADD.FTZ R195, R6, R4 ;  /* 0x0000000406c37221 */ /* 0x000fe20000010000 */
[--C-:B------:R-:W-:Y:S02]  /*3090*/  HADD2.F32 R4, -RZ, R174.reuse.H0_H0 ;  /* 0x200000aeff047230 */ /* 0x100fe40000004100 */
[----:B------:R-:W-:Y:S02]  /*30a0*/  HADD2.F32 R6, -RZ, R174.H1_H1 ;  /* 0x300000aeff067230 */ /* 0x000fe40000004100 */
[----:B------:R-:W-:Y:S01]  /*30b0*/  FADD.FTZ R195, R179, R195 ;  /* 0x000000c3b3c37221 */ /* 0x000fe20000010000 */
[----:B------:R-:W-:Y:S01]  /*30c0*/  FADD.FTZ R7, R4, R7 ;  /* 0x0000000704077221 */ /* 0x000fe20000010000 */
[----:B------:R-:W-:-:S05]  /*30d0*/  HADD2.F32 R4, -RZ, R198.H1_H1 ;  /* 0x300000c6ff047230 */ /* 0x000fca0000004100 */
[----:B------:R-:W-:Y:S01]  /*30e0*/  FADD.FTZ R197, R6, R4 ;  /* 0x0000000406c57221 */ /* 0x000fe20000010000 */
[----:B------:R-:W-:Y:S02]  /*30f0*/  HADD2.F32 R4, -RZ, R199.H0_H0 ;  /* 0x200000c7ff047230 */ /* 0x000fe40000004100 */
[----:B------:R-:W-:Y:S02]  /*3100*/  HADD2.F32 R6, -RZ, R175.H0_H0 ;  /* 0x200000afff067230 */ /* 0x000fe40000004100 */
[----:B------:R-:W-:-:S03]  /*3110*/  FADD.FTZ R197, R181, R197 ;  /* 0x000000c5b5c57221 */ /* 0x000fc60000010000 */
[----:B------:R-:W-:Y:S01]  /*3120*/  FADD.FTZ R4, R6, R4 ;  /* 0x0000000406047221 */ /* 0x000fe20000010000 */
[----:B------:R-:W-:-:S03]  /*3130*/  HADD2.F32 R6, -RZ, R199.H1_H1 ;  /* 0x300000c7ff067230 */ /* 0x000fc60000004100 */
[----:B------:R-:W-:Y:S02]  /*3140*/  FADD.FTZ R198, R182, R4 ;  /* 0x00000004b6c67221 */ /* 0x000fe40000010000 */
[----:B------:R-:W-:Y:S01]  /*3150*/  FADD.FTZ R6, R196, R6 ;  /* 0x00000006c4067221 */ /* 0x000fe20000010000 */
[----:B------:R-:W-:-:S03]  /*3160*/  FADD.FTZ R196, R180, R7 ;  /* 0x00000007b4c47221 */ /* 0x000fc60000010000 */
[----:B------:R-:W-:Y:S01]  /*3170*/  FADD.FTZ R199, R183, R6 ;  /* 0x00000006b7c77221 */ /* 0x000fe20000010000 */
[----:B------:R-:W-:Y:S06]  /*3180*/  BRA `(.L_x_23043) ;  /* 0x0000000000cc7947 */ /* 0x000fec0003800000 */
.L_x_23042:
[----:B-----5:R-:W-:Y:S02]  /*3190*/  HADD2.F32 R4, -RZ, R196.H0_H0 ;  /* 0x200000c4ff047230 */ /* 0x020fe40000004100 */
[----:B0-----:R-:W-:-:S05]  /*31a0*/  HADD2.F32 R6, -RZ, R172.H0_H0 ;  /* 0x200000acff067230 */ /* 0x001fca0000004100 */
        /* <DEDUP_REMOVED lines=23> */
.L_x_23041:
[----:B------:R-:W-:Y:S05]  /*3320*/  @!P1 BRA `(.L_x_23044) ;  /* 0x0000000000449947 */ /* 0x000fea0003800000 */
[--C-:B-----5:R-:W-:Y:S02]  /*3330*/  HADD2.F32 R194, -RZ, R197.reuse.H0_H0 ;  /* 0x200000c5ffc27230 */ /* 0x120fe40000004100 */
[----:B------:R-:W-:Y:S02]  /*3340*/  HADD2.F32 R195, -RZ, R197.H1_H1 ;  /* 0x300000c5ffc37230 */ /* 0x000fe40000004100 */
[--C-:B------:R-:W-:Y:S02]  /*3350*/  HADD2.F32 R192, -RZ, R196.reuse.H0_H0 ;  /* 0x200000c4ffc07230 */ /* 0x100fe40000004100 */
[----:B------:R-:W-:Y:S01]  /*3360*/  FADD.FTZ R194, R178, R194 ;  /* 0x000000c2b2c27221 */ /* 0x000fe20000010000 */
[----:B------:R-:W-:Y:S02]  /*3370*/  HADD2.F32 R193, -RZ, R196.H1_H1 ;  /* 0x300000c4ffc17230 */ /* 0x000fe40000004100 */
[----:B------:R-:W-:Y:S01]  /*3380*/  FADD.FTZ R195, R179, R195 ;  /* 0x000000c3b3c37221 */ /* 0x000fe20000010000 */
[----:B0-----:R-:W-:-:S02]  /*3390*/  HADD2.F32 R7, -RZ, R198.H0_H0 ;  /* 0x200000c6ff077230 */ /* 0x001fc40000004100 */
        /* <DEDUP_REMOVED lines=10> */
.L_x_23044:
        /* <DEDUP_REMOVED lines=8> */
.L_x_23043:
[----:B0-----:R-:W0:Y:S02]  /*34c0*/  LDC.64 R6, c[0x0][0x3a8] ;  /* 0x0000ea00ff067b82 */ /* 0x001e240000000a00 */
[C---:B0-----:R-:W-:Y:S01]  /*34d0*/  IMAD.WIDE.U32 R6, R2.reuse, 0x20, R6 ;  /* 0x0000002002067825 */ /* 0x041fe200078e0006 */
[----:B------:R-:W-:-:S04]  /*34e0*/  IADD3 R2, PT, PT, R2, 0x20, RZ ;  /* 0x0000002002027810 */ /* 0x000fc80007ffe0ff */
[----:B------:R2:W-:Y:S04]  /*34f0*/  STG.E.128 desc[UR6][R6.64], R192 ;  /* 0x000000c006007986 */ /* 0x0005e8000c101d06 */
[----:B------:R2:W-:Y:S02]  /*3500*/  STG.E.128 desc[UR6][R6.64+0x10], R196 ;  /* 0x000010c406007986 */ /* 0x0005e4000c101d06 */
.L_x_23040:
[----:B------:R-:W-:Y:S05]  /*3510*/  BSYNC.RECONVERGENT B0 ;  /* 0x0000000000007941 */ /* 0x000fea0003800200 */
.L_x_23039:
        /* <DEDUP_REMOVED lines=54> */
.L_x_23048:
        /* <DEDUP_REMOVED lines=25> */
.L_x_23047:
        /* <DEDUP_REMOVED lines=18> */
.L_x_23050:
        /* <DEDUP_REMOVED lines=8> */
.L_x_23049:
[----:B0-----:R-:W0:Y:S02]  /*3bb0*/  LDC.64 R6, c[0x0][0x3a8] ;  /* 0x0000ea00ff067b82 */ /* 0x001e240000000a00 */
[C---:B0-----:R-:W-:Y:S01]  /*3bc0*/  IMAD.WIDE.U32 R6, R2.reuse, 0x20, R6 ;  /* 0x0000002002067825 */ /* 0x041fe200078e0006 */
[----:B------:R-:W-:-:S04]  /*3bd0*/  IADD3 R2, PT, PT, R2, 0x20, RZ ;  /* 0x0000002002027810 */ /* 0x000fc80007ffe0ff */
[----:B------:R4:W-:Y:S04]  /*3be0*/  STG.E.128 desc[UR6][R6.64], R200 ;  /* 0x000000c806007986 */ /* 0x0009e8000c101d06 */
[----:B------:R4:W-:Y:S02]  /*3bf0*/  STG.E.128 desc[UR6][R6.64+0x10], R204 ;  /* 0x000010cc06007986 */ /* 0x0009e4000c101d06 */
.L_x_23046:
[----:B------:R-:W-:Y:S05]  /*3c00*/  BSYNC.RECONVERGENT B0 ;  /* 0x0000000000007941 */ /* 0x000fea0003800200 */
.L_x_23045:
        /* <DEDUP_REMOVED lines=54> */
.L_x_23054:
        /* <DEDUP_REMOVED lines=25> */
.L_x_23053:
        /* <DEDUP_REMOVED lines=18> */
.L_x_23056:
        /* <DEDUP_REMOVED lines=8> */
.L_x_23055:
[----:B0-----:R-:W0:Y:S02]  /*42a0*/  LDC.64 R6, c[0x0][0x3a8] ;  /* 0x0000ea00ff067b82 */ /* 0x001e240000000a00 */
[C---:B0-----:R-:W-:Y:S01]  /*42b0*/  IMAD.WIDE.U32 R6, R2.reuse, 0x20, R6 ;  /* 0x0000002002067825 */ /* 0x041fe200078e0006 */
[----:B------:R-:W-:-:S04]  /*42c0*/  IADD3 R2, PT, PT, R2, 0x20, RZ ;  /* 0x0000002002027810 */ /* 0x000fc80007ffe0ff */
[----:B------:R0:W-:Y:S04]  /*42d0*/  STG.E.128 desc[UR6][R6.64], R208 ;  /* 0x000000d006007986 */ /* 0x0001e8000c101d06 */
[----:B------:R0:W-:Y:S02]  /*42e0*/  STG.E.128 desc[UR6][R6.64+0x10], R212 ;  /* 0x000010d406007986 */ /* 0x0001e4000c101d06 */
.L_x_23052:
[----:B------:R-:W-:Y:S05]  /*42f0*/  BSYNC.RECONVERGENT B0 ;  /* 0x0000000000007941 */ /* 0x000fea0003800200 */
.L_x_23051:
        /* <DEDUP_REMOVED lines=54> */
.L_x_23060:
        /* <DEDUP_REMOVED lines=25> */
.L_x_23059:
        /* <DEDUP_REMOVED lines=18> */
.L_x_23062:
        /* <DEDUP_REMOVED lines=8> */
.L_x_23061:
[----:B0-----:R-:W0:Y:S02]  /*4990*/  LDC.64 R6, c[0x0][0x3a8] ;  /* 0x0000ea00ff067b82 */ /* 0x001e240000000a00 */
[C---:B0-----:R-:W-:Y:S01]  /*49a0*/  IMAD.WIDE.U32 R6, R2.reuse, 0x20, R6 ;  /* 0x0000002002067825 */ /* 0x041fe200078e0006 */
[----:B------:R-:W-:-:S04]  /*49b0*/  IADD3 R2, PT, PT, R2, 0x20, RZ ;  /* 0x0000002002027810 */ /* 0x000fc80007ffe0ff */
[----:B------:R0:W-:Y:S04]  /*49c0*/  STG.E.128 desc[UR6][R6.64], R216 ;  /* 0x000000d806007986 */ /* 0x0001e8000c101d06 */
[----:B------:R0:W-:Y:S02]  /*49d0*/  STG.E.128 desc[UR6][R6.64+0x10], R220 ;  /* 0x000010dc06007986 */ /* 0x0001e4000c101d06 */
.L_x_23058:
[----:B------:R-:W-:Y:S05]  /*49e0*/  BSYNC.RECONVERGENT B0 ;  /* 0x0000000000007941 */ /* 0x000fea0003800200 */
.L_x_23057:
        /* <DEDUP_REMOVED lines=54> */
.L_x_23066:
        /* <DEDUP_REMOVED lines=25> */
.L_x_23065:
        /* <DEDUP_REMOVED lines=18> */
.L_x_23068:
        /* <DEDUP_REMOVED lines=8> */
.L_x_23067:
[----:B0-----:R-:W0:Y:S02]  /*5080*/  LDC.64 R6, c[0x0][0x3a8] ;  /* 0x0000ea00ff067b82 */ /* 0x001e240000000a00 */
[----:B0-----:R-:W-:-:S05]  /*5090*/  IMAD.WIDE.U32 R6, R2, 0x20, R6 ;  /* 0x0000002002067825 */ /* 0x001fca00078e0006 */
[----:B------:R0:W-:Y:S04]  /*50a0*/  STG.E.128 desc[UR6][R6.64], R224 ;  /* 0x000000e006007986 */ /* 0x0001e8000c101d06 */
[----:B------:R0:W-:Y:S02]  /*50b0*/  STG.E.128 desc[UR6][R6.64+0x10], R228 ;  /* 0x000010e406007986 */ /* 0x0001e4000c101d06 */
.L_x_23064:
[----:B------:R-:W-:Y:S05]  /*50c0*/  BSYNC.RECONVERGENT B0 ;  /* 0x0000000000007941 */ /* 0x000fea0003800200 */
.L_x_23063:
        /* <DEDUP_REMOVED lines=179> */
.L_x_23094:
        /* <DEDUP_REMOVED lines=31> */
[----:B------:R-:W-:Y:S01]  /*5df0*/  F2FP.F16.F32.PACK_AB R232, R7, R6 ;  /* 0x0000000607e8723e */ /* 0x000fe200000000ff */
        /* <DEDUP_REMOVED lines=16> */
[----:B------:R-:W-:Y:S01]  /*5f00*/  F2FP.F16.F32.PACK_AB R233, R6, R7 ;  /* 0x0000000706e9723e */ /* 0x000fe200000000ff */
[----:B------:R-:W-:-:S03]  /*5f10*/  FADD.FTZ R7, R191, -R4 ;  /* 0x80000004bf077221 */ /* 0x000fc60000010000 */
[----:B------:R-:W-:Y:S01]  /*5f20*/  F2FP.F16.F32.PACK_AB R234, R234, R235 ;  /* 0x000000ebeaea723e */ /* 0x000fe200000000ff */
        /* <DEDUP_REMOVED lines=8> */
[----:B------:R-:W-:Y:S02]  /*5fb0*/  F2FP.F16.F32.PACK_AB R235, R6, R7 ;  /* 0x0000000706eb723e */ /* 0x000fe400000000ff */
        /* <DEDUP_REMOVED lines=11> */
[----:B------:R-:W-:Y:S01]  /*6070*/  F2FP.F16.F32.PACK_AB R235, R6, R7 ;  /* 0x0000000706eb723e */ /* 0x000fe200000000ff */
        /* <DEDUP_REMOVED lines=9> */
[----:B------:R-:W-:Y:S02]  /*6110*/  F2FP.F16.F32.PACK_AB R232, R232, R0 ;  /* 0x00000000e8e8723e */ /* 0x000fe400000000ff */
        /* <DEDUP_REMOVED lines=10> */
[----:B------:R-:W-:-:S04]  /*61c0*/  F2FP.F16.F32.PACK_AB R233, R7, R233 ;  /* 0x000000e907e9723e */ /* 0x000fc800000000ff */
[----:B------:R-:W-:Y:S02]  /*61d0*/  F2FP.F16.F32.PACK_AB R234, R6, R234 ;  /* 0x000000ea06ea723e */ /* 0x000fe400000000ff */
[----:B------:R-:W0:Y:S02]  /*61e0*/  LDC.64 R6, c[0x0][0x430] ;  /* 0x00010c00ff067b82 */ /* 0x000e240000000a00 */
[----:B0-----:R-:W-:-:S05]  /*61f0*/  IMAD.WIDE.U32 R6, R5, 0x10, R6 ;  /* 0x0000001005067825 */ /* 0x001fca00078e0006 */
[----:B------:R1:W-:Y:S01]  /*6200*/  STG.E.128 desc[UR6][R6.64], R232 ;  /* 0x000000e806007986 */ /* 0x0003e2000c101d06 */
[----:B------:R-:W-:-:S07]  /*6210*/  IADD3 R5, PT, PT, R5, 0x20, RZ ;  /* 0x0000002005057810 */ /* 0x000fce0007ffe0ff */
.L_x_23071:
[----:B------:R-:W-:Y:S05]  /*6220*/  BSYNC.RECONVERGENT B0 ;  /* 0x0000000000007941 */ /* 0x000fea0003800200 */
.L_x_23070:
        /* <DEDUP_REMOVED lines=14> */
[----:B------:R-:W-:Y:S01]  /*6310*/  F2FP.F16.F32.PACK_AB R232, R7, R6 ;  /* 0x0000000607e8723e */ /* 0x000fe200000000ff */
        /* <DEDUP_REMOVED lines=9> */
[----:B------:R-:W-:-:S04]  /*63b0*/  F2FP.F16.F32.PACK_AB R234, R234, R235 ;  /* 0x000000ebeaea723e */ /* 0x000fc800000000ff */
        /* <DEDUP_REMOVED lines=24> */
[----:B------:R-:W-:-:S02]  /*6540*/  F2FP.F16.F32.PACK_AB R232, R232, R0 ;  /* 0x00000000e8e8723e */ /* 0x000fc400000000ff */
[----:B------:R2:W5:Y:S01]  /*6550*/  LDL.LU R0, [R1+0x30] ;  /* 0x0000300001007983 */ /* 0x0005620000300800 */
[----:B------:R-:W-:Y:S01]  /*6560*/  F2FP.F16.F32.PACK_AB R235, R6, R7 ;  /* 0x0000000706eb723e */ /* 0x000fe200000000ff */
        /* <DEDUP_REMOVED lines=8> */
[----:B------:R-:W-:Y:S02]  /*65f0*/  F2FP.F16.F32.PACK_AB R233, R7, R233 ;  /* 0x000000e907e9723e */ /* 0x000fe400000000ff */
[----:B------:R-:W-:Y:S02]  /*6600*/  F2FP.F16.F32.PACK_AB R234, R6, R234 ;  /* 0x000000ea06ea723e */ /* 0x000fe400000000ff */
[----:B------:R-:W0:Y:S02]  /*6610*/  LDC.64 R6, c[0x0][0x430] ;  /* 0x00010c00ff067b82 */ /* 0x000e240000000a00 */
[----:B0-----:R-:W-:-:S05]  /*6620*/  IMAD.WIDE.U32 R6, R5, 0x10, R6 ;  /* 0x0000001005067825 */ /* 0x001fca00078e0006 */
[----:B------:R2:W-:Y:S01]  /*6630*/  STG.E.128 desc[UR6][R6.64], R232 ;  /* 0x000000e806007986 */ /* 0x0005e2000c101d06 */
[----:B------:R-:W-:-:S07]  /*6640*/  IADD3 R5, PT, PT, R5, 0x20, RZ ;  /* 0x0000002005057810 */ /* 0x000fce0007ffe0ff */
.L_x_23073:
[----:B------:R-:W-:Y:S05]  /*6650*/  BSYNC.RECONVERGENT B0 ;  /* 0x0000000000007941 */ /* 0x000fea0003800200 */
.L_x_23072:
        /* <DEDUP_REMOVED lines=66> */
.L_x_23075:
[----:B------:R-:W-:Y:S05]  /*6a80*/  BSYNC.RECONVERGENT B0 ;  /* 0x0000000000007941 */ /* 0x000fea0003800200 */
.L_x_23074:
        /* <DEDUP_REMOVED lines=66> */
.L_x_23077:
[----:B------:R-:W-:Y:S05]  /*6eb0*/  BSYNC.RECONVERGENT B0 ;  /* 0x0000000000007941 */ /* 0x000fea0003800200 */
.L_x_23076:
        /* <DEDUP_REMOVED lines=62> */
[----:B------:R-:W1:Y:S02]  /*72a0*/  LDC.64 R6, c[0x0][0x430] ;  /* 0x00010c00ff067b82 */ /* 0x000e640000000a00 */
[----:B-1----:R-:W-:-:S05]  /*72b0*/  IMAD.WIDE.U32 R6, R5, 0x10, R6 ;  /* 0x0000001005067825 */ /* 0x002fca00078e0006 */
[----:B------:R0:W-:Y:S01]  /*72c0*/  STG.E.128 desc[UR6][R6.64], R232 ;  /* 0x000000e806007986 */ /* 0x0001e2000c101d06 */
[----:B------:R-:W-:-:S07]  /*72d0*/  IADD3 R5, PT, PT, R5, 0x20, RZ ;  /* 0x0000002005057810 */ /* 0x000fce0007ffe0ff */
.L_x_23079:
[----:B------:R-:W-:Y:S05]  /*72e0*/  BSYNC.RECONVERGENT B0 ;  /* 0x0000000000007941 */ /* 0x000fea0003800200 */
.L_x_23078:
        /* <DEDUP_REMOVED lines=15> */
[----:B------:R-:W-:Y:S01]  /*73e0*/  F2FP.F16.F32.PACK_AB R232, R7, R6 ;  /* 0x0000000607e8723e */ /* 0x000fe200000000ff */
        /* <DEDUP_REMOVED lines=22> */
[----:B------:R-:W-:Y:S02]  /*7550*/  F2FP.F16.F32.PACK_AB R235, R6, R7 ;  /* 0x0000000706eb723e */ /* 0x000fe400000000ff */
[----:B------:R-:W0:Y:S02]  /*7560*/  LDC.64 R6, c[0x0][0x428] ;  /* 0x00010a00ff067b82 */ /* 0x000e240000000a00 */
[----:B0-----:R-:W-:-:S05]  /*7570*/  IMAD.WIDE.U32 R6, R5, 0x10, R6 ;  /* 0x0000001005067825 */ /* 0x001fca00078e0006 */
[----:B------:R0:W-:Y:S02]  /*7580*/  STG.E.128 desc[UR6][R6.64], R232 ;  /* 0x000000e806007986 */ /* 0x0001e4000c101d06 */
[----:B0-----:R-:W-:Y:S01]  /*7590*/  F2FP.F16.F32.PACK_AB R235, R2, R4 ;  /* 0x0000000402eb723e */ /* 0x001fe200000000ff */
        /* <DEDUP_REMOVED lines=13> */
[----:B------:R-:W-:Y:S02]  /*7670*/  MOV R4, R233 ;  /* 0x000000e900047202 */ /* 0x000fe40000000f00 */
[----:B------:R-:W-:Y:S02]  /*7680*/  F2FP.F16.F32.PACK_AB R233, R7, R2 ;  /* 0x0000000207e9723e */ /* 0x000fe400000000ff */
[----:B------:R-:W1:Y:S01]  /*7690*/  LDC.64 R6, c[0x0][0x430] ;  /* 0x00010c00ff067b82 */ /* 0x000e620000000a00 */
[----:B------:R-:W-:Y:S01]  /*76a0*/  F2FP.F16.F32.PACK_AB R232, R232, R4 ;  /* 0x00000004e8e8723e */ /* 0x000fe200000000ff */
[----:B-1----:R-:W-:-:S05]  /*76b0*/  IMAD.WIDE.U32 R4, R5, 0x10, R6 ;  /* 0x0000001005047825 */ /* 0x002fca00078e0006 */
[----:B------:R0:W-:Y:S02]  /*76c0*/  STG.E.128 desc[UR6][R4.64], R232 ;  /* 0x000000e804007986 */ /* 0x0001e4000c101d06 */
.L_x_23081:
[----:B------:R-:W-:Y:S05]  /*76d0*/  BSYNC.RECONVERGENT B0 ;  /* 0x0000000000007941 */ /* 0x000fea0003800200 */
.L_x_23080:
[----:B0-----:R-:W0:Y:S02]  /*76e0*/  LDC.64 R4, c[0x0][0x380] ;  /* 0x0000e000ff047b82 */ /* 0x001e240000000a00 */
[----:B0-----:R-:W-:-:S04]  /*76f0*/  LEA R252, R4, R252, 0x2 ;  /* 0x000000fc04fc7211 */ /* 0x001fc800078e10ff */
[----:B------:R-:W-:-:S13]  /*7700*/  ISETP.GE.AND P1, PT, R252, R5, PT ;  /* 0x00000005fc00720c */ /* 0x000fda0003f26270 */
[----:B------:R-:W-:Y:S05]  /*7710*/  @!P1 BRA `(.L_x_23082) ;  /* 0xffffffac00e09947 */ /* 0x000fea000383ffff */
[----:B------:R-:W-:Y:S05]  /*7720*/  EXIT ;  /* 0x000000000000794d */ /* 0x000fea0003800000 */
.L_x_23069:
        /* <DEDUP_REMOVED lines=8> */
.L_x_23084:
[----:B------:R-:W-:Y:S05]  /*77b0*/  BSYNC B0 ;  /* 0x0000000000007941 */ /* 0x000fea0003800000 */
.L_x_23083:
        /* <DEDUP_REMOVED lines=9> */
.L_x_23085:
[----:B------:R-:W-:Y:S02]  /*7850*/  HFMA2 R6, -RZ, RZ, 0, 2.384185791015625e-07 ;  /* 0x00000004ff067431 */ /* 0x000fe400000001ff */
[----:B------:R-:W-:Y:S01]  /*7860*/  FADD.FTZ R7, R7, R2 ;  /* 0x0000000207077221 */ /* 0x000fe20000010000 */
[----:B------:R-:W-:-:S04]  /*7870*/  MOV R2, 0xffffffff ;  /* 0xffffffff00027802 */ /* 0x000fc80000000f00 */
[----:B------:R-:W-:-:S07]  /*7880*/  MOV R235, R7 ;  /* 0x0000000700eb7202 */ /* 0x000fce0000000f00 */
[----:B------:R-:W-:Y:S05]  /*7890*/  WARPSYNC.COLLECTIVE R2, `(.L_x_23086) ;  /* 0x0000000002087348 */ /* 0x000fea0003c00000 */
[----:B------:R0:W1:Y:S02]  /*78a0*/  SHFL.BFLY P6, R2, R235, R6, R4 ;  /* 0x0c000006eb027389 */ /* 0x00006400000c0004 */
[----:B01----:R-:W-:Y:S05]  /*78b0*/  ENDCOLLECTIVE ;  /* 0x000000000000791b */ /* 0x003fea0003800000 */
.L_x_23086:
[----:B------:R-:W-:Y:S02]  /*78c0*/  HFMA2 R6, -RZ, RZ, 0, 4.76837158203125e-07 ;  /* 0x00000008ff067431 */ /* 0x000fe400000001ff */
[----:B------:R-:W-:Y:S01]  /*78d0*/  FADD.FTZ R7, R7, R2 ;  /* 0x0000000207077221 */ /* 0x000fe20000010000 */
[----:B------:R-:W-:-:S04]  /*78e0*/  MOV R2, 0xffffffff ;  /* 0xffffffff00027802 */ /* 0x000fc80000000f00 */
[----:B------:R-:W-:-:S07]  /*78f0*/  MOV R235, R7 ;  /* 0x0000000700eb7202 */ /* 0x000fce0000000f00 */
[----:B------:R-:W-:Y:S05]  /*7900*/  WARPSYNC.COLLECTIVE R2, `(.L_x_23087) ;  /* 0x0000000002087348 */ /* 0x000fea0003c00000 */
[----:B------:R0:W1:Y:S02]  /*7910*/  SHFL.BFLY P6, R2, R235, R6, R4 ;  /* 0x0c000006eb027389 */ /* 0x00006400000c0004 */
[----:B01----:R-:W-:Y:S05]  /*7920*/  ENDCOLLECTIVE ;  /* 0x000000000000791b */ /* 0x003fea0003800000 */
.L_x_23087:
[----:B------:R-:W-:Y:S02]  /*7930*/  HFMA2 R6, -RZ, RZ, 0, 9.5367431640625e-07 ;  /* 0x00000010ff067431 */ /* 0x000fe400000001ff */
[----:B------:R-:W-:Y:S01]  /*7940*/  FADD.FTZ R7, R7, R2 ;  /* 0x0000000207077221 */ /* 0x000fe20000010000 */
[----:B------:R-:W-:-:S04]  /*7950*/  MOV R2, 0xffffffff ;  /* 0xffffffff00027802 */ /* 0x000fc80000000f00 */
[----:B------:R-:W-:-:S07]  /*7960*/  MOV R235, R7 ;  /* 0x0000000700eb7202 */ /* 0x000fce0000000f00 */
[----:B------:R-:W-:Y:S05]  /*7970*/  WARPSYNC.COLLECTIVE R2, `(.L_x_23088) ;  /* 0x0000000002087348 */ /* 0x000fea0003c00000 */
[----:B------:R0:W1:Y:S02]  /*7980*/  SHFL.BFLY P6, R2, R235, R6, R4 ;  /* 0x0c000006eb027389 */ /* 0x00006400000c0004 */
[----:B01----:R-:W-:Y:S05]  /*7990*/  ENDCOLLECTIVE ;  /* 0x000000000000791b */ /* 0x003fea0003800000 */
.L_x_23088:
        /* <DEDUP_REMOVED lines=106> */
.L_x_23089:
[----:B------:R-:W-:Y:S02]  /*8040*/  HFMA2 R6, -RZ, RZ, 0, 1.1920928955078125e-07 ;  /* 0x00000002ff067431 */ /* 0x000fe400000001ff */
[----:B------:R-:W-:Y:S01]  /*8050*/  FADD.FTZ R7, R7, R2 ;  /* 0x0000000207077221 */ /* 0x000fe20000010000 */
[----:B------:R-:W-:-:S04]  /*8060*/  MOV R2, 0xffffffff ;  /* 0xffffffff00027802 */ /* 0x000fc80000000f00 */
[----:B------:R-:W-:-:S07]  /*8070*/  MOV R235, R7 ;  /* 0x0000000700eb7202 */ /* 0x000fce0000000f00 */
[----:B------:R-:W-:Y:S05]  /*8080*/  WARPSYNC.COLLECTIVE R2, `(.L_x_23090) ;  /* 0x0000000002087348 */ /* 0x000fea0003c00000 */
[----:B------:R0:W1:Y:S02]  /*8090*/  SHFL.BFLY P6, R2, R235, R6, R4 ;  /* 0x0c000006eb027389 */ /* 0x00006400000c0004 */
[----:B01----:R-:W-:Y:S05]  /*80a0*/  ENDCOLLECTIVE ;  /* 0x000000000000791b */ /* 0x003fea0003800000 */
.L_x_23090:
[----:B------:R-:W-:Y:S02]  /*80b0*/  HFMA2 R6, -RZ, RZ, 0, 2.384185791015625e-07 ;  /* 0x00000004ff067431 */ /* 0x000fe400000001ff */
[----:B------:R-:W-:Y:S01]  /*80c0*/  FADD.FTZ R7, R7, R2 ;  /* 0x0000000207077221 */ /* 0x000fe20000010000 */
[----:B------:R-:W-:-:S04]  /*80d0*/  MOV R2, 0xffffffff ;  /* 0xffffffff00027802 */ /* 0x000fc80000000f00 */
[----:B------:R-:W-:-:S07]  /*80e0*/  MOV R235, R7 ;  /* 0x0000000700eb7202 */ /* 0x000fce0000000f00 */
[----:B------:R-:W-:Y:S05]  /*80f0*/  WARPSYNC.COLLECTIVE R2, `(.L_x_23091) ;  /* 0x0000000002087348 */ /* 0x000fea0003c00000 */
[----:B------:R0:W1:Y:S02]  /*8100*/  SHFL.BFLY P6, R2, R235, R6, R4 ;  /* 0x0c000006eb027389 */ /* 0x00006400000c0004 */
[----:B01----:R-:W-:Y:S05]  /*8110*/  ENDCOLLECTIVE ;  /* 0x000000000000791b */ /* 0x003fea0003800000 */
.L_x_23091:
[----:B------:R-:W-:Y:S02]  /*8120*/  HFMA2 R6, -RZ, RZ, 0, 4.76837158203125e-07 ;  /* 0x00000008ff067431 */ /* 0x000fe400000001ff */
[----:B------:R-:W-:Y:S01]  /*8130*/  FADD.FTZ R7, R7, R2 ;  /* 0x0000000207077221 */ /* 0x000fe20000010000 */
[----:B------:R-:W-:-:S04]  /*8140*/  MOV R2, 0xffffffff ;  /* 0xffffffff00027802 */ /* 0x000fc80000000f00 */
[----:B------:R-:W-:-:S07]  /*8150*/  MOV R235, R7 ;  /* 0x0000000700eb7202 */ /* 0x000fce0000000f00 */
[----:B------:R-:W-:Y:S05]  /*8160*/  WARPSYNC.COLLECTIVE R2, `(.L_x_23092) ;  /* 0x0000000002087348 */ /* 0x000fea0003c00000 */
[----:B------:R0:W1:Y:S02]  /*8170*/  SHFL.BFLY P6, R2, R235, R6, R4 ;  /* 0x0c000006eb027389 */ /* 0x00006400000c0004 */
[----:B01----:R-:W-:Y:S05]  /*8180*/  ENDCOLLECTIVE ;  /* 0x000000000000791b */ /* 0x003fea0003800000 */
.L_x_23092:
[----:B------:R-:W-:Y:S02]  /*8190*/  HFMA2 R6, -RZ, RZ, 0, 9.5367431640625e-07 ;  /* 0x00000010ff067431 */ /* 0x000fe400000001ff */
[----:B------:R-:W-:Y:S01]  /*81a0*/  FADD.FTZ R7, R7, R2 ;  /* 0x0000000207077221 */ /* 0x000fe20000010000 */
[----:B------:R-:W-:-:S04]  /*81b0*/  MOV R2, 0xffffffff ;  /* 0xffffffff00027802 */ /* 0x000fc80000000f00 */
[----:B------:R-:W-:-:S07]  /*81c0*/  MOV R235, R7 ;  /* 0x0000000700eb7202 */ /* 0x000fce0000000f00 */
[----:B------:R-:W-:Y:S05]  /*81d0*/  WARPSYNC.COLLECTIVE R2, `(.L_x_23093) ;  /* 0x0000000002087348 */ /* 0x000fea0003c00000 */
[----:B------:R0:W1:Y:S02]  /*81e0*/  SHFL.BFLY P6, R2, R235, R6, R4 ;  /* 0x0c000006eb027389 */ /* 0x00006400000c0004 */
[----:B01----:R-:W-:Y:S05]  /*81f0*/  ENDCOLLECTIVE ;  /* 0x000000000000791b */ /* 0x003fea0003800000 */
.L_x_23093:
[----:B------:R-:W-:Y:S05]  /*8200*/  BRA `(.L_x_23094) ;  /* 0xffffffd8007c7947 */ /* 0x000fea000383ffff */
.L_x_23095:
        /* <DEDUP_REMOVED lines=15> */
.L_x_33300:


//--------------------- .text._ZN10layer_norm31ln_parallel_residual_fwd_kernelINS_13Kernel_traitsIf6__halffS2_fjLj1536ELj1ELj4ELj1ELj16ENS_18Kernel_traits_baseILj1536EfS2_fS2_fjLj128EEEEELb0ELb0ELb1EEEvNS_9FwdParamsE --------------------------
	.section	.text._ZN10layer_norm31ln_parallel_residual_fwd_kernelINS_13Kernel_traitsIf6__halffS2_fjLj1536ELj1ELj4ELj1ELj16ENS_18Kernel_traits_baseILj1536EfS2_fS2_fjLj128EEEEELb0ELb0ELb1EEEvNS_9FwdParamsE,"ax",@progbits
	.align	128
        .global         _ZN10layer_norm31ln_parallel_residual_fwd_kernelINS_13Kernel_traitsIf6__halffS2_fjLj1536ELj1ELj4ELj1ELj16ENS_18Kernel_traits_baseILj1536EfS2_fS2_fjLj128EEEEELb0ELb0ELb1EEEvNS_9FwdParamsE
        .type           _ZN10layer_norm31ln_parallel_residual_fwd_kernelINS_13Kernel_traitsIf6__halffS2_fjLj1536ELj1ELj4ELj1ELj16ENS_18Kernel_traits_baseILj1536EfS2_fS2_fjLj128EEEEELb0ELb0ELb1EEEvNS_9FwdParamsE,@function
        .size           _ZN10layer_norm31ln_parallel_residual_fwd_kernelINS_13Kernel_traitsIf6__halffS2_fjLj1536ELj1ELj4ELj1ELj16ENS_18Kernel_traits_baseILj1536EfS2_fS2_fjLj128EEEEELb0ELb0ELb1EEEvNS_9FwdParamsE,(.L_x_33301 - _ZN10layer_norm31ln_parallel_residual_fwd_kernelINS_13Kernel_traitsIf6__halffS2_fjLj1536ELj1ELj4ELj1ELj16ENS_18Kernel_traits_baseILj1536EfS2_fS2_fjLj128EEEEELb0ELb0ELb1EEEvNS_9FwdParamsE)
        .other          _ZN10layer_norm31ln_parallel_residual_fwd_kernelINS_13Kernel_traitsIf6__halffS2_fjLj1536ELj1ELj4ELj1ELj16ENS_18Kernel_traits_baseILj1536EfS2_fS2_fjLj128EEEEELb0ELb0ELb1EEEvNS_9FwdParamsE,@"STO_CUDA_ENTRY STV_DEFAULT"
_ZN10layer_norm31ln_parallel_residual_fwd_kernelINS_13Kernel_traitsIf6__halffS2_fjLj1536ELj1ELj4ELj1ELj16ENS_18Kernel_traits_baseILj1536EfS2_fS2_fjLj128EEEEELb0ELb0ELb1EEEvNS_9FwdParamsE:
.text._ZN10layer_norm31ln_parallel_residual_fwd_kernelINS_13Kernel_traitsIf6__halffS2_fjLj1536ELj1ELj4ELj1ELj16ENS_18Kernel_traits_baseILj1536EfS2_fS2_fjLj128EEEEELb0ELb0ELb1EEEvNS_9FwdParamsE:
        /* <DEDUP_REMOVED lines=100> */
.L_x_23097:
        /* <DEDUP_REMOVED lines=43> */
.L_x_23096:
        /* <DEDUP_REMOVED lines=67> */
.L_x_23099:
        /* <DEDUP_REMOVED lines=72> */
.L_x_23098:
        /* <DEDUP_REMOVED lines=12> */
.L_x_23125:
[----:B0-----:R-:W0:Y:S01]  /*1260*/  S2R R200, SR_TID.X ;  /* 0x0000000000c87919 */ /* 0x001e220000002100 */
[----:B-1----:R-:W-:Y:S01]  /*1270*/  ISETP.NE.U32.AND P0, PT, RZ, UR4, PT ;  /* 0x00000004ff007c0c */ /* 0x002fe2000bf05070 */
[----:B------:R-:W1:Y:S01]  /*1280*/  LDC.64 R206, c[0x0][0x390] ;  /* 0x0000e400ffce7b82 */ /* 0x000e620000000a00 */
[----:B------:R-:W-:Y:S02]  /*1290*/  IMAD R0, R252, UR8, RZ ;  /* 0x00000008fc007c24 */ /* 0x000fe4000f8e02ff */
[----:B------:R-:W-:-:S03]  /*12a0*/  ISETP.NE.AND.EX P0, PT, RZ, UR5, PT, P0 ;  /* 0x00000005ff007c0c */ /* 0x000fc6000bf05300 */
[----:B---3--:R-:W-:Y:S02]  /*12b0*/  SHF.R.S32.HI R3, RZ, 0x1f, R0 ;  /* 0x0000001fff037819 */ /* 0x008fe40000011400 */
[----:B------:R-:W3:Y:S02]  /*12c0*/  @P1 LDC.64 R196, c[0x0][0x398] ;  /* 0x0000e600ffc41b82 */ /* 0x000ee40000000a00 */
[----:B------:R-:W-:-:S06]  /*12d0*/  LEA.HI R2, R3, R0, RZ, 0x3 ;  /* 0x0000000003027211 */ /* 0x000fcc00078f18ff */
[----:B------:R-:W4:Y:S01]  /*12e0*/  @P0 LDC.64 R198, c[0x0][0x3a0] ;  /* 0x0000e800ffc60b82 */ /* 0x000f220000000a00 */
[----:B0-----:R-:W-:-:S04]  /*12f0*/  LOP3.LUT R200, R200, 0x1f, RZ, 0xc0, !PT ;  /* 0x0000001fc8c87812 */ /* 0x001fc800078ec0ff */
[----:B------:R-:W-:-:S05]  /*1300*/  LEA.HI.SX32 R2, R2, R200, 0x1d ;  /* 0x000000c802027211 */ /* 0x000fca00078feaff */
[----:B-1----:R-:W-:-:S04]  /*1310*/  IMAD.WIDE.U32 R236, R2, 0x10, R206 ;  /* 0x0000001002ec7825 */ /* 0x002fc800078e00ce */
[C---:B---3--:R-:W-:Y:S02]  /*1320*/  @P1 IMAD.WIDE.U32 R196, R2.reuse, 0x10, R196 ;  /* 0x0000001002c41825 */ /* 0x048fe400078e00c4 */
[----:B-----5:R-:W5:Y:S02]  /*1330*/  LDG.E.128 R236, desc[UR6][R236.64] ;  /* 0x00000006ecec7981 */ /* 0x020f64000c1e1d00 */
[----:B----4-:R-:W-:Y:S02]  /*1340*/  @P0 IMAD.WIDE.U32 R198, R2, 0x20, R198 ;  /* 0x0000002002c60825 */ /* 0x010fe400078e00c6 */
[----:B------:R0:W5:Y:S04]  /*1350*/  @P1 LDG.E.128 R184, desc[UR6][R196.64] ;  /* 0x00000006c4b81981 */ /* 0x000168000c1e1d00 */
        /* <DEDUP_REMOVED lines=17> */
.L_x_23101:
        /* <DEDUP_REMOVED lines=17> */
.L_x_23100:
        /* <DEDUP_REMOVED lines=28> */
.L_x_23103:
        /* <DEDUP_REMOVED lines=32> */
.L_x_23102:
        /* <DEDUP_REMOVED lines=52> */
.L_x_23105:
        /* <DEDUP_REMOVED lines=25> */
.L_x_23104:
        /* <DEDUP_REMOVED lines=18> */
.L_x_23107:
        /* <DEDUP_REMOVED lines=8> */
.L_x_23106:
        /* <DEDUP_REMOVED lines=15> */
[--C-:B-----5:R-:W-:Y:S02]  /*20a0*/  HADD2.F32 R3, -RZ, R224.reuse.H0_H0 ;  /* 0x200000e0ff037230 */ /* 0x120fe40000004100 */
[----:B---3--:R-:W-:Y:S02]  /*20b0*/  HADD2.F32 R196, -RZ, R224.H1_H1 ;  /* 0x300000e0ffc47230 */ /* 0x008fe40000004100 */
[--C-:B------:R-:W-:Y:S02]  /*20c0*/  HADD2.F32 R198, -RZ, R184.reuse.H0_H0 ;  /* 0x200000b8ffc67230 */ /* 0x100fe40000004100 */
[----:B------:R-:W-:Y:S02]  /*20d0*/  HADD2.F32 R197, -RZ, R184.H1_H1 ;  /* 0x300000b8ffc57230 */ /* 0x000fe40000004100 */
[--C-:B------:R-:W-:Y:S02]  /*20e0*/  HADD2.F32 R200, -RZ, R185.reuse.H1_H1 ;  /* 0x300000b9ffc87230 */ /* 0x100fe40000004100 */
[----:B------:R-:W-:Y:S01]  /*20f0*/  FADD.FTZ R3, R198, R3 ;  /* 0x00000003c6037221 */ /* 0x000fe20000010000 */
[----:B------:R-:W-:-:S02]  /*2100*/  HADD2.F32 R198, -RZ, R185.H0_H0 ;  /* 0x200000b9ffc67230 */ /* 0x000fc40000004100 */
        /* <DEDUP_REMOVED lines=13> */
[----:B------:R-:W-:Y:S02]  /*21e0*/  HADD2.F32 R202, -RZ, R187.H1_H1 ;  /* 0x300000bbffca7230 */ /* 0x000fe40000004100 */
[----:B------:R-:W-:Y:S01]  /*21f0*/  FADD.FTZ R199, R200, R199 ;  /* 0x000000c7c8c77221 */ /* 0x000fe20000010000 */
[----:B------:R-:W-:-:S02]  /*2200*/  HADD2.F32 R200, -RZ, R227.H0_H0 ;  /* 0x200000e3ffc87230 */ /* 0x000fc40000004100 */
[----:B------:R-:W-:Y:S01]  /*2210*/  FADD.FTZ R226, R201, R226 ;  /* 0x000000e2c9e27221 */ /* 0x000fe20000010000 */
[----:B------:R-:W-:Y:S02]  /*2220*/  HADD2.F32 R201, -RZ, R187.H0_H0 ;  /* 0x200000bbffc97230 */ /* 0x000fe40000004100 */
[----:B------:R-:W-:Y:S01]  /*2230*/  FADD.FTZ R224, R192, R199 ;  /* 0x000000c7c0e07221 */ /* 0x000fe20000010000 */
[----:B------:R-:W-:Y:S02]  /*2240*/  HADD2.F32 R227, -RZ, R227.H1_H1 ;  /* 0x300000e3ffe37230 */ /* 0x000fe40000004100 */
[----:B------:R-:W-:Y:S01]  /*2250*/  FADD.FTZ R225, R193, R226 ;  /* 0x000000e2c1e17221 */ /* 0x000fe20000010000 */
[----:B------:R-:W-:Y:S02]  /*2260*/  FADD.FTZ R201, R201, R200 ;  /* 0x000000c8c9c97221 */ /* 0x000fe40000010000 */
[----:B------:R-:W-:Y:S02]  /*2270*/  FADD.FTZ R200, R202, R227 ;  /* 0x000000e3cac87221 */ /* 0x000fe40000010000 */
[----:B------:R-:W-:-:S02]  /*2280*/  FADD.FTZ R226, R194, R201 ;  /* 0x000000c9c2e27221 */ /* 0x000fc40000010000 */
[----:B------:R-:W-:Y:S01]  /*2290*/  FADD.FTZ R227, R195, R200 ;  /* 0x000000c8c3e37221 */ /* 0x000fe20000010000 */
[----:B------:R-:W-:Y:S06]  /*22a0*/  BRA `(.L_x_23110) ;  /* 0x0000000000cc7947 */ /* 0x000fec0003800000 */
.L_x_23109:
[--C-:B-----5:R-:W-:Y:S02]  /*22b0*/  HADD2.F32 R220, -RZ, R224.reuse.H0_H0 ;  /* 0x200000e0ffdc7230 */ /* 0x120fe40000004100 */
[----:B------:R-:W-:Y:S02]  /*22c0*/  HADD2.F32 R221, -RZ, R224.H1_H1 ;  /* 0x300000e0ffdd7230 */ /* 0x000fe40000004100 */
[--C-:B------:R-:W-:Y:S02]  /*22d0*/  HADD2.F32 R3, -RZ, R184.reuse.H0_H0 ;  /* 0x200000b8ff037230 */ /* 0x100fe40000004100 */
[----:B---3--:R-:W-:Y:S02]  /*22e0*/  HADD2.F32 R196, -RZ, R184.H1_H1 ;  /* 0x300000b8ffc47230 */ /* 0x008fe40000004100 */
[--C-:B------:R-:W-:Y:S02]  /*22f0*/  HADD2.F32 R222, -RZ, R225.reuse.H0_H0 ;  /* 0x200000e1ffde7230 */ /* 0x100fe40000004100 */
[----:B------:R-:W-:Y:S01]  /*2300*/  FADD.FTZ R220, R3, R220 ;  /* 0x000000dc03dc7221 */ /* 0x000fe20000010000 */
[----:B------:R-:W-:-:S02]  /*2310*/  HADD2.F32 R223, -RZ, R225.H1_H1 ;  /* 0x300000e1ffdf7230 */ /* 0x000fc40000004100 */
[----:B------:R-:W-:Y:S01]  /*2320*/  FADD.FTZ R221, R196, R221 ;  /* 0x000000ddc4dd7221 */ /* 0x000fe20000010000 */
[--C-:B------:R-:W-:Y:S02]  /*2330*/  HADD2.F32 R3, -RZ, R185.reuse.H0_H0 ;  /* 0x200000b9ff037230 */ /* 0x100fe40000004100 */
[----:B------:R-:W-:Y:S02]  /*2340*/  HADD2.F32 R196, -RZ, R185.H1_H1 ;  /* 0x300000b9ffc47230 */ /* 0x000fe40000004100 */
[--C-:B------:R-:W-:Y:S02]  /*2350*/  HADD2.F32 R224, -RZ, R226.reuse.H0_H0 ;  /* 0x200000e2ffe07230 */ /* 0x100fe40000004100 */
[----:B------:R-:W-:Y:S01]  /*2360*/  FADD.FTZ R222, R3, R222 ;  /* 0x000000de03de7221 */ /* 0x000fe20000010000 */
[----:B------:R-:W-:Y:S02]  /*2370*/  HADD2.F32 R225, -RZ, R226.H1_H1 ;  /* 0x300000e2ffe17230 */ /* 0x000fe40000004100 */
[----:B------:R-:W-:Y:S01]  /*2380*/  FADD.FTZ R223, R196, R223 ;  /* 0x000000dfc4df7221 */ /* 0x000fe20000010000 */
[----:B------:R-:W-:-:S02]  /*2390*/  HADD2.F32 R3, -RZ, R186.H0_H0 ;  /* 0x200000baff037230 */ /* 0x000fc40000004100 */
[----:B------:R-:W-:Y:S02]  /*23a0*/  HADD2.F32 R196, -RZ, R186.H1_H1 ;  /* 0x300000baffc47230 */ /* 0x000fe40000004100 */
[--C-:B------:R-:W-:Y:S02]  /*23b0*/  HADD2.F32 R226, -RZ, R227.reuse.H0_H0 ;  /* 0x200000e3ffe27230 */ /* 0x100fe40000004100 */
[----:B------:R-:W-:Y:S01]  /*23c0*/  FADD.FTZ R224, R3, R224 ;  /* 0x000000e003e07221 */ /* 0x000fe20000010000 */
[----:B------:R-:W-:Y:S02]  /*23d0*/  HADD2.F32 R227, -RZ, R227.H1_H1 ;  /* 0x300000e3ffe37230 */ /* 0x000fe40000004100 */
[----:B------:R-:W-:Y:S01]  /*23e0*/  FADD.FTZ R225, R196, R225 ;  /* 0x000000e1c4e17221 */ /* 0x000fe20000010000 */
[--C-:B------:R-:W-:Y:S02]  /*23f0*/  HADD2.F32 R3, -RZ, R187.reuse.H0_H0 ;  /* 0x200000bbff037230 */ /* 0x100fe40000004100 */
[----:B------:R-:W-:-:S03]  /*2400*/  HADD2.F32 R196, -RZ, R187.H1_H1 ;  /* 0x300000bbffc47230 */ /* 0x000fc60000004100 */
[----:B------:R-:W-:Y:S02]  /*2410*/  FADD.FTZ R226, R3, R226 ;  /* 0x000000e203e27221 */ /* 0x000fe40000010000 */
[----:B------:R-:W-:Y:S01]  /*2420*/  FADD.FTZ R227, R196, R227 ;  /* 0x000000e3c4e37221 */ /* 0x000fe20000010000 */
[----:B------:R-:W-:Y:S06]  /*2430*/  BRA `(.L_x_23110) ;  /* 0x0000000000687947 */ /* 0x000fec0003800000 */
.L_x_23108:
[----:B------:R-:W-:Y:S05]  /*2440*/  @!P0 BRA `(.L_x_23111) ;  /* 0x0000000000448947 */ /* 0x000fea0003800000 */
[----:B-----5:R-:W-:Y:S02]  /*2450*/  HADD2.F32 R3, -RZ, R224.H0_H0 ;  /* 0x200000e0ff037230 */ /* 0x020fe40000004100 */
[----:B---3--:R-:W-:Y:S02]  /*2460*/  HADD2.F32 R199, -RZ, R226.H0_H0 ;  /* 0x200000e2ffc77230 */ /* 0x008fe40000004100 */
        /* <DEDUP_REMOVED lines=15> */
.L_x_23111:
        /* <DEDUP_REMOVED lines=8> */
.L_x_23110:
[----:B---3--:R-:W0:Y:S01]  /*25e0*/  @P1 LDC.64 R200, c[0x0][0x398] ;  /* 0x0000e600ffc81b82 */ /* 0x008e220000000a00 */
        /* <DEDUP_REMOVED lines=34> */
[----:B------:R-:W-:Y:S02]  /*2810*/  HADD2.F32 R204, -RZ, R187.H0_H0 ;  /* 0x200000bbffcc7230 */ /* 0x000fe40000004100 */
[----:B------:R-:W-:Y:S01]  /*2820*/  FADD.FTZ R199, R196, R199 ;  /* 0x000000c7c4c77221 */ /* 0x000fe20000010000 */
[----:B------:R-:W-:-:S02]  /*2830*/  HADD2.F32 R196, -RZ, R211.H1_H1 ;  /* 0x300000d3ffc47230 */ /* 0x000fc40000004100 */
        /* <DEDUP_REMOVED lines=10> */
.L_x_23113:
[----:B-----5:R-:W-:Y:S02]  /*28e0*/  HADD2.F32 R216, -RZ, R208.H0_H0 ;  /* 0x200000d0ffd87230 */ /* 0x020fe40000004100 */
[----:B------:R-:W-:Y:S02]  /*28f0*/  HADD2.F32 R3, -RZ, R184.H0_H0 ;  /* 0x200000b8ff037230 */ /* 0x000fe40000004100 */
[--C-:B------:R-:W-:Y:S02]  /*2900*/  HADD2.F32 R218, -RZ, R209.reuse.H0_H0 ;  /* 0x200000d1ffda7230 */ /* 0x100fe40000004100 */
[----:B------:R-:W-:Y:S02]  /*2910*/  HADD2.F32 R208, -RZ, R208.H1_H1 ;  /* 0x300000d0ffd07230 */ /* 0x000fe40000004100 */
[----:B------:R-:W-:Y:S01]  /*2920*/  FADD.FTZ R216, R3, R216 ;  /* 0x000000d803d87221 */ /* 0x000fe20000010000 */
[----:B------:R-:W-:Y:S02]  /*2930*/  HADD2.F32 R217, -RZ, R184.H1_H1 ;  /* 0x300000b8ffd97230 */ /* 0x000fe40000004100 */
[----:B------:R-:W-:-:S02]  /*2940*/  HADD2.F32 R209, -RZ, R209.H1_H1 ;  /* 0x300000d1ffd17230 */ /* 0x000fc40000004100 */
[--C-:B------:R-:W-:Y:S02]  /*2950*/  HADD2.F32 R3, -RZ, R185.reuse.H0_H0 ;  /* 0x200000b9ff037230 */ /* 0x100fe40000004100 */
[----:B------:R-:W-:Y:S01]  /*2960*/  FADD.FTZ R217, R217, R208 ;  /* 0x000000d0d9d97221 */ /* 0x000fe20000010000 */
[----:B---3--:R-:W-:Y:S02]  /*2970*/  HADD2.F32 R196, -RZ, R185.H1_H1 ;  /* 0x300000b9ffc47230 */ /* 0x008fe40000004100 */
[----:B------:R-:W-:Y:S02]  /*2980*/  HADD2.F32 R208, -RZ, R210.H0_H0 ;  /* 0x200000d2ffd07230 */ /* 0x000fe40000004100 */
[----:B------:R-:W-:Y:S01]  /*2990*/  FADD.FTZ R218, R3, R218 ;  /* 0x000000da03da7221 */ /* 0x000fe20000010000 */
        /* <DEDUP_REMOVED lines=10> */
[----:B------:R-:W-:Y:S02]  /*2a40*/  FADD.FTZ R210, R3, R210 ;  /* 0x000000d203d27221 */ /* 0x000fe40000010000 */
[----:B------:R-:W-:Y:S01]  /*2a50*/  FADD.FTZ R211, R196, R211 ;  /* 0x000000d3c4d37221 */ /* 0x000fe20000010000 */
[----:B------:R-:W-:Y:S06]  /*2a60*/  BRA `(.L_x_23114) ;  /* 0x0000000000687947 */ /* 0x000fec0003800000 */
.L_x_23112:
[----:B------:R-:W-:Y:S05]  /*2a70*/  @!P0 BRA `(.L_x_23115) ;  /* 0x0000000000448947 */ /* 0x000fea0003800000 */
[----:B---3-5:R-:W-:Y:S02]  /*2a80*/  HADD2.F32 R197, -RZ, R208.H0_H0 ;  /* 0x200000d0ffc57230 */ /* 0x028fe40000004100 */
        /* <DEDUP_REMOVED lines=16> */
.L_x_23115:
        /* <DEDUP_REMOVED lines=8> */
.L_x_23114:
[----:B---3--:R-:W0:Y:S01]  /*2c10*/  @P1 LDC.64 R198, c[0x0][0x398] ;  /* 0x0000e600ffc61b82 */ /* 0x008e220000000a00 */
[----:B------:R-:W-:Y:S01]  /*2c20*/  IMAD.WIDE.U32 R200, R246, 0x20, R250 ;  /* 0x00000020f6c87825 */ /* 0x000fe200078e00fa */
[----:B------:R-:W-:-:S04]  /*2c30*/  IADD3 R245, PT, PT, R2, 0x80, RZ ;  /* 0x0000008002f57810 */ /* 0x000fc80007ffe0ff */
[----:B------:R-:W-:Y:S02]  /*2c40*/  STG.E.128 desc[UR6][R200.64], R216 ;  /* 0x000000d8c8007986 */ /* 0x000fe4000c101d06 */
[----:B------:R-:W1:Y:S02]  /*2c50*/  @P0 LDC.64 R196, c[0x0][0x3a0] ;  /* 0x0000e800ffc40b82 */ /* 0x000e640000000a00 */
[----:B------:R3:W-:Y:S01]  /*2c60*/  STG.E.128 desc[UR6][R200.64+0x10], R208 ;  /* 0x000010d0c8007986 */ /* 0x0007e2000c101d06 */
[----:B0-----:R-:W-:-:S04]  /*2c70*/  @P1 IMAD.WIDE.U32 R198, R245, 0x10, R198 ;  /* 0x00000010f5c61825 */ /* 0x001fc800078e00c6 */
[C---:B---3--:R-:W-:Y:S01]  /*2c80*/  IMAD.WIDE.U32 R200, R245.reuse, 0x10, R206 ;  /* 0x00000010f5c87825 */ /* 0x048fe200078e00ce */
[----:B------:R0:W5:Y:S03]  /*2c90*/  @P1 LDG.E.128 R184, desc[UR6][R198.64] ;  /* 0x00000006c6b81981 */ /* 0x000166000c1e1d00 */
[----:B-1----:R-:W-:Y:S02]  /*2ca0*/  @P0 IMAD.WIDE.U32 R196, R245, 0x20, R196 ;  /* 0x00000020f5c40825 */ /* 0x002fe400078e00c4 */
[----:B------:R-:W5:Y:S04]  /*2cb0*/  LDG.E.128 R200, desc[UR6][R200.64] ;  /* 0x00000006c8c87981 */ /* 0x000f68000c1e1d00 */
[----:B------:R0:W5:Y:S04]  /*2cc0*/  @P0 LDG.E.128 R188, desc[UR6][R196.64] ;  /* 0x00000006c4bc0981 */ /* 0x000168000c1e1d00 */
[----:B------:R0:W5:Y:S01]  /*2cd0*/  @P0 LDG.E.128 R192, desc[UR6][R196.64+0x10] ;  /* 0x00001006c4c00981 */ /* 0x000162000c1e1d00 */
[----:B------:R-:W-:Y:S05]  /*2ce0*/  @!P1 BRA `(.L_x_23116) ;  /* 0x0000000000ec9947 */ /* 0x000fea0003800000 */
[----:B------:R-:W-:Y:S05]  /*2cf0*/  @!P0 BRA `(.L_x_23117) ;  /* 0x0000000000848947 */ /* 0x000fea0003800000 */
[----:B-----5:R-:W-:Y:S02]  /*2d00*/  HADD2.F32 R204, -RZ, R200.H0_H0 ;  /* 0x200000c8ffcc7230 */ /* 0x020fe40000004100 */
[----:B------:R-:W-:Y:S02]  /*2d10*/  HADD2.F32 R3, -RZ, R184.H0_H0 ;  /* 0x200000b8ff037230 */ /* 0x000fe40000004100 */
[----:B------:R-:W-:Y:S02]  /*2d20*/  HADD2.F32 R205, -RZ, R200.H1_H1 ;  /* 0x300000c8ffcd7230 */ /* 0x000fe40000004100 */
[--C-:B0-----:R-:W-:Y:S02]  /*2d30*/  HADD2.F32 R199, -RZ, R201.reuse.H0_H0 ;  /* 0x200000c9ffc77230 */ /* 0x101fe40000004100 */
[----:B------:R-:W-:Y:S01]  /*2d40*/  FADD.FTZ R204, R3, R204 ;  /* 0x000000cc03cc7221 */ /* 0x000fe20000010000 */
[----:B------:R-:W-:Y:S02]  /*2d50*/  HADD2.F32 R3, -RZ, R184.H1_H1 ;  /* 0x300000b8ff037230 */ /* 0x000fe40000004100 */
[----:B------:R-:W-:-:S02]  /*2d60*/  HADD2.F32 R200, -RZ, R201.H1_H1 ;  /* 0x300000c9ffc87230 */ /* 0x000fc40000004100 */
[----:B------:R-:W-:Y:S01]  /*2d70*/  FADD.FTZ R212, R188, R204 ;  /* 0x000000ccbcd47221 */ /* 0x000fe20000010000 */
[--C-:B------:R-:W-:Y:S02]  /*2d80*/  HADD2.F32 R197, -RZ, R202.reuse.H0_H0 ;  /* 0x200000caffc57230 */ /* 0x100fe40000004100 */
[----:B------:R-:W-:Y:S01]  /*2d90*/  FADD.FTZ R205, R3, R205 ;  /* 0x000000cd03cd7221 */ /* 0x000fe20000010000 */
[----:B------:R-:W-:Y:S02]  /*2da0*/  HADD2.F32 R3, -RZ, R185.H0_H0 ;  /* 0x200000b9ff037230 */ /* 0x000fe40000004100 */
[----:B------:R-:W-:Y:S02]  /*2db0*/  HADD2.F32 R198, -RZ, R202.H1_H1 ;  /* 0x300000caffc67230 */ /* 0x000fe40000004100 */
[----:B------:R-:W-:Y:S01]  /*2dc0*/  FADD.FTZ R213, R189, R205 ;  /* 0x000000cdbdd57221 */ /* 0x000fe20000010000 */
[----:B------:R-:W-:Y:S02]  /*2dd0*/  HADD2.F32 R196, -RZ, R187.H0_H0 ;  /* 0x200000bbffc47230 */ /* 0x000fe40000004100 */
[----:B------:R-:W-:Y:S01]  /*2de0*/  FADD.FTZ R199, R3, R199 ;  /* 0x000000c703c77221 */ /* 0x000fe20000010000 */
[----:B------:R-:W-:-:S02]  /*2df0*/  HADD2.F32 R3, -RZ, R185.H1_H1 ;  /* 0x300000b9ff037230 */ /* 0x000fc40000004100 */
[----:B------:R-:W-:Y:S02]  /*2e00*/  HADD2.F32 R201, -RZ, R187.H1_H1 ;  /* 0x300000bbffc97230 */ /* 0x000fe40000004100 */
[----:B------:R-:W-:Y:S01]  /*2e10*/  FADD.FTZ R214, R190, R199 ;  /* 0x000000c7bed67221 */ /* 0x000fe20000010000 */
[----:B------:R-:W-:Y:S01]  /*2e20*/  FADD.FTZ R200, R3, R200 ;  /* 0x000000c803c87221 */ /* 0x000fe20000010000 */
[----:B------:R-:W-:-:S03]  /*2e30*/  HADD2.F32 R3, -RZ, R186.H0_H0 ;  /* 0x200000baff037230 */ /* 0x000fc60000004100 */
[----:B------:R-:W-:Y:S02]  /*2e40*/  FADD.FTZ R215, R191, R200 ;  /* 0x000000c8bfd77221 */ /* 0x000fe40000010000 */
[----:B------:R-:W-:Y:S01]  /*2e50*/  FADD.FTZ R197, R3, R197 ;  /* 0x000000c503c57221 */ /* 0x000fe20000010000 */
[----:B------:R-:W-:-:S03]  /*2e60*/  HADD2.F32 R3, -RZ, R186.H1_H1 ;  /* 0x300000baff037230 */ /* 0x000fc60000004100 */
[----:B------:R-:W-:Y:S02]  /*2e70*/  FADD.FTZ R200, R192, R197 ;  /* 0x000000c5c0c87221 */ /* 0x000fe40000010000 */
[----:B------:R-:W-:Y:S01]  /*2e80*/  FADD.FTZ R198, R3, R198 ;  /* 0x000000c603c67221 */ /* 0x000fe20000010000 */
[----:B------:R-:W-:-:S05]  /*2e90*/  HADD2.F32 R3, -RZ, R203.H0_H0 ;  /* 0x200000cbff037230 */ /* 0x000fca0000004100 */
[----:B------:R-:W-:Y:S01]  /*2ea0*/  FADD.FTZ R3, R196, R3 ;  /* 0x00000003c4037221 */ /* 0x000fe20000010000 */
[----:B------:R-:W-:-:S03]  /*2eb0*/  HADD2.F32 R196, -RZ, R203.H1_H1 ;  /* 0x300000cbffc47230 */ /* 0x000fc60000004100 */
[----:B------:R-:W-:Y:S02]  /*2ec0*/  FADD.FTZ R202, R194, R3 ;  /* 0x00000003c2ca7221 */ /* 0x000fe40000010000 */
[----:B------:R-:W-:Y:S01]  /*2ed0*/  FADD.FTZ R196, R201, R196 ;  /* 0x000000c4c9c47221 */ /* 0x000fe20000010000 */
[----:B------:R-:W-:-:S03]  /*2ee0*/  FADD.FTZ R201, R193, R198 ;  /* 0x000000c6c1c97221 */ /* 0x000fc60000010000 */
[----:B------:R-:W-:Y:S01]  /*2ef0*/  FADD.FTZ R203, R195, R196 ;  /* 0x000000c4c3cb7221 */ /* 0x000fe20000010000 */
[----:B------:R-:W-:Y:S06]  /*2f00*/  BRA `(.L_x_23118) ;  /* 0x0000000000cc7947 */ /* 0x000fec0003800000 */
.L_x_23117:
        /* <DEDUP_REMOVED lines=18> */
[----:B------:R-:W-:-:S03]  /*3030*/  HADD2.F32 R203, -RZ, R203.H1_H1 ;  /* 0x300000cbffcb7230 */ /* 0x000fc60000004100 */
[----:B------:R-:W-:Y:S01]  /*3040*/  FADD.FTZ R201, R3, R201 ;  /* 0x000000c903c97221 */ /* 0x000fe20000010000 */
[----:B------:R-:W-:-:S05]  /*3050*/  HADD2.F32 R3, -RZ, R187.H0_H0 ;  /* 0x200000bbff037230 */ /* 0x000fca0000004100 */
[----:B------:R-:W-:Y:S01]  /*3060*/  FADD.FTZ R202, R3, R202 ;  /* 0x000000ca03ca7221 */ /* 0x000fe20000010000 */
[----:B------:R-:W-:-:S05]  /*3070*/  HADD2.F32 R3, -RZ, R187.H1_H1 ;  /* 0x300000bbff037230 */ /* 0x000fca0000004100 */
[----:B------:R-:W-:Y:S01]  /*3080*/  FADD.FTZ R203, R3, R203 ;  /* 0x000000cb03cb7221 */ /* 0x000fe20000010000 */
[----:B------:R-:W-:Y:S06]  /*3090*/  BRA `(.L_x_23118) ;  /* 0x0000000000687947 */ /* 0x000fec0003800000 */
.L_x_23116:
[----:B------:R-:W-:Y:S05]  /*30a0*/  @!P0 BRA `(.L_x_23119) ;  /* 0x0000000000448947 */ /* 0x000fea0003800000 */
[--C-:B-----5:R-:W-:Y:S02]  /*30b0*/  HADD2.F32 R204, -RZ, R200.reuse.H0_H0 ;  /* 0x200000c8ffcc7230 */ /* 0x120fe40000004100 */
[--C-:B0-----:R-:W-:Y:S02]  /*30c0*/  HADD2.F32 R199, -RZ, R201.reuse.H0_H0 ;  /* 0x200000c9ffc77230 */ /* 0x101fe40000004100 */
[----:B------:R-:W-:Y:S02]  /*30d0*/  HADD2.F32 R200, -RZ, R200.H1_H1 ;  /* 0x300000c8ffc87230 */ /* 0x000fe40000004100 */
        /* <DEDUP_REMOVED lines=14> */
.L_x_23119:
        /* <DEDUP_REMOVED lines=8> */
.L_x_23118:
[----:B0-----:R-:W0:Y:S01]  /*3240*/  @P1 LDC.64 R196, c[0x0][0x398] ;  /* 0x0000e600ffc41b82 */ /* 0x001e220000000a00 */
        /* <DEDUP_REMOVED lines=14> */
[----:B-----5:R-:W-:Y:S02]  /*3330*/  HADD2.F32 R3, -RZ, R196.H0_H0 ;  /* 0x200000c4ff037230 */ /* 0x020fe40000004100 */
[----:B------:R-:W-:-:S05]  /*3340*/  HADD2.F32 R204, -RZ, R184.H0_H0 ;  /* 0x200000b8ffcc7230 */ /* 0x000fca0000004100 */
[----:B------:R-:W-:Y:S01]  /*3350*/  FADD.FTZ R204, R204, R3 ;  /* 0x00000003cccc7221 */ /* 0x000fe20000010000 */
[----:B------:R-:W-:Y:S02]  /*3360*/  HADD2.F32 R3, -RZ, R196.H1_H1 ;  /* 0x300000c4ff037230 */ /* 0x000fe40000004100 */
[----:B------:R-:W-:Y:S02]  /*3370*/  HADD2.F32 R196, -RZ, R184.H1_H1 ;  /* 0x300000b8ffc47230 */ /* 0x000fe40000004100 */
[----:B------:R-:W-:-:S03]  /*3380*/  FADD.FTZ R204, R188, R204 ;  /* 0x000000ccbccc7221 */ /* 0x000fc60000010000 */
[----:B------:R-:W-:Y:S01]  /*3390*/  FADD.FTZ R205, R196, R3 ;  /* 0x00000003c4cd7221 */ /* 0x000fe20000010000 */
[----:B------:R-:W-:Y:S02]  /*33a0*/  HADD2.F32 R3, -RZ, R197.H0_H0 ;  /* 0x200000c5ff037230 */ /* 0x000fe40000004100 */
[----:B------:R-:W-:Y:S02]  /*33b0*/  HADD2.F32 R196, -RZ, R185.H0_H0 ;  /* 0x200000b9ffc47230 */ /* 0x000fe40000004100 */
[----:B------:R-:W-:-:S03]  /*33c0*/  FADD.FTZ R205, R189, R205 ;  /* 0x000000cdbdcd7221 */ /* 0x000fc60000010000 */
        /* <DEDUP_REMOVED lines=11> */
[----:B------:R-:W-:Y:S02]  /*3480*/  HADD2.F32 R198, -RZ, R187.H0_H0 ;  /* 0x200000bbffc67230 */ /* 0x000fe40000004100 */
[----:B------:R-:W-:Y:S01]  /*3490*/  FADD.FTZ R196, R192, R196 ;  /* 0x000000c4c0c47221 */ /* 0x000fe20000010000 */
[----:B------:R-:W-:Y:S01]  /*34a0*/  FADD.FTZ R197, R197, R3 ;  /* 0x00000003c5c57221 */ /* 0x000fe20000010000 */
[--C-:B------:R-:W-:Y:S02]  /*34b0*/  HADD2.F32 R3, -RZ, R199.reuse.H0_H0 ;  /* 0x200000c7ff037230 */ /* 0x100fe40000004100 */
[----:B------:R-:W-:Y:S02]  /*34c0*/  HADD2.F32 R199, -RZ, R199.H1_H1 ;  /* 0x300000c7ffc77230 */ /* 0x000fe40000004100 */
[----:B------:R-:W-:Y:S01]  /*34d0*/  FADD.FTZ R197, R193, R197 ;  /* 0x000000c5c1c57221 */ /* 0x000fe20000010000 */
[----:B------:R-:W-:Y:S01]  /*34e0*/  FADD.FTZ R3, R198, R3 ;  /* 0x00000003c6037221 */ /* 0x000fe20000010000 */
[----:B------:R-:W-:-:S05]  /*34f0*/  HADD2.F32 R198, -RZ, R187.H1_H1 ;  /* 0x300000bbffc67230 */ /* 0x000fca0000004100 */
[----:B------:R-:W-:Y:S01]  /*3500*/  FADD.FTZ R199, R198, R199 ;  /* 0x000000c7c6c77221 */ /* 0x000fe20000010000 */
[----:B------:R-:W-:-:S03]  /*3510*/  FADD.FTZ R198, R194, R3 ;  /* 0x00000003c2c67221 */ /* 0x000fc60000010000 */
[----:B------:R-:W-:Y:S01]  /*3520*/  FADD.FTZ R199, R195, R199 ;  /* 0x000000c7c3c77221 */ /* 0x000fe20000010000 */
[----:B------:R-:W-:Y:S06]  /*3530*/  BRA `(.L_x_23122) ;  /* 0x0000000000cc7947 */ /* 0x000fec0003800000 */
.L_x_23121:
        /* <DEDUP_REMOVED lines=10> */
[----:B------:R-:W-:Y:S02]  /*35e0*/  HADD2.F32 R196, -RZ, R185.H1_H1 ;  /* 0x300000b9ffc47230 */ /* 0x000fe40000004100 */
[----:B------:R-:W-:-:S03]  /*35f0*/  HADD2.F32 R197, -RZ, R186.H1_H1 ;  /* 0x300000baffc57230 */ /* 0x000fc60000004100 */
[----:B------:R-:W-:Y:S01]  /*3600*/  FADD.FTZ R207, R196, R3 ;  /* 0x00000003c4cf7221 */ /* 0x000fe20000010000 */
[----:B------:R-:W-:Y:S02]  /*3610*/  HADD2.F32 R3, -RZ, R198.H0_H0 ;  /* 0x200000c6ff037230 */ /* 0x000fe40000004100 */
[----:B------:R-:W-:-:S05]  /*3620*/  HADD2.F32 R196, -RZ, R186.H0_H0 ;  /* 0x200000baffc47230 */ /* 0x000fca0000004100 */
[----:B------:R-:W-:Y:S01]  /*3630*/  FADD.FTZ R196, R196, R3 ;  /* 0x00000003c4c47221 */ /* 0x000fe20000010000 */
[----:B------:R-:W-:Y:S02]  /*3640*/  HADD2.F32 R3, -RZ, R198.H1_H1 ;  /* 0x300000c6ff037230 */ /* 0x000fe40000004100 */
[----:B------:R-:W-:-:S03]  /*3650*/  HADD2.F32 R198, -RZ, R187.H0_H0 ;  /* 0x200000bbffc67230 */ /* 0x000fc60000004100 */
[----:B------:R-:W-:Y:S01]  /*3660*/  FADD.FTZ R197, R197, R3 ;  /* 0x00000003c5c57221 */ /* 0x000fe20000010000 */
[----:B------:R-:W-:-:S05]  /*3670*/  HADD2.F32 R3, -RZ, R199.H0_H0 ;  /* 0x200000c7ff037230 */ /* 0x000fca0000004100 */
[----:B------:R-:W-:Y:S01]  /*3680*/  FADD.FTZ R198, R198, R3 ;  /* 0x00000003c6c67221 */ /* 0x000fe20000010000 */
[----:B------:R-:W-:Y:S02]  /*3690*/  HADD2.F32 R3, -RZ, R199.H1_H1 ;  /* 0x300000c7ff037230 */ /* 0x000fe40000004100 */
[----:B------:R-:W-:-:S05]  /*36a0*/  HADD2.F32 R199, -RZ, R187.H1_H1 ;  /* 0x300000bbffc77230 */ /* 0x000fca0000004100 */
[----:B------:R-:W-:Y:S01]  /*36b0*/  FADD.FTZ R199, R199, R3 ;  /* 0x00000003c7c77221 */ /* 0x000fe20000010000 */
[----:B------:R-:W-:Y:S06]  /*36c0*/  BRA `(.L_x_23122) ;  /* 0x0000000000687947 */ /* 0x000fec0003800000 */
.L_x_23120:
[----:B------:R-:W-:Y:S05]  /*36d0*/  @!P0 BRA `(.L_x_23123) ;  /* 0x0000000000448947 */ /* 0x000fea0003800000 */
        /* <DEDUP_REMOVED lines=8> */
[--C-:B------:R-:W-:Y:S02]  /*3760*/  HADD2.F32 R196, -RZ, R198.reuse.H0_H0 ;  /* 0x200000c6ffc47230 */ /* 0x100fe40000004100 */
[----:B------:R-:W-:Y:S01]  /*3770*/  FADD.FTZ R207, R191, R207 ;  /* 0x000000cfbfcf7221 */ /* 0x000fe20000010000 */
[----:B------:R-:W-:Y:S02]  /*3780*/  HADD2.F32 R197, -RZ, R198.H1_H1 ;  /* 0x300000c6ffc57230 */ /* 0x000fe40000004100 */
[----:B------:R-:W-:Y:S01]  /*3790*/  FADD.FTZ R198, R194, R3 ;  /* 0x00000003c2c67221 */ /* 0x000fe20000010000 */
[----:B------:R-:W-:Y:S02]  /*37a0*/  HADD2.F32 R199, -RZ, R199.H1_H1 ;  /* 0x300000c7ffc77230 */ /* 0x000fe40000004100 */
[----:B------:R-:W-:Y:S01]  /*37b0*/  FADD.FTZ R196, R192, R196 ;  /* 0x000000c4c0c47221 */ /* 0x000fe20000010000 */
[----:B------:R-:W-:-:S02]  /*37c0*/  FADD.FTZ R197, R193, R197 ;  /* 0x000000c5c1c57221 */ /* 0x000fc40000010000 */
[----:B------:R-:W-:Y:S01]  /*37d0*/  FADD.FTZ R199, R195, R199 ;  /* 0x000000c7c3c77221 */ /* 0x000fe20000010000 */
[----:B------:R-:W-:Y:S06]  /*37e0*/  BRA `(.L_x_23122) ;  /* 0x0000000000207947 */ /* 0x000fec0003800000 */
.L_x_23123:
        /* <DEDUP_REMOVED lines=8> */
.L_x_23122:
        /* <DEDUP_REMOVED lines=172> */
.L_x_23137:
        /* <DEDUP_REMOVED lines=35> */
[----:B------:R-:W-:Y:S01]  /*4560*/  F2FP.F16.F32.PACK_AB R240, R241, R240 ;  /* 0x000000f0f1f0723e */ /* 0x000fe200000000ff */
[C---:B0-----:R-:W-:Y:S01]  /*4570*/  FMUL.FTZ R251, R3.reuse, R243 ;  /* 0x000000f303fb7220 */ /* 0x041fe20000410000 */
[----:B------:R-:W-:Y:S01]  /*4580*/  FMUL.FTZ R250, R3, R237 ;  /* 0x000000ed03fa7220 */ /* 0x000fe20000410000 */
[----:B------:R-:W-:-:S02]  /*4590*/  FFMA.FTZ R237, R249, R44, R32 ;  /* 0x0000002cf9ed7223 */ /* 0x000fc40000010020 */
[----:B------:R-:W-:Y:S01]  /*45a0*/  FFMA.FTZ R241, R251, R43, R39 ;  /* 0x0000002bfbf17223 */ /* 0x000fe20000010027 */
[----:B------:R-:W-:-:S04]  /*45b0*/  FFMA.FTZ R236, R250, R45, R33 ;  /* 0x0000002dfaec7223 */ /* 0x000fc80000010021 */
[----:B------:R-:W-:Y:S02]  /*45c0*/  F2FP.F16.F32.PACK_AB R241, R241, R242 ;  /* 0x000000f2f1f1723e */ /* 0x000fe400000000ff */
[----:B------:R-:W-:Y:S01]  /*45d0*/  F2FP.F16.F32.PACK_AB R242, R236, R237 ;  /* 0x000000edecf2723e */ /* 0x000fe200000000ff */
[C---:B------:R-:W-:Y:S01]  /*45e0*/  FFMA.FTZ R237, R238.reuse, R46, R34 ;  /* 0x0000002eeeed7223 */ /* 0x040fe20000010022 */
[C---:B------:R-:W-:Y:S01]  /*45f0*/  FFMA.FTZ R236, R239.reuse, R47, R35 ;  /* 0x0000002fefec7223 */ /* 0x040fe20000010023 */
[----:B------:R-:W-:Y:S01]  /*4600*/  FFMA.FTZ R238, R238, R94, R178 ;  /* 0x0000005eeeee7223 */ /* 0x000fe200000100b2 */
[----:B------:R-:W-:-:S03]  /*4610*/  FFMA.FTZ R239, R239, R95, R179 ;  /* 0x0000005fefef7223 */ /* 0x000fc600000100b3 */
[----:B------:R-:W-:Y:S02]  /*4620*/  F2FP.F16.F32.PACK_AB R243, R236, R237 ;  /* 0x000000edecf3723e */ /* 0x000fe400000000ff */
[----:B------:R-:W0:Y:S01]  /*4630*/  LDC.64 R236, c[0x0][0x428] ;  /* 0x00010a00ffec7b82 */ /* 0x000e220000000a00 */
[----:B------:R-:W-:Y:S01]  /*4640*/  F2FP.F16.F32.PACK_AB R239, R239, R238 ;  /* 0x000000eeefef723e */ /* 0x000fe200000000ff */
        /* <DEDUP_REMOVED lines=9> */
[----:B------:R-:W-:Y:S01]  /*46e0*/  F2FP.F16.F32.PACK_AB R237, R241, R237 ;  /* 0x000000edf1ed723e */ /* 0x000fe200000000ff */
[----:B------:R-:W-:Y:S01]  /*46f0*/  FADD.FTZ R234, -R244, R234 ;  /* 0x000000eaf4ea7221 */ /* 0x000fe20000010100 */
[----:B------:R-:W-:Y:S01]  /*4700*/  F2FP.F16.F32.PACK_AB R238, R240, R238 ;  /* 0x000000eef0ee723e */ /* 0x000fe200000000ff */
[----:B------:R-:W-:Y:S01]  /*4710*/  FADD.FTZ R235, -R244, R235 ;  /* 0x000000ebf4eb7221 */ /* 0x000fe20000010100 */
[----:B------:R-:W-:Y:S01]  /*4720*/  F2FP.F16.F32.PACK_AB R236, R242, R236 ;  /* 0x000000ecf2ec723e */ /* 0x000fe200000000ff */
        /* <DEDUP_REMOVED lines=46> */
[----:B------:R-:W-:Y:S01]  /*4a10*/  F2FP.F16.F32.PACK_AB R233, R234, R233 ;  /* 0x000000e9eae9723e */ /* 0x000fe200000000ff */
[----:B------:R-:W-:Y:S01]  /*4a20*/  FADD.FTZ R234, -R244, R230 ;  /* 0x000000e6f4ea7221 */ /* 0x000fe20000010100 */
[----:B------:R-:W-:Y:S01]  /*4a30*/  FMUL.FTZ R230, R3, R228 ;  /* 0x000000e403e67220 */ /* 0x000fe20000410000 */
[----:B------:R-:W-:Y:S01]  /*4a40*/  F2FP.F16.F32.PACK_AB R232, R235, R232 ;  /* 0x000000e8ebe8723e */ /* 0x000fe200000000ff */
[----:B------:R-:W-:Y:S01]  /*4a50*/  FFMA.FTZ R235, R239, R53, R25 ;  /* 0x00000035efeb7223 */ /* 0x000fe20000010019 */
[----:B------:R-:W-:Y:S01]  /*4a60*/  FMUL.FTZ R240, R3, R234 ;  /* 0x000000ea03f07220 */ /* 0x000fe20000410000 */
[----:B------:R-:W-:Y:S01]  /*4a70*/  FFMA.FTZ R234, R230, R52, R24 ;  /* 0x00000034e6ea7223 */ /* 0x000fe20000010018 */
[----:B------:R-:W-:Y:S01]  /*4a80*/  FFMA.FTZ R2, R2, R99, R175 ;  /* 0x0000006302027223 */ /* 0x000fe200000100af */
[----:B------:R-:W-:Y:S01]  /*4a90*/  FFMA.FTZ R230, R230, R100, R168 ;  /* 0x00000064e6e67223 */ /* 0x000fe200000100a8 */
[C---:B------:R-:W-:Y:S01]  /*4aa0*/  FFMA.FTZ R228, R240.reuse, R54, R26 ;  /* 0x00000036f0e47223 */ /* 0x040fe2000001001a */
[----:B------:R-:W-:Y:S01]  /*4ab0*/  FFMA.FTZ R240, R240, R102, R170 ;  /* 0x00000066f0f07223 */ /* 0x000fe200000100aa */
[----:B------:R-:W-:Y:S01]  /*4ac0*/  F2FP.F16.F32.PACK_AB R234, R235, R234 ;  /* 0x000000eaebea723e */ /* 0x000fe200000000ff */
[----:B------:R-:W-:Y:S01]  /*4ad0*/  FFMA.FTZ R231, R231, R103, R171 ;  /* 0x00000067e7e77223 */ /* 0x000fe200000100ab */
[----:B------:R-:W3:Y:S01]  /*4ae0*/  LDL R249, [R1] ;  /* 0x0000000001f97983 */ /* 0x000ee20000100800 */
[----:B------:R-:W-:Y:S01]  /*4af0*/  F2FP.F16.F32.PACK_AB R235, R229, R228 ;  /* 0x000000e4e5eb723e */ /* 0x000fe200000000ff */
[----:B-1----:R-:W-:-:S02]  /*4b00*/  IMAD.WIDE.U32 R228, R0, 0x10, R242 ;  /* 0x0000001000e47825 */ /* 0x002fc400078e00f2 */
[----:B------:R-:W-:Y:S01]  /*4b10*/  F2FP.F16.F32.PACK_AB R231, R231, R240 ;  /* 0x000000f0e7e7723e */ /* 0x000fe200000000ff */
        /* <DEDUP_REMOVED lines=8> */
[----:B------:R-:W-:Y:S01]  /*4ba0*/  F2FP.F16.F32.PACK_AB R229, R2, R229 ;  /* 0x000000e502e5723e */ /* 0x000fe200000000ff */
[----:B------:R-:W-:Y:S01]  /*4bb0*/  FADD.FTZ R2, -R244, R225 ;  /* 0x000000e1f4027221 */ /* 0x000fe20000010100 */
[C---:B------:R-:W-:Y:S01]  /*4bc0*/  FMUL.FTZ R225, R3.reuse, R226 ;  /* 0x000000e203e17220 */ /* 0x040fe20000410000 */
[C---:B------:R-:W-:Y:S01]  /*4bd0*/  FMUL.FTZ R234, R3.reuse, R234 ;  /* 0x000000ea03ea7220 */ /* 0x040fe20000410000 */
[----:B------:R-:W-:Y:S01]  /*4be0*/  F2FP.F16.F32.PACK_AB R230, R232, R230 ;  /* 0x000000e6e8e6723e */ /* 0x000fe200000000ff */
[----:B------:R-:W-:Y:S01]  /*4bf0*/  FMUL.FTZ R2, R3, R2 ;  /* 0x0000000203027220 */ /* 0x000fe20000410000 */
[----:B------:R-:W-:Y:S01]  /*4c00*/  F2FP.F16.F32.PACK_AB R228, R233, R228 ;  /* 0x000000e4e9e4723e */ /* 0x000fe200000000ff */
[----:B------:R-:W-:-:S04]  /*4c10*/  IMAD.WIDE.U32 R232, R0, 0x10, R250 ;  /* 0x0000001000e87825 */ /* 0x000fc800078e00fa */
[----:B------:R-:W-:Y:S01]  /*4c20*/  FFMA.FTZ R227, R225, R62, R18 ;  /* 0x0000003ee1e37223 */ /* 0x000fe20000010012 */
[----:B------:R-:W-:Y:S01]  /*4c30*/  FFMA.FTZ R0, R234, R63, R19 ;  /* 0x0000003fea007223 */ /* 0x000fe20000010013 */
[----:B------:R-:W-:Y:S01]  /*4c40*/  FMUL.FTZ R235, R3, R224 ;  /* 0x000000e003eb7220 */ /* 0x000fe20000410000 */
[----:B------:R-:W-:Y:S01]  /*4c50*/  FFMA.FTZ R237, R2, R61, R17 ;  /* 0x0000003d02ed7223 */ /* 0x000fe20000010011 */
[----:B------:R0:W-:Y:S01]  /*4c60*/  STG.E.128 desc[UR6][R232.64], R228 ;  /* 0x000000e4e8007986 */ /* 0x0001e2000c101d06 */
[----:B------:R-:W-:Y:S01]  /*4c70*/  FFMA.FTZ R224, R225, R110, R162 ;  /* 0x0000006ee1e07223 */ /* 0x000fe200000100a2 */
[----:B------:R-:W-:Y:S01]  /*4c80*/  F2FP.F16.F32.PACK_AB R227, R0, R227 ;  /* 0x000000e300e3723e */ /* 0x000fe200000000ff */
[C---:B------:R-:W-:Y:S01]  /*4c90*/  FFMA.FTZ R0, R235.reuse, R108, R160 ;  /* 0x0000006ceb007223 */ /* 0x040fe200000100a0 */
[----:B------:R-:W-:Y:S01]  /*4ca0*/  FFMA.FTZ R225, R234, R111, R163 ;  /* 0x0000006feae17223 */ /* 0x000fe200000100a3 */
[----:B------:R-:W-:Y:S01]  /*4cb0*/  FFMA.FTZ R2, R2, R109, R161 ;  /* 0x0000006d02027223 */ /* 0x000fe200000100a1 */
[----:B------:R-:W-:Y:S01]  /*4cc0*/  FFMA.FTZ R226, R235, R60, R16 ;  /* 0x0000003cebe27223 */ /* 0x000fe20000010010 */
[----:B------:R-:W2:Y:S04]  /*4cd0*/  LDL R239, [R1+0x20] ;  /* 0x0000200001ef7983 */ /* 0x000ea80000100800 */
[----:B------:R-:W-:Y:S01]  /*4ce0*/  F2FP.F16.F32.PACK_AB R226, R237, R226 ;  /* 0x000000e2ede2723e */ /* 0x000fe200000000ff */
[----:B------:R-:W2:Y:S04]  /*4cf0*/  LDL R238, [R1+0x24] ;  /* 0x0000240001ee7983 */ /* 0x000ea80000100800 */
[----:B------:R-:W2:Y:S01]  /*4d00*/  LDL R236, [R1+0x28] ;  /* 0x0000280001ec7983 */ /* 0x000ea20000100800 */
[C---:B0-----:R-:W-:Y:S01]  /*4d10*/  FADD.FTZ R228, -R244.reuse, R222 ;  /* 0x000000def4e47221 */ /* 0x041fe20000010100 */
[----:B------:R-:W-:Y:S01]  /*4d20*/  FADD.FTZ R229, -R244, R223 ;  /* 0x000000dff4e57221 */ /* 0x000fe20000010100 */
[----:B------:R-:W-:Y:S01]  /*4d30*/  F2FP.F16.F32.PACK_AB R223, R225, R224 ;  /* 0x000000e0e1df723e */ /* 0x000fe200000000ff */
[----:B------:R-:W-:Y:S01]  /*4d40*/  FFMA.FTZ R224, R220, R56, R20 ;  /* 0x00000038dce07223 */ /* 0x000fe20000010014 */
[C---:B------:R-:W-:Y:S01]  /*4d50*/  FMUL.FTZ R228, R3.reuse, R228 ;  /* 0x000000e403e47220 */ /* 0x040fe20000410000 */
[----:B------:R-:W-:Y:S01]  /*4d60*/  FMUL.FTZ R229, R3, R229 ;  /* 0x000000e503e57220 */ /* 0x000fe20000410000 */
[----:B------:R-:W-:Y:S01]  /*4d70*/  F2FP.F16.F32.PACK_AB R222, R2, R0 ;  /* 0x0000000002de723e */ /* 0x000fe200000000ff */
[----:B------:R-:W-:Y:S01]  /*4d80*/  FFMA.FTZ R231, R221, R57, R21 ;  /* 0x00000039dde77223 */ /* 0x000fe20000010015 */
[----:B------:R-:W-:Y:S01]  /*4d90*/  FFMA.FTZ R225, R228, R58, R22 ;  /* 0x0000003ae4e17223 */ /* 0x000fe20000010016 */
[C---:B------:R-:W-:Y:S01]  /*4da0*/  FFMA.FTZ R0, R229.reuse, R59, R23 ;  /* 0x0000003be5007223 */ /* 0x040fe20000010017 */
[----:B------:R-:W-:Y:S01]  /*4db0*/  FFMA.FTZ R230, R229, R107, R167 ;  /* 0x0000006be5e67223 */ /* 0x000fe200000100a7 */
[----:B------:R-:W-:Y:S01]  /*4dc0*/  FFMA.FTZ R220, R220, R104, R164 ;  /* 0x00000068dcdc7223 */ /* 0x000fe200000100a4 */
[----:B------:R-:W-:Y:S01]  /*4dd0*/  F2FP.F16.F32.PACK_AB R224, R231, R224 ;  /* 0x000000e0e7e0723e */ /* 0x000fe200000000ff */
[----:B------:R-:W-:Y:S01]  /*4de0*/  FFMA.FTZ R231, R221, R105, R165 ;  /* 0x00000069dde77223 */ /* 0x000fe200000100a5 */
[----:B------:R-:W-:Y:S01]  /*4df0*/  F2FP.F16.F32.PACK_AB R225, R0, R225 ;  /* 0x000000e100e1723e */ /* 0x000fe200000000ff */
[C---:B------:R-:W-:Y:S01]  /*4e00*/  FADD.FTZ R0, -R244.reuse, R216 ;  /* 0x000000d8f4007221 */ /* 0x040fe20000010100 */
[----:B------:R-:W-:Y:S01]  /*4e10*/  FADD.FTZ R216, -R244, R204 ;  /* 0x000000ccf4d87221 */ /* 0x000fe20000010100 */
[----:B------:R-:W-:Y:S01]  /*4e20*/  FFMA.FTZ R204, R228, R106, R166 ;  /* 0x0000006ae4cc7223 */ /* 0x000fe200000100a6 */
[C---:B------:R-:W-:Y:S01]  /*4e30*/  FADD.FTZ R2, -R244.reuse, R217 ;  /* 0x000000d9f4027221 */ /* 0x040fe20000010100 */
[C---:B------:R-:W-:Y:S01]  /*4e40*/  FADD.FTZ R217, -R244.reuse, R205 ;  /* 0x000000cdf4d97221 */ /* 0x040fe20000010100 */
[C---:B------:R-:W-:Y:S01]  /*4e50*/  FADD.FTZ R228, -R244.reuse, R206 ;  /* 0x000000cef4e47221 */ /* 0x040fe20000010100 */
[----:B------:R-:W-:Y:S01]  /*4e60*/  FADD.FTZ R229, -R244, R207 ;  /* 0x000000cff4e57221 */ /* 0x000fe20000010100 */
[----:B------:R-:W-:Y:S01]  /*4e70*/  F2FP.F16.F32.PACK_AB R221, R230, R204 ;  /* 0x000000cce6dd723e */ /* 0x000fe200000000ff */
[----:B------:R-:W-:Y:S01]  /*4e80*/  IMAD.WIDE.U32 R204, R247, 0x10, R242 ;  /* 0x00000010f7cc7825 */ /* 0x000fe200078e00f2 */
[----:B------:R-:W-:-:S03]  /*4e90*/  F2FP.F16.F32.PACK_AB R220, R231, R220 ;  /* 0x000000dce7dc723e */ /* 0x000fc600000000ff */
        /* <DEDUP_REMOVED lines=36> */
[----:B------:R-:W-:Y:S01]  /*50e0*/  F2FP.F16.F32.PACK_AB R196, R197, R196 ;  /* 0x000000c4c5c4723e */ /* 0x000fe200000000ff */
[----:B------:R-:W-:Y:S01]  /*50f0*/  FMUL.FTZ R3, R3, R199 ;  /* 0x000000c703037220 */ /* 0x000fe20000410000 */
[----:B------:R-:W-:Y:S01]  /*5100*/  F2FP.F16.F32.PACK_AB R197, R213, R198 ;  /* 0x000000c6d5c5723e */ /* 0x000fe200000000ff */
[----:B------:R-:W-:Y:S01]  /*5110*/  IMAD.WIDE.U32 R222, R245, 0x10, R250 ;  /* 0x00000010f5de7825 */ /* 0x000fe200078e00fa */
[----:B------:R-:W-:Y:S01]  /*5120*/  F2FP.F16.F32.PACK_AB R198, R215, R212 ;  /* 0x000000d4d7c6723e */ /* 0x000fe200000000ff */
[----:B------:R-:W2:Y:S01]  /*5130*/  LDL R234, [R1+0x2c] ;  /* 0x00002c0001ea7983 */ /* 0x000ea20000100800 */
[----:B------:R-:W-:Y:S01]  /*5140*/  F2FP.F16.F32.PACK_AB R199, R217, R214 ;  /* 0x000000d6d9c7723e */ /* 0x000fe200000000ff */
        /* <DEDUP_REMOVED lines=17> */
[----:B0-----:R-:W-:-:S02]  /*5260*/  F2FP.F16.F32.PACK_AB R198, R207, R206 ;  /* 0x000000cecfc6723e */ /* 0x001fc400000000ff */
[----:B------:R-:W-:Y:S02]  /*5270*/  F2FP.F16.F32.PACK_AB R197, R205, R204 ;  /* 0x000000cccdc5723e */ /* 0x000fe400000000ff */
[----:B------:R-:W-:Y:S02]  /*5280*/  F2FP.F16.F32.PACK_AB R204, R237, R2 ;  /* 0x00000002edcc723e */ /* 0x000fe400000000ff */
[----:B------:R-:W-:Y:S01]  /*5290*/  F2FP.F16.F32.PACK_AB R199, R235, R218 ;  /* 0x000000daebc7723e */ /* 0x000fe200000000ff */
[----:B------:R-:W-:Y:S01]  /*52a0*/  FFMA.FTZ R218, R219, R124, R144 ;  /* 0x0000007cdbda7223 */ /* 0x000fe20000010090 */
[----:B------:R-:W-:Y:S01]  /*52b0*/  FFMA.FTZ R205, R210, R74, R6 ;  /* 0x0000004ad2cd7223 */ /* 0x000fe20000010006 */
[----:B------:R-:W-:Y:S01]  /*52c0*/  F2FP.F16.F32.PACK_AB R196, R229, R0 ;  /* 0x00000000e5c4723e */ /* 0x000fe200000000ff */
[----:B------:R-:W-:Y:S01]  /*52d0*/  FFMA.FTZ R0, R211, R75, R7 ;  /* 0x0000004bd3007223 */ /* 0x000fe20000010007 */
[----:B------:R-:W-:Y:S01]  /*52e0*/  FFMA.FTZ R216, R233, R127, R147 ;  /* 0x0000007fe9d87223 */ /* 0x000fe20000010093 */
[----:B------:R-:W-:-:S03]  /*52f0*/  FFMA.FTZ R209, R209, R121, R149 ;  /* 0x00000079d1d17223 */ /* 0x000fc60000010095 */
[----:B------:R-:W-:Y:S01]  /*5300*/  F2FP.F16.F32.PACK_AB R205, R0, R205 ;  /* 0x000000cd00cd723e */ /* 0x000fe200000000ff */
[----:B------:R-:W-:Y:S01]  /*5310*/  FFMA.FTZ R0, R211, R123, R151 ;  /* 0x0000007bd3007223 */ /* 0x000fe20000010097 */
[----:B------:R-:W-:-:S04]  /*5320*/  IMAD.WIDE.U32 R220, R246, 0x10, R250 ;  /* 0x00000010f6dc7825 */ /* 0x000fc800078e00fa */
[----:B------:R-:W-:Y:S01]  /*5330*/  IMAD.WIDE.U32 R224, R248, 0x10, R250 ;  /* 0x00000010f8e07825 */ /* 0x000fe200078e00fa */
[----:B------:R0:W-:Y:S03]  /*5340*/  STG.E.128 desc[UR6][R220.64], R196 ;  /* 0x000000c4dc007986 */ /* 0x0001e6000c101d06 */
[----:B---3--:R-:W-:Y:S01]  /*5350*/  FFMA.FTZ R206, R219, R76, R249 ;  /* 0x0000004cdbce7223 */ /* 0x008fe200000100f9 */
[----:B------:R-:W-:-:S05]  /*5360*/  FFMA.FTZ R219, R232, R126, R146 ;  /* 0x0000007ee8db7223 */ /* 0x000fca0000010092 */
[----:B------:R-:W-:Y:S01]  /*5370*/  F2FP.F16.F32.PACK_AB R219, R216, R219 ;  /* 0x000000dbd8db723e */ /* 0x000fe200000000ff */
[----:B------:R-:W-:Y:S01]  /*5380*/  FFMA.FTZ R216, R208, R120, R148 ;  /* 0x00000078d0d87223 */ /* 0x000fe20000010094 */
[----:B----4-:R-:W-:-:S04]  /*5390*/  FFMA.FTZ R229, R203, R83, R240 ;  /* 0x00000053cbe57223 */ /* 0x010fc800000100f0 */
[----:B------:R-:W-:Y:S01]  /*53a0*/  F2FP.F16.F32.PACK_AB R216, R209, R216 ;  /* 0x000000d8d1d8723e */ /* 0x000fe200000000ff */
[----:B--2---:R-:W-:Y:S01]  /*53b0*/  FFMA.FTZ R2, R232, R78, R247 ;  /* 0x0000004ee8027223 */ /* 0x004fe200000100f7 */
[----:B------:R-:W-:Y:S01]  /*53c0*/  FFMA.FTZ R217, R233, R79, R244 ;  /* 0x0000004fe9d97223 */ /* 0x000fe200000100f4 */
[----:B------:R-:W-:Y:S01]  /*53d0*/  FFMA.FTZ R233, R3, R135, R139 ;  /* 0x0000008703e97223 */ /* 0x000fe2000001008b */
[C---:B------:R-:W-:Y:S01]  /*53e0*/  FFMA.FTZ R207, R231.reuse, R77, R245 ;  /* 0x0000004de7cf7223 */ /* 0x040fe200000100f5 */
[----:B------:R-:W-:-:S04]  /*53f0*/  FFMA.FTZ R231, R231, R125, R145 ;  /* 0x0000007de7e77223 */ /* 0x000fc80000010091 */
[----:B------:R-:W-:Y:S02]  /*5400*/  F2FP.F16.F32.PACK_AB R206, R207, R206 ;  /* 0x000000cecfce723e */ /* 0x000fe400000000ff */
[----:B------:R-:W-:Y:S01]  /*5410*/  F2FP.F16.F32.PACK_AB R207, R217, R2 ;  /* 0x00000002d9cf723e */ /* 0x000fe200000000ff */
[----:B------:R-:W-:Y:S01]  /*5420*/  FFMA.FTZ R217, R210, R122, R150 ;  /* 0x0000007ad2d97223 */ /* 0x000fe20000010096 */
[----:B------:R-:W-:Y:S01]  /*5430*/  F2FP.F16.F32.PACK_AB R218, R231, R218 ;  /* 0x000000dae7da723e */ /* 0x000fe200000000ff */
[----:B------:R-:W-:Y:S01]  /*5440*/  FFMA.FTZ R210, R226, R84, R239 ;  /* 0x00000054e2d27223 */ /* 0x000fe200000100ef */
[----:B------:R-:W-:-:S05]  /*5450*/  FFMA.FTZ R231, R227, R85, R238 ;  /* 0x00000055e3e77223 */ /* 0x000fca00000100ee */
[----:B------:R-:W-:Y:S02]  /*5460*/  F2FP.F16.F32.PACK_AB R210, R231, R210 ;  /* 0x000000d2e7d2723e */ /* 0x000fe400000000ff */
[----:B------:R-:W1:Y:S01]  /*5470*/  LDC.64 R230, c[0x0][0x380] ;  /* 0x0000e000ffe67b82 */ /* 0x000e620000000a00 */
[----:B------:R-:W-:Y:S01]  /*5480*/  FFMA.FTZ R208, R200, R80, R243 ;  /* 0x00000050c8d07223 */ /* 0x000fe200000100f3 */
[----:B------:R-:W-:Y:S01]  /*5490*/  FFMA.FTZ R211, R201, R81, R242 ;  /* 0x00000051c9d37223 */ /* 0x000fe200000100f2 */
[----:B------:R-:W-:Y:S01]  /*54a0*/  FFMA.FTZ R2, R202, R82, R241 ;  /* 0x00000052ca027223 */ /* 0x000fe200000100f1 */
[----:B------:R-:W-:Y:S01]  /*54b0*/  F2FP.F16.F32.PACK_AB R217, R0, R217 ;  /* 0x000000d900d9723e */ /* 0x000fe200000000ff */
[----:B------:R-:W-:Y:S02]  /*54c0*/  FFMA.FTZ R0, R202, R130, R142 ;  /* 0x00000082ca007223 */ /* 0x000fe4000001008e */
[----:B------:R-:W-:Y:S01]  /*54d0*/  F2FP.F16.F32.PACK_AB R208, R211, R208 ;  /* 0x000000d0d3d0723e */ /* 0x000fe200000000ff */
        /* <DEDUP_REMOVED lines=22> */
.L_x_23124:
        /* <DEDUP_REMOVED lines=8> */
.L_x_23127:
[----:B------:R-:W-:Y:S05]  /*56c0*/  BSYNC B0 ;  /* 0x0000000000007941 */ /* 0x000fea0003800000 */
.L_x_23126:
        /* <DEDUP_REMOVED lines=8> */
.L_x_23128:
[----:B------:R-:W-:Y:S02]  /*5750*/  HFMA2 R250, -RZ, RZ, 0, 2.384185791015625e-07 ;  /* 0x00000004fffa7431 */ /* 0x000fe400000001ff */
[----:B------:R-:W-:Y:S01]  /*5760*/  FADD.FTZ R249, R249, R3 ;  /* 0x00000003f9f97221 */ /* 0x000fe20000010000 */
[----:B------:R-:W-:-:S04]  /*5770*/  MOV R3, 0xffffffff ;  /* 0xffffffff00037802 */ /* 0x000fc80000000f00 */
[----:B------:R-:W-:-:S07]  /*5780*/  MOV R251, R249 ;  /* 0x000000f900fb7202 */ /* 0x000fce0000000f00 */
[----:B------:R-:W-:Y:S05]  /*5790*/  WARPSYNC.COLLECTIVE R3, `(.L_x_23129) ;  /* 0x0000000003087348 */ /* 0x000fea0003c00000 */
[----:B------:R0:W1:Y:S02]  /*57a0*/  SHFL.BFLY P2, R3, R251, R250, R244 ;  /* 0x0c0000fafb037389 */ /* 0x00006400000400f4 */
[----:B01----:R-:W-:Y:S05]  /*57b0*/  ENDCOLLECTIVE ;  /* 0x000000000000791b */ /* 0x003fea0003800000 */
.L_x_23129:
[----:B------:R-:W-:Y:S02]  /*57c0*/  HFMA2 R250, -RZ, RZ, 0, 4.76837158203125e-07 ;  /* 0x00000008fffa7431 */ /* 0x000fe400000001ff */
[----:B------:R-:W-:Y:S01]  /*57d0*/  FADD.FTZ R249, R249, R3 ;  /* 0x00000003f9f97221 */ /* 0x000fe20000010000 */
[----:B------:R-:W-:-:S04]  /*57e0*/  MOV R3, 0xffffffff ;  /* 0xffffffff00037802 */ /* 0x000fc80000000f00 */
[----:B------:R-:W-:-:S07]  /*57f0*/  MOV R251, R249 ;  /* 0x000000f900fb7202 */ /* 0x000fce0000000f00 */
[----:B------:R-:W-:Y:S05]  /*5800*/  WARPSYNC.COLLECTIVE R3, `(.L_x_23130) ;  /* 0x0000000003087348 */ /* 0x000fea0003c00000 */
[----:B------:R0:W1:Y:S02]  /*5810*/  SHFL.BFLY P2, R3, R251, R250, R244 ;  /* 0x0c0000fafb037389 */ /* 0x00006400000400f4 */
[----:B01----:R-:W-:Y:S05]  /*5820*/  ENDCOLLECTIVE ;  /* 0x000000000000791b */ /* 0x003fea0003800000 */
.L_x_23130:
[----:B------:R-:W-:Y:S02]  /*5830*/  HFMA2 R250, -RZ, RZ, 0, 9.5367431640625e-07 ;  /* 0x00000010fffa7431 */ /* 0x000fe400000001ff */
[----:B------:R-:W-:Y:S01]  /*5840*/  FADD.FTZ R249, R249, R3 ;  /* 0x00000003f9f97221 */ /* 0x000fe20000010000 */
[----:B------:R-:W-:-:S04]  /*5850*/  MOV R3, 0xffffffff ;  /* 0xffffffff00037802 */ /* 0x000fc80000000f00 */
[----:B------:R-:W-:-:S07]  /*5860*/  MOV R251, R249 ;  /* 0x000000f900fb7202 */ /* 0x000fce0000000f00 */
[----:B------:R-:W-:Y:S05]  /*5870*/  WARPSYNC.COLLECTIVE R3, `(.L_x_23131) ;  /* 0x0000000003087348 */ /* 0x000fea0003c00000 */
[----:B------:R0:W1:Y:S02]  /*5880*/  SHFL.BFLY P2, R3, R251, R250, R244 ;  /* 0x0c0000fafb037389 */ /* 0x00006400000400f4 */
[----:B01----:R-:W-:Y:S05]  /*5890*/  ENDCOLLECTIVE ;  /* 0x000000000000791b */ /* 0x003fea0003800000 */
.L_x_23131:
        /* <DEDUP_REMOVED lines=105> */
.L_x_23132:
[----:B------:R-:W-:Y:S02]  /*5f30*/  HFMA2 R250, -RZ, RZ, 0, 1.1920928955078125e-07 ;  /* 0x00000002fffa7431 */ /* 0x000fe400000001ff */
[----:B------:R-:W-:Y:S01]  /*5f40*/  FADD.FTZ R251, R251, R3 ;  /* 0x00000003fbfb7221 */ /* 0x000fe20000010000 */
[----:B------:R-:W-:-:S07]  /*5f50*/  MOV R3, 0xffffffff ;  /* 0xffffffff00037802 */ /* 0x000fce0000000f00 */
[----:B------:R-:W-:Y:S05]  /*5f60*/  WARPSYNC.COLLECTIVE R3, `(.L_x_23133) ;  /* 0x0000000003087348 */ /* 0x000fea0003c00000 */
[----:B------:R0:W1:Y:S02]  /*5f70*/  SHFL.BFLY P2, R3, R251, R250, R244 ;  /* 0x0c0000fafb037389 */ /* 0x00006400000400f4 */
[----:B01----:R-:W-:Y:S05]  /*5f80*/  ENDCOLLECTIVE ;  /* 0x000000000000791b */ /* 0x003fea0003800000 */
.L_x_23133:
[----:B------:R-:W-:Y:S02]  /*5f90*/  HFMA2 R250, -RZ, RZ, 0, 2.384185791015625e-07 ;  /* 0x00000004fffa7431 */ /* 0x000fe400000001ff */
[----:B------:R-:W-:Y:S01]  /*5fa0*/  FADD.FTZ R251, R251, R3 ;  /* 0x00000003fbfb7221 */ /* 0x000fe20000010000 */
[----:B------:R-:W-:-:S07]  /*5fb0*/  MOV R3, 0xffffffff ;  /* 0xffffffff00037802 */ /* 0x000fce0000000f00 */
[----:B------:R-:W-:Y:S05]  /*5fc0*/  WARPSYNC.COLLECTIVE R3, `(.L_x_23134) ;  /* 0x0000000003087348 */ /* 0x000fea0003c00000 */
[----:B------:R0:W1:Y:S02]  /*5fd0*/  SHFL.BFLY P2, R3, R251, R250, R244 ;  /* 0x0c0000fafb037389 */ /* 0x00006400000400f4 */
[----:B01----:R-:W-:Y:S05]  /*5fe0*/  ENDCOLLECTIVE ;  /* 0x000000000000791b */ /* 0x003fea0003800000 */
.L_x_23134:
[----:B------:R-:W-:Y:S02]  /*5ff0*/  HFMA2 R250, -RZ, RZ, 0, 4.76837158203125e-07 ;  /* 0x00000008fffa7431 */ /* 0x000fe400000001ff */
[----:B------:R-:W-:Y:S01]  /*6000*/  FADD.FTZ R251, R251, R3 ;  /* 0x00000003fbfb7221 */ /* 0x000fe20000010000 */
[----:B------:R-:W-:-:S07]  /*6010*/  MOV R3, 0xffffffff ;  /* 0xffffffff00037802 */ /* 0x000fce0000000f00 */
[----:B------:R-:W-:Y:S05]  /*6020*/  WARPSYNC.COLLECTIVE R3, `(.L_x_23135) ;  /* 0x0000000003087348 */ /* 0x000fea0003c00000 */
[----:B------:R0:W1:Y:S02]  /*6030*/  SHFL.BFLY P2, R3, R251, R250, R244 ;  /* 0x0c0000fafb037389 */ /* 0x00006400000400f4 */
[----:B01----:R-:W-:Y:S05]  /*6040*/  ENDCOLLECTIVE ;  /* 0x000000000000791b */ /* 0x003fea0003800000 */
.L_x_23135:
[----:B------:R-:W-:Y:S02]  /*6050*/  HFMA2 R250, -RZ, RZ, 0, 9.5367431640625e-07 ;  /* 0x00000010fffa7431 */ /* 0x000fe400000001ff */
[----:B------:R-:W-:Y:S01]  /*6060*/  FADD.FTZ R251, R251, R3 ;  /* 0x00000003fbfb7221 */ /* 0x000fe20000010000 */
[----:B------:R-:W-:-:S07]  /*6070*/  MOV R3, 0xffffffff ;  /* 0xffffffff00037802 */ /* 0x000fce0000000f00 */
[----:B------:R-:W-:Y:S05]  /*6080*/  WARPSYNC.COLLECTIVE R3, `(.L_x_23136) ;  /* 0x0000000003087348 */ /* 0x000fea0003c00000 */
[----:B------:R0:W1:Y:S02]  /*6090*/  SHFL.BFLY P2, R3, R251, R250, R244 ;  /* 0x0c0000fafb037389 */ /* 0x00006400000400f4 */
[----:B01----:R-:W-:Y:S05]  /*60a0*/  ENDCOLLECTIVE ;  /* 0x000000000000791b */ /* 0x003fea0003800000 */
.L_x_23136:
[----:B------:R-:W-:Y:S05]  /*60b0*/  BRA `(.L_x_23137) ;  /* 0xffffffe0009c7947 */ /* 0x000fea000383ffff */
.L_x_23138:
        /* <DEDUP_REMOVED lines=12> */
.L_x_33301:


//--------------------- .text._ZN10layer_norm31ln_parallel_residual_fwd_kernelINS_13Kernel_traitsIf6__halffS2_fjLj1536ELj1ELj4ELj1ELj16ENS_18Kernel_traits_baseILj1536EfS2_fS2_fjLj128EEEEELb0ELb1ELb0EEEvNS_9FwdParamsE --------------------------
	.section	.text._ZN10layer_norm31ln_parallel_residual_fwd_kernelINS_13Kernel_traitsIf6__halffS2_fjLj1536ELj1ELj4ELj1ELj16ENS_18Kernel_traits_baseILj1536EfS2_fS2_fjLj128EEEEELb0ELb1ELb0EEEvNS_9FwdParamsE,"ax",@progbits
	.align	128
        .global         _ZN10layer_norm31ln_parallel_residual_fwd_kernelINS_13Kernel_traitsIf6__halffS2_fjLj1536ELj1ELj4ELj1ELj16ENS_18Kernel_traits_baseILj1536EfS2_fS2_fjLj128EEEEELb0ELb1ELb0EEEvNS_9FwdParamsE
        .type           _ZN10layer_norm31ln_parallel_residual_fwd_kernelINS_13Kernel_traitsIf6__halffS2_fjLj1536ELj1ELj4ELj1ELj16ENS_18Kernel_traits_baseILj1536EfS2_fS2_fjLj128EEEEELb0ELb1ELb0EEEvNS_9FwdParamsE,@function
        .size           _ZN10layer_norm31ln_parallel_residual_fwd_kernelINS_13Kernel_traitsIf6__halffS2_fjLj1536ELj1ELj4ELj1ELj16ENS_18Kernel_traits_baseILj1536EfS2_fS2_fjLj128EEEEELb0ELb1ELb0EEEvNS_9FwdParamsE,(.L_x_33302 - _ZN10layer_norm31ln_parallel_residual_fwd_kernelINS_13Kernel_traitsIf6__halffS2_fjLj1536ELj1ELj4ELj1ELj16ENS_18Kernel_traits_baseILj1536EfS2_fS2_fjLj128EEEEELb0ELb1ELb0EEEvNS_9FwdParamsE)
        .other          _ZN10layer_norm31ln_parallel_residual_fwd_kernelINS_13Kernel_traitsIf6__halffS2_fjLj1536ELj1ELj4ELj1ELj16ENS_18Kernel_traits_baseILj1536EfS2_fS2_fjLj128EEEEELb0ELb1ELb0EEEvNS_9FwdParamsE,@"STO_CUDA_ENTRY STV_DEFAULT"
_ZN10layer_norm31ln_parallel_residual_fwd_kernelINS_13Kernel_traitsIf6__halffS2_fjLj1536ELj1ELj4ELj1ELj16ENS_18Kernel_traits_baseILj1536EfS2_fS2_fjLj128EEEEELb0ELb1ELb0EEEvNS_9FwdParamsE:
.text._ZN10layer_norm31ln_parallel_residual_fwd_kernelINS_13Kernel_traitsIf6__halffS2_fjLj1536ELj1ELj4ELj1ELj16ENS_18Kernel_traits_baseILj1536EfS2_fS2_fjLj128EEEEELb0ELb1ELb0EEEvNS_9FwdParamsE:
        /* <DEDUP_REMOVED lines=80> */
.L_x_23140:
        /* <DEDUP_REMOVED lines=59> */
.L_x_23141:
[----:B------:R-:W-:Y:S05]  /*08b0*/  BSYNC.RECONVERGENT B0 ;  /* 0x0000000000007941 */ /* 0x000fea0003800200 */
.L_x_23139:
        /* <DEDUP_REMOVED lines=8> */
.L_x_23191:
        /* <DEDUP_REMOVED lines=36> */
.L_x_23145:
        /* <DEDUP_REMOVED lines=17> */
.L_x_23144:
        /* <DEDUP_REMOVED lines=28> */
.L_x_23147:
[--C-:B-----5:R-:W-:Y:S02]  /*0e50*/  HADD2.F32 R0, -RZ, R148.reuse.H0_H0 ;  /* 0x20000094ff007230 */ /* 0x120fe40000004100 */
[----:B------:R-:W-:Y:S02]  /*0e60*/  HADD2.F32 R148, -RZ, R148.H1_H1 ;  /* 0x30000094ff947230 */ /* 0x000fe40000004100 */
[--C-:B------:R-:W-:Y:S02]  /*0e70*/  HADD2.F32 R143, -RZ, R160.reuse.H1_H1 ;  /* 0x300000a0ff8f7230 */ /* 0x100fe40000004100 */
[--C-:B------:R-:W-:Y:S02]  /*0e80*/  HADD2.F32 R140, -RZ, R149.reuse.H0_H0 ;  /* 0x20000095ff8c7230 */ /* 0x100fe40000004100 */
[----:B------:R-:W-:Y:S02]  /*0e90*/  HADD2.F32 R142, -RZ, R149.H1_H1 ;  /* 0x30000095ff8e7230 */ /* 0x000fe40000004100 */
[----:B------:R-:W-:Y:S01]  /*0ea0*/  FADD.FTZ R148, R148, R143 ;  /* 0x0000008f94947221 */ /* 0x000fe20000010000 */
[----:B------:R-:W-:-:S02]  /*0eb0*/  HADD2.F32 R141, -RZ, R160.H0_H0 ;  /* 0x200000a0ff8d7230 */ /* 0x000fc40000004100 */
[--C-:B------:R-:W-:Y:S02]  /*0ec0*/  HADD2.F32 R158, -RZ, R150.reuse.H0_H0 ;  /* 0x20000096ff9e7230 */ /* 0x100fe40000004100 */
[----:B------:R-:W-:Y:S02]  /*0ed0*/  HADD2.F32 R149, -RZ, R161.H0_H0 ;  /* 0x200000a1ff957230 */ /* 0x000fe40000004100 */
        /* <DEDUP_REMOVED lines=23> */
.L_x_23146:
[----:B------:R-:W0:Y:S01]  /*1050*/  LDC.64 R158, c[0x0][0x3a8] ;  /* 0x0000ea00ff9e7b82 */ /* 0x000e220000000a00 */
[C---:B------:R-:W-:Y:S01]  /*1060*/  IADD3 R0, PT, PT, R157.reuse, 0x20, RZ ;  /* 0x000000209d007810 */ /* 0x040fe20007ffe0ff */
[----:B0-----:R-:W-:-:S05]  /*1070*/  IMAD.WIDE.U32 R158, R157, 0x20, R158 ;  /* 0x000000209d9e7825 */ /* 0x001fca00078e009e */
[----:B------:R0:W-:Y:S04]  /*1080*/  STG.E.128 desc[UR6][R158.64], R140 ;  /* 0x0000008c9e007986 */ /* 0x0001e8000c101d06 */
[----:B------:R0:W-:Y:S02]  /*1090*/  STG.E.128 desc[UR6][R158.64+0x10], R148 ;  /* 0x000010949e007986 */ /* 0x0001e4000c101d06 */
.L_x_23143:
[----:B------:R-:W-:Y:S05]  /*10a0*/  BSYNC.RECONVERGENT B0 ;  /* 0x0000000000007941 */ /* 0x000fea0003800200 */
.L_x_23142:
        /* <DEDUP_REMOVED lines=53> */
.L_x_23151:
        /* <DEDUP_REMOVED lines=25> */
.L_x_23150:
        /* <DEDUP_REMOVED lines=18> */
.L_x_23153:
        /* <DEDUP_REMOVED lines=8> */
.L_x_23152:
[----:B------:R-:W0:Y:S02]  /*1730*/  LDC.64 R158, c[0x0][0x3a8] ;  /* 0x0000ea00ff9e7b82 */ /* 0x000e240000000a00 */
[C---:B0-----:R-:W-:Y:S01]  /*1740*/  IMAD.WIDE.U32 R158, R0.reuse, 0x20, R158 ;  /* 0x00000020009e7825 */ /* 0x041fe200078e009e */
[----:B------:R-:W-:-:S04]  /*1750*/  IADD3 R0, PT, PT, R0, 0x20, RZ ;  /* 0x0000002000007810 */ /* 0x000fc80007ffe0ff */
[----:B------:R0:W-:Y:S04]  /*1760*/  STG.E.128 desc[UR6][R158.64], R144 ;  /* 0x000000909e007986 */ /* 0x0001e8000c101d06 */
[----:B------:R0:W-:Y:S02]  /*1770*/  STG.E.128 desc[UR6][R158.64+0x10], R152 ;  /* 0x000010989e007986 */ /* 0x0001e4000c101d06 */
.L_x_23149:
[----:B------:R-:W-:Y:S05]  /*1780*/  BSYNC.RECONVERGENT B0 ;  /* 0x0000000000007941 */ /* 0x000fea0003800200 */
.L_x_23148:
        /* <DEDUP_REMOVED lines=53> */
.L_x_23157:
        /* <DEDUP_REMOVED lines=25> */
.L_x_23156:
        /* <DEDUP_REMOVED lines=18> */
.L_x_23159:
        /* <DEDUP_REMOVED lines=8> */
.L_x_23158:
[----:B------:R-:W0:Y:S02]  /*1e10*/  LDC.64 R158, c[0x0][0x3a8] ;  /* 0x0000ea00ff9e7b82 */ /* 0x000e240000000a00 */
[C---:B0-----:R-:W-:Y:S01]  /*1e20*/  IMAD.WIDE.U32 R158, R0.reuse, 0x20, R158 ;  /* 0x00000020009e7825 */ /* 0x041fe200078e009e */
[----:B------:R-:W-:-:S04]  /*1e30*/  IADD3 R0, PT, PT, R0, 0x20, RZ ;  /* 0x0000002000007810 */ /* 0x000fc80007ffe0ff */
[----:B------:R0:W-:Y:S04]  /*1e40*/  STG.E.128 desc[UR6][R158.64], R108 ;  /* 0x0000006c9e007986 */ /* 0x0001e8000c101d06 */
[----:B------:R0:W-:Y:S02]  /*1e50*/  STG.E.128 desc[UR6][R158.64+0x10], R128 ;  /* 0x000010809e007986 */ /* 0x0001e4000c101d06 */
.L_x_23155:
[----:B------:R-:W-:Y:S05]  /*1e60*/  BSYNC.RECONVERGENT B0 ;  /* 0x0000000000007941 */ /* 0x000fea0003800200 */
.L_x_23154:
        /* <DEDUP_REMOVED lines=53> */
.L_x_23163:
        /* <DEDUP_REMOVED lines=25> */
.L_x_23162:
        /* <DEDUP_REMOVED lines=18> */
.L_x_23165:
        /* <DEDUP_REMOVED lines=8> */
.L_x_23164:
[----:B------:R-:W0:Y:S02]  /*24f0*/  LDC.64 R158, c[0x0][0x3a8] ;  /* 0x0000ea00ff9e7b82 */ /* 0x000e240000000a00 */
[C---:B0-----:R-:W-:Y:S01]  /*2500*/  IMAD.WIDE.U32 R158, R0.reuse, 0x20, R158 ;  /* 0x00000020009e7825 */ /* 0x041fe200078e009e */
[----:B------:R-:W-:-:S04]  /*2510*/  IADD3 R0, PT, PT, R0, 0x20, RZ ;  /* 0x0000002000007810 */ /* 0x000fc80007ffe0ff */
[----:B------:R0:W-:Y:S04]  /*2520*/  STG.E.128 desc[UR6][R158.64], R112 ;  /* 0x000000709e007986 */ /* 0x0001e8000c101d06 */
[----:B------:R0:W-:Y:S02]  /*2530*/  STG.E.128 desc[UR6][R158.64+0x10], R132 ;  /* 0x000010849e007986 */ /* 0x0001e4000c101d06 */
.L_x_23161:
[----:B------:R-:W-:Y:S05]  /*2540*/  BSYNC.RECONVERGENT B0 ;  /* 0x0000000000007941 */ /* 0x000fea0003800200 */
.L_x_23160:
        /* <DEDUP_REMOVED lines=53> */
.L_x_23169:
        /* <DEDUP_REMOVED lines=25> */
.L_x_23168:
        /* <DEDUP_REMOVED lines=18> */
.L_x_23171:
        /* <DEDUP_REMOVED lines=8> */
.L_x_23170:
[----:B------:R-:W0:Y:S02]  /*2bd0*/  LDC.64 R158, c[0x0][0x3a8] ;  /* 0x0000ea00ff9e7b82 */ /* 0x000e240000000a00 */
[C---:B0-----:R-:W-:Y:S01]  /*2be0*/  IMAD.WIDE.U32 R158, R0.reuse, 0x20, R158 ;  /* 0x00000020009e7825 */ /* 0x041fe200078e009e */
[----:B------:R-:W-:-:S04]  /*2bf0*/  IADD3 R0, PT, PT, R0, 0x20, RZ ;  /* 0x0000002000007810 */ /* 0x000fc80007ffe0ff */
[----:B------:R0:W-:Y:S04]  /*2c00*/  STG.E.128 desc[UR6][R158.64], R116 ;  /* 0x000000749e007986 */ /* 0x0001e8000c101d06 */
[----:B------:R0:W-:Y:S02]  /*2c10*/  STG.E.128 desc[UR6][R158.64+0x10], R136 ;  /* 0x000010889e007986 */ /* 0x0001e4000c101d06 */
.L_x_23167:
[----:B------:R-:W-:Y:S05]  /*2c20*/  BSYNC.RECONVERGENT B0 ;  /* 0x0000000000007941 */ /* 0x000fea0003800200 */
.L_x_23166:
        /* <DEDUP_REMOVED lines=53> */
.L_x_23175:
        /* <DEDUP_REMOVED lines=25> */
.L_x_23174:
        /* <DEDUP_REMOVED lines=18> */
.L_x_23177:
        /* <DEDUP_REMOVED lines=8> */
.L_x_23176:
[----:B------:R-:W0:Y:S02]  /*32b0*/  LDC.64 R158, c[0x0][0x3a8] ;  /* 0x0000ea00ff9e7b82 */ /* 0x000e240000000a00 */
[----:B0-----:R-:W-:-:S05]  /*32c0*/  IMAD.WIDE.U32 R158, R0, 0x20, R158 ;  /* 0x00000020009e7825 */ /* 0x001fca00078e009e */
[----:B------:R0:W-:Y:S04]  /*32d0*/  STG.E.128 desc[UR6][R158.64], R120 ;  /* 0x000000789e007986 */ /* 0x0001e8000c101d06 */
[----:B------:R0:W-:Y:S02]  /*32e0*/  STG.E.128 desc[UR6][R158.64+0x10], R124 ;  /* 0x0000107c9e007986 */ /* 0x0001e4000c101d06 */
.L_x_23173:
[----:B------:R-:W-:Y:S05]  /*32f0*/  BSYNC.RECONVERGENT B0 ;  /* 0x0000000000007941 */ /* 0x000fea0003800200 */
.L_x_23172:
        /* <DEDUP_REMOVED lines=178> */
.L_x_23203:
        /* <DEDUP_REMOVED lines=49> */
.L_x_23180:
[----:B------:R-:W-:Y:S05]  /*4130*/  BSYNC.RECONVERGENT B0 ;  /* 0x0000000000007941 */ /* 0x000fea0003800200 */
.L_x_23179:
        /* <DEDUP_REMOVED lines=35> */
.L_x_23182:
[----:B------:R-:W-:Y:S05]  /*4370*/  BSYNC.RECONVERGENT B0 ;  /* 0x0000000000007941 */ /* 0x000fea0003800200 */
.L_x_23181:
        /* <DEDUP_REMOVED lines=35> */
.L_x_23184:
[----:B------:R-:W-:Y:S05]  /*45b0*/  BSYNC.RECONVERGENT B0 ;  /* 0x0000000000007941 */ /* 0x000fea0003800200 */
.L_x_23183:
        /* <DEDUP_REMOVED lines=35> */
.L_x_23186:
[----:B------:R-:W-:Y:S05]  /*47f0*/  BSYNC.RECONVERGENT B0 ;  /* 0x0000000000007941 */ /* 0x000fea0003800200 */
.L_x_23185:
        /* <DEDUP_REMOVED lines=35> */
.L_x_23188:
[----:B------:R-:W-:Y:S05]  /*4a30*/  BSYNC.RECONVERGENT B0 ;  /* 0x0000000000007941 */ /* 0x000fea0003800200 */
.L_x_23187:
        /* <DEDUP_REMOVED lines=32> */
[----:B------:R-:W-:-:S05]  /*4c40*/  F2FP.F16.F32.PACK_AB R172, R166, R167 ;  /* 0x000000a7a6ac723e */ /* 0x000fca00000000ff */
[----:B------:R0:W-:Y:S02]  /*4c50*/  STG.E.128 desc[UR6][R158.64], R172 ;  /* 0x000000ac9e007986 */ /* 0x0001e4000c101d06 */
.L_x_23190:
[----:B------:R-:W-:Y:S05]  /*4c60*/  BSYNC.RECONVERGENT B0 ;  /* 0x0000000000007941 */ /* 0x000fea0003800200 */
.L_x_23189:
[----:B01----:R-:W0:Y:S02]  /*4c70*/  LDC.64 R158, c[0x0][0x380] ;  /* 0x0000e000ff9e7b82 */ /* 0x003e240000000a00 */
[----:B0-----:R-:W-:-:S04]  /*4c80*/  LEA R156, R158, R156, 0x2 ;  /* 0x0000009c9e9c7211 */ /* 0x001fc800078e10ff */
[----:B------:R-:W-:-:S13]  /*4c90*/  ISETP.GE.AND P1, PT, R156, R159, PT ;  /* 0x0000009f9c00720c */ /* 0x000fda0003f26270 */
[----:B------:R-:W-:Y:S05]  /*4ca0*/  @!P1 BRA `(.L_x_23191) ;  /* 0xffffffbc00249947 */ /* 0x000fea000383ffff */
[----:B------:R-:W-:Y:S05]  /*4cb0*/  EXIT ;  /* 0x000000000000794d */ /* 0x000fea0003800000 */
.L_x_23178:
        /* <DEDUP_REMOVED lines=8> */
.L_x_23193:
[----:B------:R-:W-:Y:S05]  /*4d40*/  BSYNC B0 ;  /* 0x0000000000007941 */ /* 0x000fea0003800000 */
.L_x_23192:
        /* <DEDUP_REMOVED lines=9> */
.L_x_23194:
[----:B------:R-:W-:Y:S01]  /*4de0*/  HFMA2 R173, -RZ, RZ, 0, 2.384185791015625e-07 ;  /* 0x00000004ffad7431 */ /* 0x000fe200000001ff */
[----:B------:R-:W-:-:S05]  /*4df0*/  MOV R159, R169 ;  /* 0x000000a9009f7202 */ /* 0x000fca0000000f00 */
[----:B------:R-:W-:-:S05]  /*4e00*/  FADD.FTZ R166, R164, R159 ;  /* 0x0000009fa4a67221 */ /* 0x000fca0000010000 */
[----:B------:R-:W-:-:S07]  /*4e10*/  MOV R172, R166 ;  /* 0x000000a600ac7202 */ /* 0x000fce0000000f00 */
[----:B------:R-:W-:Y:S05]  /*4e20*/  WARPSYNC.COLLECTIVE R171, `(.L_x_23195) ;  /* 0x00000000ab087348 */ /* 0x000fea0003c00000 */
[----:B------:R0:W1:Y:S02]  /*4e30*/  SHFL.BFLY P6, R169, R172, R173, R174 ;  /* 0x0c0000adaca97389 */ /* 0x00006400000c00ae */
[----:B01----:R-:W-:Y:S05]  /*4e40*/  ENDCOLLECTIVE ;  /* 0x000000000000791b */ /* 0x003fea0003800000 */
.L_x_23195:
        /* <DEDUP_REMOVED lines=8> */
.L_x_23196:
[----:B------:R-:W-:Y:S01]  /*4ed0*/  HFMA2 R173, -RZ, RZ, 0, 9.5367431640625e-07 ;  /* 0x00000010ffad7431 */ /* 0x000fe200000001ff */
[----:B------:R-:W-:-:S05]  /*4ee0*/  MOV R0, R169 ;  /* 0x000000a900007202 */ /* 0x000fca0000000f00 */
[----:B------:R-:W-:-:S05]  /*4ef0*/  FADD.FTZ R168, R167, R0 ;  /* 0x00000000a7a87221 */ /* 0x000fca0000010000 */
[----:B------:R-:W-:-:S07]  /*4f00*/  MOV R172, R168 ;  /* 0x000000a800ac7202 */ /* 0x000fce0000000f00 */
[----:B------:R-:W-:Y:S05]  /*4f10*/  WARPSYNC.COLLECTIVE R171, `(.L_x_23197) ;  /* 0x00000000ab087348 */ /* 0x000fea0003c00000 */
[----:B------:R0:W1:Y:S02]  /*4f20*/  SHFL.BFLY P6, R169, R172, R173, R174 ;  /* 0x0c0000adaca97389 */ /* 0x00006400000c00ae */
[----:B01----:R-:W-:Y:S05]  /*4f30*/  ENDCOLLECTIVE ;  /* 0x000000000000791b */ /* 0x003fea0003800000 */
.L_x_23197:
        /* <DEDUP_REMOVED lines=104> */
.L_x_23198:
[----:B------:R-:W-:Y:S01]  /*55c0*/  HFMA2 R173, -RZ, RZ, 0, 1.1920928955078125e-07 ;  /* 0x00000002ffad7431 */ /* 0x000fe200000001ff */
[----:B------:R-:W-:-:S05]  /*55d0*/  MOV R165, R169 ;  /* 0x000000a900a57202 */ /* 0x000fca0000000f00 */
[----:B------:R-:W-:-:S05]  /*55e0*/  FADD.FTZ R165, R0, R165 ;  /* 0x000000a500a57221 */ /* 0x000fca0000010000 */
[----:B------:R-:W-:-:S07]  /*55f0*/  MOV R172, R165 ;  /* 0x000000a500ac7202 */ /* 0x000fce0000000f00 */
[----:B------:R-:W-:Y:S05]  /*5600*/  WARPSYNC.COLLECTIVE R171, `(.L_x_23199) ;  /* 0x00000000ab087348 */ /* 0x000fea0003c00000 */
[----:B------:R0:W1:Y:S02]  /*5610*/  SHFL.BFLY P6, R169, R172, R173, R174 ;  /* 0x0c0000adaca97389 */ /* 0x00006400000c00ae */
[----:B01----:R-:W-:Y:S05]  /*5620*/  ENDCOLLECTIVE ;  /* 0x000000000000791b */ /* 0x003fea0003800000 */
.L_x_23199:
[----:B------:R-:W-:Y:S01]  /*5630*/  HFMA2 R173, -RZ, RZ, 0, 2.384185791015625e-07 ;  /* 0x00000004ffad7431 */ /* 0x000fe200000001ff */
[----:B------:R-:W-:-:S05]  /*5640*/  MOV R164, R169 ;  /* 0x000000a900a47202 */ /* 0x000fca0000000f00 */
[----:B------:R-:W-:-:S05]  /*5650*/  FADD.FTZ R164, R165, R164 ;  /* 0x000000a4a5a47221 */ /* 0x000fca0000010000 */
[----:B------:R-:W-:-:S07]  /*5660*/  MOV R172, R164 ;  /* 0x000000a400ac7202 */ /* 0x000fce0000000f00 */
[----:B------:R-:W-:Y:S05]  /*5670*/  WARPSYNC.COLLECTIVE R171, `(.L_x_23200) ;  /* 0x00000000ab087348 */ /* 0x000fea0003c00000 */
[----:B------:R0:W1:Y:S02]  /*5680*/  SHFL.BFLY P6, R169, R172, R173, R174 ;  /* 0x0c0000adaca97389 */ /* 0x00006400000c00ae */
[----:B01----:R-:W-:Y:S05]  /*5690*/  ENDCOLLECTIVE ;  /* 0x000000000000791b */ /* 0x003fea0003800000 */
.L_x_23200:
[----:B------:R-:W-:Y:S01]  /*56a0*/  HFMA2 R173, -RZ, RZ, 0, 4.76837158203125e-07 ;  /* 0x00000008ffad7431 */ /* 0x000fe200000001ff */
[----:B------:R-:W-:-:S05]  /*56b0*/  MOV R167, R169 ;  /* 0x000000a900a77202 */ /* 0x000fca0000000f00 */
[----:B------:R-:W-:-:S05]  /*56c0*/  FADD.FTZ R167, R164, R167 ;  /* 0x000000a7a4a77221 */ /* 0x000fca0000010000 */
[----:B------:R-:W-:-:S07]  /*56d0*/  MOV R172, R167 ;  /* 0x000000a700ac7202 */ /* 0x000fce0000000f00 */
[----:B------:R-:W-:Y:S05]  /*56e0*/  WARPSYNC.COLLECTIVE R171, `(.L_x_23201) ;  /* 0x00000000ab087348 */ /* 0x000fea0003c00000 */
[----:B------:R0:W1:Y:S02]  /*56f0*/  SHFL.BFLY P6, R169, R172, R173, R174 ;  /* 0x0c0000adaca97389 */ /* 0x00006400000c00ae */
[----:B01----:R-:W-:Y:S05]  /*5700*/  ENDCOLLECTIVE ;  /* 0x000000000000791b */ /* 0x003fea0003800000 */
.L_x_23201:
[----:B------:R-:W-:Y:S01]  /*5710*/  HFMA2 R173, -RZ, RZ, 0, 9.5367431640625e-07 ;  /* 0x00000010ffad7431 */ /* 0x000fe200000001ff */
[----:B------:R-:W-:-:S05]  /*5720*/  MOV R166, R169 ;  /* 0x000000a900a67202 */ /* 0x000fca0000000f00 */
[----:B------:R-:W-:-:S05]  /*5730*/  FADD.FTZ R166, R167, R166 ;  /* 0x000000a6a7a67221 */ /* 0x000fca0000010000 */
[----:B------:R-:W-:-:S07]  /*5740*/  MOV R172, R166 ;  /* 0x000000a600ac7202 */ /* 0x000fce0000000f00 */
[----:B------:R-:W-:Y:S05]  /*5750*/  WARPSYNC.COLLECTIVE R171, `(.L_x_23202) ;  /* 0x00000000ab087348 */ /* 0x000fea0003c00000 */
[----:B------:R0:W1:Y:S02]  /*5760*/  SHFL.BFLY P6, R169, R172, R173, R174 ;  /* 0x0c0000adaca97389 */ /* 0x00006400000c00ae */
[----:B01----:R-:W-:Y:S05]  /*5770*/  ENDCOLLECTIVE ;  /* 0x000000000000791b */ /* 0x003fea0003800000 */
.L_x_23202:
[----:B------:R-:W-:Y:S05]  /*5780*/  BRA `(.L_x_23203) ;  /* 0xffffffe400a47947 */ /* 0x000fea000383ffff */
.L_x_23204:
        /* <DEDUP_REMOVED lines=15> */
.L_x_33302:


//--------------------- .text._ZN10layer_norm31ln_parallel_residual_fwd_kernelINS_13Kernel_traitsIf6__halffS2_fjLj1536ELj1ELj4ELj1ELj16ENS_18Kernel_traits_baseILj1536EfS2_fS2_fjLj128EEEEELb0ELb1ELb1EEEvNS_9FwdParamsE --------------------------
	.section	.text._ZN10layer_norm31ln_parallel_residual_fwd_kernelINS_13Kernel_traitsIf6__halffS2_fjLj1536ELj1ELj4ELj1ELj16ENS_18Kernel_traits_baseILj1536EfS2_fS2_fjLj128EEEEELb0ELb1ELb1EEEvNS_9FwdParamsE,"ax",@progbits
	.align	128
        .global         _ZN10layer_norm31ln_parallel_residual_fwd_kernelINS_13Kernel_traitsIf6__halffS2_fjLj1536ELj1ELj4ELj1ELj16ENS_18Kernel_traits_baseILj1536EfS2_fS2_fjLj128EEEEELb0ELb1ELb1EEEvNS_9FwdParamsE
        .type           _ZN10layer_norm31ln_parallel_residual_fwd_kernelINS_13Kernel_traitsIf6__halffS2_fjLj1536ELj1ELj4ELj1ELj16ENS_18Kernel_traits_baseILj1536EfS2_fS2_fjLj128EEEEELb0ELb1ELb1EEEvNS_9FwdParamsE,@function
        .size           _ZN10layer_norm31ln_parallel_residual_fwd_kernelINS_13Kernel_traitsIf6__halffS2_fjLj1536ELj1ELj4ELj1ELj16ENS_18Kernel_traits_baseILj1536EfS2_fS2_fjLj128EEEEELb0ELb1ELb1EEEvNS_9FwdParamsE,(.L_x_33303 - _ZN10layer_norm31ln_parallel_residual_fwd_kernelINS_13Kernel_traitsIf6__halffS2_fjLj1536ELj1ELj4ELj1ELj16ENS_18Kernel_traits_baseILj1536EfS2_fS2_fjLj128EEEEELb0ELb1ELb1EEEvNS_9FwdParamsE)
        .other          _ZN10layer_norm31ln_parallel_residual_fwd_kernelINS_13Kernel_traitsIf6__halffS2_fjLj1536ELj1ELj4ELj1ELj16ENS_18Kernel_traits_baseILj1536EfS2_fS2_fjLj128EEEEELb0ELb1ELb1EEEvNS_9FwdParamsE,@"STO_CUDA_ENTRY STV_DEFAULT"
_ZN10layer_norm31ln_parallel_residual_fwd_kernelINS_13Kernel_traitsIf6__halffS2_fjLj1536ELj1ELj4ELj1ELj16ENS_18Kernel_traits_baseILj1536EfS2_fS2_fjLj128EEEEELb0ELb1ELb1EEEvNS_9FwdParamsE:
.text._ZN10layer_norm31ln_parallel_residual_fwd_kernelINS_13Kernel_traitsIf6__halffS2_fjLj1536ELj1ELj4ELj1ELj16ENS_18Kernel_traits_baseILj1536EfS2_fS2_fjLj128EEEEELb0ELb1ELb1EEEvNS_9FwdParamsE:
        /* <DEDUP_REMOVED lines=41> */
.L_x_23205:
        /* <DEDUP_REMOVED lines=38> */
.L_x_23206:
        /* <DEDUP_REMOVED lines=12> */
.L_x_23232:
        /* <DEDUP_REMOVED lines=31> */
.L_x_23208:
[----:B-----5:R-:W-:Y:S02]  /*07a0*/  HADD2.F32 R113, -RZ, R120.H0_H0 ;  /* 0x20000078ff717230 */ /* 0x020fe40000004100 */
        /* <DEDUP_REMOVED lines=16> */
.L_x_23207:
        /* <DEDUP_REMOVED lines=13> */
[----:B------:R-:W-:Y:S02]  /*0980*/  HADD2.F32 R113, -RZ, R100.H1_H1 ;  /* 0x30000064ff717230 */ /* 0x000fe40000004100 */
[--C-:B------:R-:W-:Y:S02]  /*0990*/  HADD2.F32 R125, -RZ, R123.reuse.H0_H0 ;  /* 0x2000007bff7d7230 */ /* 0x100fe40000004100 */
[----:B------:R-:W-:Y:S02]  /*09a0*/  HADD2.F32 R124, -RZ, R123.H1_H1 ;  /* 0x3000007bff7c7230 */ /* 0x000fe40000004100 */
[----:B------:R-:W-:Y:S01]  /*09b0*/  FADD.FTZ R113, R120, R113 ;  /* 0x0000007178717221 */ /* 0x000fe20000010000 */
[----:B------:R-:W-:-:S02]  /*09c0*/  HADD2.F32 R115, -RZ, R101.H1_H1 ;  /* 0x30000065ff737230 */ /* 0x000fc40000004100 */
[--C-:B------:R-:W-:Y:S02]  /*09d0*/  HADD2.F32 R116, -RZ, R102.reuse.H0_H0 ;  /* 0x20000066ff747230 */ /* 0x100fe40000004100 */
        /* <DEDUP_REMOVED lines=9> */
.L_x_23210:
[--C-:B-----5:R-:W-:Y:S02]  /*0a70*/  HADD2.F32 R0, -RZ, R120.reuse.H0_H0 ;  /* 0x20000078ff007230 */ /* 0x120fe40000004100 */
[----:B------:R-:W-:Y:S02]  /*0a80*/  HADD2.F32 R120, -RZ, R120.H1_H1 ;  /* 0x30000078ff787230 */ /* 0x000fe40000004100 */
[--C-:B------:R-:W-:Y:S02]  /*0a90*/  HADD2.F32 R115, -RZ, R100.reuse.H1_H1 ;  /* 0x30000064ff737230 */ /* 0x100fe40000004100 */
[----:B------:R-:W-:Y:S02]  /*0aa0*/  HADD2.F32 R113, -RZ, R100.H0_H0 ;  /* 0x20000064ff717230 */ /* 0x000fe40000004100 */
[----:B------:R-:W-:Y:S02]  /*0ab0*/  HADD2.F32 R112, -RZ, R121.H0_H0 ;  /* 0x20000079ff707230 */ /* 0x000fe40000004100 */
[----:B------:R-:W-:Y:S01]  /*0ac0*/  FADD.FTZ R120, R120, R115 ;  /* 0x0000007378787221 */ /* 0x000fe20000010000 */
[----:B------:R-:W-:-:S02]  /*0ad0*/  HADD2.F32 R114, -RZ, R122.H0_H0 ;  /* 0x2000007aff727230 */ /* 0x000fc40000004100 */
[----:B------:R-:W-:Y:S01]  /*0ae0*/  FADD.FTZ R113, R0, R113 ;  /* 0x0000007100717221 */ /* 0x000fe20000010000 */
[----:B------:R-:W-:Y:S02]  /*0af0*/  HADD2.F32 R117, -RZ, R101.H0_H0 ;  /* 0x20000065ff757230 */ /* 0x000fe40000004100 */
[--C-:B------:R-:W-:Y:S02]  /*0b00*/  HADD2.F32 R116, -RZ, R123.reuse.H0_H0 ;  /* 0x2000007bff747230 */ /* 0x100fe40000004100 */
        /* <DEDUP_REMOVED lines=22> */
.L_x_23209:
        /* <DEDUP_REMOVED lines=19> */
[----:B-----5:R-:W-:Y:S02]  /*0da0*/  HADD2.F32 R0, -RZ, R124.H0_H0 ;  /* 0x2000007cff007230 */ /* 0x020fe40000004100 */
[----:B0-----:R-:W-:Y:S02]  /*0db0*/  HADD2.F32 R121, -RZ, R100.H0_H0 ;  /* 0x20000064ff797230 */ /* 0x001fe40000004100 */
        /* <DEDUP_REMOVED lines=12> */
[----:B------:R-:W-:Y:S02]  /*0e80*/  HADD2.F32 R127, -RZ, R102.H0_H0 ;  /* 0x20000066ff7f7230 */ /* 0x000fe40000004100 */
[----:B------:R-:W-:Y:S01]  /*0e90*/  FADD.FTZ R0, R0, R125 ;  /* 0x0000007d00007221 */ /* 0x000fe20000010000 */
[--C-:B------:R-:W-:Y:S02]  /*0ea0*/  HADD2.F32 R133, -RZ, R103.reuse.H0_H0 ;  /* 0x20000067ff857230 */ /* 0x100fe40000004100 */
[----:B------:R-:W-:Y:S02]  /*0eb0*/  HADD2.F32 R126, -RZ, R126.H1_H1 ;  /* 0x3000007eff7e7230 */ /* 0x000fe40000004100 */
        /* <DEDUP_REMOVED lines=15> */
.L_x_23212:
        /* <DEDUP_REMOVED lines=25> */
.L_x_23211:
        /* <DEDUP_REMOVED lines=18> */
.L_x_23214:
        /* <DEDUP_REMOVED lines=8> */
.L_x_23213:
        /* <DEDUP_REMOVED lines=15> */
[----:B-----5:R-:W-:Y:S02]  /*13d0*/  HADD2.F32 R0, -RZ, R132.H0_H0 ;  /* 0x20000084ff007230 */ /* 0x020fe40000004100 */
[----:B-1----:R-:W-:Y:S02]  /*13e0*/  HADD2.F32 R129, -RZ, R100.H0_H0 ;  /* 0x20000064ff817230 */ /* 0x002fe40000004100 */
        /* <DEDUP_REMOVED lines=31> */
.L_x_23216:
[--C-:B-1---5:R-:W-:Y:S02]  /*15e0*/  HADD2.F32 R130, -RZ, R133.reuse.H0_H0 ;  /* 0x20000085ff827230 */ /* 0x122fe40000004100 */
        /* <DEDUP_REMOVED lines=24> */
.L_x_23215:
        /* <DEDUP_REMOVED lines=18> */
.L_x_23218:
        /* <DEDUP_REMOVED lines=8> */
.L_x_23217:
        /* <DEDUP_REMOVED lines=48> */
.L_x_23220:
        /* <DEDUP_REMOVED lines=25> */
.L_x_23219:
        /* <DEDUP_REMOVED lines=18> */
.L_x_23222:
        /* <DEDUP_REMOVED lines=8> */
.L_x_23221:
        /* <DEDUP_REMOVED lines=48> */
.L_x_23224:
        /* <DEDUP_REMOVED lines=25> */
.L_x_23223:
        /* <DEDUP_REMOVED lines=18> */
.L_x_23226:
        /* <DEDUP_REMOVED lines=8> */
.L_x_23225:
        /* <DEDUP_REMOVED lines=48> */
.L_x_23228:
[----:B-1---5:R-:W-:Y:S02]  /*2870*/  HADD2.F32 R165, -RZ, R168.H1_H1 ;  /* 0x300000a8ffa57230 */ /* 0x022fe40000004100 */
[----:B------:R-:W-:Y:S02]  /*2880*/  HADD2.F32 R0, -RZ, R100.H1_H1 ;  /* 0x30000064ff007230 */ /* 0x000fe40000004100 */
[----:B------:R-:W-:Y:S02]  /*2890*/  HADD2.F32 R164, -RZ, R168.H0_H0 ;  /* 0x200000a8ffa47230 */ /* 0x000fe40000004100 */
[----:B------:R-:W-:Y:S02]  /*28a0*/  HADD2.F32 R151, -RZ, R100.H0_H0 ;  /* 0x20000064ff977230 */ /* 0x000fe40000004100 */
[----:B------:R-:W-:Y:S01]  /*28b0*/  FADD.FTZ R165, R0, R165 ;  /* 0x000000a500a57221 */ /* 0x000fe20000010000 */
[----:B------:R-:W-:Y:S02]  /*28c0*/  HADD2.F32 R166, -RZ, R169.H0_H0 ;  /* 0x200000a9ffa67230 */ /* 0x000fe40000004100 */
[----:B------:R-:W-:-:S02]  /*28d0*/  HADD2.F32 R167, -RZ, R101.H0_H0 ;  /* 0x20000065ffa77230 */ /* 0x000fc40000004100 */
[----:B------:R-:W-:Y:S01]  /*28e0*/  FADD.FTZ R164, R151, R164 ;  /* 0x000000a497a47221 */ /* 0x000fe20000010000 */
[----:B------:R-:W-:Y:S02]  /*28f0*/  HADD2.F32 R169, -RZ, R169.H1_H1 ;  /* 0x300000a9ffa97230 */ /* 0x000fe40000004100 */
[----:B------:R-:W-:Y:S02]  /*2900*/  HADD2.F32 R168, -RZ, R170.H0_H0 ;  /* 0x200000aaffa87230 */ /* 0x000fe40000004100 */
[----:B------:R-:W-:Y:S01]  /*2910*/  FADD.FTZ R166, R167, R166 ;  /* 0x000000a6a7a67221 */ /* 0x000fe20000010000 */
[--C-:B------:R-:W-:Y:S02]  /*2920*/  HADD2.F32 R150, -RZ, R171.reuse.H0_H0 ;  /* 0x200000abff967230 */ /* 0x100fe40000004100 */
[----:B------:R-:W-:Y:S02]  /*2930*/  HADD2.F32 R160, -RZ, R171.H1_H1 ;  /* 0x300000abffa07230 */ /* 0x000fe40000004100 */
[----:B------:R-:W-:-:S02]  /*2940*/  HADD2.F32 R0, -RZ, R101.H1_H1 ;  /* 0x30000065ff007230 */ /* 0x000fc40000004100 */
[----:B------:R-:W-:Y:S02]  /*2950*/  HADD2.F32 R170, -RZ, R170.H1_H1 ;  /* 0x300000aaffaa7230 */ /* 0x000fe40000004100 */
[--C-:B------:R-:W-:Y:S02]  /*2960*/  HADD2.F32 R171, -RZ, R102.reuse.H1_H1 ;  /* 0x30000066ffab7230 */ /* 0x100fe40000004100 */
[----:B------:R-:W-:Y:S01]  /*2970*/  FADD.FTZ R167, R0, R169 ;  /* 0x000000a900a77221 */ /* 0x000fe20000010000 */
[----:B------:R-:W-:Y:S02]  /*2980*/  HADD2.F32 R151, -RZ, R102.H0_H0 ;  /* 0x20000066ff977230 */ /* 0x000fe40000004100 */
[--C-:B------:R-:W-:Y:S02]  /*2990*/  HADD2.F32 R173, -RZ, R103.reuse.H0_H0 ;  /* 0x20000067ffad7230 */ /* 0x100fe40000004100 */
[----:B------:R-:W-:Y:S01]  /*29a0*/  FADD.FTZ R169, R171, R170 ;  /* 0x000000aaaba97221 */ /* 0x000fe20000010000 */
[----:B------:R-:W-:-:S02]  /*29b0*/  HADD2.F32 R175, -RZ, R103.H1_H1 ;  /* 0x30000067ffaf7230 */ /* 0x000fc40000004100 */
[----:B------:R-:W-:Y:S01]  /*29c0*/  FADD.FTZ R168, R151, R168 ;  /* 0x000000a897a87221 */ /* 0x000fe20000010000 */
[----:B------:R-:W-:Y:S02]  /*29d0*/  FADD.FTZ R170, R173, R150 ;  /* 0x00000096adaa7221 */ /* 0x000fe40000010000 */
[----:B------:R-:W-:Y:S01]  /*29e0*/  FADD.FTZ R171, R175, R160 ;  /* 0x000000a0afab7221 */ /* 0x000fe20000010000 */
[----:B------:R-:W-:Y:S06]  /*29f0*/  BRA `(.L_x_23229) ;  /* 0x0000000000687947 */ /* 0x000fec0003800000 */
.L_x_23227:
        /* <DEDUP_REMOVED lines=18> */
.L_x_23230:
        /* <DEDUP_REMOVED lines=8> */
.L_x_23229:
        /* <DEDUP_REMOVED lines=172> */
.L_x_23244:
        /* <DEDUP_REMOVED lines=38> */
[----:B------:R-:W-:Y:S01]  /*38c0*/  FFMA.FTZ R162, R162, R7, R55 ;  /* 0x00000007a2a27223 */ /* 0x000fe20000010037 */
[----:B------:R0:W-:Y:S01]  /*38d0*/  @!P0 STG.E desc[UR6][R112.64], R148 ;  /* 0x0000009470008986 */ /* 0x0001e2000c101906 */
[----:B------:R-:W-:Y:S01]  /*38e0*/  FFMA.FTZ R124, R124, R11, R59 ;  /* 0x0000000b7c7c7223 */ /* 0x000fe2000001003b */
[----:B------:R-:W-:Y:S01]  /*38f0*/  FFMA.FTZ R121, R114, R5, R53 ;  /* 0x0000000572797223 */ /* 0x000fe20000010035 */
[C---:B------:R-:W-:Y:S01]  /*3900*/  FADD.FTZ R129, -R150.reuse, R129 ;  /* 0x0000008196817221 */ /* 0x040fe20000010100 */
[C---:B------:R-:W-:Y:S01]  /*3910*/  FADD.FTZ R130, -R150.reuse, R130 ;  /* 0x0000008296827221 */ /* 0x040fe20000010100 */
[C---:B------:R-:W-:Y:S01]  /*3920*/  FADD.FTZ R188, -R150.reuse, R142 ;  /* 0x0000008e96bc7221 */ /* 0x040fe20000010100 */
[C---:B------:R-:W-:Y:S01]  /*3930*/  FADD.FTZ R189, -R150.reuse, R143 ;  /* 0x0000008f96bd7221 */ /* 0x040fe20000010100 */
[C---:B------:R-:W-:Y:S01]  /*3940*/  FADD.FTZ R131, -R150.reuse, R131 ;  /* 0x0000008396837221 */ /* 0x040fe20000010100 */
[C---:B------:R-:W-:Y:S01]  /*3950*/  FADD.FTZ R194, -R150.reuse, R156 ;  /* 0x0000009c96c27221 */ /* 0x040fe20000010100 */
[----:B------:R-:W-:Y:S01]  /*3960*/  FADD.FTZ R195, -R150, R157 ;  /* 0x0000009d96c37221 */ /* 0x000fe20000010100 */
[----:B--2---:R-:W-:-:S04]  /*3970*/  @!P0 IMAD.WIDE R118, R3, 0x4, R118 ;  /* 0x0000000403768825 */ /* 0x004fc800078e0276 */
[----:B------:R-:W-:Y:S01]  /*3980*/  FMUL.FTZ R143, R203, R132 ;  /* 0x00000084cb8f7220 */ /* 0x000fe20000410000 */
[----:B0-----:R-:W-:Y:S01]  /*3990*/  FFMA.FTZ R113, R115, R6, R54 ;  /* 0x0000000673717223 */ /* 0x001fe20000010036 */
[----:B------:R-:W-:Y:S01]  /*39a0*/  FFMA.FTZ R115, R123, R10, R58 ;  /* 0x0000000a7b737223 */ /* 0x000fe2000001003a */
[----:B------:R-:W-:Y:S01]  /*39b0*/  FFMA.FTZ R112, R149, R4, R52 ;  /* 0x0000000495707223 */ /* 0x000fe20000010034 */
[----:B------:R-:W-:Y:S01]  /*39c0*/  FFMA.FTZ R123, R122, R9, R57 ;  /* 0x000000097a7b7223 */ /* 0x000fe20000010039 */
[----:B------:R-:W-:Y:S01]  /*39d0*/  FMUL.FTZ R142, R203, R133 ;  /* 0x00000085cb8e7220 */ /* 0x000fe20000410000 */
[C---:B------:R-:W-:Y:S01]  /*39e0*/  FADD.FTZ R125, -R150.reuse, R125 ;  /* 0x0000007d967d7221 */ /* 0x040fe20000010100 */
[C---:B------:R-:W-:Y:S01]  /*39f0*/  FADD.FTZ R126, -R150.reuse, R126 ;  /* 0x0000007e967e7221 */ /* 0x040fe20000010100 */
[C---:B------:R-:W-:Y:S01]  /*3a00*/  FADD.FTZ R127, -R150.reuse, R127 ;  /* 0x0000007f967f7221 */ /* 0x040fe20000010100 */
[----:B------:R-:W-:Y:S01]  /*3a10*/  FADD.FTZ R128, -R150, R128 ;  /* 0x0000008096807221 */ /* 0x000fe20000010100 */
[----:B------:R-:W-:Y:S01]  /*3a20*/  F2FP.F16.F32.PACK_AB R115, R124, R115 ;  /* 0x000000737c73723e */ /* 0x000fe200000000ff */
[----:B---3--:R-:W-:Y:S01]  /*3a30*/  IMAD.WIDE.U32 R132, R144, 0x10, R116 ;  /* 0x0000001090847825 */ /* 0x008fe200078e0074 */
[----:B------:R-:W-:-:S03]  /*3a40*/  F2FP.F16.F32.PACK_AB R114, R123, R120 ;  /* 0x000000787b72723e */ /* 0x000fc600000000ff */
[----:B------:R-:W-:Y:S01]  /*3a50*/  FADD.FTZ R184, -R150, R138 ;  /* 0x0000008a96b87221 */ /* 0x000fe20000010100 */
[----:B------:R-:W-:Y:S01]  /*3a60*/  F2FP.F16.F32.PACK_AB R113, R162, R113 ;  /* 0x00000071a271723e */ /* 0x000fe200000000ff */
[C---:B------:R-:W-:Y:S01]  /*3a70*/  FADD.FTZ R187, -R150.reuse, R141 ;  /* 0x0000008d96bb7221 */ /* 0x040fe20000010100 */
[----:B------:R-:W-:Y:S01]  /*3a80*/  F2FP.F16.F32.PACK_AB R112, R121, R112 ;  /* 0x000000707970723e */ /* 0x000fe200000000ff */
[C---:B------:R-:W-:Y:S01]  /*3a90*/  FADD.FTZ R186, -R150.reuse, R140 ;  /* 0x0000008c96ba7221 */ /* 0x040fe20000010100 */
[C---:B------:R-:W-:Y:S01]  /*3aa0*/  FADD.FTZ R200, -R150.reuse, R167 ;  /* 0x000000a796c87221 */ /* 0x040fe20000010100 */
[C---:B------:R-:W-:Y:S01]  /*3ab0*/  FMUL.FTZ R138, R203.reuse, R129 ;  /* 0x00000081cb8a7220 */ /* 0x040fe20000410000 */
[C---:B------:R-:W-:Y:S01]  /*3ac0*/  FMUL.FTZ R141, R203.reuse, R130 ;  /* 0x00000082cb8d7220 */ /* 0x040fe20000410000 */
[C---:B------:R-:W-:Y:S01]  /*3ad0*/  FADD.FTZ R180, -R150.reuse, R134 ;  /* 0x0000008696b47221 */ /* 0x040fe20000010100 */
[C---:B------:R-:W-:Y:S01]  /*3ae0*/  FADD.FTZ R182, -R150.reuse, R136 ;  /* 0x0000008896b67221 */ /* 0x040fe20000010100 */
[C---:B------:R-:W-:Y:S01]  /*3af0*/  FADD.FTZ R183, -R150.reuse, R137 ;  /* 0x0000008996b77221 */ /* 0x040fe20000010100 */
[----:B------:R-:W-:Y:S01]  /*3b00*/  FADD.FTZ R185, -R150, R139 ;  /* 0x0000008b96b97221 */ /* 0x000fe20000010100 */
[C---:B------:R-:W-:Y:S01]  /*3b10*/  FMUL.FTZ R140, R203.reuse, R131 ;  /* 0x00000083cb8c7220 */ /* 0x040fe20000410000 */
[C---:B------:R-:W-:Y:S01]  /*3b20*/  FMUL.FTZ R167, R203.reuse, R194 ;  /* 0x000000c2cba77220 */ /* 0x040fe20000410000 */
[C---:B------:R-:W-:Y:S01]  /*3b30*/  FMUL.FTZ R160, R203.reuse, R195 ;  /* 0x000000c3cba07220 */ /* 0x040fe20000410000 */
[C---:B------:R-:W-:Y:S01]  /*3b40*/  FMUL.FTZ R134, R203.reuse, R125 ;  /* 0x0000007dcb867220 */ /* 0x040fe20000410000 */
[C---:B------:R-:W-:Y:S01]  /*3b50*/  FMUL.FTZ R137, R203.reuse, R126 ;  /* 0x0000007ecb897220 */ /* 0x040fe20000410000 */
[C---:B------:R-:W-:Y:S01]  /*3b60*/  FMUL.FTZ R136, R203.reuse, R127 ;  /* 0x0000007fcb887220 */ /* 0x040fe20000410000 */
[----:B------:R-:W-:Y:S01]  /*3b70*/  FMUL.FTZ R139, R203, R128 ;  /* 0x00000080cb8b7220 */ /* 0x000fe20000410000 */
[----:B------:R-:W-:Y:S01]  /*3b80*/  @!P0 STG.E desc[UR6][R118.64], R203 ;  /* 0x000000cb76008986 */ /* 0x000fe2000c101906 */
[----:B------:R-:W-:-:S04]  /*3b90*/  IMAD.WIDE.U32 R120, R145, 0x10, R116 ;  /* 0x0000001091787825 */ /* 0x000fc800078e0074 */
[----:B------:R-:W-:Y:S01]  /*3ba0*/  FFMA.FTZ R140, R140, R23, R71 ;  /* 0x000000178c8c7223 */ /* 0x000fe20000010047 */
[----:B------:R-:W-:Y:S01]  /*3bb0*/  FMUL.FTZ R179, R203, R179 ;  /* 0x000000b3cbb37220 */ /* 0x000fe20000410000 */
[----:B------:R0:W-:Y:S01]  /*3bc0*/  STG.E.128 desc[UR6][R132.64], R112 ;  /* 0x0000007084007986 */ /* 0x0001e2000c101d06 */
[----:B------:R-:W-:-:S04]  /*3bd0*/  IMAD.WIDE.U32 R122, R146, 0x10, R116 ;  /* 0x00000010927a7825 */ /* 0x000fc800078e0074 */
[----:B------:R-:W-:Y:S01]  /*3be0*/  FFMA.FTZ R137, R137, R18, R66 ;  /* 0x0000001289897223 */ /* 0x000fe20000010042 */
[----:B------:R-:W-:Y:S01]  /*3bf0*/  FFMA.FTZ R179, R179, R16, R64 ;  /* 0x00000010b3b37223 */ /* 0x000fe20000010040 */
[----:B------:R-:W-:Y:S01]  /*3c00*/  FFMA.FTZ R136, R136, R19, R67 ;  /* 0x0000001388887223 */ /* 0x000fe20000010043 */
[----:B------:R-:W-:-:S04]  /*3c10*/  IMAD.WIDE.U32 R124, R147, 0x10, R116 ;  /* 0x00000010937c7825 */ /* 0x000fc800078e0074 */
[----:B------:R-:W-:Y:S01]  /*3c20*/  FFMA.FTZ R134, R134, R17, R65 ;  /* 0x0000001186867223 */ /* 0x000fe20000010041 */
[----:B------:R-:W-:Y:S01]  /*3c30*/  FADD.FTZ R192, -R150, R154 ;  /* 0x0000009a96c07221 */ /* 0x000fe20000010100 */
[----:B------:R-:W-:Y:S01]  /*3c40*/  FMUL.FTZ R176, R203, R176 ;  /* 0x000000b0cbb07220 */ /* 0x000fe20000410000 */
[----:B------:R-:W-:-:S04]  /*3c50*/  IMAD.WIDE.U32 R126, R161, 0x10, R116 ;  /* 0x00000010a17e7825 */ /* 0x000fc800078e0074 */
[C---:B------:R-:W-:Y:S01]  /*3c60*/  FMUL.FTZ R157, R203.reuse, R186 ;  /* 0x000000bacb9d7220 */ /* 0x040fe20000410000 */
[----:B------:R-:W-:Y:S01]  /*3c70*/  FMUL.FTZ R154, R203, R187 ;  /* 0x000000bbcb9a7220 */ /* 0x000fe20000410000 */
[----:B------:R-:W-:Y:S01]  /*3c80*/  FADD.FTZ R190, -R150, R152 ;  /* 0x0000009896be7221 */ /* 0x000fe20000010100 */
[----:B------:R-:W-:-:S04]  /*3c90*/  IMAD.WIDE.U32 R128, R163, 0x10, R116 ;  /* 0x00000010a3807825 */ /* 0x000fc800078e0074 */
[----:B------:R-:W-:Y:S01]  /*3ca0*/  FFMA.FTZ R117, R141, R22, R70 ;  /* 0x000000168d757223 */ /* 0x000fe20000010046 */
[----:B------:R-:W-:Y:S01]  /*3cb0*/  FFMA.FTZ R141, R160, R41, R89 ;  /* 0x00000029a08d7223 */ /* 0x000fe20000010059 */
[C---:B------:R-:W-:Y:S01]  /*3cc0*/  FADD.FTZ R191, -R150.reuse, R153 ;  /* 0x0000009996bf7221 */ /* 0x040fe20000010100 */
[----:B------:R-:W-:Y:S01]  /*3cd0*/  FADD.FTZ R193, -R150, R155 ;  /* 0x0000009b96c17221 */ /* 0x000fe20000010100 */
[----:B0-----:R-:W-:Y:S01]  /*3ce0*/  FFMA.FTZ R133, R138, R21, R69 ;  /* 0x000000158a857223 */ /* 0x001fe20000010045 */
[----:B------:R-:W-:Y:S01]  /*3cf0*/  FFMA.FTZ R138, R167, R40, R88 ;  /* 0x00000028a78a7223 */ /* 0x000fe20000010058 */
[----:B------:R-:W-:Y:S01]  /*3d00*/  F2FP.F16.F32.PACK_AB R117, R140, R117 ;  /* 0x000000758c75723e */ /* 0x000fe200000000ff */
[C---:B------:R-:W-:Y:S01]  /*3d10*/  FADD.FTZ R196, -R150.reuse, R158 ;  /* 0x0000009e96c47221 */ /* 0x040fe20000010100 */
[C---:B------:R-:W-:Y:S01]  /*3d20*/  FADD.FTZ R197, -R150.reuse, R159 ;  /* 0x0000009f96c57221 */ /* 0x040fe20000010100 */
[----:B------:R-:W-:Y:S01]  /*3d30*/  FADD.FTZ R166, -R150, R166 ;  /* 0x000000a696a67221 */ /* 0x000fe20000010100 */
[----:B------:R-:W-:Y:S01]  /*3d40*/  F2FP.F16.F32.PACK_AB R138, R141, R138 ;  /* 0x0000008a8d8a723e */ /* 0x000fe200000000ff */
[----:B------:R-:W-:Y:S01]  /*3d50*/  FFMA.FTZ R135, R135, R12, R60 ;  /* 0x0000000c87877223 */ /* 0x000fe2000001003c */
[----:B------:R-:W0:Y:S01]  /*3d60*/  LDC.64 R140, c[0x0][0x380] ;  /* 0x0000e000ff8c7b82 */ /* 0x000e220000000a00 */
[----:B------:R-:W-:Y:S01]  /*3d70*/  FFMA.FTZ R176, R176, R13, R61 ;  /* 0x0000000db0b07223 */ /* 0x000fe2000001003d */
[----:B------:R-:W-:Y:S01]  /*3d80*/  F2FP.F16.F32.PACK_AB R115, R136, R137 ;  /* 0x000000898873723e */ /* 0x000fe200000000ff */
[----:B------:R-:W-:Y:S01]  /*3d90*/  FADD.FTZ R198, -R150, R164 ;  /* 0x000000a496c67221 */ /* 0x000fe20000010100 */
[----:B------:R-:W-:Y:S01]  /*3da0*/  F2FP.F16.F32.PACK_AB R114, R134, R179 ;  /* 0x000000b38672723e */ /* 0x000fe200000000ff */
[C---:B------:R-:W-:Y:S01]  /*3db0*/  FADD.FTZ R199, -R150.reuse, R165 ;  /* 0x000000a596c77221 */ /* 0x040fe20000010100 */
[C---:B------:R-:W-:Y:S01]  /*3dc0*/  FADD.FTZ R168, -R150.reuse, R168 ;  /* 0x000000a896a87221 */ /* 0x040fe20000010100 */
[C---:B------:R-:W-:Y:S01]  /*3dd0*/  FADD.FTZ R201, -R150.reuse, R169 ;  /* 0x000000a996c97221 */ /* 0x040fe20000010100 */
[C---:B------:R-:W-:Y:S01]  /*3de0*/  FADD.FTZ R170, -R150.reuse, R170 ;  /* 0x000000aa96aa7221 */ /* 0x040fe20000010100 */
[----:B------:R-:W-:Y:S01]  /*3df0*/  FADD.FTZ R202, -R150, R171 ;  /* 0x000000ab96ca7221 */ /* 0x000fe20000010100 */
[C---:B------:R-:W-:Y:S01]  /*3e00*/  FMUL.FTZ R177, R203.reuse, R177 ;  /* 0x000000b1cbb17220 */ /* 0x040fe20000410000 */
[----:B------:R-:W-:Y:S01]  /*3e10*/  FMUL.FTZ R178, R203, R178 ;  /* 0x000000b2cbb27220 */ /* 0x000fe20000410000 */
        /* <DEDUP_REMOVED lines=30> */
[----:B------:R-:W-:Y:S01]  /*4000*/  FFMA.FTZ R118, R143, R24, R72 ;  /* 0x000000188f767223 */ /* 0x000fe20000010048 */
[----:B------:R-:W-:Y:S01]  /*4010*/  FFMA.FTZ R135, R142, R25, R73 ;  /* 0x000000198e877223 */ /* 0x000fe20000010049 */
        /* <DEDUP_REMOVED lines=38> */
[----:B------:R-:W-:-:S02]  /*4280*/  F2FP.F16.F32.PACK_AB R164, R0, R171 ;  /* 0x000000ab00a4723e */ /* 0x000fc400000000ff */
[----:B0-----:R-:W-:-:S03]  /*4290*/  LEA R3, R140, R3, 0x2 ;  /* 0x000000038c037211 */ /* 0x001fc600078e10ff */
[----:B------:R2:W-:Y:S01]  /*42a0*/  STG.E.128 desc[UR6][R128.64], R164 ;  /* 0x000000a480007986 */ /* 0x0005e2000c101d06 */
[----:B------:R-:W-:-:S13]  /*42b0*/  ISETP.GE.AND P0, PT, R3, R141, PT ;  /* 0x0000008d0300720c */ /* 0x000fda0003f06270 */
[----:B------:R-:W-:Y:S05]  /*42c0*/  @!P0 BRA `(.L_x_23232) ;  /* 0xffffffc000b88947 */ /* 0x000fea000383ffff */
[----:B------:R-:W-:Y:S05]  /*42d0*/  EXIT ;  /* 0x000000000000794d */ /* 0x000fea0003800000 */
.L_x_23231:
        /* <DEDUP_REMOVED lines=8> */
.L_x_23234:
[----:B------:R-:W-:Y:S05]  /*4360*/  BSYNC B0 ;  /* 0x0000000000007941 */ /* 0x000fea0003800000 */
.L_x_23233:
        /* <DEDUP_REMOVED lines=9> */
.L_x_23235:
[----:B------:R-:W-:Y:S01]  /*4400*/  HFMA2 R174, -RZ, RZ, 0, 2.384185791015625e-07 ;  /* 0x00000004ffae7431 */ /* 0x000fe200000001ff */
[----:B------:R-:W-:-:S05]  /*4410*/  MOV R149, R175 ;  /* 0x000000af00957202 */ /* 0x000fca0000000f00 */
[----:B------:R-:W-:-:S05]  /*4420*/  FADD.FTZ R151, R150, R149 ;  /* 0x0000009596977221 */ /* 0x000fca0000010000 */
[----:B------:R-:W-:-:S07]  /*4430*/  MOV R177, R151 ;  /* 0x0000009700b17202 */ /* 0x000fce0000000f00 */
[----:B------:R-:W-:Y:S05]  /*4440*/  WARPSYNC.COLLECTIVE R172, `(.L_x_23236) ;  /* 0x00000000ac087348 */ /* 0x000fea0003c00000 */
[----:B------:R0:W1:Y:S02]  /*4450*/  SHFL.BFLY P2, R175, R177, R174, R179 ;  /* 0x0c0000aeb1af7389 */ /* 0x00006400000400b3 */
[----:B01----:R-:W-:Y:S05]  /*4460*/  ENDCOLLECTIVE ;  /* 0x000000000000791b */ /* 0x003fea0003800000 */
.L_x_23236:
[----:B------:R-:W-:Y:S01]  /*4470*/  HFMA2 R174, -RZ, RZ, 0, 4.76837158203125e-07 ;  /* 0x00000008ffae7431 */ /* 0x000fe200000001ff */
[----:B------:R-:W-:-:S05]  /*4480*/  MOV R148, R175 ;  /* 0x000000af00947202 */ /* 0x000fca0000000f00 */
[----:B------:R-:W-:-:S05]  /*4490*/  FADD.FTZ R160, R151, R148 ;  /* 0x0000009497a07221 */ /* 0x000fca0000010000 */
[----:B------:R-:W-:-:S07]  /*44a0*/  MOV R177, R160 ;  /* 0x000000a000b17202 */ /* 0x000fce0000000f00 */
[----:B------:R-:W-:Y:S05]  /*44b0*/  WARPSYNC.COLLECTIVE R172, `(.L_x_23237) ;  /* 0x00000000ac087348 */ /* 0x000fea0003c00000 */
[----:B------:R0:W1:Y:S02]  /*44c0*/  SHFL.BFLY P2, R175, R177, R174, R179 ;  /* 0x0c0000aeb1af7389 */ /* 0x00006400000400b3 */
[----:B01----:R-:W-:Y:S05]  /*44d0*/  ENDCOLLECTIVE ;  /* 0x000000000000791b */ /* 0x003fea0003800000 */
.L_x_23237:
        /* <DEDUP_REMOVED lines=8> */
.L_x_23238:
        /* <DEDUP_REMOVED lines=104> */
.L_x_23239:
[----:B------:R-:W-:Y:S01]  /*4be0*/  HFMA2 R174, -RZ, RZ, 0, 1.1920928955078125e-07 ;  /* 0x00000002ffae7431 */ /* 0x000fe200000001ff */
[----:B------:R-:W-:-:S05]  /*4bf0*/  MOV R151, R175 ;  /* 0x000000af00977202 */ /* 0x000fca0000000f00 */
[----:B------:R-:W-:-:S05]  /*4c00*/  FADD.FTZ R151, R0, R151 ;  /* 0x0000009700977221 */ /* 0x000fca0000010000 */
[----:B------:R-:W-:-:S07]  /*4c10*/  MOV R177, R151 ;  /* 0x0000009700b17202 */ /* 0x000fce0000000f00 */
[----:B------:R-:W-:Y:S05]  /*4c20*/  WARPSYNC.COLLECTIVE R172, `(.L_x_23240) ;  /* 0x00000000ac087348 */ /* 0x000fea0003c00000 */
[----:B------:R0:W1:Y:S02]  /*4c30*/  SHFL.BFLY P2, R175, R177, R174, R179 ;  /* 0x0c0000aeb1af7389 */ /* 0x00006400000400b3 */
[----:B01----:R-:W-:Y:S05]  /*4c40*/  ENDCOLLECTIVE ;  /* 0x000000000000791b */ /* 0x003fea0003800000 */
.L_x_23240:
[----:B------:R-:W-:Y:S01]  /*4c50*/  HFMA2 R174, -RZ, RZ, 0, 2.384185791015625e-07 ;  /* 0x00000004ffae7431 */ /* 0x000fe200000001ff */
[----:B------:R-:W-:-:S05]  /*4c60*/  MOV R150, R175 ;  /* 0x000000af00967202 */ /* 0x000fca0000000f00 */
[----:B------:R-:W-:-:S05]  /*4c70*/  FADD.FTZ R150, R151, R150 ;  /* 0x0000009697967221 */ /* 0x000fca0000010000 */
[----:B------:R-:W-:-:S07]  /*4c80*/  MOV R177, R150 ;  /* 0x0000009600b17202 */ /* 0x000fce0000000f00 */
[----:B------:R-:W-:Y:S05]  /*4c90*/  WARPSYNC.COLLECTIVE R172, `(.L_x_23241) ;  /* 0x00000000ac087348 */ /* 0x000fea0003c00000 */
[----:B------:R0:W1:Y:S02]  /*4ca0*/  SHFL.BFLY P2, R175, R177, R174, R179 ;  /* 0x0c0000aeb1af7389 */ /* 0x00006400000400b3 */
[----:B01----:R-:W-:Y:S05]  /*4cb0*/  ENDCOLLECTIVE ;  /* 0x000000000000791b */ /* 0x003fea0003800000 */
.L_x_23241:
[----:B------:R-:W-:Y:S01]  /*4cc0*/  HFMA2 R174, -RZ, RZ, 0, 4.76837158203125e-07 ;  /* 0x00000008ffae7431 */ /* 0x000fe200000001ff */
[----:B------:R-:W-:-:S05]  /*4cd0*/  MOV R173, R175 ;  /* 0x000000af00ad7202 */ /* 0x000fca0000000f00 */
[----:B------:R-:W-:-:S05]  /*4ce0*/  FADD.FTZ R173, R150, R173 ;  /* 0x000000ad96ad7221 */ /* 0x000fca0000010000 */
[----:B------:R-:W-:-:S07]  /*4cf0*/  MOV R177, R173 ;  /* 0x000000ad00b17202 */ /* 0x000fce0000000f00 */
[----:B------:R-:W-:Y:S05]  /*4d00*/  WARPSYNC.COLLECTIVE R172, `(.L_x_23242) ;  /* 0x00000000ac087348 */ /* 0x000fea0003c00000 */
[----:B------:R0:W1:Y:S02]  /*4d10*/  SHFL.BFLY P2, R175, R177, R174, R179 ;  /* 0x0c0000aeb1af7389 */ /* 0x00006400000400b3 */
[----:B01----:R-:W-:Y:S05]  /*4d20*/  ENDCOLLECTIVE ;  /* 0x000000000000791b */ /* 0x003fea0003800000 */
.L_x_23242:
[----:B------:R-:W-:Y:S01]  /*4d30*/  HFMA2 R174, -RZ, RZ, 0, 9.5367431640625e-07 ;  /* 0x00000010ffae7431 */ /* 0x000fe200000001ff */
[----:B------:R-:W-:-:S05]  /*4d40*/  MOV R160, R175 ;  /* 0x000000af00a07202 */ /* 0x000fca0000000f00 */
[----:B------:R-:W-:-:S05]  /*4d50*/  FADD.FTZ R160, R173, R160 ;  /* 0x000000a0ada07221 */ /* 0x000fca0000010000 */
[----:B------:R-:W-:-:S07]  /*4d60*/  MOV R177, R160 ;  /* 0x000000a000b17202 */ /* 0x000fce0000000f00 */
[----:B------:R-:W-:Y:S05]  /*4d70*/  WARPSYNC.COLLECTIVE R172, `(.L_x_23243) ;  /* 0x00000000ac087348 */ /* 0x000fea0003c00000 */
[----:B------:R0:W1:Y:S02]  /*4d80*/  SHFL.BFLY P2, R175, R177, R174, R179 ;  /* 0x0c0000aeb1af7389 */ /* 0x00006400000400b3 */
[----:B01----:R-:W-:Y:S05]  /*4d90*/  ENDCOLLECTIVE ;  /* 0x000000000000791b */ /* 0x003fea0003800000 */
.L_x_23243:
[----:B------:R-:W-:Y:S05]  /*4da0*/  BRA `(.L_x_23244) ;  /* 0xffffffe8002c7947 */ /* 0x000fea000383ffff */
.L_x_23245:
        /* <DEDUP_REMOVED lines=13> */
.L_x_33303:


//--------------------- .text._ZN10layer_norm31ln_parallel_residual_fwd_kernelINS_13Kernel_traitsIf6__halffS2_fjLj1536ELj1ELj4ELj1ELj16ENS_18Kernel_traits_baseILj1536EfS2_fS2_fjLj128EEEEELb1ELb0ELb0EEEvNS_9FwdParamsE --------------------------
	.section	.text._ZN10layer_norm31ln_parallel_residual_fwd_kernelINS_13Kernel_traitsIf6__halffS2_fjLj1536ELj1ELj4ELj1ELj16ENS_18Kernel_traits_baseILj1536EfS2_fS2_fjLj128EEEEELb1ELb0ELb0EEEvNS_9FwdParamsE,"ax",@progbits
	.align	128
        .global         _ZN10layer_norm31ln_parallel_residual_fwd_kernelINS_13Kernel_traitsIf6__halffS2_fjLj1536ELj1ELj4ELj1ELj16ENS_18Kernel_traits_baseILj1536EfS2_fS2_fjLj128EEEEELb1ELb0ELb0EEEvNS_9FwdParamsE
        .type           _ZN10layer_norm31ln_parallel_residual_fwd_kernelINS_13Kernel_traitsIf6__halffS2_fjLj1536ELj1ELj4ELj1ELj16ENS_18Kernel_traits_baseILj1536EfS2_fS2_fjLj128EEEEELb1ELb0ELb0EEEvNS_9FwdParamsE,@function
        .size           _ZN10layer_norm31ln_parallel_residual_fwd_kernelINS_13Kernel_traitsIf6__halffS2_fjLj1536ELj1ELj4ELj1ELj16ENS_18Kernel_traits_baseILj1536EfS2_fS2_fjLj128EEEEELb1ELb0ELb0EEEvNS_9FwdParamsE,(.L_x_33304 - _ZN10layer_norm31ln_parallel_residual_fwd_kernelINS_13Kernel_traitsIf6__halffS2_fjLj1536ELj1ELj4ELj1ELj16ENS_18Kernel_traits_baseILj1536EfS2_fS2_fjLj128EEEEELb1ELb0ELb0EEEvNS_9FwdParamsE)
        .other          _ZN10layer_norm31ln_parallel_residual_fwd_kernelINS_13Kernel_traitsIf6__halffS2_fjLj1536ELj1ELj4ELj1ELj16ENS_18Kernel_traits_baseILj1536EfS2_fS2_fjLj128EEEEELb1ELb0ELb0EEEvNS_9FwdParamsE,@"STO_CUDA_ENTRY STV_DEFAULT"
_ZN10layer_norm31ln_parallel_residual_fwd_kernelINS_13Kernel_traitsIf6__halffS2_fjLj1536ELj1ELj4ELj1ELj16ENS_18Kernel_traits_baseILj1536EfS2_fS2_fjLj128EEEEELb1ELb0ELb0EEEvNS_9FwdParamsE:
.text._ZN10layer_norm31ln_parallel_residual_fwd_kernelINS_13Kernel_traitsIf6__halffS2_fjLj1536ELj1ELj4ELj1ELj16ENS_18Kernel_traits_baseILj1536EfS2_fS2_fjLj128EEEEELb1ELb0ELb0EEEvNS_9FwdParamsE:
        /* <DEDUP_REMOVED lines=11> */
[----:B0-----:R-:W-:Y:S01]  /*00b0*/  IMAD.U32 R2, RZ, RZ, UR4 ;  /* 0x00000004ff027e24 */ /* 0x001fe2000f8e00ff */
[----:B------:R-:W-:-:S11]  /*00c0*/  MOV R3, UR5 ;  /* 0x0000000500037c02 */ /* 0x000fd60008000f00 */
[----:B--2---:R-:W-:Y:S01]  /*00d0*/  @P0 IMAD.MOV.U32 R4, RZ, RZ, R14 ;  /* 0x000000ffff040224 */ /* 0x004fe200078e000e */
        /* <DEDUP_REMOVED lines=9> */
[----:B------:R-:W-:Y:S02]  /*0170*/  MOV R0, R252 ;  /* 0x000000fc00007202 */ /* 0x000fe40000000f00 */
[----:B------:R-:W-:Y:S02]  /*0180*/  LEA.HI R6, R6, R9, RZ, 0x3 ;  /* 0x0000000906067211 */ /* 0x000fe400078f18ff */
[----:B------:R-:W-:Y:S01]  /*0190*/  SHF.R.U32.HI R195, RZ, 0x5, R17 ;  /* 0x00000005ffc37819 */ /* 0x000fe20000011611 */
        /* <DEDUP_REMOVED lines=61> */
[----:B------:R-:W-:Y:S01]  /*0570*/  @P0 VIADD R0, R0, 0x20 ;  /* 0x0000002000000836 */ /* 0x000fe20000000000 */
[----:B------:R-:W-:Y:S02]  /*0580*/  @P3 LOP3.LUT R18, R18, 0x100, RZ, 0xfc, !PT ;  /* 0x0000010012123812 */ /* 0x000fe400078efcff */
[----:B------:R-:W4:Y:S01]  /*0590*/  @P0 LDG.E.128 R48, desc[UR6][R6.64+0x10] ;  /* 0x0000100606300981 */ /* 0x000f22000c1e1d00 */
[----:B0-----:R-:W-:-:S03]  /*05a0*/  @P1 IMAD.WIDE.U32 R10, R0, 0x20, R10 ;  /* 0x00000020000a1825 */ /* 0x001fc600078e000a */
[----:B------:R-:W4:Y:S01]  /*05b0*/  @P0 LDG.E.128 R52, desc[UR6][R6.64] ;  /* 0x0000000606340981 */ /* 0x000f22000c1e1d00 */
[C---:B-1----:R-:W-:Y:S01]  /*05c0*/  @P1 IMAD.WIDE.U32 R20, R0.reuse, 0x20, R20 ;  /* 0x0000002000141825 */ /* 0x042fe200078e0014 */
[----:B------:R-:W-:Y:S02]  /*05d0*/  @P1 IADD3 R0, PT, PT, R0, 0x20, RZ ;  /* 0x0000002000001810 */ /* 0x000fe40007ffe0ff */
[----:B------:R-:W-:Y:S02]  /*05e0*/  CS2R R70, SRZ ;  /* 0x0000000000467805 */ /* 0x000fe4000001ff00 */
[----:B------:R-:W-:Y:S02]  /*05f0*/  CS2R R68, SRZ ;  /* 0x0000000000447805 */ /* 0x000fe4000001ff00 */
[----:B------:R-:W-:Y:S01]  /*0600*/  CS2R R74, SRZ ;  /* 0x00000000004a7805 */ /* 0x000fe2000001ff00 */
[----:B------:R-:W5:Y:S01]  /*0610*/  @P1 LDG.E.128 R240, desc[UR6][R20.64] ;  /* 0x0000000614f01981 */ /* 0x000f62000c1e1d00 */
[----:B------:R-:W-:-:S03]  /*0620*/  @P2 IMAD.WIDE.U32 R2, R0, 0x20, R22 ;  /* 0x0000002000022825 */ /* 0x000fc600078e0016 */
[----:B------:R-:W4:Y:S01]  /*0630*/  @P1 LDG.E.128 R32, desc[UR6][R10.64+0x10] ;  /* 0x000010060a201981 */ /* 0x000f22000c1e1d00 */
[----:B------:R-:W-:-:S03]  /*0640*/  @P2 IMAD.WIDE.U32 R24, R0, 0x20, R24 ;  /* 0x0000002000182825 */ /* 0x000fc600078e0018 */
[----:B------:R-:W5:Y:S01]  /*0650*/  @P2 LDG.E.128 R232, desc[UR6][R2.64] ;  /* 0x0000000602e82981 */ /* 0x000f62000c1e1d00 */
[----:B------:R-:W-:-:S03]  /*0660*/  @P2 VIADD R0, R0, 0x20 ;  /* 0x0000002000002836 */ /* 0x000fc60000000000 */
        /* <DEDUP_REMOVED lines=130> */
.L_x_23248:
        /* <DEDUP_REMOVED lines=78> */
[----:B------:R-:W-:Y:S01]  /*1370*/  IMAD.MOV.U32 R141, RZ, RZ, R133 ;  /* 0x000000ffff8d7224 */ /* 0x000fe200078e0085 */
[----:B------:R-:W-:Y:S01]  /*1380*/  MOV R133, R129 ;  /* 0x0000008100857202 */ /* 0x000fe20000000f00 */
[----:B------:R-:W-:-:S02]  /*1390*/  IMAD.MOV.U32 R142, RZ, RZ, R134 ;  /* 0x000000ffff8e7224 */ /* 0x000fc400078e0086 */
[----:B------:R-:W-:Y:S02]  /*13a0*/  IMAD.MOV.U32 R135, RZ, RZ, R131 ;  /* 0x000000ffff877224 */ /* 0x000fe400078e0083 */
[----:B------:R-:W-:Y:S01]  /*13b0*/  IMAD.MOV.U32 R132, RZ, RZ, R128 ;  /* 0x000000ffff847224 */ /* 0x000fe200078e0080 */
[----:B------:R-:W-:Y:S01]  /*13c0*/  MOV R128, R15 ;  /* 0x0000000f00807202 */ /* 0x000fe20000000f00 */
[----:B------:R-:W-:Y:S01]  /*13d0*/  IMAD.MOV.U32 R134, RZ, RZ, R130 ;  /* 0x000000ffff867224 */ /* 0x000fe200078e0082 */
[----:B------:R-:W3:Y:S01]  /*13e0*/  LDL R15, [R1+0x10] ;  /* 0x00001000010f7983 */ /* 0x000ee20000100800 */
[----:B------:R-:W-:Y:S02]  /*13f0*/  IMAD.MOV.U32 R131, RZ, RZ, R16 ;  /* 0x000000ffff837224 */ /* 0x000fe400078e0010 */
[----:B------:R-:W-:Y:S01]  /*1400*/  IMAD.MOV.U32 R129, RZ, RZ, R12 ;  /* 0x000000ffff817224 */ /* 0x000fe200078e000c */
[----:B------:R-:W2:Y:S04]  /*1410*/  LDL R130, [R1+0x8] ;  /* 0x0000080001827983 */ /* 0x000ea80000100800 */
[----:B------:R-:W2:Y:S04]  /*1420*/  LDL R16, [R1+0xc] ;  /* 0x00000c0001107983 */ /* 0x000ea80000100800 */
[----:B------:R-:W3:Y:S01]  /*1430*/  LDL R12, [R1+0x14] ;  /* 0x00001400010c7983 */ /* 0x000ee20000100800 */
[----:B------:R-:W-:-:S06]  /*1440*/  IMAD.MOV.U32 R155, RZ, RZ, R151 ;  /* 0x000000ffff9b7224 */ /* 0x000fcc00078e0097 */
[----:B------:R-:W2:Y:S04]  /*1450*/  @P3 LDG.E.128 R152, desc[UR6][R6.64+0x10] ;  /* 0x0000100606983981 */ /* 0x000ea8000c1e1d00 */
[----:B----4-:R-:W-:Y:S04]  /*1460*/  @P3 STL.64 [R1+0x80], R156 ;  /* 0x0000809c01003387 */ /* 0x010fe80000100a00 */
[----:B------:R4:W-:Y:S02]  /*1470*/  @P3 STL.64 [R1+0x88], R158 ;  /* 0x0000889e01003387 */ /* 0x0009e40000100a00 */
[----:B----4-:R-:W-:Y:S01]  /*1480*/  IMAD.MOV.U32 R158, RZ, RZ, R148 ;  /* 0x000000ffff9e7224 */ /* 0x010fe200078e0094 */
[----:B------:R-:W-:Y:S01]  /*1490*/  MOV R159, R147 ;  /* 0x00000093009f7202 */ /* 0x000fe20000000f00 */
[----:B------:R-:W-:-:S02]  /*14a0*/  IMAD.MOV.U32 R148, RZ, RZ, R146 ;  /* 0x000000ffff947224 */ /* 0x000fc400078e0092 */
[----:B------:R-:W-:Y:S01]  /*14b0*/  IMAD.MOV.U32 R146, RZ, RZ, R140 ;  /* 0x000000ffff927224 */ /* 0x000fe200078e008c */
[----:B------:R-:W-:Y:S01]  /*14c0*/  MOV R140, R134 ;  /* 0x00000086008c7202 */ /* 0x000fe20000000f00 */
[----:B------:R-:W-:Y:S01]  /*14d0*/  IMAD.MOV.U32 R147, RZ, RZ, R135 ;  /* 0x000000ffff937224 */ /* 0x000fe200078e0087 */
[----:B------:R-:W4:Y:S01]  /*14e0*/  LDL R134, [R1+0x18] ;  /* 0x0000180001867983 */ /* 0x000f220000100800 */
[----:B------:R-:W-:Y:S01]  /*14f0*/  MOV R156, R150 ;  /* 0x00000096009c7202 */ /* 0x000fe20000000f00 */
[----:B------:R-:W-:Y:S02]  /*1500*/  IMAD.MOV.U32 R157, RZ, RZ, R149 ;  /* 0x000000ffff9d7224 */ /* 0x000fe400078e0095 */
[----:B------:R-:W4:Y:S04]  /*1510*/  LDL R135, [R1+0x1c] ;  /* 0x00001c0001877983 */ /* 0x000f280000100800 */
[----:B------:R0:W4:Y:S01]  /*1520*/  @P3 LDG.E.128 R156, desc[UR6][R6.64] ;  /* 0x00000006069c3981 */ /* 0x000122000c1e1d00 */
[----:B------:R-:W-:Y:S01]  /*1530*/  IMAD.MOV.U32 R149, RZ, RZ, R145 ;  /* 0x000000ffff957224 */ /* 0x000fe200078e0091 */
[----:B------:R-:W-:Y:S01]  /*1540*/  MOV R150, R144 ;  /* 0x0000009000967202 */ /* 0x000fe20000000f00 */
        /* <DEDUP_REMOVED lines=11> */
[----:B---3--:R-:W-:Y:S01]  /*1600*/  MOV R133, R12 ;  /* 0x0000000c00857202 */ /* 0x008fe20000000f00 */
[----:B------:R-:W3:Y:S02]  /*1610*/  @P0 LDG.E.128 R144, desc[UR6][R8.64+0x10] ;  /* 0x0000100608900981 */ /* 0x000ee4000c1e1d00 */
[----:B------:R-:W-:Y:S02]  /*1620*/  @P0 VIADD R0, R0, 0x20 ;  /* 0x0000002000000836 */ /* 0x000fe40000000000 */
[----:B------:R-:W-:Y:S01]  /*1630*/  IMAD.MOV.U32 R132, RZ, RZ, R15 ;  /* 0x000000ffff847224 */ /* 0x000fe200078e000f */
[----:B------:R-:W3:Y:S01]  /*1640*/  @P0 LDG.E.128 R140, desc[UR6][R10.64] ;  /* 0x000000060a8c0981 */ /* 0x000ee2000c1e1d00 */
[----:B------:R-:W-:-:S03]  /*1650*/  @P1 IMAD.WIDE.U32 R22, R0, 0x20, R22 ;  /* 0x0000002000161825 */ /* 0x000fc600078e0016 */
[----:B------:R-:W3:Y:S01]  /*1660*/  @P0 LDG.E.128 R136, desc[UR6][R10.64+0x10] ;  /* 0x000010060a880981 */ /* 0x000ee2000c1e1d00 */
[----:B--2---:R-:W-:Y:S01]  /*1670*/  IMAD.MOV.U32 R131, RZ, RZ, R16 ;  /* 0x000000ffff837224 */ /* 0x004fe200078e0010 */
[----:B------:R-:W-:Y:S02]  /*1680*/  LOP3.LUT R18, R18, 0xfffffeff, RZ, 0xc0, !PT ;  /* 0xfffffeff12127812 */ /* 0x000fe400078ec0ff */
[----:B------:R1:W-:Y:S04]  /*1690*/  @P3 STL.64 [R1+0x60], R152 ;  /* 0x0000609801003387 */ /* 0x0003e80000100a00 */
[----:B------:R-:W2:Y:S01]  /*16a0*/  @P1 LDG.E.128 R128, desc[UR6][R22.64+0x10] ;  /* 0x0000100616801981 */ /* 0x000ea2000c1e1d00 */
        /* <DEDUP_REMOVED lines=19> */
[----:B----4-:R4:W2:Y:S04]  /*17e0*/  @P1 LDG.E.128 R132, desc[UR6][R22.64] ;  /* 0x0000000616841981 */ /* 0x0108a8000c1e1d00 */
        /* <DEDUP_REMOVED lines=24> */
[----:B---3--:R3:W-:Y:S04]  /*1970*/  @P0 STL.64 [R1+0x40], R144 ;  /* 0x0000409001000387 */ /* 0x0087e80000100a00 */
[----:B------:R3:W-:Y:S04]  /*1980*/  @P0 STL.64 [R1+0x48], R146 ;  /* 0x0000489201000387 */ /* 0x0007e80000100a00 */
[----:B------:R3:W-:Y:S04]  /*1990*/  @P0 STL.64 [R1+0x30], R140 ;  /* 0x0000308c01000387 */ /* 0x0007e80000100a00 */
        /* <DEDUP_REMOVED lines=18> */
[----:B--2---:R3:W-:Y:S04]  /*1ac0*/  @P1 STL.64 [R1+0x10], R132 ;  /* 0x0000108401001387 */ /* 0x0047e80000100a00 */
[----:B------:R3:W-:Y:S04]  /*1ad0*/  @P1 STL.64 [R1+0x18], R134 ;  /* 0x0000188601001387 */ /* 0x0007e80000100a00 */
[----:B------:R3:W-:Y:S04]  /*1ae0*/  @P1 STL.64 [R1], R128 ;  /* 0x0000008001001387 */ /* 0x0007e80000100a00 */
[----:B------:R3:W-:Y:S01]  /*1af0*/  @P1 STL.64 [R1+0x8], R130 ;  /* 0x0000088201001387 */ /* 0x0007e20000100a00 */
[----:B------:R-:W-:Y:S05]  /*1b00*/  @!P0 BRA `(.L_x_23249) ;  /* 0x0000001c00a88947 */ /* 0x000fea0003800000 */
        /* <DEDUP_REMOVED lines=37> */
.L_x_23247:
        /* <DEDUP_REMOVED lines=50> */
[----:B------:R-:W-:-:S02]  /*2080*/  ISETP.GE.U32.AND P1, PT, R192, 0x60, PT ;  /* 0x00000060c000780c */ /* 0x000fc40003f26070 */
[----:B------:R-:W-:-:S05]  /*2090*/  LOP3.LUT R18, R18, 0xfffffeff, RZ, 0xc0, !PT ;  /* 0xfffffeff12127812 */ /* 0x000fca00078ec0ff */
        /* <DEDUP_REMOVED lines=17> */
[----:B---3--:R-:W-:Y:S01]  /*21b0*/  IMAD.MOV.U32 R156, RZ, RZ, R154 ;  /* 0x000000ffff9c7224 */ /* 0x008fe200078e009a */
[----:B----4-:R-:W-:Y:S02]  /*21c0*/  MOV R157, R153 ;  /* 0x00000099009d7202 */ /* 0x010fe40000000f00 */
[----:B------:R-:W5:Y:S01]  /*21d0*/  @P2 LD.E.128 R92, desc[UR6][R8.64+0x10] ;  /* 0x00001006085c2980 */ /* 0x000f62000c101d00 */
[----:B--2---:R-:W-:-:S02]  /*21e0*/  IMAD.MOV.U32 R158, RZ, RZ, R152 ;  /* 0x000000ffff9e7224 */ /* 0x004fc400078e0098 */
[----:B------:R-:W-:-:S06]  /*21f0*/  IMAD.MOV.U32 R159, RZ, RZ, R151 ;  /* 0x000000ffff9f7224 */ /* 0x000fcc00078e0097 */
[----:B------:R2:W3:Y:S01]  /*2200*/  @P2 LDG.E.128 R156, desc[UR6][R4.64+0x10] ;  /* 0x00001006049c2981 */ /* 0x0004e2000c1e1d00 */
[----:B------:R-:W-:Y:S01]  /*2210*/  MOV R154, R150 ;  /* 0x00000096009a7202 */ /* 0x000fe20000000f00 */
[----:B------:R-:W-:Y:S01]  /*2220*/  IMAD.MOV.U32 R153, RZ, RZ, R149 ;  /* 0x000000ffff997224 */ /* 0x000fe200078e0095 */
[----:B------:R-:W-:Y:S01]  /*2230*/  MOV R151, R147 ;  /* 0x0000009300977202 */ /* 0x000fe20000000f00 */
[----:B------:R-:W-:Y:S01]  /*2240*/  IMAD.MOV.U32 R152, RZ, RZ, R148 ;  /* 0x000000ffff987224 */ /* 0x000fe200078e0094 */
[----:B------:R-:W-:Y:S01]  /*2250*/  MOV R148, R144 ;  /* 0x0000009000947202 */ /* 0x000fe20000000f00 */
[----:B------:R-:W-:Y:S02]  /*2260*/  IMAD.MOV.U32 R150, RZ, RZ, R146 ;  /* 0x000000ffff967224 */ /* 0x000fe400078e0092 */
[----:B------:R-:W-:Y:S01]  /*2270*/  IMAD.MOV.U32 R149, RZ, RZ, R145 ;  /* 0x000000ffff957224 */ /* 0x000fe200078e0091 */
[----:B------:R-:W-:Y:S01]  /*2280*/  MOV R145, R141 ;  /* 0x0000008d00917202 */ /* 0x000fe20000000f00 */
[----:B------:R-:W-:Y:S01]  /*2290*/  IMAD.MOV.U32 R147, RZ, RZ, R143 ;  /* 0x000000ffff937224 */ /* 0x000fe200078e008f */
[----:B--2---:R-:W2:Y:S01]  /*22a0*/  LDC.64 R4, c[0x0][0x3d8] ;  /* 0x0000f600ff047b82 */ /* 0x004ea20000000a00 */
[----:B------:R-:W-:-:S02]  /*22b0*/  IMAD.MOV.U32 R146, RZ, RZ, R140 ;  /* 0x000000ffff927224 */ /* 0x000fc400078e008c */
[----:B------:R-:W-:Y:S01]  /*22c0*/  IMAD.MOV.U32 R143, RZ, RZ, R139 ;  /* 0x000000ffff8f7224 */ /* 0x000fe200078e008b */
[----:B------:R-:W-:Y:S01]  /*22d0*/  MOV R139, R135 ;  /* 0x00000087008b7202 */ /* 0x000fe20000000f00 */
[----:B------:R-:W-:Y:S01]  /*22e0*/  IMAD.MOV.U32 R144, RZ, RZ, R142 ;  /* 0x000000ffff907224 */ /* 0x000fe200078e008e */
[----:B------:R-:W-:Y:S01]  /*22f0*/  MOV R142, R138 ;  /* 0x0000008a008e7202 */ /* 0x000fe20000000f00 */
[----:B------:R-:W-:Y:S01]  /*2300*/  IMAD.MOV.U32 R141, RZ, RZ, R137 ;  /* 0x000000ffff8d7224 */ /* 0x000fe200078e0089 */
[----:B------:R-:W-:Y:S01]  /*2310*/  MOV R137, R12 ;  /* 0x0000000c00897202 */ /* 0x000fe20000000f00 */
[----:B------:R-:W-:Y:S01]  /*2320*/  IMAD.MOV.U32 R140, RZ, RZ, R136 ;  /* 0x000000ffff8c7224 */ /* 0x000fe200078e0088 */
[----:B------:R-:W4:Y:S01]  /*2330*/  LDL R138, [R1+0x28] ;  /* 0x00002800018a7983 */ /* 0x000f220000100800 */
[----:B------:R-:W-:Y:S02]  /*2340*/  IMAD.MOV.U32 R135, RZ, RZ, R16 ;  /* 0x000000ffff877224 */ /* 0x000fe400078e0010 */
[----:B------:R-:W-:Y:S01]  /*2350*/  IMAD.MOV.U32 R136, RZ, RZ, R15 ;  /* 0x000000ffff887224 */ /* 0x000fe200078e000f */
[----:B------:R-:W2:Y:S04]  /*2360*/  LDL R16, [R1+0x2c] ;  /* 0x00002c0001107983 */ /* 0x000ea80000100800 */
[----:B------:R-:W4:Y:S04]  /*2370*/  LDL R15, [R1+0x30] ;  /* 0x00003000010f7983 */ /* 0x000f280000100800 */
[----:B------:R-:W2:Y:S01]  /*2380*/  LDL R12, [R1+0x34] ;  /* 0x00003400010c7983 */ /* 0x000ea20000100800 */
[----:B------:R-:W-:Y:S01]  /*2390*/  IMAD.MOV.U32 R155, RZ, RZ, R147 ;  /* 0x000000ffff9b7224 */ /* 0x000fe200078e0093 */
[----:B------:R-:W-:-:S02]  /*23a0*/  MOV R147, R143 ;  /* 0x0000008f00937202 */ /* 0x000fc40000000f00 */
[----:B---3--:R3:W-:Y:S04]  /*23b0*/  @P2 STL.64 [R1+0x80], R156 ;  /* 0x0000809c01002387 */ /* 0x0087e80000100a00 */
[----:B------:R0:W-:Y:S04]  /*23c0*/  @P2 STL.64 [R1+0x88], R158 ;  /* 0x0000889e01002387 */ /* 0x0001e80000100a00 */
[----:B------:R-:W2:Y:S01]  /*23d0*/  LDL R143, [R1+0x3c] ;  /* 0x00003c00018f7983 */ /* 0x000ea20000100800 */
[----:B---3--:R-:W-:Y:S02]  /*23e0*/  IMAD.MOV.U32 R156, RZ, RZ, R154 ;  /* 0x000000ffff9c7224 */ /* 0x008fe400078e009a */
[----:B------:R-:W-:Y:S01]  /*23f0*/  IMAD.MOV.U32 R157, RZ, RZ, R153 ;  /* 0x000000ffff9d7224 */ /* 0x000fe200078e0099 */
[----:B------:R-:W-:Y:S01]  /*2400*/  MOV R153, R149 ;  /* 0x0000009500997202 */ /* 0x000fe20000000f00 */
[----:B------:R-:W-:Y:S01]  /*2410*/  IMAD.MOV.U32 R154, RZ, RZ, R148 ;  /* 0x000000ffff9a7224 */ /* 0x000fe200078e0094 */
[----:B0-----:R-:W-:Y:S01]  /*2420*/  MOV R158, R152 ;  /* 0x00000098009e7202 */ /* 0x001fe20000000f00 */
[----:B------:R-:W-:-:S02]  /*2430*/  IMAD.MOV.U32 R152, RZ, RZ, R150 ;  /* 0x000000ffff987224 */ /* 0x000fc400078e0096 */
[----:B------:R-:W-:-:S04]  /*2440*/  IMAD.MOV.U32 R159, RZ, RZ, R151 ;  /* 0x000000ffff9f7224 */ /* 0x000fc800078e0097 */
        /* <DEDUP_REMOVED lines=30> */
[C---:B------:R-:W-:Y:S01]  /*2630*/  @P1 IMAD.WIDE.U32 R108, R0.reuse, 0x20, R108 ;  /* 0x00000020006c1825 */ /* 0x040fe200078e006c */
[----:B------:R-:W-:Y:S02]  /*2640*/  @P1 IADD3 R0, PT, PT, R0, 0x20, RZ ;  /* 0x0000002000001810 */ /* 0x000fe40007ffe0ff */
[----:B------:R-:W5:Y:S04]  /*2650*/  @P1 LD.E.128 R36, desc[UR6][R2.64+0x10] ;  /* 0x0000100602241980 */ /* 0x000f68000c101d00 */
        /* <DEDUP_REMOVED lines=9> */
[----:B------:R3:W4:Y:S10]  /*26f0*/  @P0 LDG.E.128 R140, desc[UR6][R102.64] ;  /* 0x00000006668c0981 */ /* 0x000734000c1e1d00 */
[----:B------:R-:W1:Y:S08]  /*2700*/  @P2 LDC.64 R8, c[0x0][0x438] ;  /* 0x00010e00ff082b82 */ /* 0x000e700000000a00 */
[----:B0-----:R-:W0:Y:S08]  /*2710*/  @P2 LDC.64 R100, c[0x0][0x440] ;  /* 0x00011000ff642b82 */ /* 0x001e300000000a00 */
[----:B---3--:R-:W3:Y:S01]  /*2720*/  @P3 LDC.64 R102, c[0x0][0x440] ;  /* 0x00011000ff663b82 */ /* 0x008ee20000000a00 */
[----:B------:R-:W-:-:S04]  /*2730*/  @P2 IMAD.WIDE.U32 R6, R0, 0x20, R6 ;  /* 0x0000002000062825 */ /* 0x000fc800078e0006 */
[C---:B--2---:R-:W-:Y:S01]  /*2740*/  @P2 IMAD.WIDE.U32 R10, R0.reuse, 0x20, R10 ;  /* 0x00000020000a2825 */ /* 0x044fe200078e000a */
[----:B------:R2:W5:Y:S03]  /*2750*/  @P2 LDG.E.128 R232, desc[UR6][R6.64] ;  /* 0x0000000606e82981 */ /* 0x000566000c1e1d00 */
[C---:B-1----:R-:W-:Y:S01]  /*2760*/  @P2 IMAD.WIDE.U32 R8, R0.reuse, 0x20, R8 ;  /* 0x0000002000082825 */ /* 0x042fe200078e0008 */
        /* <DEDUP_REMOVED lines=12> */
[----:B---3--:R-:W-:-:S03]  /*2830*/  @P3 IMAD.WIDE.U32 R102, R0, 0x20, R102 ;  /* 0x0000002000663825 */ /* 0x008fc600078e0066 */
        /* <DEDUP_REMOVED lines=8> */
[----:B----4-:R2:W-:Y:S04]  /*28c0*/  @P0 STL.64 [R1+0x50], R148 ;  /* 0x0000509401000387 */ /* 0x0105e80000100a00 */
[----:B------:R2:W-:Y:S04]  /*28d0*/  @P0 STL.64 [R1+0x58], R150 ;  /* 0x0000589601000387 */ /* 0x0005e80000100a00 */
[----:B------:R2:W-:Y:S04]  /*28e0*/  @P0 STL.64 [R1+0x40], R144 ;  /* 0x0000409001000387 */ /* 0x0005e80000100a00 */
[----:B------:R2:W-:Y:S01]  /*28f0*/  @P0 STL.64 [R1+0x48], R146 ;  /* 0x0000489201000387 */ /* 0x0005e20000100a00 */
[----:B------:R-:W-:-:S03]  /*2900*/  @P3 VIADD R0, R0, 0x20 ;  /* 0x0000002000003836 */ /* 0x000fc60000000000 */
[----:B------:R2:W-:Y:S04]  /*2910*/  @P0 STL.64 [R1+0x30], R140 ;  /* 0x0000308c01000387 */ /* 0x0005e80000100a00 */
        /* <DEDUP_REMOVED lines=26> */
.L_x_23250:
        /* <DEDUP_REMOVED lines=92> */
[----:B------:R-:W3:Y:S04]  /*3080*/  LDL R16, [R1+0x3c] ;  /* 0x00003c0001107983 */ /* 0x000ee80000100800 */
[----:B------:R-:W3:Y:S01]  /*3090*/  LDL R12, [R1+0x14] ;  /* 0x00001400010c7983 */ /* 0x000ee20000100800 */
[----:B------:R-:W-:Y:S01]  /*30a0*/  MOV R155, R147 ;  /* 0x00000093009b7202 */ /* 0x000fe20000000f00 */
[----:B------:R-:W-:Y:S01]  /*30b0*/  IMAD.MOV.U32 R147, RZ, RZ, R139 ;  /* 0x000000ffff937224 */ /* 0x000fe200078e008b */
[----:B------:R-:W-:Y:S01]  /*30c0*/  MOV R139, R135 ;  /* 0x00000087008b7202 */ /* 0x000fe20000000f00 */
[----:B----4-:R4:W-:Y:S04]  /*30d0*/  @P3 STL.64 [R1+0x80], R156 ;  /* 0x0000809c01003387 */ /* 0x0109e80000100a00 */
[----:B------:R1:W-:Y:S04]  /*30e0*/  @P3 STL.64 [R1+0x88], R158 ;  /* 0x0000889e01003387 */ /* 0x0003e80000100a00 */
[----:B------:R-:W3:Y:S01]  /*30f0*/  LDL R135, [R1+0x1c] ;  /* 0x00001c0001877983 */ /* 0x000ee20000100800 */
[----:B----4-:R-:W-:Y:S01]  /*3100*/  IMAD.MOV.U32 R156, RZ, RZ, R154 ;  /* 0x000000ffff9c7224 */ /* 0x010fe200078e009a */
[----:B------:R-:W-:Y:S01]  /*3110*/  MOV R157, R153 ;  /* 0x00000099009d7202 */ /* 0x000fe20000000f00 */
[----:B------:R-:W-:-:S02]  /*3120*/  IMAD.MOV.U32 R153, RZ, RZ, R149 ;  /* 0x000000ffff997224 */ /* 0x000fc400078e0095 */
[----:B-1----:R-:W-:Y:S01]  /*3130*/  IMAD.MOV.U32 R158, RZ, RZ, R152 ;  /* 0x000000ffff9e7224 */ /* 0x002fe200078e0098 */
[----:B------:R-:W-:Y:S01]  /*3140*/  MOV R152, R150 ;  /* 0x0000009600987202 */ /* 0x000fe20000000f00 */
[----:B------:R-:W-:Y:S02]  /*3150*/  IMAD.MOV.U32 R154, RZ, RZ, R148 ;  /* 0x000000ffff9a7224 */ /* 0x000fe400078e0094 */
[----:B------:R-:W-:-:S04]  /*3160*/  IMAD.MOV.U32 R159, RZ, RZ, R151 ;  /* 0x000000ffff9f7224 */ /* 0x000fc800078e0097 */
[----:B------:R-:W4:Y:S04]  /*3170*/  @P3 LDG.E.128 R152, desc[UR6][R6.64+0x10] ;  /* 0x0000100606983981 */ /* 0x000f28000c1e1d00 */
[----:B------:R-:W4:Y:S01]  /*3180*/  @P3 LDG.E.128 R156, desc[UR6][R6.64] ;  /* 0x00000006069c3981 */ /* 0x000f22000c1e1d00 */
[----:B------:R-:W-:Y:S02]  /*3190*/  IMAD.MOV.U32 R148, RZ, RZ, R146 ;  /* 0x000000ffff947224 */ /* 0x000fe400078e0092 */
[----:B------:R-:W-:Y:S02]  /*31a0*/  IMAD.MOV.U32 R146, RZ, RZ, R140 ;  /* 0x000000ffff927224 */ /* 0x000fe400078e008c */
[----:B------:R-:W-:Y:S02]  /*31b0*/  IMAD.MOV.U32 R140, RZ, RZ, R134 ;  /* 0x000000ffff8c7224 */ /* 0x000fe400078e0086 */
[----:B------:R-:W4:Y:S01]  /*31c0*/  LDL R134, [R1+0x18] ;  /* 0x0000180001867983 */ /* 0x000f220000100800 */
[----:B------:R-:W-:Y:S01]  /*31d0*/  IMAD.MOV.U32 R149, RZ, RZ, R145 ;  /* 0x000000ffff957224 */ /* 0x000fe200078e0091 */
[----:B------:R-:W-:Y:S01]  /*31e0*/  MOV R150, R144 ;  /* 0x0000009000967202 */ /* 0x000fe20000000f00 */
[----:B------:R-:W-:Y:S01]  /*31f0*/  IMAD.MOV.U32 R151, RZ, RZ, R143 ;  /* 0x000000ffff977224 */ /* 0x000fe200078e008f */
[----:B------:R-:W-:Y:S01]  /*3200*/  MOV R145, R141 ;  /* 0x0000008d00917202 */ /* 0x000fe20000000f00 */
[----:B------:R-:W-:-:S04]  /*3210*/  @P0 IMAD.WIDE.U32 R8, R0, 0x20, R8 ;  /* 0x0000002000080825 */ /* 0x000fc800078e0008 */
[----:B------:R-:W-:Y:S01]  /*3220*/  IMAD.MOV.U32 R144, RZ, RZ, R142 ;  /* 0x000000ffff907224 */ /* 0x000fe200078e008e */
[----:B--2---:R-:W-:Y:S01]  /*3230*/  MOV R142, R132 ;  /* 0x00000084008e7202 */ /* 0x004fe20000000f00 */
[C---:B------:R-:W-:Y:S01]  /*3240*/  @P0 IMAD.WIDE.U32 R10, R0.reuse, 0x20, R10 ;  /* 0x00000020000a0825 */ /* 0x040fe200078e000a */
[----:B------:R-:W2:Y:S03]  /*3250*/  @P0 LDG.E.128 R148, desc[UR6][R8.64] ;  /* 0x0000000608940981 */ /* 0x000ea6000c1e1d00 */
[----:B------:R-:W-:Y:S01]  /*3260*/  @P0 IMAD.WIDE.U32 R60, R0, 0x20, R60 ;  /* 0x00000020003c0825 */ /* 0x000fe200078e003c */
[----:B------:R-:W2:Y:S03]  /*3270*/  @P0 LDG.E.128 R144, desc[UR6][R8.64+0x10] ;  /* 0x0000100608900981 */ /* 0x000ea6000c1e1d00 */
[----:B------:R-:W-:Y:S01]  /*3280*/  IMAD.MOV.U32 R141, RZ, RZ, R133 ;  /* 0x000000ffff8d7224 */ /* 0x000fe200078e0085 */
[----:B------:R-:W5:Y:S01]  /*3290*/  @P0 LD.E.128 R48, desc[UR6][R10.64] ;  /* 0x000000060a300980 */ /* 0x000f62000c101d00 */
[----:B---3--:R-:W-:-:S02]  /*32a0*/  IMAD.MOV.U32 R143, RZ, RZ, R16 ;  /* 0x000000ffff8f7224 */ /* 0x008fc400078e0010 */
[----:B------:R-:W-:Y:S01]  /*32b0*/  @P0 VIADD R0, R0, 0x20 ;  /* 0x0000002000000836 */ /* 0x000fe20000000000 */
[----:B------:R-:W-:Y:S01]  /*32c0*/  MOV R133, R12 ;  /* 0x0000000c00857202 */ /* 0x000fe20000000f00 */
[----:B------:R-:W-:Y:S01]  /*32d0*/  IMAD.MOV.U32 R132, RZ, RZ, R15 ;  /* 0x000000ffff847224 */ /* 0x000fe200078e000f */
[----:B------:R-:W3:Y:S01]  /*32e0*/  @P0 LDG.E.128 R136, desc[UR6][R60.64+0x10] ;  /* 0x000010063c880981 */ /* 0x000ee2000c1e1d00 */
[----:B------:R-:W-:-:S03]  /*32f0*/  @P1 IMAD.WIDE.U32 R62, R0, 0x20, R62 ;  /* 0x00000020003e1825 */ /* 0x000fc600078e003e */
[----:B------:R1:W3:Y:S04]  /*3300*/  @P0 LDG.E.128 R140, desc[UR6][R60.64] ;  /* 0x000000063c8c0981 */ /* 0x0002e8000c1e1d00 */
[----:B------:R-:W3:Y:S01]  /*3310*/  @P1 LDG.E.128 R128, desc[UR6][R62.64+0x10] ;  /* 0x000010063e801981 */ /* 0x000ee2000c1e1d00 */
[----:B0-----:R-:W-:-:S03]  /*3320*/  @P1 IMAD.WIDE.U32 R64, R0, 0x20, R64 ;  /* 0x0000002000401825 */ /* 0x001fc600078e0040 */
[----:B------:R-:W5:Y:S01]  /*3330*/  @P0 LD.E.128 R44, desc[UR6][R10.64+0x10] ;  /* 0x000010060a2c0980 */ /* 0x000f62000c101d00 */
[----:B------:R-:W-:-:S03]  /*3340*/  @P1 IMAD.WIDE.U32 R66, R0, 0x20, R66 ;  /* 0x0000002000421825 */ /* 0x000fc600078e0042 */
[----:B----4-:R0:W-:Y:S04]  /*3350*/  @P3 STL.64 [R1+0x60], R152 ;  /* 0x0000609801003387 */ /* 0x0101e80000100a00 */
[----:B------:R0:W-:Y:S04]  /*3360*/  @P3 STL.64 [R1+0x68], R154 ;  /* 0x0000689a01003387 */ /* 0x0001e80000100a00 */
[----:B------:R0:W-:Y:S04]  /*3370*/  @P3 STL.64 [R1+0x70], R156 ;  /* 0x0000709c01003387 */ /* 0x0001e80000100a00 */
[----:B------:R0:W-:Y:S01]  /*3380*/  @P3 STL.64 [R1+0x78], R158 ;  /* 0x0000789e01003387 */ /* 0x0001e20000100a00 */
[----:B------:R-:W-:-:S03]  /*3390*/  ISETP.GE.U32.AND P3, PT, R192, 0xa0, PT ;  /* 0x000000a0c000780c */ /* 0x000fc60003f66070 */
[----:B------:R4:W4:Y:S01]  /*33a0*/  @P1 LDG.E.128 R132, desc[UR6][R62.64] ;  /* 0x000000063e841981 */ /* 0x000922000c1e1d00 */
[----:B------:R-:W-:Y:S01]  /*33b0*/  @P1 VIADD R0, R0, 0x20 ;  /* 0x0000002000001836 */ /* 0x000fe20000000000 */
[----:B-1----:R-:W-:Y:S02]  /*33c0*/  CS2R R60, SRZ ;  /* 0x00000000003c7805 */ /* 0x002fe4000001ff00 */
[----:B------:R-:W-:Y:S01]  /*33d0*/  CS2R R74, SRZ ;  /* 0x00000000004a7805 */ /* 0x000fe2000001ff00 */
[----:B------:R-:W5:Y:S01]  /*33e0*/  @P1 LD.E.128 R40, desc[UR6][R64.64] ;  /* 0x0000000640281980 */ /* 0x000f62000c101d00 */
[----:B------:R-:W-:Y:S02]  /*33f0*/  CS2R R78, SRZ ;  /* 0x00000000004e7805 */ /* 0x000fe4000001ff00 */
[----:B------:R-:W-:Y:S02]  /*3400*/  CS2R R76, SRZ ;  /* 0x00000000004c7805 */ /* 0x000fe4000001ff00 */
[----:B------:R-:W-:Y:S01]  /*3410*/  CS2R R82, SRZ ;  /* 0x0000000000527805 */ /* 0x000fe2000001ff00 */
[----:B------:R1:W5:Y:S01]  /*3420*/  @P1 LD.E.128 R36, desc[UR6][R64.64+0x10] ;  /* 0x0000100640241980 */ /* 0x000362000c101d00 */
[----:B------:R-:W0:Y:S01]  /*3430*/  @P3 LDC.64 R6, c[0x0][0x438] ;  /* 0x00010e00ff063b82 */ /* 0x000e220000000a00 */
[----:B------:R-:W-:-:S02]  /*3440*/  @P2 IMAD.WIDE.U32 R2, R0, 0x20, R2 ;  /* 0x0000002000022825 */ /* 0x000fc400078e0002 */
[----:B------:R-:W5:Y:S02]  /*3450*/  @P1 LDG.E.128 R240, desc[UR6][R66.64] ;  /* 0x0000000642f01981 */ /* 0x000f64000c1e1d00 */
[C---:B------:R-:W-:Y:S02]  /*3460*/  @P2 IMAD.WIDE.U32 R68, R0.reuse, 0x20, R68 ;  /* 0x0000002000442825 */ /* 0x040fe400078e0044 */
[----:B------:R-:W5:Y:S02]  /*3470*/  @P2 LDG.E.128 R232, desc[UR6][R2.64] ;  /* 0x0000000602e82981 */ /* 0x000f64000c1e1d00 */
[C---:B------:R-:W-:Y:S01]  /*3480*/  @P2 IMAD.WIDE.U32 R70, R0.reuse, 0x20, R70 ;  /* 0x0000002000462825 */ /* 0x040fe200078e0046 */
[----:B------:R-:W-:Y:S01]  /*3490*/  @P2 IADD3 R0, PT, PT, R0, 0x20, RZ ;  /* 0x0000002000002810 */ /* 0x000fe20007ffe0ff */
[----:B------:R-:W5:Y:S04]  /*34a0*/  @P2 LDG.E.128 R224, desc[UR6][R2.64+0x10] ;  /* 0x0000100602e02981 */ /* 0x000f68000c1e1d00 */
[C---:B------:R-:W-:Y:S01]  /*34b0*/  @P3 IMAD.WIDE.U32 R4, R0.reuse, 0x20, R4 ;  /* 0x0000002000043825 */ /* 0x040fe200078e0004 */
[----:B--2---:R2:W-:Y:S04]  /*34c0*/  @P0 STL.64 [R1+0x50], R148 ;  /* 0x0000509401000387 */ /* 0x0045e80000100a00 */
[----:B------:R-:W5:Y:S01]  /*34d0*/  @P3 LDG.E.128 R212, desc[UR6][R4.64] ;  /* 0x0000000604d43981 */ /* 0x000f62000c1e1d00 */
[----:B0-----:R-:W-:-:S03]  /*34e0*/  @P3 IMAD.WIDE.U32 R6, R0, 0x20, R6 ;  /* 0x0000002000063825 */ /* 0x001fc600078e0006 */
[----:B------:R-:W5:Y:S04]  /*34f0*/  @P3 LDG.E.128 R208, desc[UR6][R4.64+0x10] ;  /* 0x0000100604d03981 */ /* 0x000f68000c1e1d00 */
[----:B------:R-:W5:Y:S04]  /*3500*/  @P3 LD.E.128 R24, desc[UR6][R6.64] ;  /* 0x0000000606183980 */ /* 0x000f68000c101d00 */
[----:B------:R-:W5:Y:S04]  /*3510*/  @P3 LD.E.128 R20, desc[UR6][R6.64+0x10] ;  /* 0x0000100606143980 */ /* 0x000f68000c101d00 */
[----:B------:R2:W-:Y:S04]  /*3520*/  @P0 STL.64 [R1+0x58], R150 ;  /* 0x0000589601000387 */ /* 0x0005e80000100a00 */
[----:B------:R2:W-:Y:S04]  /*3530*/  @P0 STL.64 [R1+0x40], R144 ;  /* 0x0000409001000387 */ /* 0x0005e80000100a00 */
[----:B------:R2:W-:Y:S04]  /*3540*/  @P0 STL.64 [R1+0x48], R146 ;  /* 0x0000489201000387 */ /* 0x0005e80000100a00 */
[----:B---3--:R2:W-:Y:S04]  /*3550*/  @P0 STL.64 [R1+0x20], R136 ;  /* 0x0000208801000387 */ /* 0x0085e80000100a00 */
[----:B------:R2:W-:Y:S04]  /*3560*/  @P0 STL.64 [R1+0x30], R140 ;  /* 0x0000308c01000387 */ /* 0x0005e80000100a00 */
[----:B------:R2:W-:Y:S04]  /*3570*/  @P0 STL.64 [R1+0x38], R142 ;  /* 0x0000388e01000387 */ /* 0x0005e80000100a00 */
[----:B------:R2:W-:Y:S01]  /*3580*/  @P0 STL.64 [R1+0x28], R138 ;  /* 0x0000288a01000387 */ /* 0x0005e20000100a00 */
[----:B------:R-:W-:Y:S01]  /*3590*/  ISETP.GE.U32.AND P0, PT, R192, 0xc0, PT ;  /* 0x000000c0c000780c */ /* 0x000fe20003f06070 */
[----:B------:R-:W-:Y:S01]  /*35a0*/  @P3 IMAD.WIDE.U32 R72, R0, 0x20, R72 ;  /* 0x0000002000483825 */ /* 0x000fe200078e0048 */
[----:B----4-:R-:W-:Y:S01]  /*35b0*/  CS2R R62, SRZ ;  /* 0x00000000003e7805 */ /* 0x010fe2000001ff00 */
[----:B------:R0:W5:Y:S01]  /*35c0*/  @P1 LDG.E.128 R236, desc[UR6][R66.64+0x10] ;  /* 0x0000100642ec1981 */ /* 0x000162000c1e1d00 */
[----:B-1----:R-:W-:-:S02]  /*35d0*/  CS2R R64, SRZ ;  /* 0x0000000000407805 */ /* 0x002fc4000001ff00 */
[----:B------:R-:W-:Y:S02]  /*35e0*/  CS2R R80, SRZ ;  /* 0x0000000000507805 */ /* 0x000fe4000001ff00 */
[----:B------:R-:W-:Y:S01]  /*35f0*/  CS2R R86, SRZ ;  /* 0x0000000000567805 */ /* 0x000fe2000001ff00 */
[----:B------:R-:W5:Y:S01]  /*3600*/  @P2 LD.E.128 R32, desc[UR6][R68.64] ;  /* 0x0000000644202980 */ /* 0x000f62000c101d00 */
[----:B------:R-:W-:Y:S02]  /*3610*/  CS2R R84, SRZ ;  /* 0x0000000000547805 */ /* 0x000fe4000001ff00 */
[----:B------:R-:W-:Y:S02]  /*3620*/  CS2R R90, SRZ ;  /* 0x00000000005a7805 */ /* 0x000fe4000001ff00 */
[----:B------:R-:W-:Y:S01]  /*3630*/  CS2R R88, SRZ ;  /* 0x0000000000587805 */ /* 0x000fe2000001ff00 */
[----:B------:R1:W5:Y:S01]  /*3640*/  @P2 LD.E.128 R28, desc[UR6][R68.64+0x10] ;  /* 0x00001006441c2980 */ /* 0x000362000c101d00 */
[----:B------:R-:W-:-:S02]  /*3650*/  CS2R R94, SRZ ;  /* 0x00000000005e7805 */ /* 0x000fc4000001ff00 */
[----:B0-----:R-:W-:Y:S02]  /*3660*/  CS2R R66, SRZ ;  /* 0x0000000000427805 */ /* 0x001fe4000001ff00 */
[----:B------:R-:W-:Y:S01]  /*3670*/  CS2R R92, SRZ ;  /* 0x00000000005c7805 */ /* 0x000fe2000001ff00 */
[----:B------:R-:W5:Y:S01]  /*3680*/  @P2 LDG.E.128 R220, desc[UR6][R70.64] ;  /* 0x0000000646dc2981 */ /* 0x000f62000c1e1d00 */
[----:B------:R-:W-:Y:S02]  /*3690*/  CS2R R98, SRZ ;  /* 0x0000000000627805 */ /* 0x000fe4000001ff00 */
[----:B------:R-:W-:Y:S01]  /*36a0*/  CS2R R96, SRZ ;  /* 0x0000000000607805 */ /* 0x000fe2000001ff00 */
[----:B------:R-:W-:Y:S01]  /*36b0*/  @P3 VIADD R0, R0, 0x20 ;  /* 0x0000002000003836 */ /* 0x000fe20000000000 */
[----:B------:R0:W5:Y:S01]  /*36c0*/  @P2 LDG.E.128 R216, desc[UR6][R70.64+0x10] ;  /* 0x0000100646d82981 */ /* 0x000162000c1e1d00 */
[----:B-1----:R-:W-:-:S03]  /*36d0*/  CS2R R68, SRZ ;  /* 0x0000000000447805 */ /* 0x002fc6000001ff00 */
[----:B------:R-:W5:Y:S04]  /*36e0*/  @P3 LDG.E.128 R204, desc[UR6][R72.64] ;  /* 0x0000000648cc3981 */ /* 0x000f68000c1e1d00 */
[----:B------:R1:W5:Y:S01]  /*36f0*/  @P3 LDG.E.128 R200, desc[UR6][R72.64+0x10] ;  /* 0x0000100648c83981 */ /* 0x000362000c1e1d00 */
[----:B0-----:R-:W-:Y:S02]  /*3700*/  CS2R R70, SRZ ;  /* 0x0000000000467805 */ /* 0x001fe4000001ff00 */
        /* <DEDUP_REMOVED lines=10> */
[----:B------:R0:W5:Y:S01]  /*37b0*/  LDG.E.128 R100, desc[UR6][R6.64] ;  /* 0x0000000606647981 */ /* 0x000162000c1e1d00 */
[----:B-1----:R-:W-:-:S03]  /*37c0*/  IMAD.WIDE.U32 R2, R0, 0x20, R2 ;  /* 0x0000002000027825 */ /* 0x002fc600078e0002 */
        /* <DEDUP_REMOVED lines=30> */
.L_x_23249:
[----:B------:R-:W-:Y:S05]  /*39b0*/  BSYNC.RECONVERGENT B0 ;  /* 0x0000000000007941 */ /* 0x000fea0003800200 */
.L_x_23246:
[----:B------:R-:W1:Y:S02]  /*39c0*/  LDCU UR8, c[0x0][0x384] ;  /* 0x00007080ff0877ac */ /* 0x000e640008000800 */
[----:B-1----:R-:W-:-:S13]  /*39d0*/  ISETP.GE.AND P0, PT, R195, UR8, PT ;  /* 0x00000008c3007c0c */ /* 0x002fda000bf06270 */
[----:B------:R-:W-:Y:S05]  /*39e0*/  @P0 EXIT ;  /* 0x000000000000094d */ /* 0x000fea0003800000 */
[----:B------:R-:W1:Y:S01]  /*39f0*/  LDC R0, c[0x0][0x360] ;  /* 0x0000d800ff007b82 */ /* 0x000e620000000800 */
        /* <DEDUP_REMOVED lines=17> */
[----:B-1----:R-:W-:Y:S01]  /*3b10*/  IMAD R17, R0, UR9, R17 ;  /* 0x0000000900117c24 */ /* 0x002fe2000f8e0211 */
        /* <DEDUP_REMOVED lines=34> */
[----:B------:R-:W1:Y:S01]  /*3d40*/  LDCU UR12, c[0x0][0x408] ;  /* 0x00008100ff0c77ac */ /* 0x000e620008000800 */
        /* <DEDUP_REMOVED lines=34> */
.L_x_24013:
        /* <DEDUP_REMOVED lines=9> */
[----:B--23--:R-:W0:Y:S01]  /*4000*/  LDC.64 R142, c[0x0][0x390] ;  /* 0x0000e400ff8e7b82 */ /* 0x00ce220000000a00 */
        /* <DEDUP_REMOVED lines=31> */
.L_x_23256:
        /* <DEDUP_REMOVED lines=12> */
.L_x_23258:
[----:B------:R-:W-:Y:S05]  /*42c0*/  BSYNC.RECONVERGENT B2 ;  /* 0x0000000000027941 */ /* 0x000fea0003800200 */
.L_x_23257:
        /* <DEDUP_REMOVED lines=62> */
.L_x_23255:
[----:B------:R-:W-:Y:S05]  /*46b0*/  BSYNC.RECONVERGENT B1 ;  /* 0x0000000000017941 */ /* 0x000fea0003800200 */
.L_x_23254:
[----:B------:R-:W0:Y:S01]  /*46c0*/  LDC R194, c[0x0][0x404] ;  /* 0x00010100ffc27b82 */ /* 0x000e220000000800 */
[----:B------:R-:W-:Y:S01]  /*46d0*/  HFMA2 R193, -RZ, RZ, 0.1171875, 0 ;  /* 0x2f800000ffc17431 */ /* 0x000fe200000001ff */
[----:B------:R-:W-:Y:S01]  /*46e0*/  I2FP.F32.U32 R10, R141 ;  /* 0x0000008d000a7245 */ /* 0x000fe20000201000 */
[----:B------:R-:W-:Y:S01]  /*46f0*/  BSSY.RECONVERGENT B1, `(.L_x_23259) ;  /* 0x000005d000017945 */ /* 0x000fe20003800200 */
[----:B------:R-:W-:Y:S01]  /*4700*/  ISETP.NE.AND P2, PT, R140, 0x1, PT ;  /* 0x000000018c00780c */ /* 0x000fe20003f45270 */
[----:B------:R-:W-:Y:S01]  /*4710*/  IMAD.MOV.U32 R14, RZ, RZ, 0x2 ;  /* 0x00000002ff0e7424 */ /* 0x000fe200078e00ff */
[----:B------:R-:W-:Y:S01]  /*4720*/  LOP3.LUT R18, R18, 0xffffffef, RZ, 0xc0, !PT ;  /* 0xffffffef12127812 */ /* 0x000fe200078ec0ff */
[----:B------:R-:W-:Y:S02]  /*4730*/  IMAD.MOV.U32 R142, RZ, RZ, R12 ;  /* 0x000000ffff8e7224 */ /* 0x000fe400078e000c */
[----:B------:R-:W-:-:S05]  /*4740*/  FFMA.FTZ R10, R10, R193, 1.1641532182693481445e-10 ;  /* 0x2f0000000a0a7423 */ /* 0x000fca00000100c1 */
[----:B0-----:R-:W-:Y:S01]  /*4750*/  FSETP.LE.FTZ.AND P3, PT, R10, R194, PT ;  /* 0x000000c20a00720b */ /* 0x001fe20003f73000 */
[----:B-----5:R-:W-:-:S12]  /*4760*/  HADD2.F32 R10, -RZ, R144.H0_H0 ;  /* 0x20000090ff0a7230 */ /* 0x020fd80000004100 */
        /* <DEDUP_REMOVED lines=10> */
.L_x_23261:
        /* <DEDUP_REMOVED lines=12> */
.L_x_23263:
[----:B------:R-:W-:Y:S05]  /*48d0*/  BSYNC.RECONVERGENT B2 ;  /* 0x0000000000027941 */ /* 0x000fea0003800200 */
.L_x_23262:
        /* <DEDUP_REMOVED lines=62> */
.L_x_23260:
[----:B------:R-:W-:Y:S05]  /*4cc0*/  BSYNC.RECONVERGENT B1 ;  /* 0x0000000000017941 */ /* 0x000fea0003800200 */
.L_x_23259:
        /* <DEDUP_REMOVED lines=8> */
[----:B------:R-:W-:-:S12]  /*4d50*/  HADD2.F32 R140, -RZ, R144.H1_H1 ;  /* 0x30000090ff8c7230 */ /* 0x000fd80000004100 */
        /* <DEDUP_REMOVED lines=10> */
.L_x_23266:
        /* <DEDUP_REMOVED lines=12> */
.L_x_23268:
[----:B------:R-:W-:Y:S05]  /*4ec0*/  BSYNC.RECONVERGENT B2 ;  /* 0x0000000000027941 */ /* 0x000fea0003800200 */
.L_x_23267:
        /* <DEDUP_REMOVED lines=62> */
.L_x_23265:
[----:B------:R-:W-:Y:S05]  /*52b0*/  BSYNC.RECONVERGENT B1 ;  /* 0x0000000000017941 */ /* 0x000fea0003800200 */
.L_x_23264:
[----:B------:R-:W-:Y:S01]  /*52c0*/  I2FP.F32.U32 R14, R141 ;  /* 0x0000008d000e7245 */ /* 0x000fe20000201000 */
[----:B------:R-:W-:Y:S01]  /*52d0*/  BSSY.RECONVERGENT B1, `(.L_x_23269) ;  /* 0x000005d000017945 */ /* 0x000fe20003800200 */
[----:B------:R-:W-:Y:S01]  /*52e0*/  ISETP.NE.AND P2, PT, R142, 0x1, PT ;  /* 0x000000018e00780c */ /* 0x000fe20003f45270 */
[----:B------:R-:W-:Y:S01]  /*52f0*/  HADD2.F32 R141, -RZ, R145.H0_H0 ;  /* 0x20000091ff8d7230 */ /* 0x000fe20000004100 */
        /* <DEDUP_REMOVED lines=15> */
.L_x_23271:
        /* <DEDUP_REMOVED lines=12> */
.L_x_23273:
[----:B------:R-:W-:Y:S05]  /*54b0*/  BSYNC.RECONVERGENT B2 ;  /* 0x0000000000027941 */ /* 0x000fea0003800200 */
.L_x_23272:
        /* <DEDUP_REMOVED lines=62> */
.L_x_23270:
[----:B------:R-:W-:Y:S05]  /*58a0*/  BSYNC.RECONVERGENT B1 ;  /* 0x0000000000017941 */ /* 0x000fea0003800200 */
.L_x_23269:
[----:B------:R-:W-:Y:S01]  /*58b0*/  I2FP.F32.U32 R142, R144 ;  /* 0x00000090008e7245 */ /* 0x000fe20000201000 */
[----:B------:R-:W-:Y:S01]  /*58c0*/  BSSY.RECONVERGENT B1, `(.L_x_23274) ;  /* 0x000005d000017945 */ /* 0x000fe20003800200 */
[----:B------:R-:W-:Y:S01]  /*58d0*/  LOP3.LUT R18, R18, 0xfffffffd, RZ, 0xc0, !PT ;  /* 0xfffffffd12127812 */ /* 0x000fe200078ec0ff */
[----:B------:R-:W-:Y:S02]  /*58e0*/  IMAD.MOV.U32 R144, RZ, RZ, 0x2 ;  /* 0x00000002ff907424 */ /* 0x000fe400078e00ff */
[----:B------:R-:W-:Y:S01]  /*58f0*/  FFMA.FTZ R142, R142, R193, 1.1641532182693481445e-10 ;  /* 0x2f0000008e8e7423 */ /* 0x000fe200000100c1 */
[----:B------:R-:W-:-:S04]  /*5900*/  IMAD.MOV.U32 R143, RZ, RZ, R12 ;  /* 0x000000ffff8f7224 */ /* 0x000fc800078e000c */
[----:B------:R-:W-:Y:S01]  /*5910*/  FSETP.LE.FTZ.AND P2, PT, R142, R194, PT ;  /* 0x000000c28e00720b */ /* 0x000fe20003f53000 */
[----:B------:R-:W-:-:S12]  /*5920*/  HADD2.F32 R142, -RZ, R145.H1_H1 ;  /* 0x30000091ff8e7230 */ /* 0x000fd80000004100 */
        /* <DEDUP_REMOVED lines=11> */
.L_x_23276:
        /* <DEDUP_REMOVED lines=12> */
.L_x_23278:
[----:B------:R-:W-:Y:S05]  /*5aa0*/  BSYNC.RECONVERGENT B2 ;  /* 0x0000000000027941 */ /* 0x000fea0003800200 */
.L_x_23277:
        /* <DEDUP_REMOVED lines=62> */
.L_x_23275:
[----:B------:R-:W-:Y:S05]  /*5e90*/  BSYNC.RECONVERGENT B1 ;  /* 0x0000000000017941 */ /* 0x000fea0003800200 */
.L_x_23274:
[----:B------:R-:W-:Y:S01]  /*5ea0*/  ISETP.NE.AND P3, PT, R144, 0x1, PT ;  /* 0x000000019000780c */ /* 0x000fe20003f65270 */
[----:B------:R-:W-:Y:S01]  /*5eb0*/  BSSY.RECONVERGENT B1, `(.L_x_23279) ;  /* 0x000005b000017945 */ /* 0x000fe20003800200 */
[----:B------:R-:W-:Y:S01]  /*5ec0*/  I2FP.F32.U32 R14, R143 ;  /* 0x0000008f000e7245 */ /* 0x000fe20000201000 */
[----:B------:R-:W-:Y:S02]  /*5ed0*/  HADD2.F32 R143, -RZ, R146.H0_H0 ;  /* 0x20000092ff8f7230 */ /* 0x000fe40000004100 */
        /* <DEDUP_REMOVED lines=13> */
.L_x_23281:
        /* <DEDUP_REMOVED lines=12> */
.L_x_23283:
[----:B------:R-:W-:Y:S05]  /*6070*/  BSYNC.RECONVERGENT B2 ;  /* 0x0000000000027941 */ /* 0x000fea0003800200 */
.L_x_23282:
        /* <DEDUP_REMOVED lines=62> */
.L_x_23280:
[----:B------:R-:W-:Y:S05]  /*6460*/  BSYNC.RECONVERGENT B1 ;  /* 0x0000000000017941 */ /* 0x000fea0003800200 */
.L_x_23279:
        /* <DEDUP_REMOVED lines=17> */
.L_x_23286:
        /* <DEDUP_REMOVED lines=12> */
.L_x_23288:
[----:B------:R-:W-:Y:S05]  /*6640*/  BSYNC.RECONVERGENT B2 ;  /* 0x0000000000027941 */ /* 0x000fea0003800200 */
.L_x_23287:
        /* <DEDUP_REMOVED lines=62> */
.L_x_23285:
[----:B------:R-:W-:Y:S05]  /*6a30*/  BSYNC.RECONVERGENT B1 ;  /* 0x0000000000017941 */ /* 0x000fea0003800200 */
.L_x_23284:
[----:B------:R-:W-:Y:S01]  /*6a40*/  ISETP.NE.AND P5, PT, R190, 0x1, PT ;  /* 0x00000001be00780c */ /* 0x000fe20003fa5270 */
[----:B------:R-:W-:Y:S01]  /*6a50*/  BSSY.RECONVERGENT B1, `(.L_x_23289) ;  /* 0x000005b000017945 */ /* 0x000fe20003800200 */
[----:B------:R-:W-:Y:S01]  /*6a60*/  I2FP.F32.U32 R14, R189 ;  /* 0x000000bd000e7245 */ /* 0x000fe20000201000 */
[----:B------:R-:W-:Y:S02]  /*6a70*/  HADD2.F32 R144, -RZ, R147.H0_H0 ;  /* 0x20000093ff907230 */ /* 0x000fe40000004100 */
        /* <DEDUP_REMOVED lines=13> */
.L_x_23291:
        /* <DEDUP_REMOVED lines=12> */
.L_x_23293:
[----:B------:R-:W-:Y:S05]  /*6c10*/  BSYNC.RECONVERGENT B2 ;  /* 0x0000000000027941 */ /* 0x000fea0003800200 */
.L_x_23292:
        /* <DEDUP_REMOVED lines=62> */
.L_x_23290:
[----:B------:R-:W-:Y:S05]  /*7000*/  BSYNC.RECONVERGENT B1 ;  /* 0x0000000000017941 */ /* 0x000fea0003800200 */
.L_x_23289:
        /* <DEDUP_REMOVED lines=11> */
[----:B------:R-:W-:Y:S01]  /*70c0*/  HADD2.F32 R145, -RZ, R147.H1_H1 ;  /* 0x30000093ff917230 */ /* 0x000fe20000004100 */
[----:B------:R-:W-:Y:S01]  /*70d0*/  @P1 LOP3.LUT R18, R18, 0x1000, RZ, 0xfc, !PT ;  /* 0x0000100012121812 */ /* 0x000fe200078efcff */
[----:B------:R-:W-:Y:S01]  /*70e0*/  FMUL.FTZ R147, R142, UR12 ;  /* 0x0000000c8e937c20 */ /* 0x000fe20008410000 */
[----:B------:R-:W-:Y:S01]  /*70f0*/  FMUL.FTZ R142, R141, UR12 ;  /* 0x0000000c8d8e7c20 */ /* 0x000fe20008410000 */
[----:B------:R-:W-:Y:S01]  /*7100*/  FMUL.FTZ R141, R10, UR12 ;  /* 0x0000000c0a8d7c20 */ /* 0x000fe20008410000 */
[C---:B------:R-:W-:Y:S01]  /*7110*/  LOP3.LUT P1, RZ, R18.reuse, 0x8, RZ, 0xc0, !PT ;  /* 0x0000000812ff7812 */ /* 0x040fe2000782c0ff */
        /* <DEDUP_REMOVED lines=26> */
.L_x_23253:
        /* <DEDUP_REMOVED lines=16> */
.L_x_23297:
        /* <DEDUP_REMOVED lines=12> */
.L_x_23299:
[----:B------:R-:W-:Y:S05]  /*7480*/  BSYNC.RECONVERGENT B2 ;  /* 0x0000000000027941 */ /* 0x000fea0003800200 */
.L_x_23298:
        /* <DEDUP_REMOVED lines=62> */
.L_x_23296:
[----:B------:R-:W-:Y:S05]  /*7870*/  BSYNC.RECONVERGENT B1 ;  /* 0x0000000000017941 */ /* 0x000fea0003800200 */
.L_x_23295:
[----:B------:R-:W0:Y:S01]  /*7880*/  LDC R189, c[0x0][0x404] ;  /* 0x00010100ffbd7b82 */ /* 0x000e220000000800 */
[----:B------:R-:W-:Y:S01]  /*7890*/  I2FP.F32.U32 R0, R0 ;  /* 0x0000000000007245 */ /* 0x000fe20000201000 */
[----:B------:R-:W-:Y:S01]  /*78a0*/  IMAD.MOV.U32 R193, RZ, RZ, 0x2f800000 ;  /* 0x2f800000ffc17424 */ /* 0x000fe200078e00ff */
[----:B------:R-:W-:Y:S01]  /*78b0*/  ISETP.NE.AND P2, PT, R2, 0x1, PT ;  /* 0x000000010200780c */ /* 0x000fe20003f45270 */
[----:B------:R-:W-:Y:S01]  /*78c0*/  BSSY.RECONVERGENT B1, `(.L_x_23300) ;  /* 0x000005e000017945 */ /* 0x000fe20003800200 */
[----:B------:R-:W-:Y:S01]  /*78d0*/  LOP3.LUT R18, R18, 0xffffffef, RZ, 0xc0, !PT ;  /* 0xffffffef12127812 */ /* 0x000fe200078ec0ff */
[----:B------:R-:W-:Y:S01]  /*78e0*/  FFMA.FTZ R0, R0, R193, 1.1641532182693481445e-10 ;  /* 0x2f00000000007423 */ /* 0x000fe200000100c1 */
[----:B------:R-:W-:Y:S01]  /*78f0*/  HFMA2 R3, -RZ, RZ, 0, 1.1920928955078125e-07 ;  /* 0x00000002ff037431 */ /* 0x000fe200000001ff */
[----:B------:R-:W1:Y:S01]  /*7900*/  LDC R10, c[0x0][0x408] ;  /* 0x00010200ff0a7b82 */ /* 0x000e620000000800 */
[----:B------:R-:W-:Y:S02]  /*7910*/  IMAD.MOV.U32 R5, RZ, RZ, R12 ;  /* 0x000000ffff057224 */ /* 0x000fe400078e000c */
[----:B0-----:R-:W-:Y:S01]  /*7920*/  FSETP.LE.FTZ.AND P4, PT, R0, R189, PT ;  /* 0x000000bd0000720b */ /* 0x001fe20003f93000 */
[----:B-----5:R-:W-:-:S05]  /*7930*/  HADD2.F32 R0, -RZ, R144.H0_H0 ;  /* 0x20000090ff007230 */ /* 0x020fca0000004100 */
[----:B-1----:R-:W-:-:S07]  /*7940*/  FMUL.FTZ R0, R10, R0 ;  /* 0x000000000a007220 */ /* 0x002fce0000410000 */
        /* <DEDUP_REMOVED lines=10> */
.L_x_23302:
        /* <DEDUP_REMOVED lines=12> */
.L_x_23304:
[----:B------:R-:W-:Y:S05]  /*7ab0*/  BSYNC.RECONVERGENT B2 ;  /* 0x0000000000027941 */ /* 0x000fea0003800200 */
.L_x_23303:
        /* <DEDUP_REMOVED lines=62> */
.L_x_23301:
[----:B------:R-:W-:Y:S05]  /*7ea0*/  BSYNC.RECONVERGENT B1 ;  /* 0x0000000000017941 */ /* 0x000fea0003800200 */
.L_x_23300:
[----:B------:R-:W-:Y:S01]  /*7eb0*/  I2FP.F32.U32 R2, R5 ;  /* 0x0000000500027245 */ /* 0x000fe20000201000 */
[----:B------:R-:W-:Y:S01]  /*7ec0*/  BSSY.RECONVERGENT B1, `(.L_x_23305) ;  /* 0x0000062000017945 */ /* 0x000fe20003800200 */
[----:B------:R-:W-:Y:S02]  /*7ed0*/  ISETP.NE.AND P3, PT, R3, 0x1, PT ;  /* 0x000000010300780c */ /* 0x000fe40003f65270 */
[----:B------:R-:W-:Y:S01]  /*7ee0*/  FSEL R0, R0, RZ, P4 ;  /* 0x000000ff00007208 */ /* 0x000fe20002000000 */
[----:B------:R-:W-:-:S05]  /*7ef0*/  FFMA.FTZ R2, R2, R193, 1.1641532182693481445e-10 ;  /* 0x2f00000002027423 */ /* 0x000fca00000100c1 */
[----:B------:R-:W-:Y:S01]  /*7f00*/  FSETP.GTU.FTZ.AND P2, PT, R2, R189, PT ;  /* 0x000000bd0200720b */ /* 0x000fe20003f5c000 */
[----:B------:R-:W-:-:S05]  /*7f10*/  HADD2.F32 R2, -RZ, R128.H0_H0 ;  /* 0x20000080ff027230 */ /* 0x000fca0000004100 */
[----:B------:R-:W-:-:S05]  /*7f20*/  FMUL.FTZ R2, R2, R10 ;  /* 0x0000000a02027220 */ /* 0x000fca0000410000 */
[----:B------:R-:W-:-:S05]  /*7f30*/  FSEL R2, R2, RZ, !P2 ;  /* 0x000000ff02027208 */ /* 0x000fca0005000000 */
[----:B------:R-:W-:Y:S01]  /*7f40*/  FADD.FTZ R140, R2, R0 ;  /* 0x00000000028c7221 */ /* 0x000fe20000010000 */
[----:B------:R-:W-:Y:S01]  /*7f50*/  SEL R0, RZ, 0x1, P2 ;  /* 0x00000001ff007807 */ /* 0x000fe20001000000 */
[----:B------:R-:W-:Y:S02]  /*7f60*/  IMAD.MOV.U32 R2, RZ, RZ, 0x2 ;  /* 0x00000002ff027424 */ /* 0x000fe400078e00ff */
[----:B------:R-:W-:Y:S01]  /*7f70*/  @P1 FADD.FTZ R140, R132, R140 ;  /* 0x0000008c848c1221 */ /* 0x000fe20000010000 */
[----:B------:R-:W-:Y:S02]  /*7f80*/  PRMT R8, R0, 0x7610, R8 ;  /* 0x0000761000087816 */ /* 0x000fe40000000008 */
[----:B------:R-:W-:Y:S01]  /*7f90*/  MOV R0, R12 ;  /* 0x0000000c00007202 */ /* 0x000fe20000000f00 */
        /* <DEDUP_REMOVED lines=9> */
.L_x_23307:
        /* <DEDUP_REMOVED lines=12> */
.L_x_23309:
[----:B------:R-:W-:Y:S05]  /*80f0*/  BSYNC.RECONVERGENT B2 ;  /* 0x0000000000027941 */ /* 0x000fea0003800200 */
.L_x_23308:
        /* <DEDUP_REMOVED lines=62> */
.L_x_23306:
[----:B------:R-:W-:Y:S05]  /*84e0*/  BSYNC.RECONVERGENT B1 ;  /* 0x0000000000017941 */ /* 0x000fea0003800200 */
.L_x_23305:
        /* <DEDUP_REMOVED lines=8> */
[----:B------:R-:W-:-:S05]  /*8570*/  HADD2.F32 R0, -RZ, R144.H1_H1 ;  /* 0x30000090ff007230 */ /* 0x000fca0000004100 */
[----:B------:R-:W-:-:S07]  /*8580*/  FMUL.FTZ R0, R10, R0 ;  /* 0x000000000a007220 */ /* 0x000fce0000410000 */
        /* <DEDUP_REMOVED lines=10> */
.L_x_23312:
        /* <DEDUP_REMOVED lines=12> */
.L_x_23314:
[----:B------:R-:W-:Y:S05]  /*86f0*/  BSYNC.RECONVERGENT B2 ;  /* 0x0000000000027941 */ /* 0x000fea0003800200 */
.L_x_23313:
        /* <DEDUP_REMOVED lines=62> */
.L_x_23311:
[----:B------:R-:W-:Y:S05]  /*8ae0*/  BSYNC.RECONVERGENT B1 ;  /* 0x0000000000017941 */ /* 0x000fea0003800200 */
.L_x_23310:
[----:B------:R-:W-:Y:S01]  /*8af0*/  I2FP.F32.U32 R2, R5 ;  /* 0x0000000500027245 */ /* 0x000fe20000201000 */
[----:B------:R-:W-:Y:S01]  /*8b00*/  BSSY.RECONVERGENT B1, `(.L_x_23315) ;  /* 0x0000062000017945 */ /* 0x000fe20003800200 */
[----:B------:R-:W-:Y:S01]  /*8b10*/  ISETP.NE.AND P3, PT, R3, 0x1, PT ;  /* 0x000000010300780c */ /* 0x000fe20003f65270 */
[----:B------:R-:W-:Y:S01]  /*8b20*/  IMAD.MOV.U32 R5, RZ, RZ, R12 ;  /* 0x000000ffff057224 */ /* 0x000fe200078e000c */
[----:B------:R-:W-:Y:S01]  /*8b30*/  FSEL R0, R0, RZ, P4 ;  /* 0x000000ff00007208 */ /* 0x000fe20002000000 */
[----:B------:R-:W-:-:S05]  /*8b40*/  FFMA.FTZ R2, R2, R193, 1.1641532182693481445e-10 ;  /* 0x2f00000002027423 */ /* 0x000fca00000100c1 */
[----:B------:R-:W-:Y:S01]  /*8b50*/  FSETP.GTU.FTZ.AND P2, PT, R2, R189, PT ;  /* 0x000000bd0200720b */ /* 0x000fe20003f5c000 */
[----:B------:R-:W-:-:S05]  /*8b60*/  HADD2.F32 R2, -RZ, R128.H1_H1 ;  /* 0x30000080ff027230 */ /* 0x000fca0000004100 */
        /* <DEDUP_REMOVED lines=16> */
.L_x_23317:
        /* <DEDUP_REMOVED lines=12> */
.L_x_23319:
[----:B------:R-:W-:Y:S05]  /*8d30*/  BSYNC.RECONVERGENT B2 ;  /* 0x0000000000027941 */ /* 0x000fea0003800200 */
.L_x_23318:
        /* <DEDUP_REMOVED lines=62> */
.L_x_23316:
[----:B------:R-:W-:Y:S05]  /*9120*/  BSYNC.RECONVERGENT B1 ;  /* 0x0000000000017941 */ /* 0x000fea0003800200 */
.L_x_23315:
        /* <DEDUP_REMOVED lines=8> */
[----:B------:R-:W-:-:S05]  /*91b0*/  HADD2.F32 R0, -RZ, R145.H0_H0 ;  /* 0x20000091ff007230 */ /* 0x000fca0000004100 */
[----:B------:R-:W-:-:S07]  /*91c0*/  FMUL.FTZ R0, R10, R0 ;  /* 0x000000000a007220 */ /* 0x000fce0000410000 */
        /* <DEDUP_REMOVED lines=10> */
.L_x_23322:
        /* <DEDUP_REMOVED lines=12> */
.L_x_23324:
[----:B------:R-:W-:Y:S05]  /*9330*/  BSYNC.RECONVERGENT B2 ;  /* 0x0000000000027941 */ /* 0x000fea0003800200 */
.L_x_23323:
        /* <DEDUP_REMOVED lines=62> */
.L_x_23321:
[----:B------:R-:W-:Y:S05]  /*9720*/  BSYNC.RECONVERGENT B1 ;  /* 0x0000000000017941 */ /* 0x000fea0003800200 */
.L_x_23320:
[----:B------:R-:W-:Y:S01]  /*9730*/  I2FP.F32.U32 R2, R5 ;  /* 0x0000000500027245 */ /* 0x000fe20000201000 */
[----:B------:R-:W-:Y:S01]  /*9740*/  BSSY.RECONVERGENT B1, `(.L_x_23325) ;  /* 0x0000062000017945 */ /* 0x000fe20003800200 */
[----:B------:R-:W-:Y:S01]  /*9750*/  FSEL R0, R0, RZ, P4 ;  /* 0x000000ff00007208 */ /* 0x000fe20002000000 */
[----:B------:R-:W-:Y:S02]  /*9760*/  IMAD.MOV.U32 R5, RZ, RZ, R12 ;  /* 0x000000ffff057224 */ /* 0x000fe400078e000c */
[----:B------:R-:W-:-:S05]  /*9770*/  FFMA.FTZ R2, R2, R193, 1.1641532182693481445e-10 ;  /* 0x2f00000002027423 */ /* 0x000fca00000100c1 */
[----:B------:R-:W-:Y:S01]  /*9780*/  FSETP.GTU.FTZ.AND P2, PT, R2, R189, PT ;  /* 0x000000bd0200720b */ /* 0x000fe20003f5c000 */
[----:B------:R-:W-:-:S05]  /*9790*/  HADD2.F32 R2, -RZ, R129.H0_H0 ;  /* 0x20000081ff027230 */ /* 0x000fca0000004100 */
        /* <DEDUP_REMOVED lines=17> */
.L_x_23327:
        /* <DEDUP_REMOVED lines=12> */
.L_x_23329:
[----:B------:R-:W-:Y:S05]  /*9970*/  BSYNC.RECONVERGENT B2 ;  /* 0x0000000000027941 */ /* 0x000fea0003800200 */
.L_x_23328:
        /* <DEDUP_REMOVED lines=62> */
.L_x_23326:
[----:B------:R-:W-:Y:S05]  /*9d60*/  BSYNC.RECONVERGENT B1 ;  /* 0x0000000000017941 */ /* 0x000fea0003800200 */
.L_x_23325:
        /* <DEDUP_REMOVED lines=20> */
.L_x_23332:
        /* <DEDUP_REMOVED lines=12> */
.L_x_23334:
[----:B------:R-:W-:Y:S05]  /*9f70*/  BSYNC.RECONVERGENT B2 ;  /* 0x0000000000027941 */ /* 0x000fea0003800200 */
.L_x_23333:
        /* <DEDUP_REMOVED lines=62> */
.L_x_23331:
[----:B------:R-:W-:Y:S05]  /*a360*/  BSYNC.RECONVERGENT B1 ;  /* 0x0000000000017941 */ /* 0x000fea0003800200 */
.L_x_23330:
[----:B------:R-:W-:Y:S01]  /*a370*/  I2FP.F32.U32 R2, R5 ;  /* 0x0000000500027245 */ /* 0x000fe20000201000 */
[----:B------:R-:W-:Y:S01]  /*a380*/  BSSY.RECONVERGENT B1, `(.L_x_23335) ;  /* 0x0000062000017945 */ /* 0x000fe20003800200 */
[----:B------:R-:W-:-:S03]  /*a390*/  FSEL R0, R0, RZ, P4 ;  /* 0x000000ff00007208 */ /* 0x000fc60002000000 */
[----:B------:R-:W-:-:S05]  /*a3a0*/  FFMA.FTZ R2, R2, R193, 1.1641532182693481445e-10 ;  /* 0x2f00000002027423 */ /* 0x000fca00000100c1 */
[----:B------:R-:W-:Y:S01]  /*a3b0*/  FSETP.GTU.FTZ.AND P2, PT, R2, R189, PT ;  /* 0x000000bd0200720b */ /* 0x000fe20003f5c000 */
[----:B------:R-:W-:-:S05]  /*a3c0*/  HADD2.F32 R2, -RZ, R129.H1_H1 ;  /* 0x30000081ff027230 */ /* 0x000fca0000004100 */
        /* <DEDUP_REMOVED lines=18> */
.L_x_23337:
        /* <DEDUP_REMOVED lines=12> */
.L_x_23339:
[----:B------:R-:W-:Y:S05]  /*a5b0*/  BSYNC.RECONVERGENT B2 ;  /* 0x0000000000027941 */ /* 0x000fea0003800200 */
.L_x_23338:
        /* <DEDUP_REMOVED lines=62> */
.L_x_23336:
[----:B------:R-:W-:Y:S05]  /*a9a0*/  BSYNC.RECONVERGENT B1 ;  /* 0x0000000000017941 */ /* 0x000fea0003800200 */
.L_x_23335:
[----:B------:R-:W-:Y:S01]  /*a9b0*/  I2FP.F32.U32 R0, R0 ;  /* 0x0000000000007245 */ /* 0x000fe20000201000 */
[----:B------:R-:W-:Y:S01]  /*a9c0*/  BSSY.RECONVERGENT B1, `(.L_x_23340) ;  /* 0x000005c000017945 */ /* 0x000fe20003800200 */
[----:B------:R-:W-:Y:S01]  /*a9d0*/  ISETP.NE.AND P3, PT, R2, 0x1, PT ;  /* 0x000000010200780c */ /* 0x000fe20003f65270 */
[----:B------:R-:W-:Y:S02]  /*a9e0*/  IMAD.MOV.U32 R3, RZ, RZ, 0x2 ;  /* 0x00000002ff037424 */ /* 0x000fe400078e00ff */
[----:B------:R-:W-:Y:S01]  /*a9f0*/  FFMA.FTZ R0, R0, R193, 1.1641532182693481445e-10 ;  /* 0x2f00000000007423 */ /* 0x000fe200000100c1 */
[----:B------:R-:W-:-:S04]  /*aa00*/  IMAD.MOV.U32 R144, RZ, RZ, R12 ;  /* 0x000000ffff907224 */ /* 0x000fc800078e000c */
[----:B------:R-:W-:Y:S01]  /*aa10*/  FSETP.LE.FTZ.AND P2, PT, R0, R189, PT ;  /* 0x000000bd0000720b */ /* 0x000fe20003f53000 */
[----:B------:R-:W-:-:S05]  /*aa20*/  HADD2.F32 R0, -RZ, R146.H0_H0 ;  /* 0x20000092ff007230 */ /* 0x000fca0000004100 */
        /* <DEDUP_REMOVED lines=10> */
.L_x_23342:
        /* <DEDUP_REMOVED lines=12> */
.L_x_23344:
[----:B------:R-:W-:Y:S05]  /*ab90*/  BSYNC.RECONVERGENT B2 ;  /* 0x0000000000027941 */ /* 0x000fea0003800200 */
.L_x_23343:
        /* <DEDUP_REMOVED lines=62> */
.L_x_23341:
[----:B------:R-:W-:Y:S05]  /*af80*/  BSYNC.RECONVERGENT B1 ;  /* 0x0000000000017941 */ /* 0x000fea0003800200 */
.L_x_23340:
        /* <DEDUP_REMOVED lines=24> */
.L_x_23347:
        /* <DEDUP_REMOVED lines=12> */
.L_x_23349:
[----:B------:R-:W-:Y:S05]  /*b1d0*/  BSYNC.RECONVERGENT B2 ;  /* 0x0000000000027941 */ /* 0x000fea0003800200 */
.L_x_23348:
        /* <DEDUP_REMOVED lines=62> */
.L_x_23346:
[----:B------:R-:W-:Y:S05]  /*b5c0*/  BSYNC.RECONVERGENT B1 ;  /* 0x0000000000017941 */ /* 0x000fea0003800200 */
.L_x_23345:
[----:B------:R-:W-:Y:S01]  /*b5d0*/  I2FP.F32.U32 R0, R145 ;  /* 0x0000009100007245 */ /* 0x000fe20000201000 */
[----:B------:R-:W-:Y:S01]  /*b5e0*/  BSSY.RECONVERGENT B1, `(.L_x_23350) ;  /* 0x000005c000017945 */ /* 0x000fe20003800200 */
[----:B------:R-:W-:Y:S01]  /*b5f0*/  ISETP.NE.AND P4, PT, R2, 0x1, PT ;  /* 0x000000010200780c */ /* 0x000fe20003f85270 */
[----:B------:R-:W-:Y:S01]  /*b600*/  IMAD.MOV.U32 R14, RZ, RZ, 0x2 ;  /* 0x00000002ff0e7424 */ /* 0x000fe200078e00ff */
[----:B------:R-:W-:Y:S01]  /*b610*/  MOV R145, R12 ;  /* 0x0000000c00917202 */ /* 0x000fe20000000f00 */
[----:B------:R-:W-:-:S05]  /*b620*/  FFMA.FTZ R0, R0, R193, 1.1641532182693481445e-10 ;  /* 0x2f00000000007423 */ /* 0x000fca00000100c1 */
[----:B------:R-:W-:Y:S01]  /*b630*/  FSETP.LE.FTZ.AND P3, PT, R0, R189, PT ;  /* 0x000000bd0000720b */ /* 0x000fe20003f73000 */
[----:B------:R-:W-:-:S05]  /*b640*/  HADD2.F32 R0, -RZ, R146.H1_H1 ;  /* 0x30000092ff007230 */ /* 0x000fca0000004100 */
[----:B------:R-:W-:Y:S01]  /*b650*/  FMUL.FTZ R0, R10, R0 ;  /* 0x000000000a007220 */ /* 0x000fe20000410000 */
        /* <DEDUP_REMOVED lines=9> */
.L_x_23352:
        /* <DEDUP_REMOVED lines=12> */
.L_x_23354:
[----:B------:R-:W-:Y:S05]  /*b7b0*/  BSYNC.RECONVERGENT B2 ;  /* 0x0000000000027941 */ /* 0x000fea0003800200 */
.L_x_23353:
        /* <DEDUP_REMOVED lines=62> */
.L_x_23351:
[----:B------:R-:W-:Y:S05]  /*bba0*/  BSYNC.RECONVERGENT B1 ;  /* 0x0000000000017941 */ /* 0x000fea0003800200 */
.L_x_23350:
[----:B------:R-:W-:Y:S01]  /*bbb0*/  I2FP.F32.U32 R2, R145 ;  /* 0x0000009100027245 */ /* 0x000fe20000201000 */
[----:B------:R-:W-:Y:S01]  /*bbc0*/  BSSY.RECONVERGENT B1, `(.L_x_23355) ;  /* 0x0000061000017945 */ /* 0x000fe20003800200 */
[----:B------:R-:W-:Y:S01]  /*bbd0*/  FSEL R0, R0, RZ, P3 ;  /* 0x000000ff00007208 */ /* 0x000fe20001800000 */
[----:B------:R-:W-:Y:S02]  /*bbe0*/  IMAD.MOV.U32 R146, RZ, RZ, 0x2 ;  /* 0x00000002ff927424 */ /* 0x000fe400078e00ff */
        /* <DEDUP_REMOVED lines=19> */
.L_x_23357:
        /* <DEDUP_REMOVED lines=12> */
.L_x_23359:
[----:B------:R-:W-:Y:S05]  /*bde0*/  BSYNC.RECONVERGENT B2 ;  /* 0x0000000000027941 */ /* 0x000fea0003800200 */
.L_x_23358:
        /* <DEDUP_REMOVED lines=62> */
.L_x_23356:
[----:B------:R-:W-:Y:S05]  /*c1d0*/  BSYNC.RECONVERGENT B1 ;  /* 0x0000000000017941 */ /* 0x000fea0003800200 */
.L_x_23355:
[----:B------:R-:W-:Y:S01]  /*c1e0*/  I2FP.F32.U32 R0, R2 ;  /* 0x0000000200007245 */ /* 0x000fe20000201000 */
[----:B------:R-:W-:Y:S01]  /*c1f0*/  BSSY.RECONVERGENT B1, `(.L_x_23360) ;  /* 0x000005c000017945 */ /* 0x000fe20003800200 */
[----:B------:R-:W-:Y:S01]  /*c200*/  ISETP.NE.AND P5, PT, R146, 0x1, PT ;  /* 0x000000019200780c */ /* 0x000fe20003fa5270 */
[----:B------:R-:W-:Y:S02]  /*c210*/  HFMA2 R14, -RZ, RZ, 0, 1.1920928955078125e-07 ;  /* 0x00000002ff0e7431 */ /* 0x000fe400000001ff */
[----:B------:R-:W-:Y:S02]  /*c220*/  IMAD.MOV.U32 R2, RZ, RZ, R12 ;  /* 0x000000ffff027224 */ /* 0x000fe400078e000c */
[----:B------:R-:W-:-:S05]  /*c230*/  FFMA.FTZ R0, R0, R193, 1.1641532182693481445e-10 ;  /* 0x2f00000000007423 */ /* 0x000fca00000100c1 */
[----:B------:R-:W-:Y:S01]  /*c240*/  FSETP.LE.FTZ.AND P4, PT, R0, R189, PT ;  /* 0x000000bd0000720b */ /* 0x000fe20003f93000 */
[----:B------:R-:W-:-:S05]  /*c250*/  HADD2.F32 R0, -RZ, R147.H0_H0 ;  /* 0x20000093ff007230 */ /* 0x000fca0000004100 */
[----:B------:R-:W-:Y:S01]  /*c260*/  FMUL.FTZ R0, R10, R0 ;  /* 0x000000000a007220 */ /* 0x000fe20000410000 */
        /* <DEDUP_REMOVED lines=9> */
.L_x_23362:
        /* <DEDUP_REMOVED lines=12> */
.L_x_23364:
[----:B------:R-:W-:Y:S05]  /*c3c0*/  BSYNC.RECONVERGENT B2 ;  /* 0x0000000000027941 */ /* 0x000fea0003800200 */
.L_x_23363:
        /* <DEDUP_REMOVED lines=62> */
.L_x_23361:
[----:B------:R-:W-:Y:S05]  /*c7b0*/  BSYNC.RECONVERGENT B1 ;  /* 0x0000000000017941 */ /* 0x000fea0003800200 */
.L_x_23360:
[----:B------:R-:W-:Y:S01]  /*c7c0*/  I2FP.F32.U32 R2, R2 ;  /* 0x0000000200027245 */ /* 0x000fe20000201000 */
[----:B------:R-:W-:Y:S01]  /*c7d0*/  BSSY.RECONVERGENT B1, `(.L_x_23365) ;  /* 0x0000061000017945 */ /* 0x000fe20003800200 */
[----:B------:R-:W-:Y:S01]  /*c7e0*/  FSEL R0, R0, RZ, P4 ;  /* 0x000000ff00007208 */ /* 0x000fe20002000000 */
[----:B------:R-:W-:Y:S02]  /*c7f0*/  IMAD.MOV.U32 R190, RZ, RZ, 0x2 ;  /* 0x00000002ffbe7424 */ /* 0x000fe400078e00ff */
[----:B------:R-:W-:-:S05]  /*c800*/  FFMA.FTZ R2, R2, R193, 1.1641532182693481445e-10 ;  /* 0x2f00000002027423 */ /* 0x000fca00000100c1 */
[----:B------:R-:W-:Y:S01]  /*c810*/  FSETP.GTU.FTZ.AND P5, PT, R2, R189, PT ;  /* 0x000000bd0200720b */ /* 0x000fe20003fbc000 */
[----:B------:R-:W-:-:S05]  /*c820*/  HADD2.F32 R2, -RZ, R131.H0_H0 ;  /* 0x20000083ff027230 */ /* 0x000fca0000004100 */
        /* <DEDUP_REMOVED lines=16> */
.L_x_23367:
        /* <DEDUP_REMOVED lines=12> */
.L_x_23369:
[----:B------:R-:W-:Y:S05]  /*c9f0*/  BSYNC.RECONVERGENT B2 ;  /* 0x0000000000027941 */ /* 0x000fea0003800200 */
.L_x_23368:
        /* <DEDUP_REMOVED lines=62> */
.L_x_23366:
[----:B------:R-:W-:Y:S05]  /*cde0*/  BSYNC.RECONVERGENT B1 ;  /* 0x0000000000017941 */ /* 0x000fea0003800200 */
.L_x_23365:
[----:B------:R-:W-:Y:S01]  /*cdf0*/  I2FP.F32.U32 R0, R0 ;  /* 0x0000000000007245 */ /* 0x000fe20000201000 */
[----:B------:R-:W-:Y:S01]  /*ce00*/  BSSY.RECONVERGENT B1, `(.L_x_23370) ;  /* 0x000005f000017945 */ /* 0x000fe20003800200 */
[----:B------:R-:W-:Y:S01]  /*ce10*/  ISETP.NE.AND P6, PT, R190, 0x1, PT ;  /* 0x00000001be00780c */ /* 0x000fe20003fc5270 */
[----:B------:R-:W-:Y:S02]  /*ce20*/  IMAD.MOV.U32 R14, RZ, RZ, 0x2 ;  /* 0x00000002ff0e7424 */ /* 0x000fe400078e00ff */
[----:B------:R-:W-:-:S05]  /*ce30*/  FFMA.FTZ R0, R0, R193, 1.1641532182693481445e-10 ;  /* 0x2f00000000007423 */ /* 0x000fca00000100c1 */
[----:B------:R-:W-:Y:S01]  /*ce40*/  FSETP.LE.FTZ.AND P5, PT, R0, R189, PT ;  /* 0x000000bd0000720b */ /* 0x000fe20003fb3000 */
[----:B------:R-:W-:Y:S02]  /*ce50*/  HADD2.F32 R0, -RZ, R147.H1_H1 ;  /* 0x30000093ff007230 */ /* 0x000fe40000004100 */
[----:B------:R-:W-:-:S03]  /*ce60*/  IMAD.MOV.U32 R147, RZ, RZ, R12 ;  /* 0x000000ffff937224 */ /* 0x000fc600078e000c */
        /* <DEDUP_REMOVED lines=10> */
.L_x_23372:
        /* <DEDUP_REMOVED lines=15> */
.L_x_23374:
[----:B------:R-:W-:Y:S05]  /*d000*/  BSYNC.RECONVERGENT B2 ;  /* 0x0000000000027941 */ /* 0x000fea0003800200 */
.L_x_23373:
        /* <DEDUP_REMOVED lines=62> */
.L_x_23371:
[----:B------:R-:W-:Y:S05]  /*d3f0*/  BSYNC.RECONVERGENT B1 ;  /* 0x0000000000017941 */ /* 0x000fea0003800200 */
.L_x_23370:
[----:B------:R-:W-:Y:S02]  /*d400*/  I2FP.F32.U32 R147, R147 ;  /* 0x0000009300937245 */ /* 0x000fe40000201000 */
[----:B------:R-:W-:-:S03]  /*d410*/  FSEL R0, R0, RZ, P5 ;  /* 0x000000ff00007208 */ /* 0x000fc60002800000 */
[----:B------:R-:W-:-:S05]  /*d420*/  FFMA.FTZ R147, R147, R193, 1.1641532182693481445e-10 ;  /* 0x2f00000093937423 */ /* 0x000fca00000100c1 */
[----:B------:R-:W-:Y:S01]  /*d430*/  FSETP.GTU.FTZ.AND P6, PT, R147, R189, PT ;  /* 0x000000bd9300720b */ /* 0x000fe20003fdc000 */
[----:B------:R-:W-:-:S05]  /*d440*/  HADD2.F32 R147, -RZ, R131.H1_H1 ;  /* 0x30000083ff937230 */ /* 0x000fca0000004100 */
[----:B------:R-:W-:-:S05]  /*d450*/  FMUL.FTZ R10, R147, R10 ;  /* 0x0000000a930a7220 */ /* 0x000fca0000410000 */
[----:B------:R-:W-:-:S05]  /*d460*/  FSEL R10, R10, RZ, !P6 ;  /* 0x000000ff0a0a7208 */ /* 0x000fca0007000000 */
[----:B------:R-:W-:Y:S01]  /*d470*/  FADD.FTZ R147, R10, R0 ;  /* 0x000000000a937221 */ /* 0x000fe20000010000 */
[----:B------:R-:W-:-:S03]  /*d480*/  SEL R0, RZ, 0x1, P6 ;  /* 0x00000001ff007807 */ /* 0x000fc60003000000 */
[----:B------:R-:W-:-:S07]  /*d490*/  @P1 FADD.FTZ R147, R139, R147 ;  /* 0x000000938b931221 */ /* 0x000fce0000010000 */
.L_x_23294:
        /* <DEDUP_REMOVED lines=44> */
.L_x_23375:
[----:B------:R-:W-:Y:S02]  /*d760*/  IMAD.MOV.U32 R10, RZ, RZ, R188 ;  /* 0x000000ffff0a7224 */ /* 0x000fe400078e00bc */
[----:B------:R-:W-:-:S07]  /*d770*/  VIADD R188, R9, 0x20 ;  /* 0x0000002009bc7836 */ /* 0x000fce0000000000 */
.L_x_23252:
[----:B------:R-:W-:Y:S05]  /*d780*/  BSYNC.RECONVERGENT B0 ;  /* 0x0000000000007941 */ /* 0x000fea0003800200 */
.L_x_23251:
[----:B------:R-:W-:Y:S01]  /*d790*/  ISETP.GE.U32.AND P0, PT, R192, 0x40, PT ;  /* 0x00000040c000780c */ /* 0x000fe20003f06070 */
[----:B------:R-:W-:Y:S01]  /*d7a0*/  BSSY.RECONVERGENT B0, `(.L_x_23376) ;  /* 0x000097b000007945 */ /* 0x000fe20003800200 */
[----:B------:R-:W-:-:S11]  /*d7b0*/  LOP3.LUT R18, R18, 0xfffffbff, RZ, 0xc0, !PT ;  /* 0xfffffbff12127812 */ /* 0x000fd600078ec0ff */
[----:B------:R-:W-:Y:S01]  /*d7c0*/  @P0 LOP3.LUT R18, R18, 0x400, RZ, 0xfc, !PT ;  /* 0x0000040012120812 */ /* 0x000fe200078efcff */
[----:B------:R-:W-:Y:S06]  /*d7d0*/  @!P0 BRA `(.L_x_23377) ;  /* 0x0000009400dc8947 */ /* 0x000fec0003800000 */
[----:B------:R-:W-:Y:S01]  /*d7e0*/  ISETP.NE.U32.AND P0, PT, RZ, UR8, PT ;  /* 0x00000008ff007c0c */ /* 0x000fe2000bf05070 */
[----:B--2---:R-:W2:Y:S01]  /*d7f0*/  LDC.64 R150, c[0x0][0x390] ;  /* 0x0000e400ff967b82 */ /* 0x004ea20000000a00 */
[----:B------:R-:W-:Y:S02]  /*d800*/  ISETP.NE.U32.AND P1, PT, RZ, UR10, PT ;  /* 0x0000000aff007c0c */ /* 0x000fe4000bf25070 */
[----:B------:R-:W-:Y:S02]  /*d810*/  ISETP.NE.AND.EX P0, PT, RZ, UR9, PT, P0 ;  /* 0x00000009ff007c0c */ /* 0x000fe4000bf05300 */
[----:B------:R-:W-:-:S11]  /*d820*/  ISETP.NE.AND.EX P1, PT, RZ, UR11, PT, P1 ;  /* 0x0000000bff007c0c */ /* 0x000fd6000bf25310 */
[----:B------:R-:W4:Y:S02]  /*d830*/  @P0 LDC.64 R148, c[0x0][0x398] ;  /* 0x0000e600ff940b82 */ /* 0x000f240000000a00 */
[----:B----4-:R-:W-:-:S05]  /*d840*/  @P0 IMAD.WIDE.U32 R148, R188, 0x10, R148 ;  /* 0x00000010bc940825 */ /* 0x010fca00078e0094 */
[----:B---3--:R3:W5:Y:S02]  /*d850*/  @P0 LDG.E.128 R128, desc[UR6][R148.64] ;  /* 0x0000000694800981 */ /* 0x008764000c1e1d00 */
[----:B---3--:R-:W3:Y:S02]  /*d860*/  @P1 LDC.64 R148, c[0x0][0x3a0] ;  /* 0x0000e800ff941b82 */ /* 0x008ee40000000a00 */
[----:B---3--:R-:W-:-:S05]  /*d870*/  @P1 IMAD.WIDE.U32 R148, R188, 0x20, R148 ;  /* 0x00000020bc941825 */ /* 0x008fca00078e0094 */
[----:B------:R-:W5:Y:S04]  /*d880*/  @P1 LDG.E.128 R132, desc[UR6][R148.64] ;  /* 0x0000000694841981 */ /* 0x000f68000c1e1d00 */
[----:B------:R2:W5:Y:S02]  /*d890*/  @P1 LDG.E.128 R136, desc[UR6][R148.64+0x10] ;  /* 0x0000100694881981 */ /* 0x000564000c1e1d00 */
[----:B--2---:R-:W-:-:S05]  /*d8a0*/  IMAD.WIDE.U32 R148, R188, 0x10, R150 ;  /* 0x00000010bc947825 */ /* 0x004fca00078e0096 */
        /* <DEDUP_REMOVED lines=18> */
.L_x_23381:
        /* <DEDUP_REMOVED lines=12> */
.L_x_23383:
[----:B------:R-:W-:Y:S05]  /*da90*/  BSYNC.RECONVERGENT B2 ;  /* 0x0000000000027941 */ /* 0x000fea0003800200 */
.L_x_23382:
        /* <DEDUP_REMOVED lines=62> */
.L_x_23380:
[----:B------:R-:W-:Y:S05]  /*de80*/  BSYNC.RECONVERGENT B1 ;  /* 0x0000000000017941 */ /* 0x000fea0003800200 */
.L_x_23379:
[----:B------:R-:W3:Y:S01]  /*de90*/  LDC R194, c[0x0][0x404] ;  /* 0x00010100ffc27b82 */ /* 0x000ee20000000800 */
[----:B------:R-:W-:Y:S01]  /*dea0*/  I2FP.F32.U32 R0, R0 ;  /* 0x0000000000007245 */ /* 0x000fe20000201000 */
[----:B------:R-:W-:Y:S01]  /*deb0*/  IMAD.MOV.U32 R230, RZ, RZ, 0x2f800000 ;  /* 0x2f800000ffe67424 */ /* 0x000fe200078e00ff */
[----:B------:R-:W-:Y:S01]  /*dec0*/  ISETP.NE.AND P2, PT, R3, 0x1, PT ;  /* 0x000000010300780c */ /* 0x000fe20003f45270 */
[----:B------:R-:W-:Y:S01]  /*ded0*/  BSSY.RECONVERGENT B1, `(.L_x_23384) ;  /* 0x000005e000017945 */ /* 0x000fe20003800200 */
[----:B------:R-:W-:Y:S01]  /*dee0*/  LOP3.LUT R18, R18, 0xffffffef, RZ, 0xc0, !PT ;  /* 0xffffffef12127812 */ /* 0x000fe200078ec0ff */
[----:B------:R-:W-:Y:S01]  /*def0*/  FFMA.FTZ R0, R0, R230, 1.1641532182693481445e-10 ;  /* 0x2f00000000007423 */ /* 0x000fe200000100e6 */
[----:B------:R-:W-:Y:S01]  /*df00*/  HFMA2 R2, -RZ, RZ, 0, 1.1920928955078125e-07 ;  /* 0x00000002ff027431 */ /* 0x000fe200000001ff */
[----:B------:R-:W4:Y:S01]  /*df10*/  LDC R193, c[0x0][0x408] ;  /* 0x00010200ffc17b82 */ /* 0x000f220000000800 */
[----:B------:R-:W-:Y:S02]  /*df20*/  IMAD.MOV.U32 R5, RZ, RZ, R12 ;  /* 0x000000ffff057224 */ /* 0x000fe400078e000c */
[----:B---3--:R-:W-:Y:S01]  /*df30*/  FSETP.LE.FTZ.AND P4, PT, R0, R194, PT ;  /* 0x000000c20000720b */ /* 0x008fe20003f93000 */
[----:B-----5:R-:W-:-:S05]  /*df40*/  HADD2.F32 R0, -RZ, R152.H0_H0 ;  /* 0x20000098ff007230 */ /* 0x020fca0000004100 */
[----:B----4-:R-:W-:-:S07]  /*df50*/  FMUL.FTZ R0, R0, R193 ;  /* 0x000000c100007220 */ /* 0x010fce0000410000 */
        /* <DEDUP_REMOVED lines=10> */
.L_x_23386:
        /* <DEDUP_REMOVED lines=12> */
.L_x_23388:
[----:B------:R-:W-:Y:S05]  /*e0c0*/  BSYNC.RECONVERGENT B2 ;  /* 0x0000000000027941 */ /* 0x000fea0003800200 */
.L_x_23387:
        /* <DEDUP_REMOVED lines=62> */
.L_x_23385:
[----:B------:R-:W-:Y:S05]  /*e4b0*/  BSYNC.RECONVERGENT B1 ;  /* 0x0000000000017941 */ /* 0x000fea0003800200 */
.L_x_23384:
[----:B------:R-:W-:Y:S01]  /*e4c0*/  I2FP.F32.U32 R3, R5 ;  /* 0x0000000500037245 */ /* 0x000fe20000201000 */
[----:B------:R-:W-:Y:S01]  /*e4d0*/  BSSY.RECONVERGENT B1, `(.L_x_23389) ;  /* 0x0000062000017945 */ /* 0x000fe20003800200 */
[----:B------:R-:W-:Y:S02]  /*e4e0*/  ISETP.NE.AND P3, PT, R2, 0x1, PT ;  /* 0x000000010200780c */ /* 0x000fe40003f65270 */
[----:B------:R-:W-:Y:S01]  /*e4f0*/  FSEL R0, R0, RZ, P4 ;  /* 0x000000ff00007208 */ /* 0x000fe20002000000 */
[----:B------:R-:W-:Y:S01]  /*e500*/  FFMA.FTZ R3, R3, R230, 1.1641532182693481445e-10 ;  /* 0x2f00000003037423 */ /* 0x000fe200000100e6 */
[----:B------:R-:W-:-:S04]  /*e510*/  MOV R5, R12 ;  /* 0x0000000c00057202 */ /* 0x000fc80000000f00 */
[----:B------:R-:W-:Y:S01]  /*e520*/  FSETP.GTU.FTZ.AND P2, PT, R3, R194, PT ;  /* 0x000000c20300720b */ /* 0x000fe20003f5c000 */
[----:B------:R-:W-:-:S05]  /*e530*/  HADD2.F32 R3, -RZ, R128.H0_H0 ;  /* 0x20000080ff037230 */ /* 0x000fca0000004100 */
[----:B------:R-:W-:-:S05]  /*e540*/  FMUL.FTZ R3, R3, R193 ;  /* 0x000000c103037220 */ /* 0x000fca0000410000 */
[----:B------:R-:W-:-:S05]  /*e550*/  FSEL R3, R3, RZ, !P2 ;  /* 0x000000ff03037208 */ /* 0x000fca0005000000 */
[----:B--2---:R-:W-:Y:S01]  /*e560*/  FADD.FTZ R148, R3, R0 ;  /* 0x0000000003947221 */ /* 0x004fe20000010000 */
        /* <DEDUP_REMOVED lines=13> */
.L_x_23391:
        /* <DEDUP_REMOVED lines=12> */
.L_x_23393:
[----:B------:R-:W-:Y:S05]  /*e700*/  BSYNC.RECONVERGENT B2 ;  /* 0x0000000000027941 */ /* 0x000fea0003800200 */
.L_x_23392:
        /* <DEDUP_REMOVED lines=62> */
.L_x_23390:
[----:B------:R-:W-:Y:S05]  /*eaf0*/  BSYNC.RECONVERGENT B1 ;  /* 0x0000000000017941 */ /* 0x000fea0003800200 */
.L_x_23389:
        /* <DEDUP_REMOVED lines=20> */
.L_x_23396:
        /* <DEDUP_REMOVED lines=12> */
.L_x_23398:
[----:B------:R-:W-:Y:S05]  /*ed00*/  BSYNC.RECONVERGENT B2 ;  /* 0x0000000000027941 */ /* 0x000fea0003800200 */
.L_x_23397:
        /* <DEDUP_REMOVED lines=62> */
.L_x_23395:
[----:B------:R-:W-:Y:S05]  /*f0f0*/  BSYNC.RECONVERGENT B1 ;  /* 0x0000000000017941 */ /* 0x000fea0003800200 */
.L_x_23394:
[----:B------:R-:W-:Y:S01]  /*f100*/  I2FP.F32.U32 R3, R5 ;  /* 0x0000000500037245 */ /* 0x000fe20000201000 */
[----:B------:R-:W-:Y:S01]  /*f110*/  BSSY.RECONVERGENT B1, `(.L_x_23399) ;  /* 0x0000062000017945 */ /* 0x000fe20003800200 */
[----:B------:R-:W-:Y:S01]  /*f120*/  FSEL R0, R0, RZ, P4 ;  /* 0x000000ff00007208 */ /* 0x000fe20002000000 */
[----:B------:R-:W-:Y:S02]  /*f130*/  IMAD.MOV.U32 R5, RZ, RZ, R12 ;  /* 0x000000ffff057224 */ /* 0x000fe400078e000c */
[----:B------:R-:W-:-:S05]  /*f140*/  FFMA.FTZ R3, R3, R230, 1.1641532182693481445e-10 ;  /* 0x2f00000003037423 */ /* 0x000fca00000100e6 */
[----:B------:R-:W-:Y:S01]  /*f150*/  FSETP.GTU.FTZ.AND P2, PT, R3, R194, PT ;  /* 0x000000c20300720b */ /* 0x000fe20003f5c000 */
[----:B------:R-:W-:-:S05]  /*f160*/  HADD2.F32 R3, -RZ, R128.H1_H1 ;  /* 0x30000080ff037230 */ /* 0x000fca0000004100 */
        /* <DEDUP_REMOVED lines=17> */
.L_x_23401:
        /* <DEDUP_REMOVED lines=12> */
.L_x_23403:
[----:B------:R-:W-:Y:S05]  /*f340*/  BSYNC.RECONVERGENT B2 ;  /* 0x0000000000027941 */ /* 0x000fea0003800200 */
.L_x_23402:
        /* <DEDUP_REMOVED lines=62> */
.L_x_23400:
[----:B------:R-:W-:Y:S05]  /*f730*/  BSYNC.RECONVERGENT B1 ;  /* 0x0000000000017941 */ /* 0x000fea0003800200 */
.L_x_23399:
        /* <DEDUP_REMOVED lines=20> */
.L_x_23406:
        /* <DEDUP_REMOVED lines=12> */
.L_x_23408:
[----:B------:R-:W-:Y:S05]  /*f940*/  BSYNC.RECONVERGENT B2 ;  /* 0x0000000000027941 */ /* 0x000fea0003800200 */
.L_x_23407:
        /* <DEDUP_REMOVED lines=62> */
.L_x_23405:
[----:B------:R-:W-:Y:S05]  /*fd30*/  BSYNC.RECONVERGENT B1 ;  /* 0x0000000000017941 */ /* 0x000fea0003800200 */
.L_x_23404:
[----:B------:R-:W-:Y:S01]  /*fd40*/  I2FP.F32.U32 R3, R5 ;  /* 0x0000000500037245 */ /* 0x000fe20000201000 */
[----:B------:R-:W-:Y:S01]  /*fd50*/  BSSY.RECONVERGENT B1, `(.L_x_23409) ;  /* 0x0000062000017945 */ /* 0x000fe20003800200 */
[----:B------:R-:W-:-:S03]  /*fd60*/  FSEL R0, R0, RZ, P4 ;  /* 0x000000ff00007208 */ /* 0x000fc60002000000 */
        /* <DEDUP_REMOVED lines=21> */
.L_x_23411:
        /* <DEDUP_REMOVED lines=12> */
.L_x_23413:
[----:B------:R-:W-:Y:S05]  /*ff80*/  BSYNC.RECONVERGENT B2 ;  /* 0x0000000000027941 */ /* 0x000fea0003800200 */
.L_x_23412:
        /* <DEDUP_REMOVED lines=62> */
.L_x_23410:
[----:B------:R-:W-:Y:S05]  /*10370*/  BSYNC.RECONVERGENT B1 ;  /* 0x0000000000017941 */ /* 0x000fea0003800200 */
.L_x_23409:
        /* <DEDUP_REMOVED lines=20> */
.L_x_23416:
        /* <DEDUP_REMOVED lines=12> */
.L_x_23418:
[----:B------:R-:W-:Y:S05]  /*10580*/  BSYNC.RECONVERGENT B2 ;  /* 0x0000000000027941 */ /* 0x000fea0003800200 */
.L_x_23417:
        /* <DEDUP_REMOVED lines=62> */
.L_x_23415:
[----:B------:R-:W-:Y:S05]  /*10970*/  BSYNC.RECONVERGENT B1 ;  /* 0x0000000000017941 */ /* 0x000fea0003800200 */
.L_x_23414:
[----:B------:R-:W-:Y:S01]  /*10980*/  I2FP.F32.U32 R3, R5 ;  /* 0x0000000500037245 */ /* 0x000fe20000201000 */
[----:B------:R-:W-:Y:S01]  /*10990*/  BSSY.RECONVERGENT B1, `(.L_x_23419) ;  /* 0x0000062000017945 */ /* 0x000fe20003800200 */
[----:B------:R-:W-:Y:S02]  /*109a0*/  FSEL R0, R0, RZ, P4 ;  /* 0x000000ff00007208 */ /* 0x000fe40002000000 */
[----:B------:R-:W-:Y:S01]  /*109b0*/  MOV R4, R12 ;  /* 0x0000000c00047202 */ /* 0x000fe20000000f00 */
        /* <DEDUP_REMOVED lines=20> */
.L_x_23421:
        /* <DEDUP_REMOVED lines=12> */
.L_x_23423:
[----:B------:R-:W-:Y:S05]  /*10bc0*/  BSYNC.RECONVERGENT B2 ;  /* 0x0000000000027941 */ /* 0x000fea0003800200 */
.L_x_23422:
        /* <DEDUP_REMOVED lines=62> */
.L_x_23420:
[----:B------:R-:W-:Y:S05]  /*10fb0*/  BSYNC.RECONVERGENT B1 ;  /* 0x0000000000017941 */ /* 0x000fea0003800200 */
.L_x_23419:
        /* <DEDUP_REMOVED lines=18> */
.L_x_23426:
        /* <DEDUP_REMOVED lines=12> */
.L_x_23428:
[----:B------:R-:W-:Y:S05]  /*111a0*/  BSYNC.RECONVERGENT B2 ;  /* 0x0000000000027941 */ /* 0x000fea0003800200 */
.L_x_23427:
        /* <DEDUP_REMOVED lines=62> */
.L_x_23425:
[----:B------:R-:W-:Y:S05]  /*11590*/  BSYNC.RECONVERGENT B1 ;  /* 0x0000000000017941 */ /* 0x000fea0003800200 */
.L_x_23424:
        /* <DEDUP_REMOVED lines=24> */
.L_x_23431:
        /* <DEDUP_REMOVED lines=12> */
.L_x_23433:
[----:B------:R-:W-:Y:S05]  /*117e0*/  BSYNC.RECONVERGENT B2 ;  /* 0x0000000000027941 */ /* 0x000fea0003800200 */
.L_x_23432:
[----:B01----:R-:W-:Y:S01]  /*117f0*/  IMAD.WIDE.U32 R190, R19, -0x2daee0ad, RZ ;  /* 0xd2511f5313be7825 */ /* 0x003fe200078e00ff */
        /* <DEDUP_REMOVED lines=61> */
.L_x_23430:
[----:B------:R-:W-:Y:S05]  /*11bd0*/  BSYNC.RECONVERGENT B1 ;  /* 0x0000000000017941 */ /* 0x000fea0003800200 */
.L_x_23429:
        /* <DEDUP_REMOVED lines=18> */
.L_x_23436:
        /* <DEDUP_REMOVED lines=12> */
.L_x_23438:
[----:B------:R-:W-:Y:S05]  /*11dc0*/  BSYNC.RECONVERGENT B2 ;  /* 0x0000000000027941 */ /* 0x000fea0003800200 */
.L_x_23437:
[----:B01----:R-:W-:Y:S01]  /*11dd0*/  IMAD.WIDE.U32 R190, R19, -0x2daee0ad, RZ ;  /* 0xd2511f5313be7825 */ /* 0x003fe200078e00ff */
        /* <DEDUP_REMOVED lines=61> */
.L_x_23435:
[----:B------:R-:W-:Y:S05]  /*121b0*/  BSYNC.RECONVERGENT B1 ;  /* 0x0000000000017941 */ /* 0x000fea0003800200 */
.L_x_23434:
[----:B------:R-:W-:Y:S01]  /*121c0*/  I2FP.F32.U32 R3, R153 ;  /* 0x0000009900037245 */ /* 0x000fe20000201000 */
[----:B------:R-:W-:Y:S01]  /*121d0*/  BSSY.RECONVERGENT B1, `(.L_x_23439) ;  /* 0x0000061000017945 */ /* 0x000fe20003800200 */
[----:B------:R-:W-:Y:S01]  /*121e0*/  FSEL R0, R0, RZ, P3 ;  /* 0x000000ff00007208 */ /* 0x000fe20001800000 */
[----:B------:R-:W-:Y:S02]  /*121f0*/  IMAD.MOV.U32 R14, RZ, RZ, 0x2 ;  /* 0x00000002ff0e7424 */ /* 0x000fe400078e00ff */
[----:B------:R-:W-:-:S05]  /*12200*/  FFMA.FTZ R3, R3, R230, 1.1641532182693481445e-10 ;  /* 0x2f00000003037423 */ /* 0x000fca00000100e6 */
[----:B------:R-:W-:Y:S01]  /*12210*/  FSETP.GTU.FTZ.AND P4, PT, R3, R194, PT ;  /* 0x000000c20300720b */ /* 0x000fe20003f9c000 */
[----:B------:R-:W-:-:S05]  /*12220*/  HADD2.F32 R3, -RZ, R130.H1_H1 ;  /* 0x30000082ff037230 */ /* 0x000fca0000004100 */
        /* <DEDUP_REMOVED lines=16> */
.L_x_23441:
        /* <DEDUP_REMOVED lines=12> */
.L_x_23443:
[----:B------:R-:W-:Y:S05]  /*123f0*/  BSYNC.RECONVERGENT B2 ;  /* 0x0000000000027941 */ /* 0x000fea0003800200 */
.L_x_23442:
[----:B01----:R-:W-:Y:S01]  /*12400*/  IMAD.WIDE.U32 R228, R19, -0x2daee0ad, RZ ;  /* 0xd2511f5313e47825 */ /* 0x003fe200078e00ff */
        /* <DEDUP_REMOVED lines=61> */
.L_x_23440:
[----:B------:R-:W-:Y:S05]  /*127e0*/  BSYNC.RECONVERGENT B1 ;  /* 0x0000000000017941 */ /* 0x000fea0003800200 */
.L_x_23439:
        /* <DEDUP_REMOVED lines=18> */
.L_x_23446:
        /* <DEDUP_REMOVED lines=12> */
.L_x_23448:
[----:B------:R-:W-:Y:S05]  /*129d0*/  BSYNC.RECONVERGENT B2 ;  /* 0x0000000000027941 */ /* 0x000fea0003800200 */
.L_x_23447:
        /* <DEDUP_REMOVED lines=59> */
[----:B------:R-:W-:Y:S01]  /*12d90*/  IMAD.MOV.U32 R10, RZ, RZ, RZ ;  /* 0x000000ffff0a7224 */ /* 0x000fe200078e00ff */
[----:B------:R-:W-:Y:S02]  /*12da0*/  LOP3.LUT R16, R14, UR16, R191, 0x96, !PT ;  /* 0x000000100e107c12 */ /* 0x000fe4000f8e96bf */
[----:B------:R-:W-:-:S07]  /*12db0*/  MOV R12, R190 ;  /* 0x000000be000c7202 */ /* 0x000fce0000000f00 */
.L_x_23445:
[----:B------:R-:W-:Y:S05]  /*12dc0*/  BSYNC.RECONVERGENT B1 ;  /* 0x0000000000017941 */ /* 0x000fea0003800200 */
.L_x_23444:
[----:B------:R-:W-:Y:S01]  /*12dd0*/  I2FP.F32.U32 R2, R2 ;  /* 0x0000000200027245 */ /* 0x000fe20000201000 */
[----:B------:R-:W-:Y:S01]  /*12de0*/  BSSY.RECONVERGENT B1, `(.L_x_23449) ;  /* 0x0000061000017945 */ /* 0x000fe20003800200 */
[----:B------:R-:W-:Y:S01]  /*12df0*/  FSEL R0, R0, RZ, P4 ;  /* 0x000000ff00007208 */ /* 0x000fe20002000000 */
[----:B01----:R-:W-:Y:S02]  /*12e00*/  IMAD.MOV.U32 R190, RZ, RZ, 0x2 ;  /* 0x00000002ffbe7424 */ /* 0x003fe400078e00ff */
        /* <DEDUP_REMOVED lines=19> */
.L_x_23451:
        /* <DEDUP_REMOVED lines=12> */
.L_x_23453:
[----:B------:R-:W-:Y:S05]  /*13000*/  BSYNC.RECONVERGENT B2 ;  /* 0x0000000000027941 */ /* 0x000fea0003800200 */
.L_x_23452:
        /* <DEDUP_REMOVED lines=62> */
.L_x_23450:
[----:B------:R-:W-:Y:S05]  /*133f0*/  BSYNC.RECONVERGENT B1 ;  /* 0x0000000000017941 */ /* 0x000fea0003800200 */
.L_x_23449:
[----:B------:R-:W-:Y:S01]  /*13400*/  I2FP.F32.U32 R0, R0 ;  /* 0x0000000000007245 */ /* 0x000fe20000201000 */
[----:B------:R-:W-:Y:S01]  /*13410*/  BSSY.RECONVERGENT B1, `(.L_x_23454) ;  /* 0x000005f000017945 */ /* 0x000fe20003800200 */
[----:B------:R-:W-:Y:S01]  /*13420*/  ISETP.NE.AND P6, PT, R190, 0x1, PT ;  /* 0x00000001be00780c */ /* 0x000fe20003fc5270 */
[----:B------:R-:W-:Y:S02]  /*13430*/  IMAD.MOV.U32 R14, RZ, RZ, 0x2 ;  /* 0x00000002ff0e7424 */ /* 0x000fe400078e00ff */
[----:B------:R-:W-:Y:S01]  /*13440*/  FFMA.FTZ R0, R0, R230, 1.1641532182693481445e-10 ;  /* 0x2f00000000007423 */ /* 0x000fe200000100e6 */
[----:B------:R-:W-:-:S04]  /*13450*/  IMAD.MOV.U32 R10, RZ, RZ, R12 ;  /* 0x000000ffff0a7224 */ /* 0x000fc800078e000c */
[----:B------:R-:W-:Y:S01]  /*13460*/  FSETP.LE.FTZ.AND P5, PT, R0, R194, PT ;  /* 0x000000c20000720b */ /* 0x000fe20003fb3000 */
[----:B------:R-:W-:-:S05]  /*13470*/  HADD2.F32 R0, -RZ, R155.H1_H1 ;  /* 0x3000009bff007230 */ /* 0x000fca0000004100 */
        /* <DEDUP_REMOVED lines=10> */
.L_x_23456:
        /* <DEDUP_REMOVED lines=15> */
.L_x_23458:
[----:B------:R-:W-:Y:S05]  /*13610*/  BSYNC.RECONVERGENT B2 ;  /* 0x0000000000027941 */ /* 0x000fea0003800200 */
.L_x_23457:
        /* <DEDUP_REMOVED lines=62> */
.L_x_23455:
[----:B------:R-:W-:Y:S05]  /*13a00*/  BSYNC.RECONVERGENT B1 ;  /* 0x0000000000017941 */ /* 0x000fea0003800200 */
.L_x_23454:
        /* <DEDUP_REMOVED lines=9> */
[----:B------:R-:W-:Y:S01]  /*13aa0*/  @P1 FADD.FTZ R155, R139, R155 ;  /* 0x0000009b8b9b1221 */ /* 0x000fe20000010000 */
[----:B------:R-:W-:Y:S06]  /*13ab0*/  BRA `(.L_x_23459) ;  /* 0x00000030006c7947 */ /* 0x000fec0003800000 */
.L_x_23378:
        /* <DEDUP_REMOVED lines=16> */
.L_x_23462:
        /* <DEDUP_REMOVED lines=12> */
.L_x_23464:
[----:B------:R-:W-:Y:S05]  /*13c80*/  BSYNC.RECONVERGENT B2 ;  /* 0x0000000000027941 */ /* 0x000fea0003800200 */
.L_x_23463:
        /* <DEDUP_REMOVED lines=62> */
.L_x_23461:
[----:B------:R-:W-:Y:S05]  /*14070*/  BSYNC.RECONVERGENT B1 ;  /* 0x0000000000017941 */ /* 0x000fea0003800200 */
.L_x_23460:
[----:B------:R-:W2:Y:S01]  /*14080*/  LDC R194, c[0x0][0x404] ;  /* 0x00010100ffc27b82 */ /* 0x000ea20000000800 */
[----:B------:R-:W-:Y:S01]  /*14090*/  I2FP.F32.U32 R10, R149 ;  /* 0x00000095000a7245 */ /* 0x000fe20000201000 */
[----:B------:R-:W-:Y:S01]  /*140a0*/  IMAD.MOV.U32 R193, RZ, RZ, 0x2f800000 ;  /* 0x2f800000ffc17424 */ /* 0x000fe200078e00ff */
[----:B------:R-:W-:Y:S01]  /*140b0*/  ISETP.NE.AND P2, PT, R148, 0x1, PT ;  /* 0x000000019400780c */ /* 0x000fe20003f45270 */
[----:B------:R-:W-:Y:S01]  /*140c0*/  BSSY.RECONVERGENT B1, `(.L_x_23465) ;  /* 0x000005c000017945 */ /* 0x000fe20003800200 */
[----:B------:R-:W-:Y:S01]  /*140d0*/  LOP3.LUT R18, R18, 0xffffffef, RZ, 0xc0, !PT ;  /* 0xffffffef12127812 */ /* 0x000fe200078ec0ff */
[----:B------:R-:W-:Y:S01]  /*140e0*/  FFMA.FTZ R10, R10, R193, 1.1641532182693481445e-10 ;  /* 0x2f0000000a0a7423 */ /* 0x000fe200000100c1 */
[----:B------:R-:W-:Y:S02]  /*140f0*/  HFMA2 R14, -RZ, RZ, 0, 1.1920928955078125e-07 ;  /* 0x00000002ff0e7431 */ /* 0x000fe400000001ff */
[----:B------:R-:W-:Y:S02]  /*14100*/  IMAD.MOV.U32 R150, RZ, RZ, R12 ;  /* 0x000000ffff967224 */ /* 0x000fe400078e000c */
[----:B--2---:R-:W-:Y:S01]  /*14110*/  FSETP.LE.FTZ.AND P3, PT, R10, R194, PT ;  /* 0x000000c20a00720b */ /* 0x004fe20003f73000 */
        /* <DEDUP_REMOVED lines=11> */
.L_x_23467:
        /* <DEDUP_REMOVED lines=12> */
.L_x_23469:
[----:B------:R-:W-:Y:S05]  /*14290*/  BSYNC.RECONVERGENT B2 ;  /* 0x0000000000027941 */ /* 0x000fea0003800200 */
.L_x_23468:
        /* <DEDUP_REMOVED lines=62> */
.L_x_23466:
[----:B------:R-:W-:Y:S05]  /*14680*/  BSYNC.RECONVERGENT B1 ;  /* 0x0000000000017941 */ /* 0x000fea0003800200 */
.L_x_23465:
        /* <DEDUP_REMOVED lines=19> */
.L_x_23472:
        /* <DEDUP_REMOVED lines=12> */
.L_x_23474:
[----:B------:R-:W-:Y:S05]  /*14880*/  BSYNC.RECONVERGENT B2 ;  /* 0x0000000000027941 */ /* 0x000fea0003800200 */
.L_x_23473:
        /* <DEDUP_REMOVED lines=62> */
.L_x_23471:
[----:B------:R-:W-:Y:S05]  /*14c70*/  BSYNC.RECONVERGENT B1 ;  /* 0x0000000000017941 */ /* 0x000fea0003800200 */
.L_x_23470:
[----:B------:R-:W-:Y:S01]  /*14c80*/  I2FP.F32.U32 R14, R149 ;  /* 0x00000095000e7245 */ /* 0x000fe20000201000 */
[----:B------:R-:W-:Y:S01]  /*14c90*/  BSSY.RECONVERGENT B1, `(.L_x_23475) ;  /* 0x000005d000017945 */ /* 0x000fe20003800200 */
[----:B------:R-:W-:Y:S01]  /*14ca0*/  LOP3.LUT R18, R18, 0xfffffffb, RZ, 0xc0, !PT ;  /* 0xfffffffb12127812 */ /* 0x000fe200078ec0ff */
[----:B------:R-:W-:Y:S02]  /*14cb0*/  HADD2.F32 R149, -RZ, R153.H0_H0 ;  /* 0x20000099ff957230 */ /* 0x000fe40000004100 */
[----:B------:R-:W-:Y:S01]  /*14cc0*/  FFMA.FTZ R14, R14, R193, 1.1641532182693481445e-10 ;  /* 0x2f0000000e0e7423 */ /* 0x000fe200000100c1 */
[----:B------:R-:W-:-:S04]  /*14cd0*/  IMAD.MOV.U32 R152, RZ, RZ, R12 ;  /* 0x000000ffff987224 */ /* 0x000fc800078e000c */
[----:B------:R-:W-:Y:S01]  /*14ce0*/  FSETP.LE.FTZ.AND P2, PT, R14, R194, PT ;  /* 0x000000c20e00720b */ /* 0x000fe20003f53000 */
[----:B------:R-:W-:-:S12]  /*14cf0*/  IMAD.MOV.U32 R14, RZ, RZ, 0x2 ;  /* 0x00000002ff0e7424 */ /* 0x000fd800078e00ff */
        /* <DEDUP_REMOVED lines=11> */
.L_x_23477:
        /* <DEDUP_REMOVED lines=12> */
.L_x_23479:
[----:B------:R-:W-:Y:S05]  /*14e70*/  BSYNC.RECONVERGENT B2 ;  /* 0x0000000000027941 */ /* 0x000fea0003800200 */
.L_x_23478:
[----:B01----:R-:W-:Y:S01]  /*14e80*/  IMAD.WIDE.U32 R190, R19, -0x2daee0ad, RZ ;  /* 0xd2511f5313be7825 */ /* 0x003fe200078e00ff */
        /* <DEDUP_REMOVED lines=61> */
.L_x_23476:
[----:B------:R-:W-:Y:S05]  /*15260*/  BSYNC.RECONVERGENT B1 ;  /* 0x0000000000017941 */ /* 0x000fea0003800200 */
.L_x_23475:
[----:B------:R-:W-:Y:S01]  /*15270*/  I2FP.F32.U32 R150, R152 ;  /* 0x0000009800967245 */ /* 0x000fe20000201000 */
[----:B------:R-:W-:Y:S01]  /*15280*/  BSSY.RECONVERGENT B1, `(.L_x_23480) ;  /* 0x000005d000017945 */ /* 0x000fe20003800200 */
[----:B------:R-:W-:Y:S01]  /*15290*/  LOP3.LUT R18, R18, 0xfffffffd, RZ, 0xc0, !PT ;  /* 0xfffffffd12127812 */ /* 0x000fe200078ec0ff */
[----:B------:R-:W-:Y:S02]  /*152a0*/  HFMA2 R152, -RZ, RZ, 0, 1.1920928955078125e-07 ;  /* 0x00000002ff987431 */ /* 0x000fe400000001ff */
[----:B------:R-:W-:Y:S02]  /*152b0*/  IMAD.MOV.U32 R151, RZ, RZ, R12 ;  /* 0x000000ffff977224 */ /* 0x000fe400078e000c */
[----:B------:R-:W-:-:S05]  /*152c0*/  FFMA.FTZ R150, R150, R193, 1.1641532182693481445e-10 ;  /* 0x2f00000096967423 */ /* 0x000fca00000100c1 */
        /* <DEDUP_REMOVED lines=13> */
.L_x_23482:
        /* <DEDUP_REMOVED lines=12> */
.L_x_23484:
[----:B------:R-:W-:Y:S05]  /*15460*/  BSYNC.RECONVERGENT B2 ;  /* 0x0000000000027941 */ /* 0x000fea0003800200 */
.L_x_23483:
        /* <DEDUP_REMOVED lines=62> */
.L_x_23481:
[----:B------:R-:W-:Y:S05]  /*15850*/  BSYNC.RECONVERGENT B1 ;  /* 0x0000000000017941 */ /* 0x000fea0003800200 */
.L_x_23480:
[----:B------:R-:W-:Y:S01]  /*15860*/  ISETP.NE.AND P3, PT, R152, 0x1, PT ;  /* 0x000000019800780c */ /* 0x000fe20003f65270 */
[----:B------:R-:W-:Y:S01]  /*15870*/  BSSY.RECONVERGENT B1, `(.L_x_23485) ;  /* 0x000005b000017945 */ /* 0x000fe20003800200 */
[----:B------:R-:W-:Y:S01]  /*15880*/  I2FP.F32.U32 R14, R151 ;  /* 0x00000097000e7245 */ /* 0x000fe20000201000 */
[----:B------:R-:W-:Y:S01]  /*15890*/  HADD2.F32 R151, -RZ, R154.H0_H0 ;  /* 0x2000009aff977230 */ /* 0x000fe20000004100 */
[----:B01----:R-:W-:-:S03]  /*158a0*/  MOV R190, R12 ;  /* 0x0000000c00be7202 */ /* 0x003fc60000000f00 */
        /* <DEDUP_REMOVED lines=12> */
.L_x_23487:
        /* <DEDUP_REMOVED lines=12> */
.L_x_23489:
[----:B------:R-:W-:Y:S05]  /*15a30*/  BSYNC.RECONVERGENT B2 ;  /* 0x0000000000027941 */ /* 0x000fea0003800200 */
.L_x_23488:
        /* <DEDUP_REMOVED lines=62> */
.L_x_23486:
[----:B------:R-:W-:Y:S05]  /*15e20*/  BSYNC.RECONVERGENT B1 ;  /* 0x0000000000017941 */ /* 0x000fea0003800200 */
.L_x_23485:
        /* <DEDUP_REMOVED lines=17> */
.L_x_23492:
        /* <DEDUP_REMOVED lines=12> */
.L_x_23494:
[----:B------:R-:W-:Y:S05]  /*16000*/  BSYNC.RECONVERGENT B2 ;  /* 0x0000000000027941 */ /* 0x000fea0003800200 */
.L_x_23493:
        /* <DEDUP_REMOVED lines=61> */
[----:B------:R-:W-:-:S07]  /*163e0*/  LOP3.LUT R16, R14, UR16, R153, 0x96, !PT ;  /* 0x000000100e107c12 */ /* 0x000fce000f8e9699 */
.L_x_23491:
[----:B------:R-:W-:Y:S05]  /*163f0*/  BSYNC.RECONVERGENT B1 ;  /* 0x0000000000017941 */ /* 0x000fea0003800200 */
.L_x_23490:
        /* <DEDUP_REMOVED lines=17> */
.L_x_23497:
        /* <DEDUP_REMOVED lines=12> */
.L_x_23499:
[----:B------:R-:W-:Y:S05]  /*165d0*/  BSYNC.RECONVERGENT B2 ;  /* 0x0000000000027941 */ /* 0x000fea0003800200 */
.L_x_23498:
        /* <DEDUP_REMOVED lines=62> */
.L_x_23496:
[----:B------:R-:W-:Y:S05]  /*169c0*/  BSYNC.RECONVERGENT B1 ;  /* 0x0000000000017941 */ /* 0x000fea0003800200 */
.L_x_23495:
        /* <DEDUP_REMOVED lines=42> */
.L_x_23459:
[----:B------:R-:W0:Y:S01]  /*16c70*/  LDC.64 R190, c[0x0][0x3a8] ;  /* 0x0000ea00ffbe7b82 */ /* 0x000e220000000a00 */
        /* <DEDUP_REMOVED lines=43> */
.L_x_23500:
[----:B------:R-:W-:Y:S01]  /*16f30*/  MOV R10, R189 ;  /* 0x000000bd000a7202 */ /* 0x000fe20000000f00 */
[----:B------:R-:W-:-:S07]  /*16f40*/  VIADD R188, R188, 0x20 ;  /* 0x00000020bcbc7836 */ /* 0x000fce0000000000 */
.L_x_23377:
[----:B------:R-:W-:Y:S05]  /*16f50*/  BSYNC.RECONVERGENT B0 ;  /* 0x0000000000007941 */ /* 0x000fea0003800200 */
.L_x_23376:
        /* <DEDUP_REMOVED lines=12> */
[----:B--23--:R0:W5:Y:S02]  /*17020*/  @P0 LDG.E.128 R128, desc[UR6][R156.64] ;  /* 0x000000069c800981 */ /* 0x00c164000c1e1d00 */
[----:B0-----:R-:W0:Y:S02]  /*17030*/  @P1 LDC.64 R156, c[0x0][0x3a0] ;  /* 0x0000e800ff9c1b82 */ /* 0x001e240000000a00 */
[----:B0-----:R-:W-:-:S05]  /*17040*/  @P1 IMAD.WIDE.U32 R156, R188, 0x20, R156 ;  /* 0x00000020bc9c1825 */ /* 0x001fca00078e009c */
[----:B------:R-:W5:Y:S04]  /*17050*/  @P1 LDG.E.128 R132, desc[UR6][R156.64] ;  /* 0x000000069c841981 */ /* 0x000f68000c1e1d00 */
[----:B------:R4:W5:Y:S02]  /*17060*/  @P1 LDG.E.128 R136, desc[UR6][R156.64+0x10] ;  /* 0x000010069c881981 */ /* 0x000964000c1e1d00 */
[----:B----4-:R-:W-:-:S05]  /*17070*/  IMAD.WIDE.U32 R156, R188, 0x10, R158 ;  /* 0x00000010bc9c7825 */ /* 0x010fca00078e009e */
        /* <DEDUP_REMOVED lines=18> */
.L_x_23506:
        /* <DEDUP_REMOVED lines=12> */
.L_x_23508:
[----:B------:R-:W-:Y:S05]  /*17260*/  BSYNC.RECONVERGENT B2 ;  /* 0x0000000000027941 */ /* 0x000fea0003800200 */
.L_x_23507:
        /* <DEDUP_REMOVED lines=62> */
.L_x_23505:
[----:B------:R-:W-:Y:S05]  /*17650*/  BSYNC.RECONVERGENT B1 ;  /* 0x0000000000017941 */ /* 0x000fea0003800200 */
.L_x_23504:
[----:B------:R-:W2:Y:S01]  /*17660*/  LDC R194, c[0x0][0x404] ;  /* 0x00010100ffc27b82 */ /* 0x000ea20000000800 */
[----:B------:R-:W-:Y:S01]  /*17670*/  I2FP.F32.U32 R0, R0 ;  /* 0x0000000000007245 */ /* 0x000fe20000201000 */
[----:B------:R-:W-:Y:S01]  /*17680*/  IMAD.MOV.U32 R230, RZ, RZ, 0x2f800000 ;  /* 0x2f800000ffe67424 */ /* 0x000fe200078e00ff */
[----:B------:R-:W-:Y:S01]  /*17690*/  ISETP.NE.AND P2, PT, R3, 0x1, PT ;  /* 0x000000010300780c */ /* 0x000fe20003f45270 */
[----:B------:R-:W-:Y:S01]  /*176a0*/  BSSY.RECONVERGENT B1, `(.L_x_23509) ;  /* 0x000005e000017945 */ /* 0x000fe20003800200 */
[----:B------:R-:W-:Y:S01]  /*176b0*/  LOP3.LUT R18, R18, 0xffffffef, RZ, 0xc0, !PT ;  /* 0xffffffef12127812 */ /* 0x000fe200078ec0ff */
[----:B------:R-:W-:Y:S01]  /*176c0*/  FFMA.FTZ R0, R0, R230, 1.1641532182693481445e-10 ;  /* 0x2f00000000007423 */ /* 0x000fe200000100e6 */
[----:B------:R-:W-:Y:S01]  /*176d0*/  IMAD.MOV.U32 R2, RZ, RZ, 0x2 ;  /* 0x00000002ff027424 */ /* 0x000fe200078e00ff */
[----:B------:R-:W3:Y:S01]  /*176e0*/  LDC R193, c[0x0][0x408] ;  /* 0x00010200ffc17b82 */ /* 0x000ee20000000800 */
[----:B------:R-:W-:Y:S02]  /*176f0*/  MOV R5, R12 ;  /* 0x0000000c00057202 */ /* 0x000fe40000000f00 */
[----:B--2---:R-:W-:Y:S01]  /*17700*/  FSETP.LE.FTZ.AND P4, PT, R0, R194, PT ;  /* 0x000000c20000720b */ /* 0x004fe20003f93000 */
[----:B-----5:R-:W-:-:S05]  /*17710*/  HADD2.F32 R0, -RZ, R160.H0_H0 ;  /* 0x200000a0ff007230 */ /* 0x020fca0000004100 */
[----:B---3--:R-:W-:-:S07]  /*17720*/  FMUL.FTZ R0, R0, R193 ;  /* 0x000000c100007220 */ /* 0x008fce0000410000 */
        /* <DEDUP_REMOVED lines=10> */
.L_x_23511:
        /* <DEDUP_REMOVED lines=12> */
.L_x_23513:
[----:B------:R-:W-:Y:S05]  /*17890*/  BSYNC.RECONVERGENT B2 ;  /* 0x0000000000027941 */ /* 0x000fea0003800200 */
.L_x_23512:
        /* <DEDUP_REMOVED lines=62> */
.L_x_23510:
[----:B------:R-:W-:Y:S05]  /*17c80*/  BSYNC.RECONVERGENT B1 ;  /* 0x0000000000017941 */ /* 0x000fea0003800200 */
.L_x_23509:
        /* <DEDUP_REMOVED lines=9> */
[----:B0-----:R-:W-:Y:S01]  /*17d20*/  FADD.FTZ R156, R3, R0 ;  /* 0x00000000039c7221 */ /* 0x001fe20000010000 */
        /* <DEDUP_REMOVED lines=14> */
.L_x_23516:
        /* <DEDUP_REMOVED lines=12> */
.L_x_23518:
[----:B------:R-:W-:Y:S05]  /*17ed0*/  BSYNC.RECONVERGENT B2 ;  /* 0x0000000000027941 */ /* 0x000fea0003800200 */
.L_x_23517:
        /* <DEDUP_REMOVED lines=62> */
.L_x_23515:
[----:B------:R-:W-:Y:S05]  /*182c0*/  BSYNC.RECONVERGENT B1 ;  /* 0x0000000000017941 */ /* 0x000fea0003800200 */
.L_x_23514:
        /* <DEDUP_REMOVED lines=20> */
.L_x_23521:
        /* <DEDUP_REMOVED lines=12> */
.L_x_23523:
[----:B------:R-:W-:Y:S05]  /*184d0*/  BSYNC.RECONVERGENT B2 ;  /* 0x0000000000027941 */ /* 0x000fea0003800200 */
.L_x_23522:
        /* <DEDUP_REMOVED lines=62> */
.L_x_23520:
[----:B------:R-:W-:Y:S05]  /*188c0*/  BSYNC.RECONVERGENT B1 ;  /* 0x0000000000017941 */ /* 0x000fea0003800200 */
.L_x_23519:
        /* <DEDUP_REMOVED lines=24> */
.L_x_23526:
        /* <DEDUP_REMOVED lines=12> */
.L_x_23528:
[----:B------:R-:W-:Y:S05]  /*18b10*/  BSYNC.RECONVERGENT B2 ;  /* 0x0000000000027941 */ /* 0x000fea0003800200 */
.L_x_23527:
        /* <DEDUP_REMOVED lines=62> */
.L_x_23525:
[----:B------:R-:W-:Y:S05]  /*18f00*/  BSYNC.RECONVERGENT B1 ;  /* 0x0000000000017941 */ /* 0x000fea0003800200 */
.L_x_23524:
        /* <DEDUP_REMOVED lines=20> */
.L_x_23531:
        /* <DEDUP_REMOVED lines=12> */
.L_x_23533:
[----:B------:R-:W-:Y:S05]  /*19110*/  BSYNC.RECONVERGENT B2 ;  /* 0x0000000000027941 */ /* 0x000fea0003800200 */
.L_x_23532:
        /* <DEDUP_REMOVED lines=62> */
.L_x_23530:
[----:B------:R-:W-:Y:S05]  /*19500*/  BSYNC.RECONVERGENT B1 ;  /* 0x0000000000017941 */ /* 0x000fea0003800200 */
.L_x_23529:
        /* <DEDUP_REMOVED lines=24> */
.L_x_23536:
        /* <DEDUP_REMOVED lines=12> */
.L_x_23538:
[----:B------:R-:W-:Y:S05]  /*19750*/  BSYNC.RECONVERGENT B2 ;  /* 0x0000000000027941 */ /* 0x000fea0003800200 */
.L_x_23537:
        /* <DEDUP_REMOVED lines=62> */
.L_x_23535:
[----:B------:R-:W-:Y:S05]  /*19b40*/  BSYNC.RECONVERGENT B1 ;  /* 0x0000000000017941 */ /* 0x000fea0003800200 */
.L_x_23534:
        /* <DEDUP_REMOVED lines=20> */
.L_x_23541:
        /* <DEDUP_REMOVED lines=12> */
.L_x_23543:
[----:B------:R-:W-:Y:S05]  /*19d50*/  BSYNC.RECONVERGENT B2 ;  /* 0x0000000000027941 */ /* 0x000fea0003800200 */
.L_x_23542:
        /* <DEDUP_REMOVED lines=62> */
.L_x_23540:
[----:B------:R-:W-:Y:S05]  /*1a140*/  BSYNC.RECONVERGENT B1 ;  /* 0x0000000000017941 */ /* 0x000fea0003800200 */
.L_x_23539:
        /* <DEDUP_REMOVED lines=24> */
.L_x_23546:
        /* <DEDUP_REMOVED lines=12> */
.L_x_23548:
[----:B------:R-:W-:Y:S05]  /*1a390*/  BSYNC.RECONVERGENT B2 ;  /* 0x0000000000027941 */ /* 0x000fea0003800200 */
.L_x_23547:
        /* <DEDUP_REMOVED lines=62> */
.L_x_23545:
[----:B------:R-:W-:Y:S05]  /*1a780*/  BSYNC.RECONVERGENT B1 ;  /* 0x0000000000017941 */ /* 0x000fea0003800200 */
.L_x_23544:
        /* <DEDUP_REMOVED lines=18> */
.L_x_23551:
        /* <DEDUP_REMOVED lines=12> */
.L_x_23553:
[----:B------:R-:W-:Y:S05]  /*1a970*/  BSYNC.RECONVERGENT B2 ;  /* 0x0000000000027941 */ /* 0x000fea0003800200 */
.L_x_23552:
        /* <DEDUP_REMOVED lines=62> */
.L_x_23550:
[----:B------:R-:W-:Y:S05]  /*1ad60*/  BSYNC.RECONVERGENT B1 ;  /* 0x0000000000017941 */ /* 0x000fea0003800200 */
.L_x_23549:
[----:B------:R-:W-:Y:S01]  /*1ad70*/  I2FP.F32.U32 R3, R4 ;  /* 0x0000000400037245 */ /* 0x000fe20000201000 */
[----:B------:R-:W-:Y:S01]  /*1ad80*/  BSSY.RECONVERGENT B1, `(.L_x_23554) ;  /* 0x0000062000017945 */ /* 0x000fe20003800200 */
[----:B------:R-:W-:Y:S02]  /*1ad90*/  FSEL R0, R0, RZ, P2 ;  /* 0x000000ff00007208 */ /* 0x000fe40001000000 */
[----:B------:R-:W-:Y:S01]  /*1ada0*/  MOV R10, R12 ;  /* 0x0000000c000a7202 */ /* 0x000fe20000000f00 */
        /* <DEDUP_REMOVED lines=20> */
.L_x_23556:
        /* <DEDUP_REMOVED lines=12> */
.L_x_23558:
[----:B------:R-:W-:Y:S05]  /*1afb0*/  BSYNC.RECONVERGENT B2 ;  /* 0x0000000000027941 */ /* 0x000fea0003800200 */
.L_x_23557:
        /* <DEDUP_REMOVED lines=62> */
.L_x_23555:
[----:B------:R-:W-:Y:S05]  /*1b3a0*/  BSYNC.RECONVERGENT B1 ;  /* 0x0000000000017941 */ /* 0x000fea0003800200 */
.L_x_23554:
        /* <DEDUP_REMOVED lines=18> */
.L_x_23561:
        /* <DEDUP_REMOVED lines=12> */
.L_x_23563:
[----:B------:R-:W-:Y:S05]  /*1b590*/  BSYNC.RECONVERGENT B2 ;  /* 0x0000000000027941 */ /* 0x000fea0003800200 */
.L_x_23562:
        /* <DEDUP_REMOVED lines=62> */
.L_x_23560:
[----:B------:R-:W-:Y:S05]  /*1b980*/  BSYNC.RECONVERGENT B1 ;  /* 0x0000000000017941 */ /* 0x000fea0003800200 */
.L_x_23559:
[----:B------:R-:W-:Y:S01]  /*1b990*/  I2FP.F32.U32 R3, R161 ;  /* 0x000000a100037245 */ /* 0x000fe20000201000 */
[----:B------:R-:W-:Y:S01]  /*1b9a0*/  BSSY.RECONVERGENT B1, `(.L_x_23564) ;  /* 0x0000061000017945 */ /* 0x000fe20003800200 */
[----:B------:R-:W-:Y:S01]  /*1b9b0*/  FSEL R0, R0, RZ, P3 ;  /* 0x000000ff00007208 */ /* 0x000fe20001800000 */
[----:B------:R-:W-:Y:S02]  /*1b9c0*/  HFMA2 R14, -RZ, RZ, 0, 1.1920928955078125e-07 ;  /* 0x00000002ff0e7431 */ /* 0x000fe400000001ff */
        /* <DEDUP_REMOVED lines=19> */
.L_x_23566:
        /* <DEDUP_REMOVED lines=12> */
.L_x_23568:
[----:B------:R-:W-:Y:S05]  /*1bbc0*/  BSYNC.RECONVERGENT B2 ;  /* 0x0000000000027941 */ /* 0x000fea0003800200 */
.L_x_23567:
[----:B-1----:R-:W-:Y:S01]  /*1bbd0*/  IMAD.WIDE.U32 R228, R19, -0x2daee0ad, RZ ;  /* 0xd2511f5313e47825 */ /* 0x002fe200078e00ff */
        /* <DEDUP_REMOVED lines=61> */
.L_x_23565:
[----:B------:R-:W-:Y:S05]  /*1bfb0*/  BSYNC.RECONVERGENT B1 ;  /* 0x0000000000017941 */ /* 0x000fea0003800200 */
.L_x_23564:
[----:B------:R-:W-:Y:S01]  /*1bfc0*/  I2FP.F32.U32 R0, R0 ;  /* 0x0000000000007245 */ /* 0x000fe20000201000 */
[----:B------:R-:W-:Y:S01]  /*1bfd0*/  BSSY.RECONVERGENT B1, `(.L_x_23569) ;  /* 0x000005c000017945 */ /* 0x000fe20003800200 */
[----:B------:R-:W-:Y:S01]  /*1bfe0*/  ISETP.NE.AND P5, PT, R14, 0x1, PT ;  /* 0x000000010e00780c */ /* 0x000fe20003fa5270 */
[----:B------:R-:W-:Y:S01]  /*1bff0*/  IMAD.MOV.U32 R10, RZ, RZ, 0x2 ;  /* 0x00000002ff0a7424 */ /* 0x000fe200078e00ff */
[----:B------:R-:W-:Y:S01]  /*1c000*/  MOV R2, R12 ;  /* 0x0000000c00027202 */ /* 0x000fe20000000f00 */
        /* <DEDUP_REMOVED lines=13> */
.L_x_23571:
        /* <DEDUP_REMOVED lines=12> */
.L_x_23573:
[----:B------:R-:W-:Y:S05]  /*1c1a0*/  BSYNC.RECONVERGENT B2 ;  /* 0x0000000000027941 */ /* 0x000fea0003800200 */
.L_x_23572:
        /* <DEDUP_REMOVED lines=62> */
.L_x_23570:
[----:B------:R-:W-:Y:S05]  /*1c590*/  BSYNC.RECONVERGENT B1 ;  /* 0x0000000000017941 */ /* 0x000fea0003800200 */
.L_x_23569:
[----:B------:R-:W-:Y:S01]  /*1c5a0*/  I2FP.F32.U32 R2, R2 ;  /* 0x0000000200027245 */ /* 0x000fe20000201000 */
[----:B------:R-:W-:Y:S01]  /*1c5b0*/  BSSY.RECONVERGENT B1, `(.L_x_23574) ;  /* 0x0000061000017945 */ /* 0x000fe20003800200 */
[----:B------:R-:W-:Y:S01]  /*1c5c0*/  FSEL R0, R0, RZ, P4 ;  /* 0x000000ff00007208 */ /* 0x000fe20002000000 */
[----:B-1----:R-:W-:Y:S02]  /*1c5d0*/  IMAD.MOV.U32 R190, RZ, RZ, 0x2 ;  /* 0x00000002ffbe7424 */ /* 0x002fe400078e00ff */
[----:B------:R-:W-:-:S05]  /*1c5e0*/  FFMA.FTZ R2, R2, R230, 1.1641532182693481445e-10 ;  /* 0x2f00000002027423 */ /* 0x000fca00000100e6 */
[----:B------:R-:W-:Y:S01]  /*1c5f0*/  FSETP.GTU.FTZ.AND P5, PT, R2, R194, PT ;  /* 0x000000c20200720b */ /* 0x000fe20003fbc000 */
[----:B------:R-:W-:-:S05]  /*1c600*/  HADD2.F32 R2, -RZ, R131.H0_H0 ;  /* 0x20000083ff027230 */ /* 0x000fca0000004100 */
        /* <DEDUP_REMOVED lines=16> */
.L_x_23576:
        /* <DEDUP_REMOVED lines=12> */
.L_x_23578:
[----:B------:R-:W-:Y:S05]  /*1c7d0*/  BSYNC.RECONVERGENT B2 ;  /* 0x0000000000027941 */ /* 0x000fea0003800200 */
.L_x_23577:
        /* <DEDUP_REMOVED lines=62> */
.L_x_23575:
[----:B------:R-:W-:Y:S05]  /*1cbc0*/  BSYNC.RECONVERGENT B1 ;  /* 0x0000000000017941 */ /* 0x000fea0003800200 */
.L_x_23574:
[----:B------:R-:W-:Y:S01]  /*1cbd0*/  I2FP.F32.U32 R0, R0 ;  /* 0x0000000000007245 */ /* 0x000fe20000201000 */
[----:B------:R-:W-:Y:S01]  /*1cbe0*/  BSSY.RECONVERGENT B1, `(.L_x_23579) ;  /* 0x000005f000017945 */ /* 0x000fe20003800200 */
[----:B------:R-:W-:Y:S01]  /*1cbf0*/  ISETP.NE.AND P6, PT, R190, 0x1, PT ;  /* 0x00000001be00780c */ /* 0x000fe20003fc5270 */
[----:B------:R-:W-:Y:S02]  /*1cc00*/  HFMA2 R14, -RZ, RZ, 0, 1.1920928955078125e-07 ;  /* 0x00000002ff0e7431 */ /* 0x000fe400000001ff */
[----:B------:R-:W-:Y:S02]  /*1cc10*/  IMAD.MOV.U32 R10, RZ, RZ, R12 ;  /* 0x000000ffff0a7224 */ /* 0x000fe400078e000c */
        /* <DEDUP_REMOVED lines=13> */
.L_x_23581:
        /* <DEDUP_REMOVED lines=15> */
.L_x_23583:
[----:B------:R-:W-:Y:S05]  /*1cde0*/  BSYNC.RECONVERGENT B2 ;  /* 0x0000000000027941 */ /* 0x000fea0003800200 */
.L_x_23582:
        /* <DEDUP_REMOVED lines=62> */
.L_x_23580:
[----:B------:R-:W-:Y:S05]  /*1d1d0*/  BSYNC.RECONVERGENT B1 ;  /* 0x0000000000017941 */ /* 0x000fea0003800200 */
.L_x_23579:
        /* <DEDUP_REMOVED lines=11> */
.L_x_23503:
        /* <DEDUP_REMOVED lines=16> */
.L_x_23587:
        /* <DEDUP_REMOVED lines=12> */
.L_x_23589:
[----:B------:R-:W-:Y:S05]  /*1d450*/  BSYNC.RECONVERGENT B2 ;  /* 0x0000000000027941 */ /* 0x000fea0003800200 */
.L_x_23588:
        /* <DEDUP_REMOVED lines=62> */
.L_x_23586:
[----:B------:R-:W-:Y:S05]  /*1d840*/  BSYNC.RECONVERGENT B1 ;  /* 0x0000000000017941 */ /* 0x000fea0003800200 */
.L_x_23585:
        /* <DEDUP_REMOVED lines=21> */
.L_x_23592:
        /* <DEDUP_REMOVED lines=12> */
.L_x_23594:
[----:B------:R-:W-:Y:S05]  /*1da60*/  BSYNC.RECONVERGENT B2 ;  /* 0x0000000000027941 */ /* 0x000fea0003800200 */
.L_x_23593:
        /* <DEDUP_REMOVED lines=62> */
.L_x_23591:
[----:B------:R-:W-:Y:S05]  /*1de50*/  BSYNC.RECONVERGENT B1 ;  /* 0x0000000000017941 */ /* 0x000fea0003800200 */
.L_x_23590:
        /* <DEDUP_REMOVED lines=19> */
.L_x_23597:
        /* <DEDUP_REMOVED lines=12> */
.L_x_23599:
[----:B------:R-:W-:Y:S05]  /*1e050*/  BSYNC.RECONVERGENT B2 ;  /* 0x0000000000027941 */ /* 0x000fea0003800200 */
.L_x_23598:
        /* <DEDUP_REMOVED lines=62> */
.L_x_23596:
[----:B------:R-:W-:Y:S05]  /*1e440*/  BSYNC.RECONVERGENT B1 ;  /* 0x0000000000017941 */ /* 0x000fea0003800200 */
.L_x_23595:
[----:B------:R-:W-:Y:S01]  /*1e450*/  I2FP.F32.U32 R14, R157 ;  /* 0x0000009d000e7245 */ /* 0x000fe20000201000 */
[----:B------:R-:W-:Y:S01]  /*1e460*/  BSSY.RECONVERGENT B1, `(.L_x_23600) ;  /* 0x000005d000017945 */ /* 0x000fe20003800200 */
[----:B------:R-:W-:Y:S01]  /*1e470*/  LOP3.LUT R18, R18, 0xfffffffb, RZ, 0xc0, !PT ;  /* 0xfffffffb12127812 */ /* 0x000fe200078ec0ff */
[----:B------:R-:W-:Y:S02]  /*1e480*/  HADD2.F32 R157, -RZ, R161.H0_H0 ;  /* 0x200000a1ff9d7230 */ /* 0x000fe40000004100 */
[----:B------:R-:W-:Y:S01]  /*1e490*/  FFMA.FTZ R14, R14, R193, 1.1641532182693481445e-10 ;  /* 0x2f0000000e0e7423 */ /* 0x000fe200000100c1 */
[----:B------:R-:W-:-:S04]  /*1e4a0*/  IMAD.MOV.U32 R160, RZ, RZ, R12 ;  /* 0x000000ffffa07224 */ /* 0x000fc800078e000c */
[----:B------:R-:W-:Y:S01]  /*1e4b0*/  FSETP.LE.FTZ.AND P2, PT, R14, R194, PT ;  /* 0x000000c20e00720b */ /* 0x000fe20003f53000 */
[----:B------:R-:W-:-:S12]  /*1e4c0*/  HFMA2 R14, -RZ, RZ, 0, 1.1920928955078125e-07 ;  /* 0x00000002ff0e7431 */ /* 0x000fd800000001ff */
        /* <DEDUP_REMOVED lines=11> */
.L_x_23602:
        /* <DEDUP_REMOVED lines=12> */
.L_x_23604:
[----:B------:R-:W-:Y:S05]  /*1e640*/  BSYNC.RECONVERGENT B2 ;  /* 0x0000000000027941 */ /* 0x000fea0003800200 */
.L_x_23603:
        /* <DEDUP_REMOVED lines=62> */
.L_x_23601:
[----:B------:R-:W-:Y:S05]  /*1ea30*/  BSYNC.RECONVERGENT B1 ;  /* 0x0000000000017941 */ /* 0x000fea0003800200 */
.L_x_23600:
[----:B------:R-:W-:Y:S01]  /*1ea40*/  I2FP.F32.U32 R158, R160 ;  /* 0x000000a0009e7245 */ /* 0x000fe20000201000 */
[----:B------:R-:W-:Y:S01]  /*1ea50*/  BSSY.RECONVERGENT B1, `(.L_x_23605) ;  /* 0x000005d000017945 */ /* 0x000fe20003800200 */
[----:B------:R-:W-:Y:S01]  /*1ea60*/  LOP3.LUT R18, R18, 0xfffffffd, RZ, 0xc0, !PT ;  /* 0xfffffffd12127812 */ /* 0x000fe200078ec0ff */
[----:B------:R-:W-:Y:S01]  /*1ea70*/  IMAD.MOV.U32 R160, RZ, RZ, 0x2 ;  /* 0x00000002ffa07424 */ /* 0x000fe200078e00ff */
[----:B------:R-:W-:Y:S01]  /*1ea80*/  MOV R159, R12 ;  /* 0x0000000c009f7202 */ /* 0x000fe20000000f00 */
        /* <DEDUP_REMOVED lines=14> */
.L_x_23607:
        /* <DEDUP_REMOVED lines=12> */
.L_x_23609:
[----:B------:R-:W-:Y:S05]  /*1ec30*/  BSYNC.RECONVERGENT B2 ;  /* 0x0000000000027941 */ /* 0x000fea0003800200 */
.L_x_23608:
[----:B-1----:R-:W-:Y:S01]  /*1ec40*/  IMAD.WIDE.U32 R190, R19, -0x2daee0ad, RZ ;  /* 0xd2511f5313be7825 */ /* 0x002fe200078e00ff */
        /* <DEDUP_REMOVED lines=61> */
.L_x_23606:
[----:B------:R-:W-:Y:S05]  /*1f020*/  BSYNC.RECONVERGENT B1 ;  /* 0x0000000000017941 */ /* 0x000fea0003800200 */
.L_x_23605:
[----:B------:R-:W-:Y:S01]  /*1f030*/  ISETP.NE.AND P3, PT, R160, 0x1, PT ;  /* 0x00000001a000780c */ /* 0x000fe20003f65270 */
[----:B------:R-:W-:Y:S01]  /*1f040*/  BSSY.RECONVERGENT B1, `(.L_x_23610) ;  /* 0x000005b000017945 */ /* 0x000fe20003800200 */
[----:B------:R-:W-:Y:S01]  /*1f050*/  I2FP.F32.U32 R14, R159 ;  /* 0x0000009f000e7245 */ /* 0x000fe20000201000 */
[----:B------:R-:W-:Y:S02]  /*1f060*/  HADD2.F32 R159, -RZ, R162.H0_H0 ;  /* 0x200000a2ff9f7230 */ /* 0x000fe40000004100 */
[----:B-1----:R-:W-:Y:S02]  /*1f070*/  IMAD.MOV.U32 R190, RZ, RZ, R12 ;  /* 0x000000ffffbe7224 */ /* 0x002fe400078e000c */
        /* <DEDUP_REMOVED lines=12> */
.L_x_23612:
        /* <DEDUP_REMOVED lines=12> */
.L_x_23614:
[----:B------:R-:W-:Y:S05]  /*1f200*/  BSYNC.RECONVERGENT B2 ;  /* 0x0000000000027941 */ /* 0x000fea0003800200 */
.L_x_23613:
        /* <DEDUP_REMOVED lines=62> */
.L_x_23611:
[----:B------:R-:W-:Y:S05]  /*1f5f0*/  BSYNC.RECONVERGENT B1 ;  /* 0x0000000000017941 */ /* 0x000fea0003800200 */
.L_x_23610:
        /* <DEDUP_REMOVED lines=17> */
.L_x_23617:
        /* <DEDUP_REMOVED lines=12> */
.L_x_23619:
[----:B------:R-:W-:Y:S05]  /*1f7d0*/  BSYNC.RECONVERGENT B2 ;  /* 0x0000000000027941 */ /* 0x000fea0003800200 */
.L_x_23618:
        /* <DEDUP_REMOVED lines=60> */
[----:B------:R-:W-:Y:S02]  /*1fba0*/  LOP3.LUT R16, R14, UR16, R161, 0x96, !PT ;  /* 0x000000100e107c12 */ /* 0x000fe4000f8e96a1 */
[----:B------:R-:W-:-:S07]  /*1fbb0*/  MOV R12, R160 ;  /* 0x000000a0000c7202 */ /* 0x000fce0000000f00 */
.L_x_23616:
[----:B------:R-:W-:Y:S05]  /*1fbc0*/  BSYNC.RECONVERGENT B1 ;  /* 0x0000000000017941 */ /* 0x000fea0003800200 */
.L_x_23615:
[----:B------:R-:W-:Y:S01]  /*1fbd0*/  ISETP.NE.AND P5, PT, R191, 0x1, PT ;  /* 0x00000001bf00780c */ /* 0x000fe20003fa5270 */
[----:B------:R-:W-:Y:S01]  /*1fbe0*/  BSSY.RECONVERGENT B1, `(.L_x_23620) ;  /* 0x000005b000017945 */ /* 0x000fe20003800200 */
[----:B------:R-:W-:Y:S01]  /*1fbf0*/  I2FP.F32.U32 R14, R190 ;  /* 0x000000be000e7245 */ /* 0x000fe20000201000 */
[----:B------:R-:W-:Y:S01]  /*1fc00*/  HADD2.F32 R160, -RZ, R163.H0_H0 ;  /* 0x200000a3ffa07230 */ /* 0x000fe20000004100 */
[----:B------:R-:W-:-:S03]  /*1fc10*/  MOV R161, R12 ;  /* 0x0000000c00a17202 */ /* 0x000fc60000000f00 */
        /* <DEDUP_REMOVED lines=12> */
.L_x_23622:
        /* <DEDUP_REMOVED lines=12> */
.L_x_23624:
[----:B------:R-:W-:Y:S05]  /*1fda0*/  BSYNC.RECONVERGENT B2 ;  /* 0x0000000000027941 */ /* 0x000fea0003800200 */
.L_x_23623:
        /* <DEDUP_REMOVED lines=62> */
.L_x_23621:
[----:B------:R-:W-:Y:S05]  /*20190*/  BSYNC.RECONVERGENT B1 ;  /* 0x0000000000017941 */ /* 0x000fea0003800200 */
.L_x_23620:
        /* <DEDUP_REMOVED lines=42> */
.L_x_23584:
        /* <DEDUP_REMOVED lines=44> */
.L_x_23625:
[----:B------:R-:W-:Y:S01]  /*20700*/  IMAD.MOV.U32 R10, RZ, RZ, R189 ;  /* 0x000000ffff0a7224 */ /* 0x000fe200078e00bd */
[----:B------:R-:W-:-:S07]  /*20710*/  IADD3 R188, PT, PT, R188, 0x20, RZ ;  /* 0x00000020bcbc7810 */ /* 0x000fce0007ffe0ff */
.L_x_23502:
[----:B------:R-:W-:Y:S05]  /*20720*/  BSYNC.RECONVERGENT B0 ;  /* 0x0000000000007941 */ /* 0x000fea0003800200 */
.L_x_23501:
        /* <DEDUP_REMOVED lines=36> */
.L_x_23631:
        /* <DEDUP_REMOVED lines=12> */
.L_x_23633:
[----:B------:R-:W-:Y:S05]  /*20a30*/  BSYNC.RECONVERGENT B2 ;  /* 0x0000000000027941 */ /* 0x000fea0003800200 */
.L_x_23632:
        /* <DEDUP_REMOVED lines=62> */
.L_x_23630:
[----:B------:R-:W-:Y:S05]  /*20e20*/  BSYNC.RECONVERGENT B1 ;  /* 0x0000000000017941 */ /* 0x000fea0003800200 */
.L_x_23629:
[----:B------:R-:W2:Y:S01]  /*20e30*/  LDC R194, c[0x0][0x404] ;  /* 0x00010100ffc27b82 */ /* 0x000ea20000000800 */
[----:B------:R-:W-:Y:S01]  /*20e40*/  HFMA2 R230, -RZ, RZ, 0.1171875, 0 ;  /* 0x2f800000ffe67431 */ /* 0x000fe200000001ff */
[----:B------:R-:W-:Y:S01]  /*20e50*/  I2FP.F32.U32 R0, R0 ;  /* 0x0000000000007245 */ /* 0x000fe20000201000 */
[----:B------:R-:W-:Y:S01]  /*20e60*/  BSSY.RECONVERGENT B1, `(.L_x_23634) ;  /* 0x000005f000017945 */ /* 0x000fe20003800200 */
[----:B------:R-:W-:Y:S01]  /*20e70*/  ISETP.NE.AND P2, PT, R3, 0x1, PT ;  /* 0x000000010300780c */ /* 0x000fe20003f45270 */
[----:B------:R-:W-:Y:S01]  /*20e80*/  IMAD.MOV.U32 R2, RZ, RZ, 0x2 ;  /* 0x00000002ff027424 */ /* 0x000fe200078e00ff */
[----:B------:R-:W-:Y:S01]  /*20e90*/  LOP3.LUT R18, R18, 0xffffffef, RZ, 0xc0, !PT ;  /* 0xffffffef12127812 */ /* 0x000fe200078ec0ff */
[----:B------:R-:W-:Y:S01]  /*20ea0*/  IMAD.MOV.U32 R5, RZ, RZ, R12 ;  /* 0x000000ffff057224 */ /* 0x000fe200078e000c */
[----:B------:R-:W3:Y:S01]  /*20eb0*/  LDC R193, c[0x0][0x408] ;  /* 0x00010200ffc17b82 */ /* 0x000ee20000000800 */
[----:B------:R-:W-:-:S05]  /*20ec0*/  FFMA.FTZ R0, R0, R230, 1.1641532182693481445e-10 ;  /* 0x2f00000000007423 */ /* 0x000fca00000100e6 */
        /* <DEDUP_REMOVED lines=13> */
.L_x_23636:
        /* <DEDUP_REMOVED lines=12> */
.L_x_23638:
[----:B------:R-:W-:Y:S05]  /*21060*/  BSYNC.RECONVERGENT B2 ;  /* 0x0000000000027941 */ /* 0x000fea0003800200 */
.L_x_23637:
        /* <DEDUP_REMOVED lines=62> */
.L_x_23635:
[----:B------:R-:W-:Y:S05]  /*21450*/  BSYNC.RECONVERGENT B1 ;  /* 0x0000000000017941 */ /* 0x000fea0003800200 */
.L_x_23634:
        /* <DEDUP_REMOVED lines=24> */
.L_x_23641:
        /* <DEDUP_REMOVED lines=12> */
.L_x_23643:
[----:B------:R-:W-:Y:S05]  /*216a0*/  BSYNC.RECONVERGENT B2 ;  /* 0x0000000000027941 */ /* 0x000fea0003800200 */
.L_x_23642:
        /* <DEDUP_REMOVED lines=62> */
.L_x_23640:
[----:B------:R-:W-:Y:S05]  /*21a90*/  BSYNC.RECONVERGENT B1 ;  /* 0x0000000000017941 */ /* 0x000fea0003800200 */
.L_x_23639:
        /* <DEDUP_REMOVED lines=20> */
.L_x_23646:
        /* <DEDUP_REMOVED lines=12> */
.L_x_23648:
[----:B------:R-:W-:Y:S05]  /*21ca0*/  BSYNC.RECONVERGENT B2 ;  /* 0x0000000000027941 */ /* 0x000fea0003800200 */
.L_x_23647:
        /* <DEDUP_REMOVED lines=62> */
.L_x_23645:
[----:B------:R-:W-:Y:S05]  /*22090*/  BSYNC.RECONVERGENT B1 ;  /* 0x0000000000017941 */ /* 0x000fea0003800200 */
.L_x_23644:
        /* <DEDUP_REMOVED lines=24> */
.L_x_23651:
        /* <DEDUP_REMOVED lines=12> */
.L_x_23653:
[----:B------:R-:W-:Y:S05]  /*222e0*/  BSYNC.RECONVERGENT B2 ;  /* 0x0000000000027941 */ /* 0x000fea0003800200 */
.L_x_23652:
        /* <DEDUP_REMOVED lines=62> */
.L_x_23650:
[----:B------:R-:W-:Y:S05]  /*226d0*/  BSYNC.RECONVERGENT B1 ;  /* 0x0000000000017941 */ /* 0x000fea0003800200 */
.L_x_23649:
        /* <DEDUP_REMOVED lines=20> */
.L_x_23656:
        /* <DEDUP_REMOVED lines=12> */
.L_x_23658:
[----:B------:R-:W-:Y:S05]  /*228e0*/  BSYNC.RECONVERGENT B2 ;  /* 0x0000000000027941 */ /* 0x000fea0003800200 */
.L_x_23657:
        /* <DEDUP_REMOVED lines=62> */
.L_x_23655:
[----:B------:R-:W-:Y:S05]  /*22cd0*/  BSYNC.RECONVERGENT B1 ;  /* 0x0000000000017941 */ /* 0x000fea0003800200 */
.L_x_23654:
        /* <DEDUP_REMOVED lines=24> */
.L_x_23661:
        /* <DEDUP_REMOVED lines=12> */
.L_x_23663:
[----:B------:R-:W-:Y:S05]  /*22f20*/  BSYNC.RECONVERGENT B2 ;  /* 0x0000000000027941 */ /* 0x000fea0003800200 */
.L_x_23662:
        /* <DEDUP_REMOVED lines=62> */
.L_x_23660:
[----:B------:R-:W-:Y:S05]  /*23310*/  BSYNC.RECONVERGENT B1 ;  /* 0x0000000000017941 */ /* 0x000fea0003800200 */
.L_x_23659:
        /* <DEDUP_REMOVED lines=20> */
.L_x_23666:
        /* <DEDUP_REMOVED lines=12> */
.L_x_23668:
[----:B------:R-:W-:Y:S05]  /*23520*/  BSYNC.RECONVERGENT B2 ;  /* 0x0000000000027941 */ /* 0x000fea0003800200 */
.L_x_23667:
        /* <DEDUP_REMOVED lines=62> */
.L_x_23665:
[----:B------:R-:W-:Y:S05]  /*23910*/  BSYNC.RECONVERGENT B1 ;  /* 0x0000000000017941 */ /* 0x000fea0003800200 */
.L_x_23664:
        /* <DEDUP_REMOVED lines=24> */
.L_x_23671:
        /* <DEDUP_REMOVED lines=12> */
.L_x_23673:
[----:B------:R-:W-:Y:S05]  /*23b60*/  BSYNC.RECONVERGENT B2 ;  /* 0x0000000000027941 */ /* 0x000fea0003800200 */
.L_x_23672:
        /* <DEDUP_REMOVED lines=62> */
.L_x_23670:
[----:B------:R-:W-:Y:S05]  /*23f50*/  BSYNC.RECONVERGENT B1 ;  /* 0x0000000000017941 */ /* 0x000fea0003800200 */
.L_x_23669:
        /* <DEDUP_REMOVED lines=18> */
.L_x_23676:
        /* <DEDUP_REMOVED lines=12> */
.L_x_23678:
[----:B------:R-:W-:Y:S05]  /*24140*/  BSYNC.RECONVERGENT B2 ;  /* 0x0000000000027941 */ /* 0x000fea0003800200 */
.L_x_23677:
        /* <DEDUP_REMOVED lines=62> */
.L_x_23675:
[----:B------:R-:W-:Y:S05]  /*24530*/  BSYNC.RECONVERGENT B1 ;  /* 0x0000000000017941 */ /* 0x000fea0003800200 */
.L_x_23674:
        /* <DEDUP_REMOVED lines=24> */
.L_x_23681:
        /* <DEDUP_REMOVED lines=12> */
.L_x_23683:
[----:B------:R-:W-:Y:S05]  /*24780*/  BSYNC.RECONVERGENT B2 ;  /* 0x0000000000027941 */ /* 0x000fea0003800200 */
.L_x_23682:
        /* <DEDUP_REMOVED lines=62> */
.L_x_23680:
[----:B------:R-:W-:Y:S05]  /*24b70*/  BSYNC.RECONVERGENT B1 ;  /* 0x0000000000017941 */ /* 0x000fea0003800200 */
.L_x_23679:
        /* <DEDUP_REMOVED lines=18> */
.L_x_23686:
        /* <DEDUP_REMOVED lines=12> */
.L_x_23688:
[----:B------:R-:W-:Y:S05]  /*24d60*/  BSYNC.RECONVERGENT B2 ;  /* 0x0000000000027941 */ /* 0x000fea0003800200 */
.L_x_23687:
        /* <DEDUP_REMOVED lines=62> */
.L_x_23685:
[----:B------:R-:W-:Y:S05]  /*25150*/  BSYNC.RECONVERGENT B1 ;  /* 0x0000000000017941 */ /* 0x000fea0003800200 */
.L_x_23684:
        /* <DEDUP_REMOVED lines=23> */
.L_x_23691:
        /* <DEDUP_REMOVED lines=12> */
.L_x_23693:
[----:B------:R-:W-:Y:S05]  /*25390*/  BSYNC.RECONVERGENT B2 ;  /* 0x0000000000027941 */ /* 0x000fea0003800200 */
.L_x_23692:
        /* <DEDUP_REMOVED lines=62> */
.L_x_23690:
[----:B------:R-:W-:Y:S05]  /*25780*/  BSYNC.RECONVERGENT B1 ;  /* 0x0000000000017941 */ /* 0x000fea0003800200 */
.L_x_23689:
        /* <DEDUP_REMOVED lines=18> */
.L_x_23696:
        /* <DEDUP_REMOVED lines=12> */
.L_x_23698:
[----:B------:R-:W-:Y:S05]  /*25970*/  BSYNC.RECONVERGENT B2 ;  /* 0x0000000000027941 */ /* 0x000fea0003800200 */
.L_x_23697:
        /* <DEDUP_REMOVED lines=62> */
.L_x_23695:
[----:B------:R-:W-:Y:S05]  /*25d60*/  BSYNC.RECONVERGENT B1 ;  /* 0x0000000000017941 */ /* 0x000fea0003800200 */
.L_x_23694:
[----:B------:R-:W-:Y:S01]  /*25d70*/  I2FP.F32.U32 R2, R2 ;  /* 0x0000000200027245 */ /* 0x000fe20000201000 */
[----:B------:R-:W-:Y:S01]  /*25d80*/  BSSY.RECONVERGENT B1, `(.L_x_23699) ;  /* 0x0000061000017945 */ /* 0x000fe20003800200 */
[----:B------:R-:W-:Y:S01]  /*25d90*/  FSEL R0, R0, RZ, P4 ;  /* 0x000000ff00007208 */ /* 0x000fe20002000000 */
[----:B-1----:R-:W-:Y:S02]  /*25da0*/  HFMA2 R190, -RZ, RZ, 0, 1.1920928955078125e-07 ;  /* 0x00000002ffbe7431 */ /* 0x002fe400000001ff */
        /* <DEDUP_REMOVED lines=19> */
.L_x_23701:
        /* <DEDUP_REMOVED lines=12> */
.L_x_23703:
[----:B------:R-:W-:Y:S05]  /*25fa0*/  BSYNC.RECONVERGENT B2 ;  /* 0x0000000000027941 */ /* 0x000fea0003800200 */
.L_x_23702:
        /* <DEDUP_REMOVED lines=62> */
.L_x_23700:
[----:B------:R-:W-:Y:S05]  /*26390*/  BSYNC.RECONVERGENT B1 ;  /* 0x0000000000017941 */ /* 0x000fea0003800200 */
.L_x_23699:
        /* <DEDUP_REMOVED lines=18> */
.L_x_23706:
        /* <DEDUP_REMOVED lines=15> */
.L_x_23708:
[----:B------:R-:W-:Y:S05]  /*265b0*/  BSYNC.RECONVERGENT B2 ;  /* 0x0000000000027941 */ /* 0x000fea0003800200 */
.L_x_23707:
        /* <DEDUP_REMOVED lines=62> */
.L_x_23705:
[----:B------:R-:W-:Y:S05]  /*269a0*/  BSYNC.RECONVERGENT B1 ;  /* 0x0000000000017941 */ /* 0x000fea0003800200 */
.L_x_23704:
        /* <DEDUP_REMOVED lines=11> */
.L_x_23628:
        /* <DEDUP_REMOVED lines=16> */
.L_x_23712:
        /* <DEDUP_REMOVED lines=12> */
.L_x_23714:
[----:B------:R-:W-:Y:S05]  /*26c20*/  BSYNC.RECONVERGENT B2 ;  /* 0x0000000000027941 */ /* 0x000fea0003800200 */
.L_x_23713:
        /* <DEDUP_REMOVED lines=62> */
.L_x_23711:
[----:B------:R-:W-:Y:S05]  /*27010*/  BSYNC.RECONVERGENT B1 ;  /* 0x0000000000017941 */ /* 0x000fea0003800200 */
.L_x_23710:
[----:B------:R-:W0:Y:S01]  /*27020*/  LDC R194, c[0x0][0x404] ;  /* 0x00010100ffc27b82 */ /* 0x000e220000000800 */
[----:B------:R-:W-:Y:S01]  /*27030*/  HFMA2 R193, -RZ, RZ, 0.1171875, 0 ;  /* 0x2f800000ffc17431 */ /* 0x000fe200000001ff */
[----:B------:R-:W-:Y:S01]  /*27040*/  I2FP.F32.U32 R10, R165 ;  /* 0x000000a5000a7245 */ /* 0x000fe20000201000 */
[----:B------:R-:W-:Y:S01]  /*27050*/  BSSY.RECONVERGENT B1, `(.L_x_23715) ;  /* 0x000005d000017945 */ /* 0x000fe20003800200 */
[----:B------:R-:W-:Y:S01]  /*27060*/  LOP3.LUT R18, R18, 0xffffffef, RZ, 0xc0, !PT ;  /* 0xffffffef12127812 */ /* 0x000fe200078ec0ff */
[----:B------:R-:W-:Y:S02]  /*27070*/  IMAD.MOV.U32 R14, RZ, RZ, 0x2 ;  /* 0x00000002ff0e7424 */ /* 0x000fe400078e00ff */
[----:B------:R-:W-:Y:S02]  /*27080*/  IMAD.MOV.U32 R166, RZ, RZ, R12 ;  /* 0x000000ffffa67224 */ /* 0x000fe400078e000c */
[----:B------:R-:W-:-:S05]  /*27090*/  FFMA.FTZ R10, R10, R193, 1.1641532182693481445e-10 ;  /* 0x2f0000000a0a7423 */ /* 0x000fca00000100c1 */
[----:B0-----:R-:W-:Y:S01]  /*270a0*/  FSETP.LE.FTZ.AND P2, PT, R10, R194, PT ;  /* 0x000000c20a00720b */ /* 0x001fe20003f53000 */
[----:B-----5:R-:W-:-:S12]  /*270b0*/  HADD2.F32 R10, -RZ, R168.H0_H0 ;  /* 0x200000a8ff0a7230 */ /* 0x020fd80000004100 */
        /* <DEDUP_REMOVED lines=11> */
.L_x_23717:
        /* <DEDUP_REMOVED lines=12> */
.L_x_23719:
[----:B------:R-:W-:Y:S05]  /*27230*/  BSYNC.RECONVERGENT B2 ;  /* 0x0000000000027941 */ /* 0x000fea0003800200 */
.L_x_23718:
        /* <DEDUP_REMOVED lines=62> */
.L_x_23716:
[----:B------:R-:W-:Y:S05]  /*27620*/  BSYNC.RECONVERGENT B1 ;  /* 0x0000000000017941 */ /* 0x000fea0003800200 */
.L_x_23715:
        /* <DEDUP_REMOVED lines=19> */
.L_x_23722:
        /* <DEDUP_REMOVED lines=12> */
.L_x_23724:
[----:B------:R-:W-:Y:S05]  /*27820*/  BSYNC.RECONVERGENT B2 ;  /* 0x0000000000027941 */ /* 0x000fea0003800200 */
.L_x_23723:
        /* <DEDUP_REMOVED lines=62> */
.L_x_23721:
[----:B------:R-:W-:Y:S05]  /*27c10*/  BSYNC.RECONVERGENT B1 ;  /* 0x0000000000017941 */ /* 0x000fea0003800200 */
.L_x_23720:
[----:B------:R-:W-:Y:S01]  /*27c20*/  I2FP.F32.U32 R14, R165 ;  /* 0x000000a5000e7245 */ /* 0x000fe20000201000 */
[----:B------:R-:W-:Y:S01]  /*27c30*/  BSSY.RECONVERGENT B1, `(.L_x_23725) ;  /* 0x000005d000017945 */ /* 0x000fe20003800200 */
[----:B------:R-:W-:Y:S01]  /*27c40*/  LOP3.LUT R18, R18, 0xfffffffb, RZ, 0xc0, !PT ;  /* 0xfffffffb12127812 */ /* 0x000fe200078ec0ff */
[----:B------:R-:W-:Y:S01]  /*27c50*/  HADD2.F32 R165, -RZ, R169.H0_H0 ;  /* 0x200000a9ffa57230 */ /* 0x000fe20000004100 */
[----:B------:R-:W-:Y:S01]  /*27c60*/  MOV R168, R12 ;  /* 0x0000000c00a87202 */ /* 0x000fe20000000f00 */
[----:B------:R-:W-:-:S05]  /*27c70*/  FFMA.FTZ R14, R14, R193, 1.1641532182693481445e-10 ;  /* 0x2f0000000e0e7423 */ /* 0x000fca00000100c1 */
        /* <DEDUP_REMOVED lines=13> */
.L_x_23727:
        /* <DEDUP_REMOVED lines=12> */
.L_x_23729:
[----:B------:R-:W-:Y:S05]  /*27e10*/  BSYNC.RECONVERGENT B2 ;  /* 0x0000000000027941 */ /* 0x000fea0003800200 */
.L_x_23728:
        /* <DEDUP_REMOVED lines=62> */
.L_x_23726:
[----:B------:R-:W-:Y:S05]  /*28200*/  BSYNC.RECONVERGENT B1 ;  /* 0x0000000000017941 */ /* 0x000fea0003800200 */
.L_x_23725:
        /* <DEDUP_REMOVED lines=19> */
.L_x_23732:
        /* <DEDUP_REMOVED lines=12> */
.L_x_23734:
[----:B------:R-:W-:Y:S05]  /*28400*/  BSYNC.RECONVERGENT B2 ;  /* 0x0000000000027941 */ /* 0x000fea0003800200 */
.L_x_23733:
        /* <DEDUP_REMOVED lines=62> */
.L_x_23731:
[----:B------:R-:W-:Y:S05]  /*287f0*/  BSYNC.RECONVERGENT B1 ;  /* 0x0000000000017941 */ /* 0x000fea0003800200 */
.L_x_23730:
[----:B------:R-:W-:Y:S01]  /*28800*/  ISETP.NE.AND P3, PT, R168, 0x1, PT ;  /* 0x00000001a800780c */ /* 0x000fe20003f65270 */
[----:B------:R-:W-:Y:S01]  /*28810*/  BSSY.RECONVERGENT B1, `(.L_x_23735) ;  /* 0x000005b000017945 */ /* 0x000fe20003800200 */
[----:B------:R-:W-:Y:S01]  /*28820*/  I2FP.F32.U32 R14, R167 ;  /* 0x000000a7000e7245 */ /* 0x000fe20000201000 */
[----:B------:R-:W-:Y:S02]  /*28830*/  HADD2.F32 R167, -RZ, R170.H0_H0 ;  /* 0x200000aaffa77230 */ /* 0x000fe40000004100 */
[----:B-1----:R-:W-:Y:S02]  /*28840*/  IMAD.MOV.U32 R190, RZ, RZ, R12 ;  /* 0x000000ffffbe7224 */ /* 0x002fe400078e000c */
        /* <DEDUP_REMOVED lines=12> */
.L_x_23737:
        /* <DEDUP_REMOVED lines=12> */
.L_x_23739:
[----:B------:R-:W-:Y:S05]  /*289d0*/  BSYNC.RECONVERGENT B2 ;  /* 0x0000000000027941 */ /* 0x000fea0003800200 */
.L_x_23738:
        /* <DEDUP_REMOVED lines=62> */
.L_x_23736:
[----:B------:R-:W-:Y:S05]  /*28dc0*/  BSYNC.RECONVERGENT B1 ;  /* 0x0000000000017941 */ /* 0x000fea0003800200 */
.L_x_23735:
        /* <DEDUP_REMOVED lines=17> */
.L_x_23742:
        /* <DEDUP_REMOVED lines=12> */
.L_x_23744:
[----:B------:R-:W-:Y:S05]  /*28fa0*/  BSYNC.RECONVERGENT B2 ;  /* 0x0000000000027941 */ /* 0x000fea0003800200 */
.L_x_23743:
        /* <DEDUP_REMOVED lines=61> */
[----:B------:R-:W-:-:S07]  /*29380*/  LOP3.LUT R16, R14, UR16, R169, 0x96, !PT ;  /* 0x000000100e107c12 */ /* 0x000fce000f8e96a9 */
.L_x_23741:
[----:B------:R-:W-:Y:S05]  /*29390*/  BSYNC.RECONVERGENT B1 ;  /* 0x0000000000017941 */ /* 0x000fea0003800200 */
.L_x_23740:
        /* <DEDUP_REMOVED lines=17> */
.L_x_23747:
        /* <DEDUP_REMOVED lines=12> */
.L_x_23749:
[----:B------:R-:W-:Y:S05]  /*29570*/  BSYNC.RECONVERGENT B2 ;  /* 0x0000000000027941 */ /* 0x000fea0003800200 */
.L_x_23748:
        /* <DEDUP_REMOVED lines=62> */
.L_x_23746:
[----:B------:R-:W-:Y:S05]  /*29960*/  BSYNC.RECONVERGENT B1 ;  /* 0x0000000000017941 */ /* 0x000fea0003800200 */
.L_x_23745:
        /* <DEDUP_REMOVED lines=42> */
.L_x_23709:
        /* <DEDUP_REMOVED lines=44> */
.L_x_23750:
[----:B------:R-:W-:Y:S02]  /*29ed0*/  IMAD.MOV.U32 R10, RZ, RZ, R189 ;  /* 0x000000ffff0a7224 */ /* 0x000fe400078e00bd */
[----:B------:R-:W-:-:S07]  /*29ee0*/  VIADD R188, R188, 0x20 ;  /* 0x00000020bcbc7836 */ /* 0x000fce0000000000 */
.L_x_23627:
[----:B------:R-:W-:Y:S05]  /*29ef0*/  BSYNC.RECONVERGENT B0 ;  /* 0x0000000000007941 */ /* 0x000fea0003800200 */
.L_x_23626:
        /* <DEDUP_REMOVED lines=36> */
.L_x_23756:
        /* <DEDUP_REMOVED lines=12> */
.L_x_23758:
[----:B------:R-:W-:Y:S05]  /*2a200*/  BSYNC.RECONVERGENT B2 ;  /* 0x0000000000027941 */ /* 0x000fea0003800200 */
.L_x_23757:
        /* <DEDUP_REMOVED lines=62> */
.L_x_23755:
[----:B------:R-:W-:Y:S05]  /*2a5f0*/  BSYNC.RECONVERGENT B1 ;  /* 0x0000000000017941 */ /* 0x000fea0003800200 */
.L_x_23754:
[----:B------:R-:W2:Y:S01]  /*2a600*/  LDC R194, c[0x0][0x404] ;  /* 0x00010100ffc27b82 */ /* 0x000ea20000000800 */
[----:B------:R-:W-:Y:S01]  /*2a610*/  I2FP.F32.U32 R0, R0 ;  /* 0x0000000000007245 */ /* 0x000fe20000201000 */
[----:B------:R-:W-:Y:S01]  /*2a620*/  IMAD.MOV.U32 R230, RZ, RZ, 0x2f800000 ;  /* 0x2f800000ffe67424 */ /* 0x000fe200078e00ff */
[----:B------:R-:W-:Y:S01]  /*2a630*/  ISETP.NE.AND P2, PT, R3, 0x1, PT ;  /* 0x000000010300780c */ /* 0x000fe20003f45270 */
[----:B-----5:R-:W-:Y:S01]  /*2a640*/  HADD2.F32 R2, -RZ, R176.H0_H0 ;  /* 0x200000b0ff027230 */ /* 0x020fe20000004100 */
[----:B------:R-:W-:Y:S01]  /*2a650*/  LOP3.LUT R18, R18, 0xffffffef, RZ, 0xc0, !PT ;  /* 0xffffffef12127812 */ /* 0x000fe200078ec0ff */
[----:B------:R-:W-:Y:S01]  /*2a660*/  FFMA.FTZ R0, R0, R230, 1.1641532182693481445e-10 ;  /* 0x2f00000000007423 */ /* 0x000fe200000100e6 */
[----:B------:R-:W-:Y:S01]  /*2a670*/  BSSY.RECONVERGENT B1, `(.L_x_23759) ;  /* 0x000005b000017945 */ /* 0x000fe20003800200 */
[----:B------:R-:W3:Y:S01]  /*2a680*/  LDC R193, c[0x0][0x408] ;  /* 0x00010200ffc17b82 */ /* 0x000ee20000000800 */
[----:B------:R-:W-:Y:S02]  /*2a690*/  IMAD.MOV.U32 R5, RZ, RZ, R12 ;  /* 0x000000ffff057224 */ /* 0x000fe400078e000c */
[----:B--2---:R-:W-:Y:S01]  /*2a6a0*/  FSETP.LE.FTZ.AND P4, PT, R0, R194, PT ;  /* 0x000000c20000720b */ /* 0x004fe20003f93000 */
[----:B---3--:R-:W-:Y:S01]  /*2a6b0*/  FMUL.FTZ R0, R2, R193 ;  /* 0x000000c102007220 */ /* 0x008fe20000410000 */
        /* <DEDUP_REMOVED lines=11> */
.L_x_23761:
        /* <DEDUP_REMOVED lines=12> */
.L_x_23763:
[----:B------:R-:W-:Y:S05]  /*2a830*/  BSYNC.RECONVERGENT B2 ;  /* 0x0000000000027941 */ /* 0x000fea0003800200 */
.L_x_23762:
        /* <DEDUP_REMOVED lines=62> */
.L_x_23760:
[----:B------:R-:W-:Y:S05]  /*2ac20*/  BSYNC.RECONVERGENT B1 ;  /* 0x0000000000017941 */ /* 0x000fea0003800200 */
.L_x_23759:
        /* <DEDUP_REMOVED lines=24> */
.L_x_23766:
        /* <DEDUP_REMOVED lines=12> */
.L_x_23768:
[----:B------:R-:W-:Y:S05]  /*2ae70*/  BSYNC.RECONVERGENT B2 ;  /* 0x0000000000027941 */ /* 0x000fea0003800200 */
.L_x_23767:
        /* <DEDUP_REMOVED lines=62> */
.L_x_23765:
[----:B------:R-:W-:Y:S05]  /*2b260*/  BSYNC.RECONVERGENT B1 ;  /* 0x0000000000017941 */ /* 0x000fea0003800200 */
.L_x_23764:
        /* <DEDUP_REMOVED lines=20> */
.L_x_23771:
        /* <DEDUP_REMOVED lines=12> */
.L_x_23773:
[----:B------:R-:W-:Y:S05]  /*2b470*/  BSYNC.RECONVERGENT B2 ;  /* 0x0000000000027941 */ /* 0x000fea0003800200 */
.L_x_23772:
        /* <DEDUP_REMOVED lines=62> */
.L_x_23770:
[----:B------:R-:W-:Y:S05]  /*2b860*/  BSYNC.RECONVERGENT B1 ;  /* 0x0000000000017941 */ /* 0x000fea0003800200 */
.L_x_23769:
        /* <DEDUP_REMOVED lines=24> */
.L_x_23776:
        /* <DEDUP_REMOVED lines=12> */
.L_x_23778:
[----:B------:R-:W-:Y:S05]  /*2bab0*/  BSYNC.RECONVERGENT B2 ;  /* 0x0000000000027941 */ /* 0x000fea0003800200 */
.L_x_23777:
        /* <DEDUP_REMOVED lines=62> */
.L_x_23775:
[----:B------:R-:W-:Y:S05]  /*2bea0*/  BSYNC.RECONVERGENT B1 ;  /* 0x0000000000017941 */ /* 0x000fea0003800200 */
.L_x_23774:
        /* <DEDUP_REMOVED lines=20> */
.L_x_23781:
        /* <DEDUP_REMOVED lines=12> */
.L_x_23783:
[----:B------:R-:W-:Y:S05]  /*2c0b0*/  BSYNC.RECONVERGENT B2 ;  /* 0x0000000000027941 */ /* 0x000fea0003800200 */
.L_x_23782:
        /* <DEDUP_REMOVED lines=62> */
.L_x_23780:
[----:B------:R-:W-:Y:S05]  /*2c4a0*/  BSYNC.RECONVERGENT B1 ;  /* 0x0000000000017941 */ /* 0x000fea0003800200 */
.L_x_23779:
        /* <DEDUP_REMOVED lines=24> */
.L_x_23786:
        /* <DEDUP_REMOVED lines=12> */
.L_x_23788:
[----:B------:R-:W-:Y:S05]  /*2c6f0*/  BSYNC.RECONVERGENT B2 ;  /* 0x0000000000027941 */ /* 0x000fea0003800200 */
.L_x_23787:
        /* <DEDUP_REMOVED lines=62> */
.L_x_23785:
[----:B------:R-:W-:Y:S05]  /*2cae0*/  BSYNC.RECONVERGENT B1 ;  /* 0x0000000000017941 */ /* 0x000fea0003800200 */
.L_x_23784:
        /* <DEDUP_REMOVED lines=20> */
.L_x_23791:
        /* <DEDUP_REMOVED lines=12> */
.L_x_23793:
[----:B------:R-:W-:Y:S05]  /*2ccf0*/  BSYNC.RECONVERGENT B2 ;  /* 0x0000000000027941 */ /* 0x000fea0003800200 */
.L_x_23792:
        /* <DEDUP_REMOVED lines=62> */
.L_x_23790:
[----:B------:R-:W-:Y:S05]  /*2d0e0*/  BSYNC.RECONVERGENT B1 ;  /* 0x0000000000017941 */ /* 0x000fea0003800200 */
.L_x_23789:
        /* <DEDUP_REMOVED lines=24> */
.L_x_23796:
        /* <DEDUP_REMOVED lines=12> */
.L_x_23798:
[----:B------:R-:W-:Y:S05]  /*2d330*/  BSYNC.RECONVERGENT B2 ;  /* 0x0000000000027941 */ /* 0x000fea0003800200 */
.L_x_23797:
        /* <DEDUP_REMOVED lines=62> */
.L_x_23795:
[----:B------:R-:W-:Y:S05]  /*2d720*/  BSYNC.RECONVERGENT B1 ;  /* 0x0000000000017941 */ /* 0x000fea0003800200 */
.L_x_23794:
        /* <DEDUP_REMOVED lines=18> */
.L_x_23801:
        /* <DEDUP_REMOVED lines=12> */
.L_x_23803:
[----:B------:R-:W-:Y:S05]  /*2d910*/  BSYNC.RECONVERGENT B2 ;  /* 0x0000000000027941 */ /* 0x000fea0003800200 */
.L_x_23802:
        /* <DEDUP_REMOVED lines=62> */
.L_x_23800:
[----:B------:R-:W-:Y:S05]  /*2dd00*/  BSYNC.RECONVERGENT B1 ;  /* 0x0000000000017941 */ /* 0x000fea0003800200 */
.L_x_23799:
        /* <DEDUP_REMOVED lines=24> */
.L_x_23806:
        /* <DEDUP_REMOVED lines=12> */
.L_x_23808:
[----:B------:R-:W-:Y:S05]  /*2df50*/  BSYNC.RECONVERGENT B2 ;  /* 0x0000000000027941 */ /* 0x000fea0003800200 */
.L_x_23807:
        /* <DEDUP_REMOVED lines=62> */
.L_x_23805:
[----:B------:R-:W-:Y:S05]  /*2e340*/  BSYNC.RECONVERGENT B1 ;  /* 0x0000000000017941 */ /* 0x000fea0003800200 */
.L_x_23804:
        /* <DEDUP_REMOVED lines=18> */
.L_x_23811:
        /* <DEDUP_REMOVED lines=12> */
.L_x_23813:
[----:B------:R-:W-:Y:S05]  /*2e530*/  BSYNC.RECONVERGENT B2 ;  /* 0x0000000000027941 */ /* 0x000fea0003800200 */
.L_x_23812:
        /* <DEDUP_REMOVED lines=62> */
.L_x_23810:
[----:B------:R-:W-:Y:S05]  /*2e920*/  BSYNC.RECONVERGENT B1 ;  /* 0x0000000000017941 */ /* 0x000fea0003800200 */
.L_x_23809:
        /* <DEDUP_REMOVED lines=23> */
.L_x_23816:
        /* <DEDUP_REMOVED lines=12> */
.L_x_23818:
[----:B------:R-:W-:Y:S05]  /*2eb60*/  BSYNC.RECONVERGENT B2 ;  /* 0x0000000000027941 */ /* 0x000fea0003800200 */
.L_x_23817:
        /* <DEDUP_REMOVED lines=62> */
.L_x_23815:
[----:B------:R-:W-:Y:S05]  /*2ef50*/  BSYNC.RECONVERGENT B1 ;  /* 0x0000000000017941 */ /* 0x000fea0003800200 */
.L_x_23814:
        /* <DEDUP_REMOVED lines=18> */
.L_x_23821:
        /* <DEDUP_REMOVED lines=12> */
.L_x_23823:
[----:B------:R-:W-:Y:S05]  /*2f140*/  BSYNC.RECONVERGENT B2 ;  /* 0x0000000000027941 */ /* 0x000fea0003800200 */
.L_x_23822:
        /* <DEDUP_REMOVED lines=62> */
.L_x_23820:
[----:B------:R-:W-:Y:S05]  /*2f530*/  BSYNC.RECONVERGENT B1 ;  /* 0x0000000000017941 */ /* 0x000fea0003800200 */
.L_x_23819:
        /* <DEDUP_REMOVED lines=23> */
.L_x_23826:
        /* <DEDUP_REMOVED lines=12> */
.L_x_23828:
[----:B------:R-:W-:Y:S05]  /*2f770*/  BSYNC.RECONVERGENT B2 ;  /* 0x0000000000027941 */ /* 0x000fea0003800200 */
.L_x_23827:
        /* <DEDUP_REMOVED lines=62> */
.L_x_23825:
[----:B------:R-:W-:Y:S05]  /*2fb60*/  BSYNC.RECONVERGENT B1 ;  /* 0x0000000000017941 */ /* 0x000fea0003800200 */
.L_x_23824:
        /* <DEDUP_REMOVED lines=18> */
.L_x_23831:
        /* <DEDUP_REMOVED lines=15> */
.L_x_23833:
[----:B------:R-:W-:Y:S05]  /*2fd80*/  BSYNC.RECONVERGENT B2 ;  /* 0x0000000000027941 */ /* 0x000fea0003800200 */
.L_x_23832:
        /* <DEDUP_REMOVED lines=62> */
.L_x_23830:
[----:B------:R-:W-:Y:S05]  /*30170*/  BSYNC.RECONVERGENT B1 ;  /* 0x0000000000017941 */ /* 0x000fea0003800200 */
.L_x_23829:
        /* <DEDUP_REMOVED lines=11> */
.L_x_23753:
        /* <DEDUP_REMOVED lines=16> */
.L_x_23837:
        /* <DEDUP_REMOVED lines=12> */
.L_x_23839:
[----:B------:R-:W-:Y:S05]  /*303f0*/  BSYNC.RECONVERGENT B2 ;  /* 0x0000000000027941 */ /* 0x000fea0003800200 */
.L_x_23838:
        /* <DEDUP_REMOVED lines=62> */
.L_x_23836:
[----:B------:R-:W-:Y:S05]  /*307e0*/  BSYNC.RECONVERGENT B1 ;  /* 0x0000000000017941 */ /* 0x000fea0003800200 */
.L_x_23835:
[----:B------:R-:W0:Y:S01]  /*307f0*/  LDC R194, c[0x0][0x404] ;  /* 0x00010100ffc27b82 */ /* 0x000e220000000800 */
[----:B------:R-:W-:Y:S01]  /*30800*/  I2FP.F32.U32 R10, R173 ;  /* 0x000000ad000a7245 */ /* 0x000fe20000201000 */
[----:B------:R-:W-:Y:S01]  /*30810*/  IMAD.MOV.U32 R193, RZ, RZ, 0x2f800000 ;  /* 0x2f800000ffc17424 */ /* 0x000fe200078e00ff */
[----:B------:R-:W-:Y:S01]  /*30820*/  LOP3.LUT R18, R18, 0xffffffef, RZ, 0xc0, !PT ;  /* 0xffffffef12127812 */ /* 0x000fe200078ec0ff */
[----:B------:R-:W-:Y:S01]  /*30830*/  BSSY.RECONVERGENT B1, `(.L_x_23840) ;  /* 0x000005c000017945 */ /* 0x000fe20003800200 */
[----:B------:R-:W-:Y:S02]  /*30840*/  HFMA2 R14, -RZ, RZ, 0, 1.1920928955078125e-07 ;  /* 0x00000002ff0e7431 */ /* 0x000fe400000001ff */
[----:B------:R-:W-:Y:S01]  /*30850*/  FFMA.FTZ R10, R10, R193, 1.1641532182693481445e-10 ;  /* 0x2f0000000a0a7423 */ /* 0x000fe200000100c1 */
[----:B------:R-:W-:-:S04]  /*30860*/  IMAD.MOV.U32 R174, RZ, RZ, R12 ;  /* 0x000000ffffae7224 */ /* 0x000fc800078e000c */
        /* <DEDUP_REMOVED lines=13> */
.L_x_23842:
        /* <DEDUP_REMOVED lines=12> */
.L_x_23844:
[----:B------:R-:W-:Y:S05]  /*30a00*/  BSYNC.RECONVERGENT B2 ;  /* 0x0000000000027941 */ /* 0x000fea0003800200 */
.L_x_23843:
        /* <DEDUP_REMOVED lines=62> */
.L_x_23841:
[----:B------:R-:W-:Y:S05]  /*30df0*/  BSYNC.RECONVERGENT B1 ;  /* 0x0000000000017941 */ /* 0x000fea0003800200 */
.L_x_23840:
        /* <DEDUP_REMOVED lines=19> */
.L_x_23847:
        /* <DEDUP_REMOVED lines=12> */
.L_x_23849:
[----:B------:R-:W-:Y:S05]  /*30ff0*/  BSYNC.RECONVERGENT B2 ;  /* 0x0000000000027941 */ /* 0x000fea0003800200 */
.L_x_23848:
        /* <DEDUP_REMOVED lines=62> */
.L_x_23846:
[----:B------:R-:W-:Y:S05]  /*313e0*/  BSYNC.RECONVERGENT B1 ;  /* 0x0000000000017941 */ /* 0x000fea0003800200 */
.L_x_23845:
        /* <DEDUP_REMOVED lines=19> */
.L_x_23852:
        /* <DEDUP_REMOVED lines=12> */
.L_x_23854:
[----:B------:R-:W-:Y:S05]  /*315e0*/  BSYNC.RECONVERGENT B2 ;  /* 0x0000000000027941 */ /* 0x000fea0003800200 */
.L_x_23853:
        /* <DEDUP_REMOVED lines=62> */
.L_x_23851:
[----:B------:R-:W-:Y:S05]  /*319d0*/  BSYNC.RECONVERGENT B1 ;  /* 0x0000000000017941 */ /* 0x000fea0003800200 */
.L_x_23850:
        /* <DEDUP_REMOVED lines=19> */
.L_x_23857:
        /* <DEDUP_REMOVED lines=12> */
.L_x_23859:
[----:B------:R-:W-:Y:S05]  /*31bd0*/  BSYNC.RECONVERGENT B2 ;  /* 0x0000000000027941 */ /* 0x000fea0003800200 */
.L_x_23858:
        /* <DEDUP_REMOVED lines=62> */
.L_x_23856:
[----:B------:R-:W-:Y:S05]  /*31fc0*/  BSYNC.RECONVERGENT B1 ;  /* 0x0000000000017941 */ /* 0x000fea0003800200 */
.L_x_23855:
[----:B------:R-:W-:Y:S01]  /*31fd0*/  ISETP.NE.AND P3, PT, R176, 0x1, PT ;  /* 0x00000001b000780c */ /* 0x000fe20003f65270 */
[----:B------:R-:W-:Y:S01]  /*31fe0*/  BSSY.RECONVERGENT B1, `(.L_x_23860) ;  /* 0x000005b000017945 */ /* 0x000fe20003800200 */
[----:B------:R-:W-:Y:S01]  /*31ff0*/  I2FP.F32.U32 R14, R175 ;  /* 0x000000af000e7245 */ /* 0x000fe20000201000 */
[----:B------:R-:W-:Y:S01]  /*32000*/  HADD2.F32 R175, -RZ, R178.H0_H0 ;  /* 0x200000b2ffaf7230 */ /* 0x000fe20000004100 */
[----:B-1----:R-:W-:-:S03]  /*32010*/  MOV R190, R12 ;  /* 0x0000000c00be7202 */ /* 0x002fc60000000f00 */
        /* <DEDUP_REMOVED lines=12> */
.L_x_23862:
        /* <DEDUP_REMOVED lines=12> */
.L_x_23864:
[----:B------:R-:W-:Y:S05]  /*321a0*/  BSYNC.RECONVERGENT B2 ;  /* 0x0000000000027941 */ /* 0x000fea0003800200 */
.L_x_23863:
        /* <DEDUP_REMOVED lines=62> */
.L_x_23861:
[----:B------:R-:W-:Y:S05]  /*32590*/  BSYNC.RECONVERGENT B1 ;  /* 0x0000000000017941 */ /* 0x000fea0003800200 */
.L_x_23860:
        /* <DEDUP_REMOVED lines=17> */
.L_x_23867:
        /* <DEDUP_REMOVED lines=12> */
.L_x_23869:
[----:B------:R-:W-:Y:S05]  /*32770*/  BSYNC.RECONVERGENT B2 ;  /* 0x0000000000027941 */ /* 0x000fea0003800200 */
.L_x_23868:
        /* <DEDUP_REMOVED lines=62> */
.L_x_23866:
[----:B------:R-:W-:Y:S05]  /*32b60*/  BSYNC.RECONVERGENT B1 ;  /* 0x0000000000017941 */ /* 0x000fea0003800200 */
.L_x_23865:
        /* <DEDUP_REMOVED lines=17> */
.L_x_23872:
        /* <DEDUP_REMOVED lines=12> */
.L_x_23874:
[----:B------:R-:W-:Y:S05]  /*32d40*/  BSYNC.RECONVERGENT B2 ;  /* 0x0000000000027941 */ /* 0x000fea0003800200 */
.L_x_23873:
        /* <DEDUP_REMOVED lines=62> */
.L_x_23871:
[----:B------:R-:W-:Y:S05]  /*33130*/  BSYNC.RECONVERGENT B1 ;  /* 0x0000000000017941 */ /* 0x000fea0003800200 */
.L_x_23870:
        /* <DEDUP_REMOVED lines=42> */
.L_x_23834:
        /* <DEDUP_REMOVED lines=44> */
.L_x_23875:
[----:B------:R-:W-:Y:S01]  /*336a0*/  MOV R10, R189 ;  /* 0x000000bd000a7202 */ /* 0x000fe20000000f00 */
[----:B------:R-:W-:-:S07]  /*336b0*/  VIADD R188, R188, 0x20 ;  /* 0x00000020bcbc7836 */ /* 0x000fce0000000000 */
.L_x_23752:
[----:B------:R-:W-:Y:S05]  /*336c0*/  BSYNC.RECONVERGENT B0 ;  /* 0x0000000000007941 */ /* 0x000fea0003800200 */
.L_x_23751:
        /* <DEDUP_REMOVED lines=36> */
.L_x_23881:
        /* <DEDUP_REMOVED lines=12> */
.L_x_23883:
[----:B------:R-:W-:Y:S05]  /*339d0*/  BSYNC.RECONVERGENT B2 ;  /* 0x0000000000027941 */ /* 0x000fea0003800200 */
.L_x_23882:
        /* <DEDUP_REMOVED lines=62> */
.L_x_23880:
[----:B------:R-:W-:Y:S05]  /*33dc0*/  BSYNC.RECONVERGENT B1 ;  /* 0x0000000000017941 */ /* 0x000fea0003800200 */
.L_x_23879:
        /* <DEDUP_REMOVED lines=9> */
[----:B------:R-:W-:Y:S02]  /*33e60*/  MOV R5, R12 ;  /* 0x0000000c00057202 */ /* 0x000fe40000000f00 */
[----:B--2---:R-:W-:Y:S01]  /*33e70*/  FSETP.LE.FTZ.AND P4, PT, R0, R194, PT ;  /* 0x000000c20000720b */ /* 0x004fe20003f93000 */
[----:B---3--:R-:W-:Y:S01]  /*33e80*/  FMUL.FTZ R0, R2, R193 ;  /* 0x000000c102007220 */ /* 0x008fe20000410000 */
[----:B------:R-:W-:-:S11]  /*33e90*/  IMAD.MOV.U32 R2, RZ, RZ, 0x2 ;  /* 0x00000002ff027424 */ /* 0x000fd600078e00ff */
        /* <DEDUP_REMOVED lines=10> */
.L_x_23886:
        /* <DEDUP_REMOVED lines=12> */
.L_x_23888:
[----:B------:R-:W-:Y:S05]  /*34000*/  BSYNC.RECONVERGENT B2 ;  /* 0x0000000000027941 */ /* 0x000fea0003800200 */
.L_x_23887:
        /* <DEDUP_REMOVED lines=62> */
.L_x_23885:
[----:B------:R-:W-:Y:S05]  /*343f0*/  BSYNC.RECONVERGENT B1 ;  /* 0x0000000000017941 */ /* 0x000fea0003800200 */
.L_x_23884:
        /* <DEDUP_REMOVED lines=24> */
.L_x_23891:
        /* <DEDUP_REMOVED lines=12> */
.L_x_23893:
[----:B------:R-:W-:Y:S05]  /*34640*/  BSYNC.RECONVERGENT B2 ;  /* 0x0000000000027941 */ /* 0x000fea0003800200 */
.L_x_23892:
        /* <DEDUP_REMOVED lines=62> */
.L_x_23890:
[----:B------:R-:W-:Y:S05]  /*34a30*/  BSYNC.RECONVERGENT B1 ;  /* 0x0000000000017941 */ /* 0x000fea0003800200 */
.L_x_23889:
        /* <DEDUP_REMOVED lines=20> */
.L_x_23896:
        /* <DEDUP_REMOVED lines=12> */
.L_x_23898:
[----:B------:R-:W-:Y:S05]  /*34c40*/  BSYNC.RECONVERGENT B2 ;  /* 0x0000000000027941 */ /* 0x000fea0003800200 */
.L_x_23897:
        /* <DEDUP_REMOVED lines=62> */
.L_x_23895:
[----:B------:R-:W-:Y:S05]  /*35030*/  BSYNC.RECONVERGENT B1 ;  /* 0x0000000000017941 */ /* 0x000fea0003800200 */
.L_x_23894:
        /* <DEDUP_REMOVED lines=24> */
.L_x_23901:
        /* <DEDUP_REMOVED lines=12> */
.L_x_23903:
[----:B------:R-:W-:Y:S05]  /*35280*/  BSYNC.RECONVERGENT B2 ;  /* 0x0000000000027941 */ /* 0x000fea0003800200 */
.L_x_23902:
        /* <DEDUP_REMOVED lines=62> */
.L_x_23900:
[----:B------:R-:W-:Y:S05]  /*35670*/  BSYNC.RECONVERGENT B1 ;  /* 0x0000000000017941 */ /* 0x000fea0003800200 */
.L_x_23899:
        /* <DEDUP_REMOVED lines=20> */
.L_x_23906:
        /* <DEDUP_REMOVED lines=12> */
.L_x_23908:
[----:B------:R-:W-:Y:S05]  /*35880*/  BSYNC.RECONVERGENT B2 ;  /* 0x0000000000027941 */ /* 0x000fea0003800200 */
.L_x_23907:
        /* <DEDUP_REMOVED lines=62> */
.L_x_23905:
[----:B------:R-:W-:Y:S05]  /*35c70*/  BSYNC.RECONVERGENT B1 ;  /* 0x0000000000017941 */ /* 0x000fea0003800200 */
.L_x_23904:
        /* <DEDUP_REMOVED lines=24> */
.L_x_23911:
        /* <DEDUP_REMOVED lines=12> */
.L_x_23913:
[----:B------:R-:W-:Y:S05]  /*35ec0*/  BSYNC.RECONVERGENT B2 ;  /* 0x0000000000027941 */ /* 0x000fea0003800200 */
.L_x_23912:
        /* <DEDUP_REMOVED lines=62> */
.L_x_23910:
[----:B------:R-:W-:Y:S05]  /*362b0*/  BSYNC.RECONVERGENT B1 ;  /* 0x0000000000017941 */ /* 0x000fea0003800200 */
.L_x_23909:
        /* <DEDUP_REMOVED lines=20> */
.L_x_23916:
        /* <DEDUP_REMOVED lines=12> */
.L_x_23918:
[----:B------:R-:W-:Y:S05]  /*364c0*/  BSYNC.RECONVERGENT B2 ;  /* 0x0000000000027941 */ /* 0x000fea0003800200 */
.L_x_23917:
        /* <DEDUP_REMOVED lines=62> */
.L_x_23915:
[----:B------:R-:W-:Y:S05]  /*368b0*/  BSYNC.RECONVERGENT B1 ;  /* 0x0000000000017941 */ /* 0x000fea0003800200 */
.L_x_23914:
        /* <DEDUP_REMOVED lines=24> */
.L_x_23921:
        /* <DEDUP_REMOVED lines=12> */
.L_x_23923:
[----:B------:R-:W-:Y:S05]  /*36b00*/  BSYNC.RECONVERGENT B2 ;  /* 0x0000000000027941 */ /* 0x000fea0003800200 */
.L_x_23922:
        /* <DEDUP_REMOVED lines=62> */
.L_x_23920:
[----:B------:R-:W-:Y:S05]  /*36ef0*/  BSYNC.RECONVERGENT B1 ;  /* 0x0000000000017941 */ /* 0x000fea0003800200 */
.L_x_23919:
        /* <DEDUP_REMOVED lines=18> */
.L_x_23926:
        /* <DEDUP_REMOVED lines=12> */
.L_x_23928:
[----:B------:R-:W-:Y:S05]  /*370e0*/  BSYNC.RECONVERGENT B2 ;  /* 0x0000000000027941 */ /* 0x000fea0003800200 */
.L_x_23927:
        /* <DEDUP_REMOVED lines=62> */
.L_x_23925:
[----:B------:R-:W-:Y:S05]  /*374d0*/  BSYNC.RECONVERGENT B1 ;  /* 0x0000000000017941 */ /* 0x000fea0003800200 */
.L_x_23924:
        /* <DEDUP_REMOVED lines=24> */
.L_x_23931:
        /* <DEDUP_REMOVED lines=12> */
.L_x_23933:
[----:B------:R-:W-:Y:S05]  /*37720*/  BSYNC.RECONVERGENT B2 ;  /* 0x0000000000027941 */ /* 0x000fea0003800200 */
.L_x_23932:
        /* <DEDUP_REMOVED lines=62> */
.L_x_23930:
[----:B------:R-:W-:Y:S05]  /*37b10*/  BSYNC.RECONVERGENT B1 ;  /* 0x0000000000017941 */ /* 0x000fea0003800200 */
.L_x_23929:
        /* <DEDUP_REMOVED lines=18> */
.L_x_23936:
        /* <DEDUP_REMOVED lines=12> */
.L_x_23938:
[----:B------:R-:W-:Y:S05]  /*37d00*/  BSYNC.RECONVERGENT B2 ;  /* 0x0000000000027941 */ /* 0x000fea0003800200 */
.L_x_23937:
        /* <DEDUP_REMOVED lines=62> */
.L_x_23935:
[----:B------:R-:W-:Y:S05]  /*380f0*/  BSYNC.RECONVERGENT B1 ;  /* 0x0000000000017941 */ /* 0x000fea0003800200 */
.L_x_23934:
        /* <DEDUP_REMOVED lines=23> */
.L_x_23941:
        /* <DEDUP_REMOVED lines=12> */
.L_x_23943:
[----:B------:R-:W-:Y:S05]  /*38330*/  BSYNC.RECONVERGENT B2 ;  /* 0x0000000000027941 */ /* 0x000fea0003800200 */
.L_x_23942:
        /* <DEDUP_REMOVED lines=62> */
.L_x_23940:
[----:B------:R-:W-:Y:S05]  /*38720*/  BSYNC.RECONVERGENT B1 ;  /* 0x0000000000017941 */ /* 0x000fea0003800200 */
.L_x_23939:
        /* <DEDUP_REMOVED lines=18> */
.L_x_23946:
        /* <DEDUP_REMOVED lines=12> */
.L_x_23948:
[----:B------:R-:W-:Y:S05]  /*38910*/  BSYNC.RECONVERGENT B2 ;  /* 0x0000000000027941 */ /* 0x000fea0003800200 */
.L_x_23947:
        /* <DEDUP_REMOVED lines=62> */
.L_x_23945:
[----:B------:R-:W-:Y:S05]  /*38d00*/  BSYNC.RECONVERGENT B1 ;  /* 0x0000000000017941 */ /* 0x000fea0003800200 */
.L_x_23944:
        /* <DEDUP_REMOVED lines=23> */
.L_x_23951:
        /* <DEDUP_REMOVED lines=12> */
.L_x_23953:
[----:B------:R-:W-:Y:S05]  /*38f40*/  BSYNC.RECONVERGENT B2 ;  /* 0x0000000000027941 */ /* 0x000fea0003800200 */
.L_x_23952:
        /* <DEDUP_REMOVED lines=62> */
.L_x_23950:
[----:B------:R-:W-:Y:S05]  /*39330*/  BSYNC.RECONVERGENT B1 ;  /* 0x0000000000017941 */ /* 0x000fea0003800200 */
.L_x_23949:
        /* <DEDUP_REMOVED lines=18> */
.L_x_23956:
        /* <DEDUP_REMOVED lines=15> */
.L_x_23958:
[----:B------:R-:W-:Y:S05]  /*39550*/  BSYNC.RECONVERGENT B2 ;  /* 0x0000000000027941 */ /* 0x000fea0003800200 */
.L_x_23957:
        /* <DEDUP_REMOVED lines=62> */
.L_x_23955:
[----:B------:R-:W-:Y:S05]  /*39940*/  BSYNC.RECONVERGENT B1 ;  /* 0x0000000000017941 */ /* 0x000fea0003800200 */
.L_x_23954:
        /* <DEDUP_REMOVED lines=11> */
.L_x_23878:
        /* <DEDUP_REMOVED lines=16> */
.L_x_23962:
        /* <DEDUP_REMOVED lines=12> */
.L_x_23964:
[----:B------:R-:W-:Y:S05]  /*39bc0*/  BSYNC.RECONVERGENT B2 ;  /* 0x0000000000027941 */ /* 0x000fea0003800200 */
.L_x_23963:
        /* <DEDUP_REMOVED lines=62> */
.L_x_23961:
[----:B------:R-:W-:Y:S05]  /*39fb0*/  BSYNC.RECONVERGENT B1 ;  /* 0x0000000000017941 */ /* 0x000fea0003800200 */
.L_x_23960:
[----:B------:R-:W0:Y:S01]  /*39fc0*/  LDC R194, c[0x0][0x404] ;  /* 0x00010100ffc27b82 */ /* 0x000e220000000800 */
[----:B------:R-:W-:Y:S01]  /*39fd0*/  I2FP.F32.U32 R10, R181 ;  /* 0x000000b5000a7245 */ /* 0x000fe20000201000 */
[----:B------:R-:W-:Y:S01]  /*39fe0*/  IMAD.MOV.U32 R193, RZ, RZ, 0x2f800000 ;  /* 0x2f800000ffc17424 */ /* 0x000fe200078e00ff */
[----:B------:R-:W-:Y:S01]  /*39ff0*/  LOP3.LUT R18, R18, 0xffffffef, RZ, 0xc0, !PT ;  /* 0xffffffef12127812 */ /* 0x000fe200078ec0ff */
[----:B------:R-:W-:Y:S01]  /*3a000*/  BSSY.RECONVERGENT B1, `(.L_x_23965) ;  /* 0x000005c000017945 */ /* 0x000fe20003800200 */
[----:B------:R-:W-:Y:S02]  /*3a010*/  IMAD.MOV.U32 R14, RZ, RZ, 0x2 ;  /* 0x00000002ff0e7424 */ /* 0x000fe400078e00ff */
[----:B------:R-:W-:Y:S01]  /*3a020*/  FFMA.FTZ R10, R10, R193, 1.1641532182693481445e-10 ;  /* 0x2f0000000a0a7423 */ /* 0x000fe200000100c1 */
[----:B------:R-:W-:-:S04]  /*3a030*/  MOV R182, R12 ;  /* 0x0000000c00b67202 */ /* 0x000fc80000000f00 */
        /* <DEDUP_REMOVED lines=13> */
.L_x_23967:
        /* <DEDUP_REMOVED lines=12> */
.L_x_23969:
[----:B------:R-:W-:Y:S05]  /*3a1d0*/  BSYNC.RECONVERGENT B2 ;  /* 0x0000000000027941 */ /* 0x000fea0003800200 */
.L_x_23968:
        /* <DEDUP_REMOVED lines=62> */
.L_x_23966:
[----:B------:R-:W-:Y:S05]  /*3a5c0*/  BSYNC.RECONVERGENT B1 ;  /* 0x0000000000017941 */ /* 0x000fea0003800200 */
.L_x_23965:
        /* <DEDUP_REMOVED lines=19> */
.L_x_23972:
        /* <DEDUP_REMOVED lines=12> */
.L_x_23974:
[----:B------:R-:W-:Y:S05]  /*3a7c0*/  BSYNC.RECONVERGENT B2 ;  /* 0x0000000000027941 */ /* 0x000fea0003800200 */
.L_x_23973:
        /* <DEDUP_REMOVED lines=62> */
.L_x_23971:
[----:B------:R-:W-:Y:S05]  /*3abb0*/  BSYNC.RECONVERGENT B1 ;  /* 0x0000000000017941 */ /* 0x000fea0003800200 */
.L_x_23970:
        /* <DEDUP_REMOVED lines=19> */
.L_x_23977:
        /* <DEDUP_REMOVED lines=12> */
.L_x_23979:
[----:B------:R-:W-:Y:S05]  /*3adb0*/  BSYNC.RECONVERGENT B2 ;  /* 0x0000000000027941 */ /* 0x000fea0003800200 */
.L_x_23978:
        /* <DEDUP_REMOVED lines=62> */
.L_x_23976:
[----:B------:R-:W-:Y:S05]  /*3b1a0*/  BSYNC.RECONVERGENT B1 ;  /* 0x0000000000017941 */ /* 0x000fea0003800200 */
.L_x_23975:
        /* <DEDUP_REMOVED lines=19> */
.L_x_23982:
        /* <DEDUP_REMOVED lines=12> */
.L_x_23984:
[----:B------:R-:W-:Y:S05]  /*3b3a0*/  BSYNC.RECONVERGENT B2 ;  /* 0x0000000000027941 */ /* 0x000fea0003800200 */
.L_x_23983:
        /* <DEDUP_REMOVED lines=62> */
.L_x_23981:
[----:B------:R-:W-:Y:S05]  /*3b790*/  BSYNC.RECONVERGENT B1 ;  /* 0x0000000000017941 */ /* 0x000fea0003800200 */
.L_x_23980:
        /* <DEDUP_REMOVED lines=17> */
.L_x_23987:
        /* <DEDUP_REMOVED lines=12> */
.L_x_23989:
[----:B------:R-:W-:Y:S05]  /*3b970*/  BSYNC.RECONVERGENT B2 ;  /* 0x0000000000027941 */ /* 0x000fea0003800200 */
.L_x_23988:
        /* <DEDUP_REMOVED lines=62> */
.L_x_23986:
[----:B------:R-:W-:Y:S05]  /*3bd60*/  BSYNC.RECONVERGENT B1 ;  /* 0x0000000000017941 */ /* 0x000fea0003800200 */
.L_x_23985:
        /* <DEDUP_REMOVED lines=17> */
.L_x_23992:
        /* <DEDUP_REMOVED lines=12> */
.L_x_23994:
[----:B------:R-:W-:Y:S05]  /*3bf40*/  BSYNC.RECONVERGENT B2 ;  /* 0x0000000000027941 */ /* 0x000fea0003800200 */
.L_x_23993:
        /* <DEDUP_REMOVED lines=62> */
.L_x_23991:
[----:B------:R-:W-:Y:S05]  /*3c330*/  BSYNC.RECONVERGENT B1 ;  /* 0x0000000000017941 */ /* 0x000fea0003800200 */
.L_x_23990:
        /* <DEDUP_REMOVED lines=17> */
.L_x_23997:
        /* <DEDUP_REMOVED lines=12> */
.L_x_23999:
[----:B------:R-:W-:Y:S05]  /*3c510*/  BSYNC.RECONVERGENT B2 ;  /* 0x0000000000027941 */ /* 0x000fea0003800200 */
.L_x_23998:
        /* <DEDUP_REMOVED lines=62> */
.L_x_23996:
[----:B------:R-:W-:Y:S05]  /*3c900*/  BSYNC.RECONVERGENT B1 ;  /* 0x0000000000017941 */ /* 0x000fea0003800200 */
.L_x_23995:
        /* <DEDUP_REMOVED lines=42> */
.L_x_23959:
        /* <DEDUP_REMOVED lines=26> */
[----:B----4-:R-:W-:Y:S02]  /*3cd50*/  LOP3.LUT R190, R0, 0xffff, RZ, 0xc0, !PT ;  /* 0x0000ffff00be7812 */ /* 0x010fe400078ec0ff */
        /* <DEDUP_REMOVED lines=18> */
.L_x_23877:
[----:B------:R-:W-:Y:S05]  /*3ce80*/  BSYNC.RECONVERGENT B0 ;  /* 0x0000000000007941 */ /* 0x000fea0003800200 */
.L_x_23876:
[----:B01--4-:R-:W0:Y:S01]  /*3ce90*/  S2R R228, SR_TID.X ;  /* 0x0000000000e47919 */ /* 0x013e220000002100 */
        /* <DEDUP_REMOVED lines=178> */
.L_x_24025:
        /* <DEDUP_REMOVED lines=17> */
[----:B------:R-:W4:Y:S04]  /*3dad0*/  LDL R245, [R1+0x90] ;  /* 0x0000900001f57983 */ /* 0x000f280000100800 */
[----:B------:R-:W2:Y:S04]  /*3dae0*/  LDL R244, [R1+0x94] ;  /* 0x0000940001f47983 */ /* 0x000ea80000100800 */
[----:B------:R-:W3:Y:S04]  /*3daf0*/  LDL R228, [R1+0x98] ;  /* 0x0000980001e47983 */ /* 0x000ee80000100800 */
[----:B------:R-:W3:Y:S04]  /*3db00*/  LDL R251, [R1+0x9c] ;  /* 0x00009c0001fb7983 */ /* 0x000ee80000100800 */
[----:B------:R-:W3:Y:S04]  /*3db10*/  LDL R249, [R1+0x80] ;  /* 0x0000800001f97983 */ /* 0x000ee80000100800 */
[----:B------:R-:W3:Y:S04]  /*3db20*/  LDL R248, [R1+0x84] ;  /* 0x0000840001f87983 */ /* 0x000ee80000100800 */
[----:B------:R-:W3:Y:S04]  /*3db30*/  LDL R250, [R1+0x88] ;  /* 0x0000880001fa7983 */ /* 0x000ee80000100800 */
[----:B------:R-:W3:Y:S01]  /*3db40*/  LDL R229, [R1+0x8c] ;  /* 0x00008c0001e57983 */ /* 0x000ee20000100800 */
[--C-:B0-----:R-:W-:Y:S01]  /*3db50*/  FADD.FTZ R189, R140, -R194.reuse ;  /* 0x800000c28cbd7221 */ /* 0x101fe20000010000 */
[--C-:B------:R-:W-:Y:S01]  /*3db60*/  FADD.FTZ R188, R141, -R194.reuse ;  /* 0x800000c28dbc7221 */ /* 0x100fe20000010000 */
[--C-:B------:R-:W-:Y:S01]  /*3db70*/  FADD.FTZ R191, R143, -R194.reuse ;  /* 0x800000c28fbf7221 */ /* 0x100fe20000010000 */
[----:B------:R-:W-:Y:S01]  /*3db80*/  FADD.FTZ R190, R144, -R194 ;  /* 0x800000c290be7221 */ /* 0x000fe20000010000 */
[C---:B------:R-:W-:Y:S01]  /*3db90*/  FMUL.FTZ R230, R193.reuse, R189 ;  /* 0x000000bdc1e67220 */ /* 0x040fe20000410000 */
[----:B------:R-:W-:-:S02]  /*3dba0*/  FMUL.FTZ R231, R193, R188 ;  /* 0x000000bcc1e77220 */ /* 0x000fc40000410000 */
[C---:B------:R-:W-:Y:S01]  /*3dbb0*/  FMUL.FTZ R246, R193.reuse, R190 ;  /* 0x000000bec1f67220 */ /* 0x040fe20000410000 */
[----:B----45:R-:W-:Y:S01]  /*3dbc0*/  FFMA.FTZ R188, R230, R245, R56 ;  /* 0x000000f5e6bc7223 */ /* 0x030fe20000010038 */
[----:B------:R-:W-:Y:S01]  /*3dbd0*/  FMUL.FTZ R245, R193, R191 ;  /* 0x000000bfc1f57220 */ /* 0x000fe20000410000 */
[----:B--2---:R-:W-:-:S05]  /*3dbe0*/  FFMA.FTZ R189, R231, R244, R57 ;  /* 0x000000f4e7bd7223 */ /* 0x004fca0000010039 */
[----:B------:R-:W-:Y:S01]  /*3dbf0*/  F2FP.F16.F32.PACK_AB R188, R189, R188 ;  /* 0x000000bcbdbc723e */ /* 0x000fe200000000ff */
[----:B------:R-:W-:-:S04]  /*3dc00*/  FADD.FTZ R189, R142, -R194 ;  /* 0x800000c28ebd7221 */ /* 0x000fc80000010000 */
[----:B------:R-:W-:Y:S01]  /*3dc10*/  FMUL.FTZ R244, R193, R189 ;  /* 0x000000bdc1f47220 */ /* 0x000fe20000410000 */
[----:B------:R-:W-:Y:S01]  /*3dc20*/  FADD.FTZ R189, R145, -R194 ;  /* 0x800000c291bd7221 */ /* 0x000fe20000010000 */
[----:B---3--:R-:W-:-:S03]  /*3dc30*/  FFMA.FTZ R190, R246, R249, R52 ;  /* 0x000000f9f6be7223 */ /* 0x008fc60000010034 */
        /* <DEDUP_REMOVED lines=40> */
.L_x_24002:
[----:B------:R-:W-:Y:S05]  /*3dec0*/  BSYNC.RECONVERGENT B0 ;  /* 0x0000000000007941 */ /* 0x000fea0003800200 */
.L_x_24001:
[----:B------:R-:W-:Y:S01]  /*3ded0*/  LOP3.LUT P0, RZ, R18, 0x400, RZ, 0xc0, !PT ;  /* 0x0000040012ff7812 */ /* 0x000fe2000780c0ff */
[----:B------:R-:W-:-:S12]  /*3dee0*/  BSSY.RECONVERGENT B0, `(.L_x_24003) ;  /* 0x0000041000007945 */ /* 0x000fd80003800200 */
[----:B------:R-:W-:Y:S05]  /*3def0*/  @!P0 BRA `(.L_x_24004) ;  /* 0x0000000000fc8947 */ /* 0x000fea0003800000 */
[----:B-1----:R-:W4:Y:S04]  /*3df00*/  LDL R191, [R1+0x50] ;  /* 0x0000500001bf7983 */ /* 0x002f280000100800 */
        /* <DEDUP_REMOVED lines=8> */
[----:B------:R-:W-:-:S03]  /*3df90*/  FADD.FTZ R188, R149, -R194 ;  /* 0x800000c295bc7221 */ /* 0x000fc60000010000 */
[C---:B------:R-:W-:Y:S01]  /*3dfa0*/  FMUL.FTZ R230, R193.reuse, R189 ;  /* 0x000000bdc1e67220 */ /* 0x040fe20000410000 */
[----:B------:R-:W-:-:S03]  /*3dfb0*/  FMUL.FTZ R231, R193, R188 ;  /* 0x000000bcc1e77220 */ /* 0x000fc60000410000 */
[----:B----45:R-:W-:Y:S01]  /*3dfc0*/  FFMA.FTZ R188, R230, R191, R48 ;  /* 0x000000bfe6bc7223 */ /* 0x030fe20000010030 */
[--C-:B------:R-:W-:Y:S01]  /*3dfd0*/  FADD.FTZ R191, R151, -R194.reuse ;  /* 0x800000c297bf7221 */ /* 0x100fe20000010000 */
[----:B--2---:R-:W-:Y:S01]  /*3dfe0*/  FFMA.FTZ R189, R231, R190, R49 ;  /* 0x000000bee7bd7223 */ /* 0x004fe20000010031 */
[--C-:B------:R-:W-:Y:S02]  /*3dff0*/  FADD.FTZ R190, R152, -R194.reuse ;  /* 0x800000c298be7221 */ /* 0x100fe40000010000 */
[----:B------:R-:W-:Y:S02]  /*3e000*/  FMUL.FTZ R245, R193, R191 ;  /* 0x000000bfc1f57220 */ /* 0x000fe40000410000 */
[----:B------:R-:W-:Y:S01]  /*3e010*/  F2FP.F16.F32.PACK_AB R188, R189, R188 ;  /* 0x000000bcbdbc723e */ /* 0x000fe200000000ff */
[----:B------:R-:W-:Y:S01]  /*3e020*/  FADD.FTZ R189, R150, -R194 ;  /* 0x800000c296bd7221 */ /* 0x000fe20000010000 */
[----:B------:R-:W-:Y:S01]  /*3e030*/  FMUL.FTZ R246, R193, R190 ;  /* 0x000000bec1f67220 */ /* 0x000fe20000410000 */
[----:B---3--:R-:W-:-:S02]  /*3e040*/  FFMA.FTZ R228, R245, R228, R51 ;  /* 0x000000e4f5e47223 */ /* 0x008fc40000010033 */
        /* <DEDUP_REMOVED lines=42> */
.L_x_24004:
[----:B------:R-:W-:Y:S05]  /*3e2f0*/  BSYNC.RECONVERGENT B0 ;  /* 0x0000000000007941 */ /* 0x000fea0003800200 */
.L_x_24003:
[----:B------:R-:W-:Y:S01]  /*3e300*/  LOP3.LUT P0, RZ, R18, 0x200, RZ, 0xc0, !PT ;  /* 0x0000020012ff7812 */ /* 0x000fe2000780c0ff */
[----:B------:R-:W-:-:S12]  /*3e310*/  BSSY.RECONVERGENT B0, `(.L_x_24005) ;  /* 0x0000039000007945 */ /* 0x000fd80003800200 */
[----:B------:R-:W-:Y:S05]  /*3e320*/  @!P0 BRA `(.L_x_24006) ;  /* 0x0000000000dc8947 */ /* 0x000fea0003800000 */
[----:B-1--4-:R-:W4:Y:S04]  /*3e330*/  LDL R191, [R1+0x10] ;  /* 0x0000100001bf7983 */ /* 0x012f280000100800 */
[----:B------:R-:W2:Y:S04]  /*3e340*/  LDL R190, [R1+0x14] ;  /* 0x0000140001be7983 */ /* 0x000ea80000100800 */
[----:B------:R-:W3:Y:S04]  /*3e350*/  LDL R251, [R1+0x18] ;  /* 0x0000180001fb7983 */ /* 0x000ee80000100800 */
[----:B------:R-:W3:Y:S04]  /*3e360*/  LDL R228, [R1+0x1c] ;  /* 0x00001c0001e47983 */ /* 0x000ee80000100800 */
[----:B------:R-:W3:Y:S04]  /*3e370*/  LDL R249, [R1] ;  /* 0x0000000001f97983 */ /* 0x000ee80000100800 */
        /* <DEDUP_REMOVED lines=11> */
[----:B------:R-:W-:Y:S01]  /*3e430*/  FMUL.FTZ R245, R193, R191 ;  /* 0x000000bfc1f57220 */ /* 0x000fe20000410000 */
[----:B------:R-:W-:Y:S01]  /*3e440*/  FFMA.FTZ R231, R231, R241, R81 ;  /* 0x000000f1e7e77223 */ /* 0x000fe20000010051 */
        /* <DEDUP_REMOVED lines=34> */
[----:B------:R-:W-:Y:S02]  /*3e670*/  F2FP.F16.F32.PACK_AB R188, R231, R188 ;  /* 0x000000bce7bc723e */ /* 0x000fe400000000ff */
[----:B------:R-:W-:-:S03]  /*3e680*/  IADD3 R9, PT, PT, R9, 0x20, RZ ;  /* 0x0000002009097810 */ /* 0x000fc60007ffe0ff */
[----:B------:R0:W-:Y:S04]  /*3e690*/  STG.E.128 desc[UR6][R228.64], R188 ;  /* 0x000000bce4007986 */ /* 0x0001e8000c101d06 */
.L_x_24006:
[----:B------:R-:W-:Y:S05]  /*3e6a0*/  BSYNC.RECONVERGENT B0 ;  /* 0x0000000000007941 */ /* 0x000fea0003800200 */
.L_x_24005:
[----:B------:R-:W-:Y:S01]  /*3e6b0*/  LOP3.LUT P0, RZ, R18, 0x80, RZ, 0xc0, !PT ;  /* 0x0000008012ff7812 */ /* 0x000fe2000780c0ff */
[----:B------:R-:W-:-:S12]  /*3e6c0*/  BSSY.RECONVERGENT B0, `(.L_x_24007) ;  /* 0x0000031000007945 */ /* 0x000fd80003800200 */
[----:B------:R-:W-:Y:S05]  /*3e6d0*/  @!P0 BRA `(.L_x_24008) ;  /* 0x0000000000bc8947 */ /* 0x000fea0003800000 */
[--C-:B01--4-:R-:W-:Y:S01]  /*3e6e0*/  FADD.FTZ R189, R164, -R194.reuse ;  /* 0x800000c2a4bd7221 */ /* 0x113fe20000010000 */
        /* <DEDUP_REMOVED lines=46> */
.L_x_24008:
[----:B------:R-:W-:Y:S05]  /*3e9d0*/  BSYNC.RECONVERGENT B0 ;  /* 0x0000000000007941 */ /* 0x000fea0003800200 */
.L_x_24007:
        /* <DEDUP_REMOVED lines=50> */
.L_x_24010:
[----:B------:R-:W-:Y:S05]  /*3ed00*/  BSYNC.RECONVERGENT B0 ;  /* 0x0000000000007941 */ /* 0x000fea0003800200 */
.L_x_24009:
[----:B------:R-:W-:Y:S01]  /*3ed10*/  LOP3.LUT P0, RZ, R18, 0x20, RZ, 0xc0, !PT ;  /* 0x0000002012ff7812 */ /* 0x000fe2000780c0ff */
[----:B------:R-:W-:-:S12]  /*3ed20*/  BSSY.RECONVERGENT B0, `(.L_x_24011) ;  /* 0x0000030000007945 */ /* 0x000fd80003800200 */
[----:B------:R-:W-:Y:S05]  /*3ed30*/  @!P0 BRA `(.L_x_24012) ;  /* 0x0000000000b88947 */ /* 0x000fea0003800000 */
[--C-:B01--4-:R-:W-:Y:S01]  /*3ed40*/  FADD.FTZ R189, R180, -R194.reuse ;  /* 0x800000c2b4bd7221 */ /* 0x113fe20000010000 */
        /* <DEDUP_REMOVED lines=13> */
[----:B------:R-:W-:Y:S01]  /*3ee20*/  F2FP.F16.F32.PACK_AB R188, R189, R188 ;  /* 0x000000bcbdbc723e */ /* 0x000fe200000000ff */
[----:B------:R-:W-:Y:S01]  /*3ee30*/  FADD.FTZ R189, R183, -R194 ;  /* 0x800000c2b7bd7221 */ /* 0x000fe20000010000 */
[----:B------:R-:W-:-:S03]  /*3ee40*/  FFMA.FTZ R191, R247, R109, R113 ;  /* 0x0000006df7bf7223 */ /* 0x000fc60000010071 */
        /* <DEDUP_REMOVED lines=22> */
[----:B------:R-:W-:Y:S01]  /*3efb0*/  F2FP.F16.F32.PACK_AB R191, R188, R191 ;  /* 0x000000bfbcbf723e */ /* 0x000fe200000000ff */
[----:B------:R-:W-:-:S02]  /*3efc0*/  FFMA.FTZ R188, R244, R100, R124 ;  /* 0x00000064f4bc7223 */ /* 0x000fc4000001007c */
[----:B------:R-:W-:Y:S02]  /*3efd0*/  F2FP.F16.F32.PACK_AB R190, R193, R190 ;  /* 0x000000bec1be723e */ /* 0x000fe400000000ff */
[----:B------:R-:W-:Y:S02]  /*3efe0*/  F2FP.F16.F32.PACK_AB R189, R194, R189 ;  /* 0x000000bdc2bd723e */ /* 0x000fe400000000ff */
[----:B------:R-:W-:Y:S01]  /*3eff0*/  F2FP.F16.F32.PACK_AB R188, R231, R188 ;  /* 0x000000bce7bc723e */ /* 0x000fe200000000ff */
[----:B0-----:R-:W-:-:S05]  /*3f000*/  IMAD.WIDE.U32 R228, R9, 0x10, R228 ;  /* 0x0000001009e47825 */ /* 0x001fca00078e00e4 */
[----:B------:R0:W-:Y:S02]  /*3f010*/  STG.E.128 desc[UR6][R228.64], R188 ;  /* 0x000000bce4007986 */ /* 0x0001e4000c101d06 */
.L_x_24012:
[----:B------:R-:W-:Y:S05]  /*3f020*/  BSYNC.RECONVERGENT B0 ;  /* 0x0000000000007941 */ /* 0x000fea0003800200 */
.L_x_24011:
[----:B01--4-:R-:W0:Y:S02]  /*3f030*/  LDC.64 R188, c[0x0][0x380] ;  /* 0x0000e000ffbc7b82 */ /* 0x013e240000000a00 */
[----:B0-----:R-:W-:-:S05]  /*3f040*/  IMAD R195, R188, 0x4, R195 ;  /* 0x00000004bcc37824 */ /* 0x001fca00078e02c3 */
[----:B------:R-:W-:-:S13]  /*3f050*/  ISETP.GE.AND P0, PT, R195, R189, PT ;  /* 0x000000bdc300720c */ /* 0x000fda0003f06270 */
[----:B------:R-:W-:Y:S05]  /*3f060*/  @!P0 BRA `(.L_x_24013) ;  /* 0xfffffc4c00c08947 */ /* 0x000fea000383ffff */
[----:B------:R-:W-:Y:S05]  /*3f070*/  EXIT ;  /* 0x000000000000794d */ /* 0x000fea0003800000 */
.L_x_24000:
[----:B------:R-:W-:Y:S01]  /*3f080*/  HFMA2 R189, -RZ, RZ, 0, 1.847743988037109375e-06 ;  /* 0x0000001fffbd7431 */ /* 0x000fe200000001ff */
[----:B------:R-:W-:Y:S01]  /*3f090*/  BSSY B0, `(.L_x_24014) ;  /* 0x0000007000007945 */ /* 0x000fe20003800000 */
[----:B------:R-:W-:Y:S01]  /*3f0a0*/  MOV R229, R191 ;  /* 0x000000bf00e57202 */ /* 0x000fe20000000f00 */
[----:B------:R-:W-:Y:S02]  /*3f0b0*/  IMAD.MOV.U32 R190, RZ, RZ, 0x1 ;  /* 0x00000001ffbe7424 */ /* 0x000fe400078e00ff */
[----:B------:R-:W-:-:S07]  /*3f0c0*/  IMAD.MOV.U32 R188, RZ, RZ, -0x1 ;  /* 0xffffffffffbc7424 */ /* 0x000fce00078e00ff */
[----:B--23-5:R-:W-:Y:S05]  /*3f0d0*/  WARPSYNC.COLLECTIVE R188, `(.L_x_24015) ;  /* 0x00000000bc087348 */ /* 0x02cfea0003c00000 */
[----:B------:R0:W1:Y:S02]  /*3f0e0*/  SHFL.BFLY P6, R188, R229, R190, R189 ;  /* 0x0c0000bee5bc7389 */ /* 0x00006400000c00bd */
[----:B0123-5:R-:W-:Y:S05]  /*3f0f0*/  ENDCOLLECTIVE ;  /* 0x000000000000791b */ /* 0x02ffea0003800000 */
.L_x_24015:
[----:B------:R-:W-:Y:S05]  /*3f100*/  BSYNC B0 ;  /* 0x0000000000007941 */ /* 0x000fea0003800000 */
.L_x_24014:
        /* <DEDUP_REMOVED lines=9> */
.L_x_24016:
[----:B------:R-:W-:Y:S02]  /*3f1a0*/  IMAD.MOV.U32 R190, RZ, RZ, 0x4 ;  /* 0x00000004ffbe7424 */ /* 0x000fe400078e00ff */
[----:B------:R-:W-:Y:S01]  /*3f1b0*/  FADD.FTZ R191, R191, R188 ;  /* 0x000000bcbfbf7221 */ /* 0x000fe20000010000 */
[----:B------:R-:W-:-:S04]  /*3f1c0*/  MOV R188, 0xffffffff ;  /* 0xffffffff00bc7802 */ /* 0x000fc80000000f00 */
[----:B------:R-:W-:-:S07]  /*3f1d0*/  MOV R229, R191 ;  /* 0x000000bf00e57202 */ /* 0x000fce0000000f00 */
[----:B------:R-:W-:Y:S05]  /*3f1e0*/  WARPSYNC.COLLECTIVE R188, `(.L_x_24017) ;  /* 0x00000000bc087348 */ /* 0x000fea0003c00000 */
[----:B------:R0:W1:Y:S02]  /*3f1f0*/  SHFL.BFLY P6, R188, R229, R190, R189 ;  /* 0x0c0000bee5bc7389 */ /* 0x00006400000c00bd */
[----:B01----:R-:W-:Y:S05]  /*3f200*/  ENDCOLLECTIVE ;  /* 0x000000000000791b */ /* 0x003fea0003800000 */
.L_x_24017:
[----:B------:R-:W-:Y:S02]  /*3f210*/  HFMA2 R190, -RZ, RZ, 0, 4.76837158203125e-07 ;  /* 0x00000008ffbe7431 */ /* 0x000fe400000001ff */
[----:B------:R-:W-:Y:S01]  /*3f220*/  FADD.FTZ R191, R191, R188 ;  /* 0x000000bcbfbf7221 */ /* 0x000fe20000010000 */
[----:B------:R-:W-:-:S03]  /*3f230*/  IMAD.MOV.U32 R188, RZ, RZ, -0x1 ;  /* 0xffffffffffbc7424 */ /* 0x000fc600078e00ff */
[----:B------:R-:W-:-:S07]  /*3f240*/  IMAD.MOV.U32 R229, RZ, RZ, R191 ;  /* 0x000000ffffe57224 */ /* 0x000fce00078e00bf */
[----:B------:R-:W-:Y:S05]  /*3f250*/  WARPSYNC.COLLECTIVE R188, `(.L_x_24018) ;  /* 0x00000000bc087348 */ /* 0x000fea0003c00000 */
[----:B------:R0:W1:Y:S02]  /*3f260*/  SHFL.BFLY P6, R188, R229, R190, R189 ;  /* 0x0c0000bee5bc7389 */ /* 0x00006400000c00bd */
[----:B01----:R-:W-:Y:S05]  /*3f270*/  ENDCOLLECTIVE ;  /* 0x000000000000791b */ /* 0x003fea0003800000 */
.L_x_24018:
[----:B------:R-:W-:Y:S02]  /*3f280*/  IMAD.MOV.U32 R190, RZ, RZ, 0x10 ;  /* 0x00000010ffbe7424 */ /* 0x000fe400078e00ff */
[----:B------:R-:W-:Y:S01]  /*3f290*/  FADD.FTZ R191, R191, R188 ;  /* 0x000000bcbfbf7221 */ /* 0x000fe20000010000 */
[----:B------:R-:W-:-:S04]  /*3f2a0*/  MOV R188, 0xffffffff ;  /* 0xffffffff00bc7802 */ /* 0x000fc80000000f00 */
[----:B------:R-:W-:-:S07]  /*3f2b0*/  MOV R229, R191 ;  /* 0x000000bf00e57202 */ /* 0x000fce0000000f00 */
[----:B------:R-:W-:Y:S05]  /*3f2c0*/  WARPSYNC.COLLECTIVE R188, `(.L_x_24019) ;  /* 0x00000000bc087348 */ /* 0x000fea0003c00000 */
[----:B------:R0:W1:Y:S02]  /*3f2d0*/  SHFL.BFLY P6, R188, R229, R190, R189 ;  /* 0x0c0000bee5bc7389 */ /* 0x00006400000c00bd */
[----:B01----:R-:W-:Y:S05]  /*3f2e0*/  ENDCOLLECTIVE ;  /* 0x000000000000791b */ /* 0x003fea0003800000 */
.L_x_24019:
        /* <DEDUP_REMOVED lines=100> */
[----:B------:R-:W-:Y:S01]  /*3f930*/  MOV R188, 0xffffffff ;  /* 0xffffffff00bc7802 */ /* 0x000fe20000000f00 */
[----:B------:R-:W-:Y:S02]  /*3f940*/  IMAD.MOV.U32 R189, RZ, RZ, 0x1f ;  /* 0x0000001fffbd7424 */ /* 0x000fe400078e00ff */
[----:B------:R-:W-:-:S07]  /*3f950*/  IMAD.MOV.U32 R229, RZ, RZ, R193 ;  /* 0x000000ffffe57224 */ /* 0x000fce00078e00c1 */
[----:B------:R-:W-:Y:S05]  /*3f960*/  WARPSYNC.COLLECTIVE R188, `(.L_x_24020) ;  /* 0x00000000bc087348 */ /* 0x000fea0003c00000 */
[----:B------:R0:W1:Y:S02]  /*3f970*/  SHFL.BFLY P6, R188, R229, R190, R189 ;  /* 0x0c0000bee5bc7389 */ /* 0x00006400000c00bd */
[----:B01----:R-:W-:Y:S05]  /*3f980*/  ENDCOLLECTIVE ;  /* 0x000000000000791b */ /* 0x003fea0003800000 */
.L_x_24020:
[----:B------:R-:W-:Y:S02]  /*3f990*/  HFMA2 R190, -RZ, RZ, 0, 1.1920928955078125e-07 ;  /* 0x00000002ffbe7431 */ /* 0x000fe400000001ff */
[----:B------:R-:W-:Y:S01]  /*3f9a0*/  FADD.FTZ R193, R193, R188 ;  /* 0x000000bcc1c17221 */ /* 0x000fe20000010000 */
[----:B------:R-:W-:-:S03]  /*3f9b0*/  IMAD.MOV.U32 R188, RZ, RZ, -0x1 ;  /* 0xffffffffffbc7424 */ /* 0x000fc600078e00ff */
[----:B------:R-:W-:-:S07]  /*3f9c0*/  IMAD.MOV.U32 R229, RZ, RZ, R193 ;  /* 0x000000ffffe57224 */ /* 0x000fce00078e00c1 */
[----:B------:R-:W-:Y:S05]  /*3f9d0*/  WARPSYNC.COLLECTIVE R188, `(.L_x_24021) ;  /* 0x00000000bc087348 */ /* 0x000fea0003c00000 */
[----:B------:R0:W1:Y:S02]  /*3f9e0*/  SHFL.BFLY P6, R188, R229, R190, R189 ;  /* 0x0c0000bee5bc7389 */ /* 0x00006400000c00bd */
[----:B01----:R-:W-:Y:S05]  /*3f9f0*/  ENDCOLLECTIVE ;  /* 0x000000000000791b */ /* 0x003fea0003800000 */
.L_x_24021:
[----:B------:R-:W-:Y:S02]  /*3fa00*/  IMAD.MOV.U32 R190, RZ, RZ, 0x4 ;  /* 0x00000004ffbe7424 */ /* 0x000fe400078e00ff */
[----:B------:R-:W-:Y:S01]  /*3fa10*/  FADD.FTZ R193, R193, R188 ;  /* 0x000000bcc1c17221 */ /* 0x000fe20000010000 */
[----:B------:R-:W-:-:S04]  /*3fa20*/  MOV R188, 0xffffffff ;  /* 0xffffffff00bc7802 */ /* 0x000fc80000000f00 */
[----:B------:R-:W-:-:S07]  /*3fa30*/  MOV R229, R193 ;  /* 0x000000c100e57202 */ /* 0x000fce0000000f00 */
[----:B------:R-:W-:Y:S05]  /*3fa40*/  WARPSYNC.COLLECTIVE R188, `(.L_x_24022) ;  /* 0x00000000bc087348 */ /* 0x000fea0003c00000 */
[----:B------:R0:W1:Y:S02]  /*3fa50*/  SHFL.BFLY P6, R188, R229, R190, R189 ;  /* 0x0c0000bee5bc7389 */ /* 0x00006400000c00bd */
[----:B01----:R-:W-:Y:S05]  /*3fa60*/  ENDCOLLECTIVE ;  /* 0x000000000000791b */ /* 0x003fea0003800000 */
.L_x_24022:
[----:B------:R-:W-:Y:S02]  /*3fa70*/  HFMA2 R190, -RZ, RZ, 0, 4.76837158203125e-07 ;  /* 0x00000008ffbe7431 */ /* 0x000fe400000001ff */
[----:B------:R-:W-:Y:S01]  /*3fa80*/  FADD.FTZ R193, R193, R188 ;  /* 0x000000bcc1c17221 */ /* 0x000fe20000010000 */
[----:B------:R-:W-:-:S03]  /*3fa90*/  IMAD.MOV.U32 R188, RZ, RZ, -0x1 ;  /* 0xffffffffffbc7424 */ /* 0x000fc600078e00ff */
[----:B------:R-:W-:-:S07]  /*3faa0*/  IMAD.MOV.U32 R229, RZ, RZ, R193 ;  /* 0x000000ffffe57224 */ /* 0x000fce00078e00c1 */
[----:B------:R-:W-:Y:S05]  /*3fab0*/  WARPSYNC.COLLECTIVE R188, `(.L_x_24023) ;  /* 0x00000000bc087348 */ /* 0x000fea0003c00000 */
[----:B------:R0:W1:Y:S02]  /*3fac0*/  SHFL.BFLY P6, R188, R229, R190, R189 ;  /* 0x0c0000bee5bc7389 */ /* 0x00006400000c00bd */
[----:B01----:R-:W-:Y:S05]  /*3fad0*/  ENDCOLLECTIVE ;  /* 0x000000000000791b */ /* 0x003fea0003800000 */
.L_x_24023:
[----:B------:R-:W-:Y:S02]  /*3fae0*/  IMAD.MOV.U32 R190, RZ, RZ, 0x10 ;  /* 0x00000010ffbe7424 */ /* 0x000fe400078e00ff */
[----:B------:R-:W-:Y:S01]  /*3faf0*/  FADD.FTZ R193, R193, R188 ;  /* 0x000000bcc1c17221 */ /* 0x000fe20000010000 */
[----:B------:R-:W-:-:S04]  /*3fb00*/  MOV R188, 0xffffffff ;  /* 0xffffffff00bc7802 */ /* 0x000fc80000000f00 */
[----:B------:R-:W-:-:S07]  /*3fb10*/  MOV R229, R193 ;  /* 0x000000c100e57202 */ /* 0x000fce0000000f00 */
[----:B------:R-:W-:Y:S05]  /*3fb20*/  WARPSYNC.COLLECTIVE R188, `(.L_x_24024) ;  /* 0x00000000bc087348 */ /* 0x000fea0003c00000 */
[----:B------:R0:W1:Y:S02]  /*3fb30*/  SHFL.BFLY P6, R188, R229, R190, R189 ;  /* 0x0c0000bee5bc7389 */ /* 0x00006400000c00bd */
[----:B01----:R-:W-:Y:S05]  /*3fb40*/  ENDCOLLECTIVE ;  /* 0x000000000000791b */ /* 0x003fea0003800000 */
.L_x_24024:
[----:B------:R-:W-:Y:S05]  /*3fb50*/  BRA `(.L_x_24025) ;  /* 0xffffffdc00987947 */ /* 0x000fea000383ffff */
.L_x_24026:
        /* <DEDUP_REMOVED lines=10> */
.L_x_33304:


//--------------------- .text._ZN10layer_norm31ln_parallel_residual_fwd_kernelINS_13Kernel_traitsIf6__halffS2_fjLj1536ELj1ELj4ELj1ELj16ENS_18Kernel_traits_baseILj1536EfS2_fS2_fjLj128EEEEELb1ELb0ELb1EEEvNS_9FwdParamsE --------------------------
	.section	.text._ZN10layer_norm31ln_parallel_residual_fwd_kernelINS_13Kernel_traitsIf6__halffS2_fjLj1536ELj1ELj4ELj1ELj16ENS_18Kernel_traits_baseILj1536EfS2_fS2_fjLj128EEEEELb1ELb0ELb1EEEvNS_9FwdParamsE,"ax",@progbits
	.align	128
        .global         _ZN10layer_norm31ln_parallel_residual_fwd_kernelINS_13Kernel_traitsIf6__halffS2_fjLj1536ELj1ELj4ELj1ELj16ENS_18Kernel_traits_baseILj1536EfS2_fS2_fjLj128EEEEELb1ELb0ELb1EEEvNS_9FwdParamsE
        .type           _ZN10layer_norm31ln_parallel_residual_fwd_kernelINS_13Kernel_traitsIf6__halffS2_fjLj1536ELj1ELj4ELj1ELj16ENS_18Kernel_traits_baseILj1536EfS2_fS2_fjLj128EEEEELb1ELb0ELb1EEEvNS_9FwdParamsE,@function
        .size           _ZN10layer_norm31ln_parallel_residual_fwd_kernelINS_13Kernel_traitsIf6__halffS2_fjLj1536ELj1ELj4ELj1ELj16ENS_18Kernel_traits_baseILj1536EfS2_fS2_fjLj128EEEEELb1ELb0ELb1EEEvNS_9FwdParamsE,(.L_x_33305 - _ZN10layer_norm31ln_parallel_residual_fwd_kernelINS_13Kernel_traitsIf6__halffS2_fjLj1536ELj1ELj4ELj1ELj16ENS_18Kernel_traits_baseILj1536EfS2_fS2_fjLj128EEEEELb1ELb0ELb1EEEvNS_9FwdParamsE)
        .other          _ZN10layer_norm31ln_parallel_residual_fwd_kernelINS_13Kernel_traitsIf6__halffS2_fjLj1536ELj1ELj4ELj1ELj16ENS_18Kernel_traits_baseILj1536EfS2_fS2_fjLj128EEEEELb1ELb0ELb1EEEvNS_9FwdParamsE,@"STO_CUDA_ENTRY STV_DEFAULT"
_ZN10layer_norm31ln_parallel_residual_fwd_kernelINS_13Kernel_traitsIf6__halffS2_fjLj1536ELj1ELj4ELj1ELj16ENS_18Kernel_traits_baseILj1536EfS2_fS2_fjLj128EEEEELb1ELb0ELb1EEEvNS_9FwdParamsE:
.text._ZN10layer_norm31ln_parallel_residual_fwd_kernelINS_13Kernel_traitsIf6__halffS2_fjLj1536ELj1ELj4ELj1ELj16ENS_18Kernel_traits_baseILj1536EfS2_fS2_fjLj128EEEEELb1ELb0ELb1EEEvNS_9FwdParamsE:
        /* <DEDUP_REMOVED lines=27> */
[----:B0-----:R-:W-:-:S04]  /*01b0*/  @P0 IADD3 R230, P1, PT, R4, R9, RZ ;  /* 0x0000000904e60210 */ /* 0x001fc80007f3e0ff */
[----:B------:R-:W-:Y:S02]  /*01c0*/  @P0 IADD3.X R231, PT, PT, RZ, R5, RZ, P1, !PT ;  /* 0x00000005ffe70210 */ /* 0x000fe40000ffe4ff */
[----:B------:R-:W-:Y:S02]  /*01d0*/  @P0 R2UR UR4, R2 ;  /* 0x00000000020402ca */ /* 0x000fe400000e0000 */
[--C-:B------:R-:W-:Y:S02]  /*01e0*/  SHF.R.U64 R5, R230, 0x2, R231.reuse ;  /* 0x00000002e6057819 */ /* 0x100fe400000012e7 */
[----:B------:R-:W-:Y:S01]  /*01f0*/  SHF.R.U32.HI R2, RZ, 0x2, R231 ;  /* 0x00000002ff027819 */ /* 0x000fe200000116e7 */
[----:B------:R-:W-:Y:S10]  /*0200*/  BRA.U UP0, `(.L_x_24027) ;  /* 0x0000000900387547 */ /* 0x000ff4000b800000 */
        /* <DEDUP_REMOVED lines=9> */
[----:B------:R-:W-:-:S03]  /*02a0*/  CS2R R240, SRZ ;  /* 0x0000000000f07805 */ /* 0x000fc6000001ff00 */
        /* <DEDUP_REMOVED lines=89> */
.L_x_24028:
        /* <DEDUP_REMOVED lines=43> */
.L_x_24027:
        /* <DEDUP_REMOVED lines=14> */
[----:B------:R2:W5:Y:S04]  /*0bd0*/  LDG.E.128 R236, desc[UR6][R10.64] ;  /* 0x000000060aec7981 */ /* 0x000568000c1e1d00 */
        /* <DEDUP_REMOVED lines=64> */
.L_x_24030:
        /* <DEDUP_REMOVED lines=84> */
.L_x_24029:
        /* <DEDUP_REMOVED lines=93> */
.L_x_24770:
        /* <DEDUP_REMOVED lines=37> */
.L_x_24034:
        /* <DEDUP_REMOVED lines=13> */
.L_x_24036:
[----:B------:R-:W-:Y:S05]  /*1e10*/  BSYNC.RECONVERGENT B1 ;  /* 0x0000000000017941 */ /* 0x000fea0003800200 */
.L_x_24035:
        /* <DEDUP_REMOVED lines=60> */
.L_x_24033:
[----:B------:R-:W-:Y:S05]  /*21e0*/  BSYNC.RECONVERGENT B0 ;  /* 0x0000000000007941 */ /* 0x000fea0003800200 */
.L_x_24032:
[----:B------:R-:W-:Y:S01]  /*21f0*/  I2FP.F32.U32 R24, R23 ;  /* 0x0000001700187245 */ /* 0x000fe20000201000 */
[----:B------:R-:W-:Y:S01]  /*2200*/  IMAD.U32 R224, RZ, RZ, UR10 ;  /* 0x0000000affe07e24 */ /* 0x000fe2000f8e00ff */
[----:B------:R-:W-:Y:S01]  /*2210*/  ISETP.NE.AND P0, PT, R26, 0x1, PT ;  /* 0x000000011a00780c */ /* 0x000fe20003f05270 */
[----:B------:R-:W-:Y:S01]  /*2220*/  BSSY.RECONVERGENT B0, `(.L_x_24037) ;  /* 0x000005c000007945 */ /* 0x000fe20003800200 */
[----:B------:R-:W-:Y:S01]  /*2230*/  LOP3.LUT R7, R7, 0xfffffff7, RZ, 0xc0, !PT ;  /* 0xfffffff707077812 */ /* 0x000fe200078ec0ff */
[----:B------:R-:W-:Y:S01]  /*2240*/  FFMA.FTZ R23, R24, R233, 1.1641532182693481445e-10 ;  /* 0x2f00000018177423 */ /* 0x000fe200000100e9 */
[----:B------:R-:W-:Y:S01]  /*2250*/  IMAD.MOV.U32 R27, RZ, RZ, 0x2 ;  /* 0x00000002ff1b7424 */ /* 0x000fe200078e00ff */
[----:B------:R-:W-:-:S03]  /*2260*/  MOV R25, R8 ;  /* 0x0000000800197202 */ /* 0x000fc60000000f00 */
[----:B------:R-:W-:Y:S01]  /*2270*/  FSETP.LE.FTZ.AND P2, PT, R23, R224, PT ;  /* 0x000000e01700720b */ /* 0x000fe20003f53000 */
        /* <DEDUP_REMOVED lines=11> */
.L_x_24039:
        /* <DEDUP_REMOVED lines=13> */
.L_x_24041:
[----:B------:R-:W-:Y:S05]  /*2400*/  BSYNC.RECONVERGENT B1 ;  /* 0x0000000000017941 */ /* 0x000fea0003800200 */
.L_x_24040:
        /* <DEDUP_REMOVED lines=61> */
.L_x_24038:
[----:B------:R-:W-:Y:S05]  /*27e0*/  BSYNC.RECONVERGENT B0 ;  /* 0x0000000000007941 */ /* 0x000fea0003800200 */
.L_x_24037:
        /* <DEDUP_REMOVED lines=19> */
.L_x_24044:
        /* <DEDUP_REMOVED lines=13> */
.L_x_24046:
[----:B------:R-:W-:Y:S05]  /*29f0*/  BSYNC.RECONVERGENT B1 ;  /* 0x0000000000017941 */ /* 0x000fea0003800200 */
.L_x_24045:
        /* <DEDUP_REMOVED lines=61> */
.L_x_24043:
[----:B------:R-:W-:Y:S05]  /*2dd0*/  BSYNC.RECONVERGENT B0 ;  /* 0x0000000000007941 */ /* 0x000fea0003800200 */
.L_x_24042:
        /* <DEDUP_REMOVED lines=17> */
.L_x_24049:
        /* <DEDUP_REMOVED lines=13> */
.L_x_24051:
[----:B------:R-:W-:Y:S05]  /*2fc0*/  BSYNC.RECONVERGENT B1 ;  /* 0x0000000000017941 */ /* 0x000fea0003800200 */
.L_x_24050:
        /* <DEDUP_REMOVED lines=61> */
.L_x_24048:
[----:B------:R-:W-:Y:S05]  /*33a0*/  BSYNC.RECONVERGENT B0 ;  /* 0x0000000000007941 */ /* 0x000fea0003800200 */
.L_x_24047:
        /* <DEDUP_REMOVED lines=17> */
.L_x_24054:
        /* <DEDUP_REMOVED lines=13> */
.L_x_24056:
[----:B------:R-:W-:Y:S05]  /*3590*/  BSYNC.RECONVERGENT B1 ;  /* 0x0000000000017941 */ /* 0x000fea0003800200 */
.L_x_24055:
        /* <DEDUP_REMOVED lines=61> */
.L_x_24053:
[----:B------:R-:W-:Y:S05]  /*3970*/  BSYNC.RECONVERGENT B0 ;  /* 0x0000000000007941 */ /* 0x000fea0003800200 */
.L_x_24052:
        /* <DEDUP_REMOVED lines=8> */
[----:B------:R-:W-:-:S12]  /*3a00*/  HADD2.F32 R25, -RZ, R18.H0_H0 ;  /* 0x20000012ff197230 */ /* 0x000fd80000004100 */
        /* <DEDUP_REMOVED lines=10> */
.L_x_24059:
        /* <DEDUP_REMOVED lines=13> */
.L_x_24061:
[----:B------:R-:W-:Y:S05]  /*3b80*/  BSYNC.RECONVERGENT B1 ;  /* 0x0000000000017941 */ /* 0x000fea0003800200 */
.L_x_24060:
        /* <DEDUP_REMOVED lines=61> */
.L_x_24058:
[----:B------:R-:W-:Y:S05]  /*3f60*/  BSYNC.RECONVERGENT B0 ;  /* 0x0000000000007941 */ /* 0x000fea0003800200 */
.L_x_24057:
[----:B------:R-:W-:Y:S01]  /*3f70*/  ISETP.NE.AND P4, PT, R29, 0x1, PT ;  /* 0x000000011d00780c */ /* 0x000fe20003f85270 */
[----:B------:R-:W-:Y:S01]  /*3f80*/  BSSY.RECONVERGENT B0, `(.L_x_24062) ;  /* 0x000005b000007945 */ /* 0x000fe20003800200 */
[----:B------:R-:W-:Y:S01]  /*3f90*/  I2FP.F32.U32 R26, R27 ;  /* 0x0000001b001a7245 */ /* 0x000fe20000201000 */
[----:B------:R-:W-:Y:S02]  /*3fa0*/  HFMA2 R28, -RZ, RZ, 0, 1.1920928955078125e-07 ;  /* 0x00000002ff1c7431 */ /* 0x000fe400000001ff */
[----:B------:R-:W-:Y:S02]  /*3fb0*/  HADD2.F32 R18, -RZ, R18.H1_H1 ;  /* 0x30000012ff127230 */ /* 0x000fe40000004100 */
        /* <DEDUP_REMOVED lines=12> */
.L_x_24064:
        /* <DEDUP_REMOVED lines=13> */
.L_x_24066:
[----:B------:R-:W-:Y:S05]  /*4150*/  BSYNC.RECONVERGENT B1 ;  /* 0x0000000000017941 */ /* 0x000fea0003800200 */
.L_x_24065:
        /* <DEDUP_REMOVED lines=61> */
.L_x_24063:
[----:B------:R-:W-:Y:S05]  /*4530*/  BSYNC.RECONVERGENT B0 ;  /* 0x0000000000007941 */ /* 0x000fea0003800200 */
.L_x_24062:
        /* <DEDUP_REMOVED lines=17> */
.L_x_24069:
        /* <DEDUP_REMOVED lines=12> */
.L_x_24071:
[----:B------:R-:W-:Y:S05]  /*4710*/  BSYNC.RECONVERGENT B1 ;  /* 0x0000000000017941 */ /* 0x000fea0003800200 */
.L_x_24070:
        /* <DEDUP_REMOVED lines=62> */
.L_x_24068:
[----:B------:R-:W-:Y:S05]  /*4b00*/  BSYNC.RECONVERGENT B0 ;  /* 0x0000000000007941 */ /* 0x000fea0003800200 */
.L_x_24067:
[----:B------:R-:W-:Y:S01]  /*4b10*/  IMAD.U32 R225, RZ, RZ, UR11 ;  /* 0x0000000bffe17e24 */ /* 0x000fe2000f8e00ff */
[----:B------:R-:W-:Y:S01]  /*4b20*/  P2R R28, PR, RZ, 0x2 ;  /* 0x00000002ff1c7803 */ /* 0x000fe20000000000 */
[----:B------:R-:W-:Y:S01]  /*4b30*/  HADD2.F32 R32, -RZ, R19.H1_H1 ;  /* 0x30000013ff207230 */ /* 0x000fe20000004100 */
[----:B------:R-:W-:Y:S01]  /*4b40*/  I2FP.F32.U32 R30, R30 ;  /* 0x0000001e001e7245 */ /* 0x000fe20000201000 */
[-C--:B------:R-:W-:Y:S01]  /*4b50*/  FMUL.FTZ R25, R25, R225.reuse ;  /* 0x000000e119197220 */ /* 0x080fe20000410000 */
[----:B------:R-:W-:Y:S01]  /*4b60*/  LOP3.LUT P1, RZ, R7, 0x4, RZ, 0xc0, !PT ;  /* 0x0000000407ff7812 */ /* 0x000fe2000782c0ff */
        /* <DEDUP_REMOVED lines=30> */
.L_x_24031:
[----:B------:R-:W-:Y:S01]  /*4d50*/  ISETP.NE.AND P0, PT, R230, 0x1, PT ;  /* 0x00000001e600780c */ /* 0x000fe20003f05270 */
[----:B------:R-:W-:Y:S01]  /*4d60*/  IMAD.U32 R23, RZ, RZ, UR4 ;  /* 0x00000004ff177e24 */ /* 0x000fe2000f8e00ff */
[----:B------:R-:W-:Y:S01]  /*4d70*/  BSSY.RECONVERGENT B0, `(.L_x_24073) ;  /* 0x000005a000007945 */ /* 0x000fe20003800200 */
[----:B------:R-:W-:Y:S02]  /*4d80*/  HFMA2 R11, -RZ, RZ, 0, 1.1920928955078125e-07 ;  /* 0x00000002ff0b7431 */ /* 0x000fe400000001ff */
[----:B------:R-:W-:Y:S02]  /*4d90*/  IMAD.MOV.U32 R9, RZ, RZ, R8 ;  /* 0x000000ffff097224 */ /* 0x000fe400078e0008 */
[----:B------:R-:W-:Y:S01]  /*4da0*/  IMAD.MOV.U32 R22, RZ, RZ, R221 ;  /* 0x000000ffff167224 */ /* 0x000fe200078e00dd */
[----:B------:R-:W-:-:S05]  /*4db0*/  IADD3 R23, PT, PT, R23, -0x255992d5, RZ ;  /* 0xdaa66d2b17177810 */ /* 0x000fca0007ffe0ff */
        /* <DEDUP_REMOVED lines=11> */
.L_x_24075:
        /* <DEDUP_REMOVED lines=13> */
.L_x_24077:
[----:B------:R-:W-:Y:S05]  /*4f40*/  BSYNC.RECONVERGENT B1 ;  /* 0x0000000000017941 */ /* 0x000fea0003800200 */
.L_x_24076:
        /* <DEDUP_REMOVED lines=60> */
.L_x_24074:
[----:B------:R-:W-:Y:S05]  /*5310*/  BSYNC.RECONVERGENT B0 ;  /* 0x0000000000007941 */ /* 0x000fea0003800200 */
.L_x_24073:
        /* <DEDUP_REMOVED lines=22> */
.L_x_24080:
        /* <DEDUP_REMOVED lines=13> */
.L_x_24082:
[----:B------:R-:W-:Y:S05]  /*5550*/  BSYNC.RECONVERGENT B1 ;  /* 0x0000000000017941 */ /* 0x000fea0003800200 */
.L_x_24081:
        /* <DEDUP_REMOVED lines=58> */
[----:B------:R-:W-:Y:S02]  /*5900*/  HFMA2 R13, -RZ, RZ, 0, 0 ;  /* 0x00000000ff0d7431 */ /* 0x000fe400000001ff */
[----:B------:R-:W-:-:S07]  /*5910*/  IMAD.MOV.U32 R22, RZ, RZ, R12 ;  /* 0x000000ffff167224 */ /* 0x000fce00078e000c */
.L_x_24079:
[----:B------:R-:W-:Y:S05]  /*5920*/  BSYNC.RECONVERGENT B0 ;  /* 0x0000000000007941 */ /* 0x000fea0003800200 */
.L_x_24078:
[----:B------:R-:W-:Y:S01]  /*5930*/  I2FP.F32.U32 R10, R9 ;  /* 0x00000009000a7245 */ /* 0x000fe20000201000 */
[----:B------:R-:W-:Y:S01]  /*5940*/  HADD2.F32 R12, -RZ, R64.H0_H0 ;  /* 0x20000040ff0c7230 */ /* 0x000fe20000004100 */
[----:B------:R-:W-:Y:S01]  /*5950*/  ISETP.NE.AND P2, PT, R13, 0x1, PT ;  /* 0x000000010d00780c */ /* 0x000fe20003f45270 */
[----:B------:R-:W-:Y:S01]  /*5960*/  BSSY.RECONVERGENT B0, `(.L_x_24083) ;  /* 0x000005e000007945 */ /* 0x000fe20003800200 */
[----:B------:R-:W-:Y:S01]  /*5970*/  FSEL R11, R24, RZ, P3 ;  /* 0x000000ff180b7208 */ /* 0x000fe20001800000 */
[----:B------:R-:W-:Y:S01]  /*5980*/  FFMA.FTZ R9, R10, R233, 1.1641532182693481445e-10 ;  /* 0x2f0000000a097423 */ /* 0x000fe200000100e9 */
[----:B------:R-:W-:-:S04]  /*5990*/  FMUL.FTZ R12, R12, R225 ;  /* 0x000000e10c0c7220 */ /* 0x000fc80000410000 */
[----:B------:R-:W-:-:S04]  /*59a0*/  FSETP.GTU.FTZ.AND P0, PT, R9, R224, PT ;  /* 0x000000e00900720b */ /* 0x000fc80003f1c000 */
[----:B------:R-:W-:Y:S02]  /*59b0*/  FSEL R12, R12, RZ, !P0 ;  /* 0x000000ff0c0c7208 */ /* 0x000fe40004000000 */
[----:B------:R-:W-:-:S03]  /*59c0*/  SEL R9, RZ, 0x1, P0 ;  /* 0x00000001ff097807 */ /* 0x000fc60000000000 */
        /* <DEDUP_REMOVED lines=13> */
.L_x_24085:
        /* <DEDUP_REMOVED lines=13> */
.L_x_24087:
[----:B------:R-:W-:Y:S05]  /*5b70*/  BSYNC.RECONVERGENT B1 ;  /* 0x0000000000017941 */ /* 0x000fea0003800200 */
.L_x_24086:
        /* <DEDUP_REMOVED lines=60> */
.L_x_24084:
[----:B------:R-:W-:Y:S05]  /*5f40*/  BSYNC.RECONVERGENT B0 ;  /* 0x0000000000007941 */ /* 0x000fea0003800200 */
.L_x_24083:
        /* <DEDUP_REMOVED lines=20> */
.L_x_24090:
        /* <DEDUP_REMOVED lines=13> */
.L_x_24092:
[----:B------:R-:W-:Y:S05]  /*6160*/  BSYNC.RECONVERGENT B1 ;  /* 0x0000000000017941 */ /* 0x000fea0003800200 */
.L_x_24091:
        /* <DEDUP_REMOVED lines=60> */
.L_x_24089:
[----:B------:R-:W-:Y:S05]  /*6530*/  BSYNC.RECONVERGENT B0 ;  /* 0x0000000000007941 */ /* 0x000fea0003800200 */
.L_x_24088:
[----:B------:R-:W-:Y:S01]  /*6540*/  I2FP.F32.U32 R12, R11 ;  /* 0x0000000b000c7245 */ /* 0x000fe20000201000 */
[----:B------:R-:W-:Y:S01]  /*6550*/  HADD2.F32 R14, -RZ, R64.H1_H1 ;  /* 0x30000040ff0e7230 */ /* 0x000fe20000004100 */
[----:B------:R-:W-:Y:S01]  /*6560*/  ISETP.NE.AND P2, PT, R13, 0x1, PT ;  /* 0x000000010d00780c */ /* 0x000fe20003f45270 */
[----:B------:R-:W-:Y:S01]  /*6570*/  BSSY.RECONVERGENT B0, `(.L_x_24093) ;  /* 0x000005e000007945 */ /* 0x000fe20003800200 */
[----:B------:R-:W-:Y:S01]  /*6580*/  FSEL R49, R10, RZ, P3 ;  /* 0x000000ff0a317208 */ /* 0x000fe20001800000 */
[----:B------:R-:W-:Y:S01]  /*6590*/  FFMA.FTZ R11, R12, R233, 1.1641532182693481445e-10 ;  /* 0x2f0000000c0b7423 */ /* 0x000fe200000100e9 */
[----:B------:R-:W-:-:S04]  /*65a0*/  FMUL.FTZ R14, R14, R225 ;  /* 0x000000e10e0e7220 */ /* 0x000fc80000410000 */
[----:B------:R-:W-:Y:S02]  /*65b0*/  FSETP.GTU.FTZ.AND P0, PT, R11, R224, PT ;  /* 0x000000e00b00720b */ /* 0x000fe40003f1c000 */
[----:B------:R-:W-:Y:S02]  /*65c0*/  MOV R11, R8 ;  /* 0x00000008000b7202 */ /* 0x000fe40000000f00 */
        /* <DEDUP_REMOVED lines=14> */
.L_x_24095:
        /* <DEDUP_REMOVED lines=13> */
.L_x_24097:
[----:B------:R-:W-:Y:S05]  /*6780*/  BSYNC.RECONVERGENT B1 ;  /* 0x0000000000017941 */ /* 0x000fea0003800200 */
.L_x_24096:
        /* <DEDUP_REMOVED lines=60> */
.L_x_24094:
[----:B------:R-:W-:Y:S05]  /*6b50*/  BSYNC.RECONVERGENT B0 ;  /* 0x0000000000007941 */ /* 0x000fea0003800200 */
.L_x_24093:
        /* <DEDUP_REMOVED lines=18> */
.L_x_24100:
        /* <DEDUP_REMOVED lines=13> */
.L_x_24102:
[----:B------:R-:W-:Y:S05]  /*6d50*/  BSYNC.RECONVERGENT B1 ;  /* 0x0000000000017941 */ /* 0x000fea0003800200 */
.L_x_24101:
        /* <DEDUP_REMOVED lines=60> */
.L_x_24099:
[----:B------:R-:W-:Y:S05]  /*7120*/  BSYNC.RECONVERGENT B0 ;  /* 0x0000000000007941 */ /* 0x000fea0003800200 */
.L_x_24098:
[----:B------:R-:W-:Y:S01]  /*7130*/  I2FP.F32.U32 R12, R13 ;  /* 0x0000000d000c7245 */ /* 0x000fe20000201000 */
[----:B------:R-:W-:Y:S01]  /*7140*/  BSSY.RECONVERGENT B0, `(.L_x_24103) ;  /* 0x0000060000007945 */ /* 0x000fe20003800200 */
[----:B------:R-:W-:Y:S01]  /*7150*/  FSEL R11, R11, RZ, P0 ;  /* 0x000000ff0b0b7208 */ /* 0x000fe20000000000 */
[----:B------:R-:W-:Y:S02]  /*7160*/  HFMA2 R14, -RZ, RZ, 0, 1.1920928955078125e-07 ;  /* 0x00000002ff0e7431 */ /* 0x000fe400000001ff */
[----:B------:R-:W-:Y:S01]  /*7170*/  FFMA.FTZ R13, R12, R233, 1.1641532182693481445e-10 ;  /* 0x2f0000000c0d7423 */ /* 0x000fe200000100e9 */
[----:B------:R-:W-:-:S04]  /*7180*/  HADD2.F32 R12, -RZ, R65.H0_H0 ;  /* 0x20000041ff0c7230 */ /* 0x000fc80000004100 */
        /* <DEDUP_REMOVED lines=17> */
.L_x_24105:
        /* <DEDUP_REMOVED lines=13> */
.L_x_24107:
[----:B------:R-:W-:Y:S05]  /*7370*/  BSYNC.RECONVERGENT B1 ;  /* 0x0000000000017941 */ /* 0x000fea0003800200 */
.L_x_24106:
        /* <DEDUP_REMOVED lines=60> */
.L_x_24104:
[----:B------:R-:W-:Y:S05]  /*7740*/  BSYNC.RECONVERGENT B0 ;  /* 0x0000000000007941 */ /* 0x000fea0003800200 */
.L_x_24103:
[----:B------:R-:W-:Y:S01]  /*7750*/  ISETP.NE.AND P3, PT, R14, 0x1, PT ;  /* 0x000000010e00780c */ /* 0x000fe20003f65270 */
[----:B------:R-:W-:Y:S01]  /*7760*/  HADD2.F32 R16, -RZ, R17.H1_H1 ;  /* 0x30000011ff107230 */ /* 0x000fe20000004100 */
        /* <DEDUP_REMOVED lines=16> */
.L_x_24110:
        /* <DEDUP_REMOVED lines=13> */
.L_x_24112:
[----:B------:R-:W-:Y:S05]  /*7940*/  BSYNC.RECONVERGENT B1 ;  /* 0x0000000000017941 */ /* 0x000fea0003800200 */
.L_x_24111:
        /* <DEDUP_REMOVED lines=60> */
.L_x_24109:
[----:B------:R-:W-:Y:S05]  /*7d10*/  BSYNC.RECONVERGENT B0 ;  /* 0x0000000000007941 */ /* 0x000fea0003800200 */
.L_x_24108:
[----:B------:R-:W-:Y:S01]  /*7d20*/  I2FP.F32.U32 R12, R13 ;  /* 0x0000000d000c7245 */ /* 0x000fe20000201000 */
[----:B------:R-:W-:Y:S01]  /*7d30*/  BSSY.RECONVERGENT B0, `(.L_x_24113) ;  /* 0x0000060000007945 */ /* 0x000fe20003800200 */
[----:B------:R-:W-:Y:S01]  /*7d40*/  FSEL R51, R16, RZ, P2 ;  /* 0x000000ff10337208 */ /* 0x000fe20001000000 */
[----:B------:R-:W-:Y:S02]  /*7d50*/  IMAD.MOV.U32 R16, RZ, RZ, 0x2 ;  /* 0x00000002ff107424 */ /* 0x000fe400078e00ff */
[----:B------:R-:W-:Y:S01]  /*7d60*/  FFMA.FTZ R13, R12, R233, 1.1641532182693481445e-10 ;  /* 0x2f0000000c0d7423 */ /* 0x000fe200000100e9 */
[----:B------:R-:W-:-:S04]  /*7d70*/  HADD2.F32 R12, -RZ, R65.H1_H1 ;  /* 0x30000041ff0c7230 */ /* 0x000fc80000004100 */
        /* <DEDUP_REMOVED lines=17> */
.L_x_24115:
        /* <DEDUP_REMOVED lines=13> */
.L_x_24117:
[----:B------:R-:W-:Y:S05]  /*7f60*/  BSYNC.RECONVERGENT B1 ;  /* 0x0000000000017941 */ /* 0x000fea0003800200 */
.L_x_24116:
        /* <DEDUP_REMOVED lines=60> */
.L_x_24114:
[----:B------:R-:W-:Y:S05]  /*8330*/  BSYNC.RECONVERGENT B0 ;  /* 0x0000000000007941 */ /* 0x000fea0003800200 */
.L_x_24113:
        /* <DEDUP_REMOVED lines=20> */
.L_x_24120:
        /* <DEDUP_REMOVED lines=13> */
.L_x_24122:
[----:B------:R-:W-:Y:S05]  /*8550*/  BSYNC.RECONVERGENT B1 ;  /* 0x0000000000017941 */ /* 0x000fea0003800200 */
.L_x_24121:
        /* <DEDUP_REMOVED lines=60> */
.L_x_24119:
[----:B------:R-:W-:Y:S05]  /*8920*/  BSYNC.RECONVERGENT B0 ;  /* 0x0000000000007941 */ /* 0x000fea0003800200 */
.L_x_24118:
[----:B------:R-:W-:Y:S01]  /*8930*/  I2FP.F32.U32 R14, R15 ;  /* 0x0000000f000e7245 */ /* 0x000fe20000201000 */
[----:B------:R-:W-:Y:S01]  /*8940*/  BSSY.RECONVERGENT B0, `(.L_x_24123) ;  /* 0x0000060000007945 */ /* 0x000fe20003800200 */
[----:B------:R-:W-:Y:S01]  /*8950*/  FSEL R13, R13, RZ, P5 ;  /* 0x000000ff0d0d7208 */ /* 0x000fe20002800000 */
[----:B------:R-:W-:Y:S02]  /*8960*/  IMAD.MOV.U32 R16, RZ, RZ, 0x2 ;  /* 0x00000002ff107424 */ /* 0x000fe400078e00ff */
[----:B------:R-:W-:Y:S01]  /*8970*/  FFMA.FTZ R15, R14, R233, 1.1641532182693481445e-10 ;  /* 0x2f0000000e0f7423 */ /* 0x000fe200000100e9 */
[----:B------:R-:W-:-:S04]  /*8980*/  HADD2.F32 R14, -RZ, R66.H0_H0 ;  /* 0x20000042ff0e7230 */ /* 0x000fc80000004100 */
[----:B------:R-:W-:Y:S01]  /*8990*/  FSETP.GTU.FTZ.AND P3, PT, R15, R224, PT ;  /* 0x000000e00f00720b */ /* 0x000fe20003f7c000 */
[----:B------:R-:W-:Y:S01]  /*89a0*/  FMUL.FTZ R14, R14, R225 ;  /* 0x000000e10e0e7220 */ /* 0x000fe20000410000 */
[----:B------:R-:W-:-:S04]  /*89b0*/  MOV R15, R8 ;  /* 0x00000008000f7202 */ /* 0x000fc80000000f00 */
        /* <DEDUP_REMOVED lines=14> */
.L_x_24125:
        /* <DEDUP_REMOVED lines=13> */
.L_x_24127:
[----:B------:R-:W-:Y:S05]  /*8b70*/  BSYNC.RECONVERGENT B1 ;  /* 0x0000000000017941 */ /* 0x000fea0003800200 */
.L_x_24126:
        /* <DEDUP_REMOVED lines=60> */
.L_x_24124:
[----:B------:R-:W-:Y:S05]  /*8f40*/  BSYNC.RECONVERGENT B0 ;  /* 0x0000000000007941 */ /* 0x000fea0003800200 */
.L_x_24123:
        /* <DEDUP_REMOVED lines=18> */
.L_x_24130:
        /* <DEDUP_REMOVED lines=13> */
.L_x_24132:
[----:B------:R-:W-:Y:S05]  /*9140*/  BSYNC.RECONVERGENT B1 ;  /* 0x0000000000017941 */ /* 0x000fea0003800200 */
.L_x_24131:
        /* <DEDUP_REMOVED lines=60> */
.L_x_24129:
[----:B------:R-:W-:Y:S05]  /*9510*/  BSYNC.RECONVERGENT B0 ;  /* 0x0000000000007941 */ /* 0x000fea0003800200 */
.L_x_24128:
        /* <DEDUP_REMOVED lines=24> */
.L_x_24135:
        /* <DEDUP_REMOVED lines=13> */
.L_x_24137:
[----:B------:R-:W-:Y:S05]  /*9770*/  BSYNC.RECONVERGENT B1 ;  /* 0x0000000000017941 */ /* 0x000fea0003800200 */
.L_x_24136:
        /* <DEDUP_REMOVED lines=60> */
.L_x_24134:
[----:B------:R-:W-:Y:S05]  /*9b40*/  BSYNC.RECONVERGENT B0 ;  /* 0x0000000000007941 */ /* 0x000fea0003800200 */
.L_x_24133:
        /* <DEDUP_REMOVED lines=18> */
.L_x_24140:
        /* <DEDUP_REMOVED lines=12> */
.L_x_24142:
[----:B------:R-:W-:Y:S05]  /*9d30*/  BSYNC.RECONVERGENT B1 ;  /* 0x0000000000017941 */ /* 0x000fea0003800200 */
.L_x_24141:
        /* <DEDUP_REMOVED lines=61> */
.L_x_24139:
[----:B------:R-:W-:Y:S05]  /*a110*/  BSYNC.RECONVERGENT B0 ;  /* 0x0000000000007941 */ /* 0x000fea0003800200 */
.L_x_24138:
        /* <DEDUP_REMOVED lines=8> */
[----:B------:R-:W-:-:S04]  /*a1a0*/  IMAD.MOV.U32 R17, RZ, RZ, R8 ;  /* 0x000000ffff117224 */ /* 0x000fc800078e0008 */
        /* <DEDUP_REMOVED lines=15> */
.L_x_24145:
        /* <DEDUP_REMOVED lines=12> */
.L_x_24147:
[----:B------:R-:W-:Y:S05]  /*a360*/  BSYNC.RECONVERGENT B1 ;  /* 0x0000000000017941 */ /* 0x000fea0003800200 */
.L_x_24146:
        /* <DEDUP_REMOVED lines=61> */
.L_x_24144:
[----:B------:R-:W-:Y:S05]  /*a740*/  BSYNC.RECONVERGENT B0 ;  /* 0x0000000000007941 */ /* 0x000fea0003800200 */
.L_x_24143:
        /* <DEDUP_REMOVED lines=18> */
.L_x_24150:
        /* <DEDUP_REMOVED lines=14> */
.L_x_24152:
[----:B------:R-:W-:Y:S05]  /*a950*/  BSYNC.RECONVERGENT B1 ;  /* 0x0000000000017941 */ /* 0x000fea0003800200 */
.L_x_24151:
        /* <DEDUP_REMOVED lines=61> */
.L_x_24149:
[----:B------:R-:W-:Y:S05]  /*ad30*/  BSYNC.RECONVERGENT B0 ;  /* 0x0000000000007941 */ /* 0x000fea0003800200 */
.L_x_24148:
[----:B------:R-:W-:Y:S02]  /*ad40*/  I2FP.F32.U32 R18, R19 ;  /* 0x0000001300127245 */ /* 0x000fe40000201000 */
[----:B------:R-:W-:-:S03]  /*ad50*/  FSEL R55, R16, RZ, P5 ;  /* 0x000000ff10377208 */ /* 0x000fc60002800000 */
[----:B------:R-:W-:Y:S01]  /*ad60*/  FFMA.FTZ R17, R18, R233, 1.1641532182693481445e-10 ;  /* 0x2f00000012117423 */ /* 0x000fe200000100e9 */
[----:B------:R-:W-:-:S04]  /*ad70*/  HADD2.F32 R18, -RZ, R67.H1_H1 ;  /* 0x30000043ff127230 */ /* 0x000fc80000004100 */
[----:B------:R-:W-:Y:S01]  /*ad80*/  FSETP.GTU.FTZ.AND P6, PT, R17, R224, PT ;  /* 0x000000e01100720b */ /* 0x000fe20003fdc000 */
[----:B------:R-:W-:-:S03]  /*ad90*/  FMUL.FTZ R18, R18, R225 ;  /* 0x000000e112127220 */ /* 0x000fc60000410000 */
[----:B------:R-:W-:Y:S02]  /*ada0*/  SEL R216, RZ, 0x1, P6 ;  /* 0x00000001ffd87807 */ /* 0x000fe40003000000 */
[----:B------:R-:W-:-:S05]  /*adb0*/  FSEL R18, R18, RZ, !P6 ;  /* 0x000000ff12127208 */ /* 0x000fca0007000000 */
[----:B------:R-:W-:-:S04]  /*adc0*/  FADD.FTZ R55, R18, R55 ;  /* 0x0000003712377221 */ /* 0x000fc80000010000 */
[----:B------:R-:W-:-:S07]  /*add0*/  @P1 FADD.FTZ R55, R59, R55 ;  /* 0x000000373b371221 */ /* 0x000fce0000010000 */
.L_x_24072:
        /* <DEDUP_REMOVED lines=45> */
.L_x_24153:
        /* <DEDUP_REMOVED lines=27> */
.L_x_24157:
        /* <DEDUP_REMOVED lines=12> */
.L_x_24159:
[----:B------:R-:W-:Y:S05]  /*b320*/  BSYNC.RECONVERGENT B1 ;  /* 0x0000000000017941 */ /* 0x000fea0003800200 */
.L_x_24158:
        /* <DEDUP_REMOVED lines=55> */
[----:B------:R-:W-:Y:S01]  /*b6a0*/  IMAD.WIDE.U32 R20, R20, -0x2daee0ad, RZ ;  /* 0xd2511f5314147825 */ /* 0x000fe200078e00ff */
[----:B------:R-:W-:Y:S01]  /*b6b0*/  LOP3.LUT R3, R12, UR15, R9, 0x96, !PT ;  /* 0x0000000f0c037c12 */ /* 0x000fe2000f8e9609 */
[----:B------:R-:W-:Y:S02]  /*b6c0*/  UIADD3 UR15, UPT, UPT, UR5, -0x695add53, URZ ;  /* 0x96a522ad050f7890 */ /* 0x000fe4000fffe0ff */
[----:B------:R-:W-:-:S04]  /*b6d0*/  IMAD.MOV.U32 R9, RZ, RZ, R22 ;  /* 0x000000ffff097224 */ /* 0x000fc800078e0016 */
[----:B------:R-:W-:-:S07]  /*b6e0*/  LOP3.LUT R4, R10, UR15, R21, 0x96, !PT ;  /* 0x0000000f0a047c12 */ /* 0x000fce000f8e9615 */
.L_x_24156:
[----:B------:R-:W-:Y:S05]  /*b6f0*/  BSYNC.RECONVERGENT B0 ;  /* 0x0000000000007941 */ /* 0x000fea0003800200 */
.L_x_24155:
        /* <DEDUP_REMOVED lines=20> */
.L_x_24162:
        /* <DEDUP_REMOVED lines=12> */
.L_x_24164:
[----:B------:R-:W-:Y:S05]  /*b900*/  BSYNC.RECONVERGENT B1 ;  /* 0x0000000000017941 */ /* 0x000fea0003800200 */
.L_x_24163:
        /* <DEDUP_REMOVED lines=62> */
.L_x_24161:
[----:B------:R-:W-:Y:S05]  /*bcf0*/  BSYNC.RECONVERGENT B0 ;  /* 0x0000000000007941 */ /* 0x000fea0003800200 */
.L_x_24160:
[----:B------:R-:W-:Y:S01]  /*bd00*/  I2FP.F32.U32 R10, R11 ;  /* 0x0000000b000a7245 */ /* 0x000fe20000201000 */
[----:B------:R-:W-:Y:S01]  /*bd10*/  BSSY.RECONVERGENT B0, `(.L_x_24165) ;  /* 0x0000061000007945 */ /* 0x000fe20003800200 */
[----:B------:R-:W-:Y:S01]  /*bd20*/  ISETP.NE.AND P3, PT, R12, 0x1, PT ;  /* 0x000000010c00780c */ /* 0x000fe20003f65270 */
[----:B------:R-:W-:Y:S01]  /*bd30*/  HFMA2 R14, -RZ, RZ, 0, 1.1920928955078125e-07 ;  /* 0x00000002ff0e7431 */ /* 0x000fe200000001ff */
[----:B------:R-:W-:Y:S01]  /*bd40*/  FSEL R9, R9, RZ, P4 ;  /* 0x000000ff09097208 */ /* 0x000fe20002000000 */
[----:B------:R-:W-:Y:S01]  /*bd50*/  FFMA.FTZ R11, R10, R233, 1.1641532182693481445e-10 ;  /* 0x2f0000000a0b7423 */ /* 0x000fe200000100e9 */
[----:B------:R-:W-:-:S04]  /*bd60*/  HADD2.F32 R10, -RZ, R64.H0_H0 ;  /* 0x20000040ff0a7230 */ /* 0x000fc80000004100 */
[----:B------:R-:W-:Y:S01]  /*bd70*/  FSETP.GTU.FTZ.AND P2, PT, R11, R224, PT ;  /* 0x000000e00b00720b */ /* 0x000fe20003f5c000 */
[----:B------:R-:W-:Y:S01]  /*bd80*/  FMUL.FTZ R10, R10, R225 ;  /* 0x000000e10a0a7220 */ /* 0x000fe20000410000 */
[----:B------:R-:W-:-:S04]  /*bd90*/  IMAD.MOV.U32 R11, RZ, RZ, R8 ;  /* 0x000000ffff0b7224 */ /* 0x000fc800078e0008 */
        /* <DEDUP_REMOVED lines=13> */
.L_x_24167:
        /* <DEDUP_REMOVED lines=12> */
.L_x_24169:
[----:B------:R-:W-:Y:S05]  /*bf30*/  BSYNC.RECONVERGENT B1 ;  /* 0x0000000000017941 */ /* 0x000fea0003800200 */
.L_x_24168:
        /* <DEDUP_REMOVED lines=62> */
.L_x_24166:
[----:B------:R-:W-:Y:S05]  /*c320*/  BSYNC.RECONVERGENT B0 ;  /* 0x0000000000007941 */ /* 0x000fea0003800200 */
.L_x_24165:
        /* <DEDUP_REMOVED lines=20> */
.L_x_24172:
        /* <DEDUP_REMOVED lines=12> */
.L_x_24174:
[----:B------:R-:W-:Y:S05]  /*c530*/  BSYNC.RECONVERGENT B1 ;  /* 0x0000000000017941 */ /* 0x000fea0003800200 */
.L_x_24173:
        /* <DEDUP_REMOVED lines=62> */
.L_x_24171:
[----:B------:R-:W-:Y:S05]  /*c920*/  BSYNC.RECONVERGENT B0 ;  /* 0x0000000000007941 */ /* 0x000fea0003800200 */
.L_x_24170:
[----:B------:R-:W-:Y:S01]  /*c930*/  I2FP.F32.U32 R12, R11 ;  /* 0x0000000b000c7245 */ /* 0x000fe20000201000 */
[----:B------:R-:W-:Y:S01]  /*c940*/  BSSY.RECONVERGENT B0, `(.L_x_24175) ;  /* 0x0000061000007945 */ /* 0x000fe20003800200 */
[----:B------:R-:W-:Y:S01]  /*c950*/  ISETP.NE.AND P3, PT, R13, 0x1, PT ;  /* 0x000000010d00780c */ /* 0x000fe20003f65270 */
[----:B------:R-:W-:Y:S01]  /*c960*/  IMAD.MOV.U32 R15, RZ, RZ, 0x2 ;  /* 0x00000002ff0f7424 */ /* 0x000fe200078e00ff */
[----:B------:R-:W-:Y:S01]  /*c970*/  FSEL R10, R10, RZ, P4 ;  /* 0x000000ff0a0a7208 */ /* 0x000fe20002000000 */
[----:B------:R-:W-:Y:S01]  /*c980*/  FFMA.FTZ R11, R12, R233, 1.1641532182693481445e-10 ;  /* 0x2f0000000c0b7423 */ /* 0x000fe200000100e9 */
[----:B------:R-:W-:-:S04]  /*c990*/  HADD2.F32 R12, -RZ, R64.H1_H1 ;  /* 0x30000040ff0c7230 */ /* 0x000fc80000004100 */
        /* <DEDUP_REMOVED lines=16> */
.L_x_24177:
        /* <DEDUP_REMOVED lines=12> */
.L_x_24179:
[----:B------:R-:W-:Y:S05]  /*cb60*/  BSYNC.RECONVERGENT B1 ;  /* 0x0000000000017941 */ /* 0x000fea0003800200 */
.L_x_24178:
        /* <DEDUP_REMOVED lines=62> */
.L_x_24176:
[----:B------:R-:W-:Y:S05]  /*cf50*/  BSYNC.RECONVERGENT B0 ;  /* 0x0000000000007941 */ /* 0x000fea0003800200 */
.L_x_24175:
        /* <DEDUP_REMOVED lines=20> */
.L_x_24182:
        /* <DEDUP_REMOVED lines=12> */
.L_x_24184:
[----:B------:R-:W-:Y:S05]  /*d160*/  BSYNC.RECONVERGENT B1 ;  /* 0x0000000000017941 */ /* 0x000fea0003800200 */
.L_x_24183:
        /* <DEDUP_REMOVED lines=62> */
.L_x_24181:
[----:B------:R-:W-:Y:S05]  /*d550*/  BSYNC.RECONVERGENT B0 ;  /* 0x0000000000007941 */ /* 0x000fea0003800200 */
.L_x_24180:
[----:B------:R-:W-:Y:S01]  /*d560*/  I2FP.F32.U32 R12, R13 ;  /* 0x0000000d000c7245 */ /* 0x000fe20000201000 */
[----:B------:R-:W-:Y:S01]  /*d570*/  BSSY.RECONVERGENT B0, `(.L_x_24185) ;  /* 0x0000061000007945 */ /* 0x000fe20003800200 */
[----:B------:R-:W-:Y:S01]  /*d580*/  ISETP.NE.AND P3, PT, R14, 0x1, PT ;  /* 0x000000010e00780c */ /* 0x000fe20003f65270 */
[----:B------:R-:W-:Y:S01]  /*d590*/  IMAD.MOV.U32 R16, RZ, RZ, 0x2 ;  /* 0x00000002ff107424 */ /* 0x000fe200078e00ff */
[----:B------:R-:W-:Y:S01]  /*d5a0*/  FSEL R11, R11, RZ, P4 ;  /* 0x000000ff0b0b7208 */ /* 0x000fe20002000000 */
[----:B------:R-:W-:Y:S01]  /*d5b0*/  FFMA.FTZ R13, R12, R233, 1.1641532182693481445e-10 ;  /* 0x2f0000000c0d7423 */ /* 0x000fe200000100e9 */
[----:B------:R-:W-:-:S04]  /*d5c0*/  HADD2.F32 R12, -RZ, R65.H0_H0 ;  /* 0x20000041ff0c7230 */ /* 0x000fc80000004100 */
[----:B------:R-:W-:Y:S01]  /*d5d0*/  FSETP.GTU.FTZ.AND P2, PT, R13, R224, PT ;  /* 0x000000e00d00720b */ /* 0x000fe20003f5c000 */
[----:B------:R-:W-:Y:S01]  /*d5e0*/  FMUL.FTZ R12, R12, R225 ;  /* 0x000000e10c0c7220 */ /* 0x000fe20000410000 */
[----:B------:R-:W-:-:S04]  /*d5f0*/  MOV R13, R8 ;  /* 0x00000008000d7202 */ /* 0x000fc80000000f00 */
        /* <DEDUP_REMOVED lines=13> */
.L_x_24187:
        /* <DEDUP_REMOVED lines=12> */
.L_x_24189:
[----:B------:R-:W-:Y:S05]  /*d790*/  BSYNC.RECONVERGENT B1 ;  /* 0x0000000000017941 */ /* 0x000fea0003800200 */
.L_x_24188:
        /* <DEDUP_REMOVED lines=62> */
.L_x_24186:
[----:B------:R-:W-:Y:S05]  /*db80*/  BSYNC.RECONVERGENT B0 ;  /* 0x0000000000007941 */ /* 0x000fea0003800200 */
.L_x_24185:
        /* <DEDUP_REMOVED lines=9> */
[----:B------:R-:W-:-:S11]  /*dc20*/  IMAD.MOV.U32 R13, RZ, RZ, R8 ;  /* 0x000000ffff0d7224 */ /* 0x000fd600078e0008 */
        /* <DEDUP_REMOVED lines=10> */
.L_x_24192:
        /* <DEDUP_REMOVED lines=12> */
.L_x_24194:
[----:B------:R-:W-:Y:S05]  /*dd90*/  BSYNC.RECONVERGENT B1 ;  /* 0x0000000000017941 */ /* 0x000fea0003800200 */
.L_x_24193:
        /* <DEDUP_REMOVED lines=62> */
.L_x_24191:
[----:B------:R-:W-:Y:S05]  /*e180*/  BSYNC.RECONVERGENT B0 ;  /* 0x0000000000007941 */ /* 0x000fea0003800200 */
.L_x_24190:
[----:B------:R-:W-:Y:S01]  /*e190*/  I2FP.F32.U32 R14, R13 ;  /* 0x0000000d000e7245 */ /* 0x000fe20000201000 */
[----:B------:R-:W-:Y:S01]  /*e1a0*/  BSSY.RECONVERGENT B0, `(.L_x_24195) ;  /* 0x0000061000007945 */ /* 0x000fe20003800200 */
[----:B------:R-:W-:Y:S01]  /*e1b0*/  FSEL R12, R12, RZ, P4 ;  /* 0x000000ff0c0c7208 */ /* 0x000fe20002000000 */
[----:B------:R-:W-:Y:S02]  /*e1c0*/  HFMA2 R16, -RZ, RZ, 0, 1.1920928955078125e-07 ;  /* 0x00000002ff107431 */ /* 0x000fe400000001ff */
        /* <DEDUP_REMOVED lines=19> */
.L_x_24197:
        /* <DEDUP_REMOVED lines=12> */
.L_x_24199:
[----:B------:R-:W-:Y:S05]  /*e3c0*/  BSYNC.RECONVERGENT B1 ;  /* 0x0000000000017941 */ /* 0x000fea0003800200 */
.L_x_24198:
        /* <DEDUP_REMOVED lines=62> */
.L_x_24196:
[----:B------:R-:W-:Y:S05]  /*e7b0*/  BSYNC.RECONVERGENT B0 ;  /* 0x0000000000007941 */ /* 0x000fea0003800200 */
.L_x_24195:
        /* <DEDUP_REMOVED lines=18> */
.L_x_24202:
        /* <DEDUP_REMOVED lines=12> */
.L_x_24204:
[----:B------:R-:W-:Y:S05]  /*e9a0*/  BSYNC.RECONVERGENT B1 ;  /* 0x0000000000017941 */ /* 0x000fea0003800200 */
.L_x_24203:
        /* <DEDUP_REMOVED lines=62> */
.L_x_24201:
[----:B------:R-:W-:Y:S05]  /*ed90*/  BSYNC.RECONVERGENT B0 ;  /* 0x0000000000007941 */ /* 0x000fea0003800200 */
.L_x_24200:
        /* <DEDUP_REMOVED lines=24> */
.L_x_24207:
        /* <DEDUP_REMOVED lines=12> */
.L_x_24209:
[----:B------:R-:W-:Y:S05]  /*efe0*/  BSYNC.RECONVERGENT B1 ;  /* 0x0000000000017941 */ /* 0x000fea0003800200 */
.L_x_24208:
        /* <DEDUP_REMOVED lines=61> */
[----:B------:R-:W-:-:S07]  /*f3c0*/  IMAD.MOV.U32 R20, RZ, RZ, R14 ;  /* 0x000000ffff147224 */ /* 0x000fce00078e000e */
.L_x_24206:
[----:B------:R-:W-:Y:S05]  /*f3d0*/  BSYNC.RECONVERGENT B0 ;  /* 0x0000000000007941 */ /* 0x000fea0003800200 */
.L_x_24205:
        /* <DEDUP_REMOVED lines=18> */
.L_x_24212:
        /* <DEDUP_REMOVED lines=12> */
.L_x_24214:
[----:B------:R-:W-:Y:S05]  /*f5c0*/  BSYNC.RECONVERGENT B1 ;  /* 0x0000000000017941 */ /* 0x000fea0003800200 */
.L_x_24213:
        /* <DEDUP_REMOVED lines=62> */
.L_x_24211:
[----:B------:R-:W-:Y:S05]  /*f9b0*/  BSYNC.RECONVERGENT B0 ;  /* 0x0000000000007941 */ /* 0x000fea0003800200 */
.L_x_24210:
        /* <DEDUP_REMOVED lines=8> */
[----:B------:R-:W-:-:S04]  /*fa40*/  MOV R15, R8 ;  /* 0x00000008000f7202 */ /* 0x000fc80000000f00 */
        /* <DEDUP_REMOVED lines=14> */
.L_x_24217:
        /* <DEDUP_REMOVED lines=12> */
.L_x_24219:
[----:B------:R-:W-:Y:S05]  /*fbf0*/  BSYNC.RECONVERGENT B1 ;  /* 0x0000000000017941 */ /* 0x000fea0003800200 */
.L_x_24218:
        /* <DEDUP_REMOVED lines=62> */
.L_x_24216:
[----:B------:R-:W-:Y:S05]  /*ffe0*/  BSYNC.RECONVERGENT B0 ;  /* 0x0000000000007941 */ /* 0x000fea0003800200 */
.L_x_24215:
[----:B------:R-:W-:Y:S01]  /*fff0*/  ISETP.NE.AND P5, PT, R17, 0x1, PT ;  /* 0x000000011100780c */ /* 0x000fe20003fa5270 */
[----:B------:R-:W-:Y:S01]  /*10000*/  BSSY.RECONVERGENT B0, `(.L_x_24220) ;  /* 0x000005c000007945 */ /* 0x000fe20003800200 */
[----:B------:R-:W-:Y:S01]  /*10010*/  I2FP.F32.U32 R16, R15 ;  /* 0x0000000f00107245 */ /* 0x000fe20000201000 */
[----:B------:R-:W-:-:S04]  /*10020*/  IMAD.MOV.U32 R18, RZ, RZ, R8 ;  /* 0x000000ffff127224 */ /* 0x000fc800078e0008 */
[----:B------:R-:W-:Y:S01]  /*10030*/  FFMA.FTZ R21, R16, R233, 1.1641532182693481445e-10 ;  /* 0x2f00000010157423 */ /* 0x000fe200000100e9 */
[----:B------:R-:W-:-:S04]  /*10040*/  HADD2.F32 R16, -RZ, R19.H0_H0 ;  /* 0x20000013ff107230 */ /* 0x000fc80000004100 */
[----:B------:R-:W-:Y:S01]  /*10050*/  FSETP.LE.FTZ.AND P4, PT, R21, R224, PT ;  /* 0x000000e01500720b */ /* 0x000fe20003f93000 */
[----:B------:R-:W-:Y:S01]  /*10060*/  FMUL.FTZ R15, R16, R225 ;  /* 0x000000e1100f7220 */ /* 0x000fe20000410000 */
[----:B------:R-:W-:Y:S01]  /*10070*/  IMAD.MOV.U32 R16, RZ, RZ, 0x2 ;  /* 0x00000002ff107424 */ /* 0x000fe200078e00ff */
        /* <DEDUP_REMOVED lines=9> */
.L_x_24222:
        /* <DEDUP_REMOVED lines=12> */
.L_x_24224:
[----:B------:R-:W-:Y:S05]  /*101d0*/  BSYNC.RECONVERGENT B1 ;  /* 0x0000000000017941 */ /* 0x000fea0003800200 */
.L_x_24223:
        /* <DEDUP_REMOVED lines=62> */
.L_x_24221:
[----:B------:R-:W-:Y:S05]  /*105c0*/  BSYNC.RECONVERGENT B0 ;  /* 0x0000000000007941 */ /* 0x000fea0003800200 */
.L_x_24220:
[----:B------:R-:W-:Y:S01]  /*105d0*/  I2FP.F32.U32 R18, R18 ;  /* 0x0000001200127245 */ /* 0x000fe20000201000 */
[----:B------:R-:W-:Y:S01]  /*105e0*/  BSSY.RECONVERGENT B0, `(.L_x_24225) ;  /* 0x0000061000007945 */ /* 0x000fe20003800200 */
[----:B------:R-:W-:Y:S01]  /*105f0*/  FSEL R15, R15, RZ, P4 ;  /* 0x000000ff0f0f7208 */ /* 0x000fe20002000000 */
[----:B------:R-:W-:Y:S02]  /*10600*/  HFMA2 R21, -RZ, RZ, 0, 1.1920928955078125e-07 ;  /* 0x00000002ff157431 */ /* 0x000fe400000001ff */
[----:B------:R-:W-:Y:S01]  /*10610*/  FFMA.FTZ R17, R18, R233, 1.1641532182693481445e-10 ;  /* 0x2f00000012117423 */ /* 0x000fe200000100e9 */
[----:B------:R-:W-:-:S04]  /*10620*/  HADD2.F32 R18, -RZ, R67.H0_H0 ;  /* 0x20000043ff127230 */ /* 0x000fc80000004100 */
[----:B------:R-:W-:Y:S01]  /*10630*/  FSETP.GTU.FTZ.AND P5, PT, R17, R224, PT ;  /* 0x000000e01100720b */ /* 0x000fe20003fbc000 */
[----:B------:R-:W-:-:S05]  /*10640*/  FMUL.FTZ R18, R18, R225 ;  /* 0x000000e112127220 */ /* 0x000fca0000410000 */
        /* <DEDUP_REMOVED lines=15> */
.L_x_24227:
        /* <DEDUP_REMOVED lines=12> */
.L_x_24229:
[----:B------:R-:W-:Y:S05]  /*10800*/  BSYNC.RECONVERGENT B1 ;  /* 0x0000000000017941 */ /* 0x000fea0003800200 */
.L_x_24228:
        /* <DEDUP_REMOVED lines=62> */
.L_x_24226:
[----:B------:R-:W-:Y:S05]  /*10bf0*/  BSYNC.RECONVERGENT B0 ;  /* 0x0000000000007941 */ /* 0x000fea0003800200 */
.L_x_24225:
        /* <DEDUP_REMOVED lines=18> */
.L_x_24232:
        /* <DEDUP_REMOVED lines=14> */
.L_x_24234:
[----:B------:R-:W-:Y:S05]  /*10e00*/  BSYNC.RECONVERGENT B1 ;  /* 0x0000000000017941 */ /* 0x000fea0003800200 */
.L_x_24233:
        /* <DEDUP_REMOVED lines=62> */
.L_x_24231:
[----:B------:R-:W-:Y:S05]  /*111f0*/  BSYNC.RECONVERGENT B0 ;  /* 0x0000000000007941 */ /* 0x000fea0003800200 */
.L_x_24230:
        /* <DEDUP_REMOVED lines=9> */
[----:B------:R-:W-:Y:S01]  /*11290*/  @P1 FADD.FTZ R43, R59, R43 ;  /* 0x0000002b3b2b1221 */ /* 0x000fe20000010000 */
[----:B------:R-:W-:Y:S06]  /*112a0*/  BRA `(.L_x_24235) ;  /* 0x0000003000607947 */ /* 0x000fec0003800000 */
.L_x_24154:
        /* <DEDUP_REMOVED lines=16> */
.L_x_24238:
        /* <DEDUP_REMOVED lines=12> */
.L_x_24240:
[----:B------:R-:W-:Y:S05]  /*11470*/  BSYNC.RECONVERGENT B1 ;  /* 0x0000000000017941 */ /* 0x000fea0003800200 */
.L_x_24239:
        /* <DEDUP_REMOVED lines=60> */
[----:B------:R-:W-:-:S07]  /*11840*/  LOP3.LUT R3, R26, UR15, R25, 0x96, !PT ;  /* 0x0000000f1a037c12 */ /* 0x000fce000f8e9619 */
.L_x_24237:
[----:B------:R-:W-:Y:S05]  /*11850*/  BSYNC.RECONVERGENT B0 ;  /* 0x0000000000007941 */ /* 0x000fea0003800200 */
.L_x_24236:
[----:B------:R-:W-:Y:S01]  /*11860*/  I2FP.F32.U32 R22, R21 ;  /* 0x0000001500167245 */ /* 0x000fe20000201000 */
[----:B------:R-:W-:Y:S01]  /*11870*/  BSSY.RECONVERGENT B0, `(.L_x_24241) ;  /* 0x000005d000007945 */ /* 0x000fe20003800200 */
[----:B------:R-:W-:Y:S02]  /*11880*/  ISETP.NE.AND P2, PT, R23, 0x1, PT ;  /* 0x000000011700780c */ /* 0x000fe40003f45270 */
        /* <DEDUP_REMOVED lines=16> */
.L_x_24243:
        /* <DEDUP_REMOVED lines=12> */
.L_x_24245:
[----:B------:R-:W-:Y:S05]  /*11a50*/  BSYNC.RECONVERGENT B1 ;  /* 0x0000000000017941 */ /* 0x000fea0003800200 */
.L_x_24244:
        /* <DEDUP_REMOVED lines=62> */
.L_x_24242:
[----:B------:R-:W-:Y:S05]  /*11e40*/  BSYNC.RECONVERGENT B0 ;  /* 0x0000000000007941 */ /* 0x000fea0003800200 */
.L_x_24241:
        /* <DEDUP_REMOVED lines=19> */
.L_x_24248:
        /* <DEDUP_REMOVED lines=12> */
.L_x_24250:
[----:B------:R-:W-:Y:S05]  /*12040*/  BSYNC.RECONVERGENT B1 ;  /* 0x0000000000017941 */ /* 0x000fea0003800200 */
.L_x_24249:
        /* <DEDUP_REMOVED lines=62> */
.L_x_24247:
[----:B------:R-:W-:Y:S05]  /*12430*/  BSYNC.RECONVERGENT B0 ;  /* 0x0000000000007941 */ /* 0x000fea0003800200 */
.L_x_24246:
        /* <DEDUP_REMOVED lines=19> */
.L_x_24253:
        /* <DEDUP_REMOVED lines=12> */
.L_x_24255:
[----:B------:R-:W-:Y:S05]  /*12630*/  BSYNC.RECONVERGENT B1 ;  /* 0x0000000000017941 */ /* 0x000fea0003800200 */
.L_x_24254:
        /* <DEDUP_REMOVED lines=62> */
.L_x_24252:
[----:B------:R-:W-:Y:S05]  /*12a20*/  BSYNC.RECONVERGENT B0 ;  /* 0x0000000000007941 */ /* 0x000fea0003800200 */
.L_x_24251:
        /* <DEDUP_REMOVED lines=19> */
.L_x_24258:
        /* <DEDUP_REMOVED lines=12> */
.L_x_24260:
[----:B------:R-:W-:Y:S05]  /*12c20*/  BSYNC.RECONVERGENT B1 ;  /* 0x0000000000017941 */ /* 0x000fea0003800200 */
.L_x_24259:
        /* <DEDUP_REMOVED lines=62> */
.L_x_24257:
[----:B------:R-:W-:Y:S05]  /*13010*/  BSYNC.RECONVERGENT B0 ;  /* 0x0000000000007941 */ /* 0x000fea0003800200 */
.L_x_24256:
[----:B------:R-:W-:Y:S01]  /*13020*/  ISETP.NE.AND P3, PT, R25, 0x1, PT ;  /* 0x000000011900780c */ /* 0x000fe20003f65270 */
[----:B------:R-:W-:Y:S01]  /*13030*/  BSSY.RECONVERGENT B0, `(.L_x_24261) ;  /* 0x000005b000007945 */ /* 0x000fe20003800200 */
[----:B------:R-:W-:Y:S01]  /*13040*/  I2FP.F32.U32 R22, R22 ;  /* 0x0000001600167245 */ /* 0x000fe20000201000 */
[----:B------:R-:W-:-:S04]  /*13050*/  HADD2.F32 R24, -RZ, R18.H0_H0 ;  /* 0x20000012ff187230 */ /* 0x000fc80000004100 */
        /* <DEDUP_REMOVED lines=13> */
.L_x_24263:
        /* <DEDUP_REMOVED lines=12> */
.L_x_24265:
[----:B------:R-:W-:Y:S05]  /*131f0*/  BSYNC.RECONVERGENT B1 ;  /* 0x0000000000017941 */ /* 0x000fea0003800200 */
.L_x_24264:
        /* <DEDUP_REMOVED lines=62> */
.L_x_24262:
[----:B------:R-:W-:Y:S05]  /*135e0*/  BSYNC.RECONVERGENT B0 ;  /* 0x0000000000007941 */ /* 0x000fea0003800200 */
.L_x_24261:
[----:B------:R-:W-:Y:S01]  /*135f0*/  ISETP.NE.AND P4, PT, R27, 0x1, PT ;  /* 0x000000011b00780c */ /* 0x000fe20003f85270 */
[----:B------:R-:W-:Y:S01]  /*13600*/  BSSY.RECONVERGENT B0, `(.L_x_24266) ;  /* 0x000005b000007945 */ /* 0x000fe20003800200 */
[----:B------:R-:W-:Y:S01]  /*13610*/  I2FP.F32.U32 R22, R22 ;  /* 0x0000001600167245 */ /* 0x000fe20000201000 */
[----:B------:R-:W-:-:S04]  /*13620*/  HFMA2 R26, -RZ, RZ, 0, 1.1920928955078125e-07 ;  /* 0x00000002ff1a7431 */ /* 0x000fc800000001ff */
[----:B------:R-:W-:-:S05]  /*13630*/  FFMA.FTZ R25, R22, R233, 1.1641532182693481445e-10 ;  /* 0x2f00000016197423 */ /* 0x000fca00000100e9 */
[----:B------:R-:W-:Y:S01]  /*13640*/  FSETP.LE.FTZ.AND P3, PT, R25, R224, PT ;  /* 0x000000e01900720b */ /* 0x000fe20003f73000 */
[----:B------:R-:W-:Y:S02]  /*13650*/  HADD2.F32 R25, -RZ, R18.H1_H1 ;  /* 0x30000012ff197230 */ /* 0x000fe40000004100 */
        /* <DEDUP_REMOVED lines=10> */
.L_x_24268:
        /* <DEDUP_REMOVED lines=12> */
.L_x_24270:
[----:B------:R-:W-:Y:S05]  /*137c0*/  BSYNC.RECONVERGENT B1 ;  /* 0x0000000000017941 */ /* 0x000fea0003800200 */
.L_x_24269:
        /* <DEDUP_REMOVED lines=62> */
.L_x_24267:
[----:B------:R-:W-:Y:S05]  /*13bb0*/  BSYNC.RECONVERGENT B0 ;  /* 0x0000000000007941 */ /* 0x000fea0003800200 */
.L_x_24266:
        /* <DEDUP_REMOVED lines=17> */
.L_x_24273:
        /* <DEDUP_REMOVED lines=12> */
.L_x_24275:
[----:B------:R-:W-:Y:S05]  /*13d90*/  BSYNC.RECONVERGENT B1 ;  /* 0x0000000000017941 */ /* 0x000fea0003800200 */
.L_x_24274:
        /* <DEDUP_REMOVED lines=62> */
.L_x_24272:
[----:B------:R-:W-:Y:S05]  /*14180*/  BSYNC.RECONVERGENT B0 ;  /* 0x0000000000007941 */ /* 0x000fea0003800200 */
.L_x_24271:
[----:B------:R-:W-:Y:S01]  /*14190*/  LOP3.LUT R7, R7, 0xffffff7f, RZ, 0xc0, !PT ;  /* 0xffffff7f07077812 */ /* 0x000fe200078ec0ff */
[----:B------:R-:W-:Y:S01]  /*141a0*/  FMUL.FTZ R16, R16, R225 ;  /* 0x000000e110107220 */ /* 0x000fe20000410000 */
[----:B------:R-:W-:Y:S01]  /*141b0*/  I2FP.F32.U32 R26, R29 ;  /* 0x0000001d001a7245 */ /* 0x000fe20000201000 */
[----:B------:R-:W-:Y:S01]  /*141c0*/  HADD2.F32 R19, -RZ, R19.H1_H1 ;  /* 0x30000013ff137230 */ /* 0x000fe20000004100 */
[----:B------:R-:W-:Y:S01]  /*141d0*/  @P2 LOP3.LUT R7, R7, 0x80, RZ, 0xfc, !PT ;  /* 0x0000008007072812 */ /* 0x000fe200078efcff */
[-C--:B------:R-:W-:Y:S01]  /*141e0*/  FMUL.FTZ R21, R21, R225.reuse ;  /* 0x000000e115157220 */ /* 0x080fe20000410000 */
[----:B------:R-:W-:Y:S01]  /*141f0*/  FMUL.FTZ R18, R18, R225 ;  /* 0x000000e112127220 */ /* 0x000fe20000410000 */
[----:B------:R-:W-:Y:S01]  /*14200*/  FFMA.FTZ R27, R26, R233, 1.1641532182693481445e-10 ;  /* 0x2f0000001a1b7423 */ /* 0x000fe200000100e9 */
[----:B------:R-:W-:Y:S01]  /*14210*/  LOP3.LUT P2, RZ, R7, 0x10, RZ, 0xc0, !PT ;  /* 0x0000001007ff7812 */ /* 0x000fe2000784c0ff */
        /* <DEDUP_REMOVED lines=33> */
.L_x_24235:
        /* <DEDUP_REMOVED lines=42> */
.L_x_24276:
        /* <DEDUP_REMOVED lines=27> */
.L_x_24280:
        /* <DEDUP_REMOVED lines=12> */
.L_x_24282:
[----:B------:R-:W-:Y:S05]  /*14940*/  BSYNC.RECONVERGENT B1 ;  /* 0x0000000000017941 */ /* 0x000fea0003800200 */
.L_x_24281:
        /* <DEDUP_REMOVED lines=58> */
[----:B------:R-:W-:-:S05]  /*14cf0*/  IMAD.WIDE.U32 R8, R3, -0x326172a9, RZ ;  /* 0xcd9e8d5703087825 */ /* 0x000fca00078e00ff */
[----:B------:R-:W-:Y:S01]  /*14d00*/  LOP3.LUT R3, R10, UR15, R9, 0x96, !PT ;  /* 0x0000000f0a037c12 */ /* 0x000fe2000f8e9609 */
[----:B------:R-:W-:-:S07]  /*14d10*/  IMAD.MOV.U32 R9, RZ, RZ, R20 ;  /* 0x000000ffff097224 */ /* 0x000fce00078e0014 */
.L_x_24279:
[----:B------:R-:W-:Y:S05]  /*14d20*/  BSYNC.RECONVERGENT B0 ;  /* 0x0000000000007941 */ /* 0x000fea0003800200 */
.L_x_24278:
[----:B------:R-:W-:Y:S01]  /*14d30*/  I2FP.F32.U32 R10, R9 ;  /* 0x00000009000a7245 */ /* 0x000fe20000201000 */
[----:B------:R-:W-:Y:S01]  /*14d40*/  BSSY.RECONVERGENT B0, `(.L_x_24283) ;  /* 0x000005e000007945 */ /* 0x000fe20003800200 */
[----:B------:R-:W-:Y:S01]  /*14d50*/  ISETP.NE.AND P2, PT, R11, 0x1, PT ;  /* 0x000000010b00780c */ /* 0x000fe20003f45270 */
[----:B------:R-:W-:Y:S01]  /*14d60*/  IMAD.MOV.U32 R13, RZ, RZ, R8 ;  /* 0x000000ffff0d7224 */ /* 0x000fe200078e0008 */
[----:B------:R-:W-:Y:S01]  /*14d70*/  LOP3.LUT R7, R7, 0xffffffef, RZ, 0xc0, !PT ;  /* 0xffffffef07077812 */ /* 0x000fe200078ec0ff */
[----:B------:R-:W-:Y:S01]  /*14d80*/  FFMA.FTZ R9, R10, R233, 1.1641532182693481445e-10 ;  /* 0x2f0000000a097423 */ /* 0x000fe200000100e9 */
[----:B-----5:R-:W-:-:S04]  /*14d90*/  HADD2.F32 R10, -RZ, R16.H0_H0 ;  /* 0x20000010ff0a7230 */ /* 0x020fc80000004100 */
[----:B------:R-:W-:Y:S01]  /*14da0*/  FSETP.LE.FTZ.AND P4, PT, R9, R224, PT ;  /* 0x000000e00900720b */ /* 0x000fe20003f93000 */
[----:B------:R-:W-:Y:S01]  /*14db0*/  FMUL.FTZ R9, R10, R225 ;  /* 0x000000e10a097220 */ /* 0x000fe20000410000 */
[----:B------:R-:W-:-:S11]  /*14dc0*/  IMAD.MOV.U32 R10, RZ, RZ, 0x2 ;  /* 0x00000002ff0a7424 */ /* 0x000fd600078e00ff */
        /* <DEDUP_REMOVED lines=10> */
.L_x_24285:
        /* <DEDUP_REMOVED lines=12> */
.L_x_24287:
[----:B------:R-:W-:Y:S05]  /*14f30*/  BSYNC.RECONVERGENT B1 ;  /* 0x0000000000017941 */ /* 0x000fea0003800200 */
.L_x_24286:
        /* <DEDUP_REMOVED lines=62> */
.L_x_24284:
[----:B------:R-:W-:Y:S05]  /*15320*/  BSYNC.RECONVERGENT B0 ;  /* 0x0000000000007941 */ /* 0x000fea0003800200 */
.L_x_24283:
[----:B------:R-:W-:Y:S01]  /*15330*/  I2FP.F32.U32 R12, R13 ;  /* 0x0000000d000c7245 */ /* 0x000fe20000201000 */
[----:B------:R-:W-:Y:S01]  /*15340*/  BSSY.RECONVERGENT B0, `(.L_x_24288) ;  /* 0x0000061000007945 */ /* 0x000fe20003800200 */
[----:B------:R-:W-:Y:S01]  /*15350*/  ISETP.NE.AND P3, PT, R10, 0x1, PT ;  /* 0x000000010a00780c */ /* 0x000fe20003f65270 */
[----:B------:R-:W-:Y:S01]  /*15360*/  HFMA2 R14, -RZ, RZ, 0, 1.1920928955078125e-07 ;  /* 0x00000002ff0e7431 */ /* 0x000fe200000001ff */
[----:B------:R-:W-:Y:S01]  /*15370*/  FSEL R9, R9, RZ, P4 ;  /* 0x000000ff09097208 */ /* 0x000fe20002000000 */
[----:B------:R-:W-:Y:S01]  /*15380*/  FFMA.FTZ R11, R12, R233, 1.1641532182693481445e-10 ;  /* 0x2f0000000c0b7423 */ /* 0x000fe200000100e9 */
[----:B------:R-:W-:Y:S02]  /*15390*/  HADD2.F32 R12, -RZ, R64.H0_H0 ;  /* 0x20000040ff0c7230 */ /* 0x000fe40000004100 */
[----:B------:R-:W-:Y:S02]  /*153a0*/  IMAD.MOV.U32 R13, RZ, RZ, R8 ;  /* 0x000000ffff0d7224 */ /* 0x000fe400078e0008 */
[----:B------:R-:W-:Y:S01]  /*153b0*/  FSETP.GTU.FTZ.AND P2, PT, R11, R224, PT ;  /* 0x000000e00b00720b */ /* 0x000fe20003f5c000 */
[----:B------:R-:W-:-:S05]  /*153c0*/  FMUL.FTZ R12, R12, R225 ;  /* 0x000000e10c0c7220 */ /* 0x000fca0000410000 */
        /* <DEDUP_REMOVED lines=13> */
.L_x_24290:
        /* <DEDUP_REMOVED lines=12> */
.L_x_24292:
[----:B------:R-:W-:Y:S05]  /*15560*/  BSYNC.RECONVERGENT B1 ;  /* 0x0000000000017941 */ /* 0x000fea0003800200 */
.L_x_24291:
        /* <DEDUP_REMOVED lines=62> */
.L_x_24289:
[----:B------:R-:W-:Y:S05]  /*15950*/  BSYNC.RECONVERGENT B0 ;  /* 0x0000000000007941 */ /* 0x000fea0003800200 */
.L_x_24288:
        /* <DEDUP_REMOVED lines=20> */
.L_x_24295:
        /* <DEDUP_REMOVED lines=12> */
.L_x_24297:
[----:B------:R-:W-:Y:S05]  /*15b60*/  BSYNC.RECONVERGENT B1 ;  /* 0x0000000000017941 */ /* 0x000fea0003800200 */
.L_x_24296:
        /* <DEDUP_REMOVED lines=62> */
.L_x_24294:
[----:B------:R-:W-:Y:S05]  /*15f50*/  BSYNC.RECONVERGENT B0 ;  /* 0x0000000000007941 */ /* 0x000fea0003800200 */
.L_x_24293:
        /* <DEDUP_REMOVED lines=23> */
.L_x_24300:
        /* <DEDUP_REMOVED lines=12> */
.L_x_24302:
[----:B------:R-:W-:Y:S05]  /*16190*/  BSYNC.RECONVERGENT B1 ;  /* 0x0000000000017941 */ /* 0x000fea0003800200 */
.L_x_24301:
        /* <DEDUP_REMOVED lines=62> */
.L_x_24299:
[----:B------:R-:W-:Y:S05]  /*16580*/  BSYNC.RECONVERGENT B0 ;  /* 0x0000000000007941 */ /* 0x000fea0003800200 */
.L_x_24298:
[----:B------:R-:W-:Y:S01]  /*16590*/  I2FP.F32.U32 R12, R11 ;  /* 0x0000000b000c7245 */ /* 0x000fe20000201000 */
[----:B------:R-:W-:Y:S01]  /*165a0*/  BSSY.RECONVERGENT B0, `(.L_x_24303) ;  /* 0x000005e000007945 */ /* 0x000fe20003800200 */
[----:B------:R-:W-:Y:S01]  /*165b0*/  ISETP.NE.AND P2, PT, R13, 0x1, PT ;  /* 0x000000010d00780c */ /* 0x000fe20003f45270 */
[----:B------:R-:W-:Y:S01]  /*165c0*/  IMAD.MOV.U32 R15, RZ, RZ, R8 ;  /* 0x000000ffff0f7224 */ /* 0x000fe200078e0008 */
[----:B------:R-:W-:Y:S01]  /*165d0*/  LOP3.LUT R7, R7, 0xfffffffb, RZ, 0xc0, !PT ;  /* 0xfffffffb07077812 */ /* 0x000fe200078ec0ff */
[----:B------:R-:W-:Y:S01]  /*165e0*/  FFMA.FTZ R11, R12, R233, 1.1641532182693481445e-10 ;  /* 0x2f0000000c0b7423 */ /* 0x000fe200000100e9 */
[----:B------:R-:W-:-:S04]  /*165f0*/  HADD2.F32 R12, -RZ, R17.H0_H0 ;  /* 0x20000011ff0c7230 */ /* 0x000fc80000004100 */
        /* <DEDUP_REMOVED lines=13> */
.L_x_24305:
        /* <DEDUP_REMOVED lines=12> */
.L_x_24307:
[----:B------:R-:W-:Y:S05]  /*16790*/  BSYNC.RECONVERGENT B1 ;  /* 0x0000000000017941 */ /* 0x000fea0003800200 */
.L_x_24306:
        /* <DEDUP_REMOVED lines=62> */
.L_x_24304:
[----:B------:R-:W-:Y:S05]  /*16b80*/  BSYNC.RECONVERGENT B0 ;  /* 0x0000000000007941 */ /* 0x000fea0003800200 */
.L_x_24303:
[----:B------:R-:W-:Y:S01]  /*16b90*/  I2FP.F32.U32 R13, R15 ;  /* 0x0000000f000d7245 */ /* 0x000fe20000201000 */
[----:B------:R-:W-:Y:S01]  /*16ba0*/  BSSY.RECONVERGENT B0, `(.L_x_24308) ;  /* 0x0000061000007945 */ /* 0x000fe20003800200 */
[----:B------:R-:W-:Y:S01]  /*16bb0*/  ISETP.NE.AND P3, PT, R12, 0x1, PT ;  /* 0x000000010c00780c */ /* 0x000fe20003f65270 */
[----:B------:R-:W-:Y:S01]  /*16bc0*/  IMAD.MOV.U32 R16, RZ, RZ, 0x2 ;  /* 0x00000002ff107424 */ /* 0x000fe200078e00ff */
[----:B------:R-:W-:Y:S01]  /*16bd0*/  FSEL R11, R11, RZ, P4 ;  /* 0x000000ff0b0b7208 */ /* 0x000fe20002000000 */
[----:B------:R-:W-:Y:S01]  /*16be0*/  FFMA.FTZ R13, R13, R233, 1.1641532182693481445e-10 ;  /* 0x2f0000000d0d7423 */ /* 0x000fe200000100e9 */
[----:B------:R-:W-:-:S04]  /*16bf0*/  MOV R15, R8 ;  /* 0x00000008000f7202 */ /* 0x000fc80000000f00 */
[----:B------:R-:W-:Y:S01]  /*16c00*/  FSETP.GTU.FTZ.AND P2, PT, R13, R224, PT ;  /* 0x000000e00d00720b */ /* 0x000fe20003f5c000 */
[----:B------:R-:W-:-:S05]  /*16c10*/  HADD2.F32 R13, -RZ, R65.H0_H0 ;  /* 0x20000041ff0d7230 */ /* 0x000fca0000004100 */
        /* <DEDUP_REMOVED lines=14> */
.L_x_24310:
        /* <DEDUP_REMOVED lines=12> */
.L_x_24312:
[----:B------:R-:W-:Y:S05]  /*16dc0*/  BSYNC.RECONVERGENT B1 ;  /* 0x0000000000017941 */ /* 0x000fea0003800200 */
.L_x_24311:
        /* <DEDUP_REMOVED lines=62> */
.L_x_24309:
[----:B------:R-:W-:Y:S05]  /*171b0*/  BSYNC.RECONVERGENT B0 ;  /* 0x0000000000007941 */ /* 0x000fea0003800200 */
.L_x_24308:
        /* <DEDUP_REMOVED lines=20> */
.L_x_24315:
        /* <DEDUP_REMOVED lines=12> */
.L_x_24317:
[----:B------:R-:W-:Y:S05]  /*173c0*/  BSYNC.RECONVERGENT B1 ;  /* 0x0000000000017941 */ /* 0x000fea0003800200 */
.L_x_24316:
        /* <DEDUP_REMOVED lines=62> */
.L_x_24314:
[----:B------:R-:W-:Y:S05]  /*177b0*/  BSYNC.RECONVERGENT B0 ;  /* 0x0000000000007941 */ /* 0x000fea0003800200 */
.L_x_24313:
        /* <DEDUP_REMOVED lines=23> */
.L_x_24320:
        /* <DEDUP_REMOVED lines=12> */
.L_x_24322:
[----:B------:R-:W-:Y:S05]  /*179f0*/  BSYNC.RECONVERGENT B1 ;  /* 0x0000000000017941 */ /* 0x000fea0003800200 */
.L_x_24321:
        /* <DEDUP_REMOVED lines=62> */
.L_x_24319:
[----:B------:R-:W-:Y:S05]  /*17de0*/  BSYNC.RECONVERGENT B0 ;  /* 0x0000000000007941 */ /* 0x000fea0003800200 */
.L_x_24318:
        /* <DEDUP_REMOVED lines=18> */
.L_x_24325:
        /* <DEDUP_REMOVED lines=12> */
.L_x_24327:
[----:B------:R-:W-:Y:S05]  /*17fd0*/  BSYNC.RECONVERGENT B1 ;  /* 0x0000000000017941 */ /* 0x000fea0003800200 */
.L_x_24326:
        /* <DEDUP_REMOVED lines=62> */
.L_x_24324:
[----:B------:R-:W-:Y:S05]  /*183c0*/  BSYNC.RECONVERGENT B0 ;  /* 0x0000000000007941 */ /* 0x000fea0003800200 */
.L_x_24323:
[----:B------:R-:W-:Y:S01]  /*183d0*/  I2FP.F32.U32 R15, R17 ;  /* 0x00000011000f7245 */ /* 0x000fe20000201000 */
[----:B------:R-:W-:Y:S01]  /*183e0*/  BSSY.RECONVERGENT B0, `(.L_x_24328) ;  /* 0x0000061000007945 */ /* 0x000fe20003800200 */
[----:B------:R-:W-:Y:S01]  /*183f0*/  FSEL R13, R13, RZ, P2 ;  /* 0x000000ff0d0d7208 */ /* 0x000fe20001000000 */
[----:B------:R-:W-:Y:S02]  /*18400*/  IMAD.MOV.U32 R20, RZ, RZ, 0x2 ;  /* 0x00000002ff147424 */ /* 0x000fe400078e00ff */
[----:B------:R-:W-:Y:S01]  /*18410*/  FFMA.FTZ R15, R15, R233, 1.1641532182693481445e-10 ;  /* 0x2f0000000f0f7423 */ /* 0x000fe200000100e9 */
[----:B------:R-:W-:-:S04]  /*18420*/  IMAD.MOV.U32 R17, RZ, RZ, R8 ;  /* 0x000000ffff117224 */ /* 0x000fc800078e0008 */
[----:B------:R-:W-:Y:S01]  /*18430*/  FSETP.GTU.FTZ.AND P3, PT, R15, R224, PT ;  /* 0x000000e00f00720b */ /* 0x000fe20003f7c000 */
[----:B------:R-:W-:-:S05]  /*18440*/  HADD2.F32 R15, -RZ, R66.H0_H0 ;  /* 0x20000042ff0f7230 */ /* 0x000fca0000004100 */
        /* <DEDUP_REMOVED lines=15> */
.L_x_24330:
        /* <DEDUP_REMOVED lines=12> */
.L_x_24332:
[----:B------:R-:W-:Y:S05]  /*18600*/  BSYNC.RECONVERGENT B1 ;  /* 0x0000000000017941 */ /* 0x000fea0003800200 */
.L_x_24331:
        /* <DEDUP_REMOVED lines=62> */
.L_x_24329:
[----:B------:R-:W-:Y:S05]  /*189f0*/  BSYNC.RECONVERGENT B0 ;  /* 0x0000000000007941 */ /* 0x000fea0003800200 */
.L_x_24328:
        /* <DEDUP_REMOVED lines=18> */
.L_x_24335:
        /* <DEDUP_REMOVED lines=12> */
.L_x_24337:
[----:B------:R-:W-:Y:S05]  /*18be0*/  BSYNC.RECONVERGENT B1 ;  /* 0x0000000000017941 */ /* 0x000fea0003800200 */
.L_x_24336:
        /* <DEDUP_REMOVED lines=62> */
.L_x_24334:
[----:B------:R-:W-:Y:S05]  /*18fd0*/  BSYNC.RECONVERGENT B0 ;  /* 0x0000000000007941 */ /* 0x000fea0003800200 */
.L_x_24333:
        /* <DEDUP_REMOVED lines=23> */
.L_x_24340:
        /* <DEDUP_REMOVED lines=12> */
.L_x_24342:
[----:B------:R-:W-:Y:S05]  /*19210*/  BSYNC.RECONVERGENT B1 ;  /* 0x0000000000017941 */ /* 0x000fea0003800200 */
.L_x_24341:
        /* <DEDUP_REMOVED lines=62> */
.L_x_24339:
[----:B------:R-:W-:Y:S05]  /*19600*/  BSYNC.RECONVERGENT B0 ;  /* 0x0000000000007941 */ /* 0x000fea0003800200 */
.L_x_24338:
        /* <DEDUP_REMOVED lines=18> */
.L_x_24345:
        /* <DEDUP_REMOVED lines=12> */
.L_x_24347:
[----:B------:R-:W-:Y:S05]  /*197f0*/  BSYNC.RECONVERGENT B1 ;  /* 0x0000000000017941 */ /* 0x000fea0003800200 */
.L_x_24346:
        /* <DEDUP_REMOVED lines=62> */
.L_x_24344:
[----:B------:R-:W-:Y:S05]  /*19be0*/  BSYNC.RECONVERGENT B0 ;  /* 0x0000000000007941 */ /* 0x000fea0003800200 */
.L_x_24343:
[----:B------:R-:W-:Y:S01]  /*19bf0*/  I2FP.F32.U32 R17, R18 ;  /* 0x0000001200117245 */ /* 0x000fe20000201000 */
[----:B------:R-:W-:Y:S01]  /*19c00*/  BSSY.RECONVERGENT B0, `(.L_x_24348) ;  /* 0x0000061000007945 */ /* 0x000fe20003800200 */
[----:B------:R-:W-:Y:S01]  /*19c10*/  FSEL R15, R15, RZ, P4 ;  /* 0x000000ff0f0f7208 */ /* 0x000fe20002000000 */
        /* <DEDUP_REMOVED lines=20> */
.L_x_24350:
        /* <DEDUP_REMOVED lines=12> */
.L_x_24352:
[----:B------:R-:W-:Y:S05]  /*19e20*/  BSYNC.RECONVERGENT B1 ;  /* 0x0000000000017941 */ /* 0x000fea0003800200 */
.L_x_24351:
        /* <DEDUP_REMOVED lines=62> */
.L_x_24349:
[----:B------:R-:W-:Y:S05]  /*1a210*/  BSYNC.RECONVERGENT B0 ;  /* 0x0000000000007941 */ /* 0x000fea0003800200 */
.L_x_24348:
        /* <DEDUP_REMOVED lines=18> */
.L_x_24355:
        /* <DEDUP_REMOVED lines=15> */
.L_x_24357:
[----:B------:R-:W-:Y:S05]  /*1a430*/  BSYNC.RECONVERGENT B1 ;  /* 0x0000000000017941 */ /* 0x000fea0003800200 */
.L_x_24356:
        /* <DEDUP_REMOVED lines=62> */
.L_x_24354:
[----:B------:R-:W-:Y:S05]  /*1a820*/  BSYNC.RECONVERGENT B0 ;  /* 0x0000000000007941 */ /* 0x000fea0003800200 */
.L_x_24353:
        /* <DEDUP_REMOVED lines=10> */
[----:B------:R-:W-:Y:S01]  /*1a8d0*/  PRMT R216, R16, 0x7610, R216 ;  /* 0x0000761010d87816 */ /* 0x000fe200000000d8 */
[----:B------:R-:W-:Y:S06]  /*1a8e0*/  BRA `(.L_x_24358) ;  /* 0x0000003000647947 */ /* 0x000fec0003800000 */
.L_x_24277:
        /* <DEDUP_REMOVED lines=16> */
.L_x_24361:
        /* <DEDUP_REMOVED lines=12> */
.L_x_24363:
[----:B------:R-:W-:Y:S05]  /*1aab0*/  BSYNC.RECONVERGENT B1 ;  /* 0x0000000000017941 */ /* 0x000fea0003800200 */
.L_x_24362:
        /* <DEDUP_REMOVED lines=62> */
.L_x_24360:
[----:B------:R-:W-:Y:S05]  /*1aea0*/  BSYNC.RECONVERGENT B0 ;  /* 0x0000000000007941 */ /* 0x000fea0003800200 */
.L_x_24359:
        /* <DEDUP_REMOVED lines=19> */
.L_x_24366:
        /* <DEDUP_REMOVED lines=12> */
.L_x_24368:
[----:B------:R-:W-:Y:S05]  /*1b0a0*/  BSYNC.RECONVERGENT B1 ;  /* 0x0000000000017941 */ /* 0x000fea0003800200 */
.L_x_24367:
        /* <DEDUP_REMOVED lines=62> */
.L_x_24365:
[----:B------:R-:W-:Y:S05]  /*1b490*/  BSYNC.RECONVERGENT B0 ;  /* 0x0000000000007941 */ /* 0x000fea0003800200 */
.L_x_24364:
        /* <DEDUP_REMOVED lines=19> */
.L_x_24371:
        /* <DEDUP_REMOVED lines=12> */
.L_x_24373:
[----:B------:R-:W-:Y:S05]  /*1b690*/  BSYNC.RECONVERGENT B1 ;  /* 0x0000000000017941 */ /* 0x000fea0003800200 */
.L_x_24372:
        /* <DEDUP_REMOVED lines=62> */
.L_x_24370:
[----:B------:R-:W-:Y:S05]  /*1ba80*/  BSYNC.RECONVERGENT B0 ;  /* 0x0000000000007941 */ /* 0x000fea0003800200 */
.L_x_24369:
        /* <DEDUP_REMOVED lines=19> */
.L_x_24376:
        /* <DEDUP_REMOVED lines=12> */
.L_x_24378:
[----:B------:R-:W-:Y:S05]  /*1bc80*/  BSYNC.RECONVERGENT B1 ;  /* 0x0000000000017941 */ /* 0x000fea0003800200 */
.L_x_24377:
        /* <DEDUP_REMOVED lines=62> */
.L_x_24375:
[----:B------:R-:W-:Y:S05]  /*1c070*/  BSYNC.RECONVERGENT B0 ;  /* 0x0000000000007941 */ /* 0x000fea0003800200 */
.L_x_24374:
        /* <DEDUP_REMOVED lines=19> */
.L_x_24381:
        /* <DEDUP_REMOVED lines=12> */
.L_x_24383:
[----:B------:R-:W-:Y:S05]  /*1c270*/  BSYNC.RECONVERGENT B1 ;  /* 0x0000000000017941 */ /* 0x000fea0003800200 */
.L_x_24382:
        /* <DEDUP_REMOVED lines=62> */
.L_x_24380:
[----:B------:R-:W-:Y:S05]  /*1c660*/  BSYNC.RECONVERGENT B0 ;  /* 0x0000000000007941 */ /* 0x000fea0003800200 */
.L_x_24379:
[----:B------:R-:W-:Y:S01]  /*1c670*/  ISETP.NE.AND P3, PT, R25, 0x1, PT ;  /* 0x000000011900780c */ /* 0x000fe20003f65270 */
[----:B------:R-:W-:Y:S01]  /*1c680*/  BSSY.RECONVERGENT B0, `(.L_x_24384) ;  /* 0x000005b000007945 */ /* 0x000fe20003800200 */
[----:B------:R-:W-:Y:S01]  /*1c690*/  I2FP.F32.U32 R23, R23 ;  /* 0x0000001700177245 */ /* 0x000fe20000201000 */
[----:B------:R-:W-:Y:S01]  /*1c6a0*/  IMAD.MOV.U32 R24, RZ, RZ, 0x2 ;  /* 0x00000002ff187424 */ /* 0x000fe200078e00ff */
[----:B------:R-:W-:-:S03]  /*1c6b0*/  MOV R27, R8 ;  /* 0x00000008001b7202 */ /* 0x000fc60000000f00 */
[----:B------:R-:W-:-:S05]  /*1c6c0*/  FFMA.FTZ R23, R23, R233, 1.1641532182693481445e-10 ;  /* 0x2f00000017177423 */ /* 0x000fca00000100e9 */
[----:B------:R-:W-:Y:S01]  /*1c6d0*/  FSETP.LE.FTZ.AND P2, PT, R23, R224, PT ;  /* 0x000000e01700720b */ /* 0x000fe20003f53000 */
[----:B------:R-:W-:Y:S01]  /*1c6e0*/  HADD2.F32 R23, -RZ, R18.H0_H0 ;  /* 0x20000012ff177230 */ /* 0x000fe20000004100 */
        /* <DEDUP_REMOVED lines=9> */
.L_x_24386:
        /* <DEDUP_REMOVED lines=12> */
.L_x_24388:
[----:B------:R-:W-:Y:S05]  /*1c840*/  BSYNC.RECONVERGENT B1 ;  /* 0x0000000000017941 */ /* 0x000fea0003800200 */
.L_x_24387:
        /* <DEDUP_REMOVED lines=62> */
.L_x_24385:
[----:B------:R-:W-:Y:S05]  /*1cc30*/  BSYNC.RECONVERGENT B0 ;  /* 0x0000000000007941 */ /* 0x000fea0003800200 */
.L_x_24384:
        /* <DEDUP_REMOVED lines=17> */
.L_x_24391:
        /* <DEDUP_REMOVED lines=12> */
.L_x_24393:
[----:B------:R-:W-:Y:S05]  /*1ce10*/  BSYNC.RECONVERGENT B1 ;  /* 0x0000000000017941 */ /* 0x000fea0003800200 */
.L_x_24392:
        /* <DEDUP_REMOVED lines=62> */
.L_x_24390:
[----:B------:R-:W-:Y:S05]  /*1d200*/  BSYNC.RECONVERGENT B0 ;  /* 0x0000000000007941 */ /* 0x000fea0003800200 */
.L_x_24389:
[----:B------:R-:W-:Y:S01]  /*1d210*/  ISETP.NE.AND P5, PT, R26, 0x1, PT ;  /* 0x000000011a00780c */ /* 0x000fe20003fa5270 */
[----:B------:R-:W-:Y:S01]  /*1d220*/  BSSY.RECONVERGENT B0, `(.L_x_24394) ;  /* 0x000005b000007945 */ /* 0x000fe20003800200 */
[----:B------:R-:W-:Y:S01]  /*1d230*/  I2FP.F32.U32 R24, R27 ;  /* 0x0000001b00187245 */ /* 0x000fe20000201000 */
[----:B------:R-:W-:Y:S02]  /*1d240*/  HFMA2 R25, -RZ, RZ, 0, 1.1920928955078125e-07 ;  /* 0x00000002ff197431 */ /* 0x000fe400000001ff */
[----:B------:R-:W-:Y:S02]  /*1d250*/  IMAD.MOV.U32 R29, RZ, RZ, R8 ;  /* 0x000000ffff1d7224 */ /* 0x000fe400078e0008 */
        /* <DEDUP_REMOVED lines=12> */
.L_x_24396:
        /* <DEDUP_REMOVED lines=12> */
.L_x_24398:
[----:B------:R-:W-:Y:S05]  /*1d3e0*/  BSYNC.RECONVERGENT B1 ;  /* 0x0000000000017941 */ /* 0x000fea0003800200 */
.L_x_24397:
        /* <DEDUP_REMOVED lines=62> */
.L_x_24395:
[----:B------:R-:W-:Y:S05]  /*1d7d0*/  BSYNC.RECONVERGENT B0 ;  /* 0x0000000000007941 */ /* 0x000fea0003800200 */
.L_x_24394:
[----:B------:R-:W-:Y:S01]  /*1d7e0*/  LOP3.LUT R7, R7, 0xffffff7f, RZ, 0xc0, !PT ;  /* 0xffffff7f07077812 */ /* 0x000fe200078ec0ff */
[----:B------:R-:W-:Y:S01]  /*1d7f0*/  FMUL.FTZ R20, R20, R225 ;  /* 0x000000e114147220 */ /* 0x000fe20000410000 */
[----:B------:R-:W-:Y:S01]  /*1d800*/  I2FP.F32.U32 R26, R29 ;  /* 0x0000001d001a7245 */ /* 0x000fe20000201000 */
[-C--:B------:R-:W-:Y:S01]  /*1d810*/  FMUL.FTZ R27, R18, R225.reuse ;  /* 0x000000e1121b7220 */ /* 0x080fe20000410000 */
[----:B------:R-:W-:Y:S01]  /*1d820*/  @P2 LOP3.LUT R7, R7, 0x80, RZ, 0xfc, !PT ;  /* 0x0000008007072812 */ /* 0x000fe200078efcff */
[-C--:B------:R-:W-:Y:S01]  /*1d830*/  FMUL.FTZ R24, R24, R225.reuse ;  /* 0x000000e118187220 */ /* 0x080fe20000410000 */
[----:B------:R-:W-:Y:S01]  /*1d840*/  FMUL.FTZ R18, R23, R225 ;  /* 0x000000e117127220 */ /* 0x000fe20000410000 */
[----:B------:R-:W-:Y:S01]  /*1d850*/  FFMA.FTZ R26, R26, R233, 1.1641532182693481445e-10 ;  /* 0x2f0000001a1a7423 */ /* 0x000fe200000100e9 */
[C---:B------:R-:W-:Y:S02]  /*1d860*/  LOP3.LUT P2, RZ, R7.reuse, 0x10, RZ, 0xc0, !PT ;  /* 0x0000001007ff7812 */ /* 0x040fe4000784c0ff */
[----:B------:R-:W-:-:S02]  /*1d870*/  LOP3.LUT R7, R7, 0xffffffbf, RZ, 0xc0, !PT ;  /* 0xffffffbf07077812 */ /* 0x000fc400078ec0ff */
[----:B------:R-:W-:Y:S01]  /*1d880*/  FSETP.GTU.FTZ.AND P5, PT, R26, R224, PT ;  /* 0x000000e01a00720b */ /* 0x000fe20003fbc000 */
[----:B------:R-:W-:Y:S01]  /*1d890*/  HADD2.F32 R26, -RZ, R19.H1_H1 ;  /* 0x30000013ff1a7230 */ /* 0x000fe20000004100 */
[----:B------:R-:W-:Y:S01]  /*1d8a0*/  @P1 LOP3.LUT R7, R7, 0x40, RZ, 0xfc, !PT ;  /* 0x0000004007071812 */ /* 0x000fe200078efcff */
[-C--:B------:R-:W-:Y:S01]  /*1d8b0*/  FMUL.FTZ R19, R17, R225.reuse ;  /* 0x000000e111137220 */ /* 0x080fe20000410000 */
[-C--:B------:R-:W-:Y:S01]  /*1d8c0*/  FMUL.FTZ R17, R22, R225.reuse ;  /* 0x000000e116117220 */ /* 0x080fe20000410000 */
[-C--:B------:R-:W-:Y:S01]  /*1d8d0*/  FMUL.FTZ R22, R16, R225.reuse ;  /* 0x000000e110167220 */ /* 0x080fe20000410000 */
[C---:B------:R-:W-:Y:S01]  /*1d8e0*/  LOP3.LUT P1, RZ, R7.reuse, 0x8, RZ, 0xc0, !PT ;  /* 0x0000000807ff7812 */ /* 0x040fe2000782c0ff */
[----:B------:R-:W-:Y:S01]  /*1d8f0*/  FMUL.FTZ R16, R26, R225 ;  /* 0x000000e11a107220 */ /* 0x000fe20000410000 */
        /* <DEDUP_REMOVED lines=24> */
.L_x_24358:
        /* <DEDUP_REMOVED lines=42> */
.L_x_24399:
        /* <DEDUP_REMOVED lines=27> */
.L_x_24403:
        /* <DEDUP_REMOVED lines=12> */
.L_x_24405:
[----:B------:R-:W-:Y:S05]  /*1df90*/  BSYNC.RECONVERGENT B1 ;  /* 0x0000000000017941 */ /* 0x000fea0003800200 */
.L_x_24404:
        /* <DEDUP_REMOVED lines=61> */
.L_x_24402:
[----:B------:R-:W-:Y:S05]  /*1e370*/  BSYNC.RECONVERGENT B0 ;  /* 0x0000000000007941 */ /* 0x000fea0003800200 */
.L_x_24401:
        /* <DEDUP_REMOVED lines=8> */
[----:B-----5:R-:W-:-:S05]  /*1e400*/  HADD2.F32 R9, -RZ, R16.H0_H0 ;  /* 0x20000010ff097230 */ /* 0x020fca0000004100 */
        /* <DEDUP_REMOVED lines=11> */
.L_x_24408:
        /* <DEDUP_REMOVED lines=12> */
.L_x_24410:
[----:B------:R-:W-:Y:S05]  /*1e580*/  BSYNC.RECONVERGENT B1 ;  /* 0x0000000000017941 */ /* 0x000fea0003800200 */
.L_x_24409:
        /* <DEDUP_REMOVED lines=62> */
.L_x_24407:
[----:B------:R-:W-:Y:S05]  /*1e970*/  BSYNC.RECONVERGENT B0 ;  /* 0x0000000000007941 */ /* 0x000fea0003800200 */
.L_x_24406:
[----:B------:R-:W-:Y:S01]  /*1e980*/  I2FP.F32.U32 R11, R13 ;  /* 0x0000000d000b7245 */ /* 0x000fe20000201000 */
[----:B------:R-:W-:Y:S01]  /*1e990*/  BSSY.RECONVERGENT B0, `(.L_x_24411) ;  /* 0x0000061000007945 */ /* 0x000fe20003800200 */
[----:B------:R-:W-:Y:S01]  /*1e9a0*/  ISETP.NE.AND P3, PT, R10, 0x1, PT ;  /* 0x000000010a00780c */ /* 0x000fe20003f65270 */
[----:B------:R-:W-:Y:S01]  /*1e9b0*/  IMAD.MOV.U32 R14, RZ, RZ, 0x2 ;  /* 0x00000002ff0e7424 */ /* 0x000fe200078e00ff */
[----:B------:R-:W-:Y:S01]  /*1e9c0*/  FSEL R9, R9, RZ, P4 ;  /* 0x000000ff09097208 */ /* 0x000fe20002000000 */
[----:B------:R-:W-:Y:S01]  /*1e9d0*/  FFMA.FTZ R11, R11, R233, 1.1641532182693481445e-10 ;  /* 0x2f0000000b0b7423 */ /* 0x000fe200000100e9 */
[----:B------:R-:W-:-:S04]  /*1e9e0*/  IMAD.MOV.U32 R13, RZ, RZ, R8 ;  /* 0x000000ffff0d7224 */ /* 0x000fc800078e0008 */
        /* <DEDUP_REMOVED lines=16> */
.L_x_24413:
        /* <DEDUP_REMOVED lines=12> */
.L_x_24415:
[----:B------:R-:W-:Y:S05]  /*1ebb0*/  BSYNC.RECONVERGENT B1 ;  /* 0x0000000000017941 */ /* 0x000fea0003800200 */
.L_x_24414:
        /* <DEDUP_REMOVED lines=62> */
.L_x_24412:
[----:B------:R-:W-:Y:S05]  /*1efa0*/  BSYNC.RECONVERGENT B0 ;  /* 0x0000000000007941 */ /* 0x000fea0003800200 */
.L_x_24411:
        /* <DEDUP_REMOVED lines=20> */
.L_x_24418:
        /* <DEDUP_REMOVED lines=12> */
.L_x_24420:
[----:B------:R-:W-:Y:S05]  /*1f1b0*/  BSYNC.RECONVERGENT B1 ;  /* 0x0000000000017941 */ /* 0x000fea0003800200 */
.L_x_24419:
        /* <DEDUP_REMOVED lines=62> */
.L_x_24417:
[----:B------:R-:W-:Y:S05]  /*1f5a0*/  BSYNC.RECONVERGENT B0 ;  /* 0x0000000000007941 */ /* 0x000fea0003800200 */
.L_x_24416:
[----:B------:R-:W-:Y:S01]  /*1f5b0*/  I2FP.F32.U32 R11, R11 ;  /* 0x0000000b000b7245 */ /* 0x000fe20000201000 */
[----:B------:R-:W-:Y:S01]  /*1f5c0*/  BSSY.RECONVERGENT B0, `(.L_x_24421) ;  /* 0x0000061000007945 */ /* 0x000fe20003800200 */
[----:B------:R-:W-:Y:S01]  /*1f5d0*/  ISETP.NE.AND P3, PT, R12, 0x1, PT ;  /* 0x000000010c00780c */ /* 0x000fe20003f65270 */
[----:B------:R-:W-:Y:S01]  /*1f5e0*/  IMAD.MOV.U32 R13, RZ, RZ, 0x2 ;  /* 0x00000002ff0d7424 */ /* 0x000fe200078e00ff */
[----:B------:R-:W-:Y:S01]  /*1f5f0*/  FSEL R10, R10, RZ, P4 ;  /* 0x000000ff0a0a7208 */ /* 0x000fe20002000000 */
[----:B------:R-:W-:-:S05]  /*1f600*/  FFMA.FTZ R11, R11, R233, 1.1641532182693481445e-10 ;  /* 0x2f0000000b0b7423 */ /* 0x000fca00000100e9 */
[----:B------:R-:W-:Y:S01]  /*1f610*/  FSETP.GTU.FTZ.AND P2, PT, R11, R224, PT ;  /* 0x000000e00b00720b */ /* 0x000fe20003f5c000 */
[----:B------:R-:W-:-:S05]  /*1f620*/  HADD2.F32 R11, -RZ, R64.H1_H1 ;  /* 0x30000040ff0b7230 */ /* 0x000fca0000004100 */
        /* <DEDUP_REMOVED lines=15> */
.L_x_24423:
        /* <DEDUP_REMOVED lines=12> */
.L_x_24425:
[----:B------:R-:W-:Y:S05]  /*1f7e0*/  BSYNC.RECONVERGENT B1 ;  /* 0x0000000000017941 */ /* 0x000fea0003800200 */
.L_x_24424:
        /* <DEDUP_REMOVED lines=62> */
.L_x_24422:
[----:B------:R-:W-:Y:S05]  /*1fbd0*/  BSYNC.RECONVERGENT B0 ;  /* 0x0000000000007941 */ /* 0x000fea0003800200 */
.L_x_24421:
        /* <DEDUP_REMOVED lines=20> */
.L_x_24428:
        /* <DEDUP_REMOVED lines=12> */
.L_x_24430:
[----:B------:R-:W-:Y:S05]  /*1fde0*/  BSYNC.RECONVERGENT B1 ;  /* 0x0000000000017941 */ /* 0x000fea0003800200 */
.L_x_24429:
        /* <DEDUP_REMOVED lines=62> */
.L_x_24427:
[----:B------:R-:W-:Y:S05]  /*201d0*/  BSYNC.RECONVERGENT B0 ;  /* 0x0000000000007941 */ /* 0x000fea0003800200 */
.L_x_24426:
[----:B------:R-:W-:Y:S01]  /*201e0*/  I2FP.F32.U32 R13, R15 ;  /* 0x0000000f000d7245 */ /* 0x000fe20000201000 */
[----:B------:R-:W-:Y:S01]  /*201f0*/  BSSY.RECONVERGENT B0, `(.L_x_24431) ;  /* 0x0000061000007945 */ /* 0x000fe20003800200 */
[----:B------:R-:W-:Y:S01]  /*20200*/  ISETP.NE.AND P3, PT, R12, 0x1, PT ;  /* 0x000000010c00780c */ /* 0x000fe20003f65270 */
[----:B------:R-:W-:Y:S01]  /*20210*/  HFMA2 R16, -RZ, RZ, 0, 1.1920928955078125e-07 ;  /* 0x00000002ff107431 */ /* 0x000fe200000001ff */
        /* <DEDUP_REMOVED lines=19> */
.L_x_24433:
        /* <DEDUP_REMOVED lines=12> */
.L_x_24435:
[----:B------:R-:W-:Y:S05]  /*20410*/  BSYNC.RECONVERGENT B1 ;  /* 0x0000000000017941 */ /* 0x000fea0003800200 */
.L_x_24434:
        /* <DEDUP_REMOVED lines=62> */
.L_x_24432:
[----:B------:R-:W-:Y:S05]  /*20800*/  BSYNC.RECONVERGENT B0 ;  /* 0x0000000000007941 */ /* 0x000fea0003800200 */
.L_x_24431:
        /* <DEDUP_REMOVED lines=20> */
.L_x_24438:
        /* <DEDUP_REMOVED lines=12> */
.L_x_24440:
[----:B------:R-:W-:Y:S05]  /*20a10*/  BSYNC.RECONVERGENT B1 ;  /* 0x0000000000017941 */ /* 0x000fea0003800200 */
.L_x_24439:
        /* <DEDUP_REMOVED lines=62> */
.L_x_24437:
[----:B------:R-:W-:Y:S05]  /*20e00*/  BSYNC.RECONVERGENT B0 ;  /* 0x0000000000007941 */ /* 0x000fea0003800200 */
.L_x_24436:
        /* <DEDUP_REMOVED lines=23> */
.L_x_24443:
        /* <DEDUP_REMOVED lines=12> */
.L_x_24445:
[----:B------:R-:W-:Y:S05]  /*21040*/  BSYNC.RECONVERGENT B1 ;  /* 0x0000000000017941 */ /* 0x000fea0003800200 */
.L_x_24444:
        /* <DEDUP_REMOVED lines=62> */
.L_x_24442:
[----:B------:R-:W-:Y:S05]  /*21430*/  BSYNC.RECONVERGENT B0 ;  /* 0x0000000000007941 */ /* 0x000fea0003800200 */
.L_x_24441:
        /* <DEDUP_REMOVED lines=18> */
.L_x_24448:
        /* <DEDUP_REMOVED lines=12> */
.L_x_24450:
[----:B------:R-:W-:Y:S05]  /*21620*/  BSYNC.RECONVERGENT B1 ;  /* 0x0000000000017941 */ /* 0x000fea0003800200 */
.L_x_24449:
        /* <DEDUP_REMOVED lines=62> */
.L_x_24447:
[----:B------:R-:W-:Y:S05]  /*21a10*/  BSYNC.RECONVERGENT B0 ;  /* 0x0000000000007941 */ /* 0x000fea0003800200 */
.L_x_24446:
[----:B------:R-:W-:Y:S01]  /*21a20*/  I2FP.F32.U32 R15, R17 ;  /* 0x00000011000f7245 */ /* 0x000fe20000201000 */
[----:B------:R-:W-:Y:S01]  /*21a30*/  BSSY.RECONVERGENT B0, `(.L_x_24451) ;  /* 0x0000061000007945 */ /* 0x000fe20003800200 */
[----:B------:R-:W-:Y:S01]  /*21a40*/  FSEL R13, R13, RZ, P2 ;  /* 0x000000ff0d0d7208 */ /* 0x000fe20001000000 */
[----:B------:R-:W-:Y:S01]  /*21a50*/  IMAD.MOV.U32 R21, RZ, RZ, 0x2 ;  /* 0x00000002ff157424 */ /* 0x000fe200078e00ff */
[----:B------:R-:W-:Y:S01]  /*21a60*/  MOV R17, R8 ;  /* 0x0000000800117202 */ /* 0x000fe20000000f00 */
        /* <DEDUP_REMOVED lines=18> */
.L_x_24453:
        /* <DEDUP_REMOVED lines=12> */
.L_x_24455:
[----:B------:R-:W-:Y:S05]  /*21c50*/  BSYNC.RECONVERGENT B1 ;  /* 0x0000000000017941 */ /* 0x000fea0003800200 */
.L_x_24454:
        /* <DEDUP_REMOVED lines=62> */
.L_x_24452:
[----:B------:R-:W-:Y:S05]  /*22040*/  BSYNC.RECONVERGENT B0 ;  /* 0x0000000000007941 */ /* 0x000fea0003800200 */
.L_x_24451:
        /* <DEDUP_REMOVED lines=18> */
.L_x_24458:
        /* <DEDUP_REMOVED lines=12> */
.L_x_24460:
[----:B------:R-:W-:Y:S05]  /*22230*/  BSYNC.RECONVERGENT B1 ;  /* 0x0000000000017941 */ /* 0x000fea0003800200 */
.L_x_24459:
        /* <DEDUP_REMOVED lines=62> */
.L_x_24457:
[----:B------:R-:W-:Y:S05]  /*22620*/  BSYNC.RECONVERGENT B0 ;  /* 0x0000000000007941 */ /* 0x000fea0003800200 */
.L_x_24456:
        /* <DEDUP_REMOVED lines=23> */
.L_x_24463:
        /* <DEDUP_REMOVED lines=12> */
.L_x_24465:
[----:B------:R-:W-:Y:S05]  /*22860*/  BSYNC.RECONVERGENT B1 ;  /* 0x0000000000017941 */ /* 0x000fea0003800200 */
.L_x_24464:
        /* <DEDUP_REMOVED lines=62> */
.L_x_24462:
[----:B------:R-:W-:Y:S05]  /*22c50*/  BSYNC.RECONVERGENT B0 ;  /* 0x0000000000007941 */ /* 0x000fea0003800200 */
.L_x_24461:
        /* <DEDUP_REMOVED lines=18> */
.L_x_24468:
        /* <DEDUP_REMOVED lines=12> */
.L_x_24470:
[----:B------:R-:W-:Y:S05]  /*22e40*/  BSYNC.RECONVERGENT B1 ;  /* 0x0000000000017941 */ /* 0x000fea0003800200 */
.L_x_24469:
        /* <DEDUP_REMOVED lines=62> */
.L_x_24467:
[----:B------:R-:W-:Y:S05]  /*23230*/  BSYNC.RECONVERGENT B0 ;  /* 0x0000000000007941 */ /* 0x000fea0003800200 */
.L_x_24466:
        /* <DEDUP_REMOVED lines=23> */
.L_x_24473:
        /* <DEDUP_REMOVED lines=12> */
.L_x_24475:
[----:B------:R-:W-:Y:S05]  /*23470*/  BSYNC.RECONVERGENT B1 ;  /* 0x0000000000017941 */ /* 0x000fea0003800200 */
.L_x_24474:
        /* <DEDUP_REMOVED lines=62> */
.L_x_24472:
[----:B------:R-:W-:Y:S05]  /*23860*/  BSYNC.RECONVERGENT B0 ;  /* 0x0000000000007941 */ /* 0x000fea0003800200 */
.L_x_24471:
        /* <DEDUP_REMOVED lines=18> */
.L_x_24478:
        /* <DEDUP_REMOVED lines=15> */
.L_x_24480:
[----:B------:R-:W-:Y:S05]  /*23a80*/  BSYNC.RECONVERGENT B1 ;  /* 0x0000000000017941 */ /* 0x000fea0003800200 */
.L_x_24479:
        /* <DEDUP_REMOVED lines=62> */
.L_x_24477:
[----:B------:R-:W-:Y:S05]  /*23e70*/  BSYNC.RECONVERGENT B0 ;  /* 0x0000000000007941 */ /* 0x000fea0003800200 */
.L_x_24476:
        /* <DEDUP_REMOVED lines=12> */
.L_x_24400:
        /* <DEDUP_REMOVED lines=16> */
.L_x_24484:
        /* <DEDUP_REMOVED lines=12> */
.L_x_24486:
[----:B------:R-:W-:Y:S05]  /*24100*/  BSYNC.RECONVERGENT B1 ;  /* 0x0000000000017941 */ /* 0x000fea0003800200 */
.L_x_24485:
        /* <DEDUP_REMOVED lines=62> */
.L_x_24483:
[----:B------:R-:W-:Y:S05]  /*244f0*/  BSYNC.RECONVERGENT B0 ;  /* 0x0000000000007941 */ /* 0x000fea0003800200 */
.L_x_24482:
[----:B------:R-:W-:Y:S01]  /*24500*/  I2FP.F32.U32 R21, R22 ;  /* 0x0000001600157245 */ /* 0x000fe20000201000 */
[----:B------:R-:W-:Y:S01]  /*24510*/  BSSY.RECONVERGENT B0, `(.L_x_24487) ;  /* 0x000005d000007945 */ /* 0x000fe20003800200 */
[----:B------:R-:W-:Y:S01]  /*24520*/  ISETP.NE.AND P2, PT, R24, 0x1, PT ;  /* 0x000000011800780c */ /* 0x000fe20003f45270 */
[----:B-----5:R-:W-:Y:S01]  /*24530*/  HADD2.F32 R22, -RZ, R16.H0_H0 ;  /* 0x20000010ff167230 */ /* 0x020fe20000004100 */
        /* <DEDUP_REMOVED lines=15> */
.L_x_24489:
        /* <DEDUP_REMOVED lines=12> */
.L_x_24491:
[----:B------:R-:W-:Y:S05]  /*246f0*/  BSYNC.RECONVERGENT B1 ;  /* 0x0000000000017941 */ /* 0x000fea0003800200 */
.L_x_24490:
        /* <DEDUP_REMOVED lines=62> */
.L_x_24488:
[----:B------:R-:W-:Y:S05]  /*24ae0*/  BSYNC.RECONVERGENT B0 ;  /* 0x0000000000007941 */ /* 0x000fea0003800200 */
.L_x_24487:
        /* <DEDUP_REMOVED lines=19> */
.L_x_24494:
        /* <DEDUP_REMOVED lines=12> */
.L_x_24496:
[----:B------:R-:W-:Y:S05]  /*24ce0*/  BSYNC.RECONVERGENT B1 ;  /* 0x0000000000017941 */ /* 0x000fea0003800200 */
.L_x_24495:
        /* <DEDUP_REMOVED lines=62> */
.L_x_24493:
[----:B------:R-:W-:Y:S05]  /*250d0*/  BSYNC.RECONVERGENT B0 ;  /* 0x0000000000007941 */ /* 0x000fea0003800200 */
.L_x_24492:
        /* <DEDUP_REMOVED lines=19> */
.L_x_24499:
        /* <DEDUP_REMOVED lines=12> */
.L_x_24501:
[----:B------:R-:W-:Y:S05]  /*252d0*/  BSYNC.RECONVERGENT B1 ;  /* 0x0000000000017941 */ /* 0x000fea0003800200 */
.L_x_24500:
        /* <DEDUP_REMOVED lines=62> */
.L_x_24498:
[----:B------:R-:W-:Y:S05]  /*256c0*/  BSYNC.RECONVERGENT B0 ;  /* 0x0000000000007941 */ /* 0x000fea0003800200 */
.L_x_24497:
        /* <DEDUP_REMOVED lines=19> */
.L_x_24504:
        /* <DEDUP_REMOVED lines=12> */
.L_x_24506:
[----:B------:R-:W-:Y:S05]  /*258c0*/  BSYNC.RECONVERGENT B1 ;  /* 0x0000000000017941 */ /* 0x000fea0003800200 */
.L_x_24505:
        /* <DEDUP_REMOVED lines=62> */
.L_x_24503:
[----:B------:R-:W-:Y:S05]  /*25cb0*/  BSYNC.RECONVERGENT B0 ;  /* 0x0000000000007941 */ /* 0x000fea0003800200 */
.L_x_24502:
[----:B------:R-:W-:Y:S01]  /*25cc0*/  ISETP.NE.AND P3, PT, R25, 0x1, PT ;  /* 0x000000011900780c */ /* 0x000fe20003f65270 */
[----:B------:R-:W-:Y:S01]  /*25cd0*/  BSSY.RECONVERGENT B0, `(.L_x_24507) ;  /* 0x000005b000007945 */ /* 0x000fe20003800200 */
[----:B------:R-:W-:Y:S01]  /*25ce0*/  I2FP.F32.U32 R21, R21 ;  /* 0x0000001500157245 */ /* 0x000fe20000201000 */
[----:B------:R-:W-:Y:S02]  /*25cf0*/  HFMA2 R27, -RZ, RZ, 0, 1.1920928955078125e-07 ;  /* 0x00000002ff1b7431 */ /* 0x000fe400000001ff */
[----:B------:R-:W-:Y:S02]  /*25d00*/  HADD2.F32 R24, -RZ, R18.H0_H0 ;  /* 0x20000012ff187230 */ /* 0x000fe40000004100 */
        /* <DEDUP_REMOVED lines=12> */
.L_x_24509:
        /* <DEDUP_REMOVED lines=12> */
.L_x_24511:
[----:B------:R-:W-:Y:S05]  /*25e90*/  BSYNC.RECONVERGENT B1 ;  /* 0x0000000000017941 */ /* 0x000fea0003800200 */
.L_x_24510:
        /* <DEDUP_REMOVED lines=62> */
.L_x_24508:
[----:B------:R-:W-:Y:S05]  /*26280*/  BSYNC.RECONVERGENT B0 ;  /* 0x0000000000007941 */ /* 0x000fea0003800200 */
.L_x_24507:
        /* <DEDUP_REMOVED lines=17> */
.L_x_24514:
        /* <DEDUP_REMOVED lines=12> */
.L_x_24516:
[----:B------:R-:W-:Y:S05]  /*26460*/  BSYNC.RECONVERGENT B1 ;  /* 0x0000000000017941 */ /* 0x000fea0003800200 */
.L_x_24515:
        /* <DEDUP_REMOVED lines=62> */
.L_x_24513:
[----:B------:R-:W-:Y:S05]  /*26850*/  BSYNC.RECONVERGENT B0 ;  /* 0x0000000000007941 */ /* 0x000fea0003800200 */
.L_x_24512:
[----:B------:R-:W-:Y:S01]  /*26860*/  ISETP.NE.AND P5, PT, R26, 0x1, PT ;  /* 0x000000011a00780c */ /* 0x000fe20003fa5270 */
[----:B------:R-:W-:Y:S01]  /*26870*/  BSSY.RECONVERGENT B0, `(.L_x_24517) ;  /* 0x000005b000007945 */ /* 0x000fe20003800200 */
[----:B------:R-:W-:Y:S01]  /*26880*/  I2FP.F32.U32 R18, R18 ;  /* 0x0000001200127245 */ /* 0x000fe20000201000 */
[----:B------:R-:W-:Y:S02]  /*26890*/  IMAD.MOV.U32 R21, RZ, RZ, 0x2 ;  /* 0x00000002ff157424 */ /* 0x000fe400078e00ff */
        /* <DEDUP_REMOVED lines=13> */
.L_x_24519:
        /* <DEDUP_REMOVED lines=12> */
.L_x_24521:
[----:B------:R-:W-:Y:S05]  /*26a30*/  BSYNC.RECONVERGENT B1 ;  /* 0x0000000000017941 */ /* 0x000fea0003800200 */
.L_x_24520:
        /* <DEDUP_REMOVED lines=62> */
.L_x_24518:
[----:B------:R-:W-:Y:S05]  /*26e20*/  BSYNC.RECONVERGENT B0 ;  /* 0x0000000000007941 */ /* 0x000fea0003800200 */
.L_x_24517:
        /* <DEDUP_REMOVED lines=42> */
.L_x_24481:
        /* <DEDUP_REMOVED lines=42> */
.L_x_24522:
        /* <DEDUP_REMOVED lines=27> */
.L_x_24526:
        /* <DEDUP_REMOVED lines=12> */
.L_x_24528:
[----:B------:R-:W-:Y:S05]  /*275e0*/  BSYNC.RECONVERGENT B1 ;  /* 0x0000000000017941 */ /* 0x000fea0003800200 */
.L_x_24527:
        /* <DEDUP_REMOVED lines=58> */
[----:B------:R-:W-:-:S05]  /*27990*/  IMAD.WIDE.U32 R8, R3, -0x326172a9, RZ ;  /* 0xcd9e8d5703087825 */ /* 0x000fca00078e00ff */
[----:B------:R-:W-:Y:S01]  /*279a0*/  LOP3.LUT R3, R10, UR15, R9, 0x96, !PT ;  /* 0x0000000f0a037c12 */ /* 0x000fe2000f8e9609 */
[----:B------:R-:W-:-:S07]  /*279b0*/  IMAD.MOV.U32 R9, RZ, RZ, R20 ;  /* 0x000000ffff097224 */ /* 0x000fce00078e0014 */
.L_x_24525:
[----:B------:R-:W-:Y:S05]  /*279c0*/  BSYNC.RECONVERGENT B0 ;  /* 0x0000000000007941 */ /* 0x000fea0003800200 */
.L_x_24524:
        /* <DEDUP_REMOVED lines=20> */
.L_x_24531:
        /* <DEDUP_REMOVED lines=12> */
.L_x_24533:
[----:B------:R-:W-:Y:S05]  /*27bd0*/  BSYNC.RECONVERGENT B1 ;  /* 0x0000000000017941 */ /* 0x000fea0003800200 */
.L_x_24532:
        /* <DEDUP_REMOVED lines=62> */
.L_x_24530:
[----:B------:R-:W-:Y:S05]  /*27fc0*/  BSYNC.RECONVERGENT B0 ;  /* 0x0000000000007941 */ /* 0x000fea0003800200 */
.L_x_24529:
        /* <DEDUP_REMOVED lines=23> */
.L_x_24536:
        /* <DEDUP_REMOVED lines=12> */
.L_x_24538:
[----:B------:R-:W-:Y:S05]  /*28200*/  BSYNC.RECONVERGENT B1 ;  /* 0x0000000000017941 */ /* 0x000fea0003800200 */
.L_x_24537:
        /* <DEDUP_REMOVED lines=62> */
.L_x_24535:
[----:B------:R-:W-:Y:S05]  /*285f0*/  BSYNC.RECONVERGENT B0 ;  /* 0x0000000000007941 */ /* 0x000fea0003800200 */
.L_x_24534:
        /* <DEDUP_REMOVED lines=20> */
.L_x_24541:
        /* <DEDUP_REMOVED lines=12> */
.L_x_24543:
[----:B------:R-:W-:Y:S05]  /*28800*/  BSYNC.RECONVERGENT B1 ;  /* 0x0000000000017941 */ /* 0x000fea0003800200 */
.L_x_24542:
        /* <DEDUP_REMOVED lines=62> */
.L_x_24540:
[----:B------:R-:W-:Y:S05]  /*28bf0*/  BSYNC.RECONVERGENT B0 ;  /* 0x0000000000007941 */ /* 0x000fea0003800200 */
.L_x_24539:
[----:B------:R-:W-:Y:S01]  /*28c00*/  I2FP.F32.U32 R11, R11 ;  /* 0x0000000b000b7245 */ /* 0x000fe20000201000 */
[----:B------:R-:W-:Y:S01]  /*28c10*/  BSSY.RECONVERGENT B0, `(.L_x_24544) ;  /* 0x0000061000007945 */ /* 0x000fe20003800200 */
[----:B------:R-:W-:Y:S01]  /*28c20*/  ISETP.NE.AND P3, PT, R12, 0x1, PT ;  /* 0x000000010c00780c */ /* 0x000fe20003f65270 */
[----:B------:R-:W-:Y:S01]  /*28c30*/  HFMA2 R13, -RZ, RZ, 0, 1.1920928955078125e-07 ;  /* 0x00000002ff0d7431 */ /* 0x000fe200000001ff */
        /* <DEDUP_REMOVED lines=19> */
.L_x_24546:
        /* <DEDUP_REMOVED lines=12> */
.L_x_24548:
[----:B------:R-:W-:Y:S05]  /*28e30*/  BSYNC.RECONVERGENT B1 ;  /* 0x0000000000017941 */ /* 0x000fea0003800200 */
.L_x_24547:
        /* <DEDUP_REMOVED lines=62> */
.L_x_24545:
[----:B------:R-:W-:Y:S05]  /*29220*/  BSYNC.RECONVERGENT B0 ;  /* 0x0000000000007941 */ /* 0x000fea0003800200 */
.L_x_24544:
        /* <DEDUP_REMOVED lines=20> */
.L_x_24551:
        /* <DEDUP_REMOVED lines=12> */
.L_x_24553:
[----:B------:R-:W-:Y:S05]  /*29430*/  BSYNC.RECONVERGENT B1 ;  /* 0x0000000000017941 */ /* 0x000fea0003800200 */
.L_x_24552:
        /* <DEDUP_REMOVED lines=62> */
.L_x_24550:
[----:B------:R-:W-:Y:S05]  /*29820*/  BSYNC.RECONVERGENT B0 ;  /* 0x0000000000007941 */ /* 0x000fea0003800200 */
.L_x_24549:
        /* <DEDUP_REMOVED lines=23> */
.L_x_24556:
        /* <DEDUP_REMOVED lines=12> */
.L_x_24558:
[----:B------:R-:W-:Y:S05]  /*29a60*/  BSYNC.RECONVERGENT B1 ;  /* 0x0000000000017941 */ /* 0x000fea0003800200 */
.L_x_24557:
        /* <DEDUP_REMOVED lines=62> */
.L_x_24555:
[----:B------:R-:W-:Y:S05]  /*29e50*/  BSYNC.RECONVERGENT B0 ;  /* 0x0000000000007941 */ /* 0x000fea0003800200 */
.L_x_24554:
        /* <DEDUP_REMOVED lines=20> */
.L_x_24561:
        /* <DEDUP_REMOVED lines=12> */
.L_x_24563:
[----:B------:R-:W-:Y:S05]  /*2a060*/  BSYNC.RECONVERGENT B1 ;  /* 0x0000000000017941 */ /* 0x000fea0003800200 */
.L_x_24562:
        /* <DEDUP_REMOVED lines=62> */
.L_x_24560:
[----:B------:R-:W-:Y:S05]  /*2a450*/  BSYNC.RECONVERGENT B0 ;  /* 0x0000000000007941 */ /* 0x000fea0003800200 */
.L_x_24559:
        /* <DEDUP_REMOVED lines=23> */
.L_x_24566:
        /* <DEDUP_REMOVED lines=12> */
.L_x_24568:
[----:B------:R-:W-:Y:S05]  /*2a690*/  BSYNC.RECONVERGENT B1 ;  /* 0x0000000000017941 */ /* 0x000fea0003800200 */
.L_x_24567:
        /* <DEDUP_REMOVED lines=62> */
.L_x_24565:
[----:B------:R-:W-:Y:S05]  /*2aa80*/  BSYNC.RECONVERGENT B0 ;  /* 0x0000000000007941 */ /* 0x000fea0003800200 */
.L_x_24564:
        /* <DEDUP_REMOVED lines=18> */
.L_x_24571:
        /* <DEDUP_REMOVED lines=12> */
.L_x_24573:
[----:B------:R-:W-:Y:S05]  /*2ac70*/  BSYNC.RECONVERGENT B1 ;  /* 0x0000000000017941 */ /* 0x000fea0003800200 */
.L_x_24572:
        /* <DEDUP_REMOVED lines=62> */
.L_x_24570:
[----:B------:R-:W-:Y:S05]  /*2b060*/  BSYNC.RECONVERGENT B0 ;  /* 0x0000000000007941 */ /* 0x000fea0003800200 */
.L_x_24569:
        /* <DEDUP_REMOVED lines=23> */
.L_x_24576:
        /* <DEDUP_REMOVED lines=12> */
.L_x_24578:
[----:B------:R-:W-:Y:S05]  /*2b2a0*/  BSYNC.RECONVERGENT B1 ;  /* 0x0000000000017941 */ /* 0x000fea0003800200 */
.L_x_24577:
        /* <DEDUP_REMOVED lines=62> */
.L_x_24575:
[----:B------:R-:W-:Y:S05]  /*2b690*/  BSYNC.RECONVERGENT B0 ;  /* 0x0000000000007941 */ /* 0x000fea0003800200 */
.L_x_24574:
[----:B------:R-:W-:Y:S01]  /*2b6a0*/  I2FP.F32.U32 R14, R17 ;  /* 0x00000011000e7245 */ /* 0x000fe20000201000 */
[----:B------:R-:W-:Y:S01]  /*2b6b0*/  BSSY.RECONVERGENT B0, `(.L_x_24579) ;  /* 0x000005c000007945 */ /* 0x000fe20003800200 */
[----:B------:R-:W-:Y:S02]  /*2b6c0*/  ISETP.NE.AND P4, PT, R209, 0x1, PT ;  /* 0x00000001d100780c */ /* 0x000fe40003f85270 */
[----:B------:R-:W-:Y:S01]  /*2b6d0*/  MOV R15, R8 ;  /* 0x00000008000f7202 */ /* 0x000fe20000000f00 */
[----:B------:R-:W-:-:S05]  /*2b6e0*/  FFMA.FTZ R14, R14, R233, 1.1641532182693481445e-10 ;  /* 0x2f0000000e0e7423 */ /* 0x000fca00000100e9 */
[----:B------:R-:W-:Y:S01]  /*2b6f0*/  FSETP.LE.FTZ.AND P3, PT, R14, R224, PT ;  /* 0x000000e00e00720b */ /* 0x000fe20003f73000 */
[----:B------:R-:W-:Y:S02]  /*2b700*/  HADD2.F32 R14, -RZ, R18.H1_H1 ;  /* 0x30000012ff0e7230 */ /* 0x000fe40000004100 */
[----:B------:R-:W-:-:S03]  /*2b710*/  IMAD.MOV.U32 R18, RZ, RZ, 0x2 ;  /* 0x00000002ff127424 */ /* 0x000fc600078e00ff */
        /* <DEDUP_REMOVED lines=10> */
.L_x_24581:
        /* <DEDUP_REMOVED lines=12> */
.L_x_24583:
[----:B------:R-:W-:Y:S05]  /*2b880*/  BSYNC.RECONVERGENT B1 ;  /* 0x0000000000017941 */ /* 0x000fea0003800200 */
.L_x_24582:
        /* <DEDUP_REMOVED lines=62> */
.L_x_24580:
[----:B------:R-:W-:Y:S05]  /*2bc70*/  BSYNC.RECONVERGENT B0 ;  /* 0x0000000000007941 */ /* 0x000fea0003800200 */
.L_x_24579:
        /* <DEDUP_REMOVED lines=23> */
.L_x_24586:
        /* <DEDUP_REMOVED lines=12> */
.L_x_24588:
[----:B------:R-:W-:Y:S05]  /*2beb0*/  BSYNC.RECONVERGENT B1 ;  /* 0x0000000000017941 */ /* 0x000fea0003800200 */
.L_x_24587:
        /* <DEDUP_REMOVED lines=62> */
.L_x_24585:
[----:B------:R-:W-:Y:S05]  /*2c2a0*/  BSYNC.RECONVERGENT B0 ;  /* 0x0000000000007941 */ /* 0x000fea0003800200 */
.L_x_24584:
        /* <DEDUP_REMOVED lines=18> */
.L_x_24591:
        /* <DEDUP_REMOVED lines=12> */
.L_x_24593:
[----:B------:R-:W-:Y:S05]  /*2c490*/  BSYNC.RECONVERGENT B1 ;  /* 0x0000000000017941 */ /* 0x000fea0003800200 */
.L_x_24592:
        /* <DEDUP_REMOVED lines=62> */
.L_x_24590:
[----:B------:R-:W-:Y:S05]  /*2c880*/  BSYNC.RECONVERGENT B0 ;  /* 0x0000000000007941 */ /* 0x000fea0003800200 */
.L_x_24589:
        /* <DEDUP_REMOVED lines=23> */
.L_x_24596:
        /* <DEDUP_REMOVED lines=12> */
.L_x_24598:
[----:B------:R-:W-:Y:S05]  /*2cac0*/  BSYNC.RECONVERGENT B1 ;  /* 0x0000000000017941 */ /* 0x000fea0003800200 */
.L_x_24597:
        /* <DEDUP_REMOVED lines=62> */
.L_x_24595:
[----:B------:R-:W-:Y:S05]  /*2ceb0*/  BSYNC.RECONVERGENT B0 ;  /* 0x0000000000007941 */ /* 0x000fea0003800200 */
.L_x_24594:
[----:B------:R-:W-:Y:S01]  /*2cec0*/  ISETP.NE.AND P6, PT, R210, 0x1, PT ;  /* 0x00000001d200780c */ /* 0x000fe20003fc5270 */
[----:B------:R-:W-:Y:S01]  /*2ced0*/  HADD2.F32 R19, -RZ, R19.H1_H1 ;  /* 0x30000013ff137230 */ /* 0x000fe20000004100 */
        /* <DEDUP_REMOVED lines=16> */
.L_x_24601:
        /* <DEDUP_REMOVED lines=15> */
.L_x_24603:
[----:B------:R-:W-:Y:S05]  /*2d0d0*/  BSYNC.RECONVERGENT B1 ;  /* 0x0000000000017941 */ /* 0x000fea0003800200 */
.L_x_24602:
        /* <DEDUP_REMOVED lines=62> */
.L_x_24600:
[----:B------:R-:W-:Y:S05]  /*2d4c0*/  BSYNC.RECONVERGENT B0 ;  /* 0x0000000000007941 */ /* 0x000fea0003800200 */
.L_x_24599:
        /* <DEDUP_REMOVED lines=12> */
.L_x_24523:
        /* <DEDUP_REMOVED lines=16> */
.L_x_24607:
        /* <DEDUP_REMOVED lines=12> */
.L_x_24609:
[----:B------:R-:W-:Y:S05]  /*2d750*/  BSYNC.RECONVERGENT B1 ;  /* 0x0000000000017941 */ /* 0x000fea0003800200 */
.L_x_24608:
        /* <DEDUP_REMOVED lines=60> */
[----:B------:R-:W-:Y:S01]  /*2db20*/  IMAD.MOV.U32 R23, RZ, RZ, RZ ;  /* 0x000000ffff177224 */ /* 0x000fe200078e00ff */
[----:B------:R-:W-:-:S07]  /*2db30*/  MOV R22, R20 ;  /* 0x0000001400167202 */ /* 0x000fce0000000f00 */
.L_x_24606:
[----:B------:R-:W-:Y:S05]  /*2db40*/  BSYNC.RECONVERGENT B0 ;  /* 0x0000000000007941 */ /* 0x000fea0003800200 */
.L_x_24605:
        /* <DEDUP_REMOVED lines=19> */
.L_x_24612:
        /* <DEDUP_REMOVED lines=12> */
.L_x_24614:
[----:B------:R-:W-:Y:S05]  /*2dd40*/  BSYNC.RECONVERGENT B1 ;  /* 0x0000000000017941 */ /* 0x000fea0003800200 */
.L_x_24613:
        /* <DEDUP_REMOVED lines=62> */
.L_x_24611:
[----:B------:R-:W-:Y:S05]  /*2e130*/  BSYNC.RECONVERGENT B0 ;  /* 0x0000000000007941 */ /* 0x000fea0003800200 */
.L_x_24610:
        /* <DEDUP_REMOVED lines=19> */
.L_x_24617:
        /* <DEDUP_REMOVED lines=12> */
.L_x_24619:
[----:B------:R-:W-:Y:S05]  /*2e330*/  BSYNC.RECONVERGENT B1 ;  /* 0x0000000000017941 */ /* 0x000fea0003800200 */
.L_x_24618:
        /* <DEDUP_REMOVED lines=62> */
.L_x_24616:
[----:B------:R-:W-:Y:S05]  /*2e720*/  BSYNC.RECONVERGENT B0 ;  /* 0x0000000000007941 */ /* 0x000fea0003800200 */
.L_x_24615:
        /* <DEDUP_REMOVED lines=19> */
.L_x_24622:
        /* <DEDUP_REMOVED lines=12> */
.L_x_24624:
[----:B------:R-:W-:Y:S05]  /*2e920*/  BSYNC.RECONVERGENT B1 ;  /* 0x0000000000017941 */ /* 0x000fea0003800200 */
.L_x_24623:
        /* <DEDUP_REMOVED lines=62> */
.L_x_24621:
[----:B------:R-:W-:Y:S05]  /*2ed10*/  BSYNC.RECONVERGENT B0 ;  /* 0x0000000000007941 */ /* 0x000fea0003800200 */
.L_x_24620:
        /* <DEDUP_REMOVED lines=19> */
.L_x_24627:
        /* <DEDUP_REMOVED lines=12> */
.L_x_24629:
[----:B------:R-:W-:Y:S05]  /*2ef10*/  BSYNC.RECONVERGENT B1 ;  /* 0x0000000000017941 */ /* 0x000fea0003800200 */
.L_x_24628:
        /* <DEDUP_REMOVED lines=62> */
.L_x_24626:
[----:B------:R-:W-:Y:S05]  /*2f300*/  BSYNC.RECONVERGENT B0 ;  /* 0x0000000000007941 */ /* 0x000fea0003800200 */
.L_x_24625:
        /* <DEDUP_REMOVED lines=17> */
.L_x_24632:
        /* <DEDUP_REMOVED lines=12> */
.L_x_24634:
[----:B------:R-:W-:Y:S05]  /*2f4e0*/  BSYNC.RECONVERGENT B1 ;  /* 0x0000000000017941 */ /* 0x000fea0003800200 */
.L_x_24633:
        /* <DEDUP_REMOVED lines=62> */
.L_x_24631:
[----:B------:R-:W-:Y:S05]  /*2f8d0*/  BSYNC.RECONVERGENT B0 ;  /* 0x0000000000007941 */ /* 0x000fea0003800200 */
.L_x_24630:
        /* <DEDUP_REMOVED lines=17> */
.L_x_24637:
        /* <DEDUP_REMOVED lines=12> */
.L_x_24639:
[----:B------:R-:W-:Y:S05]  /*2fab0*/  BSYNC.RECONVERGENT B1 ;  /* 0x0000000000017941 */ /* 0x000fea0003800200 */
.L_x_24638:
        /* <DEDUP_REMOVED lines=62> */
.L_x_24636:
[----:B------:R-:W-:Y:S05]  /*2fea0*/  BSYNC.RECONVERGENT B0 ;  /* 0x0000000000007941 */ /* 0x000fea0003800200 */
.L_x_24635:
        /* <DEDUP_REMOVED lines=17> */
.L_x_24642:
        /* <DEDUP_REMOVED lines=12> */
.L_x_24644:
[----:B------:R-:W-:Y:S05]  /*30080*/  BSYNC.RECONVERGENT B1 ;  /* 0x0000000000017941 */ /* 0x000fea0003800200 */
.L_x_24643:
        /* <DEDUP_REMOVED lines=62> */
.L_x_24641:
[----:B------:R-:W-:Y:S05]  /*30470*/  BSYNC.RECONVERGENT B0 ;  /* 0x0000000000007941 */ /* 0x000fea0003800200 */
.L_x_24640:
        /* <DEDUP_REMOVED lines=8> */
[----:B------:R-:W-:Y:S01]  /*30500*/  LOP3.LUT P2, RZ, R7, 0x10, RZ, 0xc0, !PT ;  /* 0x0000001007ff7812 */ /* 0x000fe2000784c0ff */
[----:B------:R-:W-:Y:S01]  /*30510*/  FMUL.FTZ R23, R17, R225 ;  /* 0x000000e111177220 */ /* 0x000fe20000410000 */
[----:B------:R-:W-:-:S02]  /*30520*/  LOP3.LUT R7, R7, 0xffffffbf, RZ, 0xc0, !PT ;  /* 0xffffffbf07077812 */ /* 0x000fc400078ec0ff */
[----:B------:R-:W-:Y:S01]  /*30530*/  FSETP.GTU.FTZ.AND P5, PT, R210, R224, PT ;  /* 0x000000e0d200720b */ /* 0x000fe20003fbc000 */
[----:B------:R-:W-:Y:S01]  /*30540*/  HADD2.F32 R210, -RZ, R19.H1_H1 ;  /* 0x30000013ffd27230 */ /* 0x000fe20000004100 */
[----:B------:R-:W-:Y:S01]  /*30550*/  @P1 LOP3.LUT R7, R7, 0x40, RZ, 0xfc, !PT ;  /* 0x0000004007071812 */ /* 0x000fe200078efcff */
[-C--:B------:R-:W-:Y:S01]  /*30560*/  FMUL.FTZ R19, R22, R225.reuse ;  /* 0x000000e116137220 */ /* 0x080fe20000410000 */
[-C--:B------:R-:W-:Y:S01]  /*30570*/  FMUL.FTZ R22, R21, R225.reuse ;  /* 0x000000e115167220 */ /* 0x080fe20000410000 */
[----:B------:R-:W-:Y:S01]  /*30580*/  FSEL R20, R20, RZ, P2 ;  /* 0x000000ff14147208 */ /* 0x000fe20001000000 */
[----:B------:R-:W-:Y:S01]  /*30590*/  FMUL.FTZ R210, R210, R225 ;  /* 0x000000e1d2d27220 */ /* 0x000fe20000410000 */
        /* <DEDUP_REMOVED lines=24> */
.L_x_24604:
        /* <DEDUP_REMOVED lines=42> */
.L_x_24645:
        /* <DEDUP_REMOVED lines=27> */
.L_x_24649:
        /* <DEDUP_REMOVED lines=12> */
.L_x_24651:
[----:B------:R-:W-:Y:S05]  /*30c30*/  BSYNC.RECONVERGENT B1 ;  /* 0x0000000000017941 */ /* 0x000fea0003800200 */
.L_x_24650:
        /* <DEDUP_REMOVED lines=61> */
.L_x_24648:
[----:B------:R-:W-:Y:S05]  /*31010*/  BSYNC.RECONVERGENT B0 ;  /* 0x0000000000007941 */ /* 0x000fea0003800200 */
.L_x_24647:
        /* <DEDUP_REMOVED lines=20> */
.L_x_24654:
        /* <DEDUP_REMOVED lines=12> */
.L_x_24656:
[----:B------:R-:W-:Y:S05]  /*31220*/  BSYNC.RECONVERGENT B1 ;  /* 0x0000000000017941 */ /* 0x000fea0003800200 */
.L_x_24655:
        /* <DEDUP_REMOVED lines=62> */
.L_x_24653:
[----:B------:R-:W-:Y:S05]  /*31610*/  BSYNC.RECONVERGENT B0 ;  /* 0x0000000000007941 */ /* 0x000fea0003800200 */
.L_x_24652:
        /* <DEDUP_REMOVED lines=23> */
.L_x_24659:
        /* <DEDUP_REMOVED lines=12> */
.L_x_24661:
[----:B------:R-:W-:Y:S05]  /*31850*/  BSYNC.RECONVERGENT B1 ;  /* 0x0000000000017941 */ /* 0x000fea0003800200 */
.L_x_24660:
        /* <DEDUP_REMOVED lines=62> */
.L_x_24658:
[----:B------:R-:W-:Y:S05]  /*31c40*/  BSYNC.RECONVERGENT B0 ;  /* 0x0000000000007941 */ /* 0x000fea0003800200 */
.L_x_24657:
        /* <DEDUP_REMOVED lines=20> */
.L_x_24664:
        /* <DEDUP_REMOVED lines=12> */
.L_x_24666:
[----:B------:R-:W-:Y:S05]  /*31e50*/  BSYNC.RECONVERGENT B1 ;  /* 0x0000000000017941 */ /* 0x000fea0003800200 */
.L_x_24665:
        /* <DEDUP_REMOVED lines=62> */
.L_x_24663:
[----:B------:R-:W-:Y:S05]  /*32240*/  BSYNC.RECONVERGENT B0 ;  /* 0x0000000000007941 */ /* 0x000fea0003800200 */
.L_x_24662:
        /* <DEDUP_REMOVED lines=23> */
.L_x_24669:
        /* <DEDUP_REMOVED lines=12> */
.L_x_24671:
[----:B------:R-:W-:Y:S05]  /*32480*/  BSYNC.RECONVERGENT B1 ;  /* 0x0000000000017941 */ /* 0x000fea0003800200 */
.L_x_24670:
        /* <DEDUP_REMOVED lines=62> */
.L_x_24668:
[----:B------:R-:W-:Y:S05]  /*32870*/  BSYNC.RECONVERGENT B0 ;  /* 0x0000000000007941 */ /* 0x000fea0003800200 */
.L_x_24667:
        /* <DEDUP_REMOVED lines=20> */
.L_x_24674:
        /* <DEDUP_REMOVED lines=12> */
.L_x_24676:
[----:B------:R-:W-:Y:S05]  /*32a80*/  BSYNC.RECONVERGENT B1 ;  /* 0x0000000000017941 */ /* 0x000fea0003800200 */
.L_x_24675:
        /* <DEDUP_REMOVED lines=62> */
.L_x_24673:
[----:B------:R-:W-:Y:S05]  /*32e70*/  BSYNC.RECONVERGENT B0 ;  /* 0x0000000000007941 */ /* 0x000fea0003800200 */
.L_x_24672:
[----:B------:R-:W-:Y:S01]  /*32e80*/  I2FP.F32.U32 R13, R15 ;  /* 0x0000000f000d7245 */ /* 0x000fe20000201000 */
[----:B------:R-:W-:Y:S01]  /*32e90*/  BSSY.RECONVERGENT B0, `(.L_x_24677) ;  /* 0x0000061000007945 */ /* 0x000fe20003800200 */
[----:B------:R-:W-:Y:S01]  /*32ea0*/  ISETP.NE.AND P3, PT, R12, 0x1, PT ;  /* 0x000000010c00780c */ /* 0x000fe20003f65270 */
[----:B-1----:R-:W-:Y:S01]  /*32eb0*/  IMAD.MOV.U32 R211, RZ, RZ, 0x2 ;  /* 0x00000002ffd37424 */ /* 0x002fe200078e00ff */
        /* <DEDUP_REMOVED lines=19> */
.L_x_24679:
        /* <DEDUP_REMOVED lines=12> */
.L_x_24681:
[----:B------:R-:W-:Y:S05]  /*330b0*/  BSYNC.RECONVERGENT B1 ;  /* 0x0000000000017941 */ /* 0x000fea0003800200 */
.L_x_24680:
        /* <DEDUP_REMOVED lines=62> */
.L_x_24678:
[----:B------:R-:W-:Y:S05]  /*334a0*/  BSYNC.RECONVERGENT B0 ;  /* 0x0000000000007941 */ /* 0x000fea0003800200 */
.L_x_24677:
        /* <DEDUP_REMOVED lines=20> */
.L_x_24684:
        /* <DEDUP_REMOVED lines=12> */
.L_x_24686:
[----:B------:R-:W-:Y:S05]  /*336b0*/  BSYNC.RECONVERGENT B1 ;  /* 0x0000000000017941 */ /* 0x000fea0003800200 */
.L_x_24685:
        /* <DEDUP_REMOVED lines=62> */
.L_x_24683:
[----:B------:R-:W-:Y:S05]  /*33aa0*/  BSYNC.RECONVERGENT B0 ;  /* 0x0000000000007941 */ /* 0x000fea0003800200 */
.L_x_24682:
        /* <DEDUP_REMOVED lines=23> */
.L_x_24689:
        /* <DEDUP_REMOVED lines=12> */
.L_x_24691:
[----:B------:R-:W-:Y:S05]  /*33ce0*/  BSYNC.RECONVERGENT B1 ;  /* 0x0000000000017941 */ /* 0x000fea0003800200 */
.L_x_24690:
        /* <DEDUP_REMOVED lines=62> */
.L_x_24688:
[----:B------:R-:W-:Y:S05]  /*340d0*/  BSYNC.RECONVERGENT B0 ;  /* 0x0000000000007941 */ /* 0x000fea0003800200 */
.L_x_24687:
        /* <DEDUP_REMOVED lines=18> */
.L_x_24694:
        /* <DEDUP_REMOVED lines=12> */
.L_x_24696:
[----:B------:R-:W-:Y:S05]  /*342c0*/  BSYNC.RECONVERGENT B1 ;  /* 0x0000000000017941 */ /* 0x000fea0003800200 */
.L_x_24695:
        /* <DEDUP_REMOVED lines=62> */
.L_x_24693:
[----:B------:R-:W-:Y:S05]  /*346b0*/  BSYNC.RECONVERGENT B0 ;  /* 0x0000000000007941 */ /* 0x000fea0003800200 */
.L_x_24692:
        /* <DEDUP_REMOVED lines=23> */
.L_x_24699:
        /* <DEDUP_REMOVED lines=12> */
.L_x_24701:
[----:B------:R-:W-:Y:S05]  /*348f0*/  BSYNC.RECONVERGENT B1 ;  /* 0x0000000000017941 */ /* 0x000fea0003800200 */
.L_x_24700:
        /* <DEDUP_REMOVED lines=62> */
.L_x_24698:
[----:B------:R-:W-:Y:S05]  /*34ce0*/  BSYNC.RECONVERGENT B0 ;  /* 0x0000000000007941 */ /* 0x000fea0003800200 */
.L_x_24697:
[----:B------:R-:W-:Y:S01]  /*34cf0*/  I2FP.F32.U32 R14, R213 ;  /* 0x000000d5000e7245 */ /* 0x000fe20000201000 */
[----:B------:R-:W-:Y:S01]  /*34d00*/  BSSY.RECONVERGENT B0, `(.L_x_24702) ;  /* 0x000005c000007945 */ /* 0x000fe20003800200 */
[----:B------:R-:W-:Y:S01]  /*34d10*/  ISETP.NE.AND P4, PT, R216, 0x1, PT ;  /* 0x00000001d800780c */ /* 0x000fe20003f85270 */
[----:B------:R-:W-:Y:S02]  /*34d20*/  IMAD.MOV.U32 R15, RZ, RZ, R8 ;  /* 0x000000ffff0f7224 */ /* 0x000fe400078e0008 */
[----:B------:R-:W-:-:S05]  /*34d30*/  FFMA.FTZ R14, R14, R233, 1.1641532182693481445e-10 ;  /* 0x2f0000000e0e7423 */ /* 0x000fca00000100e9 */
[----:B------:R-:W-:Y:S01]  /*34d40*/  FSETP.LE.FTZ.AND P3, PT, R14, R224, PT ;  /* 0x000000e00e00720b */ /* 0x000fe20003f73000 */
[----:B------:R-:W-:Y:S02]  /*34d50*/  HADD2.F32 R14, -RZ, R214.H1_H1 ;  /* 0x300000d6ff0e7230 */ /* 0x000fe40000004100 */
[----:B------:R-:W-:-:S03]  /*34d60*/  HFMA2 R214, -RZ, RZ, 0, 1.1920928955078125e-07 ;  /* 0x00000002ffd67431 */ /* 0x000fc600000001ff */
        /* <DEDUP_REMOVED lines=10> */
.L_x_24704:
        /* <DEDUP_REMOVED lines=12> */
.L_x_24706:
[----:B------:R-:W-:Y:S05]  /*34ed0*/  BSYNC.RECONVERGENT B1 ;  /* 0x0000000000017941 */ /* 0x000fea0003800200 */
.L_x_24705:
        /* <DEDUP_REMOVED lines=62> */
.L_x_24703:
[----:B------:R-:W-:Y:S05]  /*352c0*/  BSYNC.RECONVERGENT B0 ;  /* 0x0000000000007941 */ /* 0x000fea0003800200 */
.L_x_24702:
        /* <DEDUP_REMOVED lines=23> */
.L_x_24709:
        /* <DEDUP_REMOVED lines=12> */
.L_x_24711:
[----:B------:R-:W-:Y:S05]  /*35500*/  BSYNC.RECONVERGENT B1 ;  /* 0x0000000000017941 */ /* 0x000fea0003800200 */
.L_x_24710:
        /* <DEDUP_REMOVED lines=62> */
.L_x_24708:
[----:B------:R-:W-:Y:S05]  /*358f0*/  BSYNC.RECONVERGENT B0 ;  /* 0x0000000000007941 */ /* 0x000fea0003800200 */
.L_x_24707:
        /* <DEDUP_REMOVED lines=18> */
.L_x_24714:
        /* <DEDUP_REMOVED lines=12> */
.L_x_24716:
[----:B------:R-:W-:Y:S05]  /*35ae0*/  BSYNC.RECONVERGENT B1 ;  /* 0x0000000000017941 */ /* 0x000fea0003800200 */
.L_x_24715:
        /* <DEDUP_REMOVED lines=62> */
.L_x_24713:
[----:B------:R-:W-:Y:S05]  /*35ed0*/  BSYNC.RECONVERGENT B0 ;  /* 0x0000000000007941 */ /* 0x000fea0003800200 */
.L_x_24712:
        /* <DEDUP_REMOVED lines=23> */
.L_x_24719:
        /* <DEDUP_REMOVED lines=12> */
.L_x_24721:
[----:B------:R-:W-:Y:S05]  /*36110*/  BSYNC.RECONVERGENT B1 ;  /* 0x0000000000017941 */ /* 0x000fea0003800200 */
.L_x_24720:
[----:B------:R-:W-:Y:S01]  /*36120*/  IMAD.WIDE.U32 R228, R5, -0x2daee0ad, RZ ;  /* 0xd2511f5305e47825 */ /* 0x000fe200078e00ff */
[----:B------:R-:W-:Y:S01]  /*36130*/  UIADD3 UR15, UPT, UPT, UR4, -0x61c88647, URZ ;  /* 0x9e3779b9040f7890 */ /* 0x000fe2000fffe0ff */
[----:B------:R-:W-:Y:S02]  /*36140*/  MOV R216, R221 ;  /* 0x000000dd00d87202 */ /* 0x000fe40000000f00 */
        /* <DEDUP_REMOVED lines=59> */
.L_x_24718:
[----:B------:R-:W-:Y:S05]  /*36500*/  BSYNC.RECONVERGENT B0 ;  /* 0x0000000000007941 */ /* 0x000fea0003800200 */
.L_x_24717:
        /* <DEDUP_REMOVED lines=18> */
.L_x_24724:
        /* <DEDUP_REMOVED lines=12> */
[----:B------:R-:W-:Y:S02]  /*366f0*/  @P0 IADD3 R3, PT, PT, R0, RZ, RZ ;  /* 0x000000ff00030210 */ /* 0x000fe40007ffe0ff */
[----:B------:R-:W-:-:S03]  /*36700*/  LOP3.LUT P0, RZ, R7, 0x20, RZ, 0xc0, !PT ;  /* 0x0000002007ff7812 */ /* 0x000fc6000780c0ff */
[----:B------:R-:W-:-:S10]  /*36710*/  @!P6 IMAD.MOV.U32 R0, RZ, RZ, R3 ;  /* 0x000000ffff00e224 */ /* 0x000fd400078e0003 */
.L_x_24726:
[----:B------:R-:W-:Y:S05]  /*36720*/  BSYNC.RECONVERGENT B1 ;  /* 0x0000000000017941 */ /* 0x000fea0003800200 */
.L_x_24725:
        /* <DEDUP_REMOVED lines=62> */
.L_x_24723:
[----:B------:R-:W-:Y:S05]  /*36b10*/  BSYNC.RECONVERGENT B0 ;  /* 0x0000000000007941 */ /* 0x000fea0003800200 */
.L_x_24722:
        /* <DEDUP_REMOVED lines=11> */
.L_x_24646:
        /* <DEDUP_REMOVED lines=16> */
.L_x_24730:
        /* <DEDUP_REMOVED lines=12> */
.L_x_24732:
[----:B------:R-:W-:Y:S05]  /*36d90*/  BSYNC.RECONVERGENT B1 ;  /* 0x0000000000017941 */ /* 0x000fea0003800200 */
.L_x_24731:
        /* <DEDUP_REMOVED lines=57> */
[----:B------:R-:W-:Y:S02]  /*37130*/  UIADD3 UR15, UPT, UPT, UR4, -0x700cb87f, URZ ;  /* 0x8ff34781040f7890 */ /* 0x000fe4000fffe0ff */
[----:B------:R-:W-:Y:S01]  /*37140*/  MOV R8, R210 ;  /* 0x000000d200087202 */ /* 0x000fe20000000f00 */
[----:B------:R-:W-:-:S03]  /*37150*/  HFMA2 R210, -RZ, RZ, 0, 0 ;  /* 0x00000000ffd27431 */ /* 0x000fc600000001ff */
[----:B------:R-:W-:Y:S01]  /*37160*/  LOP3.LUT R3, R226, UR15, R211, 0x96, !PT ;  /* 0x0000000fe2037c12 */ /* 0x000fe2000f8e96d3 */
[----:B------:R-:W-:-:S07]  /*37170*/  IMAD.MOV.U32 R211, RZ, RZ, R208 ;  /* 0x000000ffffd37224 */ /* 0x000fce00078e00d0 */
.L_x_24729:
[----:B------:R-:W-:Y:S05]  /*37180*/  BSYNC.RECONVERGENT B0 ;  /* 0x0000000000007941 */ /* 0x000fea0003800200 */
.L_x_24728:
        /* <DEDUP_REMOVED lines=19> */
.L_x_24735:
        /* <DEDUP_REMOVED lines=12> */
.L_x_24737:
[----:B------:R-:W-:Y:S05]  /*37380*/  BSYNC.RECONVERGENT B1 ;  /* 0x0000000000017941 */ /* 0x000fea0003800200 */
.L_x_24736:
        /* <DEDUP_REMOVED lines=62> */
.L_x_24734:
[----:B------:R-:W-:Y:S05]  /*37770*/  BSYNC.RECONVERGENT B0 ;  /* 0x0000000000007941 */ /* 0x000fea0003800200 */
.L_x_24733:
[----:B------:R-:W-:Y:S01]  /*37780*/  I2FP.F32.U32 R208, R211 ;  /* 0x000000d300d07245 */ /* 0x000fe20000201000 */
[----:B------:R-:W-:Y:S01]  /*37790*/  BSSY.RECONVERGENT B0, `(.L_x_24738) ;  /* 0x000005d000007945 */ /* 0x000fe20003800200 */
[----:B------:R-:W-:Y:S01]  /*377a0*/  ISETP.NE.AND P2, PT, R209, 0x1, PT ;  /* 0x00000001d100780c */ /* 0x000fe20003f45270 */
[----:B------:R-:W-:Y:S01]  /*377b0*/  HADD2.F32 R234, -RZ, R212.H1_H1 ;  /* 0x300000d4ffea7230 */ /* 0x000fe20000004100 */
[----:B------:R-:W-:Y:S01]  /*377c0*/  LOP3.LUT R7, R7, 0xfffffff7, RZ, 0xc0, !PT ;  /* 0xfffffff707077812 */ /* 0x000fe200078ec0ff */
[----:B------:R-:W-:Y:S01]  /*377d0*/  FFMA.FTZ R208, R208, R233, 1.1641532182693481445e-10 ;  /* 0x2f000000d0d07423 */ /* 0x000fe200000100e9 */
[----:B------:R-:W-:-:S04]  /*377e0*/  IMAD.MOV.U32 R211, RZ, RZ, R8 ;  /* 0x000000ffffd37224 */ /* 0x000fc800078e0008 */
[----:B------:R-:W-:Y:S01]  /*377f0*/  FSETP.LE.FTZ.AND P3, PT, R208, R224, PT ;  /* 0x000000e0d000720b */ /* 0x000fe20003f73000 */
[----:B------:R-:W-:-:S12]  /*37800*/  HFMA2 R208, -RZ, RZ, 0, 1.1920928955078125e-07 ;  /* 0x00000002ffd07431 */ /* 0x000fd800000001ff */
        /* <DEDUP_REMOVED lines=10> */
.L_x_24740:
        /* <DEDUP_REMOVED lines=12> */
.L_x_24742:
[----:B------:R-:W-:Y:S05]  /*37970*/  BSYNC.RECONVERGENT B1 ;  /* 0x0000000000017941 */ /* 0x000fea0003800200 */
.L_x_24741:
        /* <DEDUP_REMOVED lines=62> */
.L_x_24739:
[----:B------:R-:W-:Y:S05]  /*37d60*/  BSYNC.RECONVERGENT B0 ;  /* 0x0000000000007941 */ /* 0x000fea0003800200 */
.L_x_24738:
        /* <DEDUP_REMOVED lines=19> */
.L_x_24745:
        /* <DEDUP_REMOVED lines=12> */
.L_x_24747:
[----:B------:R-:W-:Y:S05]  /*37f60*/  BSYNC.RECONVERGENT B1 ;  /* 0x0000000000017941 */ /* 0x000fea0003800200 */
.L_x_24746:
        /* <DEDUP_REMOVED lines=62> */
.L_x_24744:
[----:B------:R-:W-:Y:S05]  /*38350*/  BSYNC.RECONVERGENT B0 ;  /* 0x0000000000007941 */ /* 0x000fea0003800200 */
.L_x_24743:
        /* <DEDUP_REMOVED lines=19> */
.L_x_24750:
        /* <DEDUP_REMOVED lines=12> */
.L_x_24752:
[----:B------:R-:W-:Y:S05]  /*38550*/  BSYNC.RECONVERGENT B1 ;  /* 0x0000000000017941 */ /* 0x000fea0003800200 */
.L_x_24751:
        /* <DEDUP_REMOVED lines=62> */
.L_x_24749:
[----:B------:R-:W-:Y:S05]  /*38940*/  BSYNC.RECONVERGENT B0 ;  /* 0x0000000000007941 */ /* 0x000fea0003800200 */
.L_x_24748:
        /* <DEDUP_REMOVED lines=17> */
.L_x_24755:
        /* <DEDUP_REMOVED lines=12> */
.L_x_24757:
[----:B------:R-:W-:Y:S05]  /*38b20*/  BSYNC.RECONVERGENT B1 ;  /* 0x0000000000017941 */ /* 0x000fea0003800200 */
.L_x_24756:
        /* <DEDUP_REMOVED lines=62> */
.L_x_24754:
[----:B------:R-:W-:Y:S05]  /*38f10*/  BSYNC.RECONVERGENT B0 ;  /* 0x0000000000007941 */ /* 0x000fea0003800200 */
.L_x_24753:
        /* <DEDUP_REMOVED lines=17> */
.L_x_24760:
        /* <DEDUP_REMOVED lines=12> */
.L_x_24762:
[----:B------:R-:W-:Y:S05]  /*390f0*/  BSYNC.RECONVERGENT B1 ;  /* 0x0000000000017941 */ /* 0x000fea0003800200 */
.L_x_24761:
        /* <DEDUP_REMOVED lines=62> */
.L_x_24759:
[----:B------:R-:W-:Y:S05]  /*394e0*/  BSYNC.RECONVERGENT B0 ;  /* 0x0000000000007941 */ /* 0x000fea0003800200 */
.L_x_24758:
        /* <DEDUP_REMOVED lines=17> */
.L_x_24765:
        /* <DEDUP_REMOVED lines=12> */
.L_x_24767:
[----:B------:R-:W-:Y:S05]  /*396c0*/  BSYNC.RECONVERGENT B1 ;  /* 0x0000000000017941 */ /* 0x000fea0003800200 */
.L_x_24766:
        /* <DEDUP_REMOVED lines=62> */
.L_x_24764:
[----:B------:R-:W-:Y:S05]  /*39ab0*/  BSYNC.RECONVERGENT B0 ;  /* 0x0000000000007941 */ /* 0x000fea0003800200 */
.L_x_24763:
[----:B------:R-:W-:Y:S01]  /*39ac0*/  LOP3.LUT R7, R7, 0xffffff7f, RZ, 0xc0, !PT ;  /* 0xffffff7f07077812 */ /* 0x000fe200078ec0ff */
[----:B------:R-:W-:Y:S01]  /*39ad0*/  FMUL.FTZ R209, R209, R225 ;  /* 0x000000e1d1d17220 */ /* 0x000fe20000410000 */
[----:B------:R-:W-:Y:S01]  /*39ae0*/  I2FP.F32.U32 R210, R213 ;  /* 0x000000d500d27245 */ /* 0x000fe20000201000 */
[-C--:B------:R-:W-:Y:S01]  /*39af0*/  FMUL.FTZ R226, R234, R225.reuse ;  /* 0x000000e1eae27220 */ /* 0x080fe20000410000 */
[----:B------:R-:W-:Y:S01]  /*39b00*/  @P2 LOP3.LUT R7, R7, 0x80, RZ, 0xfc, !PT ;  /* 0x0000008007072812 */ /* 0x000fe200078efcff */
[----:B------:R-:W-:Y:S01]  /*39b10*/  FMUL.FTZ R208, R208, R225 ;  /* 0x000000e1d0d07220 */ /* 0x000fe20000410000 */
        /* <DEDUP_REMOVED lines=9> */
[----:B------:R-:W-:Y:S01]  /*39bb0*/  HADD2.F32 R210, -RZ, R215.H1_H1 ;  /* 0x300000d7ffd27230 */ /* 0x000fe20000004100 */
[----:B------:R-:W-:Y:S01]  /*39bc0*/  FSEL R214, R208, RZ, P4 ;  /* 0x000000ffd0d67208 */ /* 0x000fe20002000000 */
[----:B------:R-:W-:Y:S01]  /*39bd0*/  FMUL.FTZ R215, R229, R225 ;  /* 0x000000e1e5d77220 */ /* 0x000fe20000410000 */
[----:B------:R-:W-:-:S02]  /*39be0*/  LOP3.LUT P1, RZ, R7, 0x8, RZ, 0xc0, !PT ;  /* 0x0000000807ff7812 */ /* 0x000fc4000782c0ff */
[----:B------:R-:W-:Y:S01]  /*39bf0*/  LOP3.LUT R7, R7, 0xffffffdf, RZ, 0xc0, !PT ;  /* 0xffffffdf07077812 */ /* 0x000fe200078ec0ff */
[----:B------:R-:W-:Y:S01]  /*39c00*/  FMUL.FTZ R225, R210, R225 ;  /* 0x000000e1d2e17220 */ /* 0x000fe20000410000 */
        /* <DEDUP_REMOVED lines=21> */
.L_x_24727:
        /* <DEDUP_REMOVED lines=44> */
.L_x_24768:
        /* <DEDUP_REMOVED lines=169> */
.L_x_24782:
[----:B-1----:R-:W-:Y:S01]  /*3aab0*/  FADD.FTZ R224, R227, R224 ;  /* 0x000000e0e3e07221 */ /* 0x002fe20000010000 */
[----:B------:R-:W-:Y:S01]  /*3aac0*/  FMUL.FTZ R225, R231, R231 ;  /* 0x000000e7e7e17220 */ /* 0x000fe20000410000 */
[----:B0-----:R-:W0:Y:S01]  /*3aad0*/  @!P1 LDC.64 R226, c[0x0][0x3c0] ;  /* 0x0000f000ffe29b82 */ /* 0x001e220000000a00 */
[----:B------:R-:W-:Y:S01]  /*3aae0*/  ISETP.NE.AND P2, PT, RZ, UR13, PT ;  /* 0x0000000dff007c0c */ /* 0x000fe2000bf45270 */
[----:B------:R-:W-:-:S03]  /*3aaf0*/  FFMA.FTZ R224, R224, R228, UR14 ;  /* 0x0000000ee0e07e23 */ /* 0x000fc600080100e4 */
[----:B------:R-:W-:-:S03]  /*3ab00*/  FSEL R225, R225, RZ, P2 ;  /* 0x000000ffe1e17208 */ /* 0x000fc60001000000 */
[----:B------:R-:W1:Y:S02]  /*3ab10*/  @!P1 LDC.64 R228, c[0x0][0x3c8] ;  /* 0x0000f200ffe49b82 */ /* 0x000e640000000a00 */
[----:B------:R-:W-:Y:S01]  /*3ab20*/  FADD.FTZ R224, R224, R225 ;  /* 0x000000e1e0e07221 */ /* 0x000fe20000010000 */
[----:B------:R-:W-:-:S05]  /*3ab30*/  FSEL R225, R231, RZ, !P2 ;  /* 0x000000ffe7e17208 */ /* 0x000fca0005000000 */
[----:B------:R-:W2:Y:S01]  /*3ab40*/  MUFU.RSQ R224, R224 ;  /* 0x000000e000e07308 */ /* 0x000ea20000001400 */
[C---:B------:R-:W-:Y:S01]  /*3ab50*/  FADD.FTZ R48, -R225.reuse, R48 ;  /* 0x00000030e1307221 */ /* 0x040fe20000010100 */
[C---:B------:R-:W-:Y:S01]  /*3ab60*/  FADD.FTZ R49, -R225.reuse, R49 ;  /* 0x00000031e1317221 */ /* 0x040fe20000010100 */
[C---:B------:R-:W-:Y:S01]  /*3ab70*/  FADD.FTZ R50, -R225.reuse, R50 ;  /* 0x00000032e1327221 */ /* 0x040fe20000010100 */
[C---:B------:R-:W-:Y:S01]  /*3ab80*/  FADD.FTZ R51, -R225.reuse, R51 ;  /* 0x00000033e1337221 */ /* 0x040fe20000010100 */
[----:B------:R-:W3:Y:S01]  /*3ab90*/  LDC.64 R234, c[0x0][0x428] ;  /* 0x00010a00ffea7b82 */ /* 0x000ee20000000a00 */
[C---:B------:R-:W-:Y:S01]  /*3aba0*/  FADD.FTZ R53, -R225.reuse, R53 ;  /* 0x00000035e1357221 */ /* 0x040fe20000010100 */
[----:B------:R-:W-:Y:S01]  /*3abb0*/  FADD.FTZ R54, -R225, R54 ;  /* 0x00000036e1367221 */ /* 0x000fe20000010100 */
[----:B0-----:R-:W-:-:S04]  /*3abc0*/  @!P1 IMAD.WIDE R226, R232, 0x4, R226 ;  /* 0x00000004e8e29825 */ /* 0x001fc800078e02e2 */
[----:B------:R-:W-:Y:S01]  /*3abd0*/  FADD.FTZ R55, -R225, R55 ;  /* 0x00000037e1377221 */ /* 0x000fe20000010100 */
[----:B------:R1:W-:Y:S01]  /*3abe0*/  @!P1 STG.E desc[UR6][R226.64], R231 ;  /* 0x000000e7e2009986 */ /* 0x0003e2000c101906 */
[C---:B--2---:R-:W-:Y:S01]  /*3abf0*/  FMUL.FTZ R233, R224.reuse, R53 ;  /* 0x00000035e0e97220 */ /* 0x044fe20000410000 */
[C---:B------:R-:W-:Y:S01]  /*3ac00*/  FMUL.FTZ R54, R224.reuse, R54 ;  /* 0x00000036e0367220 */ /* 0x040fe20000410000 */
[----:B------:R-:W-:Y:S01]  /*3ac10*/  FMUL.FTZ R55, R224, R55 ;  /* 0x00000037e0377220 */ /* 0x000fe20000410000 */
[----:B-1----:R-:W-:-:S04]  /*3ac20*/  @!P1 IMAD.WIDE R226, R232, 0x4, R228 ;  /* 0x00000004e8e29825 */ /* 0x002fc800078e02e4 */
[C---:B------:R-:W-:Y:S01]  /*3ac30*/  FMUL.FTZ R229, R224.reuse, R50 ;  /* 0x00000032e0e57220 */ /* 0x040fe20000410000 */
[----:B------:R-:W-:Y:S01]  /*3ac40*/  FMUL.FTZ R228, R224, R51 ;  /* 0x00000033e0e47220 */ /* 0x000fe20000410000 */
[----:B------:R-:W-:Y:S01]  /*3ac50*/  FADD.FTZ R51, -R225, R52 ;  /* 0x00000034e1337221 */ /* 0x000fe20000010100 */
[----:B------:R-:W-:Y:S01]  /*3ac60*/  FFMA.FTZ R52, R55, R207, R247 ;  /* 0x000000cf37347223 */ /* 0x000fe200000100f7 */
[----:B------:R0:W-:Y:S01]  /*3ac70*/  @!P1 STG.E desc[UR6][R226.64], R224 ;  /* 0x000000e0e2009986 */ /* 0x0001e2000c101906 */
[----:B------:R-:W-:Y:S01]  /*3ac80*/  FFMA.FTZ R50, R228, R239, R243 ;  /* 0x000000efe4327223 */ /* 0x000fe200000100f3 */
[C---:B------:R-:W-:Y:S01]  /*3ac90*/  FMUL.FTZ R231, R224.reuse, R51 ;  /* 0x00000033e0e77220 */ /* 0x040fe20000410000 */
[----:B------:R-:W-:Y:S01]  /*3aca0*/  FFMA.FTZ R51, R233, R205, R245 ;  /* 0x000000cde9337223 */ /* 0x000fe200000100f5 */
[C---:B0-----:R-:W-:Y:S01]  /*3acb0*/  FMUL.FTZ R227, R224.reuse, R48 ;  /* 0x00000030e0e37220 */ /* 0x041fe20000410000 */
        /* <DEDUP_REMOVED lines=10> */
[----:B---3--:R-:W-:Y:S02]  /*3ad60*/  IMAD.WIDE.U32 R52, R222, 0x10, R234 ;  /* 0x00000010de347825 */ /* 0x008fe400078e00ea */
[----:B------:R-:W0:Y:S03]  /*3ad70*/  LDC.64 R234, c[0x0][0x430] ;  /* 0x00010c00ffea7b82 */ /* 0x000e260000000a00 */
[----:B------:R1:W-:Y:S02]  /*3ad80*/  STG.E.128 desc[UR6][R52.64], R48 ;  /* 0x0000003034007986 */ /* 0x0003e4000c101d06 */
[----:B-1----:R-:W-:Y:S01]  /*3ad90*/  FFMA.FTZ R49, R229, R162, R70 ;  /* 0x000000a2e5317223 */ /* 0x002fe20000010046 */
[----:B------:R-:W-:Y:S01]  /*3ada0*/  FFMA.FTZ R51, R54, R158, R74 ;  /* 0x0000009e36337223 */ /* 0x000fe2000001004a */
[----:B------:R-:W2:Y:S01]  /*3adb0*/  LDL R229, [R1+0x4] ;  /* 0x0000040001e57983 */ /* 0x000ea20000100800 */
[----:B------:R-:W-:Y:S01]  /*3adc0*/  FFMA.FTZ R48, R55, R159, R75 ;  /* 0x0000009f37307223 */ /* 0x000fe2000001004b */
[----:B------:R-:W-:-:S02]  /*3add0*/  FFMA.FTZ R50, R231, R156, R72 ;  /* 0x0000009ce7327223 */ /* 0x000fc40000010048 */
[----:B------:R-:W3:Y:S02]  /*3ade0*/  LDL R231, [R1] ;  /* 0x0000000001e77983 */ /* 0x000ee40000100800 */
[----:B------:R-:W-:Y:S01]  /*3adf0*/  F2FP.F16.F32.PACK_AB R51, R48, R51 ;  /* 0x000000333033723e */ /* 0x000fe200000000ff */
[----:B------:R-:W-:Y:S01]  /*3ae00*/  FFMA.FTZ R48, R227, R160, R68 ;  /* 0x000000a0e3307223 */ /* 0x000fe20000010044 */
[----:B------:R-:W4:Y:S04]  /*3ae10*/  LDL R55, [R1+0xc] ;  /* 0x00000c0001377983 */ /* 0x000f280000100800 */
[----:B------:R-:W5:Y:S01]  /*3ae20*/  LDL R227, [R1+0x8] ;  /* 0x0000080001e37983 */ /* 0x000f620000100800 */
[----:B------:R-:W-:Y:S01]  /*3ae30*/  FFMA.FTZ R52, R233, R157, R73 ;  /* 0x0000009de9347223 */ /* 0x000fe20000010049 */
[----:B------:R-:W-:Y:S01]  /*3ae40*/  FFMA.FTZ R53, R228, R163, R71 ;  /* 0x000000a3e4357223 */ /* 0x000fe20000010047 */
[----:B------:R-:W-:Y:S01]  /*3ae50*/  FFMA.FTZ R54, R226, R161, R69 ;  /* 0x000000a1e2367223 */ /* 0x000fe20000010045 */
[C---:B------:R-:W-:Y:S01]  /*3ae60*/  FADD.FTZ R44, -R225.reuse, R44 ;  /* 0x0000002ce12c7221 */ /* 0x040fe20000010100 */
[C---:B------:R-:W-:Y:S01]  /*3ae70*/  FADD.FTZ R45, -R225.reuse, R45 ;  /* 0x0000002de12d7221 */ /* 0x040fe20000010100 */
[----:B------:R-:W-:Y:S01]  /*3ae80*/  F2FP.F16.F32.PACK_AB R50, R52, R50 ;  /* 0x000000323432723e */ /* 0x000fe200000000ff */
[----:B------:R-:W-:Y:S01]  /*3ae90*/  FADD.FTZ R47, -R225, R47 ;  /* 0x0000002fe12f7221 */ /* 0x000fe20000010100 */
[----:B------:R-:W-:Y:S01]  /*3aea0*/  F2FP.F16.F32.PACK_AB R49, R53, R49 ;  /* 0x000000313531723e */ /* 0x000fe200000000ff */
[----:B0-----:R-:W-:Y:S01]  /*3aeb0*/  IMAD.WIDE.U32 R52, R222, 0x10, R234 ;  /* 0x00000010de347825 */ /* 0x001fe200078e00ea */
[----:B------:R-:W-:-:S03]  /*3aec0*/  F2FP.F16.F32.PACK_AB R48, R54, R48 ;  /* 0x000000303630723e */ /* 0x000fc600000000ff */
[C---:B------:R-:W-:Y:S01]  /*3aed0*/  FADD.FTZ R41, -R225.reuse, R41 ;  /* 0x00000029e1297221 */ /* 0x040fe20000010100 */
[C---:B------:R-:W-:Y:S01]  /*3aee0*/  FADD.FTZ R46, -R225.reuse, R46 ;  /* 0x0000002ee12e7221 */ /* 0x040fe20000010100 */
[C---:B------:R-:W-:Y:S01]  /*3aef0*/  FADD.FTZ R40, -R225.reuse, R40 ;  /* 0x00000028e1287221 */ /* 0x040fe20000010100 */
[----:B------:R-:W-:Y:S01]  /*3af00*/  FADD.FTZ R43, -R225, R43 ;  /* 0x0000002be12b7221 */ /* 0x000fe20000010100 */
[----:B------:R0:W-:Y:S04]  /*3af10*/  STG.E.128 desc[UR6][R52.64], R48 ;  /* 0x0000003034007986 */ /* 0x0001e8000c101d06 */
[----:B------:R-:W5:Y:S04]  /*3af20*/  LDL R233, [R1+0x14] ;  /* 0x0000140001e97983 */ /* 0x000f680000100800 */
[----:B------:R-:W5:Y:S04]  /*3af30*/  LDL R226, [R1+0x20] ;  /* 0x0000200001e27983 */ /* 0x000f680000100800 */
[----:B------:R-:W5:Y:S04]  /*3af40*/  LDL R222, [R1+0x24] ;  /* 0x0000240001de7983 */ /* 0x000f680000100800 */
[----:B------:R-:W5:Y:S01]  /*3af50*/  LDL R54, [R1+0x2c] ;  /* 0x00002c0001367983 */ /* 0x000f620000100800 */
[C---:B0-----:R-:W-:Y:S01]  /*3af60*/  FMUL.FTZ R48, R224.reuse, R44 ;  /* 0x0000002ce0307220 */ /* 0x041fe20000410000 */
[C---:B------:R-:W-:Y:S01]  /*3af70*/  FMUL.FTZ R49, R224.reuse, R45 ;  /* 0x0000002de0317220 */ /* 0x040fe20000410000 */
[----:B------:R-:W-:-:S02]  /*3af80*/  FMUL.FTZ R51, R224, R47 ;  /* 0x0000002fe0337220 */ /* 0x000fc40000410000 */
[----:B------:R-:W-:Y:S01]  /*3af90*/  FFMA.FTZ R44, R48, R200, R248 ;  /* 0x000000c8302c7223 */ /* 0x000fe200000100f8 */
[----:B------:R-:W-:Y:S01]  /*3afa0*/  FFMA.FTZ R47, R49, R201, R249 ;  /* 0x000000c9312f7223 */ /* 0x000fe200000100f9 */
[C---:B------:R-:W-:Y:S01]  /*3afb0*/  FMUL.FTZ R52, R224.reuse, R41 ;  /* 0x00000029e0347220 */ /* 0x040fe20000410000 */
[----:B------:R-:W-:-:S03]  /*3afc0*/  FMUL.FTZ R50, R224, R46 ;  /* 0x0000002ee0327220 */ /* 0x000fc60000410000 */
[----:B------:R-:W-:Y:S01]  /*3afd0*/  F2FP.F16.F32.PACK_AB R44, R47, R44 ;  /* 0x0000002c2f2c723e */ /* 0x000fe200000000ff */
[----:B------:R-:W-:Y:S01]  /*3afe0*/  FFMA.FTZ R45, R50, R202, R250 ;  /* 0x000000ca322d7223 */ /* 0x000fe200000100fa */
[----:B------:R-:W-:-:S05]  /*3aff0*/  FFMA.FTZ R46, R51, R203, R251 ;  /* 0x000000cb332e7223 */ /* 0x000fca00000100fb */
[----:B------:R-:W-:Y:S01]  /*3b000*/  F2FP.F16.F32.PACK_AB R45, R46, R45 ;  /* 0x0000002d2e2d723e */ /* 0x000fe200000000ff */
[----:B------:R-:W-:Y:S01]  /*3b010*/  FADD.FTZ R46, -R225, R42 ;  /* 0x0000002ae12e7221 */ /* 0x000fe20000010100 */
[C---:B------:R-:W-:Y:S01]  /*3b020*/  FMUL.FTZ R42, R224.reuse, R40 ;  /* 0x00000028e02a7220 */ /* 0x040fe20000410000 */
[C---:B------:R-:W-:Y:S02]  /*3b030*/  FMUL.FTZ R43, R224.reuse, R43 ;  /* 0x0000002be02b7220 */ /* 0x040fe40000410000 */
[----:B------:R-:W-:Y:S01]  /*3b040*/  FMUL.FTZ R53, R224, R46 ;  /* 0x0000002ee0357220 */ /* 0x000fe20000410000 */
[----:B--2---:R-:W-:Y:S02]  /*3b050*/  FFMA.FTZ R47, R52, R197, R229 ;  /* 0x000000c5342f7223 */ /* 0x004fe400000100e5 */
[----:B------:R-:W0:Y:S01]  /*3b060*/  LDC.64 R228, c[0x0][0x428] ;  /* 0x00010a00ffe47b82 */ /* 0x000e220000000a00 */
[C---:B---3--:R-:W-:Y:S02]  /*3b070*/  FFMA.FTZ R46, R42.reuse, R196, R231 ;  /* 0x000000c42a2e7223 */ /* 0x048fe400000100e7 */
[----:B------:R-:W2:Y:S01]  /*3b080*/  LDL R231, [R1+0x18] ;  /* 0x0000180001e77983 */ /* 0x000ea20000100800 */
[----:B----4-:R-:W-:Y:S01]  /*3b090*/  FFMA.FTZ R41, R43, R199, R55 ;  /* 0x000000c72b297223 */ /* 0x010fe20000010037 */
[----:B-----5:R-:W-:Y:S01]  /*3b0a0*/  FFMA.FTZ R40, R53, R198, R227 ;  /* 0x000000c635287223 */ /* 0x020fe200000100e3 */
[----:B------:R-:W-:Y:S01]  /*3b0b0*/  F2FP.F16.F32.PACK_AB R46, R47, R46 ;  /* 0x0000002e2f2e723e */ /* 0x000fe200000000ff */
[----:B------:R-:W3:Y:S03]  /*3b0c0*/  LDL R227, [R1+0x1c] ;  /* 0x00001c0001e37983 */ /* 0x000ee60000100800 */
[----:B------:R-:W-:Y:S01]  /*3b0d0*/  F2FP.F16.F32.PACK_AB R47, R41, R40 ;  /* 0x00000028292f723e */ /* 0x000fe200000000ff */
[----:B------:R-:W-:Y:S01]  /*3b0e0*/  FFMA.FTZ R43, R43, R151, R83 ;  /* 0x000000972b2b7223 */ /* 0x000fe20000010053 */
[----:B------:R-:W-:Y:S01]  /*3b0f0*/  FFMA.FTZ R42, R42, R148, R80 ;  /* 0x000000942a2a7223 */ /* 0x000fe20000010050 */
[----:B------:R-:W4:Y:S01]  /*3b100*/  LDL R55, [R1+0x28] ;  /* 0x0000280001377983 */ /* 0x000f220000100800 */
[----:B0-----:R-:W-:-:S05]  /*3b110*/  IMAD.WIDE.U32 R40, R219, 0x10, R228 ;  /* 0x00000010db287825 */ /* 0x001fca00078e00e4 */
[----:B------:R0:W-:Y:S04]  /*3b120*/  STG.E.128 desc[UR6][R40.64], R44 ;  /* 0x0000002c28007986 */ /* 0x0001e8000c101d06 */
[----:B0-----:R-:W5:Y:S01]  /*3b130*/  LDL R47, [R1+0x10] ;  /* 0x00001000012f7983 */ /* 0x001f620000100800 */
[----:B------:R-:W-:Y:S01]  /*3b140*/  FFMA.FTZ R40, R53, R150, R82 ;  /* 0x0000009635287223 */ /* 0x000fe20000010052 */
[----:B------:R-:W-:Y:S01]  /*3b150*/  FFMA.FTZ R41, R50, R154, R78 ;  /* 0x0000009a32297223 */ /* 0x000fe2000001004e */
[----:B------:R-:W-:Y:S01]  /*3b160*/  FFMA.FTZ R44, R52, R149, R81 ;  /* 0x00000095342c7223 */ /* 0x000fe20000010051 */
[----:B------:R-:W-:Y:S01]  /*3b170*/  FFMA.FTZ R45, R51, R155, R79 ;  /* 0x0000009b332d7223 */ /* 0x000fe2000001004f */
[----:B------:R-:W-:Y:S01]  /*3b180*/  FFMA.FTZ R46, R49, R153, R77 ;  /* 0x00000099312e7223 */ /* 0x000fe2000001004d */
[----:B------:R-:W-:Y:S01]  /*3b190*/  F2FP.F16.F32.PACK_AB R43, R43, R40 ;  /* 0x000000282b2b723e */ /* 0x000fe200000000ff */
[----:B------:R-:W-:Y:S01]  /*3b1a0*/  FFMA.FTZ R40, R48, R152, R76 ;  /* 0x0000009830287223 */ /* 0x000fe2000001004c */
[----:B------:R-:W-:Y:S01]  /*3b1b0*/  F2FP.F16.F32.PACK_AB R42, R44, R42 ;  /* 0x0000002a2c2a723e */ /* 0x000fe200000000ff */
[----:B------:R-:W-:Y:S01]  /*3b1c0*/  FADD.FTZ R36, -R225, R36 ;  /* 0x00000024e1247221 */ /* 0x000fe20000010100 */
[----:B------:R-:W-:Y:S01]  /*3b1d0*/  F2FP.F16.F32.PACK_AB R41, R45, R41 ;  /* 0x000000292d29723e */ /* 0x000fe200000000ff */
[----:B------:R-:W-:Y:S01]  /*3b1e0*/  IMAD.WIDE.U32 R44, R219, 0x10, R234 ;  /* 0x00000010db2c7825 */ /* 0x000fe200078e00ea */
[----:B------:R-:W-:-:S03]  /*3b1f0*/  F2FP.F16.F32.PACK_AB R40, R46, R40 ;  /* 0x000000282e28723e */ /* 0x000fc600000000ff */
[C---:B------:R-:W-:Y:S01]  /*3b200*/  FADD.FTZ R37, -R225.reuse, R37 ;  /* 0x00000025e1257221 */ /* 0x040fe20000010100 */
[C---:B------:R-:W-:Y:S01]  /*3b210*/  FADD.FTZ R38, -R225.reuse, R38 ;  /* 0x00000026e1267221 */ /* 0x040fe20000010100 */
[C---:B------:R-:W-:Y:S01]  /*3b220*/  FADD.FTZ R39, -R225.reuse, R39 ;  /* 0x00000027e1277221 */ /* 0x040fe20000010100 */
[C---:B------:R-:W-:Y:S01]  /*3b230*/  FADD.FTZ R32, -R225.reuse, R32 ;  /* 0x00000020e1207221 */ /* 0x040fe20000010100 */
[----:B------:R0:W-:Y:S01]  /*3b240*/  STG.E.128 desc[UR6][R44.64], R40 ;  /* 0x000000282c007986 */ /* 0x0001e2000c101d06 */
[----:B------:R-:W-:-:S03]  /*3b250*/  FADD.FTZ R33, -R225, R33 ;  /* 0x00000021e1217221 */ /* 0x000fc60000010100 */
[----:B------:R-:W4:Y:S01]  /*3b260*/  LDL R50, [R1+0x4c] ;  /* 0x00004c0001327983 */ /* 0x000f220000100800 */
[----:B------:R-:W-:-:S03]  /*3b270*/  FADD.FTZ R48, -R225, R210 ;  /* 0x000000d2e1307221 */ /* 0x000fc60000010100 */
[----:B------:R-:W4:Y:S04]  /*3b280*/  LDL R219, [R1+0x48] ;  /* 0x0000480001db7983 */ /* 0x000f280000100800 */
[----:B------:R-:W4:Y:S01]  /*3b290*/  LDL R210, [R1+0x30] ;  /* 0x0000300001d27983 */ /* 0x000f220000100800 */
[C---:B0-----:R-:W-:Y:S01]  /*3b2a0*/  FMUL.FTZ R40, R224.reuse, R36 ;  /* 0x00000024e0287220 */ /* 0x041fe20000410000 */
[C---:B------:R-:W-:Y:S01]  /*3b2b0*/  FMUL.FTZ R41, R224.reuse, R37 ;  /* 0x00000025e0297220 */ /* 0x040fe20000410000 */
[C---:B------:R-:W-:Y:S01]  /*3b2c0*/  FMUL.FTZ R43, R224.reuse, R38 ;  /* 0x00000026e02b7220 */ /* 0x040fe20000410000 */
[----:B------:R-:W-:Y:S02]  /*3b2d0*/  FMUL.FTZ R42, R224, R39 ;  /* 0x00000027e02a7220 */ /* 0x000fe40000410000 */
[----:B------:R-:W-:-:S02]  /*3b2e0*/  FFMA.FTZ R39, R41, R193, R233 ;  /* 0x000000c129277223 */ /* 0x000fc400000100e9 */
[----:B------:R-:W4:Y:S01]  /*3b2f0*/  LDL R233, [R1+0x34] ;  /* 0x0000340001e97983 */ /* 0x000f220000100800 */
[----:B--2---:R-:W-:-:S03]  /*3b300*/  FFMA.FTZ R37, R43, R194, R231 ;  /* 0x000000c22b257223 */ /* 0x004fc600000100e7 */
[----:B------:R-:W2:Y:S01]  /*3b310*/  LDL R231, [R1+0x38] ;  /* 0x0000380001e77983 */ /* 0x000ea20000100800 */
[----:B---3--:R-:W-:-:S03]  /*3b320*/  FFMA.FTZ R38, R42, R195, R227 ;  /* 0x000000c32a267223 */ /* 0x008fc600000100e3 */
[----:B------:R-:W3:Y:S02]  /*3b330*/  LDL R227, [R1+0x3c] ;  /* 0x00003c0001e37983 */ /* 0x000ee40000100800 */
[----:B------:R-:W-:Y:S01]  /*3b340*/  F2FP.F16.F32.PACK_AB R37, R38, R37 ;  /* 0x000000252625723e */ /* 0x000fe200000000ff */
[----:B------:R-:W-:-:S04]  /*3b350*/  FADD.FTZ R38, -R225, R34 ;  /* 0x00000022e1267221 */ /* 0x000fc80000010100 */
[----:B------:R-:W-:Y:S01]  /*3b360*/  FMUL.FTZ R44, R224, R38 ;  /* 0x00000026e02c7220 */ /* 0x000fe20000410000 */
[----:B-----5:R-:W-:-:S05]  /*3b370*/  FFMA.FTZ R36, R40, R192, R47 ;  /* 0x000000c028247223 */ /* 0x020fca000001002f */
[----:B------:R-:W-:Y:S01]  /*3b380*/  F2FP.F16.F32.PACK_AB R36, R39, R36 ;  /* 0x000000242724723e */ /* 0x000fe200000000ff */
[----:B------:R-:W-:Y:S01]  /*3b390*/  FADD.FTZ R39, -R225, R35 ;  /* 0x00000023e1277221 */ /* 0x000fe20000010100 */
[----:B------:R-:W-:-:S04]  /*3b3a0*/  FMUL.FTZ R35, R224, R32 ;  /* 0x00000020e0237220 */ /* 0x000fc80000410000 */
[----:B------:R-:W-:Y:S02]  /*3b3b0*/  FFMA.FTZ R38, R35, R188, R226 ;  /* 0x000000bc23267223 */ /* 0x000fe400000100e2 */
[----:B------:R-:W5:Y:S01]  /*3b3c0*/  LDL R226, [R1+0x40] ;  /* 0x0000400001e27983 */ /* 0x000f620000100800 */
[C---:B------:R-:W-:Y:S01]  /*3b3d0*/  FMUL.FTZ R34, R224.reuse, R33 ;  /* 0x00000021e0227220 */ /* 0x040fe20000410000 */
[----:B------:R-:W-:-:S03]  /*3b3e0*/  FMUL.FTZ R45, R224, R39 ;  /* 0x00000027e02d7220 */ /* 0x000fc60000410000 */
[----:B------:R-:W-:Y:S02]  /*3b3f0*/  FFMA.FTZ R39, R34, R189, R222 ;  /* 0x000000bd22277223 */ /* 0x000fe400000100de */
[----:B------:R-:W5:Y:S01]  /*3b400*/  LDL R222, [R1+0x44] ;  /* 0x0000440001de7983 */ /* 0x000f620000100800 */
[----:B----4-:R-:W-:Y:S01]  /*3b410*/  FFMA.FTZ R32, R44, R190, R55 ;  /* 0x000000be2c207223 */ /* 0x010fe20000010037 */
[----:B------:R-:W-:Y:S01]  /*3b420*/  FFMA.FTZ R33, R45, R191, R54 ;  /* 0x000000bf2d217223 */ /* 0x000fe20000010036 */
[----:B------:R-:W-:-:S04]  /*3b430*/  F2FP.F16.F32.PACK_AB R38, R39, R38 ;  /* 0x000000262726723e */ /* 0x000fc800000000ff */
[----:B------:R-:W-:Y:S01]  /*3b440*/  F2FP.F16.F32.PACK_AB R39, R33, R32 ;  /* 0x000000202127723e */ /* 0x000fe200000000ff */
[----:B------:R-:W-:-:S04]  /*3b450*/  IMAD.WIDE.U32 R32, R217, 0x10, R228 ;  /* 0x00000010d9207825 */ /* 0x000fc800078e00e4 */
[----:B------:R-:W-:Y:S01]  /*3b460*/  FFMA.FTZ R41, R41, R145, R85 ;  /* 0x0000009129297223 */ /* 0x000fe20000010055 */
[----:B------:R0:W-:Y:S01]  /*3b470*/  STG.E.128 desc[UR6][R32.64], R36 ;  /* 0x0000002420007986 */ /* 0x0001e2000c101d06 */
[C---:B------:R-:W-:Y:S01]  /*3b480*/  FADD.FTZ R31, -R225.reuse, R31 ;  /* 0x0000001fe11f7221 */ /* 0x040fe20000010100 */
[C---:B------:R-:W-:Y:S01]  /*3b490*/  FADD.FTZ R24, -R225.reuse, R24 ;  /* 0x00000018e1187221 */ /* 0x040fe20000010100 */
[C---:B------:R-:W-:Y:S02]  /*3b4a0*/  FADD.FTZ R27, -R225.reuse, R27 ;  /* 0x0000001be11b7221 */ /* 0x040fe40000010100 */
[C---:B------:R-:W-:Y:S01]  /*3b4b0*/  FMUL.FTZ R51, R224.reuse, R31 ;  /* 0x0000001fe0337220 */ /* 0x040fe20000410000 */
[C---:B------:R-:W-:Y:S01]  /*3b4c0*/  FMUL.FTZ R52, R224.reuse, R24 ;  /* 0x00000018e0347220 */ /* 0x040fe20000410000 */
[----:B------:R-:W-:Y:S01]  /*3b4d0*/  FMUL.FTZ R54, R224, R27 ;  /* 0x0000001be0367220 */ /* 0x000fe20000410000 */
[C---:B0-----:R-:W-:Y:S01]  /*3b4e0*/  FADD.FTZ R32, -R225.reuse, R20 ;  /* 0x00000014e1207221 */ /* 0x041fe20000010100 */
[C---:B------:R-:W-:Y:S01]  /*3b4f0*/  FADD.FTZ R33, -R225.reuse, R21 ;  /* 0x00000015e1217221 */ /* 0x040fe20000010100 */
[C---:B------:R-:W-:Y:S01]  /*3b500*/  FADD.FTZ R38, -R225.reuse, R18 ;  /* 0x00000012e1267221 */ /* 0x040fe20000010100 */
[C---:B------:R-:W-:Y:S01]  /*3b510*/  FADD.FTZ R39, -R225.reuse, R19 ;  /* 0x00000013e1277221 */ /* 0x040fe20000010100 */
[C---:B------:R-:W-:Y:S01]  /*3b520*/  FADD.FTZ R36, -R225.reuse, R16 ;  /* 0x00000010e1247221 */ /* 0x040fe20000010100 */
        /* <DEDUP_REMOVED lines=9> */
[----:B------:R-:W-:Y:S01]  /*3b5c0*/  F2FP.F16.F32.PACK_AB R18, R21, R18 ;  /* 0x000000121512723e */ /* 0x000fe200000000ff */
[----:B------:R-:W-:Y:S01]  /*3b5d0*/  IMAD.WIDE.U32 R20, R217, 0x10, R234 ;  /* 0x00000010d9147825 */ /* 0x000fe200078e00ea */
[----:B------:R-:W-:Y:S02]  /*3b5e0*/  F2FP.F16.F32.PACK_AB R17, R35, R17 ;  /* 0x000000112311723e */ /* 0x000fe400000000ff */
[----:B------:R-:W-:Y:S01]  /*3b5f0*/  F2FP.F16.F32.PACK_AB R16, R41, R16 ;  /* 0x000000102910723e */ /* 0x000fe200000000ff */
[C---:B------:R-:W-:Y:S01]  /*3b600*/  FMUL.FTZ R27, R224.reuse, R36 ;  /* 0x00000024e01b7220 */ /* 0x040fe20000410000 */
[C---:B------:R-:W-:Y:S01]  /*3b610*/  FADD.FTZ R28, -R225.reuse, R28 ;  /* 0x0000001ce11c7221 */ /* 0x040fe20000010100 */
[C---:B------:R-:W-:Y:S01]  /*3b620*/  FADD.FTZ R25, -R225.reuse, R25 ;  /* 0x00000019e1197221 */ /* 0x040fe20000010100 */
[C---:B------:R-:W-:Y:S01]  /*3b630*/  FADD.FTZ R22, -R225.reuse, R22 ;  /* 0x00000016e1167221 */ /* 0x040fe20000010100 */
[----:B------:R0:W-:Y:S01]  /*3b640*/  STG.E.128 desc[UR6][R20.64], R16 ;  /* 0x0000001014007986 */ /* 0x0001e2000c101d06 */
        /* <DEDUP_REMOVED lines=17> */
[C---:B0-----:R-:W-:Y:S01]  /*3b760*/  FMUL.FTZ R20, R224.reuse, R28 ;  /* 0x0000001ce0147220 */ /* 0x041fe20000410000 */
[C---:B------:R-:W-:Y:S01]  /*3b770*/  FMUL.FTZ R28, R224.reuse, R22 ;  /* 0x00000016e01c7220 */ /* 0x040fe20000410000 */
[C---:B------:R-:W-:Y:S01]  /*3b780*/  FMUL.FTZ R21, R224.reuse, R29 ;  /* 0x0000001de0157220 */ /* 0x040fe20000410000 */
[----:B------:R-:W-:Y:S01]  /*3b790*/  FMUL.FTZ R33, R224, R48 ;  /* 0x00000030e0217220 */ /* 0x000fe20000410000 */
        /* <DEDUP_REMOVED lines=11> */
[----:B------:R-:W4:Y:S04]  /*3b850*/  LDL R225, [R1+0x60] ;  /* 0x0000600001e17983 */ /* 0x000f280000100800 */
[----:B------:R-:W4:Y:S04]  /*3b860*/  LDL R47, [R1+0x64] ;  /* 0x00006400012f7983 */ /* 0x000f280000100800 */
[----:B------:R-:W4:Y:S04]  /*3b870*/  LDL R46, [R1+0x6c] ;  /* 0x00006c00012e7983 */ /* 0x000f280000100800 */
[----:B------:R-:W4:Y:S04]  /*3b880*/  LDL R224, [R1+0x68] ;  /* 0x0000680001e07983 */ /* 0x000f280000100800 */
[----:B------:R-:W4:Y:S04]  /*3b890*/  LDL R212, [R1+0x80] ;  /* 0x0000800001d47983 */ /* 0x000f280000100800 */
[----:B------:R-:W4:Y:S01]  /*3b8a0*/  LDL R211, [R1+0x84] ;  /* 0x0000840001d37983 */ /* 0x000f220000100800 */
[----:B------:R-:W-:Y:S01]  /*3b8b0*/  FFMA.FTZ R19, R26, R182, R219 ;  /* 0x000000b61a137223 */ /* 0x000fe200000100db */
[----:B------:R-:W-:-:S02]  /*3b8c0*/  FFMA.FTZ R16, R20, R184, R210 ;  /* 0x000000b814107223 */ /* 0x000fc400000100d2 */
[----:B------:R-:W4:Y:S01]  /*3b8d0*/  LDL R219, [R1+0x5c] ;  /* 0x00005c0001db7983 */ /* 0x000f220000100800 */
[----:B------:R-:W-:Y:S01]  /*3b8e0*/  FFMA.FTZ R37, R21, R185, R233 ;  /* 0x000000b915257223 */ /* 0x000fe200000100e9 */
[----:B------:R-:W-:Y:S02]  /*3b8f0*/  F2FP.F16.F32.PACK_AB R19, R22, R19 ;  /* 0x000000131613723e */ /* 0x000fe400000000ff */
[----:B------:R-:W4:Y:S02]  /*3b900*/  LDL R217, [R1+0x70] ;  /* 0x0000700001d97983 */ /* 0x000f240000100800 */
[----:B------:R-:W-:Y:S02]  /*3b910*/  F2FP.F16.F32.PACK_AB R16, R37, R16 ;  /* 0x000000102510723e */ /* 0x000fe400000000ff */
[----:B------:R-:W4:Y:S04]  /*3b920*/  LDL R215, [R1+0x74] ;  /* 0x0000740001d77983 */ /* 0x000f280000100800 */
[----:B------:R-:W4:Y:S04]  /*3b930*/  LDL R214, [R1+0x78] ;  /* 0x0000780001d67983 */ /* 0x000f280000100800 */
[----:B------:R-:W4:Y:S04]  /*3b940*/  LDL R213, [R1+0x7c] ;  /* 0x00007c0001d57983 */ /* 0x000f280000100800 */
[----:B------:R-:W4:Y:S01]  /*3b950*/  LDL R210, [R1+0x88] ;  /* 0x0000880001d27983 */ /* 0x000f220000100800 */
[----:B---3--:R-:W-:-:S03]  /*3b960*/  FFMA.FTZ R36, R51, R187, R227 ;  /* 0x000000bb33247223 */ /* 0x008fc600000100e3 */
[----:B------:R-:W3:Y:S01]  /*3b970*/  LDL R227, [R1+0x50] ;  /* 0x0000500001e37983 */ /* 0x000ee20000100800 */
[----:B--2---:R-:W-:-:S05]  /*3b980*/  FFMA.FTZ R17, R30, R186, R231 ;  /* 0x000000ba1e117223 */ /* 0x004fca00000100e7 */
[----:B------:R-:W-:Y:S01]  /*3b990*/  F2FP.F16.F32.PACK_AB R17, R36, R17 ;  /* 0x000000112411723e */ /* 0x000fe200000000ff */
[----:B-----5:R-:W-:Y:S02]  /*3b9a0*/  FFMA.FTZ R18, R52, R180, R226 ;  /* 0x000000b434127223 */ /* 0x020fe400000100e2 */
[----:B------:R-:W2:Y:S01]  /*3b9b0*/  LDL R226, [R1+0x54] ;  /* 0x0000540001e27983 */ /* 0x000ea20000100800 */
[----:B------:R-:W-:-:S03]  /*3b9c0*/  FFMA.FTZ R23, R53, R181, R222 ;  /* 0x000000b535177223 */ /* 0x000fc600000100de */
[----:B------:R-:W5:Y:S02]  /*3b9d0*/  LDL R222, [R1+0x58] ;  /* 0x0000580001de7983 */ /* 0x000f640000100800 */
[----:B------:R-:W-:Y:S01]  /*3b9e0*/  F2FP.F16.F32.PACK_AB R18, R23, R18 ;  /* 0x000000121712723e */ /* 0x000fe200000000ff */
[----:B------:R-:W-:-:S05]  /*3b9f0*/  IMAD.WIDE.U32 R22, R218, 0x10, R228 ;  /* 0x00000010da167825 */ /* 0x000fca00078e00e4 */
[----:B------:R0:W-:Y:S02]  /*3ba00*/  STG.E.128 desc[UR6][R22.64], R16 ;  /* 0x0000001016007986 */ /* 0x0001e4000c101d06 */
[----:B0-----:R-:W-:Y:S02]  /*3ba10*/  FFMA.FTZ R23, R54, R135, R99 ;  /* 0x0000008736177223 */ /* 0x001fe40000010063 */
[----:B------:R-:W5:Y:S01]  /*3ba20*/  LDL R54, [R1+0x8c] ;  /* 0x00008c0001367983 */ /* 0x000f620000100800 */
[----:B------:R-:W-:Y:S01]  /*3ba30*/  FFMA.FTZ R16, R20, R136, R92 ;  /* 0x0000008814107223 */ /* 0x000fe2000001005c */
[----:B------:R-:W-:Y:S01]  /*3ba40*/  FFMA.FTZ R17, R30, R138, R94 ;  /* 0x0000008a1e117223 */ /* 0x000fe2000001005e */
[----:B------:R-:W-:Y:S01]  /*3ba50*/  FFMA.FTZ R19, R26, R134, R98 ;  /* 0x000000861a137223 */ /* 0x000fe20000010062 */
[----:B------:R-:W-:Y:S01]  /*3ba60*/  FFMA.FTZ R18, R52, R132, R96 ;  /* 0x0000008434127223 */ /* 0x000fe20000010060 */
[----:B------:R-:W-:Y:S01]  /*3ba70*/  FFMA.FTZ R26, R53, R133, R97 ;  /* 0x00000085351a7223 */ /* 0x000fe20000010061 */
[----:B------:R-:W-:-:S02]  /*3ba80*/  FFMA.FTZ R30, R51, R139, R95 ;  /* 0x0000008b331e7223 */ /* 0x000fc4000001005f */
[----:B------:R-:W-:Y:S02]  /*3ba90*/  F2FP.F16.F32.PACK_AB R19, R23, R19 ;  /* 0x000000131713723e */ /* 0x000fe400000000ff */
[----:B------:R-:W-:Y:S01]  /*3baa0*/  F2FP.F16.F32.PACK_AB R18, R26, R18 ;  /* 0x000000121a12723e */ /* 0x000fe200000000ff */
[----:B------:R-:W-:Y:S01]  /*3bab0*/  FFMA.FTZ R26, R27, R124, R104 ;  /* 0x0000007c1b1a7223 */ /* 0x000fe20000010068 */
[----:B------:R-:W-:Y:S01]  /*3bac0*/  F2FP.F16.F32.PACK_AB R17, R30, R17 ;  /* 0x000000111e11723e */ /* 0x000fe200000000ff */
[----:B------:R-:W-:-:S05]  /*3bad0*/  FFMA.FTZ R21, R21, R137, R93 ;  /* 0x0000008915157223 */ /* 0x000fca000001005d */
[----:B------:R-:W-:Y:S01]  /*3bae0*/  F2FP.F16.F32.PACK_AB R16, R21, R16 ;  /* 0x000000101510723e */ /* 0x000fe200000000ff */
[----:B------:R-:W-:Y:S01]  /*3baf0*/  FFMA.FTZ R53, R29, R131, R103 ;  /* 0x000000831d357223 */ /* 0x000fe20000010067 */
[----:B------:R-:W-:-:S04]  /*3bb00*/  IMAD.WIDE.U32 R40, R218, 0x10, R234 ;  /* 0x00000010da287825 */ /* 0x000fc800078e00ea */
[C---:B------:R-:W-:Y:S01]  /*3bb10*/  IMAD.WIDE.U32 R38, R220.reuse, 0x10, R228 ;  /* 0x00000010dc267825 */ /* 0x040fe200078e00e4 */
[----:B------:R0:W-:Y:S03]  /*3bb20*/  STG.E.128 desc[UR6][R40.64], R16 ;  /* 0x0000001028007986 */ /* 0x0001e6000c101d06 */
[----:B------:R-:W-:-:S04]  /*3bb30*/  IMAD.WIDE.U32 R42, R220, 0x10, R234 ;  /* 0x00000010dc2a7825 */ /* 0x000fc800078e00ea */
[C---:B----4-:R-:W-:Y:S01]  /*3bb40*/  FFMA.FTZ R51, R55.reuse, R173, R47 ;  /* 0x000000ad37337223 */ /* 0x050fe2000001002f */
[----:B------:R-:W-:Y:S01]  /*3bb50*/  FFMA.FTZ R47, R55, R125, R105 ;  /* 0x0000007d372f7223 */ /* 0x000fe20000010069 */
[C---:B------:R-:W-:Y:S01]  /*3bb60*/  FFMA.FTZ R30, R209.reuse, R175, R46 ;  /* 0x000000afd11e7223 */ /* 0x040fe2000001002e */
[----:B------:R-:W-:Y:S01]  /*3bb70*/  FFMA.FTZ R46, R209, R127, R107 ;  /* 0x0000007fd12e7223 */ /* 0x000fe2000001006b */
[----:B------:R-:W-:Y:S02]  /*3bb80*/  FFMA.FTZ R23, R208, R174, R224 ;  /* 0x000000aed0177223 */ /* 0x000fe400000100e0 */
[----:B------:R-:W-:Y:S01]  /*3bb90*/  F2FP.F16.F32.PACK_AB R26, R47, R26 ;  /* 0x0000001a2f1a723e */ /* 0x000fe200000000ff */
[----:B------:R-:W-:Y:S02]  /*3bba0*/  FFMA.FTZ R47, R25, R129, R101 ;  /* 0x00000081192f7223 */ /* 0x000fe40000010065 */
[----:B------:R-:W-:Y:S01]  /*3bbb0*/  F2FP.F16.F32.PACK_AB R23, R30, R23 ;  /* 0x000000171e17723e */ /* 0x000fe200000000ff */
[----:B------:R-:W-:Y:S01]  /*3bbc0*/  FFMA.FTZ R30, R35, R164, R212 ;  /* 0x000000a4231e7223 */ /* 0x000fe200000100d4 */
[----:B------:R-:W-:Y:S01]  /*3bbd0*/  FFMA.FTZ R52, R29, R179, R219 ;  /* 0x000000b31d347223 */ /* 0x000fe200000100db */
[C---:B------:R-:W-:Y:S01]  /*3bbe0*/  FFMA.FTZ R29, R33.reuse, R170, R214 ;  /* 0x000000aa211d7223 */ /* 0x040fe200000100d6 */
[----:B------:R-:W-:Y:S01]  /*3bbf0*/  FFMA.FTZ R33, R33, R122, R110 ;  /* 0x0000007a21217223 */ /* 0x000fe2000001006e */
[----:B------:R-:W-:-:S04]  /*3bc00*/  IMAD.WIDE.U32 R36, R223, 0x10, R228 ;  /* 0x00000010df247825 */ /* 0x000fc800078e00e4 */
[----:B------:R-:W-:-:S04]  /*3bc10*/  IMAD.WIDE.U32 R44, R223, 0x10, R234 ;  /* 0x00000010df2c7825 */ /* 0x000fc800078e00ea */
[C---:B---3--:R-:W-:Y:S01]  /*3bc20*/  FFMA.FTZ R20, R24.reuse, R176, R227 ;  /* 0x000000b018147223 */ /* 0x048fe200000100e3 */
[----:B------:R-:W-:-:S05]  /*3bc30*/  FFMA.FTZ R24, R24, R128, R100 ;  /* 0x0000008018187223 */ /* 0x000fca0000010064 */
[----:B------:R-:W-:Y:S01]  /*3bc40*/  F2FP.F16.F32.PACK_AB R24, R47, R24 ;  /* 0x000000182f18723e */ /* 0x000fe200000000ff */
[----:B--2---:R-:W-:-:S05]  /*3bc50*/  FFMA.FTZ R22, R25, R177, R226 ;  /* 0x000000b119167223 */ /* 0x004fca00000100e2 */
[----:B------:R-:W-:Y:S01]  /*3bc60*/  F2FP.F16.F32.PACK_AB R20, R22, R20 ;  /* 0x000000141614723e */ /* 0x000fe200000000ff */
[----:B------:R-:W-:Y:S01]  /*3bc70*/  FFMA.FTZ R22, R27, R172, R225 ;  /* 0x000000ac1b167223 */ /* 0x000fe200000100e1 */
[----:B------:R-:W-:-:S05]  /*3bc80*/  FFMA.FTZ R27, R208, R126, R106 ;  /* 0x0000007ed01b7223 */ /* 0x000fca000001006a */
[----:B------:R-:W-:Y:S01]  /*3bc90*/  F2FP.F16.F32.PACK_AB R27, R46, R27 ;  /* 0x0000001b2e1b723e */ /* 0x000fe200000000ff */
[----:B------:R-:W-:Y:S01]  /*3bca0*/  FFMA.FTZ R46, R48, R165, R211 ;  /* 0x000000a5302e7223 */ /* 0x000fe200000100d3 */
[----:B-----5:R-:W-:-:S04]  /*3bcb0*/  FFMA.FTZ R21, R28, R178, R222 ;  /* 0x000000b21c157223 */ /* 0x020fc800000100de */
[----:B------:R-:W-:Y:S02]  /*3bcc0*/  F2FP.F16.F32.PACK_AB R30, R46, R30 ;  /* 0x0000001e2e1e723e */ /* 0x000fe400000000ff */
[----:B------:R-:W1:Y:S01]  /*3bcd0*/  LDC.64 R46, c[0x0][0x380] ;  /* 0x0000e000ff2e7b82 */ /* 0x000e620000000a00 */
[----:B------:R-:W-:Y:S01]  /*3bce0*/  F2FP.F16.F32.PACK_AB R21, R52, R21 ;  /* 0x000000153415723e */ /* 0x000fe200000000ff */
[----:B------:R-:W-:Y:S01]  /*3bcf0*/  FFMA.FTZ R25, R28, R130, R102 ;  /* 0x000000821c197223 */ /* 0x000fe20000010066 */
[----:B------:R-:W-:Y:S01]  /*3bd00*/  F2FP.F16.F32.PACK_AB R22, R51, R22 ;  /* 0x000000163316723e */ /* 0x000fe200000000ff */
[----:B------:R-:W-:Y:S01]  /*3bd10*/  FFMA.FTZ R28, R31, R168, R217 ;  /* 0x000000a81f1c7223 */ /* 0x000fe200000100d9 */
[----:B------:R-:W-:Y:S01]  /*3bd20*/  FFMA.FTZ R52, R32, R169, R215 ;  /* 0x000000a920347223 */ /* 0x000fe200000100d7 */
[----:B------:R-:W-:Y:S01]  /*3bd30*/  FFMA.FTZ R51, R34, R171, R213 ;  /* 0x000000ab22337223 */ /* 0x000fe200000100d5 */
[----:B------:R-:W-:-:S03]  /*3bd40*/  F2FP.F16.F32.PACK_AB R25, R53, R25 ;  /* 0x000000193519723e */ /* 0x000fc600000000ff */
[----:B------:R-:W-:Y:S01]  /*3bd50*/  F2FP.F16.F32.PACK_AB R28, R52, R28 ;  /* 0x0000001c341c723e */ /* 0x000fe200000000ff */
[----:B------:R-:W-:Y:S01]  /*3bd60*/  FFMA.FTZ R52, R35, R116, R112 ;  /* 0x0000007423347223 */ /* 0x000fe20000010070 */
[----:B------:R-:W-:Y:S01]  /*3bd70*/  F2FP.F16.F32.PACK_AB R29, R51, R29 ;  /* 0x0000001d331d723e */ /* 0x000fe200000000ff */
[----:B------:R-:W-:Y:S01]  /*3bd80*/  FFMA.FTZ R51, R31, R120, R108 ;  /* 0x000000781f337223 */ /* 0x000fe2000001006c */
[C---:B------:R-:W-:Y:S01]  /*3bd90*/  FFMA.FTZ R31, R49.reuse, R166, R210 ;  /* 0x000000a6311f7223 */ /* 0x040fe200000100d2 */
[----:B------:R-:W-:Y:S01]  /*3bda0*/  FFMA.FTZ R35, R49, R118, R114 ;  /* 0x0000007631237223 */ /* 0x000fe20000010072 */
[C---:B------:R-:W-:Y:S01]  /*3bdb0*/  FFMA.FTZ R49, R50.reuse, R167, R54 ;  /* 0x000000a732317223 */ /* 0x040fe20000010036 */
        /* <DEDUP_REMOVED lines=10> */
[----:B-1----:R-:W-:-:S03]  /*3be60*/  IMAD R232, R46, 0x4, R232 ;  /* 0x000000042ee87824 */ /* 0x002fc600078e02e8 */
[----:B------:R0:W-:Y:S04]  /*3be70*/  STG.E.128 desc[UR6][R42.64], R24 ;  /* 0x000000182a007986 */ /* 0x0001e8000c101d06 */
[----:B------:R0:W-:Y:S04]  /*3be80*/  STG.E.128 desc[UR6][R36.64], R28 ;  /* 0x0000001c24007986 */ /* 0x0001e8000c101d06 */
[----:B------:R0:W-:Y:S01]  /*3be90*/  STG.E.128 desc[UR6][R44.64], R32 ;  /* 0x000000202c007986 */ /* 0x0001e2000c101d06 */
[----:B------:R-:W-:-:S13]  /*3bea0*/  ISETP.GE.AND P1, PT, R232, R47, PT ;  /* 0x0000002fe800720c */ /* 0x000fda0003f26270 */
[----:B------:R-:W-:Y:S05]  /*3beb0*/  @!P1 BRA `(.L_x_24770) ;  /* 0xfffffc5c000c9947 */ /* 0x000fea000383ffff */
[----:B------:R-:W-:Y:S05]  /*3bec0*/  EXIT ;  /* 0x000000000000794d */ /* 0x000fea0003800000 */
.L_x_24769:
        /* <DEDUP_REMOVED lines=8> */
.L_x_24772:
[----:B------:R-:W-:Y:S05]  /*3bf50*/  BSYNC B0 ;  /* 0x0000000000007941 */ /* 0x000fea0003800000 */
.L_x_24771:
        /* <DEDUP_REMOVED lines=9> */
.L_x_24773:
[----:B------:R-:W-:Y:S02]  /*3bff0*/  IMAD.MOV.U32 R226, RZ, RZ, 0x4 ;  /* 0x00000004ffe27424 */ /* 0x000fe400078e00ff */
[----:B------:R-:W-:Y:S01]  /*3c000*/  FADD.FTZ R227, R227, R224 ;  /* 0x000000e0e3e37221 */ /* 0x000fe20000010000 */
[----:B------:R-:W-:-:S04]  /*3c010*/  MOV R224, 0xffffffff ;  /* 0xffffffff00e07802 */ /* 0x000fc80000000f00 */
[----:B------:R-:W-:-:S07]  /*3c020*/  MOV R229, R227 ;  /* 0x000000e300e57202 */ /* 0x000fce0000000f00 */
[----:B------:R-:W-:Y:S05]  /*3c030*/  WARPSYNC.COLLECTIVE R224, `(.L_x_24774) ;  /* 0x00000000e0087348 */ /* 0x000fea0003c00000 */
[----:B------:R0:W1:Y:S02]  /*3c040*/  SHFL.BFLY P2, R224, R229, R226, R225 ;  /* 0x0c0000e2e5e07389 */ /* 0x00006400000400e1 */
[----:B01----:R-:W-:Y:S05]  /*3c050*/  ENDCOLLECTIVE ;  /* 0x000000000000791b */ /* 0x003fea0003800000 */
.L_x_24774:
[----:B------:R-:W-:Y:S02]  /*3c060*/  HFMA2 R226, -RZ, RZ, 0, 4.76837158203125e-07 ;  /* 0x00000008ffe27431 */ /* 0x000fe400000001ff */
[----:B------:R-:W-:Y:S01]  /*3c070*/  FADD.FTZ R227, R227, R224 ;  /* 0x000000e0e3e37221 */ /* 0x000fe20000010000 */
[----:B------:R-:W-:-:S03]  /*3c080*/  IMAD.MOV.U32 R224, RZ, RZ, -0x1 ;  /* 0xffffffffffe07424 */ /* 0x000fc600078e00ff */
[----:B------:R-:W-:-:S07]  /*3c090*/  IMAD.MOV.U32 R229, RZ, RZ, R227 ;  /* 0x000000ffffe57224 */ /* 0x000fce00078e00e3 */
[----:B------:R-:W-:Y:S05]  /*3c0a0*/  WARPSYNC.COLLECTIVE R224, `(.L_x_24775) ;  /* 0x00000000e0087348 */ /* 0x000fea0003c00000 */
[----:B------:R0:W1:Y:S02]  /*3c0b0*/  SHFL.BFLY P2, R224, R229, R226, R225 ;  /* 0x0c0000e2e5e07389 */ /* 0x00006400000400e1 */
[----:B01----:R-:W-:Y:S05]  /*3c0c0*/  ENDCOLLECTIVE ;  /* 0x000000000000791b */ /* 0x003fea0003800000 */
.L_x_24775:
[----:B------:R-:W-:Y:S02]  /*3c0d0*/  IMAD.MOV.U32 R226, RZ, RZ, 0x10 ;  /* 0x00000010ffe27424 */ /* 0x000fe400078e00ff */
[----:B------:R-:W-:Y:S01]  /*3c0e0*/  FADD.FTZ R227, R227, R224 ;  /* 0x000000e0e3e37221 */ /* 0x000fe20000010000 */
[----:B------:R-:W-:-:S04]  /*3c0f0*/  MOV R224, 0xffffffff ;  /* 0xffffffff00e07802 */ /* 0x000fc80000000f00 */
[----:B------:R-:W-:-:S07]  /*3c100*/  MOV R229, R227 ;  /* 0x000000e300e57202 */ /* 0x000fce0000000f00 */
[----:B------:R-:W-:Y:S05]  /*3c110*/  WARPSYNC.COLLECTIVE R224, `(.L_x_24776) ;  /* 0x00000000e0087348 */ /* 0x000fea0003c00000 */
[----:B------:R0:W1:Y:S02]  /*3c120*/  SHFL.BFLY P2, R224, R229, R226, R225 ;  /* 0x0c0000e2e5e07389 */ /* 0x00006400000400e1 */
[----:B01----:R-:W-:Y:S05]  /*3c130*/  ENDCOLLECTIVE ;  /* 0x000000000000791b */ /* 0x003fea0003800000 */
.L_x_24776:
        /* <DEDUP_REMOVED lines=105> */
.L_x_24777:
[----:B------:R-:W-:Y:S02]  /*3c7d0*/  HFMA2 R226, -RZ, RZ, 0, 1.1920928955078125e-07 ;  /* 0x00000002ffe27431 */ /* 0x000fe400000001ff */
[----:B------:R-:W-:Y:S01]  /*3c7e0*/  FADD.FTZ R227, R227, R224 ;  /* 0x000000e0e3e37221 */ /* 0x000fe20000010000 */
[----:B------:R-:W-:-:S03]  /*3c7f0*/  IMAD.MOV.U32 R224, RZ, RZ, -0x1 ;  /* 0xffffffffffe07424 */ /* 0x000fc600078e00ff */
[----:B------:R-:W-:-:S07]  /*3c800*/  IMAD.MOV.U32 R229, RZ, RZ, R227 ;  /* 0x000000ffffe57224 */ /* 0x000fce00078e00e3 */
[----:B------:R-:W-:Y:S05]  /*3c810*/  WARPSYNC.COLLECTIVE R224, `(.L_x_24778) ;  /* 0x00000000e0087348 */ /* 0x000fea0003c00000 */
[----:B------:R0:W1:Y:S02]  /*3c820*/  SHFL.BFLY P2, R224, R229, R226, R225 ;  /* 0x0c0000e2e5e07389 */ /* 0x00006400000400e1 */
[----:B01----:R-:W-:Y:S05]  /*3c830*/  ENDCOLLECTIVE ;  /* 0x000000000000791b */ /* 0x003fea0003800000 */
.L_x_24778:
[----:B------:R-:W-:Y:S02]  /*3c840*/  IMAD.MOV.U32 R226, RZ, RZ, 0x4 ;  /* 0x00000004ffe27424 */ /* 0x000fe400078e00ff */
[----:B------:R-:W-:Y:S01]  /*3c850*/  FADD.FTZ R227, R227, R224 ;  /* 0x000000e0e3e37221 */ /* 0x000fe20000010000 */
[----:B------:R-:W-:-:S04]  /*3c860*/  MOV R224, 0xffffffff ;  /* 0xffffffff00e07802 */ /* 0x000fc80000000f00 */
[----:B------:R-:W-:-:S07]  /*3c870*/  MOV R229, R227 ;  /* 0x000000e300e57202 */ /* 0x000fce0000000f00 */
[----:B------:R-:W-:Y:S05]  /*3c880*/  WARPSYNC.COLLECTIVE R224, `(.L_x_24779) ;  /* 0x00000000e0087348 */ /* 0x000fea0003c00000 */
[----:B------:R0:W1:Y:S02]  /*3c890*/  SHFL.BFLY P2, R224, R229, R226, R225 ;  /* 0x0c0000e2e5e07389 */ /* 0x00006400000400e1 */
[----:B01----:R-:W-:Y:S05]  /*3c8a0*/  ENDCOLLECTIVE ;  /* 0x000000000000791b */ /* 0x003fea0003800000 */
.L_x_24779:
[----:B------:R-:W-:Y:S02]  /*3c8b0*/  HFMA2 R226, -RZ, RZ, 0, 4.76837158203125e-07 ;  /* 0x00000008ffe27431 */ /* 0x000fe400000001ff */
[----:B------:R-:W-:Y:S01]  /*3c8c0*/  FADD.FTZ R227, R227, R224 ;  /* 0x000000e0e3e37221 */ /* 0x000fe20000010000 */
[----:B------:R-:W-:-:S03]  /*3c8d0*/  IMAD.MOV.U32 R224, RZ, RZ, -0x1 ;  /* 0xffffffffffe07424 */ /* 0x000fc600078e00ff */
[----:B------:R-:W-:-:S07]  /*3c8e0*/  IMAD.MOV.U32 R229, RZ, RZ, R227 ;  /* 0x000000ffffe57224 */ /* 0x000fce00078e00e3 */
[----:B------:R-:W-:Y:S05]  /*3c8f0*/  WARPSYNC.COLLECTIVE R224, `(.L_x_24780) ;  /* 0x00000000e0087348 */ /* 0x000fea0003c00000 */
[----:B------:R0:W1:Y:S02]  /*3c900*/  SHFL.BFLY P2, R224, R229, R226, R225 ;  /* 0x0c0000e2e5e07389 */ /* 0x00006400000400e1 */
[----:B01----:R-:W-:Y:S05]  /*3c910*/  ENDCOLLECTIVE ;  /* 0x000000000000791b */ /* 0x003fea0003800000 */
.L_x_24780:
[----:B------:R-:W-:Y:S02]  /*3c920*/  IMAD.MOV.U32 R226, RZ, RZ, 0x10 ;  /* 0x00000010ffe27424 */ /* 0x000fe400078e00ff */
[----:B------:R-:W-:Y:S01]  /*3c930*/  FADD.FTZ R227, R227, R224 ;  /* 0x000000e0e3e37221 */ /* 0x000fe20000010000 */
[----:B------:R-:W-:-:S04]  /*3c940*/  MOV R224, 0xffffffff ;  /* 0xffffffff00e07802 */ /* 0x000fc80000000f00 */
[----:B------:R-:W-:-:S07]  /*3c950*/  MOV R229, R227 ;  /* 0x000000e300e57202 */ /* 0x000fce0000000f00 */
[----:B------:R-:W-:Y:S05]  /*3c960*/  WARPSYNC.COLLECTIVE R224, `(.L_x_24781) ;  /* 0x00000000e0087348 */ /* 0x000fea0003c00000 */
[----:B------:R0:W1:Y:S02]  /*3c970*/  SHFL.BFLY P2, R224, R229, R226, R225 ;  /* 0x0c0000e2e5e07389 */ /* 0x00006400000400e1 */
[----:B01----:R-:W-:Y:S05]  /*3c980*/  ENDCOLLECTIVE ;  /* 0x000000000000791b */ /* 0x003fea0003800000 */
.L_x_24781:
[----:B------:R-:W-:Y:S05]  /*3c990*/  BRA `(.L_x_24782) ;  /* 0xffffffe000447947 */ /* 0x000fea000383ffff */
.L_x_24783:
        /* <DEDUP_REMOVED lines=14> */
.L_x_33305:


//--------------------- .text._ZN10layer_norm31ln_parallel_residual_fwd_kernelINS_13Kernel_traitsIf6__halffS2_fjLj1536ELj1ELj4ELj1ELj16ENS_18Kernel_traits_baseILj1536EfS2_fS2_fjLj128EEEEELb1ELb1ELb0EEEvNS_9FwdParamsE --------------------------
	.section	.text._ZN10layer_norm31ln_parallel_residual_fwd_kernelINS_13Kernel_traitsIf6__halffS2_fjLj1536ELj1ELj4ELj1ELj16ENS_18Kernel_traits_baseILj1536EfS2_fS2_fjLj128EEEEELb1ELb1ELb0EEEvNS_9FwdParamsE,"ax",@progbits
	.align	128
        .global         _ZN10layer_norm31ln_parallel_residual_fwd_kernelINS_13Kernel_traitsIf6__halffS2_fjLj1536ELj1ELj4ELj1ELj16ENS_18Kernel_traits_baseILj1536EfS2_fS2_fjLj128EEEEELb1ELb1ELb0EEEvNS_9FwdParamsE
        .type           _ZN10layer_norm31ln_parallel_residual_fwd_kernelINS_13Kernel_traitsIf6__halffS2_fjLj1536ELj1ELj4ELj1ELj16ENS_18Kernel_traits_baseILj1536EfS2_fS2_fjLj128EEEEELb1ELb1ELb0EEEvNS_9FwdParamsE,@function
        .size           _ZN10layer_norm31ln_parallel_residual_fwd_kernelINS_13Kernel_traitsIf6__halffS2_fjLj1536ELj1ELj4ELj1ELj16ENS_18Kernel_traits_baseILj1536EfS2_fS2_fjLj128EEEEELb1ELb1ELb0EEEvNS_9FwdParamsE,(.L_x_33306 - _ZN10layer_norm31ln_parallel_residual_fwd_kernelINS_13Kernel_traitsIf6__halffS2_fjLj1536ELj1ELj4ELj1ELj16ENS_18Kernel_traits_baseILj1536EfS2_fS2_fjLj128EEEEELb1ELb1ELb0EEEvNS_9FwdParamsE)
        .other          _ZN10layer_norm31ln_parallel_residual_fwd_kernelINS_13Kernel_traitsIf6__halffS2_fjLj1536ELj1ELj4ELj1ELj16ENS_18Kernel_traits_baseILj1536EfS2_fS2_fjLj128EEEEELb1ELb1ELb0EEEvNS_9FwdParamsE,@"STO_CUDA_ENTRY STV_DEFAULT"
_ZN10layer_norm31ln_parallel_residual_fwd_kernelINS_13Kernel_traitsIf6__halffS2_fjLj1536ELj1ELj4ELj1ELj16ENS_18Kernel_traits_baseILj1536EfS2_fS2_fjLj128EEEEELb1ELb1ELb0EEEvNS_9FwdParamsE:
.text._ZN10layer_norm31ln_parallel_residual_fwd_kernelINS_13Kernel_traitsIf6__halffS2_fjLj1536ELj1ELj4ELj1ELj16ENS_18Kernel_traits_baseILj1536EfS2_fS2_fjLj128EEEEELb1ELb1ELb0EEEvNS_9FwdParamsE:
        /* <DEDUP_REMOVED lines=12> */
[----:B--2---:R-:W1:Y:S01]  /*00c0*/  @P0 LDG.E.64 R4, desc[UR6][R170.64] ;  /* 0x00000006aa040981 */ /* 0x004e62000c1e1b00 */
[----:B0-----:R-:W-:Y:S01]  /*00d0*/  IMAD.U32 R2, RZ, RZ, UR4 ;  /* 0x00000004ff027e24 */ /* 0x001fe2000f8e00ff */
[----:B------:R-:W-:-:S06]  /*00e0*/  MOV R3, UR5 ;  /* 0x0000000500037c02 */ /* 0x000fcc0008000f00 */
[----:B------:R-:W2:Y:S01]  /*00f0*/  @P0 LDG.E.64 R2, desc[UR6][R2.64] ;  /* 0x0000000602020981 */ /* 0x000ea2000c1e1b00 */
[----:B------:R-:W0:Y:S01]  /*0100*/  S2UR UR5, SR_CTAID.X ;  /* 0x00000000000579c3 */ /* 0x000e220000002500 */
[----:B----4-:R-:W-:Y:S01]  /*0110*/  UISETP.NE.U32.AND UP0, UPT, UR8, URZ, UPT ;  /* 0x000000ff0800728c */ /* 0x010fe2000bf05070 */
[----:B---3--:R-:W-:Y:S01]  /*0120*/  LOP3.LUT R180, R177, 0x1f, RZ, 0xc0, !PT ;  /* 0x0000001fb1b47812 */ /* 0x008fe200078ec0ff */
[----:B------:R-:W-:Y:S01]  /*0130*/  BSSY.RECONVERGENT B0, `(.L_x_24784) ;  /* 0x000009e000007945 */ /* 0x000fe20003800200 */
[----:B-----5:R-:W-:Y:S01]  /*0140*/  SHF.R.S32.HI R0, RZ, 0x1f, R9 ;  /* 0x0000001fff007819 */ /* 0x020fe20000011409 */
[----:B------:R-:W-:Y:S02]  /*0150*/  UISETP.NE.AND.EX UP0, UPT, UR9, URZ, UPT, UP0 ;  /* 0x000000ff0900728c */ /* 0x000fe4000bf05300 */
[----:B------:R-:W-:Y:S01]  /*0160*/  IMAD.MOV.U32 R105, RZ, RZ, R180 ;  /* 0x000000ffff697224 */ /* 0x000fe200078e00b4 */
[----:B------:R-:W3:Y:S01]  /*0170*/  LDC R6, c[0x0][0x360] ;  /* 0x0000d800ff067b82 */ /* 0x000ee20000000800 */
[----:B------:R-:W-:Y:S01]  /*0180*/  LEA.HI R0, R0, R9, RZ, 0x3 ;  /* 0x0000000900007211 */ /* 0x000fe200078f18ff */
[----:B0-----:R-:W-:-:S02]  /*0190*/  USHF.L.U32 UR4, UR5, 0x2, URZ ;  /* 0x0000000205047899 */ /* 0x001fc400080006ff */
[--C-:B---3--:R-:W-:Y:S01]  /*01a0*/  IMAD R179, R6, UR5, R177.reuse ;  /* 0x0000000506b37c24 */ /* 0x108fe2000f8e02b1 */
[----:B------:R-:W-:-:S04]  /*01b0*/  SHF.R.U32.HI R177, RZ, 0x5, R177 ;  /* 0x00000005ffb17819 */ /* 0x000fc800000116b1 */
[----:B------:R-:W-:Y:S02]  /*01c0*/  LOP3.LUT R177, R177, UR4, RZ, 0xfc, !PT ;  /* 0x00000004b1b17c12 */ /* 0x000fe4000f8efcff */
[----:B-1----:R-:W-:Y:S02]  /*01d0*/  @P0 IADD3 R170, P1, PT, R4, R7, RZ ;  /* 0x0000000704aa0210 */ /* 0x002fe40007f3e0ff */
[----:B------:R-:W-:-:S03]  /*01e0*/  LOP3.LUT R7, R105, 0x1f, RZ, 0x3c, !PT ;  /* 0x0000001f69077812 */ /* 0x000fc600078e3cff */
[----:B------:R-:W-:Y:S01]  /*01f0*/  @P0 IMAD.X R169, RZ, RZ, R5, P1 ;  /* 0x000000ffffa90224 */ /* 0x000fe200008e0605 */
[----:B------:R-:W-:Y:S02]  /*0200*/  LEA.HI.SX32 R178, R0, R7, 0x1d ;  /* 0x0000000700b27211 */ /* 0x000fe400078feaff */
[----:B--2---:R-:W-:Y:S01]  /*0210*/  IADD3 R104, PT, PT, R2, -0x61c88647, RZ ;  /* 0x9e3779b902687810 */ /* 0x004fe20007ffe0ff */
[C---:B------:R-:W-:Y:S01]  /*0220*/  VIADD R106, R3.reuse, 0xbb67ae85 ;  /* 0xbb67ae85036a7836 */ /* 0x040fe20000000000 */
[--C-:B------:R-:W-:Y:S01]  /*0230*/  SHF.R.U64 R185, R170, 0x2, R169.reuse ;  /* 0x00000002aab97819 */ /* 0x100fe200000012a9 */
[C---:B------:R-:W-:Y:S01]  /*0240*/  VIADD R107, R2.reuse, 0x3c6ef372 ;  /* 0x3c6ef372026b7836 */ /* 0x040fe20000000000 */
[C---:B------:R-:W-:Y:S01]  /*0250*/  IADD3 R108, PT, PT, R3.reuse, 0x76cf5d0a, RZ ;  /* 0x76cf5d0a036c7810 */ /* 0x040fe20007ffe0ff */
[C---:B------:R-:W-:Y:S01]  /*0260*/  VIADD R109, R2.reuse, 0xdaa66d2b ;  /* 0xdaa66d2b026d7836 */ /* 0x040fe20000000000 */
[C---:B------:R-:W-:Y:S01]  /*0270*/  IADD3 R111, PT, PT, R2.reuse, 0x78dde6e4, RZ ;  /* 0x78dde6e4026f7810 */ /* 0x040fe20007ffe0ff */
[C---:B------:R-:W-:Y:S01]  /*0280*/  VIADD R110, R3.reuse, 0x32370b8f ;  /* 0x32370b8f036e7836 */ /* 0x040fe20000000000 */
[C---:B------:R-:W-:Y:S01]  /*0290*/  IADD3 R114, PT, PT, R3.reuse, -0x56f99767, RZ ;  /* 0xa906689903727810 */ /* 0x040fe20007ffe0ff */
[C---:B------:R-:W-:Y:S01]  /*02a0*/  VIADD R112, R3.reuse, 0xed9eba14 ;  /* 0xed9eba1403707836 */ /* 0x040fe20000000000 */
[----:B------:R-:W-:Y:S01]  /*02b0*/  IADD3 R117, PT, PT, R3, 0x1fd5c5a3, RZ ;  /* 0x1fd5c5a303757810 */ /* 0x000fe20007ffe0ff */
[C---:B------:R-:W-:Y:S01]  /*02c0*/  VIADD R113, R2.reuse, 0x1715609d ;  /* 0x1715609d02717836 */ /* 0x040fe20000000000 */
[C---:B------:R-:W-:Y:S01]  /*02d0*/  IADD3 R171, PT, PT, R2.reuse, -0x700cb87f, RZ ;  /* 0x8ff3478102ab7810 */ /* 0x040fe20007ffe0ff */
[C---:B------:R-:W-:Y:S01]  /*02e0*/  VIADD R115, R2.reuse, 0xb54cda56 ;  /* 0xb54cda5602737836 */ /* 0x040fe20000000000 */
        /* <DEDUP_REMOVED lines=32> */
[----:B------:R2:W5:Y:S03]  /*04f0*/  @P0 LDG.E.128 R80, desc[UR6][R8.64] ;  /* 0x0000000608500981 */ /* 0x000566000c1e1d00 */
[----:B------:R-:W-:Y:S01]  /*0500*/  @P0 VIADD R105, R105, 0x20 ;  /* 0x0000002069690836 */ /* 0x000fe20000000000 */
[----:B------:R2:W5:Y:S03]  /*0510*/  @P0 LDG.E.128 R76, desc[UR6][R8.64+0x10] ;  /* 0x00001006084c0981 */ /* 0x000566000c1e1d00 */
[C---:B----4-:R-:W-:Y:S01]  /*0520*/  @P1 IMAD.WIDE.U32 R12, R105.reuse, 0x20, R12 ;  /* 0x00000020690c1825 */ /* 0x050fe200078e000c */
[----:B------:R2:W5:Y:S03]  /*0530*/  @P0 LD.E.128 R72, desc[UR6][R10.64] ;  /* 0x000000060a480980 */ /* 0x000566000c101d00 */
        /* <DEDUP_REMOVED lines=9> */
[C---:B------:R-:W-:Y:S01]  /*05d0*/  @P3 IMAD.WIDE.U32 R100, R105.reuse, 0x20, R100 ;  /* 0x0000002069643825 */ /* 0x040fe200078e0064 */
[----:B------:R2:W5:Y:S03]  /*05e0*/  @P2 LDG.E.128 R48, desc[UR6][R16.64] ;  /* 0x0000000610302981 */ /* 0x000566000c1e1d00 */
[C---:B------:R-:W-:Y:S01]  /*05f0*/  @P3 IMAD.WIDE.U32 R102, R105.reuse, 0x20, R102 ;  /* 0x0000002069663825 */ /* 0x040fe200078e0066 */
[----:B------:R2:W5:Y:S04]  /*0600*/  @P2 LDG.E.128 R44, desc[UR6][R16.64+0x10] ;  /* 0x00001006102c2981 */ /* 0x000568000c1e1d00 */
[----:B------:R2:W5:Y:S04]  /*0610*/  @P2 LD.E.128 R40, desc[UR6][R18.64] ;  /* 0x0000000612282980 */ /* 0x000568000c101d00 */
[----:B------:R2:W5:Y:S04]  /*0620*/  @P2 LD.E.128 R36, desc[UR6][R18.64+0x10] ;  /* 0x0000100612242980 */ /* 0x000568000c101d00 */
[----:B------:R2:W5:Y:S04]  /*0630*/  @P3 LDG.E.128 R32, desc[UR6][R100.64] ;  /* 0x0000000664203981 */ /* 0x000568000c1e1d00 */
[----:B------:R2:W5:Y:S04]  /*0640*/  @P3 LDG.E.128 R28, desc[UR6][R100.64+0x10] ;  /* 0x00001006641c3981 */ /* 0x000568000c1e1d00 */
[----:B------:R2:W5:Y:S04]  /*0650*/  @P3 LD.E.128 R24, desc[UR6][R102.64] ;  /* 0x0000000666183980 */ /* 0x000568000c101d00 */
[----:B------:R2:W5:Y:S04]  /*0660*/  @P3 LD.E.128 R20, desc[UR6][R102.64+0x10] ;  /* 0x0000100666143980 */ /* 0x000568000c101d00 */
[----:B------:R2:W5:Y:S01]  /*0670*/  @P0 LD.E.128 R68, desc[UR6][R10.64+0x10] ;  /* 0x000010060a440980 */ /* 0x000562000c101d00 */
[----:B------:R-:W-:Y:S01]  /*0680*/  ISETP.GE.U32.AND P0, PT, R178, 0xc0, PT ;  /* 0x000000c0b200780c */ /* 0x000fe20003f06070 */
[----:B------:R-:W-:-:S12]  /*0690*/  @P3 VIADD R105, R105, 0x20 ;  /* 0x0000002069693836 */ /* 0x000fd80000000000 */
        /* <DEDUP_REMOVED lines=10> */
.L_x_24785:
        /* <DEDUP_REMOVED lines=19> */
[----:B------:R-:W5:Y:S05]  /*0870*/  @P5 LDG.E.128 R96, desc[UR6][R20.64] ;  /* 0x0000000614605981 */ /* 0x000f6a000c1e1d00 */
[----:B------:R-:W1:Y:S01]  /*0880*/  @P4 LDC.64 R42, c[0x0][0x3d0] ;  /* 0x0000f400ff2a4b82 */ /* 0x000e620000000a00 */
[C---:B--2---:R-:W-:Y:S01]  /*0890*/  @P1 IMAD.WIDE.U32 R26, R105.reuse, 0x20, R26 ;  /* 0x00000020691a1825 */ /* 0x044fe200078e001a */
[----:B------:R2:W5:Y:S03]  /*08a0*/  @P5 LDG.E.128 R92, desc[UR6][R20.64+0x10] ;  /* 0x00001006145c5981 */ /* 0x000566000c1e1d00 */
[----:B------:R-:W-:Y:S01]  /*08b0*/  @P1 VIADD R105, R105, 0x20 ;  /* 0x0000002069691836 */ /* 0x000fe20000000000 */
[----:B------:R-:W5:Y:S03]  /*08c0*/  @P0 LDG.E.128 R80, desc[UR6][R24.64] ;  /* 0x0000000618500981 */ /* 0x000f66000c1e1d00 */
[C---:B---3--:R-:W-:Y:S01]  /*08d0*/  @P2 IMAD.WIDE.U32 R38, R105.reuse, 0x20, R36 ;  /* 0x0000002069262825 */ /* 0x048fe200078e0024 */
[----:B------:R3:W5:Y:S03]  /*08e0*/  @P0 LDG.E.128 R76, desc[UR6][R24.64+0x10] ;  /* 0x00001006184c0981 */ /* 0x000766000c1e1d00 */
[----:B------:R-:W-:Y:S01]  /*08f0*/  @P2 VIADD R105, R105, 0x20 ;  /* 0x0000002069692836 */ /* 0x000fe20000000000 */
[----:B------:R-:W5:Y:S03]  /*0900*/  @P1 LDG.E.128 R64, desc[UR6][R26.64] ;  /* 0x000000061a401981 */ /* 0x000f66000c1e1d00 */
[C---:B0-----:R-:W-:Y:S01]  /*0910*/  @P3 IMAD.WIDE.U32 R40, R105.reuse, 0x20, R40 ;  /* 0x0000002069283825 */ /* 0x041fe200078e0028 */
[----:B------:R-:W-:Y:S01]  /*0920*/  @P3 IADD3 R105, PT, PT, R105, 0x20, RZ ;  /* 0x0000002069693810 */ /* 0x000fe20007ffe0ff */
[----:B------:R0:W5:Y:S01]  /*0930*/  @P1 LDG.E.128 R60, desc[UR6][R26.64+0x10] ;  /* 0x000010061a3c1981 */ /* 0x000162000c1e1d00 */
[----:B------:R-:W-:-:S02]  /*0940*/  CS2R R22, SRZ ;  /* 0x0000000000167805 */ /* 0x000fc4000001ff00 */
[----:B--2---:R-:W-:Y:S02]  /*0950*/  CS2R R20, SRZ ;  /* 0x0000000000147805 */ /* 0x004fe4000001ff00 */
[----:B---3--:R-:W-:Y:S01]  /*0960*/  CS2R R24, SRZ ;  /* 0x0000000000187805 */ /* 0x008fe2000001ff00 */
[----:B------:R-:W5:Y:S01]  /*0970*/  @P2 LDG.E.128 R48, desc[UR6][R38.64] ;  /* 0x0000000626302981 */ /* 0x000f62000c1e1d00 */
[----:B-1----:R-:W-:Y:S01]  /*0980*/  @P4 IMAD.WIDE.U32 R36, R105, 0x20, R42 ;  /* 0x0000002069244825 */ /* 0x002fe200078e002a */
[----:B------:R-:W-:Y:S02]  /*0990*/  CS2R R42, SRZ ;  /* 0x00000000002a7805 */ /* 0x000fe4000001ff00 */
[----:B------:R-:W-:Y:S01]  /*09a0*/  CS2R R58, SRZ ;  /* 0x00000000003a7805 */ /* 0x000fe2000001ff00 */
[----:B------:R1:W5:Y:S01]  /*09b0*/  @P2 LDG.E.128 R44, desc[UR6][R38.64+0x10] ;  /* 0x00001006262c2981 */ /* 0x000362000c1e1d00 */
[----:B------:R-:W-:Y:S02]  /*09c0*/  CS2R R56, SRZ ;  /* 0x0000000000387805 */ /* 0x000fe4000001ff00 */
[----:B0-----:R-:W-:-:S02]  /*09d0*/  CS2R R26, SRZ ;  /* 0x00000000001a7805 */ /* 0x001fc4000001ff00 */
[----:B------:R-:W-:Y:S01]  /*09e0*/  CS2R R70, SRZ ;  /* 0x0000000000467805 */ /* 0x000fe2000001ff00 */
[----:B------:R-:W5:Y:S01]  /*09f0*/  @P3 LDG.E.128 R32, desc[UR6][R40.64] ;  /* 0x0000000628203981 */ /* 0x000f62000c1e1d00 */
[----:B------:R-:W-:Y:S02]  /*0a00*/  CS2R R68, SRZ ;  /* 0x0000000000447805 */ /* 0x000fe4000001ff00 */
[----:B------:R-:W-:Y:S02]  /*0a10*/  CS2R R74, SRZ ;  /* 0x00000000004a7805 */ /* 0x000fe4000001ff00 */
[----:B------:R-:W-:Y:S01]  /*0a20*/  CS2R R72, SRZ ;  /* 0x0000000000487805 */ /* 0x000fe2000001ff00 */
[----:B------:R0:W5:Y:S01]  /*0a30*/  @P3 LDG.E.128 R28, desc[UR6][R40.64+0x10] ;  /* 0x00001006281c3981 */ /* 0x000162000c1e1d00 */
[----:B------:R-:W-:Y:S02]  /*0a40*/  CS2R R86, SRZ ;  /* 0x0000000000567805 */ /* 0x000fe4000001ff00 */
[----:B-1----:R-:W-:-:S02]  /*0a50*/  CS2R R38, SRZ ;  /* 0x0000000000267805 */ /* 0x002fc4000001ff00 */
[----:B------:R-:W-:Y:S01]  /*0a60*/  CS2R R84, SRZ ;  /* 0x0000000000547805 */ /* 0x000fe2000001ff00 */
[----:B------:R-:W5:Y:S01]  /*0a70*/  @P4 LDG.E.128 R16, desc[UR6][R36.64] ;  /* 0x0000000624104981 */ /* 0x000f62000c1e1d00 */
[----:B------:R-:W-:Y:S02]  /*0a80*/  CS2R R90, SRZ ;  /* 0x00000000005a7805 */ /* 0x000fe4000001ff00 */
[----:B------:R-:W-:Y:S02]  /*0a90*/  CS2R R88, SRZ ;  /* 0x0000000000587805 */ /* 0x000fe4000001ff00 */
[----:B------:R-:W-:Y:S01]  /*0aa0*/  @P4 CS2R R6, SRZ ;  /* 0x0000000000064805 */ /* 0x000fe2000001ff00 */
[----:B------:R1:W5:Y:S01]  /*0ab0*/  @P4 LDG.E.128 R12, desc[UR6][R36.64+0x10] ;  /* 0x00001006240c4981 */ /* 0x000362000c1e1d00 */
[----:B------:R-:W-:Y:S02]  /*0ac0*/  @P4 CS2R R4, SRZ ;  /* 0x0000000000044805 */ /* 0x000fe4000001ff00 */
[----:B0-----:R-:W-:-:S02]  /*0ad0*/  CS2R R40, SRZ ;  /* 0x0000000000287805 */ /* 0x001fc4000001ff00 */
[----:B------:R-:W-:Y:S02]  /*0ae0*/  @P4 CS2R R10, SRZ ;  /* 0x00000000000a4805 */ /* 0x000fe4000001ff00 */
[----:B------:R-:W-:Y:S02]  /*0af0*/  @P4 CS2R R8, SRZ ;  /* 0x0000000000084805 */ /* 0x000fe4000001ff00 */
[----:B-1----:R-:W-:-:S07]  /*0b00*/  CS2R R36, SRZ ;  /* 0x0000000000247805 */ /* 0x002fce000001ff00 */
.L_x_24786:
[----:B------:R-:W-:Y:S05]  /*0b10*/  BSYNC.RECONVERGENT B0 ;  /* 0x0000000000007941 */ /* 0x000fea0003800200 */
.L_x_24784:
[----:B------:R-:W1:Y:S02]  /*0b20*/  LDCU UR4, c[0x0][0x384] ;  /* 0x00007080ff0477ac */ /* 0x000e640008000800 */
[----:B-1----:R-:W-:-:S13]  /*0b30*/  ISETP.GE.AND P0, PT, R177, UR4, PT ;  /* 0x00000004b1007c0c */ /* 0x002fda000bf06270 */
[----:B------:R-:W-:Y:S05]  /*0b40*/  @P0 EXIT ;  /* 0x000000000000094d */ /* 0x000fea0003800000 */
[----:B------:R-:W-:Y:S01]  /*0b50*/  IMAD.HI.U32 R0, R179, -0x326172a9, RZ ;  /* 0xcd9e8d57b3007827 */ /* 0x000fe200078e00ff */
[----:B------:R-:W-:Y:S01]  /*0b60*/  LOP3.LUT R170, R170, 0x3, RZ, 0xc0, !PT ;  /* 0x00000003aaaa7812 */ /* 0x000fe200078ec0ff */
[----:B------:R-:W1:Y:S02]  /*0b70*/  LDCU UR10, c[0x0][0x408] ;  /* 0x00008100ff0a77ac */ /* 0x000e640008000800 */
[----:B0-----:R-:W-:Y:S01]  /*0b80*/  IMAD.HI.U32 R101, R185, -0x2daee0ad, RZ ;  /* 0xd2511f53b9657827 */ /* 0x001fe200078e00ff */
[----:B------:R-:W-:Y:S01]  /*0b90*/  LOP3.LUT R0, R169, R0, R2, 0x96, !PT ;  /* 0x00000000a9007212 */ /* 0x000fe200078e9602 */
[----:B------:R-:W0:Y:S02]  /*0ba0*/  LDCU UR13, c[0x0][0x388] ;  /* 0x00007100ff0d77ac */ /* 0x000e240008000800 */
        /* <DEDUP_REMOVED lines=59> */
[----:B------:R-:W-:Y:S01]  /*0f60*/  IMAD.MOV.U32 R167, RZ, RZ, RZ ;  /* 0x000000ffffa77224 */ /* 0x000fe200078e00ff */
[----:B------:R-:W-:Y:S01]  /*0f70*/  LOP3.LUT R171, R171, R104, R102, 0x96, !PT ;  /* 0x00000068abab7212 */ /* 0x000fe200078e9666 */
[----:B------:R-:W-:Y:S02]  /*0f80*/  IMAD R168, R101, -0x326172a9, RZ ;  /* 0xcd9e8d5765a87824 */ /* 0x000fe400078e02ff */
[----:B01234-:R-:W-:-:S07]  /*0f90*/  IMAD R183, R0, -0x2daee0ad, RZ ;  /* 0xd2511f5300b77824 */ /* 0x01ffce00078e02ff */
.L_x_25549:
        /* <DEDUP_REMOVED lines=41> */
.L_x_24792:
        /* <DEDUP_REMOVED lines=13> */
.L_x_24794:
[----:B------:R-:W-:Y:S05]  /*1300*/  BSYNC.RECONVERGENT B2 ;  /* 0x0000000000027941 */ /* 0x000fea0003800200 */
.L_x_24793:
[----:B------:R-:W-:Y:S01]  /*1310*/  IMAD.WIDE.U32 R110, R179, -0x326172a9, RZ ;  /* 0xcd9e8d57b36e7825 */ /* 0x000fe200078e00ff */
[----:B------:R-:W-:Y:S02]  /*1320*/  LOP3.LUT R158, R167, R109, R3, 0x96, !PT ;  /* 0x0000006da79e7212 */ /* 0x000fe400078e9603 */
[C---:B------:R-:W-:Y:S01]  /*1330*/  IADD3 R171, PT, PT, R2.reuse, -0x700cb87f, RZ ;  /* 0x8ff3478102ab7810 */ /* 0x040fe20007ffe0ff */
        /* <DEDUP_REMOVED lines=58> */
.L_x_24791:
[----:B------:R-:W-:Y:S05]  /*16e0*/  BSYNC.RECONVERGENT B1 ;  /* 0x0000000000017941 */ /* 0x000fea0003800200 */
.L_x_24790:
[----:B------:R-:W0:Y:S01]  /*16f0*/  LDC R156, c[0x0][0x404] ;  /* 0x00010100ff9c7b82 */ /* 0x000e220000000800 */
[----:B------:R-:W-:Y:S01]  /*1700*/  I2FP.F32.U32 R109, R108 ;  /* 0x0000006c006d7245 */ /* 0x000fe20000201000 */
[----:B------:R-:W-:Y:S01]  /*1710*/  HFMA2 R108, -RZ, RZ, 0.1171875, 0 ;  /* 0x2f800000ff6c7431 */ /* 0x000fe200000001ff */
[----:B------:R-:W-:Y:S01]  /*1720*/  ISETP.NE.AND P2, PT, R111, 0x1, PT ;  /* 0x000000016f00780c */ /* 0x000fe20003f45270 */
[----:B------:R-:W-:Y:S01]  /*1730*/  BSSY.RECONVERGENT B1, `(.L_x_24795) ;  /* 0x000005c000017945 */ /* 0x000fe20003800200 */
[----:B------:R-:W-:Y:S01]  /*1740*/  LOP3.LUT R184, R184, 0xffffffef, RZ, 0xc0, !PT ;  /* 0xffffffefb8b87812 */ /* 0x000fe200078ec0ff */
[----:B------:R-:W-:Y:S02]  /*1750*/  IMAD.MOV.U32 R157, RZ, RZ, 0x2 ;  /* 0x00000002ff9d7424 */ /* 0x000fe400078e00ff */
        /* <DEDUP_REMOVED lines=14> */
.L_x_24797:
        /* <DEDUP_REMOVED lines=13> */
.L_x_24799:
[----:B------:R-:W-:Y:S05]  /*1910*/  BSYNC.RECONVERGENT B2 ;  /* 0x0000000000027941 */ /* 0x000fea0003800200 */
.L_x_24798:
        /* <DEDUP_REMOVED lines=56> */
[----:B------:R-:W-:-:S05]  /*1ca0*/  IMAD.WIDE.U32 R186, R186, -0x2daee0ad, RZ ;  /* 0xd2511f53baba7825 */ /* 0x000fca00078e00ff */
[----:B------:R-:W-:Y:S01]  /*1cb0*/  LOP3.LUT R176, R157, R110, R187, 0x96, !PT ;  /* 0x0000006e9db07212 */ /* 0x000fe200078e96bb */
[----:B------:R-:W-:Y:S01]  /*1cc0*/  IMAD.MOV.U32 R157, RZ, RZ, RZ ;  /* 0x000000ffff9d7224 */ /* 0x000fe200078e00ff */
[----:B------:R-:W-:Y:S01]  /*1cd0*/  MOV R110, R0 ;  /* 0x00000000006e7202 */ /* 0x000fe20000000f00 */
[----:B------:R-:W-:-:S07]  /*1ce0*/  IMAD.MOV.U32 R0, RZ, RZ, R186 ;  /* 0x000000ffff007224 */ /* 0x000fce00078e00ba */
.L_x_24796:
[----:B------:R-:W-:Y:S05]  /*1cf0*/  BSYNC.RECONVERGENT B1 ;  /* 0x0000000000017941 */ /* 0x000fea0003800200 */
.L_x_24795:
        /* <DEDUP_REMOVED lines=19> */
.L_x_24802:
        /* <DEDUP_REMOVED lines=13> */
.L_x_24804:
[----:B------:R-:W-:Y:S05]  /*1f00*/  BSYNC.RECONVERGENT B2 ;  /* 0x0000000000027941 */ /* 0x000fea0003800200 */
.L_x_24803:
        /* <DEDUP_REMOVED lines=57> */
[----:B------:R-:W-:Y:S01]  /*22a0*/  IMAD.MOV.U32 R158, RZ, RZ, RZ ;  /* 0x000000ffff9e7224 */ /* 0x000fe200078e00ff */
[----:B------:R-:W-:Y:S01]  /*22b0*/  LOP3.LUT R176, R157, R110, R187, 0x96, !PT ;  /* 0x0000006e9db07212 */ /* 0x000fe200078e96bb */
[----:B------:R-:W-:Y:S01]  /*22c0*/  IMAD.MOV.U32 R110, RZ, RZ, R0 ;  /* 0x000000ffff6e7224 */ /* 0x000fe200078e0000 */
[----:B------:R-:W-:-:S07]  /*22d0*/  MOV R0, R186 ;  /* 0x000000ba00007202 */ /* 0x000fce0000000f00 */
.L_x_24801:
[----:B------:R-:W-:Y:S05]  /*22e0*/  BSYNC.RECONVERGENT B1 ;  /* 0x0000000000017941 */ /* 0x000fea0003800200 */
.L_x_24800:
        /* <DEDUP_REMOVED lines=19> */
.L_x_24807:
        /* <DEDUP_REMOVED lines=13> */
.L_x_24809:
[----:B------:R-:W-:Y:S05]  /*24f0*/  BSYNC.RECONVERGENT B2 ;  /* 0x0000000000027941 */ /* 0x000fea0003800200 */
.L_x_24808:
        /* <DEDUP_REMOVED lines=53> */
[----:B------:R-:W-:Y:S02]  /*2850*/  VIADD R111, R3, 0x96a522ad ;  /* 0x96a522ad036f7836 */ /* 0x000fe40000000000 */
[----:B------:R-:W-:-:S04]  /*2860*/  IMAD.WIDE.U32 R188, R157, -0x326172a9, RZ ;  /* 0xcd9e8d579dbc7825 */ /* 0x000fc800078e00ff */
[----:B------:R-:W-:Y:S01]  /*2870*/  HFMA2 R157, -RZ, RZ, 0, 0 ;  /* 0x00000000ff9d7431 */ /* 0x000fe200000001ff */
[----:B------:R-:W-:Y:S01]  /*2880*/  LOP3.LUT R176, R111, R158, R187, 0x96, !PT ;  /* 0x0000009e6fb07212 */ /* 0x000fe200078e96bb */
[----:B------:R-:W-:Y:S01]  /*2890*/  IMAD.MOV.U32 R111, RZ, RZ, R0 ;  /* 0x000000ffff6f7224 */ /* 0x000fe200078e0000 */
[----:B------:R-:W-:Y:S01]  /*28a0*/  LOP3.LUT R171, R171, R170, R189, 0x96, !PT ;  /* 0x000000aaabab7212 */ /* 0x000fe200078e96bd */
[----:B------:R-:W-:Y:S01]  /*28b0*/  IMAD.MOV.U32 R0, RZ, RZ, R186 ;  /* 0x000000ffff007224 */ /* 0x000fe200078e00ba */
[----:B------:R-:W-:-:S07]  /*28c0*/  MOV R168, R188 ;  /* 0x000000bc00a87202 */ /* 0x000fce0000000f00 */
.L_x_24806:
[----:B------:R-:W-:Y:S05]  /*28d0*/  BSYNC.RECONVERGENT B1 ;  /* 0x0000000000017941 */ /* 0x000fea0003800200 */
.L_x_24805:
        /* <DEDUP_REMOVED lines=19> */
.L_x_24812:
        /* <DEDUP_REMOVED lines=13> */
.L_x_24814:
[----:B------:R-:W-:Y:S05]  /*2ae0*/  BSYNC.RECONVERGENT B2 ;  /* 0x0000000000027941 */ /* 0x000fea0003800200 */
.L_x_24813:
        /* <DEDUP_REMOVED lines=50> */
[----:B------:R-:W-:-:S04]  /*2e10*/  IADD3 R171, PT, PT, R2, -0x700cb87f, RZ ;  /* 0x8ff3478102ab7810 */ /* 0x000fc80007ffe0ff */
        /* <DEDUP_REMOVED lines=10> */
.L_x_24811:
[----:B------:R-:W-:Y:S05]  /*2ec0*/  BSYNC.RECONVERGENT B1 ;  /* 0x0000000000017941 */ /* 0x000fea0003800200 */
.L_x_24810:
        /* <DEDUP_REMOVED lines=17> */
.L_x_24817:
        /* <DEDUP_REMOVED lines=13> */
.L_x_24819:
[----:B------:R-:W-:Y:S05]  /*30b0*/  BSYNC.RECONVERGENT B2 ;  /* 0x0000000000027941 */ /* 0x000fea0003800200 */
.L_x_24818:
        /* <DEDUP_REMOVED lines=61> */
.L_x_24816:
[----:B------:R-:W-:Y:S05]  /*3490*/  BSYNC.RECONVERGENT B1 ;  /* 0x0000000000017941 */ /* 0x000fea0003800200 */
.L_x_24815:
        /* <DEDUP_REMOVED lines=17> */
.L_x_24822:
        /* <DEDUP_REMOVED lines=13> */
.L_x_24824:
[----:B------:R-:W-:Y:S05]  /*3680*/  BSYNC.RECONVERGENT B2 ;  /* 0x0000000000027941 */ /* 0x000fea0003800200 */
.L_x_24823:
        /* <DEDUP_REMOVED lines=61> */
.L_x_24821:
[----:B------:R-:W-:Y:S05]  /*3a60*/  BSYNC.RECONVERGENT B1 ;  /* 0x0000000000017941 */ /* 0x000fea0003800200 */
.L_x_24820:
        /* <DEDUP_REMOVED lines=17> */
.L_x_24827:
        /* <DEDUP_REMOVED lines=13> */
.L_x_24829:
[----:B------:R-:W-:Y:S05]  /*3c50*/  BSYNC.RECONVERGENT B2 ;  /* 0x0000000000027941 */ /* 0x000fea0003800200 */
.L_x_24828:
        /* <DEDUP_REMOVED lines=61> */
.L_x_24826:
[----:B------:R-:W-:Y:S05]  /*4030*/  BSYNC.RECONVERGENT B1 ;  /* 0x0000000000017941 */ /* 0x000fea0003800200 */
.L_x_24825:
        /* <DEDUP_REMOVED lines=38> */
.L_x_24789:
        /* <DEDUP_REMOVED lines=16> */
.L_x_24833:
        /* <DEDUP_REMOVED lines=13> */
.L_x_24835:
[----:B------:R-:W-:Y:S05]  /*4470*/  BSYNC.RECONVERGENT B2 ;  /* 0x0000000000027941 */ /* 0x000fea0003800200 */
.L_x_24834:
        /* <DEDUP_REMOVED lines=61> */
.L_x_24832:
[----:B------:R-:W-:Y:S05]  /*4850*/  BSYNC.RECONVERGENT B1 ;  /* 0x0000000000017941 */ /* 0x000fea0003800200 */
.L_x_24831:
        /* <DEDUP_REMOVED lines=23> */
.L_x_24838:
        /* <DEDUP_REMOVED lines=13> */
.L_x_24840:
[----:B------:R-:W-:Y:S05]  /*4aa0*/  BSYNC.RECONVERGENT B2 ;  /* 0x0000000000027941 */ /* 0x000fea0003800200 */
.L_x_24839:
        /* <DEDUP_REMOVED lines=61> */
.L_x_24837:
[----:B------:R-:W-:Y:S05]  /*4e80*/  BSYNC.RECONVERGENT B1 ;  /* 0x0000000000017941 */ /* 0x000fea0003800200 */
.L_x_24836:
        /* <DEDUP_REMOVED lines=23> */
.L_x_24843:
        /* <DEDUP_REMOVED lines=13> */
.L_x_24845:
[----:B------:R-:W-:Y:S05]  /*50d0*/  BSYNC.RECONVERGENT B2 ;  /* 0x0000000000027941 */ /* 0x000fea0003800200 */
.L_x_24844:
        /* <DEDUP_REMOVED lines=61> */
.L_x_24842:
[----:B------:R-:W-:Y:S05]  /*54b0*/  BSYNC.RECONVERGENT B1 ;  /* 0x0000000000017941 */ /* 0x000fea0003800200 */
.L_x_24841:
        /* <DEDUP_REMOVED lines=20> */
.L_x_24848:
        /* <DEDUP_REMOVED lines=13> */
.L_x_24850:
[----:B------:R-:W-:Y:S05]  /*56d0*/  BSYNC.RECONVERGENT B2 ;  /* 0x0000000000027941 */ /* 0x000fea0003800200 */
.L_x_24849:
        /* <DEDUP_REMOVED lines=61> */
.L_x_24847:
[----:B------:R-:W-:Y:S05]  /*5ab0*/  BSYNC.RECONVERGENT B1 ;  /* 0x0000000000017941 */ /* 0x000fea0003800200 */
.L_x_24846:
        /* <DEDUP_REMOVED lines=23> */
.L_x_24853:
        /* <DEDUP_REMOVED lines=13> */
.L_x_24855:
[----:B------:R-:W-:Y:S05]  /*5d00*/  BSYNC.RECONVERGENT B2 ;  /* 0x0000000000027941 */ /* 0x000fea0003800200 */
.L_x_24854:
        /* <DEDUP_REMOVED lines=61> */
.L_x_24852:
[----:B------:R-:W-:Y:S05]  /*60e0*/  BSYNC.RECONVERGENT B1 ;  /* 0x0000000000017941 */ /* 0x000fea0003800200 */
.L_x_24851:
[----:B------:R-:W-:Y:S01]  /*60f0*/  I2FP.F32.U32 R111, R110 ;  /* 0x0000006e006f7245 */ /* 0x000fe20000201000 */
[----:B------:R-:W-:Y:S01]  /*6100*/  HADD2.F32 R110, -RZ, R133.H0_H0 ;  /* 0x20000085ff6e7230 */ /* 0x000fe20000004100 */
[----:B------:R-:W-:Y:S01]  /*6110*/  ISETP.NE.AND P2, PT, R132, 0x1, PT ;  /* 0x000000018400780c */ /* 0x000fe20003f45270 */
[----:B------:R-:W-:Y:S01]  /*6120*/  BSSY.RECONVERGENT B1, `(.L_x_24856) ;  /* 0x000005c000017945 */ /* 0x000fe20003800200 */
[----:B------:R-:W-:Y:S01]  /*6130*/  LOP3.LUT R184, R184, 0xfffffffb, RZ, 0xc0, !PT ;  /* 0xfffffffbb8b87812 */ /* 0x000fe200078ec0ff */
[----:B------:R-:W-:Y:S01]  /*6140*/  FFMA.FTZ R111, R111, R158, 1.1641532182693481445e-10 ;  /* 0x2f0000006f6f7423 */ /* 0x000fe2000001009e */
[----:B------:R-:W-:Y:S02]  /*6150*/  IMAD.MOV.U32 R159, RZ, RZ, 0x2 ;  /* 0x00000002ff9f7424 */ /* 0x000fe400078e00ff */
[----:B------:R-:W-:Y:S02]  /*6160*/  FMUL.FTZ R110, R157, R110 ;  /* 0x0000006e9d6e7220 */ /* 0x000fe40000410000 */
        /* <DEDUP_REMOVED lines=12> */
.L_x_24858:
        /* <DEDUP_REMOVED lines=13> */
.L_x_24860:
[----:B------:R-:W-:Y:S05]  /*6300*/  BSYNC.RECONVERGENT B2 ;  /* 0x0000000000027941 */ /* 0x000fea0003800200 */
.L_x_24859:
        /* <DEDUP_REMOVED lines=61> */
.L_x_24857:
[----:B------:R-:W-:Y:S05]  /*66e0*/  BSYNC.RECONVERGENT B1 ;  /* 0x0000000000017941 */ /* 0x000fea0003800200 */
.L_x_24856:
        /* <DEDUP_REMOVED lines=23> */
.L_x_24863:
        /* <DEDUP_REMOVED lines=13> */
.L_x_24865:
[----:B------:R-:W-:Y:S05]  /*6930*/  BSYNC.RECONVERGENT B2 ;  /* 0x0000000000027941 */ /* 0x000fea0003800200 */
.L_x_24864:
        /* <DEDUP_REMOVED lines=50> */
[----:B------:R-:W-:Y:S02]  /*6c60*/  VIADD R159, R3, 0x96a522ad ;  /* 0x96a522ad039f7836 */ /* 0x000fe40000000000 */
[----:B------:R-:W-:Y:S01]  /*6c70*/  IMAD.WIDE.U32 R170, R170, -0x326172a9, RZ ;  /* 0xcd9e8d57aaaa7825 */ /* 0x000fe200078e00ff */
[----:B------:R-:W-:Y:S02]  /*6c80*/  LOP3.LUT R182, R111, R182, R163, 0x96, !PT ;  /* 0x000000b66fb67212 */ /* 0x000fe400078e96a3 */
[----:B------:R-:W-:Y:S01]  /*6c90*/  IADD3 R111, PT, PT, R2, -0x700cb87f, RZ ;  /* 0x8ff34781026f7810 */ /* 0x000fe20007ffe0ff */
[----:B------:R-:W-:Y:S02]  /*6ca0*/  IMAD.MOV.U32 R168, RZ, RZ, R170 ;  /* 0x000000ffffa87224 */ /* 0x000fe400078e00aa */
[----:B------:R-:W-:Y:S01]  /*6cb0*/  IMAD.WIDE.U32 R182, R182, -0x2daee0ad, RZ ;  /* 0xd2511f53b6b67825 */ /* 0x000fe200078e00ff */
[----:B------:R-:W-:-:S02]  /*6cc0*/  LOP3.LUT R171, R111, R162, R171, 0x96, !PT ;  /* 0x000000a26fab7212 */ /* 0x000fc400078e96ab */
[----:B------:R-:W-:Y:S01]  /*6cd0*/  MOV R111, R0 ;  /* 0x00000000006f7202 */ /* 0x000fe20000000f00 */
[----:B------:R-:W-:Y:S01]  /*6ce0*/  IMAD.MOV.U32 R0, RZ, RZ, R182 ;  /* 0x000000ffff007224 */ /* 0x000fe200078e00b6 */
[----:B------:R-:W-:Y:S01]  /*6cf0*/  LOP3.LUT R176, R159, R160, R183, 0x96, !PT ;  /* 0x000000a09fb07212 */ /* 0x000fe200078e96b7 */
[----:B------:R-:W-:-:S07]  /*6d00*/  IMAD.MOV.U32 R161, RZ, RZ, RZ ;  /* 0x000000ffffa17224 */ /* 0x000fce00078e00ff */
.L_x_24862:
[----:B------:R-:W-:Y:S05]  /*6d10*/  BSYNC.RECONVERGENT B1 ;  /* 0x0000000000017941 */ /* 0x000fea0003800200 */
.L_x_24861:
        /* <DEDUP_REMOVED lines=20> */
.L_x_24868:
        /* <DEDUP_REMOVED lines=13> */
.L_x_24870:
[----:B------:R-:W-:Y:S05]  /*6f30*/  BSYNC.RECONVERGENT B2 ;  /* 0x0000000000027941 */ /* 0x000fea0003800200 */
.L_x_24869:
        /* <DEDUP_REMOVED lines=61> */
.L_x_24867:
[----:B------:R-:W-:Y:S05]  /*7310*/  BSYNC.RECONVERGENT B1 ;  /* 0x0000000000017941 */ /* 0x000fea0003800200 */
.L_x_24866:
        /* <DEDUP_REMOVED lines=23> */
.L_x_24873:
        /* <DEDUP_REMOVED lines=13> */
.L_x_24875:
[----:B------:R-:W-:Y:S05]  /*7560*/  BSYNC.RECONVERGENT B2 ;  /* 0x0000000000027941 */ /* 0x000fea0003800200 */
.L_x_24874:
        /* <DEDUP_REMOVED lines=61> */
.L_x_24872:
[----:B------:R-:W-:Y:S05]  /*7940*/  BSYNC.RECONVERGENT B1 ;  /* 0x0000000000017941 */ /* 0x000fea0003800200 */
.L_x_24871:
        /* <DEDUP_REMOVED lines=18> */
.L_x_24878:
        /* <DEDUP_REMOVED lines=13> */
.L_x_24880:
[----:B------:R-:W-:Y:S05]  /*7b40*/  BSYNC.RECONVERGENT B2 ;  /* 0x0000000000027941 */ /* 0x000fea0003800200 */
.L_x_24879:
        /* <DEDUP_REMOVED lines=51> */
[----:B------:R-:W-:Y:S01]  /*7e80*/  IMAD.MOV.U32 R161, RZ, RZ, RZ ;  /* 0x000000ffffa17224 */ /* 0x000fe200078e00ff */
[----:B------:R-:W-:Y:S01]  /*7e90*/  IADD3 R171, PT, PT, R2, -0x700cb87f, RZ ;  /* 0x8ff3478102ab7810 */ /* 0x000fe20007ffe0ff */
        /* <DEDUP_REMOVED lines=8> */
.L_x_24877:
[----:B------:R-:W-:Y:S05]  /*7f20*/  BSYNC.RECONVERGENT B1 ;  /* 0x0000000000017941 */ /* 0x000fea0003800200 */
.L_x_24876:
        /* <DEDUP_REMOVED lines=23> */
.L_x_24883:
        /* <DEDUP_REMOVED lines=13> */
.L_x_24885:
[----:B------:R-:W-:Y:S05]  /*8170*/  BSYNC.RECONVERGENT B2 ;  /* 0x0000000000027941 */ /* 0x000fea0003800200 */
.L_x_24884:
        /* <DEDUP_REMOVED lines=61> */
.L_x_24882:
[----:B------:R-:W-:Y:S05]  /*8550*/  BSYNC.RECONVERGENT B1 ;  /* 0x0000000000017941 */ /* 0x000fea0003800200 */
.L_x_24881:
        /* <DEDUP_REMOVED lines=18> */
.L_x_24888:
        /* <DEDUP_REMOVED lines=13> */
.L_x_24890:
[----:B------:R-:W-:Y:S05]  /*8750*/  BSYNC.RECONVERGENT B2 ;  /* 0x0000000000027941 */ /* 0x000fea0003800200 */
.L_x_24889:
        /* <DEDUP_REMOVED lines=61> */
.L_x_24887:
[----:B------:R-:W-:Y:S05]  /*8b30*/  BSYNC.RECONVERGENT B1 ;  /* 0x0000000000017941 */ /* 0x000fea0003800200 */
.L_x_24886:
        /* <DEDUP_REMOVED lines=23> */
.L_x_24893:
        /* <DEDUP_REMOVED lines=13> */
.L_x_24895:
[----:B------:R-:W-:Y:S05]  /*8d80*/  BSYNC.RECONVERGENT B2 ;  /* 0x0000000000027941 */ /* 0x000fea0003800200 */
.L_x_24894:
        /* <DEDUP_REMOVED lines=61> */
.L_x_24892:
[----:B------:R-:W-:Y:S05]  /*9160*/  BSYNC.RECONVERGENT B1 ;  /* 0x0000000000017941 */ /* 0x000fea0003800200 */
.L_x_24891:
[----:B------:R-:W-:Y:S01]  /*9170*/  ISETP.NE.AND P5, PT, R170, 0x1, PT ;  /* 0x00000001aa00780c */ /* 0x000fe20003fa5270 */
[----:B------:R-:W-:Y:S01]  /*9180*/  BSSY.RECONVERGENT B1, `(.L_x_24896) ;  /* 0x000005c000017945 */ /* 0x000fe20003800200 */
[----:B------:R-:W-:Y:S01]  /*9190*/  I2FP.F32.U32 R159, R134 ;  /* 0x00000086009f7245 */ /* 0x000fe20000201000 */
[----:B------:R-:W-:Y:S02]  /*91a0*/  HADD2.F32 R134, -RZ, R135.H0_H0 ;  /* 0x20000087ff867230 */ /* 0x000fe40000004100 */
        /* <DEDUP_REMOVED lines=14> */
.L_x_24898:
        /* <DEDUP_REMOVED lines=13> */
.L_x_24900:
[----:B------:R-:W-:Y:S05]  /*9360*/  BSYNC.RECONVERGENT B2 ;  /* 0x0000000000027941 */ /* 0x000fea0003800200 */
.L_x_24899:
        /* <DEDUP_REMOVED lines=61> */
.L_x_24897:
[----:B------:R-:W-:Y:S05]  /*9740*/  BSYNC.RECONVERGENT B1 ;  /* 0x0000000000017941 */ /* 0x000fea0003800200 */
.L_x_24896:
        /* <DEDUP_REMOVED lines=23> */
.L_x_24903:
        /* <DEDUP_REMOVED lines=13> */
.L_x_24905:
[----:B------:R-:W-:Y:S05]  /*9990*/  BSYNC.RECONVERGENT B2 ;  /* 0x0000000000027941 */ /* 0x000fea0003800200 */
.L_x_24904:
        /* <DEDUP_REMOVED lines=61> */
.L_x_24902:
[----:B------:R-:W-:Y:S05]  /*9d70*/  BSYNC.RECONVERGENT B1 ;  /* 0x0000000000017941 */ /* 0x000fea0003800200 */
.L_x_24901:
        /* <DEDUP_REMOVED lines=18> */
.L_x_24908:
        /* <DEDUP_REMOVED lines=15> */
.L_x_24910:
[----:B------:R-:W-:Y:S05]  /*9f90*/  BSYNC.RECONVERGENT B2 ;  /* 0x0000000000027941 */ /* 0x000fea0003800200 */
.L_x_24909:
        /* <DEDUP_REMOVED lines=61> */
.L_x_24907:
[----:B------:R-:W-:Y:S05]  /*a370*/  BSYNC.RECONVERGENT B1 ;  /* 0x0000000000017941 */ /* 0x000fea0003800200 */
.L_x_24906:
        /* <DEDUP_REMOVED lines=10> */
.L_x_24830:
        /* <DEDUP_REMOVED lines=44> */
.L_x_24911:
[----:B------:R-:W-:Y:S02]  /*a6e0*/  IMAD.MOV.U32 R183, RZ, RZ, R0 ;  /* 0x000000ffffb77224 */ /* 0x000fe400078e0000 */
[----:B------:R-:W-:-:S07]  /*a6f0*/  VIADD R0, R181, 0x20 ;  /* 0x00000020b5007836 */ /* 0x000fce0000000000 */
.L_x_24788:
[----:B------:R-:W-:Y:S05]  /*a700*/  BSYNC.RECONVERGENT B0 ;  /* 0x0000000000007941 */ /* 0x000fea0003800200 */
.L_x_24787:
        /* <DEDUP_REMOVED lines=36> */
.L_x_24917:
        /* <DEDUP_REMOVED lines=13> */
.L_x_24919:
[----:B------:R-:W-:Y:S05]  /*aa20*/  BSYNC.RECONVERGENT B2 ;  /* 0x0000000000027941 */ /* 0x000fea0003800200 */
.L_x_24918:
        /* <DEDUP_REMOVED lines=8> */
[----:B------:R-:W-:Y:S01]  /*aab0*/  IADD3 R159, PT, PT, R3, 0x76cf5d0a, RZ ;  /* 0x76cf5d0a039f7810 */ /* 0x000fe20007ffe0ff */
[C---:B------:R-:W-:Y:S01]  /*aac0*/  VIADD R171, R2.reuse, 0x8ff34781 ;  /* 0x8ff3478102ab7836 */ /* 0x040fe20000000000 */
        /* <DEDUP_REMOVED lines=48> */
[----:B------:R-:W-:Y:S01]  /*add0*/  LOP3.LUT R176, R113, R112, R157, 0x96, !PT ;  /* 0x0000007071b07212 */ /* 0x000fe200078e969d */
[----:B------:R-:W-:-:S07]  /*ade0*/  IMAD.MOV.U32 R112, RZ, RZ, R183 ;  /* 0x000000ffff707224 */ /* 0x000fce00078e00b7 */
.L_x_24916:
[----:B------:R-:W-:Y:S05]  /*adf0*/  BSYNC.RECONVERGENT B1 ;  /* 0x0000000000017941 */ /* 0x000fea0003800200 */
.L_x_24915:
        /* <DEDUP_REMOVED lines=23> */
.L_x_24922:
        /* <DEDUP_REMOVED lines=13> */
.L_x_24924:
[----:B------:R-:W-:Y:S05]  /*b040*/  BSYNC.RECONVERGENT B2 ;  /* 0x0000000000027941 */ /* 0x000fea0003800200 */
.L_x_24923:
        /* <DEDUP_REMOVED lines=61> */
.L_x_24921:
[----:B------:R-:W-:Y:S05]  /*b420*/  BSYNC.RECONVERGENT B1 ;  /* 0x0000000000017941 */ /* 0x000fea0003800200 */
.L_x_24920:
        /* <DEDUP_REMOVED lines=23> */
.L_x_24927:
        /* <DEDUP_REMOVED lines=13> */
.L_x_24929:
[----:B------:R-:W-:Y:S05]  /*b670*/  BSYNC.RECONVERGENT B2 ;  /* 0x0000000000027941 */ /* 0x000fea0003800200 */
.L_x_24928:
        /* <DEDUP_REMOVED lines=61> */
.L_x_24926:
[----:B------:R-:W-:Y:S05]  /*ba50*/  BSYNC.RECONVERGENT B1 ;  /* 0x0000000000017941 */ /* 0x000fea0003800200 */
.L_x_24925:
        /* <DEDUP_REMOVED lines=20> */
.L_x_24932:
        /* <DEDUP_REMOVED lines=13> */
.L_x_24934:
[----:B------:R-:W-:Y:S05]  /*bc70*/  BSYNC.RECONVERGENT B2 ;  /* 0x0000000000027941 */ /* 0x000fea0003800200 */
.L_x_24933:
        /* <DEDUP_REMOVED lines=61> */
.L_x_24931:
[----:B------:R-:W-:Y:S05]  /*c050*/  BSYNC.RECONVERGENT B1 ;  /* 0x0000000000017941 */ /* 0x000fea0003800200 */
.L_x_24930:
        /* <DEDUP_REMOVED lines=23> */
.L_x_24937:
        /* <DEDUP_REMOVED lines=13> */
.L_x_24939:
[----:B------:R-:W-:Y:S05]  /*c2a0*/  BSYNC.RECONVERGENT B2 ;  /* 0x0000000000027941 */ /* 0x000fea0003800200 */
.L_x_24938:
        /* <DEDUP_REMOVED lines=61> */
.L_x_24936:
[----:B------:R-:W-:Y:S05]  /*c680*/  BSYNC.RECONVERGENT B1 ;  /* 0x0000000000017941 */ /* 0x000fea0003800200 */
.L_x_24935:
        /* <DEDUP_REMOVED lines=20> */
.L_x_24942:
        /* <DEDUP_REMOVED lines=13> */
.L_x_24944:
[----:B------:R-:W-:Y:S05]  /*c8a0*/  BSYNC.RECONVERGENT B2 ;  /* 0x0000000000027941 */ /* 0x000fea0003800200 */
.L_x_24943:
        /* <DEDUP_REMOVED lines=50> */
[C---:B------:R-:W-:Y:S02]  /*cbd0*/  VIADD R115, R2.reuse, 0xf1bbcdc8 ;  /* 0xf1bbcdc802737836 */ /* 0x040fe40000000000 */
[----:B------:R-:W-:Y:S02]  /*cbe0*/  VIADD R161, R3, 0x96a522ad ;  /* 0x96a522ad03a17836 */ /* 0x000fe40000000000 */
        /* <DEDUP_REMOVED lines=8> */
[----:B------:R-:W-:-:S07]  /*cc70*/  IMAD.MOV.U32 R161, RZ, RZ, RZ ;  /* 0x000000ffffa17224 */ /* 0x000fce00078e00ff */
.L_x_24941:
[----:B------:R-:W-:Y:S05]  /*cc80*/  BSYNC.RECONVERGENT B1 ;  /* 0x0000000000017941 */ /* 0x000fea0003800200 */
.L_x_24940:
        /* <DEDUP_REMOVED lines=23> */
.L_x_24947:
        /* <DEDUP_REMOVED lines=13> */
.L_x_24949:
[----:B------:R-:W-:Y:S05]  /*ced0*/  BSYNC.RECONVERGENT B2 ;  /* 0x0000000000027941 */ /* 0x000fea0003800200 */
.L_x_24948:
        /* <DEDUP_REMOVED lines=61> */
.L_x_24946:
[----:B------:R-:W-:Y:S05]  /*d2b0*/  BSYNC.RECONVERGENT B1 ;  /* 0x0000000000017941 */ /* 0x000fea0003800200 */
.L_x_24945:
        /* <DEDUP_REMOVED lines=20> */
.L_x_24952:
        /* <DEDUP_REMOVED lines=13> */
.L_x_24954:
[----:B------:R-:W-:Y:S05]  /*d4d0*/  BSYNC.RECONVERGENT B2 ;  /* 0x0000000000027941 */ /* 0x000fea0003800200 */
.L_x_24953:
        /* <DEDUP_REMOVED lines=61> */
.L_x_24951:
[----:B------:R-:W-:Y:S05]  /*d8b0*/  BSYNC.RECONVERGENT B1 ;  /* 0x0000000000017941 */ /* 0x000fea0003800200 */
.L_x_24950:
        /* <DEDUP_REMOVED lines=23> */
.L_x_24957:
        /* <DEDUP_REMOVED lines=13> */
.L_x_24959:
[----:B------:R-:W-:Y:S05]  /*db00*/  BSYNC.RECONVERGENT B2 ;  /* 0x0000000000027941 */ /* 0x000fea0003800200 */
.L_x_24958:
        /* <DEDUP_REMOVED lines=61> */
.L_x_24956:
[----:B------:R-:W-:Y:S05]  /*dee0*/  BSYNC.RECONVERGENT B1 ;  /* 0x0000000000017941 */ /* 0x000fea0003800200 */
.L_x_24955:
        /* <DEDUP_REMOVED lines=18> */
.L_x_24962:
        /* <DEDUP_REMOVED lines=13> */
.L_x_24964:
[----:B------:R-:W-:Y:S05]  /*e0e0*/  BSYNC.RECONVERGENT B2 ;  /* 0x0000000000027941 */ /* 0x000fea0003800200 */
.L_x_24963:
        /* <DEDUP_REMOVED lines=61> */
.L_x_24961:
[----:B------:R-:W-:Y:S05]  /*e4c0*/  BSYNC.RECONVERGENT B1 ;  /* 0x0000000000017941 */ /* 0x000fea0003800200 */
.L_x_24960:
        /* <DEDUP_REMOVED lines=23> */
.L_x_24967:
        /* <DEDUP_REMOVED lines=13> */
.L_x_24969:
[----:B------:R-:W-:Y:S05]  /*e710*/  BSYNC.RECONVERGENT B2 ;  /* 0x0000000000027941 */ /* 0x000fea0003800200 */
.L_x_24968:
        /* <DEDUP_REMOVED lines=50> */
[----:B------:R-:W-:Y:S01]  /*ea40*/  HFMA2 R161, -RZ, RZ, 0, 0 ;  /* 0x00000000ffa17431 */ /* 0x000fe200000001ff */
[----:B------:R-:W-:Y:S01]  /*ea50*/  LOP3.LUT R137, R137, R186, R171, 0x96, !PT ;  /* 0x000000ba89897212 */ /* 0x000fe200078e96ab */
[----:B------:R-:W-:Y:S02]  /*ea60*/  VIADD R171, R2, 0x8ff34781 ;  /* 0x8ff3478102ab7836 */ /* 0x000fe40000000000 */
        /* <DEDUP_REMOVED lines=8> */
.L_x_24966:
[----:B------:R-:W-:Y:S05]  /*eaf0*/  BSYNC.RECONVERGENT B1 ;  /* 0x0000000000017941 */ /* 0x000fea0003800200 */
.L_x_24965:
[----:B------:R-:W-:Y:S01]  /*eb00*/  ISETP.NE.AND P4, PT, R161, 0x1, PT ;  /* 0x00000001a100780c */ /* 0x000fe20003f85270 */
[----:B------:R-:W-:Y:S01]  /*eb10*/  BSSY.RECONVERGENT B1, `(.L_x_24970) ;  /* 0x000005c000017945 */ /* 0x000fe20003800200 */
[----:B------:R-:W-:Y:S01]  /*eb20*/  I2FP.F32.U32 R160, R137 ;  /* 0x0000008900a07245 */ /* 0x000fe20000201000 */
[----:B------:R-:W-:Y:S02]  /*eb30*/  HADD2.F32 R137, -RZ, R138.H1_H1 ;  /* 0x3000008aff897230 */ /* 0x000fe40000004100 */
        /* <DEDUP_REMOVED lines=14> */
.L_x_24972:
        /* <DEDUP_REMOVED lines=13> */
.L_x_24974:
[----:B------:R-:W-:Y:S05]  /*ecf0*/  BSYNC.RECONVERGENT B2 ;  /* 0x0000000000027941 */ /* 0x000fea0003800200 */
.L_x_24973:
        /* <DEDUP_REMOVED lines=61> */
.L_x_24971:
[----:B------:R-:W-:Y:S05]  /*f0d0*/  BSYNC.RECONVERGENT B1 ;  /* 0x0000000000017941 */ /* 0x000fea0003800200 */
.L_x_24970:
        /* <DEDUP_REMOVED lines=23> */
.L_x_24977:
        /* <DEDUP_REMOVED lines=13> */
.L_x_24979:
[----:B------:R-:W-:Y:S05]  /*f320*/  BSYNC.RECONVERGENT B2 ;  /* 0x0000000000027941 */ /* 0x000fea0003800200 */
.L_x_24978:
        /* <DEDUP_REMOVED lines=61> */
.L_x_24976:
[----:B------:R-:W-:Y:S05]  /*f700*/  BSYNC.RECONVERGENT B1 ;  /* 0x0000000000017941 */ /* 0x000fea0003800200 */
.L_x_24975:
        /* <DEDUP_REMOVED lines=18> */
.L_x_24982:
        /* <DEDUP_REMOVED lines=13> */
.L_x_24984:
[----:B------:R-:W-:Y:S05]  /*f900*/  BSYNC.RECONVERGENT B2 ;  /* 0x0000000000027941 */ /* 0x000fea0003800200 */
.L_x_24983:
        /* <DEDUP_REMOVED lines=61> */
.L_x_24981:
[----:B------:R-:W-:Y:S05]  /*fce0*/  BSYNC.RECONVERGENT B1 ;  /* 0x0000000000017941 */ /* 0x000fea0003800200 */
.L_x_24980:
        /* <DEDUP_REMOVED lines=23> */
.L_x_24987:
        /* <DEDUP_REMOVED lines=13> */
.L_x_24989:
[----:B------:R-:W-:Y:S05]  /*ff30*/  BSYNC.RECONVERGENT B2 ;  /* 0x0000000000027941 */ /* 0x000fea0003800200 */
.L_x_24988:
        /* <DEDUP_REMOVED lines=61> */
.L_x_24986:
[----:B------:R-:W-:Y:S05]  /*10310*/  BSYNC.RECONVERGENT B1 ;  /* 0x0000000000017941 */ /* 0x000fea0003800200 */
.L_x_24985:
[----:B------:R-:W-:Y:S01]  /*10320*/  ISETP.NE.AND P6, PT, R187, 0x1, PT ;  /* 0x00000001bb00780c */ /* 0x000fe20003fc5270 */
[----:B------:R-:W-:Y:S01]  /*10330*/  HADD2.F32 R139, -RZ, R139.H1_H1 ;  /* 0x3000008bff8b7230 */ /* 0x000fe20000004100 */
[----:B------:R-:W-:Y:S01]  /*10340*/  I2FP.F32.U32 R170, R170 ;  /* 0x000000aa00aa7245 */ /* 0x000fe20000201000 */
[----:B------:R-:W-:Y:S01]  /*10350*/  BSSY.RECONVERGENT B1, `(.L_x_24990) ;  /* 0x000005c000017945 */ /* 0x000fe20003800200 */
[----:B------:R-:W-:Y:S02]  /*10360*/  IMAD.MOV.U32 R183, RZ, RZ, R168 ;  /* 0x000000ffffb77224 */ /* 0x000fe400078e00a8 */
[----:B------:R-:W-:Y:S01]  /*10370*/  FMUL.FTZ R139, R139, R158 ;  /* 0x0000009e8b8b7220 */ /* 0x000fe20000410000 */
[----:B------:R-:W-:Y:S01]  /*10380*/  FFMA.FTZ R182, R170, R159, 1.1641532182693481445e-10 ;  /* 0x2f000000aab67423 */ /* 0x000fe2000001009f */
[----:B------:R-:W-:-:S04]  /*10390*/  HFMA2 R170, -RZ, RZ, 0, 1.1920928955078125e-07 ;  /* 0x00000002ffaa7431 */ /* 0x000fc800000001ff */
        /* <DEDUP_REMOVED lines=10> */
.L_x_24992:
        /* <DEDUP_REMOVED lines=15> */
.L_x_24994:
[----:B------:R-:W-:Y:S05]  /*10530*/  BSYNC.RECONVERGENT B2 ;  /* 0x0000000000027941 */ /* 0x000fea0003800200 */
.L_x_24993:
        /* <DEDUP_REMOVED lines=61> */
.L_x_24991:
[----:B------:R-:W-:Y:S05]  /*10910*/  BSYNC.RECONVERGENT B1 ;  /* 0x0000000000017941 */ /* 0x000fea0003800200 */
.L_x_24990:
        /* <DEDUP_REMOVED lines=11> */
.L_x_24914:
[----:B------:R-:W-:Y:S01]  /*109d0*/  ISETP.NE.AND P2, PT, R170, 0x1, PT ;  /* 0x00000001aa00780c */ /* 0x000fe20003f45270 */
[----:B------:R-:W-:Y:S01]  /*109e0*/  BSSY.RECONVERGENT B1, `(.L_x_24996) ;  /* 0x0000059000017945 */ /* 0x000fe20003800200 */
[----:B--2---:R-:W-:Y:S01]  /*109f0*/  IMAD.MOV.U32 R115, RZ, RZ, 0x2 ;  /* 0x00000002ff737424 */ /* 0x004fe200078e00ff */
        /* <DEDUP_REMOVED lines=13> */
.L_x_24998:
        /* <DEDUP_REMOVED lines=13> */
.L_x_25000:
[----:B------:R-:W-:Y:S05]  /*10ba0*/  BSYNC.RECONVERGENT B2 ;  /* 0x0000000000027941 */ /* 0x000fea0003800200 */
.L_x_24999:
[----:B------:R-:W-:Y:S01]  /*10bb0*/  IMAD.WIDE.U32 R114, R179, -0x326172a9, RZ ;  /* 0xcd9e8d57b3727825 */ /* 0x000fe200078e00ff */
[----:B------:R-:W-:Y:S02]  /*10bc0*/  LOP3.LUT R158, R167, R113, R3, 0x96, !PT ;  /* 0x00000071a79e7212 */ /* 0x000fe400078e9603 */
[C---:B------:R-:W-:Y:S01]  /*10bd0*/  IADD3 R113, PT, PT, R2.reuse, -0x61c88647, RZ ;  /* 0x9e3779b902717810 */ /* 0x040fe20007ffe0ff */
        /* <DEDUP_REMOVED lines=56> */
[----:B------:R-:W-:-:S07]  /*10f60*/  IMAD.MOV.U32 R112, RZ, RZ, R183 ;  /* 0x000000ffff707224 */ /* 0x000fce00078e00b7 */
.L_x_24997:
[----:B------:R-:W-:Y:S05]  /*10f70*/  BSYNC.RECONVERGENT B1 ;  /* 0x0000000000017941 */ /* 0x000fea0003800200 */
.L_x_24996:
        /* <DEDUP_REMOVED lines=21> */
.L_x_25003:
        /* <DEDUP_REMOVED lines=13> */
.L_x_25005:
[----:B------:R-:W-:Y:S05]  /*111a0*/  BSYNC.RECONVERGENT B2 ;  /* 0x0000000000027941 */ /* 0x000fea0003800200 */
.L_x_25004:
        /* <DEDUP_REMOVED lines=61> */
.L_x_25002:
[----:B------:R-:W-:Y:S05]  /*11580*/  BSYNC.RECONVERGENT B1 ;  /* 0x0000000000017941 */ /* 0x000fea0003800200 */
.L_x_25001:
        /* <DEDUP_REMOVED lines=19> */
.L_x_25008:
        /* <DEDUP_REMOVED lines=13> */
.L_x_25010:
[----:B------:R-:W-:Y:S05]  /*11790*/  BSYNC.RECONVERGENT B2 ;  /* 0x0000000000027941 */ /* 0x000fea0003800200 */
.L_x_25009:
[----:B------:R-:W-:Y:S01]  /*117a0*/  IMAD.WIDE.U32 R158, R179, -0x326172a9, RZ ;  /* 0xcd9e8d57b39e7825 */ /* 0x000fe200078e00ff */
[----:B------:R-:W-:Y:S02]  /*117b0*/  LOP3.LUT R186, R167, R115, R3, 0x96, !PT ;  /* 0x00000073a7ba7212 */ /* 0x000fe400078e9603 */
[----:B------:R-:W-:Y:S01]  /*117c0*/  IADD3 R183, PT, PT, R3, 0x76cf5d0a, RZ ;  /* 0x76cf5d0a03b77810 */ /* 0x000fe20007ffe0ff */
[----:B------:R-:W-:Y:S01]  /*117d0*/  VIADD R115, R2, 0x9e3779b9 ;  /* 0x9e3779b902737836 */ /* 0x000fe20000000000 */
[----:B------:R-:W-:Y:S01]  /*117e0*/  LOP3.LUT R170, R169, R159, R2, 0x96, !PT ;  /* 0x0000009fa9aa7212 */ /* 0x000fe200078e9602 */
[----:B------:R-:W-:Y:S02]  /*117f0*/  VIADD R159, R3, 0xbb67ae85 ;  /* 0xbb67ae85039f7836 */ /* 0x000fe40000000000 */
        /* <DEDUP_REMOVED lines=55> */
.L_x_25007:
[----:B------:R-:W-:Y:S05]  /*11b70*/  BSYNC.RECONVERGENT B1 ;  /* 0x0000000000017941 */ /* 0x000fea0003800200 */
.L_x_25006:
        /* <DEDUP_REMOVED lines=19> */
.L_x_25013:
        /* <DEDUP_REMOVED lines=13> */
.L_x_25015:
[----:B------:R-:W-:Y:S05]  /*11d80*/  BSYNC.RECONVERGENT B2 ;  /* 0x0000000000027941 */ /* 0x000fea0003800200 */
.L_x_25014:
        /* <DEDUP_REMOVED lines=61> */
.L_x_25012:
[----:B------:R-:W-:Y:S05]  /*12160*/  BSYNC.RECONVERGENT B1 ;  /* 0x0000000000017941 */ /* 0x000fea0003800200 */
.L_x_25011:
        /* <DEDUP_REMOVED lines=19> */
.L_x_25018:
        /* <DEDUP_REMOVED lines=13> */
.L_x_25020:
[----:B------:R-:W-:Y:S05]  /*12370*/  BSYNC.RECONVERGENT B2 ;  /* 0x0000000000027941 */ /* 0x000fea0003800200 */
.L_x_25019:
        /* <DEDUP_REMOVED lines=61> */
.L_x_25017:
[----:B------:R-:W-:Y:S05]  /*12750*/  BSYNC.RECONVERGENT B1 ;  /* 0x0000000000017941 */ /* 0x000fea0003800200 */
.L_x_25016:
        /* <DEDUP_REMOVED lines=17> */
.L_x_25023:
        /* <DEDUP_REMOVED lines=13> */
.L_x_25025:
[----:B------:R-:W-:Y:S05]  /*12940*/  BSYNC.RECONVERGENT B2 ;  /* 0x0000000000027941 */ /* 0x000fea0003800200 */
.L_x_25024:
        /* <DEDUP_REMOVED lines=61> */
.L_x_25022:
[----:B------:R-:W-:Y:S05]  /*12d20*/  BSYNC.RECONVERGENT B1 ;  /* 0x0000000000017941 */ /* 0x000fea0003800200 */
.L_x_25021:
        /* <DEDUP_REMOVED lines=17> */
.L_x_25028:
        /* <DEDUP_REMOVED lines=13> */
.L_x_25030:
[----:B------:R-:W-:Y:S05]  /*12f10*/  BSYNC.RECONVERGENT B2 ;  /* 0x0000000000027941 */ /* 0x000fea0003800200 */
.L_x_25029:
        /* <DEDUP_REMOVED lines=61> */
.L_x_25027:
[----:B------:R-:W-:Y:S05]  /*132f0*/  BSYNC.RECONVERGENT B1 ;  /* 0x0000000000017941 */ /* 0x000fea0003800200 */
.L_x_25026:
[----:B------:R-:W-:Y:S01]  /*13300*/  ISETP.NE.AND P5, PT, R183, 0x1, PT ;  /* 0x00000001b700780c */ /* 0x000fe20003fa5270 */
[----:B------:R-:W-:Y:S01]  /*13310*/  BSSY.RECONVERGENT B1, `(.L_x_25031) ;  /* 0x000005b000017945 */ /* 0x000fe20003800200 */
[----:B------:R-:W-:Y:S01]  /*13320*/  I2FP.F32.U32 R159, R159 ;  /* 0x0000009f009f7245 */ /* 0x000fe20000201000 */
[----:B------:R-:W-:Y:S02]  /*13330*/  HADD2.F32 R158, -RZ, R139.H0_H0 ;  /* 0x2000008bff9e7230 */ /* 0x000fe40000004100 */
        /* <DEDUP_REMOVED lines=13> */
.L_x_25033:
        /* <DEDUP_REMOVED lines=13> */
.L_x_25035:
[----:B------:R-:W-:Y:S05]  /*134e0*/  BSYNC.RECONVERGENT B2 ;  /* 0x0000000000027941 */ /* 0x000fea0003800200 */
.L_x_25034:
        /* <DEDUP_REMOVED lines=61> */
.L_x_25032:
[----:B------:R-:W-:Y:S05]  /*138c0*/  BSYNC.RECONVERGENT B1 ;  /* 0x0000000000017941 */ /* 0x000fea0003800200 */
.L_x_25031:
        /* <DEDUP_REMOVED lines=37> */
.L_x_24995:
        /* <DEDUP_REMOVED lines=44> */
.L_x_25036:
[----:B------:R-:W-:Y:S02]  /*13de0*/  IMAD.MOV.U32 R183, RZ, RZ, R156 ;  /* 0x000000ffffb77224 */ /* 0x000fe400078e009c */
[----:B------:R-:W-:-:S07]  /*13df0*/  VIADD R0, R0, 0x20 ;  /* 0x0000002000007836 */ /* 0x000fce0000000000 */
.L_x_24913:
[----:B------:R-:W-:Y:S05]  /*13e00*/  BSYNC.RECONVERGENT B0 ;  /* 0x0000000000007941 */ /* 0x000fea0003800200 */
.L_x_24912:
        /* <DEDUP_REMOVED lines=36> */
.L_x_25042:
        /* <DEDUP_REMOVED lines=13> */
.L_x_25044:
[----:B------:R-:W-:Y:S05]  /*14120*/  BSYNC.RECONVERGENT B2 ;  /* 0x0000000000027941 */ /* 0x000fea0003800200 */
.L_x_25043:
        /* <DEDUP_REMOVED lines=60> */
.L_x_25041:
[----:B------:R-:W-:Y:S05]  /*144f0*/  BSYNC.RECONVERGENT B1 ;  /* 0x0000000000017941 */ /* 0x000fea0003800200 */
.L_x_25040:
        /* <DEDUP_REMOVED lines=23> */
.L_x_25047:
        /* <DEDUP_REMOVED lines=13> */
.L_x_25049:
[----:B------:R-:W-:Y:S05]  /*14740*/  BSYNC.RECONVERGENT B2 ;  /* 0x0000000000027941 */ /* 0x000fea0003800200 */
.L_x_25048:
        /* <DEDUP_REMOVED lines=61> */
.L_x_25046:
[----:B------:R-:W-:Y:S05]  /*14b20*/  BSYNC.RECONVERGENT B1 ;  /* 0x0000000000017941 */ /* 0x000fea0003800200 */
.L_x_25045:
        /* <DEDUP_REMOVED lines=23> */
.L_x_25052:
        /* <DEDUP_REMOVED lines=13> */
.L_x_25054:
[----:B------:R-:W-:Y:S05]  /*14d70*/  BSYNC.RECONVERGENT B2 ;  /* 0x0000000000027941 */ /* 0x000fea0003800200 */
.L_x_25053:
        /* <DEDUP_REMOVED lines=61> */
.L_x_25051:
[----:B------:R-:W-:Y:S05]  /*15150*/  BSYNC.RECONVERGENT B1 ;  /* 0x0000000000017941 */ /* 0x000fea0003800200 */
.L_x_25050:
        /* <DEDUP_REMOVED lines=20> */
.L_x_25057:
        /* <DEDUP_REMOVED lines=13> */
.L_x_25059:
[----:B------:R-:W-:Y:S05]  /*15370*/  BSYNC.RECONVERGENT B2 ;  /* 0x0000000000027941 */ /* 0x000fea0003800200 */
.L_x_25058:
        /* <DEDUP_REMOVED lines=61> */
.L_x_25056:
[----:B------:R-:W-:Y:S05]  /*15750*/  BSYNC.RECONVERGENT B1 ;  /* 0x0000000000017941 */ /* 0x000fea0003800200 */
.L_x_25055:
        /* <DEDUP_REMOVED lines=23> */
.L_x_25062:
        /* <DEDUP_REMOVED lines=13> */
.L_x_25064:
[----:B------:R-:W-:Y:S05]  /*159a0*/  BSYNC.RECONVERGENT B2 ;  /* 0x0000000000027941 */ /* 0x000fea0003800200 */
.L_x_25063:
        /* <DEDUP_REMOVED lines=61> */
.L_x_25061:
[----:B------:R-:W-:Y:S05]  /*15d80*/  BSYNC.RECONVERGENT B1 ;  /* 0x0000000000017941 */ /* 0x000fea0003800200 */
.L_x_25060:
[----:B------:R-:W-:Y:S01]  /*15d90*/  I2FP.F32.U32 R118, R118 ;  /* 0x0000007600767245 */ /* 0x000fe20000201000 */
[----:B------:R-:W-:Y:S01]  /*15da0*/  HADD2.F32 R119, -RZ, R141.H0_H0 ;  /* 0x2000008dff777230 */ /* 0x000fe20000004100 */
[----:B------:R-:W-:Y:S01]  /*15db0*/  ISETP.NE.AND P2, PT, R161, 0x1, PT ;  /* 0x00000001a100780c */ /* 0x000fe20003f45270 */
[----:B------:R-:W-:Y:S01]  /*15dc0*/  BSSY.RECONVERGENT B1, `(.L_x_25065) ;  /* 0x000005c000017945 */ /* 0x000fe20003800200 */
[----:B------:R-:W-:Y:S01]  /*15dd0*/  LOP3.LUT R184, R184, 0xfffffffb, RZ, 0xc0, !PT ;  /* 0xfffffffbb8b87812 */ /* 0x000fe200078ec0ff */
[----:B------:R-:W-:Y:S01]  /*15de0*/  FFMA.FTZ R140, R118, R159, 1.1641532182693481445e-10 ;  /* 0x2f000000768c7423 */ /* 0x000fe2000001009f */
[----:B------:R-:W-:Y:S02]  /*15df0*/  IMAD.MOV.U32 R162, RZ, RZ, 0x2 ;  /* 0x00000002ffa27424 */ /* 0x000fe400078e00ff */
[----:B------:R-:W-:Y:S01]  /*15e00*/  FMUL.FTZ R118, R119, R158 ;  /* 0x0000009e77767220 */ /* 0x000fe20000410000 */
        /* <DEDUP_REMOVED lines=12> */
.L_x_25067:
        /* <DEDUP_REMOVED lines=13> */
.L_x_25069:
[----:B------:R-:W-:Y:S05]  /*15fa0*/  BSYNC.RECONVERGENT B2 ;  /* 0x0000000000027941 */ /* 0x000fea0003800200 */
.L_x_25068:
        /* <DEDUP_REMOVED lines=57> */
[----:B------:R-:W-:Y:S01]  /*16340*/  IMAD.MOV.U32 R162, RZ, RZ, RZ ;  /* 0x000000ffffa27224 */ /* 0x000fe200078e00ff */
[----:B------:R-:W-:Y:S02]  /*16350*/  LOP3.LUT R176, R161, R160, R183, 0x96, !PT ;  /* 0x000000a0a1b07212 */ /* 0x000fe400078e96b7 */
[----:B------:R-:W-:Y:S01]  /*16360*/  MOV R160, R156 ;  /* 0x0000009c00a07202 */ /* 0x000fe20000000f00 */
[----:B------:R-:W-:-:S07]  /*16370*/  IMAD.MOV.U32 R156, RZ, RZ, R182 ;  /* 0x000000ffff9c7224 */ /* 0x000fce00078e00b6 */
.L_x_25066:
[----:B------:R-:W-:Y:S05]  /*16380*/  BSYNC.RECONVERGENT B1 ;  /* 0x0000000000017941 */ /* 0x000fea0003800200 */
.L_x_25065:
        /* <DEDUP_REMOVED lines=23> */
.L_x_25072:
        /* <DEDUP_REMOVED lines=13> */
.L_x_25074:
[----:B------:R-:W-:Y:S05]  /*165d0*/  BSYNC.RECONVERGENT B2 ;  /* 0x0000000000027941 */ /* 0x000fea0003800200 */
.L_x_25073:
        /* <DEDUP_REMOVED lines=61> */
.L_x_25071:
[----:B------:R-:W-:Y:S05]  /*169b0*/  BSYNC.RECONVERGENT B1 ;  /* 0x0000000000017941 */ /* 0x000fea0003800200 */
.L_x_25070:
        /* <DEDUP_REMOVED lines=20> */
.L_x_25077:
        /* <DEDUP_REMOVED lines=13> */
.L_x_25079:
[----:B------:R-:W-:Y:S05]  /*16bd0*/  BSYNC.RECONVERGENT B2 ;  /* 0x0000000000027941 */ /* 0x000fea0003800200 */
.L_x_25078:
        /* <DEDUP_REMOVED lines=61> */
.L_x_25076:
[----:B------:R-:W-:Y:S05]  /*16fb0*/  BSYNC.RECONVERGENT B1 ;  /* 0x0000000000017941 */ /* 0x000fea0003800200 */
.L_x_25075:
        /* <DEDUP_REMOVED lines=23> */
.L_x_25082:
        /* <DEDUP_REMOVED lines=13> */
.L_x_25084:
[----:B------:R-:W-:Y:S05]  /*17200*/  BSYNC.RECONVERGENT B2 ;  /* 0x0000000000027941 */ /* 0x000fea0003800200 */
.L_x_25083:
        /* <DEDUP_REMOVED lines=61> */
.L_x_25081:
[----:B------:R-:W-:Y:S05]  /*175e0*/  BSYNC.RECONVERGENT B1 ;  /* 0x0000000000017941 */ /* 0x000fea0003800200 */
.L_x_25080:
        /* <DEDUP_REMOVED lines=18> */
.L_x_25087:
        /* <DEDUP_REMOVED lines=13> */
.L_x_25089:
[----:B------:R-:W-:Y:S05]  /*177e0*/  BSYNC.RECONVERGENT B2 ;  /* 0x0000000000027941 */ /* 0x000fea0003800200 */
.L_x_25088:
        /* <DEDUP_REMOVED lines=61> */
.L_x_25086:
[----:B------:R-:W-:Y:S05]  /*17bc0*/  BSYNC.RECONVERGENT B1 ;  /* 0x0000000000017941 */ /* 0x000fea0003800200 */
.L_x_25085:
        /* <DEDUP_REMOVED lines=23> */
.L_x_25092:
        /* <DEDUP_REMOVED lines=13> */
.L_x_25094:
[----:B------:R-:W-:Y:S05]  /*17e10*/  BSYNC.RECONVERGENT B2 ;  /* 0x0000000000027941 */ /* 0x000fea0003800200 */
.L_x_25093:
        /* <DEDUP_REMOVED lines=61> */
.L_x_25091:
[----:B------:R-:W-:Y:S05]  /*181f0*/  BSYNC.RECONVERGENT B1 ;  /* 0x0000000000017941 */ /* 0x000fea0003800200 */
.L_x_25090:
        /* <DEDUP_REMOVED lines=18> */
.L_x_25097:
        /* <DEDUP_REMOVED lines=13> */
.L_x_25099:
[----:B------:R-:W-:Y:S05]  /*183f0*/  BSYNC.RECONVERGENT B2 ;  /* 0x0000000000027941 */ /* 0x000fea0003800200 */
.L_x_25098:
        /* <DEDUP_REMOVED lines=61> */
.L_x_25096:
[----:B------:R-:W-:Y:S05]  /*187d0*/  BSYNC.RECONVERGENT B1 ;  /* 0x0000000000017941 */ /* 0x000fea0003800200 */
.L_x_25095:
        /* <DEDUP_REMOVED lines=23> */
.L_x_25102:
        /* <DEDUP_REMOVED lines=13> */
.L_x_25104:
[----:B------:R-:W-:Y:S05]  /*18a20*/  BSYNC.RECONVERGENT B2 ;  /* 0x0000000000027941 */ /* 0x000fea0003800200 */
.L_x_25103:
        /* <DEDUP_REMOVED lines=61> */
.L_x_25101:
[----:B------:R-:W-:Y:S05]  /*18e00*/  BSYNC.RECONVERGENT B1 ;  /* 0x0000000000017941 */ /* 0x000fea0003800200 */
.L_x_25100:
        /* <DEDUP_REMOVED lines=18> */
.L_x_25107:
        /* <DEDUP_REMOVED lines=13> */
.L_x_25109:
[----:B------:R-:W-:Y:S05]  /*19000*/  BSYNC.RECONVERGENT B2 ;  /* 0x0000000000027941 */ /* 0x000fea0003800200 */
.L_x_25108:
        /* <DEDUP_REMOVED lines=61> */
.L_x_25106:
[----:B------:R-:W-:Y:S05]  /*193e0*/  BSYNC.RECONVERGENT B1 ;  /* 0x0000000000017941 */ /* 0x000fea0003800200 */
.L_x_25105:
        /* <DEDUP_REMOVED lines=23> */
.L_x_25112:
        /* <DEDUP_REMOVED lines=13> */
.L_x_25114:
[----:B------:R-:W-:Y:S05]  /*19630*/  BSYNC.RECONVERGENT B2 ;  /* 0x0000000000027941 */ /* 0x000fea0003800200 */
.L_x_25113:
        /* <DEDUP_REMOVED lines=61> */
.L_x_25111:
[----:B------:R-:W-:Y:S05]  /*19a10*/  BSYNC.RECONVERGENT B1 ;  /* 0x0000000000017941 */ /* 0x000fea0003800200 */
.L_x_25110:
        /* <DEDUP_REMOVED lines=18> */
.L_x_25117:
        /* <DEDUP_REMOVED lines=15> */
.L_x_25119:
[----:B------:R-:W-:Y:S05]  /*19c30*/  BSYNC.RECONVERGENT B2 ;  /* 0x0000000000027941 */ /* 0x000fea0003800200 */
.L_x_25118:
        /* <DEDUP_REMOVED lines=61> */
.L_x_25116:
[----:B------:R-:W-:Y:S05]  /*1a010*/  BSYNC.RECONVERGENT B1 ;  /* 0x0000000000017941 */ /* 0x000fea0003800200 */
.L_x_25115:
        /* <DEDUP_REMOVED lines=11> */
.L_x_25039:
        /* <DEDUP_REMOVED lines=16> */
.L_x_25123:
        /* <DEDUP_REMOVED lines=13> */
.L_x_25125:
[----:B------:R-:W-:Y:S05]  /*1a2a0*/  BSYNC.RECONVERGENT B2 ;  /* 0x0000000000027941 */ /* 0x000fea0003800200 */
.L_x_25124:
        /* <DEDUP_REMOVED lines=60> */
.L_x_25122:
[----:B------:R-:W-:Y:S05]  /*1a670*/  BSYNC.RECONVERGENT B1 ;  /* 0x0000000000017941 */ /* 0x000fea0003800200 */
.L_x_25121:
        /* <DEDUP_REMOVED lines=21> */
.L_x_25128:
        /* <DEDUP_REMOVED lines=13> */
.L_x_25130:
[----:B------:R-:W-:Y:S05]  /*1a8a0*/  BSYNC.RECONVERGENT B2 ;  /* 0x0000000000027941 */ /* 0x000fea0003800200 */
.L_x_25129:
        /* <DEDUP_REMOVED lines=61> */
.L_x_25127:
[----:B------:R-:W-:Y:S05]  /*1ac80*/  BSYNC.RECONVERGENT B1 ;  /* 0x0000000000017941 */ /* 0x000fea0003800200 */
.L_x_25126:
        /* <DEDUP_REMOVED lines=19> */
.L_x_25133:
        /* <DEDUP_REMOVED lines=13> */
.L_x_25135:
[----:B------:R-:W-:Y:S05]  /*1ae90*/  BSYNC.RECONVERGENT B2 ;  /* 0x0000000000027941 */ /* 0x000fea0003800200 */
.L_x_25134:
        /* <DEDUP_REMOVED lines=61> */
.L_x_25132:
[----:B------:R-:W-:Y:S05]  /*1b270*/  BSYNC.RECONVERGENT B1 ;  /* 0x0000000000017941 */ /* 0x000fea0003800200 */
.L_x_25131:
        /* <DEDUP_REMOVED lines=19> */
.L_x_25138:
        /* <DEDUP_REMOVED lines=13> */
.L_x_25140:
[----:B------:R-:W-:Y:S05]  /*1b480*/  BSYNC.RECONVERGENT B2 ;  /* 0x0000000000027941 */ /* 0x000fea0003800200 */
.L_x_25139:
        /* <DEDUP_REMOVED lines=61> */
.L_x_25137:
[----:B------:R-:W-:Y:S05]  /*1b860*/  BSYNC.RECONVERGENT B1 ;  /* 0x0000000000017941 */ /* 0x000fea0003800200 */
.L_x_25136:
        /* <DEDUP_REMOVED lines=19> */
.L_x_25143:
        /* <DEDUP_REMOVED lines=13> */
.L_x_25145:
[----:B------:R-:W-:Y:S05]  /*1ba70*/  BSYNC.RECONVERGENT B2 ;  /* 0x0000000000027941 */ /* 0x000fea0003800200 */
.L_x_25144:
        /* <DEDUP_REMOVED lines=61> */
.L_x_25142:
[----:B------:R-:W-:Y:S05]  /*1be50*/  BSYNC.RECONVERGENT B1 ;  /* 0x0000000000017941 */ /* 0x000fea0003800200 */
.L_x_25141:
        /* <DEDUP_REMOVED lines=17> */
.L_x_25148:
        /* <DEDUP_REMOVED lines=13> */
.L_x_25150:
[----:B------:R-:W-:Y:S05]  /*1c040*/  BSYNC.RECONVERGENT B2 ;  /* 0x0000000000027941 */ /* 0x000fea0003800200 */
.L_x_25149:
        /* <DEDUP_REMOVED lines=61> */
.L_x_25147:
[----:B------:R-:W-:Y:S05]  /*1c420*/  BSYNC.RECONVERGENT B1 ;  /* 0x0000000000017941 */ /* 0x000fea0003800200 */
.L_x_25146:
        /* <DEDUP_REMOVED lines=17> */
.L_x_25153:
        /* <DEDUP_REMOVED lines=13> */
.L_x_25155:
[----:B------:R-:W-:Y:S05]  /*1c610*/  BSYNC.RECONVERGENT B2 ;  /* 0x0000000000027941 */ /* 0x000fea0003800200 */
.L_x_25154:
        /* <DEDUP_REMOVED lines=54> */
[----:B------:R-:W-:-:S04]  /*1c980*/  IMAD.WIDE.U32 R186, R183, -0x2daee0ad, RZ ;  /* 0xd2511f53b7ba7825 */ /* 0x000fc800078e00ff */
[----:B------:R-:W-:Y:S01]  /*1c990*/  HFMA2 R183, -RZ, RZ, 0, 0 ;  /* 0x00000000ffb77431 */ /* 0x000fe200000001ff */
[----:B------:R-:W-:Y:S01]  /*1c9a0*/  LOP3.LUT R171, R171, R170, R189, 0x96, !PT ;  /* 0x000000aaabab7212 */ /* 0x000fe200078e96bd */
[----:B------:R-:W-:Y:S01]  /*1c9b0*/  IMAD.MOV.U32 R168, RZ, RZ, R188 ;  /* 0x000000ffffa87224 */ /* 0x000fe200078e00bc */
[----:B------:R-:W-:Y:S02]  /*1c9c0*/  LOP3.LUT R176, R159, R158, R187, 0x96, !PT ;  /* 0x0000009e9fb07212 */ /* 0x000fe400078e96bb */
[----:B------:R-:W-:Y:S01]  /*1c9d0*/  MOV R159, R156 ;  /* 0x0000009c009f7202 */ /* 0x000fe20000000f00 */
[----:B------:R-:W-:-:S07]  /*1c9e0*/  IMAD.MOV.U32 R156, RZ, RZ, R186 ;  /* 0x000000ffff9c7224 */ /* 0x000fce00078e00ba */
.L_x_25152:
[----:B------:R-:W-:Y:S05]  /*1c9f0*/  BSYNC.RECONVERGENT B1 ;  /* 0x0000000000017941 */ /* 0x000fea0003800200 */
.L_x_25151:
        /* <DEDUP_REMOVED lines=17> */
.L_x_25158:
        /* <DEDUP_REMOVED lines=13> */
.L_x_25160:
[----:B------:R-:W-:Y:S05]  /*1cbe0*/  BSYNC.RECONVERGENT B2 ;  /* 0x0000000000027941 */ /* 0x000fea0003800200 */
.L_x_25159:
        /* <DEDUP_REMOVED lines=61> */
.L_x_25157:
[----:B------:R-:W-:Y:S05]  /*1cfc0*/  BSYNC.RECONVERGENT B1 ;  /* 0x0000000000017941 */ /* 0x000fea0003800200 */
.L_x_25156:
        /* <DEDUP_REMOVED lines=37> */
.L_x_25120:
        /* <DEDUP_REMOVED lines=44> */
.L_x_25161:
[----:B------:R-:W-:Y:S01]  /*1d4e0*/  IMAD.MOV.U32 R183, RZ, RZ, R156 ;  /* 0x000000ffffb77224 */ /* 0x000fe200078e009c */
[----:B------:R-:W-:-:S07]  /*1d4f0*/  IADD3 R0, PT, PT, R0, 0x20, RZ ;  /* 0x0000002000007810 */ /* 0x000fce0007ffe0ff */
.L_x_25038:
[----:B------:R-:W-:Y:S05]  /*1d500*/  BSYNC.RECONVERGENT B0 ;  /* 0x0000000000007941 */ /* 0x000fea0003800200 */
.L_x_25037:
        /* <DEDUP_REMOVED lines=36> */
.L_x_25167:
        /* <DEDUP_REMOVED lines=13> */
.L_x_25169:
[----:B------:R-:W-:Y:S05]  /*1d820*/  BSYNC.RECONVERGENT B2 ;  /* 0x0000000000027941 */ /* 0x000fea0003800200 */
.L_x_25168:
        /* <DEDUP_REMOVED lines=60> */
.L_x_25166:
[----:B------:R-:W-:Y:S05]  /*1dbf0*/  BSYNC.RECONVERGENT B1 ;  /* 0x0000000000017941 */ /* 0x000fea0003800200 */
.L_x_25165:
        /* <DEDUP_REMOVED lines=23> */
.L_x_25172:
        /* <DEDUP_REMOVED lines=13> */
.L_x_25174:
[----:B------:R-:W-:Y:S05]  /*1de40*/  BSYNC.RECONVERGENT B2 ;  /* 0x0000000000027941 */ /* 0x000fea0003800200 */
.L_x_25173:
        /* <DEDUP_REMOVED lines=61> */
.L_x_25171:
[----:B------:R-:W-:Y:S05]  /*1e220*/  BSYNC.RECONVERGENT B1 ;  /* 0x0000000000017941 */ /* 0x000fea0003800200 */
.L_x_25170:
        /* <DEDUP_REMOVED lines=23> */
.L_x_25177:
        /* <DEDUP_REMOVED lines=13> */
.L_x_25179:
[----:B------:R-:W-:Y:S05]  /*1e470*/  BSYNC.RECONVERGENT B2 ;  /* 0x0000000000027941 */ /* 0x000fea0003800200 */
.L_x_25178:
        /* <DEDUP_REMOVED lines=49> */
[----:B------:R-:W-:Y:S02]  /*1e790*/  IADD3 R121, PT, PT, R2, -0xe443238, RZ ;  /* 0xf1bbcdc802797810 */ /* 0x000fe40007ffe0ff */
[----:B------:R-:W-:Y:S02]  /*1e7a0*/  LOP3.LUT R163, R163, R162, R123, 0x96, !PT ;  /* 0x000000a2a3a37212 */ /* 0x000fe400078e967b */
        /* <DEDUP_REMOVED lines=10> */
.L_x_25176:
[----:B------:R-:W-:Y:S05]  /*1e850*/  BSYNC.RECONVERGENT B1 ;  /* 0x0000000000017941 */ /* 0x000fea0003800200 */
.L_x_25175:
        /* <DEDUP_REMOVED lines=20> */
.L_x_25182:
        /* <DEDUP_REMOVED lines=13> */
.L_x_25184:
[----:B------:R-:W-:Y:S05]  /*1ea70*/  BSYNC.RECONVERGENT B2 ;  /* 0x0000000000027941 */ /* 0x000fea0003800200 */
.L_x_25183:
[----:B------:R-:W-:Y:S01]  /*1ea80*/  IMAD.WIDE.U32 R160, R179, -0x326172a9, RZ ;  /* 0xcd9e8d57b3a07825 */ /* 0x000fe200078e00ff */
[----:B------:R-:W-:Y:S02]  /*1ea90*/  LOP3.LUT R164, R167, R123, R3, 0x96, !PT ;  /* 0x0000007ba7a47212 */ /* 0x000fe400078e9603 */
[C---:B------:R-:W-:Y:S01]  /*1eaa0*/  IADD3 R123, PT, PT, R2.reuse, -0x61c88647, RZ ;  /* 0x9e3779b9027b7810 */ /* 0x040fe20007ffe0ff */
        /* <DEDUP_REMOVED lines=58> */
.L_x_25181:
[----:B------:R-:W-:Y:S05]  /*1ee50*/  BSYNC.RECONVERGENT B1 ;  /* 0x0000000000017941 */ /* 0x000fea0003800200 */
.L_x_25180:
        /* <DEDUP_REMOVED lines=23> */
.L_x_25187:
        /* <DEDUP_REMOVED lines=13> */
.L_x_25189:
[----:B------:R-:W-:Y:S05]  /*1f0a0*/  BSYNC.RECONVERGENT B2 ;  /* 0x0000000000027941 */ /* 0x000fea0003800200 */
.L_x_25188:
        /* <DEDUP_REMOVED lines=61> */
.L_x_25186:
[----:B------:R-:W-:Y:S05]  /*1f480*/  BSYNC.RECONVERGENT B1 ;  /* 0x0000000000017941 */ /* 0x000fea0003800200 */
.L_x_25185:
        /* <DEDUP_REMOVED lines=20> */
.L_x_25192:
        /* <DEDUP_REMOVED lines=13> */
.L_x_25194:
[----:B------:R-:W-:Y:S05]  /*1f6a0*/  BSYNC.RECONVERGENT B2 ;  /* 0x0000000000027941 */ /* 0x000fea0003800200 */
.L_x_25193:
        /* <DEDUP_REMOVED lines=50> */
[----:B------:R-:W-:Y:S02]  /*1f9d0*/  VIADD R161, R3, 0x96a522ad ;  /* 0x96a522ad03a17836 */ /* 0x000fe40000000000 */
[----:B------:R-:W-:Y:S01]  /*1f9e0*/  IMAD.WIDE.U32 R170, R171, -0x326172a9, RZ ;  /* 0xcd9e8d57abaa7825 */ /* 0x000fe200078e00ff */
[----:B------:R-:W-:Y:S02]  /*1f9f0*/  LOP3.LUT R182, R123, R182, R163, 0x96, !PT ;  /* 0x000000b67bb67212 */ /* 0x000fe400078e96a3 */
[----:B------:R-:W-:Y:S02]  /*1fa00*/  IADD3 R123, PT, PT, R2, -0x700cb87f, RZ ;  /* 0x8ff34781027b7810 */ /* 0x000fe40007ffe0ff */
[----:B------:R-:W-:Y:S01]  /*1fa10*/  MOV R168, R170 ;  /* 0x000000aa00a87202 */ /* 0x000fe20000000f00 */
[----:B------:R-:W-:Y:S01]  /*1fa20*/  IMAD.WIDE.U32 R182, R182, -0x2daee0ad, RZ ;  /* 0xd2511f53b6b67825 */ /* 0x000fe200078e00ff */
[----:B------:R-:W-:-:S03]  /*1fa30*/  LOP3.LUT R171, R123, R162, R171, 0x96, !PT ;  /* 0x000000a27bab7212 */ /* 0x000fc600078e96ab */
[----:B------:R-:W-:Y:S01]  /*1fa40*/  IMAD.MOV.U32 R162, RZ, RZ, RZ ;  /* 0x000000ffffa27224 */ /* 0x000fe200078e00ff */
[----:B------:R-:W-:Y:S01]  /*1fa50*/  LOP3.LUT R176, R161, R160, R183, 0x96, !PT ;  /* 0x000000a0a1b07212 */ /* 0x000fe200078e96b7 */
[----:B------:R-:W-:Y:S01]  /*1fa60*/  IMAD.MOV.U32 R160, RZ, RZ, R156 ;  /* 0x000000ffffa07224 */ /* 0x000fe200078e009c */
[----:B------:R-:W-:-:S07]  /*1fa70*/  MOV R156, R182 ;  /* 0x000000b6009c7202 */ /* 0x000fce0000000f00 */
.L_x_25191:
[----:B------:R-:W-:Y:S05]  /*1fa80*/  BSYNC.RECONVERGENT B1 ;  /* 0x0000000000017941 */ /* 0x000fea0003800200 */
.L_x_25190:
        /* <DEDUP_REMOVED lines=23> */
.L_x_25197:
        /* <DEDUP_REMOVED lines=13> */
.L_x_25199:
[----:B------:R-:W-:Y:S05]  /*1fcd0*/  BSYNC.RECONVERGENT B2 ;  /* 0x0000000000027941 */ /* 0x000fea0003800200 */
.L_x_25198:
        /* <DEDUP_REMOVED lines=61> */
.L_x_25196:
[----:B------:R-:W-:Y:S05]  /*200b0*/  BSYNC.RECONVERGENT B1 ;  /* 0x0000000000017941 */ /* 0x000fea0003800200 */
.L_x_25195:
        /* <DEDUP_REMOVED lines=20> */
.L_x_25202:
        /* <DEDUP_REMOVED lines=13> */
.L_x_25204:
[----:B------:R-:W-:Y:S05]  /*202d0*/  BSYNC.RECONVERGENT B2 ;  /* 0x0000000000027941 */ /* 0x000fea0003800200 */
.L_x_25203:
        /* <DEDUP_REMOVED lines=61> */
.L_x_25201:
[----:B------:R-:W-:Y:S05]  /*206b0*/  BSYNC.RECONVERGENT B1 ;  /* 0x0000000000017941 */ /* 0x000fea0003800200 */
.L_x_25200:
        /* <DEDUP_REMOVED lines=23> */
.L_x_25207:
        /* <DEDUP_REMOVED lines=13> */
.L_x_25209:
[----:B------:R-:W-:Y:S05]  /*20900*/  BSYNC.RECONVERGENT B2 ;  /* 0x0000000000027941 */ /* 0x000fea0003800200 */
.L_x_25208:
        /* <DEDUP_REMOVED lines=61> */
.L_x_25206:
[----:B------:R-:W-:Y:S05]  /*20ce0*/  BSYNC.RECONVERGENT B1 ;  /* 0x0000000000017941 */ /* 0x000fea0003800200 */
.L_x_25205:
        /* <DEDUP_REMOVED lines=18> */
.L_x_25212:
        /* <DEDUP_REMOVED lines=13> */
.L_x_25214:
[----:B------:R-:W-:Y:S05]  /*20ee0*/  BSYNC.RECONVERGENT B2 ;  /* 0x0000000000027941 */ /* 0x000fea0003800200 */
.L_x_25213:
        /* <DEDUP_REMOVED lines=61> */
.L_x_25211:
[----:B------:R-:W-:Y:S05]  /*212c0*/  BSYNC.RECONVERGENT B1 ;  /* 0x0000000000017941 */ /* 0x000fea0003800200 */
.L_x_25210:
        /* <DEDUP_REMOVED lines=23> */
.L_x_25217:
        /* <DEDUP_REMOVED lines=13> */
.L_x_25219:
[----:B------:R-:W-:Y:S05]  /*21510*/  BSYNC.RECONVERGENT B2 ;  /* 0x0000000000027941 */ /* 0x000fea0003800200 */
.L_x_25218:
        /* <DEDUP_REMOVED lines=61> */
.L_x_25216:
[----:B------:R-:W-:Y:S05]  /*218f0*/  BSYNC.RECONVERGENT B1 ;  /* 0x0000000000017941 */ /* 0x000fea0003800200 */
.L_x_25215:
        /* <DEDUP_REMOVED lines=18> */
.L_x_25222:
        /* <DEDUP_REMOVED lines=13> */
.L_x_25224:
[----:B------:R-:W-:Y:S05]  /*21af0*/  BSYNC.RECONVERGENT B2 ;  /* 0x0000000000027941 */ /* 0x000fea0003800200 */
.L_x_25223:
        /* <DEDUP_REMOVED lines=57> */
[----:B------:R-:W-:Y:S01]  /*21e90*/  MOV R168, R186 ;  /* 0x000000ba00a87202 */ /* 0x000fe20000000f00 */
[----:B------:R-:W-:Y:S01]  /*21ea0*/  IMAD.MOV.U32 R170, RZ, RZ, RZ ;  /* 0x000000ffffaa7224 */ /* 0x000fe200078e00ff */
[----:B------:R-:W-:Y:S02]  /*21eb0*/  LOP3.LUT R176, R161, R160, R183, 0x96, !PT ;  /* 0x000000a0a1b07212 */ /* 0x000fe400078e96b7 */
[----:B------:R-:W-:-:S07]  /*21ec0*/  MOV R156, R182 ;  /* 0x000000b6009c7202 */ /* 0x000fce0000000f00 */
.L_x_25221:
[----:B------:R-:W-:Y:S05]  /*21ed0*/  BSYNC.RECONVERGENT B1 ;  /* 0x0000000000017941 */ /* 0x000fea0003800200 */
.L_x_25220:
        /* <DEDUP_REMOVED lines=23> */
.L_x_25227:
        /* <DEDUP_REMOVED lines=13> */
.L_x_25229:
[----:B------:R-:W-:Y:S05]  /*22120*/  BSYNC.RECONVERGENT B2 ;  /* 0x0000000000027941 */ /* 0x000fea0003800200 */
.L_x_25228:
        /* <DEDUP_REMOVED lines=61> */
.L_x_25226:
[----:B------:R-:W-:Y:S05]  /*22500*/  BSYNC.RECONVERGENT B1 ;  /* 0x0000000000017941 */ /* 0x000fea0003800200 */
.L_x_25225:
        /* <DEDUP_REMOVED lines=18> */
.L_x_25232:
        /* <DEDUP_REMOVED lines=13> */
.L_x_25234:
[----:B------:R-:W-:Y:S05]  /*22700*/  BSYNC.RECONVERGENT B2 ;  /* 0x0000000000027941 */ /* 0x000fea0003800200 */
.L_x_25233:
        /* <DEDUP_REMOVED lines=61> */
.L_x_25231:
[----:B------:R-:W-:Y:S05]  /*22ae0*/  BSYNC.RECONVERGENT B1 ;  /* 0x0000000000017941 */ /* 0x000fea0003800200 */
.L_x_25230:
        /* <DEDUP_REMOVED lines=23> */
.L_x_25237:
        /* <DEDUP_REMOVED lines=13> */
.L_x_25239:
[----:B------:R-:W-:Y:S05]  /*22d30*/  BSYNC.RECONVERGENT B2 ;  /* 0x0000000000027941 */ /* 0x000fea0003800200 */
.L_x_25238:
        /* <DEDUP_REMOVED lines=61> */
.L_x_25236:
[----:B------:R-:W-:Y:S05]  /*23110*/  BSYNC.RECONVERGENT B1 ;  /* 0x0000000000017941 */ /* 0x000fea0003800200 */
.L_x_25235:
        /* <DEDUP_REMOVED lines=18> */
.L_x_25242:
        /* <DEDUP_REMOVED lines=15> */
.L_x_25244:
[----:B------:R-:W-:Y:S05]  /*23330*/  BSYNC.RECONVERGENT B2 ;  /* 0x0000000000027941 */ /* 0x000fea0003800200 */
.L_x_25243:
        /* <DEDUP_REMOVED lines=61> */
.L_x_25241:
[----:B------:R-:W-:Y:S05]  /*23710*/  BSYNC.RECONVERGENT B1 ;  /* 0x0000000000017941 */ /* 0x000fea0003800200 */
.L_x_25240:
        /* <DEDUP_REMOVED lines=11> */
.L_x_25164:
        /* <DEDUP_REMOVED lines=16> */
.L_x_25248:
        /* <DEDUP_REMOVED lines=13> */
.L_x_25250:
[----:B------:R-:W-:Y:S05]  /*239a0*/  BSYNC.RECONVERGENT B2 ;  /* 0x0000000000027941 */ /* 0x000fea0003800200 */
.L_x_25249:
[----:B------:R-:W-:Y:S01]  /*239b0*/  IMAD.WIDE.U32 R122, R179, -0x326172a9, RZ ;  /* 0xcd9e8d57b37a7825 */ /* 0x000fe200078e00ff */
[----:B------:R-:W-:Y:S02]  /*239c0*/  LOP3.LUT R158, R167, R121, R3, 0x96, !PT ;  /* 0x00000079a79e7212 */ /* 0x000fe400078e9603 */
[C---:B------:R-:W-:Y:S02]  /*239d0*/  IADD3 R121, PT, PT, R2.reuse, -0x61c88647, RZ ;  /* 0x9e3779b902797810 */ /* 0x040fe40007ffe0ff */
        /* <DEDUP_REMOVED lines=57> */
.L_x_25247:
[----:B------:R-:W-:Y:S05]  /*23d70*/  BSYNC.RECONVERGENT B1 ;  /* 0x0000000000017941 */ /* 0x000fea0003800200 */
.L_x_25246:
        /* <DEDUP_REMOVED lines=21> */
.L_x_25253:
        /* <DEDUP_REMOVED lines=13> */
.L_x_25255:
[----:B------:R-:W-:Y:S05]  /*23fa0*/  BSYNC.RECONVERGENT B2 ;  /* 0x0000000000027941 */ /* 0x000fea0003800200 */
.L_x_25254:
        /* <DEDUP_REMOVED lines=61> */
.L_x_25252:
[----:B------:R-:W-:Y:S05]  /*24380*/  BSYNC.RECONVERGENT B1 ;  /* 0x0000000000017941 */ /* 0x000fea0003800200 */
.L_x_25251:
        /* <DEDUP_REMOVED lines=19> */
.L_x_25258:
        /* <DEDUP_REMOVED lines=13> */
.L_x_25260:
[----:B------:R-:W-:Y:S05]  /*24590*/  BSYNC.RECONVERGENT B2 ;  /* 0x0000000000027941 */ /* 0x000fea0003800200 */
.L_x_25259:
        /* <DEDUP_REMOVED lines=61> */
.L_x_25257:
[----:B------:R-:W-:Y:S05]  /*24970*/  BSYNC.RECONVERGENT B1 ;  /* 0x0000000000017941 */ /* 0x000fea0003800200 */
.L_x_25256:
        /* <DEDUP_REMOVED lines=19> */
.L_x_25263:
        /* <DEDUP_REMOVED lines=13> */
.L_x_25265:
[----:B------:R-:W-:Y:S05]  /*24b80*/  BSYNC.RECONVERGENT B2 ;  /* 0x0000000000027941 */ /* 0x000fea0003800200 */
.L_x_25264:
        /* <DEDUP_REMOVED lines=61> */
.L_x_25262:
[----:B------:R-:W-:Y:S05]  /*24f60*/  BSYNC.RECONVERGENT B1 ;  /* 0x0000000000017941 */ /* 0x000fea0003800200 */
.L_x_25261:
        /* <DEDUP_REMOVED lines=19> */
.L_x_25268:
        /* <DEDUP_REMOVED lines=13> */
.L_x_25270:
[----:B------:R-:W-:Y:S05]  /*25170*/  BSYNC.RECONVERGENT B2 ;  /* 0x0000000000027941 */ /* 0x000fea0003800200 */
.L_x_25269:
        /* <DEDUP_REMOVED lines=61> */
.L_x_25267:
[----:B------:R-:W-:Y:S05]  /*25550*/  BSYNC.RECONVERGENT B1 ;  /* 0x0000000000017941 */ /* 0x000fea0003800200 */
.L_x_25266:
        /* <DEDUP_REMOVED lines=17> */
.L_x_25273:
        /* <DEDUP_REMOVED lines=13> */
.L_x_25275:
[----:B------:R-:W-:Y:S05]  /*25740*/  BSYNC.RECONVERGENT B2 ;  /* 0x0000000000027941 */ /* 0x000fea0003800200 */
.L_x_25274:
        /* <DEDUP_REMOVED lines=61> */
.L_x_25272:
[----:B------:R-:W-:Y:S05]  /*25b20*/  BSYNC.RECONVERGENT B1 ;  /* 0x0000000000017941 */ /* 0x000fea0003800200 */
.L_x_25271:
        /* <DEDUP_REMOVED lines=17> */
.L_x_25278:
        /* <DEDUP_REMOVED lines=13> */
.L_x_25280:
[----:B------:R-:W-:Y:S05]  /*25d10*/  BSYNC.RECONVERGENT B2 ;  /* 0x0000000000027941 */ /* 0x000fea0003800200 */
.L_x_25279:
        /* <DEDUP_REMOVED lines=61> */
.L_x_25277:
[----:B------:R-:W-:Y:S05]  /*260f0*/  BSYNC.RECONVERGENT B1 ;  /* 0x0000000000017941 */ /* 0x000fea0003800200 */
.L_x_25276:
        /* <DEDUP_REMOVED lines=17> */
.L_x_25283:
        /* <DEDUP_REMOVED lines=13> */
.L_x_25285:
[----:B------:R-:W-:Y:S05]  /*262e0*/  BSYNC.RECONVERGENT B2 ;  /* 0x0000000000027941 */ /* 0x000fea0003800200 */
.L_x_25284:
        /* <DEDUP_REMOVED lines=61> */
.L_x_25282:
[----:B------:R-:W-:Y:S05]  /*266c0*/  BSYNC.RECONVERGENT B1 ;  /* 0x0000000000017941 */ /* 0x000fea0003800200 */
.L_x_25281:
        /* <DEDUP_REMOVED lines=37> */
.L_x_25245:
        /* <DEDUP_REMOVED lines=44> */
.L_x_25286:
[----:B------:R-:W-:Y:S01]  /*26be0*/  MOV R183, R156 ;  /* 0x0000009c00b77202 */ /* 0x000fe20000000f00 */
[----:B------:R-:W-:-:S07]  /*26bf0*/  VIADD R0, R0, 0x20 ;  /* 0x0000002000007836 */ /* 0x000fce0000000000 */
.L_x_25163:
[----:B------:R-:W-:Y:S05]  /*26c00*/  BSYNC.RECONVERGENT B0 ;  /* 0x0000000000007941 */ /* 0x000fea0003800200 */
.L_x_25162:
        /* <DEDUP_REMOVED lines=36> */
.L_x_25292:
        /* <DEDUP_REMOVED lines=13> */
.L_x_25294:
[----:B------:R-:W-:Y:S05]  /*26f20*/  BSYNC.RECONVERGENT B2 ;  /* 0x0000000000027941 */ /* 0x000fea0003800200 */
.L_x_25293:
[----:B------:R-:W-:Y:S01]  /*26f30*/  IMAD.WIDE.U32 R126, R179, -0x326172a9, RZ ;  /* 0xcd9e8d57b37e7825 */ /* 0x000fe200078e00ff */
[----:B------:R-:W-:-:S03]  /*26f40*/  LOP3.LUT R158, R167, R125, R3, 0x96, !PT ;  /* 0x0000007da79e7212 */ /* 0x000fc600078e9603 */
[----:B------:R-:W-:Y:S01]  /*26f50*/  HFMA2 R160, -RZ, RZ, 0, 0 ;  /* 0x00000000ffa07431 */ /* 0x000fe200000001ff */
        /* <DEDUP_REMOVED lines=56> */
[----:B------:R-:W-:-:S07]  /*272e0*/  IMAD.MOV.U32 R124, RZ, RZ, R183 ;  /* 0x000000ffff7c7224 */ /* 0x000fce00078e00b7 */
.L_x_25291:
[----:B------:R-:W-:Y:S05]  /*272f0*/  BSYNC.RECONVERGENT B1 ;  /* 0x0000000000017941 */ /* 0x000fea0003800200 */
.L_x_25290:
        /* <DEDUP_REMOVED lines=23> */
.L_x_25297:
        /* <DEDUP_REMOVED lines=13> */
.L_x_25299:
[----:B------:R-:W-:Y:S05]  /*27540*/  BSYNC.RECONVERGENT B2 ;  /* 0x0000000000027941 */ /* 0x000fea0003800200 */
.L_x_25298:
        /* <DEDUP_REMOVED lines=52> */
[----:B------:R-:W-:Y:S01]  /*27890*/  HFMA2 R161, -RZ, RZ, 0, 0 ;  /* 0x00000000ffa17431 */ /* 0x000fe200000001ff */
[----:B------:R-:W-:Y:S01]  /*278a0*/  MOV R127, R156 ;  /* 0x0000009c007f7202 */ /* 0x000fe20000000f00 */
[----:B------:R-:W-:-:S04]  /*278b0*/  IMAD.WIDE.U32 R164, R163, -0x326172a9, RZ ;  /* 0xcd9e8d57a3a47825 */ /* 0x000fc800078e00ff */
[----:B------:R-:W-:Y:S01]  /*278c0*/  IMAD.WIDE.U32 R162, R125, -0x2daee0ad, RZ ;  /* 0xd2511f537da27825 */ /* 0x000fe200078e00ff */
[----:B------:R-:W-:Y:S02]  /*278d0*/  IADD3 R125, PT, PT, R3, -0x695add53, RZ ;  /* 0x96a522ad037d7810 */ /* 0x000fe40007ffe0ff */
[----:B------:R-:W-:Y:S01]  /*278e0*/  LOP3.LUT R171, R171, R160, R165, 0x96, !PT ;  /* 0x000000a0abab7212 */ /* 0x000fe200078e96a5 */
[----:B------:R-:W-:Y:S01]  /*278f0*/  IMAD.MOV.U32 R168, RZ, RZ, R164 ;  /* 0x000000ffffa87224 */ /* 0x000fe200078e00a4 */
[----:B------:R-:W-:Y:S01]  /*27900*/  LOP3.LUT R176, R125, R126, R163, 0x96, !PT ;  /* 0x0000007e7db07212 */ /* 0x000fe200078e96a3 */
[----:B------:R-:W-:-:S07]  /*27910*/  IMAD.MOV.U32 R156, RZ, RZ, R162 ;  /* 0x000000ffff9c7224 */ /* 0x000fce00078e00a2 */
.L_x_25296:
[----:B------:R-:W-:Y:S05]  /*27920*/  BSYNC.RECONVERGENT B1 ;  /* 0x0000000000017941 */ /* 0x000fea0003800200 */
.L_x_25295:
        /* <DEDUP_REMOVED lines=23> */
.L_x_25302:
        /* <DEDUP_REMOVED lines=13> */
.L_x_25304:
[----:B------:R-:W-:Y:S05]  /*27b70*/  BSYNC.RECONVERGENT B2 ;  /* 0x0000000000027941 */ /* 0x000fea0003800200 */
.L_x_25303:
        /* <DEDUP_REMOVED lines=61> */
.L_x_25301:
[----:B------:R-:W-:Y:S05]  /*27f50*/  BSYNC.RECONVERGENT B1 ;  /* 0x0000000000017941 */ /* 0x000fea0003800200 */
.L_x_25300:
        /* <DEDUP_REMOVED lines=20> */
.L_x_25307:
        /* <DEDUP_REMOVED lines=13> */
.L_x_25309:
[----:B------:R-:W-:Y:S05]  /*28170*/  BSYNC.RECONVERGENT B2 ;  /* 0x0000000000027941 */ /* 0x000fea0003800200 */
.L_x_25308:
        /* <DEDUP_REMOVED lines=61> */
.L_x_25306:
[----:B------:R-:W-:Y:S05]  /*28550*/  BSYNC.RECONVERGENT B1 ;  /* 0x0000000000017941 */ /* 0x000fea0003800200 */
.L_x_25305:
        /* <DEDUP_REMOVED lines=23> */
.L_x_25312:
        /* <DEDUP_REMOVED lines=13> */
.L_x_25314:
[----:B------:R-:W-:Y:S05]  /*287a0*/  BSYNC.RECONVERGENT B2 ;  /* 0x0000000000027941 */ /* 0x000fea0003800200 */
.L_x_25313:
        /* <DEDUP_REMOVED lines=61> */
.L_x_25311:
[----:B------:R-:W-:Y:S05]  /*28b80*/  BSYNC.RECONVERGENT B1 ;  /* 0x0000000000017941 */ /* 0x000fea0003800200 */
.L_x_25310:
        /* <DEDUP_REMOVED lines=20> */
.L_x_25317:
        /* <DEDUP_REMOVED lines=13> */
.L_x_25319:
[----:B------:R-:W-:Y:S05]  /*28da0*/  BSYNC.RECONVERGENT B2 ;  /* 0x0000000000027941 */ /* 0x000fea0003800200 */
.L_x_25318:
        /* <DEDUP_REMOVED lines=61> */
.L_x_25316:
[----:B------:R-:W-:Y:S05]  /*29180*/  BSYNC.RECONVERGENT B1 ;  /* 0x0000000000017941 */ /* 0x000fea0003800200 */
.L_x_25315:
        /* <DEDUP_REMOVED lines=23> */
.L_x_25322:
        /* <DEDUP_REMOVED lines=13> */
.L_x_25324:
[----:B------:R-:W-:Y:S05]  /*293d0*/  BSYNC.RECONVERGENT B2 ;  /* 0x0000000000027941 */ /* 0x000fea0003800200 */
.L_x_25323:
        /* <DEDUP_REMOVED lines=61> */
.L_x_25321:
[----:B------:R-:W-:Y:S05]  /*297b0*/  BSYNC.RECONVERGENT B1 ;  /* 0x0000000000017941 */ /* 0x000fea0003800200 */
.L_x_25320:
        /* <DEDUP_REMOVED lines=20> */
.L_x_25327:
        /* <DEDUP_REMOVED lines=13> */
.L_x_25329:
[----:B------:R-:W-:Y:S05]  /*299d0*/  BSYNC.RECONVERGENT B2 ;  /* 0x0000000000027941 */ /* 0x000fea0003800200 */
.L_x_25328:
        /* <DEDUP_REMOVED lines=61> */
.L_x_25326:
[----:B------:R-:W-:Y:S05]  /*29db0*/  BSYNC.RECONVERGENT B1 ;  /* 0x0000000000017941 */ /* 0x000fea0003800200 */
.L_x_25325:
        /* <DEDUP_REMOVED lines=23> */
.L_x_25332:
        /* <DEDUP_REMOVED lines=13> */
.L_x_25334:
[----:B------:R-:W-:Y:S05]  /*2a000*/  BSYNC.RECONVERGENT B2 ;  /* 0x0000000000027941 */ /* 0x000fea0003800200 */
.L_x_25333:
        /* <DEDUP_REMOVED lines=61> */
.L_x_25331:
[----:B------:R-:W-:Y:S05]  /*2a3e0*/  BSYNC.RECONVERGENT B1 ;  /* 0x0000000000017941 */ /* 0x000fea0003800200 */
.L_x_25330:
        /* <DEDUP_REMOVED lines=18> */
.L_x_25337:
        /* <DEDUP_REMOVED lines=13> */
.L_x_25339:
[----:B------:R-:W-:Y:S05]  /*2a5e0*/  BSYNC.RECONVERGENT B2 ;  /* 0x0000000000027941 */ /* 0x000fea0003800200 */
.L_x_25338:
        /* <DEDUP_REMOVED lines=52> */
[----:B------:R-:W-:Y:S01]  /*2a930*/  MOV R161, R156 ;  /* 0x0000009c00a17202 */ /* 0x000fe20000000f00 */
        /* <DEDUP_REMOVED lines=8> */
.L_x_25336:
[----:B------:R-:W-:Y:S05]  /*2a9c0*/  BSYNC.RECONVERGENT B1 ;  /* 0x0000000000017941 */ /* 0x000fea0003800200 */
.L_x_25335:
        /* <DEDUP_REMOVED lines=23> */
.L_x_25342:
        /* <DEDUP_REMOVED lines=13> */
.L_x_25344:
[----:B------:R-:W-:Y:S05]  /*2ac10*/  BSYNC.RECONVERGENT B2 ;  /* 0x0000000000027941 */ /* 0x000fea0003800200 */
.L_x_25343:
        /* <DEDUP_REMOVED lines=61> */
.L_x_25341:
[----:B------:R-:W-:Y:S05]  /*2aff0*/  BSYNC.RECONVERGENT B1 ;  /* 0x0000000000017941 */ /* 0x000fea0003800200 */
.L_x_25340:
        /* <DEDUP_REMOVED lines=18> */
.L_x_25347:
        /* <DEDUP_REMOVED lines=13> */
.L_x_25349:
[----:B------:R-:W-:Y:S05]  /*2b1f0*/  BSYNC.RECONVERGENT B2 ;  /* 0x0000000000027941 */ /* 0x000fea0003800200 */
.L_x_25348:
        /* <DEDUP_REMOVED lines=61> */
.L_x_25346:
[----:B------:R-:W-:Y:S05]  /*2b5d0*/  BSYNC.RECONVERGENT B1 ;  /* 0x0000000000017941 */ /* 0x000fea0003800200 */
.L_x_25345:
        /* <DEDUP_REMOVED lines=23> */
.L_x_25352:
        /* <DEDUP_REMOVED lines=13> */
.L_x_25354:
[----:B------:R-:W-:Y:S05]  /*2b820*/  BSYNC.RECONVERGENT B2 ;  /* 0x0000000000027941 */ /* 0x000fea0003800200 */
.L_x_25353:
        /* <DEDUP_REMOVED lines=61> */
.L_x_25351:
[----:B------:R-:W-:Y:S05]  /*2bc00*/  BSYNC.RECONVERGENT B1 ;  /* 0x0000000000017941 */ /* 0x000fea0003800200 */
.L_x_25350:
        /* <DEDUP_REMOVED lines=18> */
.L_x_25357:
        /* <DEDUP_REMOVED lines=13> */
.L_x_25359:
[----:B------:R-:W-:Y:S05]  /*2be00*/  BSYNC.RECONVERGENT B2 ;  /* 0x0000000000027941 */ /* 0x000fea0003800200 */
.L_x_25358:
        /* <DEDUP_REMOVED lines=61> */
.L_x_25356:
[----:B------:R-:W-:Y:S05]  /*2c1e0*/  BSYNC.RECONVERGENT B1 ;  /* 0x0000000000017941 */ /* 0x000fea0003800200 */
.L_x_25355:
        /* <DEDUP_REMOVED lines=23> */
.L_x_25362:
        /* <DEDUP_REMOVED lines=13> */
.L_x_25364:
[----:B------:R-:W-:Y:S05]  /*2c430*/  BSYNC.RECONVERGENT B2 ;  /* 0x0000000000027941 */ /* 0x000fea0003800200 */
.L_x_25363:
        /* <DEDUP_REMOVED lines=61> */
.L_x_25361:
[----:B------:R-:W-:Y:S05]  /*2c810*/  BSYNC.RECONVERGENT B1 ;  /* 0x0000000000017941 */ /* 0x000fea0003800200 */
.L_x_25360:
        /* <DEDUP_REMOVED lines=18> */
.L_x_25367:
        /* <DEDUP_REMOVED lines=15> */
.L_x_25369:
[----:B------:R-:W-:Y:S05]  /*2ca30*/  BSYNC.RECONVERGENT B2 ;  /* 0x0000000000027941 */ /* 0x000fea0003800200 */
.L_x_25368:
        /* <DEDUP_REMOVED lines=61> */
.L_x_25366:
[----:B------:R-:W-:Y:S05]  /*2ce10*/  BSYNC.RECONVERGENT B1 ;  /* 0x0000000000017941 */ /* 0x000fea0003800200 */
.L_x_25365:
        /* <DEDUP_REMOVED lines=11> */
.L_x_25289:
        /* <DEDUP_REMOVED lines=16> */
.L_x_25373:
        /* <DEDUP_REMOVED lines=13> */
.L_x_25375:
[----:B------:R-:W-:Y:S05]  /*2d0a0*/  BSYNC.RECONVERGENT B2 ;  /* 0x0000000000027941 */ /* 0x000fea0003800200 */
.L_x_25374:
        /* <DEDUP_REMOVED lines=60> */
.L_x_25372:
[----:B------:R-:W-:Y:S05]  /*2d470*/  BSYNC.RECONVERGENT B1 ;  /* 0x0000000000017941 */ /* 0x000fea0003800200 */
.L_x_25371:
        /* <DEDUP_REMOVED lines=21> */
.L_x_25378:
        /* <DEDUP_REMOVED lines=13> */
.L_x_25380:
[----:B------:R-:W-:Y:S05]  /*2d6a0*/  BSYNC.RECONVERGENT B2 ;  /* 0x0000000000027941 */ /* 0x000fea0003800200 */
.L_x_25379:
        /* <DEDUP_REMOVED lines=61> */
.L_x_25377:
[----:B------:R-:W-:Y:S05]  /*2da80*/  BSYNC.RECONVERGENT B1 ;  /* 0x0000000000017941 */ /* 0x000fea0003800200 */
.L_x_25376:
        /* <DEDUP_REMOVED lines=19> */
.L_x_25383:
        /* <DEDUP_REMOVED lines=13> */
.L_x_25385:
[----:B------:R-:W-:Y:S05]  /*2dc90*/  BSYNC.RECONVERGENT B2 ;  /* 0x0000000000027941 */ /* 0x000fea0003800200 */
.L_x_25384:
        /* <DEDUP_REMOVED lines=58> */
[----:B------:R-:W-:Y:S01]  /*2e040*/  HFMA2 R170, -RZ, RZ, 0, 0 ;  /* 0x00000000ffaa7431 */ /* 0x000fe200000001ff */
[----:B------:R-:W-:Y:S01]  /*2e050*/  LOP3.LUT R176, R159, R126, R187, 0x96, !PT ;  /* 0x0000007e9fb07212 */ /* 0x000fe200078e96bb */
[----:B------:R-:W-:-:S07]  /*2e060*/  IMAD.MOV.U32 R156, RZ, RZ, R186 ;  /* 0x000000ffff9c7224 */ /* 0x000fce00078e00ba */
.L_x_25382:
[----:B------:R-:W-:Y:S05]  /*2e070*/  BSYNC.RECONVERGENT B1 ;  /* 0x0000000000017941 */ /* 0x000fea0003800200 */
.L_x_25381:
        /* <DEDUP_REMOVED lines=19> */
.L_x_25388:
        /* <DEDUP_REMOVED lines=13> */
.L_x_25390:
[----:B------:R-:W-:Y:S05]  /*2e280*/  BSYNC.RECONVERGENT B2 ;  /* 0x0000000000027941 */ /* 0x000fea0003800200 */
.L_x_25389:
        /* <DEDUP_REMOVED lines=61> */
.L_x_25387:
[----:B------:R-:W-:Y:S05]  /*2e660*/  BSYNC.RECONVERGENT B1 ;  /* 0x0000000000017941 */ /* 0x000fea0003800200 */
.L_x_25386:
        /* <DEDUP_REMOVED lines=19> */
.L_x_25393:
        /* <DEDUP_REMOVED lines=13> */
.L_x_25395:
[----:B------:R-:W-:Y:S05]  /*2e870*/  BSYNC.RECONVERGENT B2 ;  /* 0x0000000000027941 */ /* 0x000fea0003800200 */
.L_x_25394:
        /* <DEDUP_REMOVED lines=61> */
.L_x_25392:
[----:B------:R-:W-:Y:S05]  /*2ec50*/  BSYNC.RECONVERGENT B1 ;  /* 0x0000000000017941 */ /* 0x000fea0003800200 */
.L_x_25391:
        /* <DEDUP_REMOVED lines=17> */
.L_x_25398:
        /* <DEDUP_REMOVED lines=13> */
.L_x_25400:
[----:B------:R-:W-:Y:S05]  /*2ee40*/  BSYNC.RECONVERGENT B2 ;  /* 0x0000000000027941 */ /* 0x000fea0003800200 */
.L_x_25399:
        /* <DEDUP_REMOVED lines=61> */
.L_x_25397:
[----:B------:R-:W-:Y:S05]  /*2f220*/  BSYNC.RECONVERGENT B1 ;  /* 0x0000000000017941 */ /* 0x000fea0003800200 */
.L_x_25396:
        /* <DEDUP_REMOVED lines=17> */
.L_x_25403:
        /* <DEDUP_REMOVED lines=13> */
.L_x_25405:
[----:B------:R-:W-:Y:S05]  /*2f410*/  BSYNC.RECONVERGENT B2 ;  /* 0x0000000000027941 */ /* 0x000fea0003800200 */
.L_x_25404:
        /* <DEDUP_REMOVED lines=61> */
.L_x_25402:
[----:B------:R-:W-:Y:S05]  /*2f7f0*/  BSYNC.RECONVERGENT B1 ;  /* 0x0000000000017941 */ /* 0x000fea0003800200 */
.L_x_25401:
        /* <DEDUP_REMOVED lines=17> */
.L_x_25408:
        /* <DEDUP_REMOVED lines=13> */
.L_x_25410:
[----:B------:R-:W-:Y:S05]  /*2f9e0*/  BSYNC.RECONVERGENT B2 ;  /* 0x0000000000027941 */ /* 0x000fea0003800200 */
.L_x_25409:
        /* <DEDUP_REMOVED lines=61> */
.L_x_25407:
[----:B------:R-:W-:Y:S05]  /*2fdc0*/  BSYNC.RECONVERGENT B1 ;  /* 0x0000000000017941 */ /* 0x000fea0003800200 */
.L_x_25406:
        /* <DEDUP_REMOVED lines=37> */
.L_x_25370:
        /* <DEDUP_REMOVED lines=44> */
.L_x_25411:
[----:B------:R-:W-:Y:S01]  /*302e0*/  IMAD.MOV.U32 R183, RZ, RZ, R156 ;  /* 0x000000ffffb77224 */ /* 0x000fe200078e009c */
[----:B------:R-:W-:-:S07]  /*302f0*/  IADD3 R0, PT, PT, R0, 0x20, RZ ;  /* 0x0000002000007810 */ /* 0x000fce0007ffe0ff */
.L_x_25288:
[----:B------:R-:W-:Y:S05]  /*30300*/  BSYNC.RECONVERGENT B0 ;  /* 0x0000000000007941 */ /* 0x000fea0003800200 */
.L_x_25287:
        /* <DEDUP_REMOVED lines=36> */
.L_x_25417:
        /* <DEDUP_REMOVED lines=13> */
.L_x_25419:
[----:B------:R-:W-:Y:S05]  /*30620*/  BSYNC.RECONVERGENT B2 ;  /* 0x0000000000027941 */ /* 0x000fea0003800200 */
.L_x_25418:
        /* <DEDUP_REMOVED lines=60> */
.L_x_25416:
[----:B------:R-:W-:Y:S05]  /*309f0*/  BSYNC.RECONVERGENT B1 ;  /* 0x0000000000017941 */ /* 0x000fea0003800200 */
.L_x_25415:
        /* <DEDUP_REMOVED lines=23> */
.L_x_25422:
        /* <DEDUP_REMOVED lines=13> */
.L_x_25424:
[----:B------:R-:W-:Y:S05]  /*30c40*/  BSYNC.RECONVERGENT B2 ;  /* 0x0000000000027941 */ /* 0x000fea0003800200 */
.L_x_25423:
        /* <DEDUP_REMOVED lines=61> */
.L_x_25421:
[----:B------:R-:W-:Y:S05]  /*31020*/  BSYNC.RECONVERGENT B1 ;  /* 0x0000000000017941 */ /* 0x000fea0003800200 */
.L_x_25420:
        /* <DEDUP_REMOVED lines=23> */
.L_x_25427:
        /* <DEDUP_REMOVED lines=13> */
.L_x_25429:
[----:B------:R-:W-:Y:S05]  /*31270*/  BSYNC.RECONVERGENT B2 ;  /* 0x0000000000027941 */ /* 0x000fea0003800200 */
.L_x_25428:
        /* <DEDUP_REMOVED lines=61> */
.L_x_25426:
[----:B------:R-:W-:Y:S05]  /*31650*/  BSYNC.RECONVERGENT B1 ;  /* 0x0000000000017941 */ /* 0x000fea0003800200 */
.L_x_25425:
        /* <DEDUP_REMOVED lines=20> */
.L_x_25432:
        /* <DEDUP_REMOVED lines=13> */
.L_x_25434:
[----:B------:R-:W-:Y:S05]  /*31870*/  BSYNC.RECONVERGENT B2 ;  /* 0x0000000000027941 */ /* 0x000fea0003800200 */
.L_x_25433:
        /* <DEDUP_REMOVED lines=61> */
.L_x_25431:
[----:B------:R-:W-:Y:S05]  /*31c50*/  BSYNC.RECONVERGENT B1 ;  /* 0x0000000000017941 */ /* 0x000fea0003800200 */
.L_x_25430:
        /* <DEDUP_REMOVED lines=23> */
.L_x_25437:
        /* <DEDUP_REMOVED lines=13> */
.L_x_25439:
[----:B------:R-:W-:Y:S05]  /*31ea0*/  BSYNC.RECONVERGENT B2 ;  /* 0x0000000000027941 */ /* 0x000fea0003800200 */
.L_x_25438:
        /* <DEDUP_REMOVED lines=61> */
.L_x_25436:
[----:B------:R-:W-:Y:S05]  /*32280*/  BSYNC.RECONVERGENT B1 ;  /* 0x0000000000017941 */ /* 0x000fea0003800200 */
.L_x_25435:
        /* <DEDUP_REMOVED lines=20> */
.L_x_25442:
        /* <DEDUP_REMOVED lines=13> */
.L_x_25444:
[----:B------:R-:W-:Y:S05]  /*324a0*/  BSYNC.RECONVERGENT B2 ;  /* 0x0000000000027941 */ /* 0x000fea0003800200 */
.L_x_25443:
        /* <DEDUP_REMOVED lines=61> */
.L_x_25441:
[----:B------:R-:W-:Y:S05]  /*32880*/  BSYNC.RECONVERGENT B1 ;  /* 0x0000000000017941 */ /* 0x000fea0003800200 */
.L_x_25440:
        /* <DEDUP_REMOVED lines=23> */
.L_x_25447:
        /* <DEDUP_REMOVED lines=13> */
.L_x_25449:
[----:B------:R-:W-:Y:S05]  /*32ad0*/  BSYNC.RECONVERGENT B2 ;  /* 0x0000000000027941 */ /* 0x000fea0003800200 */
.L_x_25448:
        /* <DEDUP_REMOVED lines=61> */
.L_x_25446:
[----:B------:R-:W-:Y:S05]  /*32eb0*/  BSYNC.RECONVERGENT B1 ;  /* 0x0000000000017941 */ /* 0x000fea0003800200 */
.L_x_25445:
        /* <DEDUP_REMOVED lines=20> */
.L_x_25452:
        /* <DEDUP_REMOVED lines=13> */
.L_x_25454:
[----:B------:R-:W-:Y:S05]  /*330d0*/  BSYNC.RECONVERGENT B2 ;  /* 0x0000000000027941 */ /* 0x000fea0003800200 */
.L_x_25453:
        /* <DEDUP_REMOVED lines=61> */
.L_x_25451:
[----:B------:R-:W-:Y:S05]  /*334b0*/  BSYNC.RECONVERGENT B1 ;  /* 0x0000000000017941 */ /* 0x000fea0003800200 */
.L_x_25450:
        /* <DEDUP_REMOVED lines=23> */
.L_x_25457:
        /* <DEDUP_REMOVED lines=13> */
.L_x_25459:
[----:B------:R-:W-:Y:S05]  /*33700*/  BSYNC.RECONVERGENT B2 ;  /* 0x0000000000027941 */ /* 0x000fea0003800200 */
.L_x_25458:
        /* <DEDUP_REMOVED lines=61> */
.L_x_25456:
[----:B------:R-:W-:Y:S05]  /*33ae0*/  BSYNC.RECONVERGENT B1 ;  /* 0x0000000000017941 */ /* 0x000fea0003800200 */
.L_x_25455:
        /* <DEDUP_REMOVED lines=18> */
.L_x_25462:
        /* <DEDUP_REMOVED lines=13> */
.L_x_25464:
[----:B------:R-:W-:Y:S05]  /*33ce0*/  BSYNC.RECONVERGENT B2 ;  /* 0x0000000000027941 */ /* 0x000fea0003800200 */
.L_x_25463:
        /* <DEDUP_REMOVED lines=61> */
.L_x_25461:
[----:B------:R-:W-:Y:S05]  /*340c0*/  BSYNC.RECONVERGENT B1 ;  /* 0x0000000000017941 */ /* 0x000fea0003800200 */
.L_x_25460:
        /* <DEDUP_REMOVED lines=23> */
.L_x_25467:
        /* <DEDUP_REMOVED lines=13> */
.L_x_25469:
[----:B------:R-:W-:Y:S05]  /*34310*/  BSYNC.RECONVERGENT B2 ;  /* 0x0000000000027941 */ /* 0x000fea0003800200 */
.L_x_25468:
        /* <DEDUP_REMOVED lines=61> */
.L_x_25466:
[----:B------:R-:W-:Y:S05]  /*346f0*/  BSYNC.RECONVERGENT B1 ;  /* 0x0000000000017941 */ /* 0x000fea0003800200 */
.L_x_25465:
        /* <DEDUP_REMOVED lines=18> */
.L_x_25472:
        /* <DEDUP_REMOVED lines=13> */
.L_x_25474:
[----:B------:R-:W-:Y:S05]  /*348f0*/  BSYNC.RECONVERGENT B2 ;  /* 0x0000000000027941 */ /* 0x000fea0003800200 */
.L_x_25473:
        /* <DEDUP_REMOVED lines=61> */
.L_x_25471:
[----:B------:R-:W-:Y:S05]  /*34cd0*/  BSYNC.RECONVERGENT B1 ;  /* 0x0000000000017941 */ /* 0x000fea0003800200 */
.L_x_25470:
        /* <DEDUP_REMOVED lines=23> */
.L_x_25477:
        /* <DEDUP_REMOVED lines=13> */
.L_x_25479:
[----:B------:R-:W-:Y:S05]  /*34f20*/  BSYNC.RECONVERGENT B2 ;  /* 0x0000000000027941 */ /* 0x000fea0003800200 */
.L_x_25478:
        /* <DEDUP_REMOVED lines=61> */
.L_x_25476:
[----:B------:R-:W-:Y:S05]  /*35300*/  BSYNC.RECONVERGENT B1 ;  /* 0x0000000000017941 */ /* 0x000fea0003800200 */
.L_x_25475:
        /* <DEDUP_REMOVED lines=18> */
.L_x_25482:
        /* <DEDUP_REMOVED lines=13> */
.L_x_25484:
[----:B------:R-:W-:Y:S05]  /*35500*/  BSYNC.RECONVERGENT B2 ;  /* 0x0000000000027941 */ /* 0x000fea0003800200 */
.L_x_25483:
        /* <DEDUP_REMOVED lines=61> */
.L_x_25481:
[----:B------:R-:W-:Y:S05]  /*358e0*/  BSYNC.RECONVERGENT B1 ;  /* 0x0000000000017941 */ /* 0x000fea0003800200 */
.L_x_25480:
        /* <DEDUP_REMOVED lines=23> */
.L_x_25487:
        /* <DEDUP_REMOVED lines=13> */
.L_x_25489:
[----:B------:R-:W-:Y:S05]  /*35b30*/  BSYNC.RECONVERGENT B2 ;  /* 0x0000000000027941 */ /* 0x000fea0003800200 */
.L_x_25488:
        /* <DEDUP_REMOVED lines=61> */
.L_x_25486:
[----:B------:R-:W-:Y:S05]  /*35f10*/  BSYNC.RECONVERGENT B1 ;  /* 0x0000000000017941 */ /* 0x000fea0003800200 */
.L_x_25485:
        /* <DEDUP_REMOVED lines=18> */
.L_x_25492:
        /* <DEDUP_REMOVED lines=15> */
.L_x_25494:
[----:B------:R-:W-:Y:S05]  /*36130*/  BSYNC.RECONVERGENT B2 ;  /* 0x0000000000027941 */ /* 0x000fea0003800200 */
.L_x_25493:
        /* <DEDUP_REMOVED lines=61> */
.L_x_25491:
[----:B------:R-:W-:Y:S05]  /*36510*/  BSYNC.RECONVERGENT B1 ;  /* 0x0000000000017941 */ /* 0x000fea0003800200 */
.L_x_25490:
        /* <DEDUP_REMOVED lines=11> */
.L_x_25414:
        /* <DEDUP_REMOVED lines=16> */
.L_x_25498:
        /* <DEDUP_REMOVED lines=13> */
.L_x_25500:
[----:B------:R-:W-:Y:S05]  /*367a0*/  BSYNC.RECONVERGENT B2 ;  /* 0x0000000000027941 */ /* 0x000fea0003800200 */
.L_x_25499:
[----:B------:R-:W-:Y:S01]  /*367b0*/  IMAD.WIDE.U32 R130, R179, -0x326172a9, RZ ;  /* 0xcd9e8d57b3827825 */ /* 0x000fe200078e00ff */
[----:B------:R-:W-:Y:S02]  /*367c0*/  LOP3.LUT R158, R167, R129, R3, 0x96, !PT ;  /* 0x00000081a79e7212 */ /* 0x000fe400078e9603 */
[----:B------:R-:W-:Y:S02]  /*367d0*/  IADD3 R129, PT, PT, R2, -0x61c88647, RZ ;  /* 0x9e3779b902817810 */ /* 0x000fe40007ffe0ff */
        /* <DEDUP_REMOVED lines=57> */
.L_x_25497:
[----:B------:R-:W-:Y:S05]  /*36b70*/  BSYNC.RECONVERGENT B1 ;  /* 0x0000000000017941 */ /* 0x000fea0003800200 */
.L_x_25496:
        /* <DEDUP_REMOVED lines=21> */
.L_x_25503:
        /* <DEDUP_REMOVED lines=13> */
.L_x_25505:
[----:B------:R-:W-:Y:S05]  /*36da0*/  BSYNC.RECONVERGENT B2 ;  /* 0x0000000000027941 */ /* 0x000fea0003800200 */
.L_x_25504:
        /* <DEDUP_REMOVED lines=61> */
.L_x_25502:
[----:B------:R-:W-:Y:S05]  /*37180*/  BSYNC.RECONVERGENT B1 ;  /* 0x0000000000017941 */ /* 0x000fea0003800200 */
.L_x_25501:
        /* <DEDUP_REMOVED lines=19> */
.L_x_25508:
        /* <DEDUP_REMOVED lines=13> */
.L_x_25510:
[----:B------:R-:W-:Y:S05]  /*37390*/  BSYNC.RECONVERGENT B2 ;  /* 0x0000000000027941 */ /* 0x000fea0003800200 */
.L_x_25509:
        /* <DEDUP_REMOVED lines=61> */
.L_x_25507:
[----:B------:R-:W-:Y:S05]  /*37770*/  BSYNC.RECONVERGENT B1 ;  /* 0x0000000000017941 */ /* 0x000fea0003800200 */
.L_x_25506:
        /* <DEDUP_REMOVED lines=19> */
.L_x_25513:
        /* <DEDUP_REMOVED lines=13> */
.L_x_25515:
[----:B------:R-:W-:Y:S05]  /*37980*/  BSYNC.RECONVERGENT B2 ;  /* 0x0000000000027941 */ /* 0x000fea0003800200 */
.L_x_25514:
        /* <DEDUP_REMOVED lines=61> */
.L_x_25512:
[----:B------:R-:W-:Y:S05]  /*37d60*/  BSYNC.RECONVERGENT B1 ;  /* 0x0000000000017941 */ /* 0x000fea0003800200 */
.L_x_25511:
        /* <DEDUP_REMOVED lines=19> */
.L_x_25518:
        /* <DEDUP_REMOVED lines=13> */
.L_x_25520:
[----:B------:R-:W-:Y:S05]  /*37f70*/  BSYNC.RECONVERGENT B2 ;  /* 0x0000000000027941 */ /* 0x000fea0003800200 */
.L_x_25519:
        /* <DEDUP_REMOVED lines=61> */
.L_x_25517:
[----:B------:R-:W-:Y:S05]  /*38350*/  BSYNC.RECONVERGENT B1 ;  /* 0x0000000000017941 */ /* 0x000fea0003800200 */
.L_x_25516:
        /* <DEDUP_REMOVED lines=17> */
.L_x_25523:
        /* <DEDUP_REMOVED lines=13> */
.L_x_25525:
[----:B------:R-:W-:Y:S05]  /*38540*/  BSYNC.RECONVERGENT B2 ;  /* 0x0000000000027941 */ /* 0x000fea0003800200 */
.L_x_25524:
        /* <DEDUP_REMOVED lines=61> */
.L_x_25522:
[----:B------:R-:W-:Y:S05]  /*38920*/  BSYNC.RECONVERGENT B1 ;  /* 0x0000000000017941 */ /* 0x000fea0003800200 */
.L_x_25521:
        /* <DEDUP_REMOVED lines=17> */
.L_x_25528:
        /* <DEDUP_REMOVED lines=13> */
.L_x_25530:
[----:B------:R-:W-:Y:S05]  /*38b10*/  BSYNC.RECONVERGENT B2 ;  /* 0x0000000000027941 */ /* 0x000fea0003800200 */
.L_x_25529:
        /* <DEDUP_REMOVED lines=61> */
.L_x_25527:
[----:B------:R-:W-:Y:S05]  /*38ef0*/  BSYNC.RECONVERGENT B1 ;  /* 0x0000000000017941 */ /* 0x000fea0003800200 */
.L_x_25526:
        /* <DEDUP_REMOVED lines=17> */
.L_x_25533:
        /* <DEDUP_REMOVED lines=13> */
.L_x_25535:
[----:B------:R-:W-:Y:S05]  /*390e0*/  BSYNC.RECONVERGENT B2 ;  /* 0x0000000000027941 */ /* 0x000fea0003800200 */
.L_x_25534:
        /* <DEDUP_REMOVED lines=61> */
.L_x_25532:
[----:B------:R-:W-:Y:S05]  /*394c0*/  BSYNC.RECONVERGENT B1 ;  /* 0x0000000000017941 */ /* 0x000fea0003800200 */
.L_x_25531:
        /* <DEDUP_REMOVED lines=37> */
.L_x_25495:
        /* <DEDUP_REMOVED lines=45> */
.L_x_25413:
[----:B------:R-:W-:Y:S05]  /*399f0*/  BSYNC.RECONVERGENT B0 ;  /* 0x0000000000007941 */ /* 0x000fea0003800200 */
.L_x_25412:
[----:B------:R-:W-:Y:S01]  /*39a00*/  FADD.FTZ R0, RZ, R108 ;  /* 0x0000006cff007221 */ /* 0x000fe20000010000 */
[C---:B------:R-:W-:Y:S01]  /*39a10*/  ISETP.GE.U32.AND P5, PT, R178.reuse, 0x20, PT ;  /* 0x00000020b200780c */ /* 0x040fe20003fa6070 */
[----:B-1----:R-:W1:Y:S01]  /*39a20*/  S2R R190, SR_TID.X ;  /* 0x0000000000be7919 */ /* 0x002e620000002100 */
[C---:B------:R-:W-:Y:S01]  /*39a30*/  ISETP.GT.U32.AND P4, PT, R178.reuse, 0x3f, PT ;  /* 0x0000003fb200780c */ /* 0x040fe20003f84070 */
[----:B0--3--:R-:W-:Y:S01]  /*39a40*/  FADD.FTZ R157, R109, R0 ;  /* 0x000000006d9d7221 */ /* 0x009fe20000010000 */
        /* <DEDUP_REMOVED lines=174> */
.L_x_25561:
        /* <DEDUP_REMOVED lines=49> */
.L_x_25538:
[----:B------:R-:W-:Y:S05]  /*3a840*/  BSYNC.RECONVERGENT B0 ;  /* 0x0000000000007941 */ /* 0x000fea0003800200 */
.L_x_25537:
        /* <DEDUP_REMOVED lines=35> */
.L_x_25540:
[----:B------:R-:W-:Y:S05]  /*3aa80*/  BSYNC.RECONVERGENT B0 ;  /* 0x0000000000007941 */ /* 0x000fea0003800200 */
.L_x_25539:
        /* <DEDUP_REMOVED lines=35> */
.L_x_25542:
[----:B------:R-:W-:Y:S05]  /*3acc0*/  BSYNC.RECONVERGENT B0 ;  /* 0x0000000000007941 */ /* 0x000fea0003800200 */
.L_x_25541:
        /* <DEDUP_REMOVED lines=35> */
.L_x_25544:
[----:B------:R-:W-:Y:S05]  /*3af00*/  BSYNC.RECONVERGENT B0 ;  /* 0x0000000000007941 */ /* 0x000fea0003800200 */
.L_x_25543:
        /* <DEDUP_REMOVED lines=35> */
.L_x_25546:
[----:B------:R-:W-:Y:S05]  /*3b140*/  BSYNC.RECONVERGENT B0 ;  /* 0x0000000000007941 */ /* 0x000fea0003800200 */
.L_x_25545:
        /* <DEDUP_REMOVED lines=34> */
.L_x_25548:
[----:B------:R-:W-:Y:S05]  /*3b370*/  BSYNC.RECONVERGENT B0 ;  /* 0x0000000000007941 */ /* 0x000fea0003800200 */
.L_x_25547:
[----:B01234-:R-:W0:Y:S02]  /*3b380*/  LDC.64 R156, c[0x0][0x380] ;  /* 0x0000e000ff9c7b82 */ /* 0x01fe240000000a00 */
[----:B0-----:R-:W-:-:S04]  /*3b390*/  LEA R177, R156, R177, 0x2 ;  /* 0x000000b19cb17211 */ /* 0x001fc800078e10ff */
[----:B------:R-:W-:-:S13]  /*3b3a0*/  ISETP.GE.AND P0, PT, R177, R157, PT ;  /* 0x0000009db100720c */ /* 0x000fda0003f06270 */
[----:B------:R-:W-:Y:S05]  /*3b3b0*/  @!P0 BRA `(.L_x_25549) ;  /* 0xfffffc5800f88947 */ /* 0x000fea000383ffff */
[----:B------:R-:W-:Y:S05]  /*3b3c0*/  EXIT ;  /* 0x000000000000794d */ /* 0x000fea0003800000 */
.L_x_25536:
        /* <DEDUP_REMOVED lines=8> */
.L_x_25551:
[----:B------:R-:W-:Y:S05]  /*3b450*/  BSYNC B0 ;  /* 0x0000000000007941 */ /* 0x000fea0003800000 */
.L_x_25550:
        /* <DEDUP_REMOVED lines=9> */
.L_x_25552:
[----:B------:R-:W-:Y:S01]  /*3b4f0*/  HFMA2 R193, -RZ, RZ, 0, 2.384185791015625e-07 ;  /* 0x00000004ffc17431 */ /* 0x000fe200000001ff */
[----:B------:R-:W-:-:S05]  /*3b500*/  MOV R157, R189 ;  /* 0x000000bd009d7202 */ /* 0x000fca0000000f00 */
[----:B------:R-:W-:-:S04]  /*3b510*/  FADD.FTZ R186, R158, R157 ;  /* 0x0000009d9eba7221 */ /* 0x000fc80000010000 */
[----:B------:R-:W-:-:S07]  /*3b520*/  IMAD.MOV.U32 R192, RZ, RZ, R186 ;  /* 0x000000ffffc07224 */ /* 0x000fce00078e00ba */
[----:B------:R-:W-:Y:S05]  /*3b530*/  WARPSYNC.COLLECTIVE R191, `(.L_x_25553) ;  /* 0x00000000bf087348 */ /* 0x000fea0003c00000 */
[----:B------:R0:W1:Y:S02]  /*3b540*/  SHFL.BFLY P6, R189, R192, R193, R194 ;  /* 0x0c0000c1c0bd7389 */ /* 0x00006400000c00c2 */
[----:B01----:R-:W-:Y:S05]  /*3b550*/  ENDCOLLECTIVE ;  /* 0x000000000000791b */ /* 0x003fea0003800000 */
.L_x_25553:
        /* <DEDUP_REMOVED lines=8> */
.L_x_25554:
[----:B------:R-:W-:Y:S01]  /*3b5e0*/  HFMA2 R193, -RZ, RZ, 0, 9.5367431640625e-07 ;  /* 0x00000010ffc17431 */ /* 0x000fe200000001ff */
[----:B------:R-:W-:-:S05]  /*3b5f0*/  MOV R0, R189 ;  /* 0x000000bd00007202 */ /* 0x000fca0000000f00 */
[----:B------:R-:W-:-:S04]  /*3b600*/  FADD.FTZ R188, R187, R0 ;  /* 0x00000000bbbc7221 */ /* 0x000fc80000010000 */
[----:B------:R-:W-:-:S07]  /*3b610*/  IMAD.MOV.U32 R192, RZ, RZ, R188 ;  /* 0x000000ffffc07224 */ /* 0x000fce00078e00bc */
[----:B------:R-:W-:Y:S05]  /*3b620*/  WARPSYNC.COLLECTIVE R191, `(.L_x_25555) ;  /* 0x00000000bf087348 */ /* 0x000fea0003c00000 */
[----:B------:R0:W1:Y:S02]  /*3b630*/  SHFL.BFLY P6, R189, R192, R193, R194 ;  /* 0x0c0000c1c0bd7389 */ /* 0x00006400000c00c2 */
[----:B01----:R-:W-:Y:S05]  /*3b640*/  ENDCOLLECTIVE ;  /* 0x000000000000791b */ /* 0x003fea0003800000 */
.L_x_25555:
        /* <DEDUP_REMOVED lines=104> */
.L_x_25556:
[----:B------:R-:W-:Y:S02]  /*3bcd0*/  IMAD.MOV.U32 R193, RZ, RZ, 0x2 ;  /* 0x00000002ffc17424 */ /* 0x000fe400078e00ff */
[----:B------:R-:W-:-:S04]  /*3bce0*/  IMAD.MOV.U32 R159, RZ, RZ, R189 ;  /* 0x000000ffff9f7224 */ /* 0x000fc800078e00bd */
[----:B------:R-:W-:-:S05]  /*3bcf0*/  FADD.FTZ R159, R0, R159 ;  /* 0x0000009f009f7221 */ /* 0x000fca0000010000 */
[----:B------:R-:W-:-:S07]  /*3bd00*/  MOV R192, R159 ;  /* 0x0000009f00c07202 */ /* 0x000fce0000000f00 */
[----:B------:R-:W-:Y:S05]  /*3bd10*/  WARPSYNC.COLLECTIVE R191, `(.L_x_25557) ;  /* 0x00000000bf087348 */ /* 0x000fea0003c00000 */
[----:B------:R0:W1:Y:S02]  /*3bd20*/  SHFL.BFLY P6, R189, R192, R193, R194 ;  /* 0x0c0000c1c0bd7389 */ /* 0x00006400000c00c2 */
[----:B01----:R-:W-:Y:S05]  /*3bd30*/  ENDCOLLECTIVE ;  /* 0x000000000000791b */ /* 0x003fea0003800000 */
.L_x_25557:
[----:B------:R-:W-:Y:S01]  /*3bd40*/  HFMA2 R193, -RZ, RZ, 0, 2.384185791015625e-07 ;  /* 0x00000004ffc17431 */ /* 0x000fe200000001ff */
[----:B------:R-:W-:-:S05]  /*3bd50*/  MOV R158, R189 ;  /* 0x000000bd009e7202 */ /* 0x000fca0000000f00 */
[----:B------:R-:W-:-:S04]  /*3bd60*/  FADD.FTZ R158, R159, R158 ;  /* 0x0000009e9f9e7221 */ /* 0x000fc80000010000 */
[----:B------:R-:W-:-:S07]  /*3bd70*/  IMAD.MOV.U32 R192, RZ, RZ, R158 ;  /* 0x000000ffffc07224 */ /* 0x000fce00078e009e */
[----:B------:R-:W-:Y:S05]  /*3bd80*/  WARPSYNC.COLLECTIVE R191, `(.L_x_25558) ;  /* 0x00000000bf087348 */ /* 0x000fea0003c00000 */
[----:B------:R0:W1:Y:S02]  /*3bd90*/  SHFL.BFLY P6, R189, R192, R193, R194 ;  /* 0x0c0000c1c0bd7389 */ /* 0x00006400000c00c2 */
[----:B01----:R-:W-:Y:S05]  /*3bda0*/  ENDCOLLECTIVE ;  /* 0x000000000000791b */ /* 0x003fea0003800000 */
.L_x_25558:
[----:B------:R-:W-:Y:S02]  /*3bdb0*/  IMAD.MOV.U32 R193, RZ, RZ, 0x8 ;  /* 0x00000008ffc17424 */ /* 0x000fe400078e00ff */
[----:B------:R-:W-:-:S04]  /*3bdc0*/  IMAD.MOV.U32 R187, RZ, RZ, R189 ;  /* 0x000000ffffbb7224 */ /* 0x000fc800078e00bd */
[----:B------:R-:W-:-:S05]  /*3bdd0*/  FADD.FTZ R187, R158, R187 ;  /* 0x000000bb9ebb7221 */ /* 0x000fca0000010000 */
[----:B------:R-:W-:-:S07]  /*3bde0*/  MOV R192, R187 ;  /* 0x000000bb00c07202 */ /* 0x000fce0000000f00 */
[----:B------:R-:W-:Y:S05]  /*3bdf0*/  WARPSYNC.COLLECTIVE R191, `(.L_x_25559) ;  /* 0x00000000bf087348 */ /* 0x000fea0003c00000 */
[----:B------:R0:W1:Y:S02]  /*3be00*/  SHFL.BFLY P6, R189, R192, R193, R194 ;  /* 0x0c0000c1c0bd7389 */ /* 0x00006400000c00c2 */
[----:B01----:R-:W-:Y:S05]  /*3be10*/  ENDCOLLECTIVE ;  /* 0x000000000000791b */ /* 0x003fea0003800000 */
.L_x_25559:
[----:B------:R-:W-:Y:S01]  /*3be20*/  HFMA2 R193, -RZ, RZ, 0, 9.5367431640625e-07 ;  /* 0x00000010ffc17431 */ /* 0x000fe200000001ff */
[----:B------:R-:W-:-:S05]  /*3be30*/  MOV R186, R189 ;  /* 0x000000bd00ba7202 */ /* 0x000fca0000000f00 */
[----:B------:R-:W-:-:S04]  /*3be40*/  FADD.FTZ R186, R187, R186 ;  /* 0x000000babbba7221 */ /* 0x000fc80000010000 */
[----:B------:R-:W-:-:S07]  /*3be50*/  IMAD.MOV.U32 R192, RZ, RZ, R186 ;  /* 0x000000ffffc07224 */ /* 0x000fce00078e00ba */
[----:B------:R-:W-:Y:S05]  /*3be60*/  WARPSYNC.COLLECTIVE R191, `(.L_x_25560) ;  /* 0x00000000bf087348 */ /* 0x000fea0003c00000 */
[----:B------:R0:W1:Y:S02]  /*3be70*/  SHFL.BFLY P6, R189, R192, R193, R194 ;  /* 0x0c0000c1c0bd7389 */ /* 0x00006400000c00c2 */
[----:B01----:R-:W-:Y:S05]  /*3be80*/  ENDCOLLECTIVE ;  /* 0x000000000000791b */ /* 0x003fea0003800000 */
.L_x_25560:
[----:B------:R-:W-:Y:S05]  /*3be90*/  BRA `(.L_x_25561) ;  /* 0xffffffe400a47947 */ /* 0x000fea000383ffff */
.L_x_25562:
        /* <DEDUP_REMOVED lines=14> */
.L_x_33306:


//--------------------- .text._ZN10layer_norm31ln_parallel_residual_fwd_kernelINS_13Kernel_traitsIf6__halffS2_fjLj1536ELj1ELj4ELj1ELj16ENS_18Kernel_traits_baseILj1536EfS2_fS2_fjLj128EEEEELb1ELb1ELb1EEEvNS_9FwdParamsE --------------------------
	.section	.text._ZN10layer_norm31ln_parallel_residual_fwd_kernelINS_13Kernel_traitsIf6__halffS2_fjLj1536ELj1ELj4ELj1ELj16ENS_18Kernel_traits_baseILj1536EfS2_fS2_fjLj128EEEEELb1ELb1ELb1EEEvNS_9FwdParamsE,"ax",@progbits
	.align	128
        .global         _ZN10layer_norm31ln_parallel_residual_fwd_kernelINS_13Kernel_traitsIf6__halffS2_fjLj1536ELj1ELj4ELj1ELj16ENS_18Kernel_traits_baseILj1536EfS2_fS2_fjLj128EEEEELb1ELb1ELb1EEEvNS_9FwdParamsE
        .type           _ZN10layer_norm31ln_parallel_residual_fwd_kernelINS_13Kernel_traitsIf6__halffS2_fjLj1536ELj1ELj4ELj1ELj16ENS_18Kernel_traits_baseILj1536EfS2_fS2_fjLj128EEEEELb1ELb1ELb1EEEvNS_9FwdParamsE,@function
        .size           _ZN10layer_norm31ln_parallel_residual_fwd_kernelINS_13Kernel_traitsIf6__halffS2_fjLj1536ELj1ELj4ELj1ELj16ENS_18Kernel_traits_baseILj1536EfS2_fS2_fjLj128EEEEELb1ELb1ELb1EEEvNS_9FwdParamsE,(.L_x_33307 - _ZN10layer_norm31ln_parallel_residual_fwd_kernelINS_13Kernel_traitsIf6__halffS2_fjLj1536ELj1ELj4ELj1ELj16ENS_18Kernel_traits_baseILj1536EfS2_fS2_fjLj128EEEEELb1ELb1ELb1EEEvNS_9FwdParamsE)
        .other          _ZN10layer_norm31ln_parallel_residual_fwd_kernelINS_13Kernel_traitsIf6__halffS2_fjLj1536ELj1ELj4ELj1ELj16ENS_18Kernel_traits_baseILj1536EfS2_fS2_fjLj128EEEEELb1ELb1ELb1EEEvNS_9FwdParamsE,@"STO_CUDA_ENTRY STV_DEFAULT"
_ZN10layer_norm31ln_parallel_residual_fwd_kernelINS_13Kernel_traitsIf6__halffS2_fjLj1536ELj1ELj4ELj1ELj16ENS_18Kernel_traits_baseILj1536EfS2_fS2_fjLj128EEEEELb1ELb1ELb1EEEvNS_9FwdParamsE:
.text._ZN10layer_norm31ln_parallel_residual_fwd_kernelINS_13Kernel_traitsIf6__halffS2_fjLj1536ELj1ELj4ELj1ELj16ENS_18Kernel_traits_baseILj1536EfS2_fS2_fjLj128EEEEELb1ELb1ELb1EEEvNS_9FwdParamsE:
        /* <DEDUP_REMOVED lines=77> */
.L_x_25563:
        /* <DEDUP_REMOVED lines=38> */
.L_x_25564:
        /* <DEDUP_REMOVED lines=75> */
.L_x_26304:
        /* <DEDUP_REMOVED lines=48> */
.L_x_25568:
        /* <DEDUP_REMOVED lines=13> */
.L_x_25570:
[----:B------:R-:W-:Y:S05]  /*0fb0*/  BSYNC.RECONVERGENT B1 ;  /* 0x0000000000017941 */ /* 0x000fea0003800200 */
.L_x_25569:
        /* <DEDUP_REMOVED lines=46> */
[----:B------:R-:W-:Y:S02]  /*12a0*/  LOP3.LUT R197, R103, R100, R119, 0x96, !PT ;  /* 0x0000006467c57212 */ /* 0x000fe400078e9677 */
[----:B------:R-:W-:-:S07]  /*12b0*/  MOV R100, R192 ;  /* 0x000000c000647202 */ /* 0x000fce0000000f00 */
.L_x_25567:
[----:B------:R-:W-:Y:S05]  /*12c0*/  BSYNC.RECONVERGENT B0 ;  /* 0x0000000000007941 */ /* 0x000fea0003800200 */
.L_x_25566:
[----:B------:R-:W-:Y:S01]  /*12d0*/  I2FP.F32.U32 R101, R100 ;  /* 0x0000006400657245 */ /* 0x000fe20000201000 */
[----:B------:R-:W-:Y:S01]  /*12e0*/  IMAD.U32 R189, RZ, RZ, UR11 ;  /* 0x0000000bffbd7e24 */ /* 0x000fe2000f8e00ff */
[----:B------:R-:W-:Y:S01]  /*12f0*/  ISETP.NE.AND P0, PT, R102, 0x1, PT ;  /* 0x000000016600780c */ /* 0x000fe20003f05270 */
[----:B------:R-:W-:Y:S01]  /*1300*/  BSSY.RECONVERGENT B0, `(.L_x_25571) ;  /* 0x0000050000007945 */ /* 0x000fe20003800200 */
[----:B------:R-:W-:Y:S01]  /*1310*/  LOP3.LUT R200, R200, 0xfffffff7, RZ, 0xc0, !PT ;  /* 0xfffffff7c8c87812 */ /* 0x000fe200078ec0ff */
[----:B------:R-:W-:Y:S01]  /*1320*/  FFMA.FTZ R100, R101, R188, 1.1641532182693481445e-10 ;  /* 0x2f00000065647423 */ /* 0x000fe200000100bc */
[----:B------:R-:W-:Y:S02]  /*1330*/  HFMA2 R119, -RZ, RZ, 0, 1.1920928955078125e-07 ;  /* 0x00000002ff777431 */ /* 0x000fe400000001ff */
[----:B-----5:R-:W-:Y:S02]  /*1340*/  HADD2.F32 R101, -RZ, R112.H0_H0 ;  /* 0x20000070ff657230 */ /* 0x020fe40000004100 */
        /* <DEDUP_REMOVED lines=12> */
.L_x_25573:
        /* <DEDUP_REMOVED lines=13> */
.L_x_25575:
[----:B------:R-:W-:Y:S05]  /*14e0*/  BSYNC.RECONVERGENT B1 ;  /* 0x0000000000017941 */ /* 0x000fea0003800200 */
.L_x_25574:
        /* <DEDUP_REMOVED lines=45> */
[----:B------:R-:W-:Y:S01]  /*17c0*/  VIADD R119, R3, 0x96a522ad ;  /* 0x96a522ad03777836 */ /* 0x000fe20000000000 */
[----:B------:R-:W-:-:S04]  /*17d0*/  MOV R118, R120 ;  /* 0x0000007800767202 */ /* 0x000fc80000000f00 */
[----:B------:R-:W-:Y:S01]  /*17e0*/  LOP3.LUT R197, R119, R102, R121, 0x96, !PT ;  /* 0x0000006677c57212 */ /* 0x000fe200078e9679 */
[----:B------:R-:W-:-:S07]  /*17f0*/  IMAD.MOV.U32 R119, RZ, RZ, RZ ;  /* 0x000000ffff777224 */ /* 0x000fce00078e00ff */
.L_x_25572:
[----:B------:R-:W-:Y:S05]  /*1800*/  BSYNC.RECONVERGENT B0 ;  /* 0x0000000000007941 */ /* 0x000fea0003800200 */
.L_x_25571:
[----:B------:R-:W-:Y:S01]  /*1810*/  I2FP.F32.U32 R103, R100 ;  /* 0x0000006400677245 */ /* 0x000fe20000201000 */
[----:B------:R-:W-:Y:S01]  /*1820*/  BSSY.RECONVERGENT B0, `(.L_x_25576) ;  /* 0x0000051000007945 */ /* 0x000fe20003800200 */
[----:B------:R-:W-:Y:S01]  /*1830*/  ISETP.NE.AND P0, PT, R119, 0x1, PT ;  /* 0x000000017700780c */ /* 0x000fe20003f05270 */
[----:B------:R-:W-:Y:S01]  /*1840*/  IMAD.MOV.U32 R102, RZ, RZ, 0x2 ;  /* 0x00000002ff667424 */ /* 0x000fe200078e00ff */
[----:B------:R-:W-:Y:S01]  /*1850*/  LOP3.LUT R200, R200, 0xfffffffb, RZ, 0xc0, !PT ;  /* 0xfffffffbc8c87812 */ /* 0x000fe200078ec0ff */
[----:B------:R-:W-:Y:S01]  /*1860*/  FFMA.FTZ R100, R103, R188, 1.1641532182693481445e-10 ;  /* 0x2f00000067647423 */ /* 0x000fe200000100bc */
[----:B------:R-:W-:-:S04]  /*1870*/  HADD2.F32 R103, -RZ, R112.H1_H1 ;  /* 0x30000070ff677230 */ /* 0x000fc80000004100 */
        /* <DEDUP_REMOVED lines=12> */
.L_x_25578:
        /* <DEDUP_REMOVED lines=13> */
.L_x_25580:
[----:B------:R-:W-:Y:S05]  /*1a10*/  BSYNC.RECONVERGENT B1 ;  /* 0x0000000000017941 */ /* 0x000fea0003800200 */
.L_x_25579:
[----:B------:R-:W-:Y:S01]  /*1a20*/  IMAD.WIDE.U32 R122, R160, -0x326172a9, RZ ;  /* 0xcd9e8d57a07a7825 */ /* 0x000fe200078e00ff */
[----:B------:R-:W-:-:S03]  /*1a30*/  LOP3.LUT R126, R165, R121, R3, 0x96, !PT ;  /* 0x00000079a57e7212 */ /* 0x000fc600078e9603 */
[----:B------:R-:W-:Y:S01]  /*1a40*/  HFMA2 R102, -RZ, RZ, 0, 0 ;  /* 0x00000000ff667431 */ /* 0x000fe200000001ff */
        /* <DEDUP_REMOVED lines=45> */
[----:B------:R-:W-:-:S07]  /*1d20*/  LOP3.LUT R197, R119, R120, R123, 0x96, !PT ;  /* 0x0000007877c57212 */ /* 0x000fce00078e967b */
.L_x_25577:
[----:B------:R-:W-:Y:S05]  /*1d30*/  BSYNC.RECONVERGENT B0 ;  /* 0x0000000000007941 */ /* 0x000fea0003800200 */
.L_x_25576:
        /* <DEDUP_REMOVED lines=19> */
.L_x_25583:
        /* <DEDUP_REMOVED lines=13> */
.L_x_25585:
[----:B------:R-:W-:Y:S05]  /*1f40*/  BSYNC.RECONVERGENT B1 ;  /* 0x0000000000017941 */ /* 0x000fea0003800200 */
.L_x_25584:
        /* <DEDUP_REMOVED lines=48> */
[----:B------:R-:W-:-:S07]  /*2250*/  LOP3.LUT R197, R125, R120, R123, 0x96, !PT ;  /* 0x000000787dc57212 */ /* 0x000fce00078e967b */
.L_x_25582:
[----:B------:R-:W-:Y:S05]  /*2260*/  BSYNC.RECONVERGENT B0 ;  /* 0x0000000000007941 */ /* 0x000fea0003800200 */
.L_x_25581:
        /* <DEDUP_REMOVED lines=17> */
.L_x_25588:
        /* <DEDUP_REMOVED lines=13> */
.L_x_25590:
[----:B------:R-:W-:Y:S05]  /*2450*/  BSYNC.RECONVERGENT B1 ;  /* 0x0000000000017941 */ /* 0x000fea0003800200 */
.L_x_25589:
        /* <DEDUP_REMOVED lines=47> */
[----:B------:R-:W-:Y:S02]  /*2750*/  LOP3.LUT R197, R125, R120, R123, 0x96, !PT ;  /* 0x000000787dc57212 */ /* 0x000fe400078e967b */
[----:B------:R-:W-:-:S07]  /*2760*/  MOV R118, R122 ;  /* 0x0000007a00767202 */ /* 0x000fce0000000f00 */
.L_x_25587:
[----:B------:R-:W-:Y:S05]  /*2770*/  BSYNC.RECONVERGENT B0 ;  /* 0x0000000000007941 */ /* 0x000fea0003800200 */
.L_x_25586:
        /* <DEDUP_REMOVED lines=17> */
.L_x_25593:
        /* <DEDUP_REMOVED lines=13> */
.L_x_25595:
[----:B------:R-:W-:Y:S05]  /*2960*/  BSYNC.RECONVERGENT B1 ;  /* 0x0000000000017941 */ /* 0x000fea0003800200 */
.L_x_25594:
[----:B------:R-:W-:Y:S01]  /*2970*/  IMAD.WIDE.U32 R124, R160, -0x326172a9, RZ ;  /* 0xcd9e8d57a07c7825 */ /* 0x000fe200078e00ff */
[----:B------:R-:W-:-:S03]  /*2980*/  LOP3.LUT R128, R165, R123, R3, 0x96, !PT ;  /* 0x0000007ba5807212 */ /* 0x000fc600078e9603 */
[----:B------:R-:W-:Y:S02]  /*2990*/  HFMA2 R112, -RZ, RZ, 0, 0 ;  /* 0x00000000ff707431 */ /* 0x000fe400000001ff */
        /* <DEDUP_REMOVED lines=46> */
.L_x_25592:
[----:B------:R-:W-:Y:S05]  /*2c80*/  BSYNC.RECONVERGENT B0 ;  /* 0x0000000000007941 */ /* 0x000fea0003800200 */
.L_x_25591:
[----:B------:R-:W-:Y:S01]  /*2c90*/  ISETP.NE.AND P4, PT, R112, 0x1, PT ;  /* 0x000000017000780c */ /* 0x000fe20003f85270 */
[----:B------:R-:W-:Y:S01]  /*2ca0*/  BSSY.RECONVERGENT B0, `(.L_x_25596) ;  /* 0x000004f000007945 */ /* 0x000fe20003800200 */
[----:B------:R-:W-:-:S05]  /*2cb0*/  I2FP.F32.U32 R123, R100 ;  /* 0x00000064007b7245 */ /* 0x000fca0000201000 */
[----:B------:R-:W-:Y:S01]  /*2cc0*/  FFMA.FTZ R100, R123, R188, 1.1641532182693481445e-10 ;  /* 0x2f0000007b647423 */ /* 0x000fe200000100bc */
[----:B------:R-:W-:Y:S02]  /*2cd0*/  HADD2.F32 R123, -RZ, R114.H1_H1 ;  /* 0x30000072ff7b7230 */ /* 0x000fe40000004100 */
[----:B------:R-:W-:Y:S02]  /*2ce0*/  IMAD.MOV.U32 R114, RZ, RZ, 0x2 ;  /* 0x00000002ff727424 */ /* 0x000fe400078e00ff */
        /* <DEDUP_REMOVED lines=11> */
.L_x_25598:
        /* <DEDUP_REMOVED lines=13> */
.L_x_25600:
[----:B------:R-:W-:Y:S05]  /*2e70*/  BSYNC.RECONVERGENT B1 ;  /* 0x0000000000017941 */ /* 0x000fea0003800200 */
.L_x_25599:
        /* <DEDUP_REMOVED lines=49> */
.L_x_25597:
[----:B------:R-:W-:Y:S05]  /*3190*/  BSYNC.RECONVERGENT B0 ;  /* 0x0000000000007941 */ /* 0x000fea0003800200 */
.L_x_25596:
[----:B------:R-:W-:Y:S01]  /*31a0*/  ISETP.NE.AND P5, PT, R114, 0x1, PT ;  /* 0x000000017200780c */ /* 0x000fe20003fa5270 */
[----:B------:R-:W-:Y:S01]  /*31b0*/  BSSY.RECONVERGENT B0, `(.L_x_25601) ;  /* 0x000004f000007945 */ /* 0x000fe20003800200 */
[----:B------:R-:W-:Y:S01]  /*31c0*/  I2FP.F32.U32 R125, R100 ;  /* 0x00000064007d7245 */ /* 0x000fe20000201000 */
[----:B------:R-:W-:Y:S02]  /*31d0*/  HFMA2 R134, -RZ, RZ, 0, 1.1920928955078125e-07 ;  /* 0x00000002ff867431 */ /* 0x000fe400000001ff */
[----:B------:R-:W-:Y:S02]  /*31e0*/  HADD2.F32 R133, -RZ, R115.H0_H0 ;  /* 0x20000073ff857230 */ /* 0x000fe40000004100 */
        /* <DEDUP_REMOVED lines=12> */
.L_x_25603:
        /* <DEDUP_REMOVED lines=13> */
.L_x_25605:
[----:B------:R-:W-:Y:S05]  /*3380*/  BSYNC.RECONVERGENT B1 ;  /* 0x0000000000017941 */ /* 0x000fea0003800200 */
.L_x_25604:
        /* <DEDUP_REMOVED lines=49> */
.L_x_25602:
[----:B------:R-:W-:Y:S05]  /*36a0*/  BSYNC.RECONVERGENT B0 ;  /* 0x0000000000007941 */ /* 0x000fea0003800200 */
.L_x_25601:
[----:B------:R-:W-:Y:S01]  /*36b0*/  IMAD.U32 R190, RZ, RZ, UR12 ;  /* 0x0000000cffbe7e24 */ /* 0x000fe2000f8e00ff */
[----:B------:R-:W-:Y:S01]  /*36c0*/  P2R R124, PR, RZ, 0x2 ;  /* 0x00000002ff7c7803 */ /* 0x000fe20000000000 */
[----:B------:R-:W-:Y:S01]  /*36d0*/  HADD2.F32 R127, -RZ, R115.H1_H1 ;  /* 0x30000073ff7f7230 */ /* 0x000fe20000004100 */
        /* <DEDUP_REMOVED lines=33> */
.L_x_25565:
[----:B------:R-:W-:Y:S01]  /*38f0*/  ISETP.NE.AND P0, PT, R202, 0x1, PT ;  /* 0x00000001ca00780c */ /* 0x000fe20003f05270 */
[----:B------:R-:W-:Y:S01]  /*3900*/  BSSY.RECONVERGENT B0, `(.L_x_25607) ;  /* 0x000004e000007945 */ /* 0x000fe20003800200 */
[C---:B------:R-:W-:Y:S01]  /*3910*/  IADD3 R119, PT, PT, R3.reuse, -0x56f99767, RZ ;  /* 0xa906689903777810 */ /* 0x040fe20007ffe0ff */
[C---:B------:R-:W-:Y:S01]  /*3920*/  VIADD R120, R2.reuse, 0xf1bbcdc8 ;  /* 0xf1bbcdc802787836 */ /* 0x040fe20000000000 */
[C---:B------:R-:W-:Y:S01]  /*3930*/  IADD3 R122, PT, PT, R2.reuse, -0x700cb87f, RZ ;  /* 0x8ff34781027a7810 */ /* 0x040fe20007ffe0ff */
[C---:B------:R-:W-:Y:S01]  /*3940*/  VIADD R121, R2.reuse, 0x5384540f ;  /* 0x5384540f02797836 */ /* 0x040fe20000000000 */
[----:B------:R-:W-:Y:S01]  /*3950*/  IADD3 R125, PT, PT, R2, 0x1715609d, RZ ;  /* 0x1715609d027d7810 */ /* 0x000fe20007ffe0ff */
[C---:B------:R-:W-:Y:S01]  /*3960*/  VIADD R123, R3.reuse, 0x1fd5c5a3 ;  /* 0x1fd5c5a3037b7836 */ /* 0x040fe20000000000 */
        /* <DEDUP_REMOVED lines=15> */
.L_x_25609:
        /* <DEDUP_REMOVED lines=13> */
.L_x_25611:
[----:B------:R-:W-:Y:S05]  /*3b30*/  BSYNC.RECONVERGENT B1 ;  /* 0x0000000000017941 */ /* 0x000fea0003800200 */
.L_x_25610:
        /* <DEDUP_REMOVED lines=42> */
.L_x_25608:
[----:B------:R-:W-:Y:S05]  /*3de0*/  BSYNC.RECONVERGENT B0 ;  /* 0x0000000000007941 */ /* 0x000fea0003800200 */
.L_x_25607:
[----:B------:R-:W-:Y:S01]  /*3df0*/  I2FP.F32.U32 R101, R100 ;  /* 0x0000006400657245 */ /* 0x000fe20000201000 */
[----:B------:R-:W-:Y:S01]  /*3e00*/  IMAD.U32 R189, RZ, RZ, UR11 ;  /* 0x0000000bffbd7e24 */ /* 0x000fe2000f8e00ff */
[----:B------:R-:W-:Y:S01]  /*3e10*/  ISETP.NE.AND P0, PT, R102, 0x1, PT ;  /* 0x000000016600780c */ /* 0x000fe20003f05270 */
[----:B------:R-:W-:Y:S01]  /*3e20*/  BSSY.RECONVERGENT B0, `(.L_x_25612) ;  /* 0x000004b000007945 */ /* 0x000fe20003800200 */
[----:B------:R-:W-:Y:S01]  /*3e30*/  MOV R190, UR12 ;  /* 0x0000000c00be7c02 */ /* 0x000fe20008000f00 */
[----:B------:R-:W-:Y:S01]  /*3e40*/  FFMA.FTZ R100, R101, R188, 1.1641532182693481445e-10 ;  /* 0x2f00000065647423 */ /* 0x000fe200000100bc */
[----:B-----5:R-:W-:Y:S01]  /*3e50*/  HADD2.F32 R101, -RZ, R112.H0_H0 ;  /* 0x20000070ff657230 */ /* 0x020fe20000004100 */
[----:B------:R-:W-:Y:S01]  /*3e60*/  LOP3.LUT R200, R200, 0xfffffff7, RZ, 0xc0, !PT ;  /* 0xfffffff7c8c87812 */ /* 0x000fe200078ec0ff */
[----:B------:R-:W-:Y:S02]  /*3e70*/  IMAD.MOV.U32 R126, RZ, RZ, 0x2 ;  /* 0x00000002ff7e7424 */ /* 0x000fe400078e00ff */
        /* <DEDUP_REMOVED lines=13> */
.L_x_25614:
        /* <DEDUP_REMOVED lines=13> */
.L_x_25616:
[----:B------:R-:W-:Y:S05]  /*4020*/  BSYNC.RECONVERGENT B1 ;  /* 0x0000000000017941 */ /* 0x000fea0003800200 */
.L_x_25615:
        /* <DEDUP_REMOVED lines=42> */
.L_x_25613:
[----:B------:R-:W-:Y:S05]  /*42d0*/  BSYNC.RECONVERGENT B0 ;  /* 0x0000000000007941 */ /* 0x000fea0003800200 */
.L_x_25612:
        /* <DEDUP_REMOVED lines=23> */
.L_x_25619:
        /* <DEDUP_REMOVED lines=13> */
.L_x_25621:
[----:B------:R-:W-:Y:S05]  /*4520*/  BSYNC.RECONVERGENT B1 ;  /* 0x0000000000017941 */ /* 0x000fea0003800200 */
.L_x_25620:
        /* <DEDUP_REMOVED lines=42> */
.L_x_25618:
[----:B------:R-:W-:Y:S05]  /*47d0*/  BSYNC.RECONVERGENT B0 ;  /* 0x0000000000007941 */ /* 0x000fea0003800200 */
.L_x_25617:
        /* <DEDUP_REMOVED lines=20> */
.L_x_25624:
        /* <DEDUP_REMOVED lines=13> */
.L_x_25626:
[----:B------:R-:W-:Y:S05]  /*49f0*/  BSYNC.RECONVERGENT B1 ;  /* 0x0000000000017941 */ /* 0x000fea0003800200 */
.L_x_25625:
        /* <DEDUP_REMOVED lines=42> */
.L_x_25623:
[----:B------:R-:W-:Y:S05]  /*4ca0*/  BSYNC.RECONVERGENT B0 ;  /* 0x0000000000007941 */ /* 0x000fea0003800200 */
.L_x_25622:
        /* <DEDUP_REMOVED lines=23> */
.L_x_25629:
        /* <DEDUP_REMOVED lines=13> */
.L_x_25631:
[----:B------:R-:W-:Y:S05]  /*4ef0*/  BSYNC.RECONVERGENT B1 ;  /* 0x0000000000017941 */ /* 0x000fea0003800200 */
.L_x_25630:
        /* <DEDUP_REMOVED lines=42> */
.L_x_25628:
[----:B------:R-:W-:Y:S05]  /*51a0*/  BSYNC.RECONVERGENT B0 ;  /* 0x0000000000007941 */ /* 0x000fea0003800200 */
.L_x_25627:
        /* <DEDUP_REMOVED lines=20> */
.L_x_25634:
        /* <DEDUP_REMOVED lines=13> */
.L_x_25636:
[----:B------:R-:W-:Y:S05]  /*53c0*/  BSYNC.RECONVERGENT B1 ;  /* 0x0000000000017941 */ /* 0x000fea0003800200 */
.L_x_25635:
        /* <DEDUP_REMOVED lines=42> */
.L_x_25633:
[----:B------:R-:W-:Y:S05]  /*5670*/  BSYNC.RECONVERGENT B0 ;  /* 0x0000000000007941 */ /* 0x000fea0003800200 */
.L_x_25632:
[----:B------:R-:W-:Y:S01]  /*5680*/  I2FP.F32.U32 R103, R102 ;  /* 0x0000006600677245 */ /* 0x000fe20000201000 */
[----:B------:R-:W-:Y:S01]  /*5690*/  HADD2.F32 R127, -RZ, R173.H0_H0 ;  /* 0x200000adff7f7230 */ /* 0x000fe20000004100 */
[----:B------:R-:W-:Y:S01]  /*56a0*/  ISETP.NE.AND P2, PT, R126, 0x1, PT ;  /* 0x000000017e00780c */ /* 0x000fe20003f45270 */
[----:B------:R-:W-:Y:S02]  /*56b0*/  BSSY.RECONVERGENT B0, `(.L_x_25637) ;  /* 0x000004c000007945 */ /* 0x000fe40003800200 */
[----:B------:R-:W-:Y:S01]  /*56c0*/  FFMA.FTZ R102, R103, R188, 1.1641532182693481445e-10 ;  /* 0x2f00000067667423 */ /* 0x000fe200000100bc */
[----:B------:R-:W-:Y:S01]  /*56d0*/  FMUL.FTZ R127, R127, R190 ;  /* 0x000000be7f7f7220 */ /* 0x000fe20000410000 */
[----:B------:R-:W-:-:S03]  /*56e0*/  IMAD.MOV.U32 R103, RZ, RZ, R196 ;  /* 0x000000ffff677224 */ /* 0x000fc600078e00c4 */
[----:B------:R-:W-:Y:S02]  /*56f0*/  FSETP.GTU.FTZ.AND P0, PT, R102, R189, PT ;  /* 0x000000bd6600720b */ /* 0x000fe40003f1c000 */
[----:B------:R-:W-:Y:S02]  /*5700*/  FSEL R102, R112, RZ, P3 ;  /* 0x000000ff70667208 */ /* 0x000fe40001800000 */
[----:B------:R-:W-:Y:S02]  /*5710*/  FSEL R127, R127, RZ, !P0 ;  /* 0x000000ff7f7f7208 */ /* 0x000fe40004000000 */
[----:B------:R-:W-:-:S03]  /*5720*/  SEL R168, RZ, 0x1, P0 ;  /* 0x00000001ffa87807 */ /* 0x000fc60000000000 */
[----:B------:R-:W-:Y:S01]  /*5730*/  FADD.FTZ R102, R127, R102 ;  /* 0x000000667f667221 */ /* 0x000fe20000010000 */
[----:B------:R-:W-:-:S03]  /*5740*/  HFMA2 R127, -RZ, RZ, 0, 1.1920928955078125e-07 ;  /* 0x00000002ff7f7431 */ /* 0x000fc600000001ff */
        /* <DEDUP_REMOVED lines=10> */
.L_x_25639:
        /* <DEDUP_REMOVED lines=13> */
.L_x_25641:
[----:B------:R-:W-:Y:S05]  /*58c0*/  BSYNC.RECONVERGENT B1 ;  /* 0x0000000000017941 */ /* 0x000fea0003800200 */
.L_x_25640:
        /* <DEDUP_REMOVED lines=42> */
.L_x_25638:
[----:B------:R-:W-:Y:S05]  /*5b70*/  BSYNC.RECONVERGENT B0 ;  /* 0x0000000000007941 */ /* 0x000fea0003800200 */
.L_x_25637:
        /* <DEDUP_REMOVED lines=18> */
.L_x_25644:
        /* <DEDUP_REMOVED lines=13> */
.L_x_25646:
[----:B------:R-:W-:Y:S05]  /*5d70*/  BSYNC.RECONVERGENT B1 ;  /* 0x0000000000017941 */ /* 0x000fea0003800200 */
.L_x_25645:
        /* <DEDUP_REMOVED lines=42> */
.L_x_25643:
[----:B------:R-:W-:Y:S05]  /*6020*/  BSYNC.RECONVERGENT B0 ;  /* 0x0000000000007941 */ /* 0x000fea0003800200 */
.L_x_25642:
        /* <DEDUP_REMOVED lines=23> */
.L_x_25649:
        /* <DEDUP_REMOVED lines=13> */
.L_x_25651:
[----:B------:R-:W-:Y:S05]  /*6270*/  BSYNC.RECONVERGENT B1 ;  /* 0x0000000000017941 */ /* 0x000fea0003800200 */
.L_x_25650:
        /* <DEDUP_REMOVED lines=42> */
.L_x_25648:
[----:B------:R-:W-:Y:S05]  /*6520*/  BSYNC.RECONVERGENT B0 ;  /* 0x0000000000007941 */ /* 0x000fea0003800200 */
.L_x_25647:
        /* <DEDUP_REMOVED lines=18> */
.L_x_25654:
        /* <DEDUP_REMOVED lines=13> */
.L_x_25656:
[----:B------:R-:W-:Y:S05]  /*6720*/  BSYNC.RECONVERGENT B1 ;  /* 0x0000000000017941 */ /* 0x000fea0003800200 */
.L_x_25655:
        /* <DEDUP_REMOVED lines=42> */
.L_x_25653:
[----:B------:R-:W-:Y:S05]  /*69d0*/  BSYNC.RECONVERGENT B0 ;  /* 0x0000000000007941 */ /* 0x000fea0003800200 */
.L_x_25652:
[----:B------:R-:W-:Y:S01]  /*69e0*/  I2FP.F32.U32 R113, R112 ;  /* 0x0000007000717245 */ /* 0x000fe20000201000 */
[----:B------:R-:W-:Y:S01]  /*69f0*/  HADD2.F32 R127, -RZ, R174.H0_H0 ;  /* 0x200000aeff7f7230 */ /* 0x000fe20000004100 */
[----:B------:R-:W-:Y:S01]  /*6a00*/  BSSY.RECONVERGENT B0, `(.L_x_25657) ;  /* 0x000004d000007945 */ /* 0x000fe20003800200 */
[----:B------:R-:W-:Y:S02]  /*6a10*/  IMAD.MOV.U32 R128, RZ, RZ, 0x2 ;  /* 0x00000002ff807424 */ /* 0x000fe400078e00ff */
        /* <DEDUP_REMOVED lines=19> */
.L_x_25659:
        /* <DEDUP_REMOVED lines=13> */
.L_x_25661:
[----:B------:R-:W-:Y:S05]  /*6c20*/  BSYNC.RECONVERGENT B1 ;  /* 0x0000000000017941 */ /* 0x000fea0003800200 */
.L_x_25660:
        /* <DEDUP_REMOVED lines=42> */
.L_x_25658:
[----:B------:R-:W-:Y:S05]  /*6ed0*/  BSYNC.RECONVERGENT B0 ;  /* 0x0000000000007941 */ /* 0x000fea0003800200 */
.L_x_25657:
        /* <DEDUP_REMOVED lines=18> */
.L_x_25664:
        /* <DEDUP_REMOVED lines=13> */
.L_x_25666:
[----:B------:R-:W-:Y:S05]  /*70d0*/  BSYNC.RECONVERGENT B1 ;  /* 0x0000000000017941 */ /* 0x000fea0003800200 */
.L_x_25665:
        /* <DEDUP_REMOVED lines=42> */
.L_x_25663:
[----:B------:R-:W-:Y:S05]  /*7380*/  BSYNC.RECONVERGENT B0 ;  /* 0x0000000000007941 */ /* 0x000fea0003800200 */
.L_x_25662:
        /* <DEDUP_REMOVED lines=23> */
.L_x_25669:
        /* <DEDUP_REMOVED lines=13> */
.L_x_25671:
[----:B------:R-:W-:Y:S05]  /*75d0*/  BSYNC.RECONVERGENT B1 ;  /* 0x0000000000017941 */ /* 0x000fea0003800200 */
.L_x_25670:
        /* <DEDUP_REMOVED lines=42> */
.L_x_25668:
[----:B------:R-:W-:Y:S05]  /*7880*/  BSYNC.RECONVERGENT B0 ;  /* 0x0000000000007941 */ /* 0x000fea0003800200 */
.L_x_25667:
[----:B------:R-:W-:Y:S01]  /*7890*/  ISETP.NE.AND P5, PT, R126, 0x1, PT ;  /* 0x000000017e00780c */ /* 0x000fe20003fa5270 */
[----:B------:R-:W-:Y:S01]  /*78a0*/  HADD2.F32 R129, -RZ, R115.H0_H0 ;  /* 0x20000073ff817230 */ /* 0x000fe20000004100 */
        /* <DEDUP_REMOVED lines=16> */
.L_x_25674:
        /* <DEDUP_REMOVED lines=13> */
.L_x_25676:
[----:B------:R-:W-:Y:S05]  /*7a80*/  BSYNC.RECONVERGENT B1 ;  /* 0x0000000000017941 */ /* 0x000fea0003800200 */
.L_x_25675:
        /* <DEDUP_REMOVED lines=42> */
.L_x_25673:
[----:B------:R-:W-:Y:S05]  /*7d30*/  BSYNC.RECONVERGENT B0 ;  /* 0x0000000000007941 */ /* 0x000fea0003800200 */
.L_x_25672:
[----:B------:R-:W-:Y:S01]  /*7d40*/  I2FP.F32.U32 R127, R127 ;  /* 0x0000007f007f7245 */ /* 0x000fe20000201000 */
[----:B------:R-:W-:Y:S01]  /*7d50*/  HADD2.F32 R129, -RZ, R175.H0_H0 ;  /* 0x200000afff817230 */ /* 0x000fe20000004100 */
[----:B------:R-:W-:Y:S01]  /*7d60*/  BSSY.RECONVERGENT B0, `(.L_x_25677) ;  /* 0x000004d000007945 */ /* 0x000fe20003800200 */
[----:B------:R-:W-:Y:S01]  /*7d70*/  IMAD.MOV.U32 R130, RZ, RZ, 0x2 ;  /* 0x00000002ff827424 */ /* 0x000fe200078e00ff */
[----:B------:R-:W-:Y:S01]  /*7d80*/  MOV R126, R196 ;  /* 0x000000c4007e7202 */ /* 0x000fe20000000f00 */
[----:B------:R-:W-:Y:S01]  /*7d90*/  FFMA.FTZ R114, R127, R188, 1.1641532182693481445e-10 ;  /* 0x2f0000007f727423 */ /* 0x000fe200000100bc */
[----:B------:R-:W-:-:S04]  /*7da0*/  FMUL.FTZ R129, R129, R190 ;  /* 0x000000be81817220 */ /* 0x000fc80000410000 */
        /* <DEDUP_REMOVED lines=16> */
.L_x_25679:
        /* <DEDUP_REMOVED lines=13> */
.L_x_25681:
[----:B------:R-:W-:Y:S05]  /*7f80*/  BSYNC.RECONVERGENT B1 ;  /* 0x0000000000017941 */ /* 0x000fea0003800200 */
.L_x_25680:
        /* <DEDUP_REMOVED lines=42> */
.L_x_25678:
[----:B------:R-:W-:Y:S05]  /*8230*/  BSYNC.RECONVERGENT B0 ;  /* 0x0000000000007941 */ /* 0x000fea0003800200 */
.L_x_25677:
        /* <DEDUP_REMOVED lines=18> */
.L_x_25684:
        /* <DEDUP_REMOVED lines=15> */
.L_x_25686:
[----:B------:R-:W-:Y:S05]  /*8450*/  BSYNC.RECONVERGENT B1 ;  /* 0x0000000000017941 */ /* 0x000fea0003800200 */
.L_x_25685:
        /* <DEDUP_REMOVED lines=42> */
.L_x_25683:
[----:B------:R-:W-:Y:S05]  /*8700*/  BSYNC.RECONVERGENT B0 ;  /* 0x0000000000007941 */ /* 0x000fea0003800200 */
.L_x_25682:
        /* <DEDUP_REMOVED lines=10> */
.L_x_25606:
        /* <DEDUP_REMOVED lines=51> */
.L_x_25687:
[----:B------:R2:W5:Y:S04]  /*8ae0*/  @P0 LDG.E.128 R172, desc[UR6][R126.64] ;  /* 0x000000067eac0981 */ /* 0x000568000c1e1d00 */
[----:B------:R2:W5:Y:S04]  /*8af0*/  @P1 LDG.E.128 R108, desc[UR6][R128.64] ;  /* 0x00000006806c1981 */ /* 0x000568000c1e1d00 */
[----:B------:R2:W5:Y:S04]  /*8b00*/  @P1 LDG.E.128 R104, desc[UR6][R128.64+0x10] ;  /* 0x0000100680681981 */ /* 0x000568000c1e1d00 */
[----:B01----:R2:W5:Y:S01]  /*8b10*/  LDG.E.128 R120, desc[UR6][R124.64] ;  /* 0x000000067c787981 */ /* 0x003562000c1e1d00 */
[----:B------:R-:W-:Y:S05]  /*8b20*/  @!P0 BRA `(.L_x_25688) ;  /* 0x0000005400548947 */ /* 0x000fea0003800000 */
[----:B------:R-:W-:Y:S01]  /*8b30*/  ISETP.NE.AND P2, PT, R134, 0x1, PT ;  /* 0x000000018600780c */ /* 0x000fe20003f45270 */
[----:B------:R-:W-:Y:S01]  /*8b40*/  BSSY.RECONVERGENT B0, `(.L_x_25689) ;  /* 0x000004d000007945 */ /* 0x000fe20003800200 */
[----:B------:R-:W-:Y:S01]  /*8b50*/  MOV R119, 0x2 ;  /* 0x0000000200777802 */ /* 0x000fe20000000f00 */
[----:B------:R-:W-:Y:S02]  /*8b60*/  IMAD.MOV.U32 R116, RZ, RZ, R196 ;  /* 0x000000ffff747224 */ /* 0x000fe400078e00c4 */
[----:B--2---:R-:W-:-:S08]  /*8b70*/  IMAD.MOV.U32 R124, RZ, RZ, R118 ;  /* 0x000000ffff7c7224 */ /* 0x004fd000078e0076 */
        /* <DEDUP_REMOVED lines=11> */
.L_x_25691:
        /* <DEDUP_REMOVED lines=13> */
.L_x_25693:
[----:B------:R-:W-:Y:S05]  /*8d00*/  BSYNC.RECONVERGENT B1 ;  /* 0x0000000000017941 */ /* 0x000fea0003800200 */
.L_x_25692:
        /* <DEDUP_REMOVED lines=46> */
[----:B------:R-:W-:Y:S02]  /*8ff0*/  HFMA2 R119, -RZ, RZ, 0, 0 ;  /* 0x00000000ff777431 */ /* 0x000fe400000001ff */
[----:B------:R-:W-:-:S07]  /*9000*/  IMAD.MOV.U32 R116, RZ, RZ, R118 ;  /* 0x000000ffff747224 */ /* 0x000fce00078e0076 */
.L_x_25690:
[----:B------:R-:W-:Y:S05]  /*9010*/  BSYNC.RECONVERGENT B0 ;  /* 0x0000000000007941 */ /* 0x000fea0003800200 */
.L_x_25689:
        /* <DEDUP_REMOVED lines=20> */
.L_x_25696:
        /* <DEDUP_REMOVED lines=13> */
.L_x_25698:
[----:B------:R-:W-:Y:S05]  /*9230*/  BSYNC.RECONVERGENT B1 ;  /* 0x0000000000017941 */ /* 0x000fea0003800200 */
.L_x_25697:
        /* <DEDUP_REMOVED lines=47> */
[----:B------:R-:W-:Y:S02]  /*9530*/  IMAD.MOV.U32 R124, RZ, RZ, R118 ;  /* 0x000000ffff7c7224 */ /* 0x000fe400078e0076 */
[----:B------:R-:W-:-:S07]  /*9540*/  IMAD.MOV.U32 R118, RZ, RZ, RZ ;  /* 0x000000ffff767224 */ /* 0x000fce00078e00ff */
.L_x_25695:
[----:B------:R-:W-:Y:S05]  /*9550*/  BSYNC.RECONVERGENT B0 ;  /* 0x0000000000007941 */ /* 0x000fea0003800200 */
.L_x_25694:
        /* <DEDUP_REMOVED lines=23> */
.L_x_25701:
        /* <DEDUP_REMOVED lines=13> */
.L_x_25703:
[----:B------:R-:W-:Y:S05]  /*97a0*/  BSYNC.RECONVERGENT B1 ;  /* 0x0000000000017941 */ /* 0x000fea0003800200 */
.L_x_25702:
        /* <DEDUP_REMOVED lines=42> */
[----:B------:R-:W-:Y:S01]  /*9a50*/  LOP3.LUT R194, R119, R194, R197, 0x96, !PT ;  /* 0x000000c277c27212 */ /* 0x000fe200078e96c5 */
[----:B------:R-:W-:Y:S02]  /*9a60*/  IMAD.MOV.U32 R119, RZ, RZ, RZ ;  /* 0x000000ffff777224 */ /* 0x000fe400078e00ff */
[----:B------:R-:W-:-:S04]  /*9a70*/  IMAD.WIDE.U32 R126, R117, -0x2daee0ad, RZ ;  /* 0xd2511f53757e7825 */ /* 0x000fc800078e00ff */
[----:B------:R-:W-:-:S05]  /*9a80*/  VIADD R117, R3, 0x96a522ad ;  /* 0x96a522ad03757836 */ /* 0x000fca0000000000 */
[----:B------:R-:W-:Y:S01]  /*9a90*/  LOP3.LUT R197, R117, R118, R127, 0x96, !PT ;  /* 0x0000007675c57212 */ /* 0x000fe200078e967f */
[----:B------:R-:W-:Y:S01]  /*9aa0*/  IMAD.MOV.U32 R117, RZ, RZ, R124 ;  /* 0x000000ffff757224 */ /* 0x000fe200078e007c */
[----:B------:R-:W-:-:S07]  /*9ab0*/  MOV R124, R126 ;  /* 0x0000007e007c7202 */ /* 0x000fce0000000f00 */
.L_x_25700:
[----:B------:R-:W-:Y:S05]  /*9ac0*/  BSYNC.RECONVERGENT B0 ;  /* 0x0000000000007941 */ /* 0x000fea0003800200 */
.L_x_25699:
        /* <DEDUP_REMOVED lines=20> */
.L_x_25706:
        /* <DEDUP_REMOVED lines=13> */
.L_x_25708:
[----:B------:R-:W-:Y:S05]  /*9ce0*/  BSYNC.RECONVERGENT B1 ;  /* 0x0000000000017941 */ /* 0x000fea0003800200 */
.L_x_25707:
        /* <DEDUP_REMOVED lines=49> */
.L_x_25705:
[----:B------:R-:W-:Y:S05]  /*a000*/  BSYNC.RECONVERGENT B0 ;  /* 0x0000000000007941 */ /* 0x000fea0003800200 */
.L_x_25704:
        /* <DEDUP_REMOVED lines=23> */
.L_x_25711:
        /* <DEDUP_REMOVED lines=13> */
.L_x_25713:
[----:B------:R-:W-:Y:S05]  /*a250*/  BSYNC.RECONVERGENT B1 ;  /* 0x0000000000017941 */ /* 0x000fea0003800200 */
.L_x_25712:
        /* <DEDUP_REMOVED lines=45> */
[----:B------:R-:W-:Y:S02]  /*a530*/  LOP3.LUT R197, R125, R118, R127, 0x96, !PT ;  /* 0x000000767dc57212 */ /* 0x000fe400078e967f */
[----:B------:R-:W-:Y:S01]  /*a540*/  MOV R118, R124 ;  /* 0x0000007c00767202 */ /* 0x000fe20000000f00 */
[----:B------:R-:W-:Y:S02]  /*a550*/  IMAD.MOV.U32 R124, RZ, RZ, R126 ;  /* 0x000000ffff7c7224 */ /* 0x000fe400078e007e */
[----:B------:R-:W-:-:S07]  /*a560*/  IMAD.MOV.U32 R126, RZ, RZ, RZ ;  /* 0x000000ffff7e7224 */ /* 0x000fce00078e00ff */
.L_x_25710:
[----:B------:R-:W-:Y:S05]  /*a570*/  BSYNC.RECONVERGENT B0 ;  /* 0x0000000000007941 */ /* 0x000fea0003800200 */
.L_x_25709:
        /* <DEDUP_REMOVED lines=20> */
.L_x_25716:
        /* <DEDUP_REMOVED lines=13> */
.L_x_25718:
[----:B------:R-:W-:Y:S05]  /*a790*/  BSYNC.RECONVERGENT B1 ;  /* 0x0000000000017941 */ /* 0x000fea0003800200 */
.L_x_25717:
        /* <DEDUP_REMOVED lines=46> */
[----:B------:R-:W-:Y:S01]  /*aa80*/  IMAD.MOV.U32 R118, RZ, RZ, R124 ;  /* 0x000000ffff767224 */ /* 0x000fe200078e007c */
[----:B------:R-:W-:Y:S01]  /*aa90*/  MOV R124, R126 ;  /* 0x0000007e007c7202 */ /* 0x000fe20000000f00 */
[----:B------:R-:W-:-:S07]  /*aaa0*/  IMAD.MOV.U32 R127, RZ, RZ, RZ ;  /* 0x000000ffff7f7224 */ /* 0x000fce00078e00ff */
.L_x_25715:
[----:B------:R-:W-:Y:S05]  /*aab0*/  BSYNC.RECONVERGENT B0 ;  /* 0x0000000000007941 */ /* 0x000fea0003800200 */
.L_x_25714:
        /* <DEDUP_REMOVED lines=23> */
.L_x_25721:
        /* <DEDUP_REMOVED lines=13> */
.L_x_25723:
[----:B------:R-:W-:Y:S05]  /*ad00*/  BSYNC.RECONVERGENT B1 ;  /* 0x0000000000017941 */ /* 0x000fea0003800200 */
.L_x_25722:
        /* <DEDUP_REMOVED lines=49> */
.L_x_25720:
[----:B------:R-:W-:Y:S05]  /*b020*/  BSYNC.RECONVERGENT B0 ;  /* 0x0000000000007941 */ /* 0x000fea0003800200 */
.L_x_25719:
[----:B------:R-:W-:Y:S01]  /*b030*/  I2FP.F32.U32 R119, R119 ;  /* 0x0000007700777245 */ /* 0x000fe20000201000 */
[----:B------:R-:W-:Y:S01]  /*b040*/  HADD2.F32 R121, -RZ, R121.H1_H1 ;  /* 0x30000079ff797230 */ /* 0x000fe20000004100 */
        /* <DEDUP_REMOVED lines=18> */
.L_x_25726:
        /* <DEDUP_REMOVED lines=13> */
.L_x_25728:
[----:B------:R-:W-:Y:S05]  /*b240*/  BSYNC.RECONVERGENT B1 ;  /* 0x0000000000017941 */ /* 0x000fea0003800200 */
.L_x_25727:
        /* <DEDUP_REMOVED lines=46> */
[----:B------:R-:W-:Y:S01]  /*b530*/  IMAD.MOV.U32 R127, RZ, RZ, RZ ;  /* 0x000000ffff7f7224 */ /* 0x000fe200078e00ff */
[----:B------:R-:W-:Y:S01]  /*b540*/  MOV R119, R124 ;  /* 0x0000007c00777202 */ /* 0x000fe20000000f00 */
[----:B------:R-:W-:-:S07]  /*b550*/  IMAD.MOV.U32 R124, RZ, RZ, R126 ;  /* 0x000000ffff7c7224 */ /* 0x000fce00078e007e */
.L_x_25725:
[----:B------:R-:W-:Y:S05]  /*b560*/  BSYNC.RECONVERGENT B0 ;  /* 0x0000000000007941 */ /* 0x000fea0003800200 */
.L_x_25724:
        /* <DEDUP_REMOVED lines=23> */
.L_x_25731:
        /* <DEDUP_REMOVED lines=13> */
.L_x_25733:
[----:B------:R-:W-:Y:S05]  /*b7b0*/  BSYNC.RECONVERGENT B1 ;  /* 0x0000000000017941 */ /* 0x000fea0003800200 */
.L_x_25732:
        /* <DEDUP_REMOVED lines=49> */
.L_x_25730:
[----:B------:R-:W-:Y:S05]  /*bad0*/  BSYNC.RECONVERGENT B0 ;  /* 0x0000000000007941 */ /* 0x000fea0003800200 */
.L_x_25729:
        /* <DEDUP_REMOVED lines=18> */
.L_x_25736:
        /* <DEDUP_REMOVED lines=13> */
.L_x_25738:
[----:B------:R-:W-:Y:S05]  /*bcd0*/  BSYNC.RECONVERGENT B1 ;  /* 0x0000000000017941 */ /* 0x000fea0003800200 */
.L_x_25737:
        /* <DEDUP_REMOVED lines=45> */
[----:B------:R-:W-:-:S04]  /*bfb0*/  LOP3.LUT R194, R121, R194, R197, 0x96, !PT ;  /* 0x000000c279c27212 */ /* 0x000fc800078e96c5 */
[----:B------:R-:W-:Y:S01]  /*bfc0*/  LOP3.LUT R197, R129, R120, R127, 0x96, !PT ;  /* 0x0000007881c57212 */ /* 0x000fe200078e967f */
[----:B------:R-:W-:Y:S02]  /*bfd0*/  IMAD.MOV.U32 R120, RZ, RZ, R124 ;  /* 0x000000ffff787224 */ /* 0x000fe400078e007c */
[----:B------:R-:W-:-:S07]  /*bfe0*/  IMAD.MOV.U32 R124, RZ, RZ, R126 ;  /* 0x000000ffff7c7224 */ /* 0x000fce00078e007e */
.L_x_25735:
[----:B------:R-:W-:Y:S05]  /*bff0*/  BSYNC.RECONVERGENT B0 ;  /* 0x0000000000007941 */ /* 0x000fea0003800200 */
.L_x_25734:
        /* <DEDUP_REMOVED lines=23> */
.L_x_25741:
        /* <DEDUP_REMOVED lines=13> */
.L_x_25743:
[----:B------:R-:W-:Y:S05]  /*c240*/  BSYNC.RECONVERGENT B1 ;  /* 0x0000000000017941 */ /* 0x000fea0003800200 */
.L_x_25742:
        /* <DEDUP_REMOVED lines=49> */
.L_x_25740:
[----:B------:R-:W-:Y:S05]  /*c560*/  BSYNC.RECONVERGENT B0 ;  /* 0x0000000000007941 */ /* 0x000fea0003800200 */
.L_x_25739:
        /* <DEDUP_REMOVED lines=18> */
.L_x_25746:
        /* <DEDUP_REMOVED lines=13> */
.L_x_25748:
[----:B------:R-:W-:Y:S05]  /*c760*/  BSYNC.RECONVERGENT B1 ;  /* 0x0000000000017941 */ /* 0x000fea0003800200 */
.L_x_25747:
        /* <DEDUP_REMOVED lines=49> */
.L_x_25745:
[----:B------:R-:W-:Y:S05]  /*ca80*/  BSYNC.RECONVERGENT B0 ;  /* 0x0000000000007941 */ /* 0x000fea0003800200 */
.L_x_25744:
        /* <DEDUP_REMOVED lines=23> */
.L_x_25751:
        /* <DEDUP_REMOVED lines=13> */
.L_x_25753:
[----:B------:R-:W-:Y:S05]  /*ccd0*/  BSYNC.RECONVERGENT B1 ;  /* 0x0000000000017941 */ /* 0x000fea0003800200 */
.L_x_25752:
        /* <DEDUP_REMOVED lines=46> */
[----:B------:R-:W-:Y:S02]  /*cfc0*/  IMAD.MOV.U32 R124, RZ, RZ, R126 ;  /* 0x000000ffff7c7224 */ /* 0x000fe400078e007e */
[----:B------:R-:W-:Y:S01]  /*cfd0*/  HFMA2 R126, -RZ, RZ, 0, 0 ;  /* 0x00000000ff7e7431 */ /* 0x000fe200000001ff */
[----:B------:R-:W-:-:S07]  /*cfe0*/  LOP3.LUT R197, R129, R130, R127, 0x96, !PT ;  /* 0x0000008281c57212 */ /* 0x000fce00078e967f */
.L_x_25750:
[----:B------:R-:W-:Y:S05]  /*cff0*/  BSYNC.RECONVERGENT B0 ;  /* 0x0000000000007941 */ /* 0x000fea0003800200 */
.L_x_25749:
        /* <DEDUP_REMOVED lines=18> */
.L_x_25756:
        /* <DEDUP_REMOVED lines=13> */
.L_x_25758:
[----:B------:R-:W-:Y:S05]  /*d1f0*/  BSYNC.RECONVERGENT B1 ;  /* 0x0000000000017941 */ /* 0x000fea0003800200 */
.L_x_25757:
        /* <DEDUP_REMOVED lines=49> */
.L_x_25755:
[----:B------:R-:W-:Y:S05]  /*d510*/  BSYNC.RECONVERGENT B0 ;  /* 0x0000000000007941 */ /* 0x000fea0003800200 */
.L_x_25754:
        /* <DEDUP_REMOVED lines=23> */
.L_x_25761:
        /* <DEDUP_REMOVED lines=13> */
.L_x_25763:
[----:B------:R-:W-:Y:S05]  /*d760*/  BSYNC.RECONVERGENT B1 ;  /* 0x0000000000017941 */ /* 0x000fea0003800200 */
.L_x_25762:
        /* <DEDUP_REMOVED lines=49> */
.L_x_25760:
[----:B------:R-:W-:Y:S05]  /*da80*/  BSYNC.RECONVERGENT B0 ;  /* 0x0000000000007941 */ /* 0x000fea0003800200 */
.L_x_25759:
        /* <DEDUP_REMOVED lines=18> */
.L_x_25766:
        /* <DEDUP_REMOVED lines=15> */
.L_x_25768:
[----:B------:R-:W-:Y:S05]  /*dca0*/  BSYNC.RECONVERGENT B1 ;  /* 0x0000000000017941 */ /* 0x000fea0003800200 */
.L_x_25767:
        /* <DEDUP_REMOVED lines=49> */
.L_x_25765:
[----:B------:R-:W-:Y:S05]  /*dfc0*/  BSYNC.RECONVERGENT B0 ;  /* 0x0000000000007941 */ /* 0x000fea0003800200 */
.L_x_25764:
        /* <DEDUP_REMOVED lines=11> */
.L_x_25688:
        /* <DEDUP_REMOVED lines=16> */
.L_x_25772:
        /* <DEDUP_REMOVED lines=13> */
.L_x_25774:
[----:B------:R-:W-:Y:S05]  /*e250*/  BSYNC.RECONVERGENT B1 ;  /* 0x0000000000017941 */ /* 0x000fea0003800200 */
.L_x_25773:
        /* <DEDUP_REMOVED lines=47> */
[----:B------:R-:W-:-:S07]  /*e550*/  MOV R116, R118 ;  /* 0x0000007600747202 */ /* 0x000fce0000000f00 */
.L_x_25771:
[----:B------:R-:W-:Y:S05]  /*e560*/  BSYNC.RECONVERGENT B0 ;  /* 0x0000000000007941 */ /* 0x000fea0003800200 */
.L_x_25770:
        /* <DEDUP_REMOVED lines=19> */
.L_x_25777:
        /* <DEDUP_REMOVED lines=13> */
.L_x_25779:
[----:B------:R-:W-:Y:S05]  /*e770*/  BSYNC.RECONVERGENT B1 ;  /* 0x0000000000017941 */ /* 0x000fea0003800200 */
.L_x_25778:
        /* <DEDUP_REMOVED lines=48> */
[----:B------:R-:W-:-:S07]  /*ea80*/  HFMA2 R118, -RZ, RZ, 0, 0 ;  /* 0x00000000ff767431 */ /* 0x000fce00000001ff */
.L_x_25776:
[----:B------:R-:W-:Y:S05]  /*ea90*/  BSYNC.RECONVERGENT B0 ;  /* 0x0000000000007941 */ /* 0x000fea0003800200 */
.L_x_25775:
[----:B------:R-:W-:Y:S01]  /*eaa0*/  I2FP.F32.U32 R119, R116 ;  /* 0x0000007400777245 */ /* 0x000fe20000201000 */
[----:B------:R-:W-:Y:S01]  /*eab0*/  BSSY.RECONVERGENT B0, `(.L_x_25780) ;  /* 0x0000051000007945 */ /* 0x000fe20003800200 */
[----:B------:R-:W-:Y:S02]  /*eac0*/  ISETP.NE.AND P2, PT, R118, 0x1, PT ;  /* 0x000000017600780c */ /* 0x000fe40003f45270 */
[----:B------:R-:W-:Y:S01]  /*ead0*/  LOP3.LUT R200, R200, 0xfffffff7, RZ, 0xc0, !PT ;  /* 0xfffffff7c8c87812 */ /* 0x000fe200078ec0ff */
[----:B------:R-:W-:Y:S01]  /*eae0*/  FFMA.FTZ R116, R119, R188, 1.1641532182693481445e-10 ;  /* 0x2f00000077747423 */ /* 0x000fe200000100bc */
[----:B------:R-:W-:Y:S02]  /*eaf0*/  HADD2.F32 R119, -RZ, R120.H1_H1 ;  /* 0x30000078ff777230 */ /* 0x000fe40000004100 */
[----:B------:R-:W-:Y:S02]  /*eb00*/  IMAD.MOV.U32 R120, RZ, RZ, 0x2 ;  /* 0x00000002ff787424 */ /* 0x000fe400078e00ff */
        /* <DEDUP_REMOVED lines=12> */
.L_x_25782:
        /* <DEDUP_REMOVED lines=13> */
.L_x_25784:
[----:B------:R-:W-:Y:S05]  /*eca0*/  BSYNC.RECONVERGENT B1 ;  /* 0x0000000000017941 */ /* 0x000fea0003800200 */
.L_x_25783:
        /* <DEDUP_REMOVED lines=48> */
[----:B------:R-:W-:-:S07]  /*efb0*/  LOP3.LUT R197, R125, R126, R129, 0x96, !PT ;  /* 0x0000007e7dc57212 */ /* 0x000fce00078e9681 */
.L_x_25781:
[----:B------:R-:W-:Y:S05]  /*efc0*/  BSYNC.RECONVERGENT B0 ;  /* 0x0000000000007941 */ /* 0x000fea0003800200 */
.L_x_25780:
        /* <DEDUP_REMOVED lines=19> */
.L_x_25787:
        /* <DEDUP_REMOVED lines=13> */
.L_x_25789:
[----:B------:R-:W-:Y:S05]  /*f1d0*/  BSYNC.RECONVERGENT B1 ;  /* 0x0000000000017941 */ /* 0x000fea0003800200 */
.L_x_25788:
        /* <DEDUP_REMOVED lines=49> */
.L_x_25786:
[----:B------:R-:W-:Y:S05]  /*f4f0*/  BSYNC.RECONVERGENT B0 ;  /* 0x0000000000007941 */ /* 0x000fea0003800200 */
.L_x_25785:
        /* <DEDUP_REMOVED lines=19> */
.L_x_25792:
        /* <DEDUP_REMOVED lines=13> */
.L_x_25794:
[----:B------:R-:W-:Y:S05]  /*f700*/  BSYNC.RECONVERGENT B1 ;  /* 0x0000000000017941 */ /* 0x000fea0003800200 */
.L_x_25793:
        /* <DEDUP_REMOVED lines=49> */
.L_x_25791:
[----:B------:R-:W-:Y:S05]  /*fa20*/  BSYNC.RECONVERGENT B0 ;  /* 0x0000000000007941 */ /* 0x000fea0003800200 */
.L_x_25790:
        /* <DEDUP_REMOVED lines=17> */
.L_x_25797:
        /* <DEDUP_REMOVED lines=13> */
.L_x_25799:
[----:B------:R-:W-:Y:S05]  /*fc10*/  BSYNC.RECONVERGENT B1 ;  /* 0x0000000000017941 */ /* 0x000fea0003800200 */
.L_x_25798:
        /* <DEDUP_REMOVED lines=49> */
.L_x_25796:
[----:B------:R-:W-:Y:S05]  /*ff30*/  BSYNC.RECONVERGENT B0 ;  /* 0x0000000000007941 */ /* 0x000fea0003800200 */
.L_x_25795:
        /* <DEDUP_REMOVED lines=17> */
.L_x_25802:
        /* <DEDUP_REMOVED lines=13> */
.L_x_25804:
[----:B------:R-:W-:Y:S05]  /*10120*/  BSYNC.RECONVERGENT B1 ;  /* 0x0000000000017941 */ /* 0x000fea0003800200 */
.L_x_25803:
        /* <DEDUP_REMOVED lines=49> */
.L_x_25801:
[----:B------:R-:W-:Y:S05]  /*10440*/  BSYNC.RECONVERGENT B0 ;  /* 0x0000000000007941 */ /* 0x000fea0003800200 */
.L_x_25800:
        /* <DEDUP_REMOVED lines=17> */
.L_x_25807:
        /* <DEDUP_REMOVED lines=13> */
.L_x_25809:
[----:B------:R-:W-:Y:S05]  /*10630*/  BSYNC.RECONVERGENT B1 ;  /* 0x0000000000017941 */ /* 0x000fea0003800200 */
.L_x_25808:
        /* <DEDUP_REMOVED lines=49> */
.L_x_25806:
[----:B------:R-:W-:Y:S05]  /*10950*/  BSYNC.RECONVERGENT B0 ;  /* 0x0000000000007941 */ /* 0x000fea0003800200 */
.L_x_25805:
[----:B------:R-:W-:Y:S01]  /*10960*/  HADD2.F32 R131, -RZ, R123.H1_H1 ;  /* 0x3000007bff837230 */ /* 0x000fe20000004100 */
[----:B------:R-:W-:Y:S01]  /*10970*/  P2R R120, PR, RZ, 0x2 ;  /* 0x00000002ff787803 */ /* 0x000fe20000000000 */
[----:B------:R-:W-:Y:S01]  /*10980*/  FMUL.FTZ R117, R117, R190 ;  /* 0x000000be75757220 */ /* 0x000fe20000410000 */
[----:B------:R-:W-:Y:S01]  /*10990*/  I2FP.F32.U32 R123, R118 ;  /* 0x00000076007b7245 */ /* 0x000fe20000201000 */
[-C--:B------:R-:W-:Y:S01]  /*109a0*/  FMUL.FTZ R119, R119, R190.reuse ;  /* 0x000000be77777220 */ /* 0x080fe20000410000 */
[C---:B------:R-:W-:Y:S01]  /*109b0*/  LOP3.LUT P1, RZ, R200.reuse, 0x10, RZ, 0xc0, !PT ;  /* 0x00000010c8ff7812 */ /* 0x040fe2000782c0ff */
[-C--:B------:R-:W-:Y:S01]  /*109c0*/  FMUL.FTZ R118, R121, R190.reuse ;  /* 0x000000be79767220 */ /* 0x080fe20000410000 */
        /* <DEDUP_REMOVED lines=30> */
.L_x_25769:
        /* <DEDUP_REMOVED lines=48> */
.L_x_25810:
        /* <DEDUP_REMOVED lines=21> */
.L_x_25814:
        /* <DEDUP_REMOVED lines=13> */
.L_x_25816:
[----:B------:R-:W-:Y:S05]  /*110d0*/  BSYNC.RECONVERGENT B1 ;  /* 0x0000000000017941 */ /* 0x000fea0003800200 */
.L_x_25815:
        /* <DEDUP_REMOVED lines=47> */
[----:B------:R-:W-:-:S07]  /*113d0*/  HFMA2 R126, -RZ, RZ, 0, 0 ;  /* 0x00000000ff7e7431 */ /* 0x000fce00000001ff */
.L_x_25813:
[----:B------:R-:W-:Y:S05]  /*113e0*/  BSYNC.RECONVERGENT B0 ;  /* 0x0000000000007941 */ /* 0x000fea0003800200 */
.L_x_25812:
        /* <DEDUP_REMOVED lines=20> */
.L_x_25819:
        /* <DEDUP_REMOVED lines=13> */
.L_x_25821:
[----:B------:R-:W-:Y:S05]  /*11600*/  BSYNC.RECONVERGENT B1 ;  /* 0x0000000000017941 */ /* 0x000fea0003800200 */
.L_x_25820:
        /* <DEDUP_REMOVED lines=49> */
.L_x_25818:
[----:B------:R-:W-:Y:S05]  /*11920*/  BSYNC.RECONVERGENT B0 ;  /* 0x0000000000007941 */ /* 0x000fea0003800200 */
.L_x_25817:
        /* <DEDUP_REMOVED lines=23> */
.L_x_25824:
        /* <DEDUP_REMOVED lines=13> */
.L_x_25826:
[----:B------:R-:W-:Y:S05]  /*11b70*/  BSYNC.RECONVERGENT B1 ;  /* 0x0000000000017941 */ /* 0x000fea0003800200 */
.L_x_25825:
        /* <DEDUP_REMOVED lines=49> */
.L_x_25823:
[----:B------:R-:W-:Y:S05]  /*11e90*/  BSYNC.RECONVERGENT B0 ;  /* 0x0000000000007941 */ /* 0x000fea0003800200 */
.L_x_25822:
        /* <DEDUP_REMOVED lines=20> */
.L_x_25829:
        /* <DEDUP_REMOVED lines=13> */
.L_x_25831:
[----:B------:R-:W-:Y:S05]  /*120b0*/  BSYNC.RECONVERGENT B1 ;  /* 0x0000000000017941 */ /* 0x000fea0003800200 */
.L_x_25830:
        /* <DEDUP_REMOVED lines=49> */
.L_x_25828:
[----:B------:R-:W-:Y:S05]  /*123d0*/  BSYNC.RECONVERGENT B0 ;  /* 0x0000000000007941 */ /* 0x000fea0003800200 */
.L_x_25827:
        /* <DEDUP_REMOVED lines=23> */
.L_x_25834:
        /* <DEDUP_REMOVED lines=13> */
.L_x_25836:
[----:B------:R-:W-:Y:S05]  /*12620*/  BSYNC.RECONVERGENT B1 ;  /* 0x0000000000017941 */ /* 0x000fea0003800200 */
.L_x_25835:
        /* <DEDUP_REMOVED lines=49> */
.L_x_25833:
[----:B------:R-:W-:Y:S05]  /*12940*/  BSYNC.RECONVERGENT B0 ;  /* 0x0000000000007941 */ /* 0x000fea0003800200 */
.L_x_25832:
        /* <DEDUP_REMOVED lines=20> */
.L_x_25839:
        /* <DEDUP_REMOVED lines=13> */
.L_x_25841:
[----:B------:R-:W-:Y:S05]  /*12b60*/  BSYNC.RECONVERGENT B1 ;  /* 0x0000000000017941 */ /* 0x000fea0003800200 */
.L_x_25840:
        /* <DEDUP_REMOVED lines=49> */
.L_x_25838:
[----:B------:R-:W-:Y:S05]  /*12e80*/  BSYNC.RECONVERGENT B0 ;  /* 0x0000000000007941 */ /* 0x000fea0003800200 */
.L_x_25837:
        /* <DEDUP_REMOVED lines=23> */
.L_x_25844:
        /* <DEDUP_REMOVED lines=13> */
.L_x_25846:
[----:B------:R-:W-:Y:S05]  /*130d0*/  BSYNC.RECONVERGENT B1 ;  /* 0x0000000000017941 */ /* 0x000fea0003800200 */
.L_x_25845:
        /* <DEDUP_REMOVED lines=49> */
.L_x_25843:
[----:B------:R-:W-:Y:S05]  /*133f0*/  BSYNC.RECONVERGENT B0 ;  /* 0x0000000000007941 */ /* 0x000fea0003800200 */
.L_x_25842:
        /* <DEDUP_REMOVED lines=20> */
.L_x_25849:
        /* <DEDUP_REMOVED lines=13> */
.L_x_25851:
[----:B------:R-:W-:Y:S05]  /*13610*/  BSYNC.RECONVERGENT B1 ;  /* 0x0000000000017941 */ /* 0x000fea0003800200 */
.L_x_25850:
        /* <DEDUP_REMOVED lines=49> */
.L_x_25848:
[----:B------:R-:W-:Y:S05]  /*13930*/  BSYNC.RECONVERGENT B0 ;  /* 0x0000000000007941 */ /* 0x000fea0003800200 */
.L_x_25847:
        /* <DEDUP_REMOVED lines=23> */
.L_x_25854:
        /* <DEDUP_REMOVED lines=13> */
.L_x_25856:
[----:B------:R-:W-:Y:S05]  /*13b80*/  BSYNC.RECONVERGENT B1 ;  /* 0x0000000000017941 */ /* 0x000fea0003800200 */
.L_x_25855:
        /* <DEDUP_REMOVED lines=49> */
.L_x_25853:
[----:B------:R-:W-:Y:S05]  /*13ea0*/  BSYNC.RECONVERGENT B0 ;  /* 0x0000000000007941 */ /* 0x000fea0003800200 */
.L_x_25852:
        /* <DEDUP_REMOVED lines=18> */
.L_x_25859:
        /* <DEDUP_REMOVED lines=13> */
.L_x_25861:
[----:B------:R-:W-:Y:S05]  /*140a0*/  BSYNC.RECONVERGENT B1 ;  /* 0x0000000000017941 */ /* 0x000fea0003800200 */
.L_x_25860:
        /* <DEDUP_REMOVED lines=49> */
.L_x_25858:
[----:B------:R-:W-:Y:S05]  /*143c0*/  BSYNC.RECONVERGENT B0 ;  /* 0x0000000000007941 */ /* 0x000fea0003800200 */
.L_x_25857:
        /* <DEDUP_REMOVED lines=23> */
.L_x_25864:
        /* <DEDUP_REMOVED lines=13> */
.L_x_25866:
[----:B------:R-:W-:Y:S05]  /*14610*/  BSYNC.RECONVERGENT B1 ;  /* 0x0000000000017941 */ /* 0x000fea0003800200 */
.L_x_25865:
        /* <DEDUP_REMOVED lines=49> */
.L_x_25863:
[----:B------:R-:W-:Y:S05]  /*14930*/  BSYNC.RECONVERGENT B0 ;  /* 0x0000000000007941 */ /* 0x000fea0003800200 */
.L_x_25862:
        /* <DEDUP_REMOVED lines=18> */
.L_x_25869:
        /* <DEDUP_REMOVED lines=13> */
.L_x_25871:
[----:B------:R-:W-:Y:S05]  /*14b30*/  BSYNC.RECONVERGENT B1 ;  /* 0x0000000000017941 */ /* 0x000fea0003800200 */
.L_x_25870:
        /* <DEDUP_REMOVED lines=49> */
.L_x_25868:
[----:B------:R-:W-:Y:S05]  /*14e50*/  BSYNC.RECONVERGENT B0 ;  /* 0x0000000000007941 */ /* 0x000fea0003800200 */
.L_x_25867:
        /* <DEDUP_REMOVED lines=23> */
.L_x_25874:
        /* <DEDUP_REMOVED lines=13> */
.L_x_25876:
[----:B------:R-:W-:Y:S05]  /*150a0*/  BSYNC.RECONVERGENT B1 ;  /* 0x0000000000017941 */ /* 0x000fea0003800200 */
.L_x_25875:
        /* <DEDUP_REMOVED lines=49> */
.L_x_25873:
[----:B------:R-:W-:Y:S05]  /*153c0*/  BSYNC.RECONVERGENT B0 ;  /* 0x0000000000007941 */ /* 0x000fea0003800200 */
.L_x_25872:
        /* <DEDUP_REMOVED lines=18> */
.L_x_25879:
        /* <DEDUP_REMOVED lines=13> */
.L_x_25881:
[----:B------:R-:W-:Y:S05]  /*155c0*/  BSYNC.RECONVERGENT B1 ;  /* 0x0000000000017941 */ /* 0x000fea0003800200 */
.L_x_25880:
        /* <DEDUP_REMOVED lines=49> */
.L_x_25878:
[----:B------:R-:W-:Y:S05]  /*158e0*/  BSYNC.RECONVERGENT B0 ;  /* 0x0000000000007941 */ /* 0x000fea0003800200 */
.L_x_25877:
        /* <DEDUP_REMOVED lines=23> */
.L_x_25884:
        /* <DEDUP_REMOVED lines=13> */
.L_x_25886:
[----:B------:R-:W-:Y:S05]  /*15b30*/  BSYNC.RECONVERGENT B1 ;  /* 0x0000000000017941 */ /* 0x000fea0003800200 */
.L_x_25885:
        /* <DEDUP_REMOVED lines=49> */
.L_x_25883:
[----:B------:R-:W-:Y:S05]  /*15e50*/  BSYNC.RECONVERGENT B0 ;  /* 0x0000000000007941 */ /* 0x000fea0003800200 */
.L_x_25882:
        /* <DEDUP_REMOVED lines=18> */
.L_x_25889:
        /* <DEDUP_REMOVED lines=15> */
.L_x_25891:
[----:B------:R-:W-:Y:S05]  /*16070*/  BSYNC.RECONVERGENT B1 ;  /* 0x0000000000017941 */ /* 0x000fea0003800200 */
.L_x_25890:
        /* <DEDUP_REMOVED lines=49> */
.L_x_25888:
[----:B------:R-:W-:Y:S05]  /*16390*/  BSYNC.RECONVERGENT B0 ;  /* 0x0000000000007941 */ /* 0x000fea0003800200 */
.L_x_25887:
        /* <DEDUP_REMOVED lines=11> */
.L_x_25811:
        /* <DEDUP_REMOVED lines=16> */
.L_x_25895:
        /* <DEDUP_REMOVED lines=13> */
.L_x_25897:
[----:B------:R-:W-:Y:S05]  /*16620*/  BSYNC.RECONVERGENT B1 ;  /* 0x0000000000017941 */ /* 0x000fea0003800200 */
.L_x_25896:
        /* <DEDUP_REMOVED lines=48> */
.L_x_25894:
[----:B------:R-:W-:Y:S05]  /*16930*/  BSYNC.RECONVERGENT B0 ;  /* 0x0000000000007941 */ /* 0x000fea0003800200 */
.L_x_25893:
        /* <DEDUP_REMOVED lines=19> */
.L_x_25900:
        /* <DEDUP_REMOVED lines=13> */
.L_x_25902:
[----:B------:R-:W-:Y:S05]  /*16b40*/  BSYNC.RECONVERGENT B1 ;  /* 0x0000000000017941 */ /* 0x000fea0003800200 */
.L_x_25901:
        /* <DEDUP_REMOVED lines=49> */
.L_x_25899:
[----:B------:R-:W-:Y:S05]  /*16e60*/  BSYNC.RECONVERGENT B0 ;  /* 0x0000000000007941 */ /* 0x000fea0003800200 */
.L_x_25898:
        /* <DEDUP_REMOVED lines=19> */
.L_x_25905:
        /* <DEDUP_REMOVED lines=13> */
.L_x_25907:
[----:B------:R-:W-:Y:S05]  /*17070*/  BSYNC.RECONVERGENT B1 ;  /* 0x0000000000017941 */ /* 0x000fea0003800200 */
.L_x_25906:
        /* <DEDUP_REMOVED lines=49> */
.L_x_25904:
[----:B------:R-:W-:Y:S05]  /*17390*/  BSYNC.RECONVERGENT B0 ;  /* 0x0000000000007941 */ /* 0x000fea0003800200 */
.L_x_25903:
        /* <DEDUP_REMOVED lines=19> */
.L_x_25910:
        /* <DEDUP_REMOVED lines=13> */
.L_x_25912:
[----:B------:R-:W-:Y:S05]  /*175a0*/  BSYNC.RECONVERGENT B1 ;  /* 0x0000000000017941 */ /* 0x000fea0003800200 */
.L_x_25911:
        /* <DEDUP_REMOVED lines=49> */
.L_x_25909:
[----:B------:R-:W-:Y:S05]  /*178c0*/  BSYNC.RECONVERGENT B0 ;  /* 0x0000000000007941 */ /* 0x000fea0003800200 */
.L_x_25908:
        /* <DEDUP_REMOVED lines=19> */
.L_x_25915:
        /* <DEDUP_REMOVED lines=13> */
.L_x_25917:
[----:B------:R-:W-:Y:S05]  /*17ad0*/  BSYNC.RECONVERGENT B1 ;  /* 0x0000000000017941 */ /* 0x000fea0003800200 */
.L_x_25916:
        /* <DEDUP_REMOVED lines=49> */
.L_x_25914:
[----:B------:R-:W-:Y:S05]  /*17df0*/  BSYNC.RECONVERGENT B0 ;  /* 0x0000000000007941 */ /* 0x000fea0003800200 */
.L_x_25913:
        /* <DEDUP_REMOVED lines=17> */
.L_x_25920:
        /* <DEDUP_REMOVED lines=13> */
.L_x_25922:
[----:B------:R-:W-:Y:S05]  /*17fe0*/  BSYNC.RECONVERGENT B1 ;  /* 0x0000000000017941 */ /* 0x000fea0003800200 */
.L_x_25921:
        /* <DEDUP_REMOVED lines=49> */
.L_x_25919:
[----:B------:R-:W-:Y:S05]  /*18300*/  BSYNC.RECONVERGENT B0 ;  /* 0x0000000000007941 */ /* 0x000fea0003800200 */
.L_x_25918:
[----:B------:R-:W-:Y:S01]  /*18310*/  ISETP.NE.AND P4, PT, R128, 0x1, PT ;  /* 0x000000018000780c */ /* 0x000fe20003f85270 */
[----:B------:R-:W-:Y:S01]  /*18320*/  BSSY.RECONVERGENT B0, `(.L_x_25923) ;  /* 0x000004f000007945 */ /* 0x000fe20003800200 */
[----:B------:R-:W-:Y:S01]  /*18330*/  I2FP.F32.U32 R137, R124 ;  /* 0x0000007c00897245 */ /* 0x000fe20000201000 */
[----:B------:R-:W-:-:S04]  /*18340*/  IMAD.MOV.U32 R126, RZ, RZ, R196 ;  /* 0x000000ffff7e7224 */ /* 0x000fc800078e00c4 */
[----:B------:R-:W-:Y:S01]  /*18350*/  FFMA.FTZ R124, R137, R188, 1.1641532182693481445e-10 ;  /* 0x2f000000897c7423 */ /* 0x000fe200000100bc */
[----:B------:R-:W-:Y:S02]  /*18360*/  HADD2.F32 R137, -RZ, R130.H1_H1 ;  /* 0x30000082ff897230 */ /* 0x000fe40000004100 */
[----:B------:R-:W-:Y:S02]  /*18370*/  HFMA2 R130, -RZ, RZ, 0, 1.1920928955078125e-07 ;  /* 0x00000002ff827431 */ /* 0x000fe400000001ff */
        /* <DEDUP_REMOVED lines=10> */
.L_x_25925:
        /* <DEDUP_REMOVED lines=13> */
.L_x_25927:
[----:B------:R-:W-:Y:S05]  /*184f0*/  BSYNC.RECONVERGENT B1 ;  /* 0x0000000000017941 */ /* 0x000fea0003800200 */
.L_x_25926:
        /* <DEDUP_REMOVED lines=49> */
.L_x_25924:
[----:B------:R-:W-:Y:S05]  /*18810*/  BSYNC.RECONVERGENT B0 ;  /* 0x0000000000007941 */ /* 0x000fea0003800200 */
.L_x_25923:
        /* <DEDUP_REMOVED lines=17> */
.L_x_25930:
        /* <DEDUP_REMOVED lines=13> */
.L_x_25932:
[----:B------:R-:W-:Y:S05]  /*18a00*/  BSYNC.RECONVERGENT B1 ;  /* 0x0000000000017941 */ /* 0x000fea0003800200 */
.L_x_25931:
        /* <DEDUP_REMOVED lines=49> */
.L_x_25929:
[----:B------:R-:W-:Y:S05]  /*18d20*/  BSYNC.RECONVERGENT B0 ;  /* 0x0000000000007941 */ /* 0x000fea0003800200 */
.L_x_25928:
        /* <DEDUP_REMOVED lines=37> */
.L_x_25892:
        /* <DEDUP_REMOVED lines=48> */
.L_x_25933:
        /* <DEDUP_REMOVED lines=21> */
.L_x_25937:
        /* <DEDUP_REMOVED lines=13> */
.L_x_25939:
[----:B------:R-:W-:Y:S05]  /*194a0*/  BSYNC.RECONVERGENT B1 ;  /* 0x0000000000017941 */ /* 0x000fea0003800200 */
.L_x_25938:
        /* <DEDUP_REMOVED lines=45> */
[----:B------:R-:W-:-:S03]  /*19780*/  IMAD.MOV.U32 R140, RZ, RZ, R142 ;  /* 0x000000ffff8c7224 */ /* 0x000fc600078e008e */
[----:B------:R-:W-:Y:S01]  /*19790*/  LOP3.LUT R197, R133, R134, R143, 0x96, !PT ;  /* 0x0000008685c57212 */ /* 0x000fe200078e968f */
[----:B------:R-:W-:Y:S01]  /*197a0*/  IMAD.MOV.U32 R134, RZ, RZ, RZ ;  /* 0x000000ffff867224 */ /* 0x000fe200078e00ff */
[----:B------:R-:W-:-:S07]  /*197b0*/  MOV R133, R132 ;  /* 0x0000008400857202 */ /* 0x000fce0000000f00 */
.L_x_25936:
[----:B------:R-:W-:Y:S05]  /*197c0*/  BSYNC.RECONVERGENT B0 ;  /* 0x0000000000007941 */ /* 0x000fea0003800200 */
.L_x_25935:
        /* <DEDUP_REMOVED lines=20> */
.L_x_25942:
        /* <DEDUP_REMOVED lines=13> */
.L_x_25944:
[----:B------:R-:W-:Y:S05]  /*199e0*/  BSYNC.RECONVERGENT B1 ;  /* 0x0000000000017941 */ /* 0x000fea0003800200 */
.L_x_25943:
        /* <DEDUP_REMOVED lines=49> */
.L_x_25941:
[----:B------:R-:W-:Y:S05]  /*19d00*/  BSYNC.RECONVERGENT B0 ;  /* 0x0000000000007941 */ /* 0x000fea0003800200 */
.L_x_25940:
        /* <DEDUP_REMOVED lines=23> */
.L_x_25947:
        /* <DEDUP_REMOVED lines=13> */
.L_x_25949:
[----:B------:R-:W-:Y:S05]  /*19f50*/  BSYNC.RECONVERGENT B1 ;  /* 0x0000000000017941 */ /* 0x000fea0003800200 */
.L_x_25948:
        /* <DEDUP_REMOVED lines=49> */
.L_x_25946:
[----:B------:R-:W-:Y:S05]  /*1a270*/  BSYNC.RECONVERGENT B0 ;  /* 0x0000000000007941 */ /* 0x000fea0003800200 */
.L_x_25945:
        /* <DEDUP_REMOVED lines=20> */
.L_x_25952:
        /* <DEDUP_REMOVED lines=13> */
.L_x_25954:
[----:B------:R-:W-:Y:S05]  /*1a490*/  BSYNC.RECONVERGENT B1 ;  /* 0x0000000000017941 */ /* 0x000fea0003800200 */
.L_x_25953:
        /* <DEDUP_REMOVED lines=48> */
[----:B------:R-:W-:-:S07]  /*1a7a0*/  MOV R140, R144 ;  /* 0x00000090008c7202 */ /* 0x000fce0000000f00 */
.L_x_25951:
[----:B------:R-:W-:Y:S05]  /*1a7b0*/  BSYNC.RECONVERGENT B0 ;  /* 0x0000000000007941 */ /* 0x000fea0003800200 */
.L_x_25950:
        /* <DEDUP_REMOVED lines=23> */
.L_x_25957:
        /* <DEDUP_REMOVED lines=13> */
.L_x_25959:
[----:B------:R-:W-:Y:S05]  /*1aa00*/  BSYNC.RECONVERGENT B1 ;  /* 0x0000000000017941 */ /* 0x000fea0003800200 */
.L_x_25958:
        /* <DEDUP_REMOVED lines=49> */
.L_x_25956:
[----:B------:R-:W-:Y:S05]  /*1ad20*/  BSYNC.RECONVERGENT B0 ;  /* 0x0000000000007941 */ /* 0x000fea0003800200 */
.L_x_25955:
        /* <DEDUP_REMOVED lines=20> */
.L_x_25962:
        /* <DEDUP_REMOVED lines=13> */
.L_x_25964:
[----:B------:R-:W-:Y:S05]  /*1af40*/  BSYNC.RECONVERGENT B1 ;  /* 0x0000000000017941 */ /* 0x000fea0003800200 */
.L_x_25963:
        /* <DEDUP_REMOVED lines=45> */
[----:B------:R-:W-:-:S05]  /*1b220*/  VIADD R141, R3, 0x96a522ad ;  /* 0x96a522ad038d7836 */ /* 0x000fca0000000000 */
[----:B------:R-:W-:Y:S02]  /*1b230*/  LOP3.LUT R197, R141, R134, R145, 0x96, !PT ;  /* 0x000000868dc57212 */ /* 0x000fe400078e9691 */
[----:B------:R-:W-:Y:S01]  /*1b240*/  MOV R134, R140 ;  /* 0x0000008c00867202 */ /* 0x000fe20000000f00 */
[----:B------:R-:W-:-:S07]  /*1b250*/  IMAD.MOV.U32 R140, RZ, RZ, R144 ;  /* 0x000000ffff8c7224 */ /* 0x000fce00078e0090 */
.L_x_25961:
[----:B------:R-:W-:Y:S05]  /*1b260*/  BSYNC.RECONVERGENT B0 ;  /* 0x0000000000007941 */ /* 0x000fea0003800200 */
.L_x_25960:
        /* <DEDUP_REMOVED lines=23> */
.L_x_25967:
        /* <DEDUP_REMOVED lines=13> */
.L_x_25969:
[----:B------:R-:W-:Y:S05]  /*1b4b0*/  BSYNC.RECONVERGENT B1 ;  /* 0x0000000000017941 */ /* 0x000fea0003800200 */
.L_x_25968:
        /* <DEDUP_REMOVED lines=49> */
.L_x_25966:
[----:B------:R-:W-:Y:S05]  /*1b7d0*/  BSYNC.RECONVERGENT B0 ;  /* 0x0000000000007941 */ /* 0x000fea0003800200 */
.L_x_25965:
        /* <DEDUP_REMOVED lines=20> */
.L_x_25972:
        /* <DEDUP_REMOVED lines=13> */
.L_x_25974:
[----:B------:R-:W-:Y:S05]  /*1b9f0*/  BSYNC.RECONVERGENT B1 ;  /* 0x0000000000017941 */ /* 0x000fea0003800200 */
.L_x_25973:
        /* <DEDUP_REMOVED lines=45> */
[----:B------:R-:W-:Y:S02]  /*1bcd0*/  LOP3.LUT R194, R137, R142, R197, 0x96, !PT ;  /* 0x0000008e89c27212 */ /* 0x000fe400078e96c5 */
[----:B------:R-:W-:Y:S01]  /*1bce0*/  LOP3.LUT R197, R135, R136, R145, 0x96, !PT ;  /* 0x0000008887c57212 */ /* 0x000fe200078e9691 */
[----:B------:R-:W-:-:S02]  /*1bcf0*/  IMAD.MOV.U32 R135, RZ, RZ, R140 ;  /* 0x000000ffff877224 */ /* 0x000fc400078e008c */
[----:B------:R-:W-:-:S07]  /*1bd00*/  IMAD.MOV.U32 R140, RZ, RZ, R144 ;  /* 0x000000ffff8c7224 */ /* 0x000fce00078e0090 */
.L_x_25971:
[----:B------:R-:W-:Y:S05]  /*1bd10*/  BSYNC.RECONVERGENT B0 ;  /* 0x0000000000007941 */ /* 0x000fea0003800200 */
.L_x_25970:
        /* <DEDUP_REMOVED lines=23> */
.L_x_25977:
        /* <DEDUP_REMOVED lines=13> */
.L_x_25979:
[----:B------:R-:W-:Y:S05]  /*1bf60*/  BSYNC.RECONVERGENT B1 ;  /* 0x0000000000017941 */ /* 0x000fea0003800200 */
.L_x_25978:
        /* <DEDUP_REMOVED lines=49> */
.L_x_25976:
[----:B------:R-:W-:Y:S05]  /*1c280*/  BSYNC.RECONVERGENT B0 ;  /* 0x0000000000007941 */ /* 0x000fea0003800200 */
.L_x_25975:
        /* <DEDUP_REMOVED lines=18> */
.L_x_25982:
        /* <DEDUP_REMOVED lines=13> */
.L_x_25984:
[----:B------:R-:W-:Y:S05]  /*1c480*/  BSYNC.RECONVERGENT B1 ;  /* 0x0000000000017941 */ /* 0x000fea0003800200 */
.L_x_25983:
        /* <DEDUP_REMOVED lines=42> */
[----:B------:R-:W-:Y:S01]  /*1c730*/  IMAD.MOV.U32 R143, RZ, RZ, RZ ;  /* 0x000000ffff8f7224 */ /* 0x000fe200078e00ff */
[----:B------:R-:W-:Y:S01]  /*1c740*/  LOP3.LUT R194, R141, R144, R197, 0x96, !PT ;  /* 0x000000908dc27212 */ /* 0x000fe200078e96c5 */
[----:B------:R-:W-:Y:S02]  /*1c750*/  IMAD.MOV.U32 R141, RZ, RZ, R140 ;  /* 0x000000ffff8d7224 */ /* 0x000fe400078e008c */
[----:B------:R-:W-:-:S04]  /*1c760*/  IMAD.WIDE.U32 R146, R137, -0x2daee0ad, RZ ;  /* 0xd2511f5389927825 */ /* 0x000fc800078e00ff */
[----:B------:R-:W-:Y:S01]  /*1c770*/  VIADD R137, R3, 0x96a522ad ;  /* 0x96a522ad03897836 */ /* 0x000fe20000000000 */
[----:B------:R-:W-:-:S04]  /*1c780*/  MOV R140, R146 ;  /* 0x00000092008c7202 */ /* 0x000fc80000000f00 */
[----:B------:R-:W-:-:S07]  /*1c790*/  LOP3.LUT R197, R137, R142, R147, 0x96, !PT ;  /* 0x0000008e89c57212 */ /* 0x000fce00078e9693 */
.L_x_25981:
[----:B------:R-:W-:Y:S05]  /*1c7a0*/  BSYNC.RECONVERGENT B0 ;  /* 0x0000000000007941 */ /* 0x000fea0003800200 */
.L_x_25980:
        /* <DEDUP_REMOVED lines=23> */
.L_x_25987:
        /* <DEDUP_REMOVED lines=13> */
.L_x_25989:
[----:B------:R-:W-:Y:S05]  /*1c9f0*/  BSYNC.RECONVERGENT B1 ;  /* 0x0000000000017941 */ /* 0x000fea0003800200 */
.L_x_25988:
        /* <DEDUP_REMOVED lines=49> */
.L_x_25986:
[----:B------:R-:W-:Y:S05]  /*1cd10*/  BSYNC.RECONVERGENT B0 ;  /* 0x0000000000007941 */ /* 0x000fea0003800200 */
.L_x_25985:
        /* <DEDUP_REMOVED lines=18> */
.L_x_25992:
        /* <DEDUP_REMOVED lines=13> */
.L_x_25994:
[----:B------:R-:W-:Y:S05]  /*1cf10*/  BSYNC.RECONVERGENT B1 ;  /* 0x0000000000017941 */ /* 0x000fea0003800200 */
.L_x_25993:
        /* <DEDUP_REMOVED lines=49> */
.L_x_25991:
[----:B------:R-:W-:Y:S05]  /*1d230*/  BSYNC.RECONVERGENT B0 ;  /* 0x0000000000007941 */ /* 0x000fea0003800200 */
.L_x_25990:
        /* <DEDUP_REMOVED lines=23> */
.L_x_25997:
        /* <DEDUP_REMOVED lines=13> */
.L_x_25999:
[----:B------:R-:W-:Y:S05]  /*1d480*/  BSYNC.RECONVERGENT B1 ;  /* 0x0000000000017941 */ /* 0x000fea0003800200 */
.L_x_25998:
        /* <DEDUP_REMOVED lines=46> */
[----:B------:R-:W-:Y:S01]  /*1d770*/  VIADD R141, R3, 0x96a522ad ;  /* 0x96a522ad038d7836 */ /* 0x000fe20000000000 */
[----:B------:R-:W-:-:S04]  /*1d780*/  MOV R140, R146 ;  /* 0x00000092008c7202 */ /* 0x000fc80000000f00 */
[----:B------:R-:W-:-:S07]  /*1d790*/  LOP3.LUT R197, R141, R142, R147, 0x96, !PT ;  /* 0x0000008e8dc57212 */ /* 0x000fce00078e9693 */
.L_x_25996:
[----:B------:R-:W-:Y:S05]  /*1d7a0*/  BSYNC.RECONVERGENT B0 ;  /* 0x0000000000007941 */ /* 0x000fea0003800200 */
.L_x_25995:
        /* <DEDUP_REMOVED lines=18> */
.L_x_26002:
        /* <DEDUP_REMOVED lines=13> */
.L_x_26004:
[----:B------:R-:W-:Y:S05]  /*1d9a0*/  BSYNC.RECONVERGENT B1 ;  /* 0x0000000000017941 */ /* 0x000fea0003800200 */
.L_x_26003:
        /* <DEDUP_REMOVED lines=49> */
.L_x_26001:
[----:B------:R-:W-:Y:S05]  /*1dcc0*/  BSYNC.RECONVERGENT B0 ;  /* 0x0000000000007941 */ /* 0x000fea0003800200 */
.L_x_26000:
[----:B------:R-:W-:Y:S01]  /*1dcd0*/  I2FP.F32.U32 R141, R141 ;  /* 0x0000008d008d7245 */ /* 0x000fe20000201000 */
[----:B------:R-:W-:Y:S01]  /*1dce0*/  HADD2.F32 R143, -RZ, R175.H0_H0 ;  /* 0x200000afff8f7230 */ /* 0x000fe20000004100 */
        /* <DEDUP_REMOVED lines=21> */
.L_x_26007:
        /* <DEDUP_REMOVED lines=13> */
.L_x_26009:
[----:B------:R-:W-:Y:S05]  /*1df10*/  BSYNC.RECONVERGENT B1 ;  /* 0x0000000000017941 */ /* 0x000fea0003800200 */
.L_x_26008:
        /* <DEDUP_REMOVED lines=49> */
.L_x_26006:
[----:B------:R-:W-:Y:S05]  /*1e230*/  BSYNC.RECONVERGENT B0 ;  /* 0x0000000000007941 */ /* 0x000fea0003800200 */
.L_x_26005:
        /* <DEDUP_REMOVED lines=18> */
.L_x_26012:
        /* <DEDUP_REMOVED lines=15> */
.L_x_26014:
[----:B------:R-:W-:Y:S05]  /*1e450*/  BSYNC.RECONVERGENT B1 ;  /* 0x0000000000017941 */ /* 0x000fea0003800200 */
.L_x_26013:
        /* <DEDUP_REMOVED lines=49> */
.L_x_26011:
[----:B------:R-:W-:Y:S05]  /*1e770*/  BSYNC.RECONVERGENT B0 ;  /* 0x0000000000007941 */ /* 0x000fea0003800200 */
.L_x_26010:
        /* <DEDUP_REMOVED lines=11> */
.L_x_25934:
        /* <DEDUP_REMOVED lines=16> */
.L_x_26018:
        /* <DEDUP_REMOVED lines=13> */
.L_x_26020:
[----:B------:R-:W-:Y:S05]  /*1ea00*/  BSYNC.RECONVERGENT B1 ;  /* 0x0000000000017941 */ /* 0x000fea0003800200 */
.L_x_26019:
        /* <DEDUP_REMOVED lines=49> */
.L_x_26017:
[----:B------:R-:W-:Y:S05]  /*1ed20*/  BSYNC.RECONVERGENT B0 ;  /* 0x0000000000007941 */ /* 0x000fea0003800200 */
.L_x_26016:
        /* <DEDUP_REMOVED lines=19> */
.L_x_26023:
        /* <DEDUP_REMOVED lines=13> */
.L_x_26025:
[----:B------:R-:W-:Y:S05]  /*1ef30*/  BSYNC.RECONVERGENT B1 ;  /* 0x0000000000017941 */ /* 0x000fea0003800200 */
.L_x_26024:
        /* <DEDUP_REMOVED lines=47> */
[----:B------:R-:W-:Y:S01]  /*1f230*/  IMAD.MOV.U32 R141, RZ, RZ, RZ ;  /* 0x000000ffff8d7224 */ /* 0x000fe200078e00ff */
[----:B------:R-:W-:-:S07]  /*1f240*/  MOV R140, R144 ;  /* 0x00000090008c7202 */ /* 0x000fce0000000f00 */
.L_x_26022:
[----:B------:R-:W-:Y:S05]  /*1f250*/  BSYNC.RECONVERGENT B0 ;  /* 0x0000000000007941 */ /* 0x000fea0003800200 */
.L_x_26021:
        /* <DEDUP_REMOVED lines=19> */
.L_x_26028:
        /* <DEDUP_REMOVED lines=13> */
.L_x_26030:
[----:B------:R-:W-:Y:S05]  /*1f460*/  BSYNC.RECONVERGENT B1 ;  /* 0x0000000000017941 */ /* 0x000fea0003800200 */
.L_x_26029:
        /* <DEDUP_REMOVED lines=48> */
[----:B------:R-:W-:-:S07]  /*1f770*/  LOP3.LUT R197, R141, R142, R147, 0x96, !PT ;  /* 0x0000008e8dc57212 */ /* 0x000fce00078e9693 */
.L_x_26027:
[----:B------:R-:W-:Y:S05]  /*1f780*/  BSYNC.RECONVERGENT B0 ;  /* 0x0000000000007941 */ /* 0x000fea0003800200 */
.L_x_26026:
        /* <DEDUP_REMOVED lines=19> */
.L_x_26033:
        /* <DEDUP_REMOVED lines=13> */
.L_x_26035:
[----:B------:R-:W-:Y:S05]  /*1f990*/  BSYNC.RECONVERGENT B1 ;  /* 0x0000000000017941 */ /* 0x000fea0003800200 */
.L_x_26034:
        /* <DEDUP_REMOVED lines=48> */
[----:B------:R-:W-:-:S07]  /*1fca0*/  MOV R140, R146 ;  /* 0x00000092008c7202 */ /* 0x000fce0000000f00 */
.L_x_26032:
[----:B------:R-:W-:Y:S05]  /*1fcb0*/  BSYNC.RECONVERGENT B0 ;  /* 0x0000000000007941 */ /* 0x000fea0003800200 */
.L_x_26031:
        /* <DEDUP_REMOVED lines=19> */
.L_x_26038:
        /* <DEDUP_REMOVED lines=13> */
.L_x_26040:
[----:B------:R-:W-:Y:S05]  /*1fec0*/  BSYNC.RECONVERGENT B1 ;  /* 0x0000000000017941 */ /* 0x000fea0003800200 */
.L_x_26039:
        /* <DEDUP_REMOVED lines=47> */
[----:B------:R-:W-:Y:S01]  /*201c0*/  IMAD.MOV.U32 R140, RZ, RZ, R146 ;  /* 0x000000ffff8c7224 */ /* 0x000fe200078e0092 */
[----:B------:R-:W-:-:S07]  /*201d0*/  LOP3.LUT R197, R145, R142, R147, 0x96, !PT ;  /* 0x0000008e91c57212 */ /* 0x000fce00078e9693 */
.L_x_26037:
[----:B------:R-:W-:Y:S05]  /*201e0*/  BSYNC.RECONVERGENT B0 ;  /* 0x0000000000007941 */ /* 0x000fea0003800200 */
.L_x_26036:
        /* <DEDUP_REMOVED lines=17> */
.L_x_26043:
        /* <DEDUP_REMOVED lines=13> */
.L_x_26045:
[----:B------:R-:W-:Y:S05]  /*203d0*/  BSYNC.RECONVERGENT B1 ;  /* 0x0000000000017941 */ /* 0x000fea0003800200 */
.L_x_26044:
        /* <DEDUP_REMOVED lines=49> */
.L_x_26042:
[----:B------:R-:W-:Y:S05]  /*206f0*/  BSYNC.RECONVERGENT B0 ;  /* 0x0000000000007941 */ /* 0x000fea0003800200 */
.L_x_26041:
        /* <DEDUP_REMOVED lines=17> */
.L_x_26048:
        /* <DEDUP_REMOVED lines=13> */
.L_x_26050:
[----:B------:R-:W-:Y:S05]  /*208e0*/  BSYNC.RECONVERGENT B1 ;  /* 0x0000000000017941 */ /* 0x000fea0003800200 */
.L_x_26049:
        /* <DEDUP_REMOVED lines=49> */
.L_x_26047:
[----:B------:R-:W-:Y:S05]  /*20c00*/  BSYNC.RECONVERGENT B0 ;  /* 0x0000000000007941 */ /* 0x000fea0003800200 */
.L_x_26046:
        /* <DEDUP_REMOVED lines=17> */
.L_x_26053:
        /* <DEDUP_REMOVED lines=13> */
.L_x_26055:
[----:B------:R-:W-:Y:S05]  /*20df0*/  BSYNC.RECONVERGENT B1 ;  /* 0x0000000000017941 */ /* 0x000fea0003800200 */
.L_x_26054:
        /* <DEDUP_REMOVED lines=49> */
.L_x_26052:
[----:B------:R-:W-:Y:S05]  /*21110*/  BSYNC.RECONVERGENT B0 ;  /* 0x0000000000007941 */ /* 0x000fea0003800200 */
.L_x_26051:
        /* <DEDUP_REMOVED lines=37> */
.L_x_26015:
        /* <DEDUP_REMOVED lines=48> */
.L_x_26056:
[----:B------:R1:W5:Y:S04]  /*21670*/  @P0 LDG.E.128 R172, desc[UR6][R150.64] ;  /* 0x0000000696ac0981 */ /* 0x000368000c1e1d00 */
[----:B------:R1:W5:Y:S04]  /*21680*/  @P1 LDG.E.128 R108, desc[UR6][R142.64] ;  /* 0x000000068e6c1981 */ /* 0x000368000c1e1d00 */
[----:B------:R1:W5:Y:S04]  /*21690*/  @P1 LDG.E.128 R104, desc[UR6][R142.64+0x10] ;  /* 0x000010068e681981 */ /* 0x000368000c1e1d00 */
[----:B0-----:R-:W5:Y:S01]  /*216a0*/  LDG.E.128 R144, desc[UR6][R144.64] ;  /* 0x0000000690907981 */ /* 0x001f62000c1e1d00 */
        /* <DEDUP_REMOVED lines=17> */
.L_x_26060:
        /* <DEDUP_REMOVED lines=13> */
.L_x_26062:
[----:B------:R-:W-:Y:S05]  /*21890*/  BSYNC.RECONVERGENT B1 ;  /* 0x0000000000017941 */ /* 0x000fea0003800200 */
.L_x_26061:
        /* <DEDUP_REMOVED lines=49> */
.L_x_26059:
[----:B------:R-:W-:Y:S05]  /*21bb0*/  BSYNC.RECONVERGENT B0 ;  /* 0x0000000000007941 */ /* 0x000fea0003800200 */
.L_x_26058:
        /* <DEDUP_REMOVED lines=20> */
.L_x_26065:
        /* <DEDUP_REMOVED lines=13> */
.L_x_26067:
[----:B------:R-:W-:Y:S05]  /*21dd0*/  BSYNC.RECONVERGENT B1 ;  /* 0x0000000000017941 */ /* 0x000fea0003800200 */
.L_x_26066:
        /* <DEDUP_REMOVED lines=46> */
[----:B------:R-:W-:Y:S02]  /*220c0*/  LOP3.LUT R197, R141, R142, R155, 0x96, !PT ;  /* 0x0000008e8dc57212 */ /* 0x000fe400078e969b */
[----:B------:R-:W-:Y:S01]  /*220d0*/  MOV R142, R150 ;  /* 0x00000096008e7202 */ /* 0x000fe20000000f00 */
[----:B------:R-:W-:-:S07]  /*220e0*/  IMAD.MOV.U32 R150, RZ, RZ, R154 ;  /* 0x000000ffff967224 */ /* 0x000fce00078e009a */
.L_x_26064:
[----:B------:R-:W-:Y:S05]  /*220f0*/  BSYNC.RECONVERGENT B0 ;  /* 0x0000000000007941 */ /* 0x000fea0003800200 */
.L_x_26063:
        /* <DEDUP_REMOVED lines=23> */
.L_x_26070:
        /* <DEDUP_REMOVED lines=13> */
.L_x_26072:
[----:B------:R-:W-:Y:S05]  /*22340*/  BSYNC.RECONVERGENT B1 ;  /* 0x0000000000017941 */ /* 0x000fea0003800200 */
.L_x_26071:
        /* <DEDUP_REMOVED lines=45> */
[----:B------:R-:W-:Y:S01]  /*22620*/  IMAD.MOV.U32 R143, RZ, RZ, RZ ;  /* 0x000000ffff8f7224 */ /* 0x000fe200078e00ff */
[----:B------:R-:W-:Y:S01]  /*22630*/  LOP3.LUT R197, R141, R142, R155, 0x96, !PT ;  /* 0x0000008e8dc57212 */ /* 0x000fe200078e969b */
[----:B------:R-:W-:Y:S01]  /*22640*/  IMAD.MOV.U32 R141, RZ, RZ, R150 ;  /* 0x000000ffff8d7224 */ /* 0x000fe200078e0096 */
[----:B------:R-:W-:-:S07]  /*22650*/  MOV R150, R154 ;  /* 0x0000009a00967202 */ /* 0x000fce0000000f00 */
.L_x_26069:
[----:B------:R-:W-:Y:S05]  /*22660*/  BSYNC.RECONVERGENT B0 ;  /* 0x0000000000007941 */ /* 0x000fea0003800200 */
.L_x_26068:
[----:B------:R-:W-:Y:S01]  /*22670*/  I2FP.F32.U32 R141, R141 ;  /* 0x0000008d008d7245 */ /* 0x000fe20000201000 */
[----:B------:R-:W-:Y:S01]  /*22680*/  BSSY.RECONVERGENT B0, `(.L_x_26073) ;  /* 0x0000052000007945 */ /* 0x000fe20003800200 */
[----:B------:R-:W-:Y:S02]  /*22690*/  ISETP.NE.AND P2, PT, R143, 0x1, PT ;  /* 0x000000018f00780c */ /* 0x000fe40003f45270 */
[----:B------:R-:W-:Y:S01]  /*226a0*/  LOP3.LUT R200, R200, 0xfffffff7, RZ, 0xc0, !PT ;  /* 0xfffffff7c8c87812 */ /* 0x000fe200078ec0ff */
[----:B------:R-:W-:Y:S01]  /*226b0*/  FFMA.FTZ R142, R141, R188, 1.1641532182693481445e-10 ;  /* 0x2f0000008d8e7423 */ /* 0x000fe200000100bc */
[----:B------:R-:W-:Y:S02]  /*226c0*/  HADD2.F32 R141, -RZ, R144.H1_H1 ;  /* 0x30000090ff8d7230 */ /* 0x000fe40000004100 */
[----:B------:R-:W-:Y:S02]  /*226d0*/  HFMA2 R144, -RZ, RZ, 0, 1.1920928955078125e-07 ;  /* 0x00000002ff907431 */ /* 0x000fe400000001ff */
        /* <DEDUP_REMOVED lines=13> */
.L_x_26075:
        /* <DEDUP_REMOVED lines=13> */
.L_x_26077:
[----:B------:R-:W-:Y:S05]  /*22880*/  BSYNC.RECONVERGENT B1 ;  /* 0x0000000000017941 */ /* 0x000fea0003800200 */
.L_x_26076:
        /* <DEDUP_REMOVED lines=49> */
.L_x_26074:
[----:B------:R-:W-:Y:S05]  /*22ba0*/  BSYNC.RECONVERGENT B0 ;  /* 0x0000000000007941 */ /* 0x000fea0003800200 */
.L_x_26073:
        /* <DEDUP_REMOVED lines=23> */
.L_x_26080:
        /* <DEDUP_REMOVED lines=13> */
.L_x_26082:
[----:B------:R-:W-:Y:S05]  /*22df0*/  BSYNC.RECONVERGENT B1 ;  /* 0x0000000000017941 */ /* 0x000fea0003800200 */
.L_x_26081:
        /* <DEDUP_REMOVED lines=46> */
[----:B------:R-:W-:Y:S01]  /*230e0*/  IMAD.MOV.U32 R142, RZ, RZ, R150 ;  /* 0x000000ffff8e7224 */ /* 0x000fe200078e0096 */
[----:B------:R-:W-:Y:S01]  /*230f0*/  MOV R150, R154 ;  /* 0x0000009a00967202 */ /* 0x000fe20000000f00 */
[----:B------:R-:W-:-:S07]  /*23100*/  IMAD.MOV.U32 R151, RZ, RZ, RZ ;  /* 0x000000ffff977224 */ /* 0x000fce00078e00ff */
.L_x_26079:
[----:B------:R-:W-:Y:S05]  /*23110*/  BSYNC.RECONVERGENT B0 ;  /* 0x0000000000007941 */ /* 0x000fea0003800200 */
.L_x_26078:
        /* <DEDUP_REMOVED lines=20> */
.L_x_26085:
        /* <DEDUP_REMOVED lines=13> */
.L_x_26087:
[----:B------:R-:W-:Y:S05]  /*23330*/  BSYNC.RECONVERGENT B1 ;  /* 0x0000000000017941 */ /* 0x000fea0003800200 */
.L_x_26086:
        /* <DEDUP_REMOVED lines=48> */
[----:B------:R-:W-:-:S07]  /*23640*/  HFMA2 R152, -RZ, RZ, 0, 0 ;  /* 0x00000000ff987431 */ /* 0x000fce00000001ff */
.L_x_26084:
[----:B------:R-:W-:Y:S05]  /*23650*/  BSYNC.RECONVERGENT B0 ;  /* 0x0000000000007941 */ /* 0x000fea0003800200 */
.L_x_26083:
        /* <DEDUP_REMOVED lines=23> */
.L_x_26090:
        /* <DEDUP_REMOVED lines=13> */
.L_x_26092:
[----:B------:R-:W-:Y:S05]  /*238a0*/  BSYNC.RECONVERGENT B1 ;  /* 0x0000000000017941 */ /* 0x000fea0003800200 */
.L_x_26091:
        /* <DEDUP_REMOVED lines=49> */
.L_x_26089:
[----:B------:R-:W-:Y:S05]  /*23bc0*/  BSYNC.RECONVERGENT B0 ;  /* 0x0000000000007941 */ /* 0x000fea0003800200 */
.L_x_26088:
        /* <DEDUP_REMOVED lines=20> */
.L_x_26095:
        /* <DEDUP_REMOVED lines=13> */
.L_x_26097:
[----:B------:R-:W-:Y:S05]  /*23de0*/  BSYNC.RECONVERGENT B1 ;  /* 0x0000000000017941 */ /* 0x000fea0003800200 */
.L_x_26096:
        /* <DEDUP_REMOVED lines=43> */
[----:B------:R-:W-:Y:S02]  /*240a0*/  HFMA2 R152, -RZ, RZ, 0, 0 ;  /* 0x00000000ff987431 */ /* 0x000fe400000001ff */
[----:B------:R-:W-:-:S04]  /*240b0*/  IMAD.WIDE.U32 R154, R151, -0x2daee0ad, RZ ;  /* 0xd2511f53979a7825 */ /* 0x000fc800078e00ff */
[----:B------:R-:W-:-:S05]  /*240c0*/  VIADD R151, R3, 0x96a522ad ;  /* 0x96a522ad03977836 */ /* 0x000fca0000000000 */
[----:B------:R-:W-:Y:S02]  /*240d0*/  LOP3.LUT R197, R151, R144, R155, 0x96, !PT ;  /* 0x0000009097c57212 */ /* 0x000fe400078e969b */
[----:B------:R-:W-:Y:S01]  /*240e0*/  MOV R144, R150 ;  /* 0x0000009600907202 */ /* 0x000fe20000000f00 */
[----:B------:R-:W-:-:S07]  /*240f0*/  IMAD.MOV.U32 R150, RZ, RZ, R154 ;  /* 0x000000ffff967224 */ /* 0x000fce00078e009a */
.L_x_26094:
[----:B------:R-:W-:Y:S05]  /*24100*/  BSYNC.RECONVERGENT B0 ;  /* 0x0000000000007941 */ /* 0x000fea0003800200 */
.L_x_26093:
        /* <DEDUP_REMOVED lines=23> */
.L_x_26100:
        /* <DEDUP_REMOVED lines=13> */
.L_x_26102:
[----:B------:R-:W-:Y:S05]  /*24350*/  BSYNC.RECONVERGENT B1 ;  /* 0x0000000000017941 */ /* 0x000fea0003800200 */
.L_x_26101:
        /* <DEDUP_REMOVED lines=44> */
[----:B------:R-:W-:Y:S02]  /*24620*/  IADD3 R151, PT, PT, R3, -0x695add53, RZ ;  /* 0x96a522ad03977810 */ /* 0x000fe40007ffe0ff */
[----:B------:R-:W-:Y:S02]  /*24630*/  LOP3.LUT R194, R145, R152, R197, 0x96, !PT ;  /* 0x0000009891c27212 */ /* 0x000fe400078e96c5 */
[----:B------:R-:W-:Y:S01]  /*24640*/  LOP3.LUT R197, R151, R144, R155, 0x96, !PT ;  /* 0x0000009097c57212 */ /* 0x000fe200078e969b */
[----:B------:R-:W-:Y:S01]  /*24650*/  IMAD.MOV.U32 R144, RZ, RZ, R150 ;  /* 0x000000ffff907224 */ /* 0x000fe200078e0096 */
[----:B------:R-:W-:-:S07]  /*24660*/  MOV R150, R154 ;  /* 0x0000009a00967202 */ /* 0x000fce0000000f00 */
.L_x_26099:
[----:B------:R-:W-:Y:S05]  /*24670*/  BSYNC.RECONVERGENT B0 ;  /* 0x0000000000007941 */ /* 0x000fea0003800200 */
.L_x_26098:
        /* <DEDUP_REMOVED lines=18> */
.L_x_26105:
        /* <DEDUP_REMOVED lines=13> */
.L_x_26107:
[----:B------:R-:W-:Y:S05]  /*24870*/  BSYNC.RECONVERGENT B1 ;  /* 0x0000000000017941 */ /* 0x000fea0003800200 */
.L_x_26106:
        /* <DEDUP_REMOVED lines=43> */
[----:B------:R-:W-:Y:S01]  /*24b30*/  HFMA2 R154, -RZ, RZ, 0, 0 ;  /* 0x00000000ff9a7431 */ /* 0x000fe200000001ff */
[----:B------:R-:W-:Y:S01]  /*24b40*/  MOV R151, R150 ;  /* 0x0000009600977202 */ /* 0x000fe20000000f00 */
[----:B------:R-:W-:-:S04]  /*24b50*/  IMAD.WIDE.U32 R170, R145, -0x2daee0ad, RZ ;  /* 0xd2511f5391aa7825 */ /* 0x000fc800078e00ff */
[----:B------:R-:W-:Y:S02]  /*24b60*/  VIADD R145, R3, 0x96a522ad ;  /* 0x96a522ad03917836 */ /* 0x000fe40000000000 */
[----:B------:R-:W-:-:S03]  /*24b70*/  IMAD.MOV.U32 R150, RZ, RZ, R170 ;  /* 0x000000ffff967224 */ /* 0x000fc600078e00aa */
[----:B------:R-:W-:-:S07]  /*24b80*/  LOP3.LUT R197, R145, R152, R171, 0x96, !PT ;  /* 0x0000009891c57212 */ /* 0x000fce00078e96ab */
.L_x_26104:
[----:B------:R-:W-:Y:S05]  /*24b90*/  BSYNC.RECONVERGENT B0 ;  /* 0x0000000000007941 */ /* 0x000fea0003800200 */
.L_x_26103:
        /* <DEDUP_REMOVED lines=23> */
.L_x_26110:
        /* <DEDUP_REMOVED lines=13> */
.L_x_26112:
[----:B------:R-:W-:Y:S05]  /*24de0*/  BSYNC.RECONVERGENT B1 ;  /* 0x0000000000017941 */ /* 0x000fea0003800200 */
.L_x_26111:
        /* <DEDUP_REMOVED lines=49> */
.L_x_26109:
[----:B------:R-:W-:Y:S05]  /*25100*/  BSYNC.RECONVERGENT B0 ;  /* 0x0000000000007941 */ /* 0x000fea0003800200 */
.L_x_26108:
        /* <DEDUP_REMOVED lines=18> */
.L_x_26115:
        /* <DEDUP_REMOVED lines=13> */
.L_x_26117:
[----:B------:R-:W-:Y:S05]  /*25300*/  BSYNC.RECONVERGENT B1 ;  /* 0x0000000000017941 */ /* 0x000fea0003800200 */
.L_x_26116:
        /* <DEDUP_REMOVED lines=49> */
.L_x_26114:
[----:B------:R-:W-:Y:S05]  /*25620*/  BSYNC.RECONVERGENT B0 ;  /* 0x0000000000007941 */ /* 0x000fea0003800200 */
.L_x_26113:
        /* <DEDUP_REMOVED lines=23> */
.L_x_26120:
        /* <DEDUP_REMOVED lines=13> */
.L_x_26122:
[----:B------:R-:W-:Y:S05]  /*25870*/  BSYNC.RECONVERGENT B1 ;  /* 0x0000000000017941 */ /* 0x000fea0003800200 */
.L_x_26121:
        /* <DEDUP_REMOVED lines=49> */
.L_x_26119:
[----:B------:R-:W-:Y:S05]  /*25b90*/  BSYNC.RECONVERGENT B0 ;  /* 0x0000000000007941 */ /* 0x000fea0003800200 */
.L_x_26118:
        /* <DEDUP_REMOVED lines=18> */
.L_x_26125:
        /* <DEDUP_REMOVED lines=13> */
.L_x_26127:
[----:B------:R-:W-:Y:S05]  /*25d90*/  BSYNC.RECONVERGENT B1 ;  /* 0x0000000000017941 */ /* 0x000fea0003800200 */
.L_x_26126:
        /* <DEDUP_REMOVED lines=49> */
.L_x_26124:
[----:B------:R-:W-:Y:S05]  /*260b0*/  BSYNC.RECONVERGENT B0 ;  /* 0x0000000000007941 */ /* 0x000fea0003800200 */
.L_x_26123:
        /* <DEDUP_REMOVED lines=23> */
.L_x_26130:
        /* <DEDUP_REMOVED lines=13> */
.L_x_26132:
[----:B------:R-:W-:Y:S05]  /*26300*/  BSYNC.RECONVERGENT B1 ;  /* 0x0000000000017941 */ /* 0x000fea0003800200 */
.L_x_26131:
        /* <DEDUP_REMOVED lines=49> */
.L_x_26129:
[----:B------:R-:W-:Y:S05]  /*26620*/  BSYNC.RECONVERGENT B0 ;  /* 0x0000000000007941 */ /* 0x000fea0003800200 */
.L_x_26128:
        /* <DEDUP_REMOVED lines=18> */
.L_x_26135:
        /* <DEDUP_REMOVED lines=15> */
.L_x_26137:
[----:B------:R-:W-:Y:S05]  /*26840*/  BSYNC.RECONVERGENT B1 ;  /* 0x0000000000017941 */ /* 0x000fea0003800200 */
.L_x_26136:
        /* <DEDUP_REMOVED lines=49> */
.L_x_26134:
[----:B------:R-:W-:Y:S05]  /*26b60*/  BSYNC.RECONVERGENT B0 ;  /* 0x0000000000007941 */ /* 0x000fea0003800200 */
.L_x_26133:
        /* <DEDUP_REMOVED lines=11> */
.L_x_26057:
        /* <DEDUP_REMOVED lines=16> */
.L_x_26141:
        /* <DEDUP_REMOVED lines=13> */
.L_x_26143:
[----:B------:R-:W-:Y:S05]  /*26df0*/  BSYNC.RECONVERGENT B1 ;  /* 0x0000000000017941 */ /* 0x000fea0003800200 */
.L_x_26142:
        /* <DEDUP_REMOVED lines=47> */
[----:B------:R-:W-:Y:S02]  /*270f0*/  HFMA2 R142, -RZ, RZ, 0, 0 ;  /* 0x00000000ff8e7431 */ /* 0x000fe400000001ff */
[----:B------:R-:W-:-:S07]  /*27100*/  IMAD.MOV.U32 R141, RZ, RZ, R140 ;  /* 0x000000ffff8d7224 */ /* 0x000fce00078e008c */
.L_x_26140:
[----:B------:R-:W-:Y:S05]  /*27110*/  BSYNC.RECONVERGENT B0 ;  /* 0x0000000000007941 */ /* 0x000fea0003800200 */
.L_x_26139:
        /* <DEDUP_REMOVED lines=19> */
.L_x_26146:
        /* <DEDUP_REMOVED lines=13> */
.L_x_26148:
[----:B------:R-:W-:Y:S05]  /*27320*/  BSYNC.RECONVERGENT B1 ;  /* 0x0000000000017941 */ /* 0x000fea0003800200 */
.L_x_26147:
        /* <DEDUP_REMOVED lines=49> */
.L_x_26145:
[----:B------:R-:W-:Y:S05]  /*27640*/  BSYNC.RECONVERGENT B0 ;  /* 0x0000000000007941 */ /* 0x000fea0003800200 */
.L_x_26144:
        /* <DEDUP_REMOVED lines=19> */
.L_x_26151:
        /* <DEDUP_REMOVED lines=13> */
.L_x_26153:
[----:B------:R-:W-:Y:S05]  /*27850*/  BSYNC.RECONVERGENT B1 ;  /* 0x0000000000017941 */ /* 0x000fea0003800200 */
.L_x_26152:
        /* <DEDUP_REMOVED lines=48> */
[----:B------:R-:W-:-:S07]  /*27b60*/  LOP3.LUT R197, R155, R154, R153, 0x96, !PT ;  /* 0x0000009a9bc57212 */ /* 0x000fce00078e9699 */
.L_x_26150:
[----:B------:R-:W-:Y:S05]  /*27b70*/  BSYNC.RECONVERGENT B0 ;  /* 0x0000000000007941 */ /* 0x000fea0003800200 */
.L_x_26149:
        /* <DEDUP_REMOVED lines=19> */
.L_x_26156:
        /* <DEDUP_REMOVED lines=13> */
.L_x_26158:
[----:B------:R-:W-:Y:S05]  /*27d80*/  BSYNC.RECONVERGENT B1 ;  /* 0x0000000000017941 */ /* 0x000fea0003800200 */
.L_x_26157:
        /* <DEDUP_REMOVED lines=48> */
[----:B------:R-:W-:-:S07]  /*28090*/  MOV R150, R154 ;  /* 0x0000009a00967202 */ /* 0x000fce0000000f00 */
.L_x_26155:
[----:B------:R-:W-:Y:S05]  /*280a0*/  BSYNC.RECONVERGENT B0 ;  /* 0x0000000000007941 */ /* 0x000fea0003800200 */
.L_x_26154:
        /* <DEDUP_REMOVED lines=19> */
.L_x_26161:
        /* <DEDUP_REMOVED lines=13> */
.L_x_26163:
[----:B------:R-:W-:Y:S05]  /*282b0*/  BSYNC.RECONVERGENT B1 ;  /* 0x0000000000017941 */ /* 0x000fea0003800200 */
.L_x_26162:
[----:B------:R-:W-:Y:S01]  /*282c0*/  IMAD.WIDE.U32 R154, R160, -0x326172a9, RZ ;  /* 0xcd9e8d57a09a7825 */ /* 0x000fe200078e00ff */
[----:B------:R-:W-:-:S03]  /*282d0*/  LOP3.LUT R202, R165, R153, R3, 0x96, !PT ;  /* 0x00000099a5ca7212 */ /* 0x000fc600078e9603 */
[----:B------:R-:W-:Y:S01]  /*282e0*/  HFMA2 R142, -RZ, RZ, 0, 0 ;  /* 0x00000000ff8e7431 */ /* 0x000fe200000001ff */
        /* <DEDUP_REMOVED lines=45> */
[----:B------:R-:W-:-:S07]  /*285c0*/  LOP3.LUT R197, R201, R152, R155, 0x96, !PT ;  /* 0x00000098c9c57212 */ /* 0x000fce00078e969b */
.L_x_26160:
[----:B------:R-:W-:Y:S05]  /*285d0*/  BSYNC.RECONVERGENT B0 ;  /* 0x0000000000007941 */ /* 0x000fea0003800200 */
.L_x_26159:
        /* <DEDUP_REMOVED lines=17> */
.L_x_26166:
        /* <DEDUP_REMOVED lines=13> */
.L_x_26168:
[----:B------:R-:W-:Y:S05]  /*287c0*/  BSYNC.RECONVERGENT B1 ;  /* 0x0000000000017941 */ /* 0x000fea0003800200 */
.L_x_26167:
        /* <DEDUP_REMOVED lines=49> */
.L_x_26165:
[----:B------:R-:W-:Y:S05]  /*28ae0*/  BSYNC.RECONVERGENT B0 ;  /* 0x0000000000007941 */ /* 0x000fea0003800200 */
.L_x_26164:
        /* <DEDUP_REMOVED lines=17> */
.L_x_26171:
        /* <DEDUP_REMOVED lines=13> */
.L_x_26173:
[----:B------:R-:W-:Y:S05]  /*28cd0*/  BSYNC.RECONVERGENT B1 ;  /* 0x0000000000017941 */ /* 0x000fea0003800200 */
.L_x_26172:
        /* <DEDUP_REMOVED lines=49> */
.L_x_26170:
[----:B------:R-:W-:Y:S05]  /*28ff0*/  BSYNC.RECONVERGENT B0 ;  /* 0x0000000000007941 */ /* 0x000fea0003800200 */
.L_x_26169:
        /* <DEDUP_REMOVED lines=17> */
.L_x_26176:
        /* <DEDUP_REMOVED lines=13> */
.L_x_26178:
[----:B------:R-:W-:Y:S05]  /*291e0*/  BSYNC.RECONVERGENT B1 ;  /* 0x0000000000017941 */ /* 0x000fea0003800200 */
.L_x_26177:
        /* <DEDUP_REMOVED lines=49> */
.L_x_26175:
[----:B------:R-:W-:Y:S05]  /*29500*/  BSYNC.RECONVERGENT B0 ;  /* 0x0000000000007941 */ /* 0x000fea0003800200 */
.L_x_26174:
        /* <DEDUP_REMOVED lines=37> */
.L_x_26138:
        /* <DEDUP_REMOVED lines=48> */
.L_x_26179:
        /* <DEDUP_REMOVED lines=21> */
.L_x_26183:
        /* <DEDUP_REMOVED lines=13> */
.L_x_26185:
[----:B------:R-:W-:Y:S05]  /*29c80*/  BSYNC.RECONVERGENT B1 ;  /* 0x0000000000017941 */ /* 0x000fea0003800200 */
.L_x_26184:
        /* <DEDUP_REMOVED lines=49> */
.L_x_26182:
[----:B------:R-:W-:Y:S05]  /*29fa0*/  BSYNC.RECONVERGENT B0 ;  /* 0x0000000000007941 */ /* 0x000fea0003800200 */
.L_x_26181:
        /* <DEDUP_REMOVED lines=20> */
.L_x_26188:
        /* <DEDUP_REMOVED lines=13> */
.L_x_26190:
[----:B------:R-:W-:Y:S05]  /*2a1c0*/  BSYNC.RECONVERGENT B1 ;  /* 0x0000000000017941 */ /* 0x000fea0003800200 */
.L_x_26189:
        /* <DEDUP_REMOVED lines=49> */
.L_x_26187:
[----:B------:R-:W-:Y:S05]  /*2a4e0*/  BSYNC.RECONVERGENT B0 ;  /* 0x0000000000007941 */ /* 0x000fea0003800200 */
.L_x_26186:
        /* <DEDUP_REMOVED lines=23> */
.L_x_26193:
        /* <DEDUP_REMOVED lines=13> */
.L_x_26195:
[----:B------:R-:W-:Y:S05]  /*2a730*/  BSYNC.RECONVERGENT B1 ;  /* 0x0000000000017941 */ /* 0x000fea0003800200 */
.L_x_26194:
        /* <DEDUP_REMOVED lines=49> */
.L_x_26192:
[----:B------:R-:W-:Y:S05]  /*2aa50*/  BSYNC.RECONVERGENT B0 ;  /* 0x0000000000007941 */ /* 0x000fea0003800200 */
.L_x_26191:
        /* <DEDUP_REMOVED lines=20> */
.L_x_26198:
        /* <DEDUP_REMOVED lines=13> */
.L_x_26200:
[----:B------:R-:W-:Y:S05]  /*2ac70*/  BSYNC.RECONVERGENT B1 ;  /* 0x0000000000017941 */ /* 0x000fea0003800200 */
.L_x_26199:
        /* <DEDUP_REMOVED lines=47> */
[----:B------:R-:W-:Y:S01]  /*2af70*/  MOV R150, R192 ;  /* 0x000000c000967202 */ /* 0x000fe20000000f00 */
[----:B------:R-:W-:-:S07]  /*2af80*/  IMAD.MOV.U32 R192, RZ, RZ, R170 ;  /* 0x000000ffffc07224 */ /* 0x000fce00078e00aa */
.L_x_26197:
[----:B------:R-:W-:Y:S05]  /*2af90*/  BSYNC.RECONVERGENT B0 ;  /* 0x0000000000007941 */ /* 0x000fea0003800200 */
.L_x_26196:
        /* <DEDUP_REMOVED lines=23> */
.L_x_26203:
        /* <DEDUP_REMOVED lines=13> */
.L_x_26205:
[----:B------:R-:W-:Y:S05]  /*2b1e0*/  BSYNC.RECONVERGENT B1 ;  /* 0x0000000000017941 */ /* 0x000fea0003800200 */
.L_x_26204:
        /* <DEDUP_REMOVED lines=49> */
.L_x_26202:
[----:B------:R-:W-:Y:S05]  /*2b500*/  BSYNC.RECONVERGENT B0 ;  /* 0x0000000000007941 */ /* 0x000fea0003800200 */
.L_x_26201:
        /* <DEDUP_REMOVED lines=20> */
.L_x_26208:
        /* <DEDUP_REMOVED lines=13> */
.L_x_26210:
[----:B------:R-:W-:Y:S05]  /*2b720*/  BSYNC.RECONVERGENT B1 ;  /* 0x0000000000017941 */ /* 0x000fea0003800200 */
.L_x_26209:
        /* <DEDUP_REMOVED lines=49> */
.L_x_26207:
[----:B------:R-:W-:Y:S05]  /*2ba40*/  BSYNC.RECONVERGENT B0 ;  /* 0x0000000000007941 */ /* 0x000fea0003800200 */
.L_x_26206:
        /* <DEDUP_REMOVED lines=23> */
.L_x_26213:
        /* <DEDUP_REMOVED lines=13> */
.L_x_26215:
[----:B------:R-:W-:Y:S05]  /*2bc90*/  BSYNC.RECONVERGENT B1 ;  /* 0x0000000000017941 */ /* 0x000fea0003800200 */
.L_x_26214:
        /* <DEDUP_REMOVED lines=49> */
.L_x_26212:
[----:B------:R-:W-:Y:S05]  /*2bfb0*/  BSYNC.RECONVERGENT B0 ;  /* 0x0000000000007941 */ /* 0x000fea0003800200 */
.L_x_26211:
        /* <DEDUP_REMOVED lines=20> */
.L_x_26218:
        /* <DEDUP_REMOVED lines=13> */
.L_x_26220:
[----:B------:R-:W-:Y:S05]  /*2c1d0*/  BSYNC.RECONVERGENT B1 ;  /* 0x0000000000017941 */ /* 0x000fea0003800200 */
.L_x_26219:
        /* <DEDUP_REMOVED lines=49> */
.L_x_26217:
[----:B------:R-:W-:Y:S05]  /*2c4f0*/  BSYNC.RECONVERGENT B0 ;  /* 0x0000000000007941 */ /* 0x000fea0003800200 */
.L_x_26216:
        /* <DEDUP_REMOVED lines=23> */
.L_x_26223:
        /* <DEDUP_REMOVED lines=13> */
.L_x_26225:
[----:B------:R-:W-:Y:S05]  /*2c740*/  BSYNC.RECONVERGENT B1 ;  /* 0x0000000000017941 */ /* 0x000fea0003800200 */
.L_x_26224:
        /* <DEDUP_REMOVED lines=49> */
.L_x_26222:
[----:B------:R-:W-:Y:S05]  /*2ca60*/  BSYNC.RECONVERGENT B0 ;  /* 0x0000000000007941 */ /* 0x000fea0003800200 */
.L_x_26221:
        /* <DEDUP_REMOVED lines=18> */
.L_x_26228:
        /* <DEDUP_REMOVED lines=13> */
.L_x_26230:
[----:B------:R-:W-:Y:S05]  /*2cc60*/  BSYNC.RECONVERGENT B1 ;  /* 0x0000000000017941 */ /* 0x000fea0003800200 */
.L_x_26229:
        /* <DEDUP_REMOVED lines=49> */
.L_x_26227:
[----:B------:R-:W-:Y:S05]  /*2cf80*/  BSYNC.RECONVERGENT B0 ;  /* 0x0000000000007941 */ /* 0x000fea0003800200 */
.L_x_26226:
        /* <DEDUP_REMOVED lines=23> */
.L_x_26233:
        /* <DEDUP_REMOVED lines=13> */
.L_x_26235:
[----:B------:R-:W-:Y:S05]  /*2d1d0*/  BSYNC.RECONVERGENT B1 ;  /* 0x0000000000017941 */ /* 0x000fea0003800200 */
.L_x_26234:
        /* <DEDUP_REMOVED lines=49> */
.L_x_26232:
[----:B------:R-:W-:Y:S05]  /*2d4f0*/  BSYNC.RECONVERGENT B0 ;  /* 0x0000000000007941 */ /* 0x000fea0003800200 */
.L_x_26231:
        /* <DEDUP_REMOVED lines=18> */
.L_x_26238:
        /* <DEDUP_REMOVED lines=13> */
.L_x_26240:
[----:B------:R-:W-:Y:S05]  /*2d6f0*/  BSYNC.RECONVERGENT B1 ;  /* 0x0000000000017941 */ /* 0x000fea0003800200 */
.L_x_26239:
        /* <DEDUP_REMOVED lines=46> */
[----:B------:R-:W-:Y:S01]  /*2d9e0*/  HFMA2 R203, -RZ, RZ, 0, 0 ;  /* 0x00000000ffcb7431 */ /* 0x000fe200000001ff */
[----:B------:R-:W-:Y:S01]  /*2d9f0*/  MOV R176, R192 ;  /* 0x000000c000b07202 */ /* 0x000fe20000000f00 */
[----:B------:R-:W-:-:S07]  /*2da00*/  IMAD.MOV.U32 R192, RZ, RZ, R202 ;  /* 0x000000ffffc07224 */ /* 0x000fce00078e00ca */
.L_x_26237:
[----:B------:R-:W-:Y:S05]  /*2da10*/  BSYNC.RECONVERGENT B0 ;  /* 0x0000000000007941 */ /* 0x000fea0003800200 */
.L_x_26236:
        /* <DEDUP_REMOVED lines=23> */
.L_x_26243:
        /* <DEDUP_REMOVED lines=13> */
.L_x_26245:
[----:B------:R-:W-:Y:S05]  /*2dc60*/  BSYNC.RECONVERGENT B1 ;  /* 0x0000000000017941 */ /* 0x000fea0003800200 */
.L_x_26244:
        /* <DEDUP_REMOVED lines=48> */
[----:B------:R-:W-:-:S07]  /*2df70*/  LOP3.LUT R197, R205, R176, R203, 0x96, !PT ;  /* 0x000000b0cdc57212 */ /* 0x000fce00078e96cb */
.L_x_26242:
[----:B------:R-:W-:Y:S05]  /*2df80*/  BSYNC.RECONVERGENT B0 ;  /* 0x0000000000007941 */ /* 0x000fea0003800200 */
.L_x_26241:
        /* <DEDUP_REMOVED lines=18> */
.L_x_26248:
        /* <DEDUP_REMOVED lines=13> */
.L_x_26250:
[----:B------:R-:W-:Y:S05]  /*2e180*/  BSYNC.RECONVERGENT B1 ;  /* 0x0000000000017941 */ /* 0x000fea0003800200 */
.L_x_26249:
        /* <DEDUP_REMOVED lines=50> */
.L_x_26247:
[----:B------:R-:W-:Y:S05]  /*2e4b0*/  BSYNC.RECONVERGENT B0 ;  /* 0x0000000000007941 */ /* 0x000fea0003800200 */
.L_x_26246:
[----:B------:R-:W-:Y:S01]  /*2e4c0*/  I2FP.F32.U32 R177, R177 ;  /* 0x000000b100b17245 */ /* 0x000fe20000201000 */
[----:B------:R-:W-:Y:S01]  /*2e4d0*/  HADD2.F32 R203, -RZ, R175.H0_H0 ;  /* 0x200000afffcb7230 */ /* 0x000fe20000004100 */
        /* <DEDUP_REMOVED lines=21> */
.L_x_26253:
        /* <DEDUP_REMOVED lines=13> */
.L_x_26255:
[----:B------:R-:W-:Y:S05]  /*2e700*/  BSYNC.RECONVERGENT B1 ;  /* 0x0000000000017941 */ /* 0x000fea0003800200 */
.L_x_26254:
        /* <DEDUP_REMOVED lines=49> */
.L_x_26252:
[----:B------:R-:W-:Y:S05]  /*2ea20*/  BSYNC.RECONVERGENT B0 ;  /* 0x0000000000007941 */ /* 0x000fea0003800200 */
.L_x_26251:
        /* <DEDUP_REMOVED lines=18> */
.L_x_26258:
        /* <DEDUP_REMOVED lines=15> */
.L_x_26260:
[----:B------:R-:W-:Y:S05]  /*2ec40*/  BSYNC.RECONVERGENT B1 ;  /* 0x0000000000017941 */ /* 0x000fea0003800200 */
.L_x_26259:
        /* <DEDUP_REMOVED lines=44> */
[----:B------:R-:W-:Y:S02]  /*2ef10*/  IADD3 R177, PT, PT, R3, -0x695add53, RZ ;  /* 0x96a522ad03b17810 */ /* 0x000fe40007ffe0ff */
[----:B------:R-:W-:Y:S02]  /*2ef20*/  LOP3.LUT R194, R181, R186, R197, 0x96, !PT ;  /* 0x000000bab5c27212 */ /* 0x000fe400078e96c5 */
[----:B------:R-:W-:Y:S01]  /*2ef30*/  LOP3.LUT R197, R177, R182, R179, 0x96, !PT ;  /* 0x000000b6b1c57212 */ /* 0x000fe200078e96b3 */
[----:B------:R-:W-:Y:S01]  /*2ef40*/  IMAD.MOV.U32 R177, RZ, RZ, R192 ;  /* 0x000000ffffb17224 */ /* 0x000fe200078e00c0 */
[----:B------:R-:W-:-:S07]  /*2ef50*/  MOV R192, R178 ;  /* 0x000000b200c07202 */ /* 0x000fce0000000f00 */
.L_x_26257:
[----:B------:R-:W-:Y:S05]  /*2ef60*/  BSYNC.RECONVERGENT B0 ;  /* 0x0000000000007941 */ /* 0x000fea0003800200 */
.L_x_26256:
        /* <DEDUP_REMOVED lines=11> */
.L_x_26180:
        /* <DEDUP_REMOVED lines=16> */
.L_x_26264:
        /* <DEDUP_REMOVED lines=13> */
.L_x_26266:
[----:B------:R-:W-:Y:S05]  /*2f1f0*/  BSYNC.RECONVERGENT B1 ;  /* 0x0000000000017941 */ /* 0x000fea0003800200 */
.L_x_26265:
        /* <DEDUP_REMOVED lines=49> */
.L_x_26263:
[----:B------:R-:W-:Y:S05]  /*2f510*/  BSYNC.RECONVERGENT B0 ;  /* 0x0000000000007941 */ /* 0x000fea0003800200 */
.L_x_26262:
        /* <DEDUP_REMOVED lines=19> */
.L_x_26269:
        /* <DEDUP_REMOVED lines=13> */
.L_x_26271:
[----:B------:R-:W-:Y:S05]  /*2f720*/  BSYNC.RECONVERGENT B1 ;  /* 0x0000000000017941 */ /* 0x000fea0003800200 */
.L_x_26270:
        /* <DEDUP_REMOVED lines=50> */
.L_x_26268:
[----:B------:R-:W-:Y:S05]  /*2fa50*/  BSYNC.RECONVERGENT B0 ;  /* 0x0000000000007941 */ /* 0x000fea0003800200 */
.L_x_26267:
        /* <DEDUP_REMOVED lines=19> */
.L_x_26274:
        /* <DEDUP_REMOVED lines=13> */
.L_x_26276:
[----:B------:R-:W-:Y:S05]  /*2fc60*/  BSYNC.RECONVERGENT B1 ;  /* 0x0000000000017941 */ /* 0x000fea0003800200 */
.L_x_26275:
        /* <DEDUP_REMOVED lines=50> */
.L_x_26273:
[----:B------:R-:W-:Y:S05]  /*2ff90*/  BSYNC.RECONVERGENT B0 ;  /* 0x0000000000007941 */ /* 0x000fea0003800200 */
.L_x_26272:
        /* <DEDUP_REMOVED lines=19> */
.L_x_26279:
        /* <DEDUP_REMOVED lines=13> */
.L_x_26281:
[----:B------:R-:W-:Y:S05]  /*301a0*/  BSYNC.RECONVERGENT B1 ;  /* 0x0000000000017941 */ /* 0x000fea0003800200 */
.L_x_26280:
        /* <DEDUP_REMOVED lines=50> */
.L_x_26278:
[----:B------:R-:W-:Y:S05]  /*304d0*/  BSYNC.RECONVERGENT B0 ;  /* 0x0000000000007941 */ /* 0x000fea0003800200 */
.L_x_26277:
        /* <DEDUP_REMOVED lines=19> */
.L_x_26284:
        /* <DEDUP_REMOVED lines=13> */
.L_x_26286:
[----:B------:R-:W-:Y:S05]  /*306e0*/  BSYNC.RECONVERGENT B1 ;  /* 0x0000000000017941 */ /* 0x000fea0003800200 */
.L_x_26285:
        /* <DEDUP_REMOVED lines=49> */
.L_x_26283:
[----:B------:R-:W-:Y:S05]  /*30a00*/  BSYNC.RECONVERGENT B0 ;  /* 0x0000000000007941 */ /* 0x000fea0003800200 */
.L_x_26282:
        /* <DEDUP_REMOVED lines=17> */
.L_x_26289:
        /* <DEDUP_REMOVED lines=13> */
.L_x_26291:
[----:B------:R-:W-:Y:S05]  /*30bf0*/  BSYNC.RECONVERGENT B1 ;  /* 0x0000000000017941 */ /* 0x000fea0003800200 */
.L_x_26290:
        /* <DEDUP_REMOVED lines=49> */
.L_x_26288:
[----:B------:R-:W-:Y:S05]  /*30f10*/  BSYNC.RECONVERGENT B0 ;  /* 0x0000000000007941 */ /* 0x000fea0003800200 */
.L_x_26287:
        /* <DEDUP_REMOVED lines=17> */
.L_x_26294:
        /* <DEDUP_REMOVED lines=13> */
.L_x_26296:
[----:B------:R-:W-:Y:S05]  /*31100*/  BSYNC.RECONVERGENT B1 ;  /* 0x0000000000017941 */ /* 0x000fea0003800200 */
.L_x_26295:
        /* <DEDUP_REMOVED lines=43> */
[----:B------:R-:W-:Y:S02]  /*313c0*/  LOP3.LUT R194, R149, R212, R197, 0x96, !PT ;  /* 0x000000d495c27212 */ /* 0x000fe400078e96c5 */
[----:B------:R-:W-:Y:S01]  /*313d0*/  MOV R149, R192 ;  /* 0x000000c000957202 */ /* 0x000fe20000000f00 */
[----:B------:R-:W-:-:S04]  /*313e0*/  IMAD.WIDE.U32 R150, R151, -0x2daee0ad, RZ ;  /* 0xd2511f5397967825 */ /* 0x000fc800078e00ff */
[----:B------:R-:W-:Y:S01]  /*313f0*/  IMAD.MOV.U32 R192, RZ, RZ, R150 ;  /* 0x000000ffffc07224 */ /* 0x000fe200078e0096 */
[----:B------:R-:W-:Y:S01]  /*31400*/  LOP3.LUT R197, R153, R148, R151, 0x96, !PT ;  /* 0x0000009499c57212 */ /* 0x000fe200078e9697 */
[----:B------:R-:W-:-:S07]  /*31410*/  HFMA2 R151, -RZ, RZ, 0, 0 ;  /* 0x00000000ff977431 */ /* 0x000fce00000001ff */
.L_x_26293:
[----:B------:R-:W-:Y:S05]  /*31420*/  BSYNC.RECONVERGENT B0 ;  /* 0x0000000000007941 */ /* 0x000fea0003800200 */
.L_x_26292:
        /* <DEDUP_REMOVED lines=17> */
.L_x_26299:
        /* <DEDUP_REMOVED lines=13> */
.L_x_26301:
[----:B------:R-:W-:Y:S05]  /*31610*/  BSYNC.RECONVERGENT B1 ;  /* 0x0000000000017941 */ /* 0x000fea0003800200 */
.L_x_26300:
        /* <DEDUP_REMOVED lines=48> */
[----:B------:R-:W-:-:S07]  /*31920*/  MOV R192, R148 ;  /* 0x0000009400c07202 */ /* 0x000fce0000000f00 */
.L_x_26298:
[----:B------:R-:W-:Y:S05]  /*31930*/  BSYNC.RECONVERGENT B0 ;  /* 0x0000000000007941 */ /* 0x000fea0003800200 */
.L_x_26297:
        /* <DEDUP_REMOVED lines=37> */
.L_x_26261:
        /* <DEDUP_REMOVED lines=91> */
.L_x_26302:
        /* <DEDUP_REMOVED lines=120> */
.L_x_26316:
        /* <DEDUP_REMOVED lines=61> */
[----:B---3--:R-:W-:Y:S01]  /*32c90*/  IMAD.WIDE.U32 R116, R167, 0x10, R112 ;  /* 0x00000010a7747825 */ /* 0x008fe200078e0070 */
[----:B------:R-:W-:-:S03]  /*32ca0*/  F2FP.F16.F32.PACK_AB R103, R190, R103 ;  /* 0x00000067be67723e */ /* 0x000fc600000000ff */
        /* <DEDUP_REMOVED lines=49> */
[----:B------:R-:W-:Y:S01]  /*32fc0*/  F2FP.F16.F32.PACK_AB R118, R147, R118 ;  /* 0x000000769376723e */ /* 0x000fe200000000ff */
[----:B------:R-:W-:Y:S01]  /*32fd0*/  FFMA.FTZ R147, R144, R41, R89 ;  /* 0x0000002990937223 */ /* 0x000fe20000010059 */
[----:B------:R-:W-:Y:S01]  /*32fe0*/  F2FP.F16.F32.PACK_AB R116, R121, R116 ;  /* 0x000000747974723e */ /* 0x000fe200000000ff */
[----:B------:R-:W-:Y:S01]  /*32ff0*/  FADD.FTZ R236, -R158, R146 ;  /* 0x000000929eec7221 */ /* 0x000fe20000010100 */
[----:B------:R-:W-:Y:S01]  /*33000*/  F2FP.F16.F32.PACK_AB R121, R142, R145 ;  /* 0x000000918e79723e */ /* 0x000fe200000000ff */
[C---:B------:R-:W-:Y:S01]  /*33010*/  FADD.FTZ R240, -R158.reuse, R148 ;  /* 0x000000949ef07221 */ /* 0x040fe20000010100 */
[----:B------:R-:W0:Y:S01]  /*33020*/  LDC.64 R144, c[0x0][0x380] ;  /* 0x0000e000ff907b82 */ /* 0x000e220000000a00 */
[C---:B------:R-:W-:Y:S01]  /*33030*/  FADD.FTZ R244, -R158.reuse, R150 ;  /* 0x000000969ef47221 */ /* 0x040fe20000010100 */
[----:B------:R-:W-:Y:S01]  /*33040*/  F2FP.F16.F32.PACK_AB R112, R117, R112 ;  /* 0x000000707570723e */ /* 0x000fe200000000ff */
        /* <DEDUP_REMOVED lines=56> */
[----:B0-----:R-:W-:Y:S01]  /*333d0*/  IMAD R162, R144, 0x4, R162 ;  /* 0x0000000490a27824 */ /* 0x001fe200078e02a2 */
[----:B------:R-:W-:-:S02]  /*333e0*/  F2FP.F16.F32.PACK_AB R102, R156, R181 ;  /* 0x000000b59c66723e */ /* 0x000fc400000000ff */
[----:B------:R-:W-:Y:S02]  /*333f0*/  F2FP.F16.F32.PACK_AB R101, R152, R179 ;  /* 0x000000b39865723e */ /* 0x000fe400000000ff */
[----:B------:R-:W-:Y:S02]  /*33400*/  F2FP.F16.F32.PACK_AB R100, R204, R159 ;  /* 0x0000009fcc64723e */ /* 0x000fe400000000ff */
        /* <DEDUP_REMOVED lines=8> */
[----:B------:R-:W-:Y:S01]  /*33490*/  F2FP.F16.F32.PACK_AB R120, R138, R143 ;  /* 0x0000008f8a78723e */ /* 0x000fe200000000ff */
[----:B------:R0:W-:Y:S01]  /*334a0*/  STG.E.128 desc[UR6][R128.64], R116 ;  /* 0x0000007480007986 */ /* 0x0001e2000c101d06 */
[----:B------:R-:W-:Y:S02]  /*334b0*/  F2FP.F16.F32.PACK_AB R139, R136, R139 ;  /* 0x0000008b888b723e */ /* 0x000fe400000000ff */
[----:B------:R-:W-:Y:S01]  /*334c0*/  F2FP.F16.F32.PACK_AB R138, R141, R140 ;  /* 0x0000008c8d8a723e */ /* 0x000fe200000000ff */
[----:B------:R0:W-:Y:S01]  /*334d0*/  STG.E.128 desc[UR6][R130.64], R120 ;  /* 0x0000007882007986 */ /* 0x0001e2000c101d06 */
[----:B------:R-:W-:-:S02]  /*334e0*/  F2FP.F16.F32.PACK_AB R137, R134, R137 ;  /* 0x000000898689723e */ /* 0x000fc400000000ff */
[----:B------:R-:W-:Y:S02]  /*334f0*/  F2FP.F16.F32.PACK_AB R136, R0, R135 ;  /* 0x000000870088723e */ /* 0x000fe400000000ff */
[----:B------:R-:W-:-:S03]  /*33500*/  ISETP.GE.AND P1, PT, R162, R145, PT ;  /* 0x00000091a200720c */ /* 0x000fc60003f26270 */
[----:B------:R0:W-:Y:S10]  /*33510*/  STG.E.128 desc[UR6][R132.64], R136 ;  /* 0x0000008884007986 */ /* 0x0001f4000c101d06 */
[----:B------:R-:W-:Y:S05]  /*33520*/  @!P1 BRA `(.L_x_26304) ;  /* 0xfffffcd400ac9947 */ /* 0x000fea000383ffff */
[----:B------:R-:W-:Y:S05]  /*33530*/  EXIT ;  /* 0x000000000000794d */ /* 0x000fea0003800000 */
.L_x_26303:
        /* <DEDUP_REMOVED lines=8> */
.L_x_26306:
[----:B------:R-:W-:Y:S05]  /*335c0*/  BSYNC B0 ;  /* 0x0000000000007941 */ /* 0x000fea0003800000 */
.L_x_26305:
        /* <DEDUP_REMOVED lines=9> */
.L_x_26307:
[----:B------:R-:W-:Y:S02]  /*33660*/  IMAD.MOV.U32 R182, RZ, RZ, 0x4 ;  /* 0x00000004ffb67424 */ /* 0x000fe400078e00ff */
[----:B------:R-:W-:-:S04]  /*33670*/  IMAD.MOV.U32 R157, RZ, RZ, R181 ;  /* 0x000000ffff9d7224 */ /* 0x000fc800078e00b5 */
[----:B------:R-:W-:-:S05]  /*33680*/  FADD.FTZ R159, R158, R157 ;  /* 0x0000009d9e9f7221 */ /* 0x000fca0000010000 */
[----:B------:R-:W-:-:S07]  /*33690*/  MOV R183, R159 ;  /* 0x0000009f00b77202 */ /* 0x000fce0000000f00 */
[----:B------:R-:W-:Y:S05]  /*336a0*/  WARPSYNC.COLLECTIVE R180, `(.L_x_26308) ;  /* 0x00000000b4087348 */ /* 0x000fea0003c00000 */
[----:B------:R0:W1:Y:S02]  /*336b0*/  SHFL.BFLY P2, R181, R183, R182, R185 ;  /* 0x0c0000b6b7b57389 */ /* 0x00006400000400b9 */
[----:B01----:R-:W-:Y:S05]  /*336c0*/  ENDCOLLECTIVE ;  /* 0x000000000000791b */ /* 0x003fea0003800000 */
.L_x_26308:
[----:B------:R-:W-:Y:S01]  /*336d0*/  HFMA2 R182, -RZ, RZ, 0, 4.76837158203125e-07 ;  /* 0x00000008ffb67431 */ /* 0x000fe200000001ff */
[----:B------:R-:W-:-:S05]  /*336e0*/  MOV R156, R181 ;  /* 0x000000b5009c7202 */ /* 0x000fca0000000f00 */
[----:B------:R-:W-:-:S04]  /*336f0*/  FADD.FTZ R178, R159, R156 ;  /* 0x0000009c9fb27221 */ /* 0x000fc80000010000 */
[----:B------:R-:W-:-:S07]  /*33700*/  IMAD.MOV.U32 R183, RZ, RZ, R178 ;  /* 0x000000ffffb77224 */ /* 0x000fce00078e00b2 */
[----:B------:R-:W-:Y:S05]  /*33710*/  WARPSYNC.COLLECTIVE R180, `(.L_x_26309) ;  /* 0x00000000b4087348 */ /* 0x000fea0003c00000 */
[----:B------:R0:W1:Y:S02]  /*33720*/  SHFL.BFLY P2, R181, R183, R182, R185 ;  /* 0x0c0000b6b7b57389 */ /* 0x00006400000400b9 */
[----:B01----:R-:W-:Y:S05]  /*33730*/  ENDCOLLECTIVE ;  /* 0x000000000000791b */ /* 0x003fea0003800000 */
.L_x_26309:
        /* <DEDUP_REMOVED lines=8> */
.L_x_26310:
        /* <DEDUP_REMOVED lines=104> */
.L_x_26311:
[----:B------:R-:W-:Y:S02]  /*33e40*/  IMAD.MOV.U32 R182, RZ, RZ, 0x2 ;  /* 0x00000002ffb67424 */ /* 0x000fe400078e00ff */
[----:B------:R-:W-:-:S04]  /*33e50*/  IMAD.MOV.U32 R159, RZ, RZ, R181 ;  /* 0x000000ffff9f7224 */ /* 0x000fc800078e00b5 */
[----:B------:R-:W-:-:S05]  /*33e60*/  FADD.FTZ R159, R0, R159 ;  /* 0x0000009f009f7221 */ /* 0x000fca0000010000 */
[----:B------:R-:W-:-:S07]  /*33e70*/  MOV R183, R159 ;  /* 0x0000009f00b77202 */ /* 0x000fce0000000f00 */
[----:B------:R-:W-:Y:S05]  /*33e80*/  WARPSYNC.COLLECTIVE R180, `(.L_x_26312) ;  /* 0x00000000b4087348 */ /* 0x000fea0003c00000 */
[----:B------:R0:W1:Y:S02]  /*33e90*/  SHFL.BFLY P2, R181, R183, R182, R185 ;  /* 0x0c0000b6b7b57389 */ /* 0x00006400000400b9 */
[----:B01----:R-:W-:Y:S05]  /*33ea0*/  ENDCOLLECTIVE ;  /* 0x000000000000791b */ /* 0x003fea0003800000 */
.L_x_26312:
[----:B------:R-:W-:Y:S01]  /*33eb0*/  HFMA2 R182, -RZ, RZ, 0, 2.384185791015625e-07 ;  /* 0x00000004ffb67431 */ /* 0x000fe200000001ff */
[----:B------:R-:W-:-:S05]  /*33ec0*/  MOV R158, R181 ;  /* 0x000000b5009e7202 */ /* 0x000fca0000000f00 */
[----:B------:R-:W-:-:S04]  /*33ed0*/  FADD.FTZ R158, R159, R158 ;  /* 0x0000009e9f9e7221 */ /* 0x000fc80000010000 */
[----:B------:R-:W-:-:S07]  /*33ee0*/  IMAD.MOV.U32 R183, RZ, RZ, R158 ;  /* 0x000000ffffb77224 */ /* 0x000fce00078e009e */
[----:B------:R-:W-:Y:S05]  /*33ef0*/  WARPSYNC.COLLECTIVE R180, `(.L_x_26313) ;  /* 0x00000000b4087348 */ /* 0x000fea0003c00000 */
[----:B------:R0:W1:Y:S02]  /*33f00*/  SHFL.BFLY P2, R181, R183, R182, R185 ;  /* 0x0c0000b6b7b57389 */ /* 0x00006400000400b9 */
[----:B01----:R-:W-:Y:S05]  /*33f10*/  ENDCOLLECTIVE ;  /* 0x000000000000791b */ /* 0x003fea0003800000 */
.L_x_26313:
[----:B------:R-:W-:Y:S02]  /*33f20*/  IMAD.MOV.U32 R182, RZ, RZ, 0x8 ;  /* 0x00000008ffb67424 */ /* 0x000fe400078e00ff */
[----:B------:R-:W-:-:S04]  /*33f30*/  IMAD.MOV.U32 R179, RZ, RZ, R181 ;  /* 0x000000ffffb37224 */ /* 0x000fc800078e00b5 */
[----:B------:R-:W-:-:S05]  /*33f40*/  FADD.FTZ R179, R158, R179 ;  /* 0x000000b39eb37221 */ /* 0x000fca0000010000 */
[----:B------:R-:W-:-:S07]  /*33f50*/  MOV R183, R179 ;  /* 0x000000b300b77202 */ /* 0x000fce0000000f00 */
[----:B------:R-:W-:Y:S05]  /*33f60*/  WARPSYNC.COLLECTIVE R180, `(.L_x_26314) ;  /* 0x00000000b4087348 */ /* 0x000fea0003c00000 */
[----:B------:R0:W1:Y:S02]  /*33f70*/  SHFL.BFLY P2, R181, R183, R182, R185 ;  /* 0x0c0000b6b7b57389 */ /* 0x00006400000400b9 */
[----:B01----:R-:W-:Y:S05]  /*33f80*/  ENDCOLLECTIVE ;  /* 0x000000000000791b */ /* 0x003fea0003800000 */
.L_x_26314:
[----:B------:R-:W-:Y:S01]  /*33f90*/  HFMA2 R182, -RZ, RZ, 0, 9.5367431640625e-07 ;  /* 0x00000010ffb67431 */ /* 0x000fe200000001ff */
[----:B------:R-:W-:-:S05]  /*33fa0*/  MOV R178, R181 ;  /* 0x000000b500b27202 */ /* 0x000fca0000000f00 */
[----:B------:R-:W-:-:S04]  /*33fb0*/  FADD.FTZ R178, R179, R178 ;  /* 0x000000b2b3b27221 */ /* 0x000fc80000010000 */
[----:B------:R-:W-:-:S07]  /*33fc0*/  IMAD.MOV.U32 R183, RZ, RZ, R178 ;  /* 0x000000ffffb77224 */ /* 0x000fce00078e00b2 */
[----:B------:R-:W-:Y:S05]  /*33fd0*/  WARPSYNC.COLLECTIVE R180, `(.L_x_26315) ;  /* 0x00000000b4087348 */ /* 0x000fea0003c00000 */
[----:B------:R0:W1:Y:S02]  /*33fe0*/  SHFL.BFLY P2, R181, R183, R182, R185 ;  /* 0x0c0000b6b7b57389 */ /* 0x00006400000400b9 */
[----:B01----:R-:W-:Y:S05]  /*33ff0*/  ENDCOLLECTIVE ;  /* 0x000000000000791b */ /* 0x003fea0003800000 */
.L_x_26315:
[----:B------:R-:W-:Y:S05]  /*34000*/  BRA `(.L_x_26316) ;  /* 0xffffffe8002c7947 */ /* 0x000fea000383ffff */
.L_x_26317:
        /* <DEDUP_REMOVED lines=15> */
.L_x_33307:


//--------------------- .text._ZN10layer_norm31ln_parallel_residual_fwd_kernelINS_13Kernel_traitsI6__halfffffjLj1536ELj1ELj4ELj1ELj16ENS_18Kernel_traits_baseILj1536ES2_ffffjLj128EEEEELb0ELb0ELb0EEEvNS_9FwdParamsE --------------------------
	.section	.text._ZN10layer_norm31ln_parallel_residual_fwd_kernelINS_13Kernel_traitsI6__halfffffjLj1536ELj1ELj4ELj1ELj16ENS_18Kernel_traits_baseILj1536ES2_ffffjLj128EEEEELb0ELb0ELb0EEEvNS_9FwdParamsE,"ax",@progbits
	.align	128
        .global         _ZN10layer_norm31ln_parallel_residual_fwd_kernelINS_13Kernel_traitsI6__halfffffjLj1536ELj1ELj4ELj1ELj16ENS_18Kernel_traits_baseILj1536ES2_ffffjLj128EEEEELb0ELb0ELb0EEEvNS_9FwdParamsE
        .type           _ZN10layer_norm31ln_parallel_residual_fwd_kernelINS_13Kernel_traitsI6__halfffffjLj1536ELj1ELj4ELj1ELj16ENS_18Kernel_traits_baseILj1536ES2_ffffjLj128EEEEELb0ELb0ELb0EEEvNS_9FwdParamsE,@function
        .size           _ZN10layer_norm31ln_parallel_residual_fwd_kernelINS_13Kernel_traitsI6__halfffffjLj1536ELj1ELj4ELj1ELj16ENS_18Kernel_traits_baseILj1536ES2_ffffjLj128EEEEELb0ELb0ELb0EEEvNS_9FwdParamsE,(.L_x_33308 - _ZN10layer_norm31ln_parallel_residual_fwd_kernelINS_13Kernel_traitsI6__halfffffjLj1536ELj1ELj4ELj1ELj16ENS_18Kernel_traits_baseILj1536ES2_ffffjLj128EEEEELb0ELb0ELb0EEEvNS_9FwdParamsE)
        .other          _ZN10layer_norm31ln_parallel_residual_fwd_kernelINS_13Kernel_traitsI6__halfffffjLj1536ELj1ELj4ELj1ELj16ENS_18Kernel_traits_baseILj1536ES2_ffffjLj128EEEEELb0ELb0ELb0EEEvNS_9FwdParamsE,@"STO_CUDA_ENTRY STV_DEFAULT"
_ZN10layer_norm31ln_parallel_residual_fwd_kernelINS_13Kernel_traitsI6__halfffffjLj1536ELj1ELj4ELj1ELj16ENS_18Kernel_traits_baseILj1536ES2_ffffjLj128EEEEELb0ELb0ELb0EEEvNS_9FwdParamsE:
.text._ZN10layer_norm31ln_parallel_residual_fwd_kernelINS_13Kernel_traitsI6__halfffffjLj1536ELj1ELj4ELj1ELj16ENS_18Kernel_traits_baseILj1536ES2_ffffjLj128EEEEELb0ELb0ELb0EEEvNS_9FwdParamsE:
        /* <DEDUP_REMOVED lines=33> */
[----:B------:R0:W5:Y:S02]  /*0210*/  @P5 LDG.E.64 R2, desc[UR6][R36.64] ;  /* 0x0000000624025981 */ /* 0x000164000c1e1b00 */
[----:B------:R-:W4:Y:S01]  /*0220*/  LDC.64 R44, c[0x0][0x3d0] ;  /* 0x0000f400ff2c7b82 */ /* 0x000f220000000a00 */
[C---:B-1----:R-:W-:Y:S01]  /*0230*/  @P5 IMAD.WIDE.U32 R38, R0.reuse, 0x8, R38 ;  /* 0x0000000800265825 */ /* 0x042fe200078e0026 */
[----:B------:R-:W-:-:S06]  /*0240*/  @P5 LOP3.LUT R0, R0, 0x20, RZ, 0xfc, !PT ;  /* 0x0000002000005812 */ /* 0x000fcc00078efcff */
[----:B------:R-:W1:Y:S01]  /*0250*/  LDC.64 R46, c[0x0][0x3d8] ;  /* 0x0000f600ff2e7b82 */ /* 0x000e620000000a00 */
[----:B--2---:R-:W-:-:S07]  /*0260*/  @P3 IMAD.WIDE.U32 R40, R0, 0x8, R40 ;  /* 0x0000000800283825 */ /* 0x004fce00078e0028 */
[----:B------:R-:W2:Y:S01]  /*0270*/  LDC.64 R48, c[0x0][0x3d0] ;  /* 0x0000f400ff307b82 */ /* 0x000ea20000000a00 */
[C---:B---3--:R-:W-:Y:S01]  /*0280*/  @P3 IMAD.WIDE.U32 R42, R0.reuse, 0x8, R42 ;  /* 0x00000008002a3825 */ /* 0x048fe200078e002a */
[----:B------:R-:W-:Y:S01]  /*0290*/  @P3 IADD3 R0, PT, PT, R0, 0x20, RZ ;  /* 0x0000002000003810 */ /* 0x000fe20007ffe0ff */
[----:B------:R3:W5:Y:S05]  /*02a0*/  @P3 LDG.E.64 R4, desc[UR6][R40.64] ;  /* 0x0000000628043981 */ /* 0x00076a000c1e1b00 */
[----:B------:R-:W0:Y:S01]  /*02b0*/  LDC.64 R50, c[0x0][0x3d8] ;  /* 0x0000f600ff327b82 */ /* 0x000e220000000a00 */
[C---:B----4-:R-:W-:Y:S01]  /*02c0*/  @P2 IMAD.WIDE.U32 R44, R0.reuse, 0x8, R44 ;  /* 0x00000008002c2825 */ /* 0x050fe200078e002c */
[----:B------:R4:W5:Y:S06]  /*02d0*/  @P3 LDG.E.64 R6, desc[UR6][R42.64] ;  /* 0x000000062a063981 */ /* 0x00096c000c1e1b00 */
[----:B------:R-:W4:Y:S01]  /*02e0*/  LDC.64 R52, c[0x0][0x3d0] ;  /* 0x0000f400ff347b82 */ /* 0x000f220000000a00 */
[C---:B-1----:R-:W-:Y:S01]  /*02f0*/  @P2 IMAD.WIDE.U32 R46, R0.reuse, 0x8, R46 ;  /* 0x00000008002e2825 */ /* 0x042fe200078e002e */
[----:B------:R-:W-:Y:S01]  /*0300*/  @P2 IADD3 R0, PT, PT, R0, 0x20, RZ ;  /* 0x0000002000002810 */ /* 0x000fe20007ffe0ff */
[----:B------:R1:W5:Y:S05]  /*0310*/  @P2 LDG.E.64 R8, desc[UR6][R44.64] ;  /* 0x000000062c082981 */ /* 0x00036a000c1e1b00 */
[----:B------:R-:W1:Y:S08]  /*0320*/  LDC.64 R54, c[0x0][0x3d8] ;  /* 0x0000f600ff367b82 */ /* 0x000e700000000a00 */
[----:B------:R-:W1:Y:S08]  /*0330*/  LDC.64 R56, c[0x0][0x3d0] ;  /* 0x0000f400ff387b82 */ /* 0x000e700000000a00 */
[----:B------:R-:W1:Y:S01]  /*0340*/  LDC.64 R58, c[0x0][0x3d8] ;  /* 0x0000f600ff3a7b82 */ /* 0x000e620000000a00 */
[----:B------:R-:W-:Y:S01]  /*0350*/  ISETP.GE.U32.AND P1, PT, R118, 0xc0, PT ;  /* 0x000000c07600780c */ /* 0x000fe20003f26070 */
[----:B--2---:R-:W-:Y:S01]  /*0360*/  @P6 IMAD.WIDE.U32 R48, R0, 0x8, R48 ;  /* 0x0000000800306825 */ /* 0x004fe200078e0030 */
[----:B------:R2:W5:Y:S01]  /*0370*/  @P2 LDG.E.64 R10, desc[UR6][R46.64] ;  /* 0x000000062e0a2981 */ /* 0x000562000c1e1b00 */
[----:B------:R-:W-:-:S02]  /*0380*/  ISETP.GE.U32.AND P0, PT, R118, 0xe0, PT ;  /* 0x000000e07600780c */ /* 0x000fc40003f06070 */
[----:B------:R-:W-:Y:S02]  /*0390*/  @P3 CS2R R82, SRZ ;  /* 0x0000000000523805 */ /* 0x000fe4000001ff00 */
[----:B------:R-:W-:Y:S01]  /*03a0*/  @P2 CS2R R80, SRZ ;  /* 0x0000000000502805 */ /* 0x000fe2000001ff00 */
[----:B------:R-:W2:Y:S01]  /*03b0*/  LDC.64 R94, c[0x0][0x3d8] ;  /* 0x0000f600ff5e7b82 */ /* 0x000ea20000000a00 */
[C---:B0-----:R-:W-:Y:S01]  /*03c0*/  @P6 IMAD.WIDE.U32 R50, R0.reuse, 0x8, R50 ;  /* 0x0000000800326825 */ /* 0x041fe200078e0032 */
[----:B------:R-:W-:Y:S02]  /*03d0*/  @P6 CS2R R78, SRZ ;  /* 0x00000000004e6805 */ /* 0x000fe4000001ff00 */
[----:B------:R-:W-:Y:S01]  /*03e0*/  @P4 CS2R R76, SRZ ;  /* 0x00000000004c4805 */ /* 0x000fe2000001ff00 */
[----:B------:R-:W5:Y:S03]  /*03f0*/  @P5 LDG.E.64 R20, desc[UR6][R38.64] ;  /* 0x0000000626145981 */ /* 0x000f66000c1e1b00 */
[----:B------:R-:W0:Y:S01]  /*0400*/  LDC.64 R36, c[0x0][0x3d0] ;  /* 0x0000f400ff247b82 */ /* 0x000e220000000a00 */
[----:B------:R-:W-:Y:S01]  /*0410*/  @P6 IADD3 R0, PT, PT, R0, 0x20, RZ ;  /* 0x0000002000006810 */ /* 0x000fe20007ffe0ff */
[----:B------:R2:W5:Y:S06]  /*0420*/  @P6 LDG.E.64 R12, desc[UR6][R48.64] ;  /* 0x00000006300c6981 */ /* 0x00056c000c1e1b00 */
[----:B---3--:R-:W3:Y:S01]  /*0430*/  LDC.64 R40, c[0x0][0x3d8] ;  /* 0x0000f600ff287b82 */ /* 0x008ee20000000a00 */
[C---:B----4-:R-:W-:Y:S01]  /*0440*/  @P4 IMAD.WIDE.U32 R52, R0.reuse, 0x8, R52 ;  /* 0x0000000800344825 */ /* 0x050fe200078e0034 */
[----:B------:R4:W5:Y:S06]  /*0450*/  @P6 LDG.E.64 R14, desc[UR6][R50.64] ;  /* 0x00000006320e6981 */ /* 0x00096c000c1e1b00 */
[----:B------:R-:W3:Y:S01]  /*0460*/  LDC.64 R42, c[0x0][0x3d0] ;  /* 0x0000f400ff2a7b82 */ /* 0x000ee20000000a00 */
[----:B-1----:R-:W-:-:S07]  /*0470*/  @P4 IMAD.WIDE.U32 R54, R0, 0x8, R54 ;  /* 0x0000000800364825 */ /* 0x002fce00078e0036 */
[----:B------:R-:W1:Y:S01]  /*0480*/  LDC.64 R44, c[0x0][0x3d8] ;  /* 0x0000f600ff2c7b82 */ /* 0x000e620000000a00 */
[----:B------:R-:W-:Y:S01]  /*0490*/  @P4 IADD3 R0, PT, PT, R0, 0x20, RZ ;  /* 0x0000002000004810 */ /* 0x000fe20007ffe0ff */
[----:B------:R0:W5:Y:S01]  /*04a0*/  @P4 LDG.E.64 R16, desc[UR6][R52.64] ;  /* 0x0000000634104981 */ /* 0x000162000c1e1b00 */
[----:B------:R-:W-:-:S05]  /*04b0*/  ISETP.GE.U32.AND P3, PT, R118, 0x100, PT ;  /* 0x000001007600780c */ /* 0x000fca0003f66070 */
[----:B--2---:R-:W2:Y:S01]  /*04c0*/  LDC.64 R46, c[0x0][0x3d0] ;  /* 0x0000f400ff2e7b82 */ /* 0x004ea20000000a00 */
[----:B------:R-:W-:-:S07]  /*04d0*/  @P1 IMAD.WIDE.U32 R56, R0, 0x8, R56 ;  /* 0x0000000800381825 */ /* 0x000fce00078e0038 */
[----:B------:R-:W2:Y:S01]  /*04e0*/  LDC.64 R48, c[0x0][0x3d8] ;  /* 0x0000f600ff307b82 */ /* 0x000ea20000000a00 */
[C---:B------:R-:W-:Y:S01]  /*04f0*/  @P1 IMAD.WIDE.U32 R58, R0.reuse, 0x8, R58 ;  /* 0x00000008003a1825 */ /* 0x040fe200078e003a */
[----:B------:R-:W-:Y:S01]  /*0500*/  @P1 IADD3 R0, PT, PT, R0, 0x20, RZ ;  /* 0x0000002000001810 */ /* 0x000fe20007ffe0ff */
[----:B------:R-:W5:Y:S05]  /*0510*/  @P4 LDG.E.64 R18, desc[UR6][R54.64] ;  /* 0x0000000636124981 */ /* 0x000f6a000c1e1b00 */
[----:B----4-:R-:W4:Y:S01]  /*0520*/  LDC.64 R50, c[0x0][0x3d0] ;  /* 0x0000f400ff327b82 */ /* 0x010f220000000a00 */
[----:B------:R-:W-:Y:S01]  /*0530*/  ISETP.GE.U32.AND P2, PT, R118, 0x120, PT ;  /* 0x000001207600780c */ /* 0x000fe20003f46070 */
[----:B0-----:R-:W-:Y:S01]  /*0540*/  @P0 IMAD.WIDE.U32 R36, R0, 0x8, R36 ;  /* 0x0000000800240825 */ /* 0x001fe200078e0024 */
[----:B------:R-:W-:Y:S01]  /*0550*/  ISETP.GE.U32.AND P6, PT, R118, 0x140, PT ;  /* 0x000001407600780c */ /* 0x000fe20003fc6070 */
[----:B------:R-:W5:Y:S04]  /*0560*/  @P1 LDG.E.64 R22, desc[UR6][R56.64] ;  /* 0x0000000638161981 */ /* 0x000f68000c1e1b00 */
[----:B------:R-:W0:Y:S01]  /*0570*/  LDC.64 R52, c[0x0][0x3d8] ;  /* 0x0000f600ff347b82 */ /* 0x000e220000000a00 */
[C---:B---3--:R-:W-:Y:S01]  /*0580*/  @P0 IMAD.WIDE.U32 R40, R0.reuse, 0x8, R40 ;  /* 0x0000000800280825 */ /* 0x048fe200078e0028 */
[----:B------:R-:W-:Y:S01]  /*0590*/  @P0 IADD3 R0, PT, PT, R0, 0x20, RZ ;  /* 0x0000002000000810 */ /* 0x000fe20007ffe0ff */
[----:B------:R-:W5:Y:S04]  /*05a0*/  @P0 LDG.E.64 R26, desc[UR6][R36.64] ;  /* 0x00000006241a0981 */ /* 0x000f68000c1e1b00 */
[----:B------:R-:W-:Y:S01]  /*05b0*/  @P3 IMAD.WIDE.U32 R42, R0, 0x8, R42 ;  /* 0x00000008002a3825 */ /* 0x000fe200078e002a */
[----:B------:R-:W-:Y:S01]  /*05c0*/  ISETP.GE.U32.AND P4, PT, R118, 0x160, PT ;  /* 0x000001607600780c */ /* 0x000fe20003f86070 */
[----:B------:R-:W3:Y:S01]  /*05d0*/  LDC.64 R60, c[0x0][0x3d0] ;  /* 0x0000f400ff3c7b82 */ /* 0x000ee20000000a00 */
[----:B------:R4:W5:Y:S01]  /*05e0*/  @P1 LDG.E.64 R24, desc[UR6][R58.64] ;  /* 0x000000063a181981 */ /* 0x000962000c1e1b00 */
[C---:B-1----:R-:W-:Y:S01]  /*05f0*/  @P3 IMAD.WIDE.U32 R44, R0.reuse, 0x8, R44 ;  /* 0x00000008002c3825 */ /* 0x042fe200078e002c */
[----:B------:R-:W-:-:S02]  /*0600*/  @P3 IADD3 R0, PT, PT, R0, 0x20, RZ ;  /* 0x0000002000003810 */ /* 0x000fc40007ffe0ff */
[----:B------:R-:W-:Y:S02]  /*0610*/  @P1 CS2R R74, SRZ ;  /* 0x00000000004a1805 */ /* 0x000fe4000001ff00 */
[----:B------:R-:W-:Y:S02]  /*0620*/  @P5 CS2R R72, SRZ ;  /* 0x0000000000485805 */ /* 0x000fe4000001ff00 */
[----:B------:R-:W-:Y:S02]  /*0630*/  @P0 CS2R R70, SRZ ;  /* 0x0000000000460805 */ /* 0x000fe4000001ff00 */
[----:B------:R-:W-:Y:S01]  /*0640*/  @P3 CS2R R68, SRZ ;  /* 0x0000000000443805 */ /* 0x000fe2000001ff00 */
[C---:B--2---:R-:W-:Y:S01]  /*0650*/  @P2 IMAD.WIDE.U32 R46, R0.reuse, 0x8, R46 ;  /* 0x00000008002e2825 */ /* 0x044fe200078e002e */
[----:B------:R-:W-:Y:S02]  /*0660*/  @P2 CS2R R66, SRZ ;  /* 0x0000000000422805 */ /* 0x000fe4000001ff00 */
[----:B------:R-:W-:Y:S01]  /*0670*/  @P6 CS2R R62, SRZ ;  /* 0x00000000003e6805 */ /* 0x000fe2000001ff00 */
[----:B------:R-:W5:Y:S01]  /*0680*/  @P0 LDG.E.64 R28, desc[UR6][R40.64] ;  /* 0x00000006281c0981 */ /* 0x000f62000c1e1b00 */
[C---:B------:R-:W-:Y:S01]  /*0690*/  @P2 IMAD.WIDE.U32 R48, R0.reuse, 0x8, R48 ;  /* 0x0000000800302825 */ /* 0x040fe200078e0030 */
[----:B------:R-:W-:-:S02]  /*06a0*/  @P2 IADD3 R0, PT, PT, R0, 0x20, RZ ;  /* 0x0000002000002810 */ /* 0x000fc40007ffe0ff */
[----:B------:R-:W-:Y:S02]  /*06b0*/  ISETP.GE.U32.AND P1, PT, R118, 0x180, PT ;  /* 0x000001807600780c */ /* 0x000fe40003f26070 */
[----:B------:R-:W-:Y:S01]  /*06c0*/  @P4 CS2R R64, SRZ ;  /* 0x0000000000404805 */ /* 0x000fe2000001ff00 */
[----:B------:R-:W5:Y:S01]  /*06d0*/  @P3 LDG.E.64 R30, desc[UR6][R42.64] ;  /* 0x000000062a1e3981 */ /* 0x000f62000c1e1b00 */
[C---:B----4-:R-:W-:Y:S01]  /*06e0*/  @P6 IMAD.WIDE.U32 R50, R0.reuse, 0x8, R50 ;  /* 0x0000000800326825 */ /* 0x050fe200078e0032 */
[----:B------:R-:W-:Y:S02]  /*06f0*/  MOV R58, R62 ;  /* 0x0000003e003a7202 */ /* 0x000fe40000000f00 */
[----:B------:R-:W5:Y:S01]  /*0700*/  @P3 LDG.E.64 R32, desc[UR6][R44.64] ;  /* 0x000000062c203981 */ /* 0x000f62000c1e1b00 */
[C---:B0-----:R-:W-:Y:S01]  /*0710*/  @P6 IMAD.WIDE.U32 R52, R0.reuse, 0x8, R52 ;  /* 0x0000000800346825 */ /* 0x041fe200078e0034 */
[----:B------:R-:W-:Y:S02]  /*0720*/  @P6 IADD3 R0, PT, PT, R0, 0x20, RZ ;  /* 0x0000002000006810 */ /* 0x000fe40007ffe0ff */
[----:B------:R-:W5:Y:S03]  /*0730*/  @P2 LDG.E.64 R34, desc[UR6][R46.64] ;  /* 0x000000062e222981 */ /* 0x000f66000c1e1b00 */
[C---:B------:R-:W-:Y:S01]  /*0740*/  @P4 IMAD.WIDE.U32 R94, R0.reuse, 0x8, R94 ;  /* 0x00000008005e4825 */ /* 0x040fe200078e005e */
[----:B------:R0:W5:Y:S04]  /*0750*/  @P2 LDG.E.64 R84, desc[UR6][R48.64] ;  /* 0x0000000630542981 */ /* 0x000168000c1e1b00 */
[----:B------:R-:W5:Y:S01]  /*0760*/  @P4 LDG.E.64 R92, desc[UR6][R94.64] ;  /* 0x000000065e5c4981 */ /* 0x000f62000c1e1b00 */
[----:B---3--:R-:W-:Y:S01]  /*0770*/  @P4 IMAD.WIDE.U32 R60, R0, 0x8, R60 ;  /* 0x00000008003c4825 */ /* 0x008fe200078e003c */
[----:B------:R-:W-:-:S02]  /*0780*/  MOV R59, R63 ;  /* 0x0000003f003b7202 */ /* 0x000fc40000000f00 */
[----:B------:R1:W5:Y:S01]  /*0790*/  @P6 LDG.E.64 R86, desc[UR6][R50.64] ;  /* 0x0000000632566981 */ /* 0x000362000c1e1b00 */
[----:B------:R-:W-:Y:S02]  /*07a0*/  MOV R56, R66 ;  /* 0x0000004200387202 */ /* 0x000fe40000000f00 */
[----:B------:R-:W-:Y:S01]  /*07b0*/  MOV R57, R67 ;  /* 0x0000004300397202 */ /* 0x000fe20000000f00 */
[----:B------:R2:W5:Y:S01]  /*07c0*/  @P6 LDG.E.64 R88, desc[UR6][R52.64] ;  /* 0x0000000634586981 */ /* 0x000562000c1e1b00 */
[----:B------:R-:W-:Y:S02]  /*07d0*/  MOV R54, R68 ;  /* 0x0000004400367202 */ /* 0x000fe40000000f00 */
[----:B------:R-:W-:Y:S01]  /*07e0*/  MOV R55, R69 ;  /* 0x0000004500377202 */ /* 0x000fe20000000f00 */
[----:B------:R3:W5:Y:S01]  /*07f0*/  @P4 LDG.E.64 R90, desc[UR6][R60.64] ;  /* 0x000000063c5a4981 */ /* 0x000762000c1e1b00 */
[----:B0-----:R-:W-:Y:S02]  /*0800*/  MOV R48, R76 ;  /* 0x0000004c00307202 */ /* 0x001fe40000000f00 */
[----:B-1----:R-:W-:-:S02]  /*0810*/  MOV R50, R74 ;  /* 0x0000004a00327202 */ /* 0x002fc40000000f00 */
[----:B------:R-:W-:Y:S02]  /*0820*/  MOV R51, R75 ;  /* 0x0000004b00337202 */ /* 0x000fe40000000f00 */
[----:B--2---:R-:W-:Y:S02]  /*0830*/  MOV R52, R70 ;  /* 0x0000004600347202 */ /* 0x004fe40000000f00 */
[----:B------:R-:W-:Y:S02]  /*0840*/  MOV R53, R71 ;  /* 0x0000004700357202 */ /* 0x000fe40000000f00 */
[----:B---3--:R-:W-:Y:S02]  /*0850*/  MOV R60, R64 ;  /* 0x00000040003c7202 */ /* 0x008fe40000000f00 */
[----:B------:R-:W-:Y:S02]  /*0860*/  MOV R61, R65 ;  /* 0x00000041003d7202 */ /* 0x000fe40000000f00 */
[----:B------:R-:W-:-:S02]  /*0870*/  MOV R49, R77 ;  /* 0x0000004d00317202 */ /* 0x000fc40000000f00 */
[----:B------:R-:W-:Y:S02]  /*0880*/  MOV R46, R78 ;  /* 0x0000004e002e7202 */ /* 0x000fe40000000f00 */
[----:B------:R-:W-:Y:S02]  /*0890*/  MOV R47, R79 ;  /* 0x0000004f002f7202 */ /* 0x000fe40000000f00 */
[----:B------:R-:W-:Y:S02]  /*08a0*/  MOV R44, R80 ;  /* 0x00000050002c7202 */ /* 0x000fe40000000f00 */
[----:B------:R-:W-:Y:S02]  /*08b0*/  MOV R45, R81 ;  /* 0x00000051002d7202 */ /* 0x000fe40000000f00 */
[----:B------:R-:W-:Y:S02]  /*08c0*/  MOV R42, R82 ;  /* 0x00000052002a7202 */ /* 0x000fe40000000f00 */
[----:B------:R-:W-:-:S02]  /*08d0*/  MOV R43, R83 ;  /* 0x00000053002b7202 */ /* 0x000fc40000000f00 */
[----:B------:R-:W-:Y:S02]  /*08e0*/  MOV R40, R72 ;  /* 0x0000004800287202 */ /* 0x000fe40000000f00 */
[----:B------:R-:W-:Y:S02]  /*08f0*/  MOV R41, R73 ;  /* 0x0000004900297202 */ /* 0x000fe40000000f00 */
[----:B------:R-:W-:Y:S01]  /*0900*/  @P4 IADD3 R0, PT, PT, R0, 0x20, RZ ;  /* 0x0000002000004810 */ /* 0x000fe20007ffe0ff */
[----:B------:R-:W-:Y:S06]  /*0910*/  @!P1 BRA `(.L_x_26321) ;  /* 0x0000001c00b09947 */ /* 0x000fec0003800000 */
[----:B------:R-:W0:Y:S08]  /*0920*/  LDC.64 R96, c[0x0][0x3d8] ;  /* 0x0000f600ff607b82 */ /* 0x000e300000000a00 */
[----:B------:R-:W1:Y:S01]  /*0930*/  LDC.64 R94, c[0x0][0x3d0] ;  /* 0x0000f400ff5e7b82 */ /* 0x000e620000000a00 */
[----:B0-----:R-:W-:-:S06]  /*0940*/  IMAD.WIDE.U32 R96, R0, 0x8, R96 ;  /* 0x0000000800607825 */ /* 0x001fcc00078e0060 */
[----:B------:R-:W5:Y:S01]  /*0950*/  LDG.E.64 R96, desc[UR6][R96.64] ;  /* 0x0000000660607981 */ /* 0x000f62000c1e1b00 */
[----:B-1----:R-:W-:-:S06]  /*0960*/  IMAD.WIDE.U32 R94, R0, 0x8, R94 ;  /* 0x00000008005e7825 */ /* 0x002fcc00078e005e */
[----:B------:R-:W5:Y:S01]  /*0970*/  LDG.E.64 R94, desc[UR6][R94.64] ;  /* 0x000000065e5e7981 */ /* 0x000f62000c1e1b00 */
[----:B------:R-:W-:Y:S02]  /*0980*/  CS2R R38, SRZ ;  /* 0x0000000000267805 */ /* 0x000fe4000001ff00 */
[----:B------:R-:W-:Y:S02]  /*0990*/  CS2R R36, SRZ ;  /* 0x0000000000247805 */ /* 0x000fe4000001ff00 */
[----:B------:R-:W-:Y:S02]  /*09a0*/  MOV R60, R64 ;  /* 0x00000040003c7202 */ /* 0x000fe40000000f00 */
[----:B------:R-:W-:Y:S02]  /*09b0*/  MOV R61, R65 ;  /* 0x00000041003d7202 */ /* 0x000fe40000000f00 */
        /* <DEDUP_REMOVED lines=19> */
[----:B------:R-:W-:Y:S01]  /*0af0*/  MOV R41, R73 ;  /* 0x0000004900297202 */ /* 0x000fe20000000f00 */
[----:B------:R-:W-:Y:S06]  /*0b00*/  BRA `(.L_x_26321) ;  /* 0x0000001c00347947 */ /* 0x000fec0003800000 */
.L_x_26320:
        /* <DEDUP_REMOVED lines=9> */
[----:B0-----:R-:W-:-:S07]  /*0ba0*/  @P5 IMAD.WIDE.U32 R38, R0, 0x8, R38 ;  /* 0x0000000800265825 */ /* 0x001fce00078e0026 */
[----:B------:R-:W0:Y:S01]  /*0bb0*/  LDC.64 R98, c[0x0][0x3d8] ;  /* 0x0000f600ff627b82 */ /* 0x000e220000000a00 */
[----:B-1----:R-:W-:-:S07]  /*0bc0*/  @P5 IMAD.WIDE.U32 R94, R0, 0x8, R94 ;  /* 0x00000008005e5825 */ /* 0x002fce00078e005e */
[----:B------:R-:W1:Y:S01]  /*0bd0*/  @P3 LDC.64 R100, c[0x0][0x440] ;  /* 0x00011000ff643b82 */ /* 0x000e620000000a00 */
[C---:B--2---:R-:W-:Y:S01]  /*0be0*/  @P5 IMAD.WIDE.U32 R36, R0.reuse, 0x8, R36 ;  /* 0x0000000800245825 */ /* 0x044fe200078e0024 */
[----:B------:R-:W-:-:S06]  /*0bf0*/  @P5 LOP3.LUT R0, R0, 0x20, RZ, 0xfc, !PT ;  /* 0x0000002000005812 */ /* 0x000fcc00078efcff */
[----:B------:R-:W2:Y:S08]  /*0c00*/  LDC.64 R102, c[0x0][0x3d0] ;  /* 0x0000f400ff667b82 */ /* 0x000eb00000000a00 */
[----:B------:R-:W4:Y:S01]  /*0c10*/  LDC.64 R104, c[0x0][0x3d8] ;  /* 0x0000f600ff687b82 */ /* 0x000f220000000a00 */
[----:B------:R-:W-:Y:S01]  /*0c20*/  ISETP.GE.U32.AND P1, PT, R118, 0xc0, PT ;  /* 0x000000c07600780c */ /* 0x000fe20003f26070 */
[----:B---3--:R-:W-:-:S06]  /*0c30*/  @P3 IMAD.WIDE.U32 R96, R0, 0x8, R96 ;  /* 0x0000000800603825 */ /* 0x008fcc00078e0060 */
[----:B------:R-:W3:Y:S01]  /*0c40*/  @P2 LDC.64 R106, c[0x0][0x440] ;  /* 0x00011000ff6a2b82 */ /* 0x000ee20000000a00 */
[----:B0-----:R-:W-:-:S07]  /*0c50*/  @P3 IMAD.WIDE.U32 R98, R0, 0x8, R98 ;  /* 0x0000000800623825 */ /* 0x001fce00078e0062 */
[----:B------:R-:W0:Y:S01]  /*0c60*/  LDC.64 R108, c[0x0][0x3d0] ;  /* 0x0000f400ff6c7b82 */ /* 0x000e220000000a00 */
[C---:B-1----:R-:W-:Y:S01]  /*0c70*/  @P3 IMAD.WIDE.U32 R100, R0.reuse, 0x8, R100 ;  /* 0x0000000800643825 */ /* 0x042fe200078e0064 */
[----:B------:R-:W-:Y:S01]  /*0c80*/  @P3 IADD3 R0, PT, PT, R0, 0x20, RZ ;  /* 0x0000002000003810 */ /* 0x000fe20007ffe0ff */
[----:B------:R1:W5:Y:S05]  /*0c90*/  @P3 LDG.E.64 R4, desc[UR6][R96.64] ;  /* 0x0000000660043981 */ /* 0x00036a000c1e1b00 */
[----:B------:R-:W0:Y:S01]  /*0ca0*/  LDC.64 R110, c[0x0][0x3d8] ;  /* 0x0000f600ff6e7b82 */ /* 0x000e220000000a00 */
[----:B------:R-:W-:Y:S01]  /*0cb0*/  ISETP.GE.U32.AND P0, PT, R118, 0xe0, PT ;  /* 0x000000e07600780c */ /* 0x000fe20003f06070 */
[C---:B--2---:R-:W-:Y:S01]  /*0cc0*/  @P2 IMAD.WIDE.U32 R102, R0.reuse, 0x8, R102 ;  /* 0x0000000800662825 */ /* 0x044fe200078e0066 */
[----:B------:R2:W5:Y:S05]  /*0cd0*/  @P3 LDG.E.64 R6, desc[UR6][R98.64] ;  /* 0x0000000662063981 */ /* 0x00056a000c1e1b00 */
[----:B------:R-:W2:Y:S01]  /*0ce0*/  LDC.64 R114, c[0x0][0x3d0] ;  /* 0x0000f400ff727b82 */ /* 0x000ea20000000a00 */
[----:B------:R-:W5:Y:S07]  /*0cf0*/  @P3 LD.E.64 R42, desc[UR6][R100.64] ;  /* 0x00000006642a3980 */ /* 0x000f6e000c101b00 */
[----:B------:R-:W2:Y:S01]  /*0d00*/  LDC.64 R120, c[0x0][0x3d8] ;  /* 0x0000f600ff787b82 */ /* 0x000ea20000000a00 */
[----:B------:R-:W-:Y:S01]  /*0d10*/  @P3 CS2R R82, SRZ ;  /* 0x0000000000523805 */ /* 0x000fe2000001ff00 */
[C---:B----4-:R-:W-:Y:S01]  /*0d20*/  @P2 IMAD.WIDE.U32 R104, R0.reuse, 0x8, R104 ;  /* 0x0000000800682825 */ /* 0x050fe200078e0068 */
[----:B------:R4:W5:Y:S05]  /*0d30*/  @P2 LDG.E.64 R8, desc[UR6][R102.64] ;  /* 0x0000000666082981 */ /* 0x00096a000c1e1b00 */
[----:B------:R-:W4:Y:S01]  /*0d40*/  @P6 LDC.64 R112, c[0x0][0x440] ;  /* 0x00011000ff706b82 */ /* 0x000f220000000a00 */
[----:B---3--:R-:W-:-:S07]  /*0d50*/  @P2 IMAD.WIDE.U32 R106, R0, 0x8, R106 ;  /* 0x00000008006a2825 */ /* 0x008fce00078e006a */
[----:B------:R-:W3:Y:S01]  /*0d60*/  @P4 LDC.64 R122, c[0x0][0x440] ;  /* 0x00011000ff7a4b82 */ /* 0x000ee20000000a00 */
[----:B------:R-:W-:Y:S01]  /*0d70*/  ISETP.GE.U32.AND P3, PT, R118, 0x100, PT ;  /* 0x000001007600780c */ /* 0x000fe20003f66070 */
[----:B------:R4:W5:Y:S01]  /*0d80*/  @P2 LDG.E.64 R10, desc[UR6][R104.64] ;  /* 0x00000006680a2981 */ /* 0x000962000c1e1b00 */
[----:B------:R-:W-:Y:S02]  /*0d90*/  @P2 IADD3 R0, PT, PT, R0, 0x20, RZ ;  /* 0x0000002000002810 */ /* 0x000fe40007ffe0ff */
[----:B------:R-:W-:Y:S01]  /*0da0*/  @P2 CS2R R80, SRZ ;  /* 0x0000000000502805 */ /* 0x000fe2000001ff00 */
[----:B------:R3:W5:Y:S02]  /*0db0*/  @P2 LD.E.64 R44, desc[UR6][R106.64] ;  /* 0x000000066a2c2980 */ /* 0x000764000c101b00 */
[----:B-1----:R-:W1:Y:S01]  /*0dc0*/  LDC.64 R96, c[0x0][0x3d0] ;  /* 0x0000f400ff607b82 */ /* 0x002e620000000a00 */
[----:B0-----:R-:W-:Y:S01]  /*0dd0*/  @P6 IMAD.WIDE.U32 R108, R0, 0x8, R108 ;  /* 0x00000008006c6825 */ /* 0x001fe200078e006c */
[----:B------:R-:W-:-:S02]  /*0de0*/  ISETP.GE.U32.AND P2, PT, R118, 0x120, PT ;  /* 0x000001207600780c */ /* 0x000fc40003f46070 */
[----:B------:R-:W-:Y:S02]  /*0df0*/  @P6 CS2R R78, SRZ ;  /* 0x00000000004e6805 */ /* 0x000fe4000001ff00 */
[----:B------:R-:W-:Y:S01]  /*0e00*/  @P4 CS2R R76, SRZ ;  /* 0x00000000004c4805 */ /* 0x000fe2000001ff00 */
[C---:B------:R-:W-:Y:S01]  /*0e10*/  @P6 IMAD.WIDE.U32 R110, R0.reuse, 0x8, R110 ;  /* 0x00000008006e6825 */ /* 0x040fe200078e006e */
[----:B------:R0:W5:Y:S01]  /*0e20*/  @P6 LDG.E.64 R12, desc[UR6][R108.64] ;  /* 0x000000066c0c6981 */ /* 0x000162000c1e1b00 */
[----:B--2---:R-:W2:Y:S02]  /*0e30*/  LDC.64 R98, c[0x0][0x3d8] ;  /* 0x0000f600ff627b82 */ /* 0x004ea40000000a00 */
[C---:B----4-:R-:W-:Y:S01]  /*0e40*/  @P6 IMAD.WIDE.U32 R112, R0.reuse, 0x8, R112 ;  /* 0x0000000800706825 */ /* 0x050fe200078e0070 */
[----:B------:R-:W-:Y:S01]  /*0e50*/  @P6 IADD3 R0, PT, PT, R0, 0x20, RZ ;  /* 0x0000002000006810 */ /* 0x000fe20007ffe0ff */
[----:B------:R4:W5:Y:S04]  /*0e60*/  @P6 LDG.E.64 R14, desc[UR6][R110.64] ;  /* 0x000000066e0e6981 */ /* 0x000968000c1e1b00 */
[----:B------:R1:W5:Y:S01]  /*0e70*/  @P6 LD.E.64 R46, desc[UR6][R112.64] ;  /* 0x00000006702e6980 */ /* 0x000362000c101b00 */
[----:B------:R-:W2:Y:S01]  /*0e80*/  @P1 LDC.64 R102, c[0x0][0x440] ;  /* 0x00011000ff661b82 */ /* 0x000ea20000000a00 */
[----:B------:R-:W-:Y:S01]  /*0e90*/  @P4 IMAD.WIDE.U32 R114, R0, 0x8, R114 ;  /* 0x0000000800724825 */ /* 0x000fe200078e0072 */
[----:B------:R-:W-:Y:S01]  /*0ea0*/  ISETP.GE.U32.AND P6, PT, R118, 0x140, PT ;  /* 0x000001407600780c */ /* 0x000fe20003fc6070 */
[----:B------:R-:W5:Y:S04]  /*0eb0*/  @P5 LDG.E.64 R2, desc[UR6][R38.64] ;  /* 0x0000000626025981 */ /* 0x000f68000c1e1b00 */
[----:B------:R-:W5:Y:S01]  /*0ec0*/  @P5 LDG.E.64 R20, desc[UR6][R94.64] ;  /* 0x000000065e145981 */ /* 0x000f62000c1e1b00 */
[----:B------:R-:W2:Y:S01]  /*0ed0*/  LDC.64 R100, c[0x0][0x3d0] ;  /* 0x0000f400ff647b82 */ /* 0x000ea20000000a00 */
[----:B------:R-:W-:-:S02]  /*0ee0*/  @P4 IMAD.WIDE.U32 R120, R0, 0x8, R120 ;  /* 0x0000000800784825 */ /* 0x000fc400078e0078 */
[----:B------:R1:W5:Y:S04]  /*0ef0*/  @P4 LDG.E.64 R16, desc[UR6][R114.64] ;  /* 0x0000000672104981 */ /* 0x000368000c1e1b00 */
[----:B------:R-:W5:Y:S01]  /*0f00*/  @P5 LD.E.64 R40, desc[UR6][R36.64] ;  /* 0x0000000624285980 */ /* 0x000f62000c101b00 */
[----:B------:R-:W2:Y:S01]  /*0f10*/  LDC.64 R104, c[0x0][0x3d8] ;  /* 0x0000f600ff687b82 */ /* 0x000ea20000000a00 */
[----:B---3--:R-:W-:-:S07]  /*0f20*/  @P4 IMAD.WIDE.U32 R122, R0, 0x8, R122 ;  /* 0x00000008007a4825 */ /* 0x008fce00078e007a */
[----:B------:R-:W3:Y:S01]  /*0f30*/  @P0 LDC.64 R106, c[0x0][0x440] ;  /* 0x00011000ff6a0b82 */ /* 0x000ee20000000a00 */
[----:B------:R2:W5:Y:S01]  /*0f40*/  @P4 LDG.E.64 R18, desc[UR6][R120.64] ;  /* 0x0000000678124981 */ /* 0x000562000c1e1b00 */
[----:B------:R-:W-:-:S03]  /*0f50*/  @P4 IADD3 R0, PT, PT, R0, 0x20, RZ ;  /* 0x0000002000004810 */ /* 0x000fc60007ffe0ff */
[----:B------:R2:W5:Y:S03]  /*0f60*/  @P4 LD.E.64 R48, desc[UR6][R122.64] ;  /* 0x000000067a304980 */ /* 0x000566000c101b00 */
[----:B0-----:R-:W0:Y:S01]  /*0f70*/  LDC.64 R108, c[0x0][0x3d0] ;  /* 0x0000f400ff6c7b82 */ /* 0x001e220000000a00 */
[----:B------:R-:W-:-:S07]  /*0f80*/  ISETP.GE.U32.AND P4, PT, R118, 0x160, PT ;  /* 0x000001607600780c */ /* 0x000fce0003f86070 */
[----:B----4-:R-:W4:Y:S08]  /*0f90*/  LDC.64 R110, c[0x0][0x3d8] ;  /* 0x0000f600ff6e7b82 */ /* 0x010f300000000a00 */
[----:B-1----:R-:W1:Y:S01]  /*0fa0*/  @P3 LDC.64 R112, c[0x0][0x440] ;  /* 0x00011000ff703b82 */ /* 0x002e620000000a00 */
[----:B------:R-:W-:-:S07]  /*0fb0*/  @P1 IMAD.WIDE.U32 R96, R0, 0x8, R96 ;  /* 0x0000000800601825 */ /* 0x000fce00078e0060 */
[----:B------:R-:W1:Y:S01]  /*0fc0*/  LDC.64 R114, c[0x0][0x3d0] ;  /* 0x0000f400ff727b82 */ /* 0x000e620000000a00 */
[C---:B--2---:R-:W-:Y:S01]  /*0fd0*/  @P1 IMAD.WIDE.U32 R98, R0.reuse, 0x8, R98 ;  /* 0x0000000800621825 */ /* 0x044fe200078e0062 */
[----:B------:R2:W5:Y:S06]  /*0fe0*/  @P1 LDG.E.64 R22, desc[UR6][R96.64] ;  /* 0x0000000660161981 */ /* 0x00056c000c1e1b00 */
[----:B------:R-:W2:Y:S01]  /*0ff0*/  LDC.64 R120, c[0x0][0x3d8] ;  /* 0x0000f600ff787b82 */ /* 0x000ea20000000a00 */
[----:B------:R-:W-:-:S07]  /*1000*/  @P1 IMAD.WIDE.U32 R102, R0, 0x8, R102 ;  /* 0x0000000800661825 */ /* 0x000fce00078e0066 */
[----:B------:R-:W2:Y:S01]  /*1010*/  @P2 LDC.64 R124, c[0x0][0x440] ;  /* 0x00011000ff7c2b82 */ /* 0x000ea20000000a00 */
[----:B------:R-:W-:Y:S01]  /*1020*/  @P1 IADD3 R0, PT, PT, R0, 0x20, RZ ;  /* 0x0000002000001810 */ /* 0x000fe20007ffe0ff */
[----:B------:R0:W5:Y:S06]  /*1030*/  @P1 LDG.E.64 R24, desc[UR6][R98.64] ;  /* 0x0000000662181981 */ /* 0x00016c000c1e1b00 */
[----:B------:R-:W2:Y:S01]  /*1040*/  LDC.64 R122, c[0x0][0x3d0] ;  /* 0x0000f400ff7a7b82 */ /* 0x000ea20000000a00 */
[C---:B------:R-:W-:Y:S01]  /*1050*/  @P0 IMAD.WIDE.U32 R100, R0.reuse, 0x8, R100 ;  /* 0x0000000800640825 */ /* 0x040fe200078e0064 */
[----:B------:R0:W5:Y:S06]  /*1060*/  @P1 LD.E.64 R50, desc[UR6][R102.64] ;  /* 0x0000000666321980 */ /* 0x00016c000c101b00 */
[----:B------:R-:W2:Y:S01]  /*1070*/  LDC.64 R126, c[0x0][0x3d8] ;  /* 0x0000f600ff7e7b82 */ /* 0x000ea20000000a00 */
[C---:B------:R-:W-:Y:S01]  /*1080*/  @P0 IMAD.WIDE.U32 R104, R0.reuse, 0x8, R104 ;  /* 0x0000000800680825 */ /* 0x040fe200078e0068 */
[----:B------:R0:W5:Y:S06]  /*1090*/  @P0 LDG.E.64 R26, desc[UR6][R100.64] ;  /* 0x00000006641a0981 */ /* 0x00016c000c1e1b00 */
[----:B------:R-:W2:Y:S01]  /*10a0*/  @P6 LDC.64 R128, c[0x0][0x440] ;  /* 0x00011000ff806b82 */ /* 0x000ea20000000a00 */
[C---:B---3--:R-:W-:Y:S01]  /*10b0*/  @P0 IMAD.WIDE.U32 R106, R0.reuse, 0x8, R106 ;  /* 0x00000008006a0825 */ /* 0x048fe200078e006a */
[----:B------:R-:W-:Y:S01]  /*10c0*/  @P0 IADD3 R0, PT, PT, R0, 0x20, RZ ;  /* 0x0000002000000810 */ /* 0x000fe20007ffe0ff */
[----:B------:R3:W5:Y:S05]  /*10d0*/  @P0 LDG.E.64 R28, desc[UR6][R104.64] ;  /* 0x00000006681c0981 */ /* 0x00076a000c1e1b00 */
[----:B------:R-:W3:Y:S01]  /*10e0*/  LDC.64 R130, c[0x0][0x3d0] ;  /* 0x0000f400ff827b82 */ /* 0x000ee20000000a00 */
[C---:B0-----:R-:W-:Y:S01]  /*10f0*/  @P3 IMAD.WIDE.U32 R108, R0.reuse, 0x8, R108 ;  /* 0x00000008006c3825 */ /* 0x041fe200078e006c */
[----:B------:R0:W5:Y:S06]  /*1100*/  @P0 LD.E.64 R52, desc[UR6][R106.64] ;  /* 0x000000066a340980 */ /* 0x00016c000c101b00 */
[----:B------:R-:W0:Y:S01]  /*1110*/  LDC.64 R132, c[0x0][0x3d8] ;  /* 0x0000f600ff847b82 */ /* 0x000e220000000a00 */
[C---:B----4-:R-:W-:Y:S01]  /*1120*/  @P3 IMAD.WIDE.U32 R110, R0.reuse, 0x8, R110 ;  /* 0x00000008006e3825 */ /* 0x050fe200078e006e */
[----:B------:R4:W5:Y:S06]  /*1130*/  @P3 LDG.E.64 R30, desc[UR6][R108.64] ;  /* 0x000000066c1e3981 */ /* 0x00096c000c1e1b00 */
[----:B------:R-:W4:Y:S01]  /*1140*/  @P4 LDC.64 R134, c[0x0][0x440] ;  /* 0x00011000ff864b82 */ /* 0x000f220000000a00 */
[C---:B-1----:R-:W-:Y:S01]  /*1150*/  @P3 IMAD.WIDE.U32 R112, R0.reuse, 0x8, R112 ;  /* 0x0000000800703825 */ /* 0x042fe200078e0070 */
[----:B------:R-:W-:Y:S01]  /*1160*/  @P3 IADD3 R0, PT, PT, R0, 0x20, RZ ;  /* 0x0000002000003810 */ /* 0x000fe20007ffe0ff */
[----:B------:R1:W5:Y:S04]  /*1170*/  @P3 LDG.E.64 R32, desc[UR6][R110.64] ;  /* 0x000000066e203981 */ /* 0x000368000c1e1b00 */
[C---:B------:R-:W-:Y:S01]  /*1180*/  @P2 IMAD.WIDE.U32 R114, R0.reuse, 0x8, R114 ;  /* 0x0000000800722825 */ /* 0x040fe200078e0072 */
[----:B------:R1:W5:Y:S03]  /*1190*/  @P3 LD.E.64 R54, desc[UR6][R112.64] ;  /* 0x0000000670363980 */ /* 0x000366000c101b00 */
[C---:B--2---:R-:W-:Y:S01]  /*11a0*/  @P2 IMAD.WIDE.U32 R120, R0.reuse, 0x8, R120 ;  /* 0x0000000800782825 */ /* 0x044fe200078e0078 */
[----:B------:R1:W5:Y:S03]  /*11b0*/  @P2 LDG.E.64 R34, desc[UR6][R114.64] ;  /* 0x0000000672222981 */ /* 0x000366000c1e1b00 */
[C---:B------:R-:W-:Y:S01]  /*11c0*/  @P2 IMAD.WIDE.U32 R124, R0.reuse, 0x8, R124 ;  /* 0x00000008007c2825 */ /* 0x040fe200078e007c */
[----:B------:R-:W-:Y:S01]  /*11d0*/  @P2 IADD3 R0, PT, PT, R0, 0x20, RZ ;  /* 0x0000002000002810 */ /* 0x000fe20007ffe0ff */
[----:B------:R1:W5:Y:S04]  /*11e0*/  @P2 LDG.E.64 R84, desc[UR6][R120.64] ;  /* 0x0000000678542981 */ /* 0x000368000c1e1b00 */
[C---:B------:R-:W-:Y:S01]  /*11f0*/  @P6 IMAD.WIDE.U32 R122, R0.reuse, 0x8, R122 ;  /* 0x00000008007a6825 */ /* 0x040fe200078e007a */
[----:B------:R1:W5:Y:S03]  /*1200*/  @P2 LD.E.64 R56, desc[UR6][R124.64] ;  /* 0x000000067c382980 */ /* 0x000366000c101b00 */
[C---:B------:R-:W-:Y:S01]  /*1210*/  @P6 IMAD.WIDE.U32 R126, R0.reuse, 0x8, R126 ;  /* 0x00000008007e6825 */ /* 0x040fe200078e007e */
[----:B------:R1:W5:Y:S03]  /*1220*/  @P6 LDG.E.64 R86, desc[UR6][R122.64] ;  /* 0x000000067a566981 */ /* 0x000366000c1e1b00 */
[C---:B------:R-:W-:Y:S01]  /*1230*/  @P6 IMAD.WIDE.U32 R128, R0.reuse, 0x8, R128 ;  /* 0x0000000800806825 */ /* 0x040fe200078e0080 */
[----:B------:R-:W-:Y:S01]  /*1240*/  @P6 IADD3 R0, PT, PT, R0, 0x20, RZ ;  /* 0x0000002000006810 */ /* 0x000fe20007ffe0ff */
[----:B------:R1:W5:Y:S04]  /*1250*/  @P6 LDG.E.64 R88, desc[UR6][R126.64] ;  /* 0x000000067e586981 */ /* 0x000368000c1e1b00 */
[C---:B---3--:R-:W-:Y:S01]  /*1260*/  @P4 IMAD.WIDE.U32 R130, R0.reuse, 0x8, R130 ;  /* 0x0000000800824825 */ /* 0x048fe200078e0082 */
[----:B------:R1:W5:Y:S03]  /*1270*/  @P6 LD.E.64 R58, desc[UR6][R128.64] ;  /* 0x00000006803a6980 */ /* 0x000366000c101b00 */
[C---:B0-----:R-:W-:Y:S01]  /*1280*/  @P4 IMAD.WIDE.U32 R132, R0.reuse, 0x8, R132 ;  /* 0x0000000800844825 */ /* 0x041fe200078e0084 */
[----:B------:R1:W5:Y:S03]  /*1290*/  @P4 LDG.E.64 R90, desc[UR6][R130.64] ;  /* 0x00000006825a4981 */ /* 0x000366000c1e1b00 */
[----:B----4-:R-:W-:Y:S01]  /*12a0*/  @P4 IMAD.WIDE.U32 R134, R0, 0x8, R134 ;  /* 0x0000000800864825 */ /* 0x010fe200078e0086 */
[----:B------:R1:W5:Y:S04]  /*12b0*/  @P4 LDG.E.64 R92, desc[UR6][R132.64] ;  /* 0x00000006845c4981 */ /* 0x000368000c1e1b00 */
[----:B------:R1:W5:Y:S01]  /*12c0*/  @P4 LD.E.64 R60, desc[UR6][R134.64] ;  /* 0x00000006863c4980 */ /* 0x000362000c101b00 */
[----:B------:R-:W-:-:S02]  /*12d0*/  @P1 CS2R R74, SRZ ;  /* 0x00000000004a1805 */ /* 0x000fc4000001ff00 */
[----:B------:R-:W-:Y:S02]  /*12e0*/  ISETP.GE.U32.AND P1, PT, R118, 0x180, PT ;  /* 0x000001807600780c */ /* 0x000fe40003f26070 */
[----:B------:R-:W-:Y:S02]  /*12f0*/  @P5 CS2R R72, SRZ ;  /* 0x0000000000485805 */ /* 0x000fe4000001ff00 */
[----:B------:R-:W-:Y:S02]  /*1300*/  @P0 CS2R R70, SRZ ;  /* 0x0000000000460805 */ /* 0x000fe4000001ff00 */
[----:B------:R-:W-:Y:S02]  /*1310*/  @P3 CS2R R68, SRZ ;  /* 0x0000000000443805 */ /* 0x000fe4000001ff00 */
[----:B------:R-:W-:Y:S02]  /*1320*/  @P2 CS2R R66, SRZ ;  /* 0x0000000000422805 */ /* 0x000fe4000001ff00 */
[----:B------:R-:W-:-:S02]  /*1330*/  @P6 CS2R R62, SRZ ;  /* 0x00000000003e6805 */ /* 0x000fc4000001ff00 */
[----:B------:R-:W-:Y:S02]  /*1340*/  @P4 CS2R R64, SRZ ;  /* 0x0000000000404805 */ /* 0x000fe4000001ff00 */
[----:B------:R-:W-:Y:S01]  /*1350*/  @P4 IADD3 R0, PT, PT, R0, 0x20, RZ ;  /* 0x0000002000004810 */ /* 0x000fe20007ffe0ff */
[----:B-1----:R-:W-:Y:S06]  /*1360*/  @!P1 BRA `(.L_x_26321) ;  /* 0x00000014001c9947 */ /* 0x002fec0003800000 */
[----:B------:R-:W0:Y:S08]  /*1370*/  LDC.64 R94, c[0x0][0x3d0] ;  /* 0x0000f400ff5e7b82 */ /* 0x000e300000000a00 */
[----:B------:R-:W1:Y:S08]  /*1380*/  LDC.64 R96, c[0x0][0x3d8] ;  /* 0x0000f600ff607b82 */ /* 0x000e700000000a00 */
[----:B------:R-:W2:Y:S01]  /*1390*/  LDC.64 R36, c[0x0][0x440] ;  /* 0x00011000ff247b82 */ /* 0x000ea20000000a00 */
[----:B0-----:R-:W-:-:S06]  /*13a0*/  IMAD.WIDE.U32 R94, R0, 0x8, R94 ;  /* 0x00000008005e7825 */ /* 0x001fcc00078e005e */
[----:B------:R-:W5:Y:S01]  /*13b0*/  LDG.E.64 R94, desc[UR6][R94.64] ;  /* 0x000000065e5e7981 */ /* 0x000f62000c1e1b00 */
[----:B-1----:R-:W-:-:S06]  /*13c0*/  IMAD.WIDE.U32 R96, R0, 0x8, R96 ;  /* 0x0000000800607825 */ /* 0x002fcc00078e0060 */
[----:B------:R-:W5:Y:S01]  /*13d0*/  LDG.E.64 R96, desc[UR6][R96.64] ;  /* 0x0000000660607981 */ /* 0x000f62000c1e1b00 */
[----:B--2---:R-:W-:-:S06]  /*13e0*/  IMAD.WIDE.U32 R36, R0, 0x8, R36 ;  /* 0x0000000800247825 */ /* 0x004fcc00078e0024 */
[----:B------:R-:W5:Y:S01]  /*13f0*/  LD.E.64 R36, desc[UR6][R36.64] ;  /* 0x0000000624247980 */ /* 0x000f62000c101b00 */
[----:B------:R-:W-:Y:S01]  /*1400*/  CS2R R38, SRZ ;  /* 0x0000000000267805 */ /* 0x000fe2000001ff00 */
[----:B------:R-:W-:Y:S06]  /*1410*/  BRA `(.L_x_26321) ;  /* 0x0000001000f07947 */ /* 0x000fec0003800000 */
.L_x_26319:
        /* <DEDUP_REMOVED lines=13> */
[----:B0-----:R-:W-:-:S07]  /*14f0*/  @P5 IMAD.WIDE.U32 R94, R0, 0x8, R38 ;  /* 0x00000008005e5825 */ /* 0x001fce00078e0026 */
[----:B------:R-:W0:Y:S01]  /*1500*/  LDC.64 R100, c[0x0][0x3d0] ;  /* 0x0000f400ff647b82 */ /* 0x000e220000000a00 */
[----:B-1----:R-:W-:-:S07]  /*1510*/  @P5 IMAD.WIDE.U32 R96, R0, 0x8, R96 ;  /* 0x0000000800605825 */ /* 0x002fce00078e0060 */
[----:B------:R-:W1:Y:S01]  /*1520*/  LDC.64 R104, c[0x0][0x3d8] ;  /* 0x0000f600ff687b82 */ /* 0x000e620000000a00 */
[----:B--2---:R-:W-:-:S07]  /*1530*/  @P5 IMAD.WIDE.U32 R38, R0, 0x8, R98 ;  /* 0x0000000800265825 */ /* 0x004fce00078e0062 */
[----:B------:R-:W2:Y:S01]  /*1540*/  LDC.64 R108, c[0x0][0x3d0] ;  /* 0x0000f400ff6c7b82 */ /* 0x000ea20000000a00 */
[C---:B---3--:R-:W-:Y:S01]  /*1550*/  @P5 IMAD.WIDE.U32 R36, R0.reuse, 0x8, R36 ;  /* 0x0000000800245825 */ /* 0x048fe200078e0024 */
[----:B------:R-:W-:Y:S01]  /*1560*/  @P5 LOP3.LUT R0, R0, 0x20, RZ, 0xfc, !PT ;  /* 0x0000002000005812 */ /* 0x000fe200078efcff */
[----:B------:R-:W5:Y:S05]  /*1570*/  @P5 LDG.E.64 R2, desc[UR6][R94.64] ;  /* 0x000000065e025981 */ /* 0x000f6a000c1e1b00 */
[----:B------:R-:W3:Y:S01]  /*1580*/  LDC.64 R112, c[0x0][0x3d8] ;  /* 0x0000f600ff707b82 */ /* 0x000ee20000000a00 */
[----:B0-----:R-:W-:-:S07]  /*1590*/  @P0 IMAD.WIDE.U32 R100, R0, 0x8, R100 ;  /* 0x0000000800640825 */ /* 0x001fce00078e0064 */
[----:B------:R-:W0:Y:S01]  /*15a0*/  LDC.64 R120, c[0x0][0x3d0] ;  /* 0x0000f400ff787b82 */ /* 0x000e220000000a00 */
[----:B-1----:R-:W-:Y:S01]  /*15b0*/  @P0 IMAD.WIDE.U32 R104, R0, 0x8, R104 ;  /* 0x0000000800680825 */ /* 0x002fe200078e0068 */
[C---:B------:R-:W-:Y:S01]  /*15c0*/  ISETP.GE.U32.AND P4, PT, R118.reuse, 0xc0, PT ;  /* 0x000000c07600780c */ /* 0x040fe20003f86070 */
[----:B------:R1:W5:Y:S05]  /*15d0*/  @P0 LDG.E.64 R4, desc[UR6][R100.64] ;  /* 0x0000000664040981 */ /* 0x00036a000c1e1b00 */
[----:B------:R-:W4:Y:S01]  /*15e0*/  LDC.64 R126, c[0x0][0x3d0] ;  /* 0x0000f400ff7e7b82 */ /* 0x000f220000000a00 */
[----:B------:R-:W-:Y:S01]  /*15f0*/  ISETP.GE.U32.AND P3, PT, R118, 0xe0, PT ;  /* 0x000000e07600780c */ /* 0x000fe20003f66070 */
[----:B------:R1:W5:Y:S04]  /*1600*/  @P0 LDG.E.64 R6, desc[UR6][R104.64] ;  /* 0x0000000668060981 */ /* 0x000368000c1e1b00 */
[----:B------:R-:W5:Y:S02]  /*1610*/  @P5 LDG.E.64 R20, desc[UR6][R96.64] ;  /* 0x0000000660145981 */ /* 0x000f64000c1e1b00 */
[----:B------:R-:W2:Y:S02]  /*1620*/  @P0 LDC.64 R102, c[0x0][0x438] ;  /* 0x00010e00ff660b82 */ /* 0x000ea40000000a00 */
[----:B------:R-:W5:Y:S04]  /*1630*/  @P5 LD.E.64 R72, desc[UR6][R36.64] ;  /* 0x0000000624485980 */ /* 0x000f68000c101b00 */
[----:B------:R-:W5:Y:S02]  /*1640*/  @P5 LD.E.64 R40, desc[UR6][R38.64] ;  /* 0x0000000626285980 */ /* 0x000f64000c101b00 */
[----:B------:R-:W3:Y:S08]  /*1650*/  @P0 LDC.64 R106, c[0x0][0x440] ;  /* 0x00011000ff6a0b82 */ /* 0x000ef00000000a00 */
[----:B------:R-:W1:Y:S08]  /*1660*/  @P1 LDC.64 R110, c[0x0][0x438] ;  /* 0x00010e00ff6e1b82 */ /* 0x000e700000000a00 */
[----:B------:R-:W0:Y:S01]  /*1670*/  @P1 LDC.64 R114, c[0x0][0x440] ;  /* 0x00011000ff721b82 */ /* 0x000e220000000a00 */
[----:B--2---:R-:W-:-:S05]  /*1680*/  @P0 IMAD.WIDE.U32 R102, R0, 0x8, R102 ;  /* 0x0000000800660825 */ /* 0x004fca00078e0066 */
[----:B------:R-:W5:Y:S02]  /*1690*/  @P0 LD.E.64 R82, desc[UR6][R102.64] ;  /* 0x0000000666520980 */ /* 0x000f64000c101b00 */
[----:B------:R-:W2:Y:S01]  /*16a0*/  @P2 LDC.64 R122, c[0x0][0x438] ;  /* 0x00010e00ff7a2b82 */ /* 0x000ea20000000a00 */
[C---:B---3--:R-:W-:Y:S01]  /*16b0*/  @P0 IMAD.WIDE.U32 R106, R0.reuse, 0x8, R106 ;  /* 0x00000008006a0825 */ /* 0x048fe200078e006a */
[----:B------:R-:W-:-:S04]  /*16c0*/  @P0 IADD3 R0, PT, PT, R0, 0x20, RZ ;  /* 0x0000002000000810 */ /* 0x000fc80007ffe0ff */
[----:B------:R-:W5:Y:S01]  /*16d0*/  @P0 LD.E.64 R42, desc[UR6][R106.64] ;  /* 0x000000066a2a0980 */ /* 0x000f62000c101b00 */
[C---:B------:R-:W-:Y:S01]  /*16e0*/  @P1 IMAD.WIDE.U32 R108, R0.reuse, 0x8, R108 ;  /* 0x00000008006c1825 */ /* 0x040fe200078e006c */
[----:B------:R-:W3:Y:S03]  /*16f0*/  LDC.64 R98, c[0x0][0x3d8] ;  /* 0x0000f600ff627b82 */ /* 0x000ee60000000a00 */
[C---:B-1----:R-:W-:Y:S01]  /*1700*/  @P1 IMAD.WIDE.U32 R110, R0.reuse, 0x8, R110 ;  /* 0x00000008006e1825 */ /* 0x042fe200078e006e */
[----:B------:R-:W5:Y:S03]  /*1710*/  @P1 LDG.E.64 R8, desc[UR6][R108.64] ;  /* 0x000000066c081981 */ /* 0x000f66000c1e1b00 */
[C---:B------:R-:W-:Y:S01]  /*1720*/  @P1 IMAD.WIDE.U32 R112, R0.reuse, 0x8, R112 ;  /* 0x0000000800701825 */ /* 0x040fe200078e0070 */
[----:B------:R-:W1:Y:S01]  /*1730*/  @P2 LDC.64 R124, c[0x0][0x440] ;  /* 0x00011000ff7c2b82 */ /* 0x000e620000000a00 */
[----:B------:R-:W5:Y:S02]  /*1740*/  @P1 LD.E.64 R80, desc[UR6][R110.64] ;  /* 0x000000066e501980 */ /* 0x000f64000c101b00 */
[C---:B0-----:R-:W-:Y:S01]  /*1750*/  @P1 IMAD.WIDE.U32 R114, R0.reuse, 0x8, R114 ;  /* 0x0000000800721825 */ /* 0x041fe200078e0072 */
[----:B------:R-:W-:Y:S01]  /*1760*/  @P1 IADD3 R0, PT, PT, R0, 0x20, RZ ;  /* 0x0000002000001810 */ /* 0x000fe20007ffe0ff */
[----:B------:R-:W5:Y:S03]  /*1770*/  @P1 LDG.E.64 R10, desc[UR6][R112.64] ;  /* 0x00000006700a1981 */ /* 0x000f66000c1e1b00 */
[----:B------:R-:W0:Y:S01]  /*1780*/  LDC.64 R130, c[0x0][0x3d8] ;  /* 0x0000f600ff827b82 */ /* 0x000e220000000a00 */
[C---:B------:R-:W-:Y:S01]  /*1790*/  @P2 IMAD.WIDE.U32 R120, R0.reuse, 0x8, R120 ;  /* 0x0000000800782825 */ /* 0x040fe200078e0078 */
[----:B------:R-:W5:Y:S06]  /*17a0*/  @P1 LD.E.64 R44, desc[UR6][R114.64] ;  /* 0x00000006722c1980 */ /* 0x000f6c000c101b00 */
[----:B------:R-:W0:Y:S01]  /*17b0*/  @P6 LDC.64 R128, c[0x0][0x438] ;  /* 0x00010e00ff806b82 */ /* 0x000e220000000a00 */
[C---:B--2---:R-:W-:Y:S01]  /*17c0*/  @P2 IMAD.WIDE.U32 R122, R0.reuse, 0x8, R122 ;  /* 0x00000008007a2825 */ /* 0x044fe200078e007a */
[----:B------:R-:W5:Y:S06]  /*17d0*/  @P2 LDG.E.64 R12, desc[UR6][R120.64] ;  /* 0x00000006780c2981 */ /* 0x000f6c000c1e1b00 */
[----:B------:R-:W2:Y:S01]  /*17e0*/  @P6 LDC.64 R132, c[0x0][0x440] ;  /* 0x00011000ff846b82 */ /* 0x000ea20000000a00 */
[C---:B---3--:R-:W-:Y:S01]  /*17f0*/  @P2 IMAD.WIDE.U32 R98, R0.reuse, 0x8, R98 ;  /* 0x0000000800622825 */ /* 0x048fe200078e0062 */
[----:B------:R-:W5:Y:S03]  /*1800*/  @P2 LD.E.64 R78, desc[UR6][R122.64] ;  /* 0x000000067a4e2980 */ /* 0x000f66000c101b00 */
[C---:B-1----:R-:W-:Y:S01]  /*1810*/  @P2 IMAD.WIDE.U32 R124, R0.reuse, 0x8, R124 ;  /* 0x00000008007c2825 */ /* 0x042fe200078e007c */
[----:B------:R-:W-:Y:S01]  /*1820*/  @P2 IADD3 R0, PT, PT, R0, 0x20, RZ ;  /* 0x0000002000002810 */ /* 0x000fe20007ffe0ff */
[----:B------:R1:W5:Y:S01]  /*1830*/  @P2 LDG.E.64 R14, desc[UR6][R98.64] ;  /* 0x00000006620e2981 */ /* 0x000362000c1e1b00 */
[----:B------:R-:W3:Y:S03]  /*1840*/  LDC.64 R100, c[0x0][0x3d0] ;  /* 0x0000f400ff647b82 */ /* 0x000ee60000000a00 */
[----:B------:R3:W5:Y:S01]  /*1850*/  @P2 LD.E.64 R46, desc[UR6][R124.64] ;  /* 0x000000067c2e2980 */ /* 0x000762000c101b00 */
[----:B------:R-:W-:-:S04]  /*1860*/  ISETP.GE.U32.AND P2, PT, R118, 0x100, PT ;  /* 0x000001007600780c */ /* 0x000fc80003f46070 */
[----:B------:R-:W3:Y:S01]  /*1870*/  @P4 LDC.64 R104, c[0x0][0x438] ;  /* 0x00010e00ff684b82 */ /* 0x000ee20000000a00 */
[----:B------:R-:W-:-:S07]  /*1880*/  ISETP.GE.U32.AND P1, PT, R118, 0x120, PT ;  /* 0x000001207600780c */ /* 0x000fce0003f26070 */
[----:B-1----:R-:W1:Y:S08]  /*1890*/  LDC.64 R98, c[0x0][0x3d8] ;  /* 0x0000f600ff627b82 */ /* 0x002e700000000a00 */
[----:B------:R-:W1:Y:S01]  /*18a0*/  @P4 LDC.64 R108, c[0x0][0x440] ;  /* 0x00011000ff6c4b82 */ /* 0x000e620000000a00 */
[----:B----4-:R-:W-:Y:S01]  /*18b0*/  @P6 IMAD.WIDE.U32 R126, R0, 0x8, R126 ;  /* 0x00000008007e6825 */ /* 0x010fe200078e007e */
[----:B------:R-:W-:-:S06]  /*18c0*/  ISETP.GE.U32.AND P0, PT, R118, 0x140, PT ;  /* 0x000001407600780c */ /* 0x000fcc0003f06070 */
[----:B------:R-:W4:Y:S01]  /*18d0*/  LDC.64 R102, c[0x0][0x3d0] ;  /* 0x0000f400ff667b82 */ /* 0x000f220000000a00 */
[C---:B0-----:R-:W-:Y:S01]  /*18e0*/  @P6 IMAD.WIDE.U32 R130, R0.reuse, 0x8, R130 ;  /* 0x0000000800826825 */ /* 0x041fe200078e0082 */
[----:B------:R0:W5:Y:S06]  /*18f0*/  @P6 LDG.E.64 R16, desc[UR6][R126.64] ;  /* 0x000000067e106981 */ /* 0x00016c000c1e1b00 */
[----:B------:R-:W4:Y:S01]  /*1900*/  @P3 LDC.64 R106, c[0x0][0x438] ;  /* 0x00010e00ff6a3b82 */ /* 0x000f220000000a00 */
[C---:B------:R-:W-:Y:S01]  /*1910*/  @P6 IMAD.WIDE.U32 R128, R0.reuse, 0x8, R128 ;  /* 0x0000000800806825 */ /* 0x040fe200078e0080 */
[----:B------:R0:W5:Y:S06]  /*1920*/  @P6 LDG.E.64 R18, desc[UR6][R130.64] ;  /* 0x0000000682126981 */ /* 0x00016c000c1e1b00 */
[----:B------:R-:W4:Y:S01]  /*1930*/  LDC.64 R110, c[0x0][0x3d8] ;  /* 0x0000f600ff6e7b82 */ /* 0x000f220000000a00 */
[C---:B--2---:R-:W-:Y:S01]  /*1940*/  @P6 IMAD.WIDE.U32 R132, R0.reuse, 0x8, R132 ;  /* 0x0000000800846825 */ /* 0x044fe200078e0084 */
[----:B------:R2:W5:Y:S06]  /*1950*/  @P6 LD.E.64 R76, desc[UR6][R128.64] ;  /* 0x00000006804c6980 */ /* 0x00056c000c101b00 */
[----:B------:R-:W4:Y:S01]  /*1960*/  @P3 LDC.64 R112, c[0x0][0x440] ;  /* 0x00011000ff703b82 */ /* 0x000f220000000a00 */
[----:B------:R2:W5:Y:S01]  /*1970*/  @P6 LD.E.64 R48, desc[UR6][R132.64] ;  /* 0x0000000684306980 */ /* 0x000562000c101b00 */
[----:B------:R-:W-:-:S06]  /*1980*/  @P6 IADD3 R0, PT, PT, R0, 0x20, RZ ;  /* 0x0000002000006810 */ /* 0x000fcc0007ffe0ff */
[----:B------:R-:W4:Y:S01]  /*1990*/  LDC.64 R114, c[0x0][0x3d0] ;  /* 0x0000f400ff727b82 */ /* 0x000f220000000a00 */
[----:B------:R-:W-:-:S07]  /*19a0*/  ISETP.GE.U32.AND P6, PT, R118, 0x160, PT ;  /* 0x000001607600780c */ /* 0x000fce0003fc6070 */
[----:B------:R-:W4:Y:S08]  /*19b0*/  @P2 LDC.64 R120, c[0x0][0x438] ;  /* 0x00010e00ff782b82 */ /* 0x000f300000000a00 */
[----:B------:R-:W4:Y:S08]  /*19c0*/  LDC.64 R122, c[0x0][0x3d8] ;  /* 0x0000f600ff7a7b82 */ /* 0x000f300000000a00 */
[----:B---3--:R-:W3:Y:S01]  /*19d0*/  @P2 LDC.64 R124, c[0x0][0x440] ;  /* 0x00011000ff7c2b82 */ /* 0x008ee20000000a00 */
[----:B------:R-:W-:-:S07]  /*19e0*/  @P4 IMAD.WIDE.U32 R100, R0, 0x8, R100 ;  /* 0x0000000800644825 */ /* 0x000fce00078e0064 */
[----:B0-----:R-:W0:Y:S01]  /*19f0*/  LDC.64 R126, c[0x0][0x3d0] ;  /* 0x0000f400ff7e7b82 */ /* 0x001e220000000a00 */
[C---:B------:R-:W-:Y:S01]  /*1a00*/  @P4 IMAD.WIDE.U32 R104, R0.reuse, 0x8, R104 ;  /* 0x0000000800684825 */ /* 0x040fe200078e0068 */
[----:B------:R0:W5:Y:S06]  /*1a10*/  @P4 LDG.E.64 R22, desc[UR6][R100.64] ;  /* 0x0000000664164981 */ /* 0x00016c000c1e1b00 */
[----:B------:R-:W0:Y:S01]  /*1a20*/  @P1 LDC.64 R130, c[0x0][0x438] ;  /* 0x00010e00ff821b82 */ /* 0x000e220000000a00 */
[C---:B-1----:R-:W-:Y:S01]  /*1a30*/  @P4 IMAD.WIDE.U32 R98, R0.reuse, 0x8, R98 ;  /* 0x0000000800624825 */ /* 0x042fe200078e0062 */
[----:B------:R1:W5:Y:S06]  /*1a40*/  @P4 LD.E.64 R74, desc[UR6][R104.64] ;  /* 0x00000006684a4980 */ /* 0x00036c000c101b00 */
[----:B--2---:R-:W2:Y:S01]  /*1a50*/  LDC.64 R128, c[0x0][0x3d8] ;  /* 0x0000f600ff807b82 */ /* 0x004ea20000000a00 */
[----:B------:R-:W-:-:S07]  /*1a60*/  @P4 IMAD.WIDE.U32 R108, R0, 0x8, R108 ;  /* 0x00000008006c4825 */ /* 0x000fce00078e006c */
[----:B------:R-:W1:Y:S01]  /*1a70*/  @P1 LDC.64 R132, c[0x0][0x440] ;  /* 0x00011000ff841b82 */ /* 0x000e620000000a00 */
[----:B------:R-:W-:Y:S01]  /*1a80*/  @P4 IADD3 R0, PT, PT, R0, 0x20, RZ ;  /* 0x0000002000004810 */ /* 0x000fe20007ffe0ff */
[----:B------:R0:W5:Y:S06]  /*1a90*/  @P4 LDG.E.64 R24, desc[UR6][R98.64] ;  /* 0x0000000662184981 */ /* 0x00016c000c1e1b00 */
[----:B------:R-:W1:Y:S01]  /*1aa0*/  LDC.64 R134, c[0x0][0x3d0] ;  /* 0x0000f400ff867b82 */ /* 0x000e620000000a00 */
[C---:B----4-:R-:W-:Y:S01]  /*1ab0*/  @P3 IMAD.WIDE.U32 R102, R0.reuse, 0x8, R102 ;  /* 0x0000000800663825 */ /* 0x050fe200078e0066 */
[----:B------:R4:W5:Y:S06]  /*1ac0*/  @P4 LD.E.64 R50, desc[UR6][R108.64] ;  /* 0x000000066c324980 */ /* 0x00096c000c101b00 */
[----:B------:R-:W4:Y:S01]  /*1ad0*/  @P0 LDC.64 R136, c[0x0][0x438] ;  /* 0x00010e00ff880b82 */ /* 0x000f220000000a00 */
[C---:B------:R-:W-:Y:S01]  /*1ae0*/  @P3 IMAD.WIDE.U32 R106, R0.reuse, 0x8, R106 ;  /* 0x00000008006a3825 */ /* 0x040fe200078e006a */
[----:B------:R0:W5:Y:S06]  /*1af0*/  @P3 LDG.E.64 R26, desc[UR6][R102.64] ;  /* 0x00000006661a3981 */ /* 0x00016c000c1e1b00 */
[----:B------:R-:W4:Y:S01]  /*1b00*/  LDC.64 R138, c[0x0][0x3d8] ;  /* 0x0000f600ff8a7b82 */ /* 0x000f220000000a00 */
[C---:B------:R-:W-:Y:S01]  /*1b10*/  @P3 IMAD.WIDE.U32 R110, R0.reuse, 0x8, R110 ;  /* 0x00000008006e3825 */ /* 0x040fe200078e006e */
[----:B------:R0:W5:Y:S06]  /*1b20*/  @P3 LD.E.64 R70, desc[UR6][R106.64] ;  /* 0x000000066a463980 */ /* 0x00016c000c101b00 */
[----:B------:R-:W4:Y:S01]  /*1b30*/  @P0 LDC.64 R140, c[0x0][0x440] ;  /* 0x00011000ff8c0b82 */ /* 0x000f220000000a00 */
[C---:B------:R-:W-:Y:S01]  /*1b40*/  @P3 IMAD.WIDE.U32 R112, R0.reuse, 0x8, R112 ;  /* 0x0000000800703825 */ /* 0x040fe200078e0070 */
[----:B------:R-:W-:Y:S01]  /*1b50*/  @P3 IADD3 R0, PT, PT, R0, 0x20, RZ ;  /* 0x0000002000003810 */ /* 0x000fe20007ffe0ff */
[----:B------:R0:W5:Y:S05]  /*1b60*/  @P3 LDG.E.64 R28, desc[UR6][R110.64] ;  /* 0x000000066e1c3981 */ /* 0x00016a000c1e1b00 */
[----:B------:R-:W4:Y:S01]  /*1b70*/  LDC.64 R142, c[0x0][0x3d0] ;  /* 0x0000f400ff8e7b82 */ /* 0x000f220000000a00 */
[C---:B------:R-:W-:Y:S01]  /*1b80*/  @P2 IMAD.WIDE.U32 R114, R0.reuse, 0x8, R114 ;  /* 0x0000000800722825 */ /* 0x040fe200078e0072 */
[----:B------:R0:W5:Y:S06]  /*1b90*/  @P3 LD.E.64 R52, desc[UR6][R112.64] ;  /* 0x0000000670343980 */ /* 0x00016c000c101b00 */
[----:B------:R-:W4:Y:S01]  /*1ba0*/  LDC.64 R146, c[0x0][0x3d8] ;  /* 0x0000f600ff927b82 */ /* 0x000f220000000a00 */
[C---:B------:R-:W-:Y:S01]  /*1bb0*/  @P2 IMAD.WIDE.U32 R120, R0.reuse, 0x8, R120 ;  /* 0x0000000800782825 */ /* 0x040fe200078e0078 */
[----:B------:R0:W5:Y:S06]  /*1bc0*/  @P2 LDG.E.64 R30, desc[UR6][R114.64] ;  /* 0x00000006721e2981 */ /* 0x00016c000c1e1b00 */
[----:B------:R-:W4:Y:S01]  /*1bd0*/  @P6 LDC.64 R144, c[0x0][0x438] ;  /* 0x00010e00ff906b82 */ /* 0x000f220000000a00 */
[C---:B------:R-:W-:Y:S01]  /*1be0*/  @P2 IMAD.WIDE.U32 R122, R0.reuse, 0x8, R122 ;  /* 0x00000008007a2825 */ /* 0x040fe200078e007a */
[----:B------:R0:W5:Y:S06]  /*1bf0*/  @P2 LD.E.64 R68, desc[UR6][R120.64] ;  /* 0x0000000678442980 */ /* 0x00016c000c101b00 */
[----:B------:R-:W4:Y:S01]  /*1c00*/  @P6 LDC.64 R94, c[0x0][0x440] ;  /* 0x00011000ff5e6b82 */ /* 0x000f220000000a00 */
[C---:B---3--:R-:W-:Y:S01]  /*1c10*/  @P2 IMAD.WIDE.U32 R124, R0.reuse, 0x8, R124 ;  /* 0x00000008007c2825 */ /* 0x048fe200078e007c */
[----:B------:R-:W-:Y:S01]  /*1c20*/  @P2 IADD3 R0, PT, PT, R0, 0x20, RZ ;  /* 0x0000002000002810 */ /* 0x000fe20007ffe0ff */
[----:B------:R3:W5:Y:S04]  /*1c30*/  @P2 LDG.E.64 R32, desc[UR6][R122.64] ;  /* 0x000000067a202981 */ /* 0x000768000c1e1b00 */
[C---:B0-----:R-:W-:Y:S01]  /*1c40*/  @P1 IMAD.WIDE.U32 R126, R0.reuse, 0x8, R126 ;  /* 0x00000008007e1825 */ /* 0x041fe200078e007e */
[----:B------:R3:W5:Y:S03]  /*1c50*/  @P2 LD.E.64 R54, desc[UR6][R124.64] ;  /* 0x000000067c362980 */ /* 0x000766000c101b00 */
[C---:B------:R-:W-:Y:S01]  /*1c60*/  @P1 IMAD.WIDE.U32 R130, R0.reuse, 0x8, R130 ;  /* 0x0000000800821825 */ /* 0x040fe200078e0082 */
[----:B------:R3:W5:Y:S03]  /*1c70*/  @P1 LDG.E.64 R34, desc[UR6][R126.64] ;  /* 0x000000067e221981 */ /* 0x000766000c1e1b00 */
[C---:B--2---:R-:W-:Y:S01]  /*1c80*/  @P1 IMAD.WIDE.U32 R128, R0.reuse, 0x8, R128 ;  /* 0x0000000800801825 */ /* 0x044fe200078e0080 */
[----:B------:R3:W5:Y:S03]  /*1c90*/  @P1 LD.E.64 R66, desc[UR6][R130.64] ;  /* 0x0000000682421980 */ /* 0x000766000c101b00 */
[C---:B-1----:R-:W-:Y:S01]  /*1ca0*/  @P1 IMAD.WIDE.U32 R132, R0.reuse, 0x8, R132 ;  /* 0x0000000800841825 */ /* 0x042fe200078e0084 */
[----:B------:R-:W-:Y:S01]  /*1cb0*/  @P1 IADD3 R0, PT, PT, R0, 0x20, RZ ;  /* 0x0000002000001810 */ /* 0x000fe20007ffe0ff */
[----:B------:R3:W5:Y:S04]  /*1cc0*/  @P1 LDG.E.64 R84, desc[UR6][R128.64] ;  /* 0x0000000680541981 */ /* 0x000768000c1e1b00 */
[C---:B------:R-:W-:Y:S01]  /*1cd0*/  @P0 IMAD.WIDE.U32 R134, R0.reuse, 0x8, R134 ;  /* 0x0000000800860825 */ /* 0x040fe200078e0086 */
[----:B------:R3:W5:Y:S03]  /*1ce0*/  @P1 LD.E.64 R56, desc[UR6][R132.64] ;  /* 0x0000000684381980 */ /* 0x000766000c101b00 */
[C---:B----4-:R-:W-:Y:S01]  /*1cf0*/  @P0 IMAD.WIDE.U32 R136, R0.reuse, 0x8, R136 ;  /* 0x0000000800880825 */ /* 0x050fe200078e0088 */
[----:B------:R3:W5:Y:S03]  /*1d00*/  @P0 LDG.E.64 R86, desc[UR6][R134.64] ;  /* 0x0000000686560981 */ /* 0x000766000c1e1b00 */
[C---:B------:R-:W-:Y:S01]  /*1d10*/  @P0 IMAD.WIDE.U32 R138, R0.reuse, 0x8, R138 ;  /* 0x00000008008a0825 */ /* 0x040fe200078e008a */
[----:B------:R3:W5:Y:S03]  /*1d20*/  @P0 LD.E.64 R62, desc[UR6][R136.64] ;  /* 0x00000006883e0980 */ /* 0x000766000c101b00 */
        /* <DEDUP_REMOVED lines=8> */
[----:B------:R3:W5:Y:S03]  /*1db0*/  @P6 LDG.E.64 R92, desc[UR6][R146.64] ;  /* 0x00000006925c6981 */ /* 0x000766000c1e1b00 */
[----:B------:R-:W-:Y:S01]  /*1dc0*/  @P6 IMAD.WIDE.U32 R94, R0, 0x8, R94 ;  /* 0x00000008005e6825 */ /* 0x000fe200078e005e */
[----:B------:R3:W5:Y:S04]  /*1dd0*/  @P6 LD.E.64 R64, desc[UR6][R144.64] ;  /* 0x0000000690406980 */ /* 0x000768000c101b00 */
[----:B------:R3:W5:Y:S01]  /*1de0*/  @P6 LD.E.64 R60, desc[UR6][R94.64] ;  /* 0x000000065e3c6980 */ /* 0x000762000c101b00 */
[----:B------:R-:W-:-:S02]  /*1df0*/  ISETP.GE.U32.AND P0, PT, R118, 0x180, PT ;  /* 0x000001807600780c */ /* 0x000fc40003f06070 */
[----:B------:R-:W-:-:S11]  /*1e00*/  @P6 IADD3 R0, PT, PT, R0, 0x20, RZ ;  /* 0x0000002000006810 */ /* 0x000fd60007ffe0ff */
[----:B---3--:R-:W-:Y:S05]  /*1e10*/  @!P0 BRA `(.L_x_26321) ;  /* 0x0000000800708947 */ /* 0x008fea0003800000 */
[----:B------:R-:W0:Y:S08]  /*1e20*/  LDC.64 R94, c[0x0][0x3d0] ;  /* 0x0000f400ff5e7b82 */ /* 0x000e300000000a00 */
[----:B------:R-:W1:Y:S08]  /*1e30*/  LDC.64 R96, c[0x0][0x3d8] ;  /* 0x0000f600ff607b82 */ /* 0x000e700000000a00 */
[----:B------:R-:W2:Y:S08]  /*1e40*/  LDC.64 R36, c[0x0][0x440] ;  /* 0x00011000ff247b82 */ /* 0x000eb00000000a00 */
[----:B------:R-:W3:Y:S01]  /*1e50*/  LDC.64 R38, c[0x0][0x438] ;  /* 0x00010e00ff267b82 */ /* 0x000ee20000000a00 */
[----:B0-----:R-:W-:-:S06]  /*1e60*/  IMAD.WIDE.U32 R94, R0, 0x8, R94 ;  /* 0x00000008005e7825 */ /* 0x001fcc00078e005e */
[----:B------:R-:W5:Y:S01]  /*1e70*/  LDG.E.64 R94, desc[UR6][R94.64] ;  /* 0x000000065e5e7981 */ /* 0x000f62000c1e1b00 */
[----:B-1----:R-:W-:-:S06]  /*1e80*/  IMAD.WIDE.U32 R96, R0, 0x8, R96 ;  /* 0x0000000800607825 */ /* 0x002fcc00078e0060 */
[----:B------:R-:W5:Y:S01]  /*1e90*/  LDG.E.64 R96, desc[UR6][R96.64] ;  /* 0x0000000660607981 */ /* 0x000f62000c1e1b00 */
[----:B--2---:R-:W-:-:S06]  /*1ea0*/  IMAD.WIDE.U32 R36, R0, 0x8, R36 ;  /* 0x0000000800247825 */ /* 0x004fcc00078e0024 */
[----:B------:R-:W5:Y:S01]  /*1eb0*/  LD.E.64 R36, desc[UR6][R36.64] ;  /* 0x0000000624247980 */ /* 0x000f62000c101b00 */
[----:B---3--:R-:W-:-:S06]  /*1ec0*/  IMAD.WIDE.U32 R38, R0, 0x8, R38 ;  /* 0x0000000800267825 */ /* 0x008fcc00078e0026 */
[----:B------:R-:W5:Y:S01]  /*1ed0*/  LD.E.64 R38, desc[UR6][R38.64] ;  /* 0x0000000626267980 */ /* 0x000f62000c101b00 */
[----:B------:R-:W-:Y:S05]  /*1ee0*/  BRA `(.L_x_26321) ;  /* 0x00000008003c7947 */ /* 0x000fea0003800000 */
.L_x_26322:
        /* <DEDUP_REMOVED lines=18> */
[----:B------:R-:W3:Y:S01]  /*2010*/  @P2 LDC.64 R114, c[0x0][0x438] ;  /* 0x00010e00ff722b82 */ /* 0x000ee20000000a00 */
[----:B0-----:R-:W-:-:S07]  /*2020*/  @P3 IMAD.WIDE.U32 R108, R0, 0x8, R108 ;  /* 0x00000008006c3825 */ /* 0x001fce00078e006c */
[----:B------:R-:W0:Y:S01]  /*2030*/  LDC.64 R120, c[0x0][0x3d8] ;  /* 0x0000f600ff787b82 */ /* 0x000e220000000a00 */
[C---:B-1----:R-:W-:Y:S01]  /*2040*/  @P3 IMAD.WIDE.U32 R110, R0.reuse, 0x8, R110 ;  /* 0x00000008006e3825 */ /* 0x042fe200078e006e */
[----:B------:R-:W-:Y:S01]  /*2050*/  @P3 IADD3 R0, PT, PT, R0, 0x20, RZ ;  /* 0x0000002000003810 */ /* 0x000fe20007ffe0ff */
[----:B------:R-:W5:Y:S05]  /*2060*/  @P3 LDG.E.64 R4, desc[UR6][R106.64] ;  /* 0x000000066a043981 */ /* 0x000f6a000c1e1b00 */
[----:B------:R-:W1:Y:S01]  /*2070*/  LDC.64 R122, c[0x0][0x3d0] ;  /* 0x0000f400ff7a7b82 */ /* 0x000e620000000a00 */
[----:B--2---:R-:W-:-:S07]  /*2080*/  @P2 IMAD.WIDE.U32 R112, R0, 0x8, R112 ;  /* 0x0000000800702825 */ /* 0x004fce00078e0070 */
[----:B------:R-:W2:Y:S01]  /*2090*/  LDC.64 R126, c[0x0][0x3d8] ;  /* 0x0000f600ff7e7b82 */ /* 0x000ea20000000a00 */
[----:B---3--:R-:W-:Y:S01]  /*20a0*/  @P2 IMAD.WIDE.U32 R114, R0, 0x8, R114 ;  /* 0x0000000800722825 */ /* 0x008fe200078e0072 */
[----:B------:R-:W-:Y:S01]  /*20b0*/  ISETP.GE.U32.AND P0, PT, R118, 0xe0, PT ;  /* 0x000000e07600780c */ /* 0x000fe20003f06070 */
[----:B------:R3:W5:Y:S05]  /*20c0*/  @P3 LDG.E.64 R6, desc[UR6][R110.64] ;  /* 0x000000066e063981 */ /* 0x00076a000c1e1b00 */
[----:B------:R-:W4:Y:S01]  /*20d0*/  LDC.64 R130, c[0x0][0x3d8] ;  /* 0x0000f600ff827b82 */ /* 0x000f220000000a00 */
[C---:B0-----:R-:W-:Y:S01]  /*20e0*/  @P2 IMAD.WIDE.U32 R120, R0.reuse, 0x8, R120 ;  /* 0x0000000800782825 */ /* 0x041fe200078e0078 */
[----:B------:R-:W-:Y:S01]  /*20f0*/  @P2 IADD3 R0, PT, PT, R0, 0x20, RZ ;  /* 0x0000002000002810 */ /* 0x000fe20007ffe0ff */
[----:B------:R0:W5:Y:S05]  /*2100*/  @P3 LD.E.64 R82, desc[UR6][R108.64] ;  /* 0x000000066c523980 */ /* 0x00016a000c101b00 */
[----:B------:R-:W4:Y:S01]  /*2110*/  LDC.64 R132, c[0x0][0x3d0] ;  /* 0x0000f400ff847b82 */ /* 0x000f220000000a00 */
[----:B-1----:R-:W-:Y:S01]  /*2120*/  @P6 IMAD.WIDE.U32 R122, R0, 0x8, R122 ;  /* 0x00000008007a6825 */ /* 0x002fe200078e007a */
[----:B------:R-:W-:-:S06]  /*2130*/  @P3 CS2R R42, SRZ ;  /* 0x00000000002a3805 */ /* 0x000fcc000001ff00 */
[----:B------:R-:W1:Y:S01]  /*2140*/  @P6 LDC.64 R124, c[0x0][0x438] ;  /* 0x00010e00ff7c6b82 */ /* 0x000e620000000a00 */
[----:B--2---:R-:W-:-:S07]  /*2150*/  @P6 IMAD.WIDE.U32 R126, R0, 0x8, R126 ;  /* 0x00000008007e6825 */ /* 0x004fce00078e007e */
[----:B------:R-:W2:Y:S08]  /*2160*/  @P4 LDC.64 R128, c[0x0][0x438] ;  /* 0x00010e00ff804b82 */ /* 0x000eb00000000a00 */
[----:B------:R-:W4:Y:S01]  /*2170*/  LDC.64 R136, c[0x0][0x3d8] ;  /* 0x0000f600ff887b82 */ /* 0x000f220000000a00 */
[----:B------:R-:W-:Y:S02]  /*2180*/  @P2 CS2R R44, SRZ ;  /* 0x00000000002c2805 */ /* 0x000fe4000001ff00 */
[----:B------:R-:W-:-:S02]  /*2190*/  @P6 CS2R R46, SRZ ;  /* 0x00000000002e6805 */ /* 0x000fc4000001ff00 */
[----:B------:R-:W-:Y:S02]  /*21a0*/  @P4 CS2R R48, SRZ ;  /* 0x0000000000304805 */ /* 0x000fe4000001ff00 */
[----:B------:R-:W-:Y:S01]  /*21b0*/  @P1 CS2R R50, SRZ ;  /* 0x0000000000321805 */ /* 0x000fe2000001ff00 */
[----:B------:R-:W5:Y:S01]  /*21c0*/  @P5 LDG.E.64 R2, desc[UR6][R98.64] ;  /* 0x0000000662025981 */ /* 0x000f62000c1e1b00 */
[----:B------:R-:W0:Y:S01]  /*21d0*/  LDC.64 R100, c[0x0][0x3d0] ;  /* 0x0000f400ff647b82 */ /* 0x000e220000000a00 */
[C---:B-1----:R-:W-:Y:S01]  /*21e0*/  @P6 IMAD.WIDE.U32 R124, R0.reuse, 0x8, R124 ;  /* 0x00000008007c6825 */ /* 0x042fe200078e007c */
[----:B------:R-:W-:Y:S01]  /*21f0*/  @P6 IADD3 R0, PT, PT, R0, 0x20, RZ ;  /* 0x0000002000006810 */ /* 0x000fe20007ffe0ff */
[----:B------:R-:W5:Y:S05]  /*2200*/  @P2 LDG.E.64 R8, desc[UR6][R112.64] ;  /* 0x0000000670082981 */ /* 0x000f6a000c1e1b00 */
[----:B------:R-:W1:Y:S01]  /*2210*/  @P1 LDC.64 R134, c[0x0][0x438] ;  /* 0x00010e00ff861b82 */ /* 0x000e620000000a00 */
[C---:B------:R-:W-:Y:S01]  /*2220*/  ISETP.GE.U32.AND P3, PT, R118.reuse, 0x100, PT ;  /* 0x000001007600780c */ /* 0x040fe20003f66070 */
[----:B------:R-:W5:Y:S04]  /*2230*/  @P2 LDG.E.64 R10, desc[UR6][R120.64] ;  /* 0x00000006780a2981 */ /* 0x000f68000c1e1b00 */
[----:B------:R-:W5:Y:S01]  /*2240*/  @P2 LD.E.64 R80, desc[UR6][R114.64] ;  /* 0x0000000672502980 */ /* 0x000f62000c101b00 */
[----:B------:R-:W-:Y:S01]  /*2250*/  ISETP.GE.U32.AND P2, PT, R118, 0x120, PT ;  /* 0x000001207600780c */ /* 0x000fe20003f46070 */
[----:B---3--:R-:W3:Y:S02]  /*2260*/  LDC.64 R110, c[0x0][0x3d8] ;  /* 0x0000f600ff6e7b82 */ /* 0x008ee40000000a00 */
[----:B------:R-:W5:Y:S04]  /*2270*/  @P6 LDG.E.64 R12, desc[UR6][R122.64] ;  /* 0x000000067a0c6981 */ /* 0x000f68000c1e1b00 */
[----:B------:R-:W5:Y:S01]  /*2280*/  @P6 LDG.E.64 R14, desc[UR6][R126.64] ;  /* 0x000000067e0e6981 */ /* 0x000f62000c1e1b00 */
[C---:B0-----:R-:W-:Y:S01]  /*2290*/  @P4 IMAD.WIDE.U32 R100, R0.reuse, 0x8, R100 ;  /* 0x0000000800644825 */ /* 0x041fe200078e0064 */
[----:B------:R-:W0:Y:S02]  /*22a0*/  @P0 LDC.64 R106, c[0x0][0x438] ;  /* 0x00010e00ff6a0b82 */ /* 0x000e240000000a00 */
[----:B------:R-:W5:Y:S04]  /*22b0*/  @P6 LD.E.64 R78, desc[UR6][R124.64] ;  /* 0x000000067c4e6980 */ /* 0x000f68000c101b00 */
[----:B------:R4:W5:Y:S01]  /*22c0*/  @P4 LDG.E.64 R16, desc[UR6][R100.64] ;  /* 0x0000000664104981 */ /* 0x000962000c1e1b00 */
[----:B--2---:R-:W-:Y:S01]  /*22d0*/  @P4 IMAD.WIDE.U32 R128, R0, 0x8, R128 ;  /* 0x0000000800804825 */ /* 0x004fe200078e0080 */
[----:B------:R-:W-:Y:S01]  /*22e0*/  ISETP.GE.U32.AND P6, PT, R118, 0x140, PT ;  /* 0x000001407600780c */ /* 0x000fe20003fc6070 */
[----:B------:R-:W2:Y:S01]  /*22f0*/  LDC.64 R108, c[0x0][0x3d0] ;  /* 0x0000f400ff6c7b82 */ /* 0x000ea20000000a00 */
[----:B------:R-:W5:Y:S01]  /*2300*/  @P5 LDG.E.64 R20, desc[UR6][R102.64] ;  /* 0x0000000666145981 */ /* 0x000f62000c1e1b00 */
[----:B----4-:R-:W-:-:S03]  /*2310*/  @P4 IMAD.WIDE.U32 R130, R0, 0x8, R130 ;  /* 0x0000000800824825 */ /* 0x010fc600078e0082 */
[----:B------:R-:W5:Y:S03]  /*2320*/  @P5 LD.E.64 R72, desc[UR6][R104.64] ;  /* 0x0000000668485980 */ /* 0x000f66000c101b00 */
[----:B------:R-:W4:Y:S01]  /*2330*/  LDC.64 R100, c[0x0][0x3d0] ;  /* 0x0000f400ff647b82 */ /* 0x000f220000000a00 */
[----:B------:R-:W-:Y:S01]  /*2340*/  @P4 IADD3 R0, PT, PT, R0, 0x20, RZ ;  /* 0x0000002000004810 */ /* 0x000fe20007ffe0ff */
[----:B------:R0:W5:Y:S04]  /*2350*/  @P4 LDG.E.64 R18, desc[UR6][R130.64] ;  /* 0x0000000682124981 */ /* 0x000168000c1e1b00 */
[----:B------:R3:W5:Y:S02]  /*2360*/  @P4 LD.E.64 R76, desc[UR6][R128.64] ;  /* 0x00000006804c4980 */ /* 0x000764000c101b00 */
[----:B------:R-:W2:Y:S01]  /*2370*/  @P3 LDC.64 R112, c[0x0][0x438] ;  /* 0x00010e00ff703b82 */ /* 0x000ea20000000a00 */
[----:B------:R-:W-:Y:S01]  /*2380*/  @P1 IMAD.WIDE.U32 R132, R0, 0x8, R132 ;  /* 0x0000000800841825 */ /* 0x000fe200078e0084 */
[----:B------:R-:W-:-:S06]  /*2390*/  ISETP.GE.U32.AND P4, PT, R118, 0x160, PT ;  /* 0x000001607600780c */ /* 0x000fcc0003f86070 */
[----:B------:R-:W2:Y:S01]  /*23a0*/  LDC.64 R114, c[0x0][0x3d8] ;  /* 0x0000f600ff727b82 */ /* 0x000ea20000000a00 */
[C---:B------:R-:W-:Y:S01]  /*23b0*/  @P1 IMAD.WIDE.U32 R136, R0.reuse, 0x8, R136 ;  /* 0x0000000800881825 */ /* 0x040fe200078e0088 */
[----:B------:R3:W5:Y:S03]  /*23c0*/  @P1 LDG.E.64 R22, desc[UR6][R132.64] ;  /* 0x0000000684161981 */ /* 0x000766000c1e1b00 */
[C---:B-1----:R-:W-:Y:S01]  /*23d0*/  @P1 IMAD.WIDE.U32 R134, R0.reuse, 0x8, R134 ;  /* 0x0000000800861825 */ /* 0x042fe200078e0086 */
[----:B------:R1:W5:Y:S02]  /*23e0*/  @P1 LDG.E.64 R24, desc[UR6][R136.64] ;  /* 0x0000000688181981 */ /* 0x000364000c1e1b00 */
[----:B------:R-:W1:Y:S01]  /*23f0*/  LDC.64 R120, c[0x0][0x3d0] ;  /* 0x0000f400ff787b82 */ /* 0x000e620000000a00 */
[----:B------:R-:W-:Y:S01]  /*2400*/  @P1 IADD3 R0, PT, PT, R0, 0x20, RZ ;  /* 0x0000002000001810 */ /* 0x000fe20007ffe0ff */
[----:B------:R1:W5:Y:S01]  /*2410*/  @P1 LD.E.64 R74, desc[UR6][R134.64] ;  /* 0x00000006864a1980 */ /* 0x000362000c101b00 */
[----:B------:R-:W-:-:S05]  /*2420*/  ISETP.GE.U32.AND P1, PT, R118, 0x180, PT ;  /* 0x000001807600780c */ /* 0x000fca0003f26070 */
[----:B------:R-:W1:Y:S08]  /*2430*/  LDC.64 R124, c[0x0][0x3d8] ;  /* 0x0000f600ff7c7b82 */ /* 0x000e700000000a00 */
[----:B------:R-:W1:Y:S01]  /*2440*/  @P2 LDC.64 R122, c[0x0][0x438] ;  /* 0x00010e00ff7a2b82 */ /* 0x000e620000000a00 */
[----:B----4-:R-:W-:-:S07]  /*2450*/  @P0 IMAD.WIDE.U32 R100, R0, 0x8, R100 ;  /* 0x0000000800640825 */ /* 0x010fce00078e0064 */
[----:B------:R-:W4:Y:S01]  /*2460*/  LDC.64 R126, c[0x0][0x3d0] ;  /* 0x0000f400ff7e7b82 */ /* 0x000f220000000a00 */
[C---:B0-----:R-:W-:Y:S01]  /*2470*/  @P0 IMAD.WIDE.U32 R106, R0.reuse, 0x8, R106 ;  /* 0x00000008006a0825 */ /* 0x041fe200078e006a */
[----:B------:R0:W5:Y:S06]  /*2480*/  @P0 LDG.E.64 R26, desc[UR6][R100.64] ;  /* 0x00000006641a0981 */ /* 0x00016c000c1e1b00 */
[----:B------:R-:W0:Y:S01]  /*2490*/  LDC.64 R130, c[0x0][0x3d8] ;  /* 0x0000f600ff827b82 */ /* 0x000e220000000a00 */
[----:B---3--:R-:W-:-:S07]  /*24a0*/  @P0 IMAD.WIDE.U32 R110, R0, 0x8, R110 ;  /* 0x00000008006e0825 */ /* 0x008fce00078e006e */
[----:B------:R-:W3:Y:S01]  /*24b0*/  @P6 LDC.64 R128, c[0x0][0x438] ;  /* 0x00010e00ff806b82 */ /* 0x000ee20000000a00 */
[----:B------:R-:W-:Y:S01]  /*24c0*/  @P0 IADD3 R0, PT, PT, R0, 0x20, RZ ;  /* 0x0000002000000810 */ /* 0x000fe20007ffe0ff */
[----:B------:R0:W5:Y:S06]  /*24d0*/  @P0 LDG.E.64 R28, desc[UR6][R110.64] ;  /* 0x000000066e1c0981 */ /* 0x00016c000c1e1b00 */
[----:B------:R-:W0:Y:S01]  /*24e0*/  LDC.64 R132, c[0x0][0x3d0] ;  /* 0x0000f400ff847b82 */ /* 0x000e220000000a00 */
[C---:B--2---:R-:W-:Y:S01]  /*24f0*/  @P3 IMAD.WIDE.U32 R108, R0.reuse, 0x8, R108 ;  /* 0x00000008006c3825 */ /* 0x044fe200078e006c */
[----:B------:R2:W5:Y:S06]  /*2500*/  @P0 LD.E.64 R70, desc[UR6][R106.64] ;  /* 0x000000066a460980 */ /* 0x00056c000c101b00 */
[----:B-1----:R-:W1:Y:S01]  /*2510*/  LDC.64 R136, c[0x0][0x3d8] ;  /* 0x0000f600ff887b82 */ /* 0x002e620000000a00 */
[C---:B------:R-:W-:Y:S01]  /*2520*/  @P3 IMAD.WIDE.U32 R112, R0.reuse, 0x8, R112 ;  /* 0x0000000800703825 */ /* 0x040fe200078e0070 */
[----:B------:R2:W5:Y:S06]  /*2530*/  @P3 LDG.E.64 R30, desc[UR6][R108.64] ;  /* 0x000000066c1e3981 */ /* 0x00056c000c1e1b00 */
[----:B------:R-:W2:Y:S01]  /*2540*/  @P4 LDC.64 R134, c[0x0][0x438] ;  /* 0x00010e00ff864b82 */ /* 0x000ea20000000a00 */
[C---:B------:R-:W-:Y:S01]  /*2550*/  @P3 IMAD.WIDE.U32 R114, R0.reuse, 0x8, R114 ;  /* 0x0000000800723825 */ /* 0x040fe200078e0072 */
[----:B------:R-:W-:Y:S01]  /*2560*/  @P3 IADD3 R0, PT, PT, R0, 0x20, RZ ;  /* 0x0000002000003810 */ /* 0x000fe20007ffe0ff */
[----:B------:R0:W5:Y:S05]  /*2570*/  @P3 LD.E.64 R68, desc[UR6][R112.64] ;  /* 0x0000000670443980 */ /* 0x00016a000c101b00 */
[----:B------:R-:W1:Y:S01]  /*2580*/  LDC.64 R142, c[0x0][0x3d8] ;  /* 0x0000f600ff8e7b82 */ /* 0x000e620000000a00 */
[C---:B------:R-:W-:Y:S01]  /*2590*/  @P2 IMAD.WIDE.U32 R120, R0.reuse, 0x8, R120 ;  /* 0x0000000800782825 */ /* 0x040fe200078e0078 */
[----:B------:R0:W5:Y:S06]  /*25a0*/  @P3 LDG.E.64 R32, desc[UR6][R114.64] ;  /* 0x0000000672203981 */ /* 0x00016c000c1e1b00 */
[----:B------:R-:W1:Y:S01]  /*25b0*/  LDC.64 R138, c[0x0][0x3d0] ;  /* 0x0000f400ff8a7b82 */ /* 0x000e620000000a00 */
[C---:B------:R-:W-:Y:S01]  /*25c0*/  @P2 IMAD.WIDE.U32 R122, R0.reuse, 0x8, R122 ;  /* 0x00000008007a2825 */ /* 0x040fe200078e007a */
[----:B------:R0:W5:Y:S06]  /*25d0*/  @P2 LDG.E.64 R34, desc[UR6][R120.64] ;  /* 0x0000000678222981 */ /* 0x00016c000c1e1b00 */
[----:B------:R-:W1:Y:S01]  /*25e0*/  @P1 LDC.64 R140, c[0x0][0x438] ;  /* 0x00010e00ff8c1b82 */ /* 0x000e620000000a00 */
[C---:B------:R-:W-:Y:S01]  /*25f0*/  @P2 IMAD.WIDE.U32 R124, R0.reuse, 0x8, R124 ;  /* 0x00000008007c2825 */ /* 0x040fe200078e007c */
[----:B------:R-:W-:Y:S01]  /*2600*/  @P2 IADD3 R0, PT, PT, R0, 0x20, RZ ;  /* 0x0000002000002810 */ /* 0x000fe20007ffe0ff */
[----:B------:R0:W5:Y:S04]  /*2610*/  @P2 LD.E.64 R66, desc[UR6][R122.64] ;  /* 0x000000067a422980 */ /* 0x000168000c101b00 */
[C---:B----4-:R-:W-:Y:S01]  /*2620*/  @P6 IMAD.WIDE.U32 R126, R0.reuse, 0x8, R126 ;  /* 0x00000008007e6825 */ /* 0x050fe200078e007e */
[----:B------:R4:W5:Y:S03]  /*2630*/  @P2 LDG.E.64 R84, desc[UR6][R124.64] ;  /* 0x000000067c542981 */ /* 0x000966000c1e1b00 */
[C---:B---3--:R-:W-:Y:S01]  /*2640*/  @P6 IMAD.WIDE.U32 R128, R0.reuse, 0x8, R128 ;  /* 0x0000000800806825 */ /* 0x048fe200078e0080 */
[----:B------:R4:W5:Y:S03]  /*2650*/  @P6 LDG.E.64 R86, desc[UR6][R126.64] ;  /* 0x000000067e566981 */ /* 0x000966000c1e1b00 */
[C---:B0-----:R-:W-:Y:S01]  /*2660*/  @P6 IMAD.WIDE.U32 R130, R0.reuse, 0x8, R130 ;  /* 0x0000000800826825 */ /* 0x041fe200078e0082 */
[----:B------:R-:W-:Y:S01]  /*2670*/  @P6 IADD3 R0, PT, PT, R0, 0x20, RZ ;  /* 0x0000002000006810 */ /* 0x000fe20007ffe0ff */
[----:B------:R4:W5:Y:S04]  /*2680*/  @P6 LD.E.64 R62, desc[UR6][R128.64] ;  /* 0x00000006803e6980 */ /* 0x000968000c101b00 */
[C---:B------:R-:W-:Y:S01]  /*2690*/  @P4 IMAD.WIDE.U32 R132, R0.reuse, 0x8, R132 ;  /* 0x0000000800844825 */ /* 0x040fe200078e0084 */
[----:B------:R4:W5:Y:S03]  /*26a0*/  @P6 LDG.E.64 R88, desc[UR6][R130.64] ;  /* 0x0000000682586981 */ /* 0x000966000c1e1b00 */
[C---:B--2---:R-:W-:Y:S01]  /*26b0*/  @P4 IMAD.WIDE.U32 R134, R0.reuse, 0x8, R134 ;  /* 0x0000000800864825 */ /* 0x044fe200078e0086 */
[----:B------:R4:W5:Y:S03]  /*26c0*/  @P4 LDG.E.64 R90, desc[UR6][R132.64] ;  /* 0x00000006845a4981 */ /* 0x000966000c1e1b00 */
[C---:B-1----:R-:W-:Y:S01]  /*26d0*/  @P4 IMAD.WIDE.U32 R136, R0.reuse, 0x8, R136 ;  /* 0x0000000800884825 */ /* 0x042fe200078e0088 */
[----:B------:R-:W-:Y:S01]  /*26e0*/  @P4 IADD3 R0, PT, PT, R0, 0x20, RZ ;  /* 0x0000002000004810 */ /* 0x000fe20007ffe0ff */
[----:B------:R4:W5:Y:S04]  /*26f0*/  @P4 LD.E.64 R64, desc[UR6][R134.64] ;  /* 0x0000000686404980 */ /* 0x000968000c101b00 */
[C---:B------:R-:W-:Y:S01]  /*2700*/  @P1 IMAD.WIDE.U32 R102, R0.reuse, 0x8, R142 ;  /* 0x0000000800661825 */ /* 0x040fe200078e008e */
[----:B------:R4:W5:Y:S03]  /*2710*/  @P4 LDG.E.64 R92, desc[UR6][R136.64] ;  /* 0x00000006885c4981 */ /* 0x000966000c1e1b00 */
[C---:B------:R-:W-:Y:S01]  /*2720*/  @P1 IMAD.WIDE.U32 R98, R0.reuse, 0x8, R138 ;  /* 0x0000000800621825 */ /* 0x040fe200078e008a */
[----:B------:R4:W5:Y:S03]  /*2730*/  @P1 LDG.E.64 R96, desc[UR6][R102.64] ;  /* 0x0000000666601981 */ /* 0x000966000c1e1b00 */
[----:B------:R-:W-:Y:S01]  /*2740*/  @P1 IMAD.WIDE.U32 R100, R0, 0x8, R140 ;  /* 0x0000000800641825 */ /* 0x000fe200078e008c */
[----:B------:R4:W5:Y:S04]  /*2750*/  @P1 LDG.E.64 R94, desc[UR6][R98.64] ;  /* 0x00000006625e1981 */ /* 0x000968000c1e1b00 */
[----:B------:R4:W5:Y:S01]  /*2760*/  @P1 LD.E.64 R38, desc[UR6][R100.64] ;  /* 0x0000000664261980 */ /* 0x000962000c101b00 */
[----:B------:R-:W-:-:S02]  /*2770*/  @P5 CS2R R40, SRZ ;  /* 0x0000000000285805 */ /* 0x000fc4000001ff00 */
[----:B------:R-:W-:Y:S02]  /*2780*/  @P0 CS2R R52, SRZ ;  /* 0x0000000000340805 */ /* 0x000fe4000001ff00 */
[----:B------:R-:W-:Y:S02]  /*2790*/  @P3 CS2R R54, SRZ ;  /* 0x0000000000363805 */ /* 0x000fe4000001ff00 */
[----:B------:R-:W-:Y:S02]  /*27a0*/  @P2 CS2R R56, SRZ ;  /* 0x0000000000382805 */ /* 0x000fe4000001ff00 */
[----:B------:R-:W-:Y:S02]  /*27b0*/  @P6 CS2R R58, SRZ ;  /* 0x00000000003a6805 */ /* 0x000fe4000001ff00 */
[----:B------:R-:W-:Y:S02]  /*27c0*/  @P4 CS2R R60, SRZ ;  /* 0x00000000003c4805 */ /* 0x000fe4000001ff00 */
[----:B----4-:R-:W-:-:S07]  /*27d0*/  @P1 CS2R R36, SRZ ;  /* 0x0000000000241805 */ /* 0x010fce000001ff00 */
.L_x_26321:
[----:B------:R-:W-:Y:S05]  /*27e0*/  BSYNC.RECONVERGENT B0 ;  /* 0x0000000000007941 */ /* 0x000fea0003800200 */
.L_x_26318:
[----:B------:R-:W0:Y:S02]  /*27f0*/  LDCU UR4, c[0x0][0x384] ;  /* 0x00007080ff0477ac */ /* 0x000e240008000800 */
[----:B0-----:R-:W-:-:S13]  /*2800*/  ISETP.GE.AND P0, PT, R117, UR4, PT ;  /* 0x0000000475007c0c */ /* 0x001fda000bf06270 */
[----:B------:R-:W-:Y:S05]  /*2810*/  @P0 EXIT ;  /* 0x000000000000094d */ /* 0x000fea0003800000 */
[----:B-----5:R-:W-:Y:S01]  /*2820*/  MOV R121, R2 ;  /* 0x0000000200797202 */ /* 0x020fe20000000f00 */
[----:B------:R-:W0:Y:S01]  /*2830*/  LDCU.64 UR4, c[0x0][0x3a0] ;  /* 0x00007400ff0477ac */ /* 0x000e220008000a00 */
[----:B------:R-:W-:Y:S02]  /*2840*/  MOV R0, R3 ;  /* 0x0000000300007202 */ /* 0x000fe40000000f00 */
[----:B------:R-:W-:Y:S01]  /*2850*/  SHF.R.U64 R172, R72, 0x10, R73 ;  /* 0x0000001048ac7819 */ /* 0x000fe20000001249 */
[----:B------:R-:W0:Y:S01]  /*2860*/  LDCU.64 UR8, c[0x0][0x398] ;  /* 0x00007300ff0877ac */ /* 0x000e220008000a00 */
[----:B------:R-:W-:Y:S02]  /*2870*/  PRMT R121, R121, 0x5410, R0 ;  /* 0x0000541079797816 */ /* 0x000fe40000000000 */
[----:B------:R-:W-:Y:S01]  /*2880*/  SHF.R.U64 R0, R40, 0x10, R41 ;  /* 0x0000001028007819 */ /* 0x000fe20000001229 */
[----:B------:R-:W1:Y:S01]  /*2890*/  LDCU UR12, c[0x0][0x388] ;  /* 0x00007100ff0c77ac */ /* 0x000e620008000800 */
[----:B------:R-:W-:-:S02]  /*28a0*/  SHF.R.U64 R122, R2, 0x10, R3 ;  /* 0x00000010027a7819 */ /* 0x000fc40000001203 */
[----:B------:R-:W-:Y:S01]  /*28b0*/  PRMT R172, R172, 0x5410, R0 ;  /* 0x00005410acac7816 */ /* 0x000fe20000000000 */
[----:B------:R-:W2:Y:S01]  /*28c0*/  LDCU.U8 UR10, c[0x0][0x410] ;  /* 0x00008200ff0a77ac */ /* 0x000ea20008000000 */
[----:B------:R-:W-:Y:S02]  /*28d0*/  MOV R124, R20 ;  /* 0x00000014007c7202 */ /* 0x000fe40000000f00 */
[----:B------:R-:W-:Y:S01]  /*28e0*/  MOV R2, R21 ;  /* 0x0000001500027202 */ /* 0x000fe20000000f00 */
[----:B------:R-:W3:Y:S01]  /*28f0*/  LDCU UR11, c[0x0][0x448] ;  /* 0x00008900ff0b77ac */ /* 0x000ee20008000800 */
[----:B------:R-:W-:Y:S02]  /*2900*/  SHF.R.U64 R174, R82, 0x10, R83 ;  /* 0x0000001052ae7819 */ /* 0x000fe40000001253 */
[----:B------:R-:W-:Y:S01]  /*2910*/  SHF.R.U64 R0, R42, 0x10, R43 ;  /* 0x000000102a007819 */ /* 0x000fe2000000122b */
[----:B------:R-:W4:Y:S01]  /*2920*/  LDCU.64 UR14, c[0x0][0x398] ;  /* 0x00007300ff0e77ac */ /* 0x000f220008000a00 */
[----:B------:R-:W-:-:S02]  /*2930*/  PRMT R124, R124, 0x5410, R2 ;  /* 0x000054107c7c7816 */ /* 0x000fc40000000002 */
[----:B------:R-:W-:Y:S01]  /*2940*/  PRMT R174, R174, 0x5410, R0 ;  /* 0x00005410aeae7816 */ /* 0x000fe20000000000 */
[----:B0-----:R-:W-:Y:S01]  /*2950*/  ULOP3.LUT UP0, URZ, UR4, UR8, URZ, 0xfc, !UPT ;  /* 0x0000000804ff7292 */ /* 0x001fe2000f80fcff */
[----:B------:R-:W-:Y:S01]  /*2960*/  SHF.R.U32.HI R173, RZ, 0x10, R73 ;  /* 0x00000010ffad7819 */ /* 0x000fe20000011649 */
[----:B------:R-:W0:Y:S01]  /*2970*/  LDCU.64 UR16, c[0x0][0x3a0] ;  /* 0x00007400ff1077ac */ /* 0x000e220008000a00 */
[----:B------:R-:W-:Y:S02]  /*2980*/  SHF.R.U32.HI R2, RZ, 0x10, R41 ;  /* 0x00000010ff027819 */ /* 0x000fe40000011629 */
[----:B------:R-:W-:Y:S01]  /*2990*/  SHF.R.U64 R176, R80, 0x10, R81 ;  /* 0x0000001050b07819 */ /* 0x000fe20000001251 */
[----:B------:R-:W-:Y:S01]  /*29a0*/  ULOP3.LUT UP0, URZ, UR5, UR9, URZ, 0xfc, UP0 ;  /* 0x0000000905ff7292 */ /* 0x000fe2000800fcff */
[----:B------:R-:W-:Y:S02]  /*29b0*/  SHF.R.U64 R0, R44, 0x10, R45 ;  /* 0x000000102c007819 */ /* 0x000fe4000000122d */
[----:B------:R-:W-:-:S02]  /*29c0*/  PRMT R173, R173, 0x5410, R2 ;  /* 0x00005410adad7816 */ /* 0x000fc40000000002 */
[----:B------:R-:W-:Y:S02]  /*29d0*/  PRMT R176, R176, 0x5410, R0 ;  /* 0x00005410b0b07816 */ /* 0x000fe40000000000 */
[----:B------:R-:W-:Y:S02]  /*29e0*/  SHF.R.U32.HI R175, RZ, 0x10, R83 ;  /* 0x00000010ffaf7819 */ /* 0x000fe40000011653 */
[----:B------:R-:W-:Y:S02]  /*29f0*/  SHF.R.U32.HI R2, RZ, 0x10, R43 ;  /* 0x00000010ff027819 */ /* 0x000fe4000001162b */
[----:B------:R-:W-:Y:S02]  /*2a00*/  SHF.R.U64 R178, R78, 0x10, R79 ;  /* 0x000000104eb27819 */ /* 0x000fe4000000124f */
        /* <DEDUP_REMOVED lines=35> */
[----:B------:R-:W-:Y:S02]  /*2c40*/  SHF.R.U32.HI R197, RZ, 0x10, R67 ;  /* 0x00000010ffc57819 */ /* 0x000fe40000011643 */
[----:B------:R-:W-:Y:S02]  /*2c50*/  SHF.R.U32.HI R0, RZ, 0x10, R57 ;  /* 0x00000010ff007819 */ /* 0x000fe40000011639 */
[----:B------:R-:W-:-:S02]  /*2c60*/  PRMT R195, R195, 0x5410, R2 ;  /* 0x00005410c3c37816 */ /* 0x000fc40000000002 */
[----:B------:R-:W-:Y:S02]  /*2c70*/  PRMT R197, R197, 0x5410, R0 ;  /* 0x00005410c5c57816 */ /* 0x000fe40000000000 */
[----:B------:R-:W-:Y:S02]  /*2c80*/  SHF.R.U64 R198, R62, 0x10, R63 ;  /* 0x000000103ec67819 */ /* 0x000fe4000000123f */
[----:B------:R-:W-:Y:S02]  /*2c90*/  SHF.R.U64 R2, R58, 0x10, R59 ;  /* 0x000000103a027819 */ /* 0x000fe4000000123b */
[----:B------:R-:W-:Y:S02]  /*2ca0*/  SHF.R.U32.HI R199, RZ, 0x10, R63 ;  /* 0x00000010ffc77819 */ /* 0x000fe4000001163f */
[----:B------:R-:W-:Y:S02]  /*2cb0*/  SHF.R.U32.HI R0, RZ, 0x10, R59 ;  /* 0x00000010ff007819 */ /* 0x000fe4000001163b */
[----:B------:R-:W-:-:S02]  /*2cc0*/  MOV R126, R4 ;  /* 0x00000004007e7202 */ /* 0x000fc40000000f00 */
[----:B------:R-:W-:Y:S02]  /*2cd0*/  SHF.R.U64 R127, R4, 0x10, R5 ;  /* 0x00000010047f7819 */ /* 0x000fe40000001205 */
[----:B------:R-:W-:Y:S02]  /*2ce0*/  PRMT R198, R198, 0x5410, R2 ;  /* 0x00005410c6c67816 */ /* 0x000fe40000000002 */
[----:B------:R-:W-:Y:S02]  /*2cf0*/  PRMT R199, R199, 0x5410, R0 ;  /* 0x00005410c7c77816 */ /* 0x000fe40000000000 */
[----:B------:R-:W-:Y:S02]  /*2d00*/  SHF.R.U32.HI R98, RZ, 0x10, R3 ;  /* 0x00000010ff627819 */ /* 0x000fe40000011603 */
[----:B------:R-:W-:Y:S02]  /*2d10*/  MOV R4, R7 ;  /* 0x0000000700047202 */ /* 0x000fe40000000f00 */
[----:B------:R-:W-:-:S02]  /*2d20*/  SHF.R.U64 R129, R6, 0x10, R7 ;  /* 0x0000001006817819 */ /* 0x000fc40000001207 */
[----:B------:R-:W-:Y:S02]  /*2d30*/  SHF.R.U32.HI R101, RZ, 0x10, R7 ;  /* 0x00000010ff657819 */ /* 0x000fe40000011607 */
[----:B------:R-:W-:Y:S02]  /*2d40*/  SHF.R.U64 R200, R64, 0x10, R65 ;  /* 0x0000001040c87819 */ /* 0x000fe40000001241 */
[----:B------:R-:W-:Y:S02]  /*2d50*/  SHF.R.U64 R0, R60, 0x10, R61 ;  /* 0x000000103c007819 */ /* 0x000fe4000000123d */
[----:B------:R-:W-:Y:S02]  /*2d60*/  SHF.R.U32.HI R201, RZ, 0x10, R65 ;  /* 0x00000010ffc97819 */ /* 0x000fe40000011641 */
[----:B------:R-:W-:Y:S02]  /*2d70*/  SHF.R.U32.HI R2, RZ, 0x10, R61 ;  /* 0x00000010ff027819 */ /* 0x000fe4000001163d */
[----:B------:R-:W-:-:S02]  /*2d80*/  MOV R3, R5 ;  /* 0x0000000500037202 */ /* 0x000fc40000000f00 */
[----:B------:R-:W-:Y:S02]  /*2d90*/  SHF.R.U32.HI R100, RZ, 0x10, R5 ;  /* 0x00000010ff647819 */ /* 0x000fe40000011605 */
[----:B------:R-:W-:Y:S02]  /*2da0*/  MOV R130, R8 ;  /* 0x0000000800827202 */ /* 0x000fe40000000f00 */
[----:B------:R-:W-:Y:S02]  /*2db0*/  SHF.R.U64 R131, R8, 0x10, R9 ;  /* 0x0000001008837819 */ /* 0x000fe40000001209 */
[----:B------:R-:W-:Y:S02]  /*2dc0*/  MOV R7, R13 ;  /* 0x0000000d00077202 */ /* 0x000fe40000000f00 */
[--C-:B------:R-:W-:Y:S02]  /*2dd0*/  SHF.R.U64 R135, R12, 0x10, R13.reuse ;  /* 0x000000100c877819 */ /* 0x100fe4000000120d */
[----:B------:R-:W-:-:S02]  /*2de0*/  SHF.R.U32.HI R104, RZ, 0x10, R13 ;  /* 0x00000010ff687819 */ /* 0x000fc4000001160d */
[----:B------:R-:W-:Y:S02]  /*2df0*/  MOV R146, R26 ;  /* 0x0000001a00927202 */ /* 0x000fe40000000f00 */
[----:B------:R-:W-:Y:S02]  /*2e00*/  SHF.R.U64 R149, R26, 0x10, R27 ;  /* 0x000000101a957819 */ /* 0x000fe4000000121b */
[----:B------:R-:W-:Y:S02]  /*2e10*/  MOV R128, R6 ;  /* 0x0000000600807202 */ /* 0x000fe40000000f00 */
[----:B------:R-:W-:Y:S02]  /*2e20*/  MOV R5, R9 ;  /* 0x0000000900057202 */ /* 0x000fe40000000f00 */
[----:B------:R-:W-:Y:S02]  /*2e30*/  SHF.R.U32.HI R102, RZ, 0x10, R9 ;  /* 0x00000010ff667819 */ /* 0x000fe40000011609 */
[----:B------:R-:W-:-:S02]  /*2e40*/  MOV R136, R14 ;  /* 0x0000000e00887202 */ /* 0x000fc40000000f00 */
[----:B------:R-:W-:Y:S02]  /*2e50*/  MOV R8, R15 ;  /* 0x0000000f00087202 */ /* 0x000fe40000000f00 */
[--C-:B------:R-:W-:Y:S02]  /*2e60*/  SHF.R.U64 R137, R14, 0x10, R15.reuse ;  /* 0x000000100e897819 */ /* 0x100fe4000000120f */
[----:B------:R-:W-:Y:S02]  /*2e70*/  SHF.R.U32.HI R105, RZ, 0x10, R15 ;  /* 0x00000010ff697819 */ /* 0x000fe4000001160f */
[----:B------:R-:W-:Y:S02]  /*2e80*/  MOV R13, R27 ;  /* 0x0000001b000d7202 */ /* 0x000fe40000000f00 */
[----:B------:R-:W-:Y:S02]  /*2e90*/  SHF.R.U32.HI R26, RZ, 0x10, R27 ;  /* 0x00000010ff1a7819 */ /* 0x000fe4000001161b */
[----:B------:R-:W-:-:S02]  /*2ea0*/  MOV R150, R28 ;  /* 0x0000001c00967202 */ /* 0x000fc40000000f00 */
[----:B------:R-:W-:Y:S02]  /*2eb0*/  SHF.R.U64 R151, R28, 0x10, R29 ;  /* 0x000000101c977819 */ /* 0x000fe4000000121d */
[----:B------:R-:W-:Y:S02]  /*2ec0*/  MOV R132, R10 ;  /* 0x0000000a00847202 */ /* 0x000fe40000000f00 */
[----:B------:R-:W-:Y:S02]  /*2ed0*/  MOV R6, R11 ;  /* 0x0000000b00067202 */ /* 0x000fe40000000f00 */
[--C-:B------:R-:W-:Y:S02]  /*2ee0*/  SHF.R.U64 R133, R10, 0x10, R11.reuse ;  /* 0x000000100a857819 */ /* 0x100fe4000000120b */
[----:B------:R-:W-:Y:S02]  /*2ef0*/  SHF.R.U32.HI R103, RZ, 0x10, R11 ;  /* 0x00000010ff677819 */ /* 0x000fe4000001160b */
[----:B------:R-:W-:-:S02]  /*2f00*/  MOV R134, R12 ;  /* 0x0000000c00867202 */ /* 0x000fc40000000f00 */
[----:B------:R-:W-:Y:S02]  /*2f10*/  MOV R138, R16 ;  /* 0x00000010008a7202 */ /* 0x000fe40000000f00 */
[----:B------:R-:W-:Y:S02]  /*2f20*/  MOV R9, R17 ;  /* 0x0000001100097202 */ /* 0x000fe40000000f00 */
[--C-:B------:R-:W-:Y:S02]  /*2f30*/  SHF.R.U64 R139, R16, 0x10, R17.reuse ;  /* 0x00000010108b7819 */ /* 0x100fe40000001211 */
[----:B------:R-:W-:Y:S02]  /*2f40*/  SHF.R.U32.HI R106, RZ, 0x10, R17 ;  /* 0x00000010ff6a7819 */ /* 0x000fe40000011611 */
[----:B------:R-:W-:Y:S02]  /*2f50*/  MOV R140, R18 ;  /* 0x00000012008c7202 */ /* 0x000fe40000000f00 */
[----:B------:R-:W-:-:S02]  /*2f60*/  SHF.R.U64 R141, R18, 0x10, R19 ;  /* 0x00000010128d7819 */ /* 0x000fc40000001213 */
[----:B------:R-:W-:Y:S02]  /*2f70*/  MOV R14, R29 ;  /* 0x0000001d000e7202 */ /* 0x000fe40000000f00 */
[----:B------:R-:W-:Y:S02]  /*2f80*/  SHF.R.U32.HI R27, RZ, 0x10, R29 ;  /* 0x00000010ff1b7819 */ /* 0x000fe4000001161d */
[----:B------:R-:W-:Y:S02]  /*2f90*/  MOV R152, R30 ;  /* 0x0000001e00987202 */ /* 0x000fe40000000f00 */
[----:B------:R-:W-:Y:S02]  /*2fa0*/  MOV R15, R31 ;  /* 0x0000001f000f7202 */ /* 0x000fe40000000f00 */
[--C-:B------:R-:W-:Y:S02]  /*2fb0*/  SHF.R.U64 R153, R30, 0x10, R31.reuse ;  /* 0x000000101e997819 */ /* 0x100fe4000000121f */
[----:B------:R-:W-:-:S02]  /*2fc0*/  SHF.R.U32.HI R28, RZ, 0x10, R31 ;  /* 0x00000010ff1c7819 */ /* 0x000fc4000001161f */
[--C-:B------:R-:W-:Y:S02]  /*2fd0*/  SHF.R.U64 R125, R20, 0x10, R21.reuse ;  /* 0x00000010147d7819 */ /* 0x100fe40000001215 */
[----:B------:R-:W-:Y:S02]  /*2fe0*/  SHF.R.U32.HI R99, RZ, 0x10, R21 ;  /* 0x00000010ff637819 */ /* 0x000fe40000011615 */
[----:B------:R-:W-:Y:S02]  /*2ff0*/  MOV R10, R19 ;  /* 0x00000013000a7202 */ /* 0x000fe40000000f00 */
[----:B------:R-:W-:Y:S02]  /*3000*/  SHF.R.U32.HI R107, RZ, 0x10, R19 ;  /* 0x00000010ff6b7819 */ /* 0x000fe40000011613 */
[----:B------:R-:W-:Y:S02]  /*3010*/  MOV R142, R22 ;  /* 0x00000016008e7202 */ /* 0x000fe40000000f00 */
[----:B------:R-:W-:-:S02]  /*3020*/  MOV R11, R23 ;  /* 0x00000017000b7202 */ /* 0x000fc40000000f00 */
[--C-:B------:R-:W-:Y:S02]  /*3030*/  SHF.R.U64 R143, R22, 0x10, R23.reuse ;  /* 0x00000010168f7819 */ /* 0x100fe40000001217 */
[----:B------:R-:W-:Y:S02]  /*3040*/  SHF.R.U32.HI R108, RZ, 0x10, R23 ;  /* 0x00000010ff6c7819 */ /* 0x000fe40000011617 */
[----:B------:R-:W-:Y:S02]  /*3050*/  MOV R144, R24 ;  /* 0x0000001800907202 */ /* 0x000fe40000000f00 */
[----:B------:R-:W-:Y:S02]  /*3060*/  MOV R12, R25 ;  /* 0x00000019000c7202 */ /* 0x000fe40000000f00 */
[----:B------:R-:W-:Y:S02]  /*3070*/  SHF.R.U64 R145, R24, 0x10, R25 ;  /* 0x0000001018917819 */ /* 0x000fe40000001219 */
[----:B------:R-:W-:-:S02]  /*3080*/  MOV R154, R32 ;  /* 0x00000020009a7202 */ /* 0x000fc40000000f00 */
[----:B------:R-:W-:Y:S02]  /*3090*/  MOV R16, R33 ;  /* 0x0000002100107202 */ /* 0x000fe40000000f00 */
[--C-:B------:R-:W-:Y:S02]  /*30a0*/  SHF.R.U64 R155, R32, 0x10, R33.reuse ;  /* 0x00000010209b7819 */ /* 0x100fe40000001221 */
[----:B------:R-:W-:Y:S02]  /*30b0*/  SHF.R.U32.HI R29, RZ, 0x10, R33 ;  /* 0x00000010ff1d7819 */ /* 0x000fe40000011621 */
[----:B------:R-:W-:Y:S02]  /*30c0*/  MOV R156, R34 ;  /* 0x00000022009c7202 */ /* 0x000fe40000000f00 */
[----:B------:R-:W-:Y:S02]  /*30d0*/  MOV R17, R35 ;  /* 0x0000002300117202 */ /* 0x000fe40000000f00 */
[----:B------:R-:W-:-:S02]  /*30e0*/  SHF.R.U64 R157, R34, 0x10, R35 ;  /* 0x00000010229d7819 */ /* 0x000fc40000001223 */
[----:B------:R-:W-:Y:S02]  /*30f0*/  SHF.R.U32.HI R30, RZ, 0x10, R35 ;  /* 0x00000010ff1e7819 */ /* 0x000fe40000011623 */
[----:B------:R-:W-:Y:S02]  /*3100*/  MOV R158, R84 ;  /* 0x00000054009e7202 */ /* 0x000fe40000000f00 */
[----:B------:R-:W-:Y:S02]  /*3110*/  MOV R18, R85 ;  /* 0x0000005500127202 */ /* 0x000fe40000000f00 */
[--C-:B------:R-:W-:Y:S02]  /*3120*/  SHF.R.U64 R159, R84, 0x10, R85.reuse ;  /* 0x00000010549f7819 */ /* 0x100fe40000001255 */
[----:B------:R-:W-:Y:S02]  /*3130*/  SHF.R.U32.HI R31, RZ, 0x10, R85 ;  /* 0x00000010ff1f7819 */ /* 0x000fe40000011655 */
[----:B------:R-:W-:-:S02]  /*3140*/  PRMT R200, R200, 0x5410, R0 ;  /* 0x00005410c8c87816 */ /* 0x000fc40000000000 */
[----:B------:R-:W-:Y:S02]  /*3150*/  PRMT R201, R201, 0x5410, R2 ;  /* 0x00005410c9c97816 */ /* 0x000fe40000000002 */
[----:B------:R-:W-:Y:S02]  /*3160*/  SHF.R.U32.HI R25, RZ, 0x10, R25 ;  /* 0x00000010ff197819 */ /* 0x000fe40000011619 */
[----:B------:R-:W-:Y:S02]  /*3170*/  MOV R160, R86 ;  /* 0x0000005600a07202 */ /* 0x000fe40000000f00 */
[----:B------:R-:W-:Y:S02]  /*3180*/  MOV R19, R87 ;  /* 0x0000005700137202 */ /* 0x000fe40000000f00 */
[--C-:B------:R-:W-:Y:S02]  /*3190*/  SHF.R.U64 R161, R86, 0x10, R87.reuse ;  /* 0x0000001056a17819 */ /* 0x100fe40000001257 */
[----:B------:R-:W-:-:S02]  /*31a0*/  SHF.R.U32.HI R32, RZ, 0x10, R87 ;  /* 0x00000010ff207819 */ /* 0x000fc40000011657 */
[----:B------:R-:W-:Y:S02]  /*31b0*/  MOV R162, R88 ;  /* 0x0000005800a27202 */ /* 0x000fe40000000f00 */
[----:B------:R-:W-:Y:S02]  /*31c0*/  MOV R20, R89 ;  /* 0x0000005900147202 */ /* 0x000fe40000000f00 */
[--C-:B------:R-:W-:Y:S02]  /*31d0*/  SHF.R.U64 R163, R88, 0x10, R89.reuse ;  /* 0x0000001058a37819 */ /* 0x100fe40000001259 */
[----:B------:R-:W-:Y:S02]  /*31e0*/  SHF.R.U32.HI R33, RZ, 0x10, R89 ;  /* 0x00000010ff217819 */ /* 0x000fe40000011659 */
[----:B------:R-:W-:Y:S02]  /*31f0*/  MOV R164, R90 ;  /* 0x0000005a00a47202 */ /* 0x000fe40000000f00 */
[----:B------:R-:W-:-:S02]  /*3200*/  MOV R21, R91 ;  /* 0x0000005b00157202 */ /* 0x000fc40000000f00 */
[--C-:B------:R-:W-:Y:S02]  /*3210*/  SHF.R.U64 R165, R90, 0x10, R91.reuse ;  /* 0x000000105aa57819 */ /* 0x100fe4000000125b */
        /* <DEDUP_REMOVED lines=13> */
[----:B------:R-:W-:Y:S02]  /*32f0*/  SHF.R.U64 R202, R38, 0x10, R39 ;  /* 0x0000001026ca7819 */ /* 0x000fe40000001227 */
[----:B------:R-:W-:Y:S02]  /*3300*/  SHF.R.U64 R0, R36, 0x10, R37 ;  /* 0x0000001024007819 */ /* 0x000fe40000001225 */
[----:B------:R-:W-:Y:S02]  /*3310*/  SHF.R.U32.HI R203, RZ, 0x10, R39 ;  /* 0x00000010ffcb7819 */ /* 0x000fe40000011627 */
[----:B------:R-:W-:-:S02]  /*3320*/  SHF.R.U32.HI R2, RZ, 0x10, R37 ;  /* 0x00000010ff027819 */ /* 0x000fc40000011625 */
        /* <DEDUP_REMOVED lines=48> */
.L_x_26397:
        /* <DEDUP_REMOVED lines=22> */
[----:B-----5:R-:W-:Y:S01]  /*3790*/  FADD.FTZ R93, R96, R84 ;  /* 0x00000054605d7221 */ /* 0x020fe20000010000 */
[----:B0-----:R-:W-:Y:S01]  /*37a0*/  FADD.FTZ R2, R97, R85 ;  /* 0x0000005561027221 */ /* 0x001fe20000010000 */
[----:B------:R-:W-:Y:S01]  /*37b0*/  FADD.FTZ R3, R98, R86 ;  /* 0x0000005662037221 */ /* 0x000fe20000010000 */
[----:B------:R-:W-:Y:S01]  /*37c0*/  FADD.FTZ R4, R99, R87 ;  /* 0x0000005763047221 */ /* 0x000fe20000010000 */
[----:B------:R-:W-:Y:S01]  /*37d0*/  FADD.FTZ R0, R88, R93 ;  /* 0x0000005d58007221 */ /* 0x000fe20000010000 */
[----:B------:R-:W-:Y:S01]  /*37e0*/  FADD.FTZ R2, R89, R2 ;  /* 0x0000000259027221 */ /* 0x000fe20000010000 */
[----:B------:R-:W-:Y:S01]  /*37f0*/  FADD.FTZ R3, R90, R3 ;  /* 0x000000035a037221 */ /* 0x000fe20000010000 */
[----:B------:R-:W-:Y:S02]  /*3800*/  FADD.FTZ R4, R91, R4 ;  /* 0x000000045b047221 */ /* 0x000fe40000010000 */
[----:B------:R-:W-:Y:S02]  /*3810*/  MOV R92, R0 ;  /* 0x00000000005c7202 */ /* 0x000fe40000000f00 */
[----:B------:R-:W-:-:S02]  /*3820*/  MOV R93, R2 ;  /* 0x00000002005d7202 */ /* 0x000fc40000000f00 */
[----:B------:R-:W-:Y:S02]  /*3830*/  MOV R94, R3 ;  /* 0x00000003005e7202 */ /* 0x000fe40000000f00 */
[----:B------:R-:W-:Y:S01]  /*3840*/  MOV R95, R4 ;  /* 0x00000004005f7202 */ /* 0x000fe20000000f00 */
[----:B------:R-:W-:Y:S06]  /*3850*/  BRA `(.L_x_26327) ;  /* 0x0000000000547947 */ /* 0x000fec0003800000 */
.L_x_26326:
[----:B-----5:R-:W-:Y:S01]  /*3860*/  FADD.FTZ R0, R96, R84 ;  /* 0x0000005460007221 */ /* 0x020fe20000010000 */
[----:B0-----:R-:W-:Y:S01]  /*3870*/  FADD.FTZ R2, R97, R85 ;  /* 0x0000005561027221 */ /* 0x001fe20000010000 */
[----:B------:R-:W-:Y:S01]  /*3880*/  FADD.FTZ R3, R98, R86 ;  /* 0x0000005662037221 */ /* 0x000fe20000010000 */
[----:B------:R-:W-:Y:S02]  /*3890*/  FADD.FTZ R4, R99, R87 ;  /* 0x0000005763047221 */ /* 0x000fe40000010000 */
[----:B------:R-:W-:Y:S02]  /*38a0*/  MOV R92, R0 ;  /* 0x00000000005c7202 */ /* 0x000fe40000000f00 */
[----:B------:R-:W-:Y:S02]  /*38b0*/  MOV R93, R2 ;  /* 0x00000002005d7202 */ /* 0x000fe40000000f00 */
[----:B------:R-:W-:Y:S02]  /*38c0*/  MOV R94, R3 ;  /* 0x00000003005e7202 */ /* 0x000fe40000000f00 */
[----:B------:R-:W-:Y:S01]  /*38d0*/  MOV R95, R4 ;  /* 0x00000004005f7202 */ /* 0x000fe20000000f00 */
[----:B------:R-:W-:Y:S06]  /*38e0*/  BRA `(.L_x_26327) ;  /* 0x0000000000307947 */ /* 0x000fec0003800000 */
.L_x_26325:
[----:B-----5:R-:W-:Y:S01]  /*38f0*/  @P1 FADD.FTZ R92, R96, R88 ;  /* 0x00000058605c1221 */ /* 0x020fe20000010000 */
[----:B------:R-:W-:Y:S01]  /*3900*/  @P1 FADD.FTZ R93, R97, R89 ;  /* 0x00000059615d1221 */ /* 0x000fe20000010000 */
[----:B------:R-:W-:Y:S01]  /*3910*/  @P1 FADD.FTZ R94, R98, R90 ;  /* 0x0000005a625e1221 */ /* 0x000fe20000010000 */
[----:B------:R-:W-:Y:S02]  /*3920*/  @P1 FADD.FTZ R95, R99, R91 ;  /* 0x0000005b635f1221 */ /* 0x000fe40000010000 */
[----:B------:R-:W-:Y:S02]  /*3930*/  @P1 MOV R0, R92 ;  /* 0x0000005c00001202 */ /* 0x000fe40000000f00 */
[----:B0-----:R-:W-:Y:S02]  /*3940*/  @P1 MOV R2, R93 ;  /* 0x0000005d00021202 */ /* 0x001fe40000000f00 */
[----:B------:R-:W-:Y:S02]  /*3950*/  @P1 MOV R3, R94 ;  /* 0x0000005e00031202 */ /* 0x000fe40000000f00 */
[----:B------:R-:W-:-:S02]  /*3960*/  @P1 MOV R4, R95 ;  /* 0x0000005f00041202 */ /* 0x000fc40000000f00 */
[----:B------:R-:W-:Y:S02]  /*3970*/  @!P1 MOV R0, R96 ;  /* 0x0000006000009202 */ /* 0x000fe40000000f00 */
[----:B------:R-:W-:Y:S02]  /*3980*/  @!P1 MOV R2, R97 ;  /* 0x0000006100029202 */ /* 0x000fe40000000f00 */
[----:B------:R-:W-:Y:S02]  /*3990*/  @!P1 MOV R3, R98 ;  /* 0x0000006200039202 */ /* 0x000fe40000000f00 */
[----:B------:R-:W-:-:S07]  /*39a0*/  @!P1 MOV R4, R99 ;  /* 0x0000006300049202 */ /* 0x000fce0000000f00 */
.L_x_26327:
[----:B------:R-:W0:Y:S01]  /*39b0*/  @UP0 LDCU.64 UR4, c[0x0][0x3a8] ;  /* 0x00007500ff0407ac */ /* 0x000e220008000a00 */
[----:B------:R-:W-:Y:S01]  /*39c0*/  PLOP3.LUT P0, PT, PT, PT, UP0, 0x80, 0x8 ;  /* 0x000000000008781c */ /* 0x000fe20003f0f008 */
[----:B------:R-:W-:Y:S01]  /*39d0*/  HFMA2 R96, -RZ, RZ, 0, 9.5367431640625e-07 ;  /* 0x00000010ff607431 */ /* 0x000fe200000001ff */
[----:B------:R-:W-:Y:S02]  /*39e0*/  PLOP3.LUT P1, PT, PT, PT, UP0, 0x80, 0x8 ;  /* 0x000000000008781c */ /* 0x000fe40003f2f008 */
[----:B------:R-:W-:-:S09]  /*39f0*/  IADD3 R100, PT, PT, R123, 0x20, RZ ;  /* 0x000000207b647810 */ /* 0x000fd20007ffe0ff */
[----:B0-----:R-:W-:-:S05]  /*3a00*/  @P0 IMAD.WIDE.U32 R96, R123, R96, UR4 ;  /* 0x000000047b600e25 */ /* 0x001fca000f8e0060 */
[----:B------:R0:W-:Y:S02]  /*3a10*/  @P1 STG.E.128 desc[UR6][R96.64], R92 ;  /* 0x0000005c60001986 */ /* 0x0001e4000c101d06 */
.L_x_26324:
[----:B------:R-:W-:Y:S05]  /*3a20*/  BSYNC.RECONVERGENT B0 ;  /* 0x0000000000007941 */ /* 0x000fea0003800200 */
.L_x_26323:
        /* <DEDUP_REMOVED lines=21> */
[----:B------:R-:W-:-:S04]  /*3b80*/  ISETP.NE.U32.AND P0, PT, RZ, UR16, PT ;  /* 0x00000010ff007c0c */ /* 0x000fc8000bf05070 */
[----:B------:R-:W-:-:S13]  /*3b90*/  ISETP.NE.AND.EX P0, PT, RZ, UR17, PT, P0 ;  /* 0x00000011ff007c0c */ /* 0x000fda000bf05300 */
[----:B-----5:R-:W-:Y:S01]  /*3ba0*/  @!P0 MOV R5, R96 ;  /* 0x0000006000058202 */ /* 0x020fe20000000f00 */
[----:B------:R-:W-:Y:S01]  /*3bb0*/  @P0 FADD.FTZ R5, R88, R96 ;  /* 0x0000006058050221 */ /* 0x000fe20000010000 */
[----:B------:R-:W-:Y:S01]  /*3bc0*/  @!P0 MOV R6, R97 ;  /* 0x0000006100068202 */ /* 0x000fe20000000f00 */
[----:B------:R-:W-:Y:S01]  /*3bd0*/  @P0 FADD.FTZ R6, R89, R97 ;  /* 0x0000006159060221 */ /* 0x000fe20000010000 */
[----:B------:R-:W-:Y:S01]  /*3be0*/  @!P0 MOV R7, R98 ;  /* 0x0000006200078202 */ /* 0x000fe20000000f00 */
[----:B------:R-:W-:Y:S01]  /*3bf0*/  @P0 FADD.FTZ R7, R90, R98 ;  /* 0x000000625a070221 */ /* 0x000fe20000010000 */
[----:B------:R-:W-:Y:S01]  /*3c00*/  @!P0 MOV R8, R99 ;  /* 0x0000006300088202 */ /* 0x000fe20000000f00 */
[----:B------:R-:W-:Y:S01]  /*3c10*/  @P0 FADD.FTZ R8, R91, R99 ;  /* 0x000000635b080221 */ /* 0x000fe20000010000 */
[----:B------:R-:W-:Y:S02]  /*3c20*/  @P0 MOV R92, R5 ;  /* 0x00000005005c0202 */ /* 0x000fe40000000f00 */
[----:B------:R-:W-:-:S02]  /*3c30*/  @P0 MOV R93, R6 ;  /* 0x00000006005d0202 */ /* 0x000fc40000000f00 */
[----:B------:R-:W-:Y:S02]  /*3c40*/  @P0 MOV R94, R7 ;  /* 0x00000007005e0202 */ /* 0x000fe40000000f00 */
[----:B------:R-:W-:Y:S01]  /*3c50*/  @P0 MOV R95, R8 ;  /* 0x00000008005f0202 */ /* 0x000fe20000000f00 */
[----:B------:R-:W-:Y:S06]  /*3c60*/  BRA `(.L_x_26331) ;  /* 0x00000000005c7947 */ /* 0x000fec0003800000 */
.L_x_26330:
[----:B------:R-:W-:-:S04]  /*3c70*/  ISETP.NE.U32.AND P0, PT, RZ, UR16, PT ;  /* 0x00000010ff007c0c */ /* 0x000fc8000bf05070 */
[----:B------:R-:W-:-:S13]  /*3c80*/  ISETP.NE.AND.EX P0, PT, RZ, UR17, PT, P0 ;  /* 0x00000011ff007c0c */ /* 0x000fda000bf05300 */
[----:B-----5:R-:W-:Y:S01]  /*3c90*/  @!P0 FADD.FTZ R5, R84, R96 ;  /* 0x0000006054058221 */ /* 0x020fe20000010000 */
[----:B------:R-:W-:Y:S01]  /*3ca0*/  @!P0 FADD.FTZ R6, R85, R97 ;  /* 0x0000006155068221 */ /* 0x000fe20000010000 */
[----:B------:R-:W-:Y:S01]  /*3cb0*/  @!P0 FADD.FTZ R7, R86, R98 ;  /* 0x0000006256078221 */ /* 0x000fe20000010000 */
[----:B------:R-:W-:Y:S02]  /*3cc0*/  @!P0 FADD.FTZ R8, R87, R99 ;  /* 0x0000006357088221 */ /* 0x000fe40000010000 */
[----:B------:R-:W-:Y:S02]  /*3cd0*/  @!P0 MOV R92, R5 ;  /* 0x00000005005c8202 */ /* 0x000fe40000000f00 */
[----:B------:R-:W-:Y:S02]  /*3ce0*/  @!P0 MOV R93, R6 ;  /* 0x00000006005d8202 */ /* 0x000fe40000000f00 */
[----:B------:R-:W-:Y:S02]  /*3cf0*/  @!P0 MOV R94, R7 ;  /* 0x00000007005e8202 */ /* 0x000fe40000000f00 */
[----:B------:R-:W-:Y:S01]  /*3d00*/  @!P0 MOV R95, R8 ;  /* 0x00000008005f8202 */ /* 0x000fe20000000f00 */
[----:B------:R-:W-:Y:S06]  /*3d10*/  @!P0 BRA `(.L_x_26331) ;  /* 0x0000000000308947 */ /* 0x000fec0003800000 */
[----:B------:R-:W-:Y:S01]  /*3d20*/  FADD.FTZ R5, R84, R96 ;  /* 0x0000006054057221 */ /* 0x000fe20000010000 */
[----:B------:R-:W-:Y:S01]  /*3d30*/  FADD.FTZ R6, R85, R97 ;  /* 0x0000006155067221 */ /* 0x000fe20000010000 */
        /* <DEDUP_REMOVED lines=9> */
[----:B------:R-:W-:-:S07]  /*3dd0*/  MOV R95, R8 ;  /* 0x00000008005f7202 */ /* 0x000fce0000000f00 */
.L_x_26331:
[----:B------:R-:W0:Y:S01]  /*3de0*/  @UP0 LDCU.64 UR4, c[0x0][0x3a8] ;  /* 0x00007500ff0407ac */ /* 0x000e220008000a00 */
[----:B------:R-:W-:Y:S01]  /*3df0*/  PLOP3.LUT P0, PT, PT, PT, UP0, 0x80, 0x8 ;  /* 0x000000000008781c */ /* 0x000fe20003f0f008 */
[----:B------:R-:W-:Y:S01]  /*3e00*/  HFMA2 R97, -RZ, RZ, 0, 9.5367431640625e-07 ;  /* 0x00000010ff617431 */ /* 0x000fe200000001ff */
[----:B------:R-:W-:-:S11]  /*3e10*/  PLOP3.LUT P1, PT, PT, PT, UP0, 0x80, 0x8 ;  /* 0x000000000008781c */ /* 0x000fd60003f2f008 */
[C---:B0-----:R-:W-:Y:S01]  /*3e20*/  @P0 IMAD.WIDE.U32 R96, R100.reuse, R97, UR4 ;  /* 0x0000000464600e25 */ /* 0x041fe2000f8e0061 */
[----:B------:R-:W-:-:S04]  /*3e30*/  IADD3 R100, PT, PT, R100, 0x20, RZ ;  /* 0x0000002064647810 */ /* 0x000fc80007ffe0ff */
[----:B------:R1:W-:Y:S03]  /*3e40*/  @P1 STG.E.128 desc[UR6][R96.64], R92 ;  /* 0x0000005c60001986 */ /* 0x0003e6000c101d06 */
.L_x_26329:
[----:B------:R-:W-:Y:S05]  /*3e50*/  BSYNC.RECONVERGENT B0 ;  /* 0x0000000000007941 */ /* 0x000fea0003800200 */
.L_x_26328:
        /* <DEDUP_REMOVED lines=36> */
.L_x_26334:
        /* <DEDUP_REMOVED lines=23> */
.L_x_26335:
[----:B------:R-:W0:Y:S01]  /*4210*/  @UP0 LDCU.64 UR4, c[0x0][0x3a8] ;  /* 0x00007500ff0407ac */ /* 0x000e220008000a00 */
[----:B------:R-:W-:Y:S01]  /*4220*/  PLOP3.LUT P0, PT, PT, PT, UP0, 0x80, 0x8 ;  /* 0x000000000008781c */ /* 0x000fe20003f0f008 */
[----:B------:R-:W-:Y:S01]  /*4230*/  HFMA2 R97, -RZ, RZ, 0, 9.5367431640625e-07 ;  /* 0x00000010ff617431 */ /* 0x000fe200000001ff */
[----:B------:R-:W-:-:S11]  /*4240*/  PLOP3.LUT P1, PT, PT, PT, UP0, 0x80, 0x8 ;  /* 0x000000000008781c */ /* 0x000fd60003f2f008 */
[C---:B0-----:R-:W-:Y:S01]  /*4250*/  @P0 IMAD.WIDE.U32 R96, R100.reuse, R97, UR4 ;  /* 0x0000000464600e25 */ /* 0x041fe2000f8e0061 */
[----:B------:R-:W-:-:S04]  /*4260*/  IADD3 R100, PT, PT, R100, 0x20, RZ ;  /* 0x0000002064647810 */ /* 0x000fc80007ffe0ff */
[----:B------:R2:W-:Y:S03]  /*4270*/  @P1 STG.E.128 desc[UR6][R96.64], R92 ;  /* 0x0000005c60001986 */ /* 0x0005e6000c101d06 */
.L_x_26333:
[----:B------:R-:W-:Y:S05]  /*4280*/  BSYNC.RECONVERGENT B0 ;  /* 0x0000000000007941 */ /* 0x000fea0003800200 */
.L_x_26332:
        /* <DEDUP_REMOVED lines=36> */
.L_x_26338:
        /* <DEDUP_REMOVED lines=23> */
.L_x_26339:
[----:B------:R-:W0:Y:S01]  /*4640*/  @UP0 LDCU.64 UR4, c[0x0][0x3a8] ;  /* 0x00007500ff0407ac */ /* 0x000e220008000a00 */
[----:B------:R-:W-:Y:S01]  /*4650*/  PLOP3.LUT P0, PT, PT, PT, UP0, 0x80, 0x8 ;  /* 0x000000000008781c */ /* 0x000fe20003f0f008 */
[----:B------:R-:W-:Y:S01]  /*4660*/  HFMA2 R97, -RZ, RZ, 0, 9.5367431640625e-07 ;  /* 0x00000010ff617431 */ /* 0x000fe200000001ff */
[----:B------:R-:W-:-:S11]  /*4670*/  PLOP3.LUT P1, PT, PT, PT, UP0, 0x80, 0x8 ;  /* 0x000000000008781c */ /* 0x000fd60003f2f008 */
[C---:B0-----:R-:W-:Y:S01]  /*4680*/  @P0 IMAD.WIDE.U32 R96, R100.reuse, R97, UR4 ;  /* 0x0000000464600e25 */ /* 0x041fe2000f8e0061 */
[----:B------:R-:W-:-:S04]  /*4690*/  IADD3 R100, PT, PT, R100, 0x20, RZ ;  /* 0x0000002064647810 */ /* 0x000fc80007ffe0ff */
[----:B------:R3:W-:Y:S03]  /*46a0*/  @P1 STG.E.128 desc[UR6][R96.64], R92 ;  /* 0x0000005c60001986 */ /* 0x0007e6000c101d06 */
.L_x_26337:
[----:B------:R-:W-:Y:S05]  /*46b0*/  BSYNC.RECONVERGENT B0 ;  /* 0x0000000000007941 */ /* 0x000fea0003800200 */
.L_x_26336:
        /* <DEDUP_REMOVED lines=36> */
.L_x_26342:
        /* <DEDUP_REMOVED lines=23> */
.L_x_26343:
[----:B------:R-:W0:Y:S01]  /*4a70*/  @UP0 LDCU.64 UR4, c[0x0][0x3a8] ;  /* 0x00007500ff0407ac */ /* 0x000e220008000a00 */
[----:B------:R-:W-:Y:S01]  /*4a80*/  PLOP3.LUT P0, PT, PT, PT, UP0, 0x80, 0x8 ;  /* 0x000000000008781c */ /* 0x000fe20003f0f008 */
[----:B------:R-:W-:Y:S01]  /*4a90*/  HFMA2 R97, -RZ, RZ, 0, 9.5367431640625e-07 ;  /* 0x00000010ff617431 */ /* 0x000fe200000001ff */
[----:B------:R-:W-:-:S11]  /*4aa0*/  PLOP3.LUT P1, PT, PT, PT, UP0, 0x80, 0x8 ;  /* 0x000000000008781c */ /* 0x000fd60003f2f008 */
[C---:B0-----:R-:W-:Y:S01]  /*4ab0*/  @P0 IMAD.WIDE.U32 R96, R100.reuse, R97, UR4 ;  /* 0x0000000464600e25 */ /* 0x041fe2000f8e0061 */
[----:B------:R-:W-:-:S04]  /*4ac0*/  IADD3 R100, PT, PT, R100, 0x20, RZ ;  /* 0x0000002064647810 */ /* 0x000fc80007ffe0ff */
[----:B------:R4:W-:Y:S03]  /*4ad0*/  @P1 STG.E.128 desc[UR6][R96.64], R92 ;  /* 0x0000005c60001986 */ /* 0x0009e6000c101d06 */
.L_x_26341:
[----:B------:R-:W-:Y:S05]  /*4ae0*/  BSYNC.RECONVERGENT B0 ;  /* 0x0000000000007941 */ /* 0x000fea0003800200 */
.L_x_26340:
[----:B------:R-:W-:Y:S01]  /*4af0*/  ISETP.GE.U32.AND P0, PT, R118, 0xc0, PT ;  /* 0x000000c07600780c */ /* 0x000fe20003f06070 */
[----:B------:R-:W-:Y:S01]  /*4b00*/  BSSY.RECONVERGENT B0, `(.L_x_26344) ;  /* 0x0000041000007945 */ /* 0x000fe20003800200 */
[----:B------:R-:W-:-:S11]  /*4b10*/  LOP3.LUT R120, R120, 0xfffeffff, RZ, 0xc0, !PT ;  /* 0xfffeffff78787812 */ /* 0x000fd600078ec0ff */
[----:B------:R-:W-:Y:S01]  /*4b20*/  @P0 LOP3.LUT R120, R120, 0x10000, RZ, 0xfc, !PT ;  /* 0x0001000078780812 */ /* 0x000fe200078efcff */
[----:B------:R-:W-:Y:S06]  /*4b30*/  @!P0 BRA `(.L_x_26345) ;  /* 0x0000000000f48947 */ /* 0x000fec0003800000 */
[----:B------:R-:W-:Y:S01]  /*4b40*/  ISETP.NE.U32.AND P1, PT, RZ, UR14, PT ;  /* 0x0000000eff007c0c */ /* 0x000fe2000bf25070 */
[----:B01234-:R-:W0:Y:S01]  /*4b50*/  LDC.64 R96, c[0x0][0x390] ;  /* 0x0000e400ff607b82 */ /* 0x01fe220000000a00 */
        /* <DEDUP_REMOVED lines=29> */
.L_x_26346:
        /* <DEDUP_REMOVED lines=23> */
.L_x_26347:
[----:B------:R-:W0:Y:S01]  /*4ea0*/  @UP0 LDCU.64 UR4, c[0x0][0x3a8] ;  /* 0x00007500ff0407ac */ /* 0x000e220008000a00 */
[----:B------:R-:W-:Y:S01]  /*4eb0*/  PLOP3.LUT P0, PT, PT, PT, UP0, 0x80, 0x8 ;  /* 0x000000000008781c */ /* 0x000fe20003f0f008 */
[----:B------:R-:W-:Y:S01]  /*4ec0*/  HFMA2 R97, -RZ, RZ, 0, 9.5367431640625e-07 ;  /* 0x00000010ff617431 */ /* 0x000fe200000001ff */
[----:B------:R-:W-:-:S11]  /*4ed0*/  PLOP3.LUT P1, PT, PT, PT, UP0, 0x80, 0x8 ;  /* 0x000000000008781c */ /* 0x000fd60003f2f008 */
[C---:B0-----:R-:W-:Y:S01]  /*4ee0*/  @P0 IMAD.WIDE.U32 R96, R100.reuse, R97, UR4 ;  /* 0x0000000464600e25 */ /* 0x041fe2000f8e0061 */
[----:B------:R-:W-:-:S04]  /*4ef0*/  IADD3 R100, PT, PT, R100, 0x20, RZ ;  /* 0x0000002064647810 */ /* 0x000fc80007ffe0ff */
[----:B------:R0:W-:Y:S03]  /*4f00*/  @P1 STG.E.128 desc[UR6][R96.64], R92 ;  /* 0x0000005c60001986 */ /* 0x0001e6000c101d06 */
.L_x_26345:
[----:B------:R-:W-:Y:S05]  /*4f10*/  BSYNC.RECONVERGENT B0 ;  /* 0x0000000000007941 */ /* 0x000fea0003800200 */
.L_x_26344:
[----:B------:R-:W-:Y:S01]  /*4f20*/  ISETP.GE.U32.AND P0, PT, R118, 0xe0, PT ;  /* 0x000000e07600780c */ /* 0x000fe20003f06070 */
[----:B------:R-:W-:Y:S01]  /*4f30*/  BSSY.RECONVERGENT B0, `(.L_x_26348) ;  /* 0x0000041000007945 */ /* 0x000fe20003800200 */
[----:B------:R-:W-:-:S11]  /*4f40*/  LOP3.LUT R120, R120, 0xfffdffff, RZ, 0xc0, !PT ;  /* 0xfffdffff78787812 */ /* 0x000fd600078ec0ff */
[----:B------:R-:W-:Y:S01]  /*4f50*/  @P0 LOP3.LUT R120, R120, 0x20000, RZ, 0xfc, !PT ;  /* 0x0002000078780812 */ /* 0x000fe200078efcff */
[----:B------:R-:W-:Y:S06]  /*4f60*/  @!P0 BRA `(.L_x_26349) ;  /* 0x0000000000f48947 */ /* 0x000fec0003800000 */
[----:B------:R-:W-:Y:S01]  /*4f70*/  ISETP.NE.U32.AND P0, PT, RZ, UR14, PT ;  /* 0x0000000eff007c0c */ /* 0x000fe2000bf05070 */
[----:B01234-:R-:W0:Y:S03]  /*4f80*/  LDC.64 R96, c[0x0][0x390] ;  /* 0x0000e400ff607b82 */ /* 0x01fe260000000a00 */
        /* <DEDUP_REMOVED lines=29> */
.L_x_26350:
        /* <DEDUP_REMOVED lines=23> */
.L_x_26351:
[----:B------:R-:W0:Y:S01]  /*52d0*/  @UP0 LDCU.64 UR4, c[0x0][0x3a8] ;  /* 0x00007500ff0407ac */ /* 0x000e220008000a00 */
[----:B------:R-:W-:Y:S01]  /*52e0*/  PLOP3.LUT P0, PT, PT, PT, UP0, 0x80, 0x8 ;  /* 0x000000000008781c */ /* 0x000fe20003f0f008 */
[----:B------:R-:W-:-:S12]  /*52f0*/  HFMA2 R97, -RZ, RZ, 0, 9.5367431640625e-07 ;  /* 0x00000010ff617431 */ /* 0x000fd800000001ff */
[C---:B0-----:R-:W-:Y:S01]  /*5300*/  @P0 IMAD.WIDE.U32 R96, R100.reuse, R97, UR4 ;  /* 0x0000000464600e25 */ /* 0x041fe2000f8e0061 */
[----:B------:R-:W-:Y:S02]  /*5310*/  PLOP3.LUT P0, PT, PT, PT, UP0, 0x80, 0x8 ;  /* 0x000000000008781c */ /* 0x000fe40003f0f008 */
[----:B------:R-:W-:-:S11]  /*5320*/  IADD3 R100, PT, PT, R100, 0x20, RZ ;  /* 0x0000002064647810 */ /* 0x000fd60007ffe0ff */
[----:B------:R0:W-:Y:S02]  /*5330*/  @P0 STG.E.128 desc[UR6][R96.64], R92 ;  /* 0x0000005c60000986 */ /* 0x0001e4000c101d06 */
.L_x_26349:
[----:B------:R-:W-:Y:S05]  /*5340*/  BSYNC.RECONVERGENT B0 ;  /* 0x0000000000007941 */ /* 0x000fea0003800200 */
.L_x_26348:
        /* <DEDUP_REMOVED lines=11> */
[----:B------:R-:W-:-:S04]  /*5400*/  ISETP.NE.U32.AND P0, PT, RZ, UR16, PT ;  /* 0x00000010ff007c0c */ /* 0x000fc8000bf05070 */
[----:B------:R-:W-:-:S13]  /*5410*/  ISETP.NE.AND.EX P0, PT, RZ, UR17, PT, P0 ;  /* 0x00000011ff007c0c */ /* 0x000fda000bf05300 */
[----:B------:R-:W2:Y:S01]  /*5420*/  @P0 LDC.64 R30, c[0x0][0x3a0] ;  /* 0x0000e800ff1e0b82 */ /* 0x000ea20000000a00 */
[----:B0-----:R-:W-:-:S06]  /*5430*/  IMAD.WIDE.U32 R96, R100, 0x10, R96 ;  /* 0x0000001064607825 */ /* 0x001fcc00078e0060 */
[----:B------:R-:W5:Y:S01]  /*5440*/  LDG.E.128 R96, desc[UR6][R96.64] ;  /* 0x0000000660607981 */ /* 0x000f62000c1e1d00 */
[----:B--2---:R-:W-:-:S05]  /*5450*/  @P0 IMAD.WIDE.U32 R30, R100, 0x10, R30 ;  /* 0x00000010641e0825 */ /* 0x004fca00078e001e */
        /* <DEDUP_REMOVED lines=19> */
.L_x_26354:
        /* <DEDUP_REMOVED lines=23> */
.L_x_26355:
[----:B------:R-:W0:Y:S01]  /*5700*/  @UP0 LDCU.64 UR4, c[0x0][0x3a8] ;  /* 0x00007500ff0407ac */ /* 0x000e220008000a00 */
[----:B------:R-:W-:Y:S01]  /*5710*/  PLOP3.LUT P0, PT, PT, PT, UP0, 0x80, 0x8 ;  /* 0x000000000008781c */ /* 0x000fe20003f0f008 */
[----:B------:R-:W-:-:S12]  /*5720*/  HFMA2 R97, -RZ, RZ, 0, 9.5367431640625e-07 ;  /* 0x00000010ff617431 */ /* 0x000fd800000001ff */
[C---:B0-----:R-:W-:Y:S01]  /*5730*/  @P0 IMAD.WIDE.U32 R96, R100.reuse, R97, UR4 ;  /* 0x0000000464600e25 */ /* 0x041fe2000f8e0061 */
[----:B------:R-:W-:Y:S02]  /*5740*/  PLOP3.LUT P0, PT, PT, PT, UP0, 0x80, 0x8 ;  /* 0x000000000008781c */ /* 0x000fe40003f0f008 */
[----:B------:R-:W-:-:S11]  /*5750*/  IADD3 R100, PT, PT, R100, 0x20, RZ ;  /* 0x0000002064647810 */ /* 0x000fd60007ffe0ff */
[----:B------:R0:W-:Y:S02]  /*5760*/  @P0 STG.E.128 desc[UR6][R96.64], R92 ;  /* 0x0000005c60000986 */ /* 0x0001e4000c101d06 */
.L_x_26353:
[----:B------:R-:W-:Y:S05]  /*5770*/  BSYNC.RECONVERGENT B0 ;  /* 0x0000000000007941 */ /* 0x000fea0003800200 */
.L_x_26352:
        /* <DEDUP_REMOVED lines=36> */
.L_x_26358:
        /* <DEDUP_REMOVED lines=23> */
.L_x_26359:
[----:B------:R-:W0:Y:S01]  /*5b30*/  @UP0 LDCU.64 UR4, c[0x0][0x3a8] ;  /* 0x00007500ff0407ac */ /* 0x000e220008000a00 */
[----:B------:R-:W-:Y:S01]  /*5b40*/  PLOP3.LUT P0, PT, PT, PT, UP0, 0x80, 0x8 ;  /* 0x000000000008781c */ /* 0x000fe20003f0f008 */
[----:B------:R-:W-:-:S12]  /*5b50*/  HFMA2 R97, -RZ, RZ, 0, 9.5367431640625e-07 ;  /* 0x00000010ff617431 */ /* 0x000fd800000001ff */
[C---:B0-----:R-:W-:Y:S01]  /*5b60*/  @P0 IMAD.WIDE.U32 R96, R100.reuse, R97, UR4 ;  /* 0x0000000464600e25 */ /* 0x041fe2000f8e0061 */
[----:B------:R-:W-:Y:S02]  /*5b70*/  PLOP3.LUT P0, PT, PT, PT, UP0, 0x80, 0x8 ;  /* 0x000000000008781c */ /* 0x000fe40003f0f008 */
[----:B------:R-:W-:-:S11]  /*5b80*/  IADD3 R100, PT, PT, R100, 0x20, RZ ;  /* 0x0000002064647810 */ /* 0x000fd60007ffe0ff */
[----:B------:R0:W-:Y:S02]  /*5b90*/  @P0 STG.E.128 desc[UR6][R96.64], R92 ;  /* 0x0000005c60000986 */ /* 0x0001e4000c101d06 */
.L_x_26357:
[----:B------:R-:W-:Y:S05]  /*5ba0*/  BSYNC.RECONVERGENT B0 ;  /* 0x0000000000007941 */ /* 0x000fea0003800200 */
.L_x_26356:
        /* <DEDUP_REMOVED lines=36> */
.L_x_26362:
        /* <DEDUP_REMOVED lines=23> */
.L_x_26363:
[----:B------:R-:W0:Y:S01]  /*5f60*/  @UP0 LDCU.64 UR4, c[0x0][0x3a8] ;  /* 0x00007500ff0407ac */ /* 0x000e220008000a00 */
[----:B------:R-:W-:Y:S01]  /*5f70*/  PLOP3.LUT P0, PT, PT, PT, UP0, 0x80, 0x8 ;  /* 0x000000000008781c */ /* 0x000fe20003f0f008 */
[----:B------:R-:W-:-:S12]  /*5f80*/  HFMA2 R97, -RZ, RZ, 0, 9.5367431640625e-07 ;  /* 0x00000010ff617431 */ /* 0x000fd800000001ff */
[C---:B0-----:R-:W-:Y:S01]  /*5f90*/  @P0 IMAD.WIDE.U32 R96, R100.reuse, R97, UR4 ;  /* 0x0000000464600e25 */ /* 0x041fe2000f8e0061 */
[----:B------:R-:W-:Y:S02]  /*5fa0*/  PLOP3.LUT P0, PT, PT, PT, UP0, 0x80, 0x8 ;  /* 0x000000000008781c */ /* 0x000fe40003f0f008 */
[----:B------:R-:W-:-:S11]  /*5fb0*/  IADD3 R100, PT, PT, R100, 0x20, RZ ;  /* 0x0000002064647810 */ /* 0x000fd60007ffe0ff */
[----:B------:R0:W-:Y:S02]  /*5fc0*/  @P0 STG.E.128 desc[UR6][R96.64], R92 ;  /* 0x0000005c60000986 */ /* 0x0001e4000c101d06 */
.L_x_26361:
[----:B------:R-:W-:Y:S05]  /*5fd0*/  BSYNC.RECONVERGENT B0 ;  /* 0x0000000000007941 */ /* 0x000fea0003800200 */
.L_x_26360:
        /* <DEDUP_REMOVED lines=36> */
.L_x_26366:
        /* <DEDUP_REMOVED lines=23> */
.L_x_26367:
[----:B------:R-:W0:Y:S01]  /*6390*/  @UP0 LDCU.64 UR4, c[0x0][0x3a8] ;  /* 0x00007500ff0407ac */ /* 0x000e220008000a00 */
[----:B------:R-:W-:Y:S01]  /*63a0*/  PLOP3.LUT P0, PT, PT, PT, UP0, 0x80, 0x8 ;  /* 0x000000000008781c */ /* 0x000fe20003f0f008 */
[----:B------:R-:W-:-:S12]  /*63b0*/  HFMA2 R97, -RZ, RZ, 0, 9.5367431640625e-07 ;  /* 0x00000010ff617431 */ /* 0x000fd800000001ff */
[C---:B0-----:R-:W-:Y:S01]  /*63c0*/  @P0 IMAD.WIDE.U32 R96, R100.reuse, R97, UR4 ;  /* 0x0000000464600e25 */ /* 0x041fe2000f8e0061 */
[----:B------:R-:W-:Y:S02]  /*63d0*/  PLOP3.LUT P0, PT, PT, PT, UP0, 0x80, 0x8 ;  /* 0x000000000008781c */ /* 0x000fe40003f0f008 */
[----:B------:R-:W-:-:S11]  /*63e0*/  IADD3 R100, PT, PT, R100, 0x20, RZ ;  /* 0x0000002064647810 */ /* 0x000fd60007ffe0ff */
[----:B------:R0:W-:Y:S02]  /*63f0*/  @P0 STG.E.128 desc[UR6][R96.64], R92 ;  /* 0x0000005c60000986 */ /* 0x0001e4000c101d06 */
.L_x_26365:
[----:B------:R-:W-:Y:S05]  /*6400*/  BSYNC.RECONVERGENT B0 ;  /* 0x0000000000007941 */ /* 0x000fea0003800200 */
.L_x_26364:
[----:B------:R-:W-:Y:S01]  /*6410*/  ISETP.GE.U32.AND P0, PT, R118, 0x180, PT ;  /* 0x000001807600780c */ /* 0x000fe20003f06070 */
[----:B------:R-:W-:Y:S01]  /*6420*/  BSSY.RECONVERGENT B0, `(.L_x_26368) ;  /* 0x0000040000007945 */ /* 0x000fe20003800200 */
[----:B------:R-:W-:-:S11]  /*6430*/  LOP3.LUT R120, R120, 0xffffffbf, RZ, 0xc0, !PT ;  /* 0xffffffbf78787812 */ /* 0x000fd600078ec0ff */
[----:B------:R-:W-:Y:S01]  /*6440*/  @P0 LOP3.LUT R120, R120, 0x40, RZ, 0xfc, !PT ;  /* 0x0000004078780812 */ /* 0x000fe200078efcff */
[----:B------:R-:W-:Y:S06]  /*6450*/  @!P0 BRA `(.L_x_26369) ;  /* 0x0000000000f08947 */ /* 0x000fec0003800000 */
[----:B------:R-:W-:-:S04]  /*6460*/  ISETP.NE.U32.AND P0, PT, RZ, UR14, PT ;  /* 0x0000000eff007c0c */ /* 0x000fc8000bf05070 */
[----:B------:R-:W-:-:S13]  /*6470*/  ISETP.NE.AND.EX P0, PT, RZ, UR15, PT, P0 ;  /* 0x0000000fff007c0c */ /* 0x000fda000bf05300 */
[----:B01234-:R-:W0:Y:S02]  /*6480*/  @P0 LDC.64 R96, c[0x0][0x398] ;  /* 0x0000e600ff600b82 */ /* 0x01fe240000000a00 */
[----:B0-----:R-:W-:-:S05]  /*6490*/  @P0 IMAD.WIDE.U32 R114, R100, 0x10, R96 ;  /* 0x0000001064720825 */ /* 0x001fca00078e0060 */
[----:B------:R0:W5:Y:S01]  /*64a0*/  @P0 LDG.E.128 R84, desc[UR6][R114.64] ;  /* 0x0000000672540981 */ /* 0x000162000c1e1d00 */
[----:B------:R-:W-:-:S04]  /*64b0*/  ISETP.NE.U32.AND P0, PT, RZ, UR16, PT ;  /* 0x00000010ff007c0c */ /* 0x000fc8000bf05070 */
[----:B------:R-:W-:-:S13]  /*64c0*/  ISETP.NE.AND.EX P0, PT, RZ, UR17, PT, P0 ;  /* 0x00000011ff007c0c */ /* 0x000fda000bf05300 */
[----:B------:R-:W1:Y:S02]  /*64d0*/  @P0 LDC.64 R96, c[0x0][0x3a0] ;  /* 0x0000e800ff600b82 */ /* 0x000e640000000a00 */
[----:B-1----:R-:W-:-:S06]  /*64e0*/  @P0 IMAD.WIDE.U32 R102, R100, 0x10, R96 ;  /* 0x0000001064660825 */ /* 0x002fcc00078e0060 */
[----:B------:R-:W1:Y:S01]  /*64f0*/  LDC.64 R96, c[0x0][0x390] ;  /* 0x0000e400ff607b82 */ /* 0x000e620000000a00 */
[----:B------:R0:W5:Y:S01]  /*6500*/  @P0 LDG.E.128 R88, desc[UR6][R102.64] ;  /* 0x0000000666580981 */ /* 0x000162000c1e1d00 */
[----:B-1----:R-:W-:-:S06]  /*6510*/  IMAD.WIDE.U32 R96, R100, 0x10, R96 ;  /* 0x0000001064607825 */ /* 0x002fcc00078e0060 */
[----:B------:R-:W5:Y:S01]  /*6520*/  LDG.E.128 R96, desc[UR6][R96.64] ;  /* 0x0000000660607981 */ /* 0x000f62000c1e1d00 */
        /* <DEDUP_REMOVED lines=18> */
.L_x_26370:
        /* <DEDUP_REMOVED lines=23> */
.L_x_26371:
[----:B------:R-:W0:Y:S01]  /*67c0*/  @UP0 LDCU.64 UR4, c[0x0][0x3a8] ;  /* 0x00007500ff0407ac */ /* 0x000e220008000a00 */
[----:B------:R-:W-:Y:S01]  /*67d0*/  PLOP3.LUT P0, PT, PT, PT, UP0, 0x80, 0x8 ;  /* 0x000000000008781c */ /* 0x000fe20003f0f008 */
[----:B------:R-:W-:-:S12]  /*67e0*/  HFMA2 R97, -RZ, RZ, 0, 9.5367431640625e-07 ;  /* 0x00000010ff617431 */ /* 0x000fd800000001ff */
[----:B0-----:R-:W-:Y:S01]  /*67f0*/  @P0 IMAD.WIDE.U32 R96, R100, R97, UR4 ;  /* 0x0000000464600e25 */ /* 0x001fe2000f8e0061 */
[----:B------:R-:W-:-:S13]  /*6800*/  PLOP3.LUT P0, PT, PT, PT, UP0, 0x80, 0x8 ;  /* 0x000000000008781c */ /* 0x000fda0003f0f008 */
[----:B------:R0:W-:Y:S02]  /*6810*/  @P0 STG.E.128 desc[UR6][R96.64], R92 ;  /* 0x0000005c60000986 */ /* 0x0001e4000c101d06 */
.L_x_26369:
[----:B------:R-:W-:Y:S05]  /*6820*/  BSYNC.RECONVERGENT B0 ;  /* 0x0000000000007941 */ /* 0x000fea0003800200 */
.L_x_26368:
[----:B01234-:R-:W-:Y:S01]  /*6830*/  FADD.FTZ R97, RZ, R0 ;  /* 0x00000000ff617221 */ /* 0x01ffe20000010000 */
        /* <DEDUP_REMOVED lines=11> */
[----:B------:R-:W-:-:S02]  /*68f0*/  ISETP.GT.U32.AND P6, PT, R118, 0xdf, PT ;  /* 0x000000df7600780c */ /* 0x000fc40003fc4070 */
[----:B------:R-:W-:Y:S02]  /*6900*/  LOP3.LUT R120, R120, 0xfffffffe, RZ, 0xc0, !PT ;  /* 0xfffffffe78787812 */ /* 0x000fe400078ec0ff */
[----:B------:R-:W-:-:S05]  /*6910*/  FSEL R186, R186, RZ, P5 ;  /* 0x000000ffbaba7208 */ /* 0x000fca0002800000 */
[----:B------:R-:W-:-:S04]  /*6920*/  FADD.FTZ R97, R5, R186 ;  /* 0x000000ba05617221 */ /* 0x000fc80000010000 */
[----:B------:R-:W-:Y:S01]  /*6930*/  FADD.FTZ R96, R6, R97 ;  /* 0x0000006106607221 */ /* 0x000fe20000010000 */
[----:B------:R-:W-:-:S03]  /*6940*/  @P6 LOP3.LUT R120, R120, 0x1, RZ, 0xfc, !PT ;  /* 0x0000000178786812 */ /* 0x000fc600078efcff */
[----:B------:R-:W-:Y:S01]  /*6950*/  FADD.FTZ R97, R7, R96 ;  /* 0x0000006007617221 */ /* 0x000fe20000010000 */
[----:B------:R-:W-:-:S03]  /*6960*/  LOP3.LUT R120, R120, 0xfffffffd, RZ, 0xc0, !PT ;  /* 0xfffffffd78787812 */ /* 0x000fc600078ec0ff */
[----:B------:R-:W-:-:S04]  /*6970*/  @P4 FADD.FTZ R186, R8, R97 ;  /* 0x0000006108ba4221 */ /* 0x000fc80000010000 */
[----:B------:R-:W-:-:S04]  /*6980*/  FADD.FTZ R97, R9, R186 ;  /* 0x000000ba09617221 */ /* 0x000fc80000010000 */
[----:B------:R-:W-:-:S04]  /*6990*/  FADD.FTZ R96, R10, R97 ;  /* 0x000000610a607221 */ /* 0x000fc80000010000 */
[----:B------:R-:W-:-:S04]  /*69a0*/  FADD.FTZ R97, R11, R96 ;  /* 0x000000600b617221 */ /* 0x000fc80000010000 */
        /* <DEDUP_REMOVED lines=16> */
[----:B------:R-:W-:Y:S01]  /*6ab0*/  @P6 FADD.FTZ R186, R28, R97 ;  /* 0x000000611cba6221 */ /* 0x000fe20000010000 */
[----:B------:R-:W-:-:S03]  /*6ac0*/  ISETP.GT.U32.AND P6, PT, R118, 0xff, PT ;  /* 0x000000ff7600780c */ /* 0x000fc60003fc4070 */
[----:B------:R-:W-:-:S04]  /*6ad0*/  FADD.FTZ R97, R29, R186 ;  /* 0x000000ba1d617221 */ /* 0x000fc80000010000 */
[----:B------:R-:W-:-:S04]  /*6ae0*/  FADD.FTZ R96, R30, R97 ;  /* 0x000000611e607221 */ /* 0x000fc80000010000 */
[----:B------:R-:W-:Y:S02]  /*6af0*/  FADD.FTZ R97, R31, R96 ;  /* 0x000000601f617221 */ /* 0x000fe40000010000 */
[----:B------:R-:W-:Y:S02]  /*6b00*/  @P6 LOP3.LUT R120, R120, 0x2, RZ, 0xfc, !PT ;  /* 0x0000000278786812 */ /* 0x000fe400078efcff */
[----:B------:R-:W-:Y:S01]  /*6b10*/  @P6 FADD.FTZ R186, R32, R97 ;  /* 0x0000006120ba6221 */ /* 0x000fe20000010000 */
[----:B------:R-:W-:Y:S02]  /*6b20*/  ISETP.GT.U32.AND P6, PT, R118, 0x11f, PT ;  /* 0x0000011f7600780c */ /* 0x000fe40003fc4070 */
[----:B------:R-:W-:Y:S01]  /*6b30*/  LOP3.LUT R120, R120, 0xfffffffb, RZ, 0xc0, !PT ;  /* 0xfffffffb78787812 */ /* 0x000fe200078ec0ff */
        /* <DEDUP_REMOVED lines=26> */
[----:B0-----:R-:W-:Y:S02]  /*6ce0*/  LOP3.LUT P6, RZ, R102, 0x1f, RZ, 0xc0, !PT ;  /* 0x0000001f66ff7812 */ /* 0x001fe400078cc0ff */
[----:B------:R-:W-:-:S11]  /*6cf0*/  LOP3.LUT R120, R120, 0xfffff7ff, RZ, 0xc0, !PT ;  /* 0xfffff7ff78787812 */ /* 0x000fd600078ec0ff */
[----:B------:R-:W-:Y:S01]  /*6d00*/  @P6 LOP3.LUT R120, R120, 0x800, RZ, 0xfc, !PT ;  /* 0x0000080078786812 */ /* 0x000fe200078efcff */
[----:B------:R-:W-:Y:S06]  /*6d10*/  BRA.DIV UR4, `(.L_x_26372) ;  /* 0x0000002a04487947 */ /* 0x000fec000b800000 */
        /* <DEDUP_REMOVED lines=19> */
[----:B------:R-:W-:-:S04]  /*6e50*/  FFMA.FTZ R101, R101, R101, R148 ;  /* 0x0000006565657223 */ /* 0x000fc80000010094 */
[----:B------:R-:W-:Y:S01]  /*6e60*/  FFMA.FTZ R100, R100, R100, R101 ;  /* 0x0000006464647223 */ /* 0x000fe20000010065 */
[----:B------:R-:W-:-:S03]  /*6e70*/  FADD.FTZ R101, R5, -R97 ;  /* 0x8000006105657221 */ /* 0x000fc60000010000 */
[----:B------:R-:W-:Y:S01]  /*6e80*/  FFMA.FTZ R100, R99, R99, R100 ;  /* 0x0000006363647223 */ /* 0x000fe20000010064 */
[----:B------:R-:W-:-:S04]  /*6e90*/  FADD.FTZ R99, R7, -R97 ;  /* 0x8000006107637221 */ /* 0x000fc80000010000 */
[----:B------:R-:W-:Y:S01]  /*6ea0*/  FSEL R186, R100, RZ, P5 ;  /* 0x000000ff64ba7208 */ /* 0x000fe20002800000 */
[----:B------:R-:W-:-:S04]  /*6eb0*/  FADD.FTZ R100, R6, -R97 ;  /* 0x8000006106647221 */ /* 0x000fc80000010000 */
[----:B------:R-:W-:-:S04]  /*6ec0*/  FFMA.FTZ R101, R101, R101, R186 ;  /* 0x0000006565657223 */ /* 0x000fc800000100ba */
[----:B------:R-:W-:Y:S01]  /*6ed0*/  FFMA.FTZ R100, R100, R100, R101 ;  /* 0x0000006464647223 */ /* 0x000fe20000010065 */
[----:B------:R-:W-:-:S03]  /*6ee0*/  FADD.FTZ R101, R9, -R97 ;  /* 0x8000006109657221 */ /* 0x000fc60000010000 */
[----:B------:R-:W-:Y:S01]  /*6ef0*/  FFMA.FTZ R99, R99, R99, R100 ;  /* 0x0000006363637223 */ /* 0x000fe20000010064 */
[----:B------:R-:W-:-:S03]  /*6f00*/  FADD.FTZ R100, R10, -R97 ;  /* 0x800000610a647221 */ /* 0x000fc60000010000 */
[----:B------:R-:W-:Y:S01]  /*6f10*/  @P4 FFMA.FTZ R186, R98, R98, R99 ;  /* 0x0000006262ba4223 */ /* 0x000fe20000010063 */
[--C-:B------:R-:W-:Y:S01]  /*6f20*/  FADD.FTZ R99, R11, -R97.reuse ;  /* 0x800000610b637221 */ /* 0x100fe20000010000 */
[----:B------:R-:W-:Y:S02]  /*6f30*/  FADD.FTZ R98, R12, -R97 ;  /* 0x800000610c627221 */ /* 0x000fe40000010000 */
        /* <DEDUP_REMOVED lines=38> */
[----:B------:R-:W-:Y:S01]  /*71a0*/  ISETP.GT.U32.AND P6, PT, R118, 0xff, PT ;  /* 0x000000ff7600780c */ /* 0x000fe20003fc4070 */
[--C-:B------:R-:W-:Y:S01]  /*71b0*/  FADD.FTZ R99, R31, -R97.reuse ;  /* 0x800000611f637221 */ /* 0x100fe20000010000 */
[----:B------:R-:W-:Y:S01]  /*71c0*/  FADD.FTZ R98, R32, -R97 ;  /* 0x8000006120627221 */ /* 0x000fe20000010000 */
        /* <DEDUP_REMOVED lines=37> */
[----:B------:R-:W-:-:S04]  /*7420*/  FFMA.FTZ R100, R100, R100, R101 ;  /* 0x0000006464647223 */ /* 0x000fc80000010065 */
        /* <DEDUP_REMOVED lines=11> */
.L_x_26409:
        /* <DEDUP_REMOVED lines=11> */
[----:B------:R-:W3:Y:S01]  /*7590*/  @!P1 LDC.64 R102, c[0x0][0x3c8] ;  /* 0x0000f200ff669b82 */ /* 0x000ee20000000a00 */
[----:B-1----:R-:W-:-:S05]  /*75a0*/  @!P1 IMAD.WIDE R186, R117, 0x4, R186 ;  /* 0x0000000475ba9825 */ /* 0x002fca00078e02ba */
[----:B------:R1:W-:Y:S01]  /*75b0*/  @!P1 STG.E desc[UR6][R186.64], R97 ;  /* 0x00000061ba009986 */ /* 0x0003e2000c101906 */
[----:B---3--:R-:W-:-:S05]  /*75c0*/  @!P1 IMAD.WIDE R102, R117, 0x4, R102 ;  /* 0x0000000475669825 */ /* 0x008fca00078e0266 */
[----:B--2---:R1:W-:Y:S01]  /*75d0*/  @!P1 STG.E desc[UR6][R102.64], R148 ;  /* 0x0000009466009986 */ /* 0x0043e2000c101906 */
[----:B------:R-:W-:Y:S05]  /*75e0*/  @!P5 BRA `(.L_x_26374) ;  /* 0x00000000009cd947 */ /* 0x000fea0003800000 */
[----:B------:R-:W2:Y:S01]  /*75f0*/  LDC.64 R204, c[0x0][0x428] ;  /* 0x00010a00ffcc7b82 */ /* 0x000ea20000000a00 */
[--C-:B------:R-:W-:Y:S01]  /*7600*/  FADD.FTZ R101, R0, -R147.reuse ;  /* 0x8000009300657221 */ /* 0x100fe20000010000 */
[--C-:B-1----:R-:W-:Y:S01]  /*7610*/  FADD.FTZ R103, R2, -R147.reuse ;  /* 0x8000009302677221 */ /* 0x102fe20000010000 */
[----:B------:R-:W-:Y:S02]  /*7620*/  HADD2.F32 R99, -RZ, R124.H0_H0 ;  /* 0x2000007cff637230 */ /* 0x000fe40000004100 */
[----:B------:R-:W-:Y:S01]  /*7630*/  FADD.FTZ R189, R3, -R147 ;  /* 0x8000009303bd7221 */ /* 0x000fe20000010000 */
[----:B------:R-:W-:Y:S02]  /*7640*/  HADD2.F32 R100, -RZ, R40.H0_H0 ;  /* 0x20000028ff647230 */ /* 0x000fe40000004100 */
[----:B------:R-:W-:Y:S01]  /*7650*/  FMUL.FTZ R101, R148, R101 ;  /* 0x0000006594657220 */ /* 0x000fe20000410000 */
[----:B0-----:R-:W-:Y:S01]  /*7660*/  HADD2.F32 R98, -RZ, R122.H0_H0 ;  /* 0x2000007aff627230 */ /* 0x001fe20000004100 */
[----:B------:R-:W0:Y:S01]  /*7670*/  LDC.64 R206, c[0x0][0x430] ;  /* 0x00010c00ffce7b82 */ /* 0x000e220000000a00 */
[----:B------:R-:W-:-:S02]  /*7680*/  HADD2.F32 R97, -RZ, R172.H0_H0 ;  /* 0x200000acff617230 */ /* 0x000fc40000004100 */
[----:B------:R-:W-:Y:S01]  /*7690*/  FMUL.FTZ R194, R148, R103 ;  /* 0x0000006794c27220 */ /* 0x000fe20000410000 */
[--C-:B------:R-:W-:Y:S02]  /*76a0*/  HADD2.F32 R102, -RZ, R121.reuse.H0_H0 ;  /* 0x20000079ff667230 */ /* 0x100fe40000004100 */
[----:B------:R-:W-:Y:S01]  /*76b0*/  FADD.FTZ R185, R4, -R147 ;  /* 0x8000009304b97221 */ /* 0x000fe20000010000 */
[----:B------:R-:W-:Y:S02]  /*76c0*/  HADD2.F32 R96, -RZ, R72.H0_H0 ;  /* 0x20000048ff607230 */ /* 0x000fe40000004100 */
[C---:B------:R-:W-:Y:S01]  /*76d0*/  FFMA.FTZ R100, R101.reuse, R99, R100 ;  /* 0x0000006365647223 */ /* 0x040fe20000010064 */
[----:B------:R-:W-:Y:S01]  /*76e0*/  FFMA.FTZ R97, R194, R98, R97 ;  /* 0x00000062c2617223 */ /* 0x000fe20000010061 */
[----:B------:R-:W-:Y:S02]  /*76f0*/  HADD2.F32 R190, -RZ, R121.H1_H1 ;  /* 0x30000079ffbe7230 */ /* 0x000fe40000004100 */
[----:B------:R-:W-:Y:S01]  /*7700*/  FMUL.FTZ R189, R148, R189 ;  /* 0x000000bd94bd7220 */ /* 0x000fe20000410000 */
[----:B------:R-:W-:Y:S01]  /*7710*/  FFMA.FTZ R96, R101, R102, R96 ;  /* 0x0000006665607223 */ /* 0x000fe20000010060 */
[----:B------:R-:W-:-:S02]  /*7720*/  HADD2.F32 R98, -RZ, R73.H0_H0 ;  /* 0x20000049ff627230 */ /* 0x000fc40000004100 */
[----:B------:R-:W-:Y:S01]  /*7730*/  FMUL.FTZ R185, R148, R185 ;  /* 0x000000b994b97220 */ /* 0x000fe20000410000 */
[----:B------:R-:W-:Y:S02]  /*7740*/  HADD2.F32 R99, -RZ, R122.H1_H1 ;  /* 0x3000007aff637230 */ /* 0x000fe40000004100 */
[----:B------:R-:W-:Y:S02]  /*7750*/  HADD2.F32 R188, -RZ, R173.H0_H0 ;  /* 0x200000adffbc7230 */ /* 0x000fe40000004100 */
[----:B------:R-:W-:Y:S01]  /*7760*/  FFMA.FTZ R98, R189, R190, R98 ;  /* 0x000000bebd627223 */ /* 0x000fe20000010062 */
[----:B------:R-:W-:Y:S02]  /*7770*/  HADD2.F32 R192, -RZ, R125.H0_H0 ;  /* 0x2000007dffc07230 */ /* 0x000fe40000004100 */
[----:B------:R-:W-:Y:S02]  /*7780*/  HADD2.F32 R101, -RZ, R172.H1_H1 ;  /* 0x300000acff657230 */ /* 0x000fe40000004100 */
[----:B------:R-:W-:Y:S01]  /*7790*/  FFMA.FTZ R99, R185, R99, R188 ;  /* 0x00000063b9637223 */ /* 0x000fe200000100bc */
[----:B------:R-:W-:-:S02]  /*77a0*/  HADD2.F32 R187, -RZ, R124.H1_H1 ;  /* 0x3000007cffbb7230 */ /* 0x000fc40000004100 */
[----:B------:R-:W-:Y:S02]  /*77b0*/  HADD2.F32 R102, -RZ, R41.H0_H0 ;  /* 0x20000029ff667230 */ /* 0x000fe40000004100 */
[----:B------:R-:W-:Y:S01]  /*77c0*/  FFMA.FTZ R101, R194, R192, R101 ;  /* 0x000000c0c2657223 */ /* 0x000fe20000010065 */
[----:B------:R-:W-:Y:S02]  /*77d0*/  HADD2.F32 R186, -RZ, R125.H1_H1 ;  /* 0x3000007dffba7230 */ /* 0x000fe40000004100 */
[----:B------:R-:W-:Y:S02]  /*77e0*/  HADD2.F32 R103, -RZ, R173.H1_H1 ;  /* 0x300000adff677230 */ /* 0x000fe40000004100 */
[----:B------:R-:W-:Y:S01]  /*77f0*/  FFMA.FTZ R102, R189, R187, R102 ;  /* 0x000000bbbd667223 */ /* 0x000fe20000010066 */
[----:B--2---:R-:W-:-:S04]  /*7800*/  IMAD.WIDE.U32 R204, R123, 0x10, R204 ;  /* 0x000000107bcc7825 */ /* 0x004fc800078e00cc */
[----:B------:R-:W-:Y:S01]  /*7810*/  FFMA.FTZ R103, R185, R186, R103 ;  /* 0x000000bab9677223 */ /* 0x000fe20000010067 */
[C---:B0-----:R-:W-:Y:S01]  /*7820*/  IMAD.WIDE.U32 R206, R123.reuse, 0x10, R206 ;  /* 0x000000107bce7825 */ /* 0x041fe200078e00ce */
[----:B------:R2:W-:Y:S01]  /*7830*/  STG.E.128 desc[UR6][R204.64], R96 ;  /* 0x00000060cc007986 */ /* 0x0005e2000c101d06 */
[----:B------:R-:W-:-:S03]  /*7840*/  IADD3 R123, PT, PT, R123, 0x20, RZ ;  /* 0x000000207b7b7810 */ /* 0x000fc60007ffe0ff */
[----:B------:R2:W-:Y:S04]  /*7850*/  STG.E.128 desc[UR6][R206.64], R100 ;  /* 0x00000064ce007986 */ /* 0x0005e8000c101d06 */
.L_x_26374:
[----:B------:R-:W-:Y:S05]  /*7860*/  BSYNC.RECONVERGENT B0 ;  /* 0x0000000000007941 */ /* 0x000fea0003800200 */
.L_x_26373:
[----:B------:R-:W-:Y:S01]  /*7870*/  ISETP.GE.U32.AND P0, PT, R118, 0x40, PT ;  /* 0x000000407600780c */ /* 0x000fe20003f06070 */
[----:B------:R-:W-:-:S12]  /*7880*/  BSSY.RECONVERGENT B0, `(.L_x_26375) ;  /* 0x0000029000007945 */ /* 0x000fd80003800200 */
[----:B------:R-:W-:Y:S05]  /*7890*/  @!P0 BRA `(.L_x_26376) ;  /* 0x00000000009c8947 */ /* 0x000fea0003800000 */
[----:B--2---:R-:W2:Y:S01]  /*78a0*/  LDC.64 R204, c[0x0][0x428] ;  /* 0x00010a00ffcc7b82 */ /* 0x004ea20000000a00 */
        /* <DEDUP_REMOVED lines=10> */
[----:B------:R-:W-:Y:S02]  /*7950*/  HADD2.F32 R102, -RZ, R126.H0_H0 ;  /* 0x2000007eff667230 */ /* 0x000fe40000004100 */
        /* <DEDUP_REMOVED lines=27> */
.L_x_26376:
[----:B------:R-:W-:Y:S05]  /*7b10*/  BSYNC.RECONVERGENT B0 ;  /* 0x0000000000007941 */ /* 0x000fea0003800200 */
.L_x_26375:
[----:B------:R-:W-:Y:S01]  /*7b20*/  ISETP.GE.U32.AND P0, PT, R118, 0x60, PT ;  /* 0x000000607600780c */ /* 0x000fe20003f06070 */
[----:B------:R-:W-:-:S12]  /*7b30*/  BSSY.RECONVERGENT B0, `(.L_x_26377) ;  /* 0x0000029000007945 */ /* 0x000fd80003800200 */
[----:B------:R-:W-:Y:S05]  /*7b40*/  @!P0 BRA `(.L_x_26378) ;  /* 0x00000000009c8947 */ /* 0x000fea0003800000 */
[----:B--23--:R-:W2:Y:S01]  /*7b50*/  LDC.64 R204, c[0x0][0x428] ;  /* 0x00010a00ffcc7b82 */ /* 0x00cea20000000a00 */
        /* <DEDUP_REMOVED lines=38> */
.L_x_26378:
[----:B------:R-:W-:Y:S05]  /*7dc0*/  BSYNC.RECONVERGENT B0 ;  /* 0x0000000000007941 */ /* 0x000fea0003800200 */
.L_x_26377:
[----:B------:R-:W-:Y:S01]  /*7dd0*/  ISETP.GE.U32.AND P0, PT, R118, 0x80, PT ;  /* 0x000000807600780c */ /* 0x000fe20003f06070 */
[----:B------:R-:W-:-:S12]  /*7de0*/  BSSY.RECONVERGENT B0, `(.L_x_26379) ;  /* 0x0000029000007945 */ /* 0x000fd80003800200 */
[----:B------:R-:W-:Y:S05]  /*7df0*/  @!P0 BRA `(.L_x_26380) ;  /* 0x00000000009c8947 */ /* 0x000fea0003800000 */
[----:B--234-:R-:W2:Y:S01]  /*7e00*/  LDC.64 R204, c[0x0][0x428] ;  /* 0x00010a00ffcc7b82 */ /* 0x01cea20000000a00 */
        /* <DEDUP_REMOVED lines=38> */
.L_x_26380:
[----:B------:R-:W-:Y:S05]  /*8070*/  BSYNC.RECONVERGENT B0 ;  /* 0x0000000000007941 */ /* 0x000fea0003800200 */
.L_x_26379:
[----:B------:R-:W-:Y:S01]  /*8080*/  ISETP.GE.U32.AND P0, PT, R118, 0xa0, PT ;  /* 0x000000a07600780c */ /* 0x000fe20003f06070 */
[----:B------:R-:W-:-:S12]  /*8090*/  BSSY.RECONVERGENT B0, `(.L_x_26381) ;  /* 0x0000029000007945 */ /* 0x000fd80003800200 */
[----:B------:R-:W-:Y:S05]  /*80a0*/  @!P0 BRA `(.L_x_26382) ;  /* 0x00000000009c8947 */ /* 0x000fea0003800000 */
[----:B0-234-:R-:W0:Y:S01]  /*80b0*/  LDC.64 R204, c[0x0][0x428] ;  /* 0x00010a00ffcc7b82 */ /* 0x01de220000000a00 */
[--C-:B------:R-:W-:Y:S01]  /*80c0*/  FADD.FTZ R185, R17, -R147.reuse ;  /* 0x8000009311b97221 */ /* 0x100fe20000010000 */
[--C-:B------:R-:W-:Y:S01]  /*80d0*/  FADD.FTZ R101, R18, -R147.reuse ;  /* 0x8000009312657221 */ /* 0x100fe20000010000 */
[----:B------:R-:W-:Y:S02]  /*80e0*/  HADD2.F32 R96, -RZ, R138.H0_H0 ;  /* 0x2000008aff607230 */ /* 0x000fe40000004100 */
[----:B-1----:R-:W-:Y:S01]  /*80f0*/  FADD.FTZ R187, R19, -R147 ;  /* 0x8000009313bb7221 */ /* 0x002fe20000010000 */
[----:B------:R-:W-:Y:S02]  /*8100*/  HADD2.F32 R103, -RZ, R76.H0_H0 ;  /* 0x2000004cff677230 */ /* 0x000fe40000004100 */
[----:B------:R-:W-:Y:S01]  /*8110*/  FMUL.FTZ R102, R148, R185 ;  /* 0x000000b994667220 */ /* 0x000fe20000410000 */
[----:B------:R-:W-:Y:S01]  /*8120*/  HADD2.F32 R99, -RZ, R140.H0_H0 ;  /* 0x2000008cff637230 */ /* 0x000fe20000004100 */
[----:B------:R-:W1:Y:S01]  /*8130*/  LDC.64 R206, c[0x0][0x430] ;  /* 0x00010c00ffce7b82 */ /* 0x000e620000000a00 */
        /* <DEDUP_REMOVED lines=14> */
[C---:B------:R-:W-:Y:S01]  /*8220*/  FFMA.FTZ R102, R187.reuse, R102, R99 ;  /* 0x00000066bb667223 */ /* 0x040fe20000010063 */
[----:B------:R-:W-:Y:S02]  /*8230*/  HADD2.F32 R188, -RZ, R139.H1_H1 ;  /* 0x3000008bffbc7230 */ /* 0x000fe40000004100 */
[----:B------:R-:W-:Y:S02]  /*8240*/  HADD2.F32 R190, -RZ, R181.H0_H0 ;  /* 0x200000b5ffbe7230 */ /* 0x000fe40000004100 */
[----:B------:R-:W-:Y:S01]  /*8250*/  FFMA.FTZ R98, R187, R98, R192 ;  /* 0x00000062bb627223 */ /* 0x000fe200000100c0 */
[----:B------:R-:W-:-:S02]  /*8260*/  HADD2.F32 R189, -RZ, R141.H0_H0 ;  /* 0x2000008dffbd7230 */ /* 0x000fc40000004100 */
[----:B------:R-:W-:Y:S02]  /*8270*/  HADD2.F32 R194, -RZ, R180.H1_H1 ;  /* 0x300000b4ffc27230 */ /* 0x000fe40000004100 */
[----:B------:R-:W-:Y:S01]  /*8280*/  FFMA.FTZ R99, R185, R188, R190 ;  /* 0x000000bcb9637223 */ /* 0x000fe200000100be */
[----:B------:R-:W-:Y:S02]  /*8290*/  HADD2.F32 R103, -RZ, R141.H1_H1 ;  /* 0x3000008dff677230 */ /* 0x000fe40000004100 */
[----:B------:R-:W-:Y:S02]  /*82a0*/  HADD2.F32 R186, -RZ, R181.H1_H1 ;  /* 0x300000b5ffba7230 */ /* 0x000fe40000004100 */
[----:B------:R-:W-:Y:S01]  /*82b0*/  FFMA.FTZ R101, R101, R189, R194 ;  /* 0x000000bd65657223 */ /* 0x000fe200000100c2 */
[----:B0-----:R-:W-:-:S04]  /*82c0*/  IMAD.WIDE.U32 R204, R123, 0x10, R204 ;  /* 0x000000107bcc7825 */ /* 0x001fc800078e00cc */
[----:B------:R-:W-:Y:S01]  /*82d0*/  FFMA.FTZ R103, R185, R103, R186 ;  /* 0x00000067b9677223 */ /* 0x000fe200000100ba */
[C---:B-1----:R-:W-:Y:S01]  /*82e0*/  IMAD.WIDE.U32 R206, R123.reuse, 0x10, R206 ;  /* 0x000000107bce7825 */ /* 0x042fe200078e00ce */
[----:B------:R0:W-:Y:S01]  /*82f0*/  STG.E.128 desc[UR6][R204.64], R96 ;  /* 0x00000060cc007986 */ /* 0x0001e2000c101d06 */
[----:B------:R-:W-:-:S03]  /*8300*/  IADD3 R123, PT, PT, R123, 0x20, RZ ;  /* 0x000000207b7b7810 */ /* 0x000fc60007ffe0ff */
[----:B------:R0:W-:Y:S04]  /*8310*/  STG.E.128 desc[UR6][R206.64], R100 ;  /* 0x00000064ce007986 */ /* 0x0001e8000c101d06 */
.L_x_26382:
[----:B------:R-:W-:Y:S05]  /*8320*/  BSYNC.RECONVERGENT B0 ;  /* 0x0000000000007941 */ /* 0x000fea0003800200 */
.L_x_26381:
        /* <DEDUP_REMOVED lines=42> */
.L_x_26384:
[----:B------:R-:W-:Y:S05]  /*85d0*/  BSYNC.RECONVERGENT B0 ;  /* 0x0000000000007941 */ /* 0x000fea0003800200 */
.L_x_26383:
        /* <DEDUP_REMOVED lines=42> */
.L_x_26386:
[----:B------:R-:W-:Y:S05]  /*8880*/  BSYNC.RECONVERGENT B0 ;  /* 0x0000000000007941 */ /* 0x000fea0003800200 */
.L_x_26385:
        /* <DEDUP_REMOVED lines=42> */
.L_x_26388:
[----:B------:R-:W-:Y:S05]  /*8b30*/  BSYNC.RECONVERGENT B0 ;  /* 0x0000000000007941 */ /* 0x000fea0003800200 */
.L_x_26387:
        /* <DEDUP_REMOVED lines=42> */
.L_x_26390:
[----:B------:R-:W-:Y:S05]  /*8de0*/  BSYNC.RECONVERGENT B0 ;  /* 0x0000000000007941 */ /* 0x000fea0003800200 */
.L_x_26389:
        /* <DEDUP_REMOVED lines=42> */
.L_x_26392:
[----:B------:R-:W-:Y:S05]  /*9090*/  BSYNC.RECONVERGENT B0 ;  /* 0x0000000000007941 */ /* 0x000fea0003800200 */
.L_x_26391:
        /* <DEDUP_REMOVED lines=42> */
.L_x_26394:
[----:B------:R-:W-:Y:S05]  /*9340*/  BSYNC.RECONVERGENT B0 ;  /* 0x0000000000007941 */ /* 0x000fea0003800200 */
.L_x_26393:
[----:B------:R-:W-:Y:S01]  /*9350*/  ISETP.GE.U32.AND P0, PT, R118, 0x180, PT ;  /* 0x000001807600780c */ /* 0x000fe20003f06070 */
[----:B------:R-:W-:-:S12]  /*9360*/  BSSY.RECONVERGENT B0, `(.L_x_26395) ;  /* 0x0000028000007945 */ /* 0x000fd80003800200 */
[----:B------:R-:W-:Y:S05]  /*9370*/  @!P0 BRA `(.L_x_26396) ;  /* 0x0000000000988947 */ /* 0x000fea0003800000 */
[----:B0-234-:R-:W0:Y:S01]  /*9380*/  LDC.64 R204, c[0x0][0x428] ;  /* 0x00010a00ffcc7b82 */ /* 0x01de220000000a00 */
[--C-:B------:R-:W-:Y:S01]  /*9390*/  FADD.FTZ R99, R113, -R147.reuse ;  /* 0x8000009371637221 */ /* 0x100fe20000010000 */
[--C-:B------:R-:W-:Y:S01]  /*93a0*/  FADD.FTZ R101, R114, -R147.reuse ;  /* 0x8000009372657221 */ /* 0x100fe20000010000 */
[--C-:B-1----:R-:W-:Y:S01]  /*93b0*/  FADD.FTZ R97, R115, -R147.reuse ;  /* 0x8000009373617221 */ /* 0x102fe20000010000 */
[----:B------:R-:W-:Y:S01]  /*93c0*/  FADD.FTZ R103, R116, -R147 ;  /* 0x8000009374677221 */ /* 0x000fe20000010000 */
[C---:B------:R-:W-:Y:S01]  /*93d0*/  FMUL.FTZ R100, R148.reuse, R99 ;  /* 0x0000006394647220 */ /* 0x040fe20000410000 */
[C---:B------:R-:W-:Y:S01]  /*93e0*/  FMUL.FTZ R101, R148.reuse, R101 ;  /* 0x0000006594657220 */ /* 0x040fe20000410000 */
[C---:B------:R-:W-:Y:S01]  /*93f0*/  FMUL.FTZ R102, R148.reuse, R97 ;  /* 0x0000006194667220 */ /* 0x040fe20000410000 */
[----:B------:R-:W1:Y:S01]  /*9400*/  LDC.64 R206, c[0x0][0x430] ;  /* 0x00010c00ffce7b82 */ /* 0x000e620000000a00 */
[----:B------:R-:W-:Y:S01]  /*9410*/  FMUL.FTZ R103, R148, R103 ;  /* 0x0000006794677220 */ /* 0x000fe20000410000 */
[----:B------:R-:W-:-:S02]  /*9420*/  HADD2.F32 R96, -RZ, R168.H0_H0 ;  /* 0x200000a8ff607230 */ /* 0x000fc40000004100 */
[----:B------:R-:W-:Y:S02]  /*9430*/  HADD2.F32 R147, -RZ, R38.H0_H0 ;  /* 0x20000026ff937230 */ /* 0x000fe40000004100 */
[----:B------:R-:W-:Y:S02]  /*9440*/  HADD2.F32 R148, -RZ, R170.H0_H0 ;  /* 0x200000aaff947230 */ /* 0x000fe40000004100 */
[----:B------:R-:W-:Y:S02]  /*9450*/  HADD2.F32 R99, -RZ, R36.H0_H0 ;  /* 0x20000024ff637230 */ /* 0x000fe40000004100 */
[C---:B------:R-:W-:Y:S01]  /*9460*/  FFMA.FTZ R96, R100.reuse, R96, R147 ;  /* 0x0000006064607223 */ /* 0x040fe20000010093 */
[----:B------:R-:W-:Y:S02]  /*9470*/  HADD2.F32 R97, -RZ, R169.H0_H0 ;  /* 0x200000a9ff617230 */ /* 0x000fe40000004100 */
[----:B------:R-:W-:Y:S02]  /*9480*/  HADD2.F32 R98, -RZ, R202.H0_H0 ;  /* 0x200000caff627230 */ /* 0x000fe40000004100 */
[----:B------:R-:W-:Y:S01]  /*9490*/  FFMA.FTZ R100, R100, R148, R99 ;  /* 0x0000009464647223 */ /* 0x000fe20000010063 */
[----:B------:R-:W-:-:S02]  /*94a0*/  HADD2.F32 R185, -RZ, R39.H0_H0 ;  /* 0x20000027ffb97230 */ /* 0x000fc40000004100 */
[----:B0-----:R-:W-:-:S04]  /*94b0*/  IMAD.WIDE.U32 R204, R123, 0x10, R204 ;  /* 0x000000107bcc7825 */ /* 0x001fc800078e00cc */
[----:B------:R-:W-:Y:S01]  /*94c0*/  FFMA.FTZ R97, R101, R97, R98 ;  /* 0x0000006165617223 */ /* 0x000fe20000010062 */
[----:B------:R-:W-:Y:S02]  /*94d0*/  HADD2.F32 R98, -RZ, R168.H1_H1 ;  /* 0x300000a8ff627230 */ /* 0x000fe40000004100 */
[----:B------:R-:W-:Y:S02]  /*94e0*/  HADD2.F32 R99, -RZ, R169.H1_H1 ;  /* 0x300000a9ff637230 */ /* 0x000fe40000004100 */
[----:B-1----:R-:W-:-:S04]  /*94f0*/  IMAD.WIDE.U32 R206, R123, 0x10, R206 ;  /* 0x000000107bce7825 */ /* 0x002fc800078e00ce */
[----:B------:R-:W-:Y:S01]  /*9500*/  FFMA.FTZ R98, R102, R98, R185 ;  /* 0x0000006266627223 */ /* 0x000fe200000100b9 */
[----:B------:R-:W-:Y:S02]  /*9510*/  HADD2.F32 R186, -RZ, R203.H0_H0 ;  /* 0x200000cbffba7230 */ /* 0x000fe40000004100 */
[----:B------:R-:W-:Y:S02]  /*9520*/  HADD2.F32 R187, -RZ, R171.H0_H0 ;  /* 0x200000abffbb7230 */ /* 0x000fe40000004100 */
[----:B------:R-:W-:Y:S02]  /*9530*/  HADD2.F32 R190, -RZ, R202.H1_H1 ;  /* 0x300000caffbe7230 */ /* 0x000fe40000004100 */
[----:B------:R-:W-:Y:S01]  /*9540*/  FFMA.FTZ R99, R103, R99, R186 ;  /* 0x0000006367637223 */ /* 0x000fe200000100ba */
[----:B------:R-:W-:Y:S02]  /*9550*/  HADD2.F32 R188, -RZ, R170.H1_H1 ;  /* 0x300000aaffbc7230 */ /* 0x000fe40000004100 */
[----:B------:R-:W-:-:S02]  /*9560*/  HADD2.F32 R147, -RZ, R37.H0_H0 ;  /* 0x20000025ff937230 */ /* 0x000fc40000004100 */
[----:B------:R-:W-:Y:S01]  /*9570*/  FFMA.FTZ R101, R101, R187, R190 ;  /* 0x000000bb65657223 */ /* 0x000fe200000100be */
[----:B------:R-:W-:Y:S01]  /*9580*/  HADD2.F32 R123, -RZ, R171.H1_H1 ;  /* 0x300000abff7b7230 */ /* 0x000fe20000004100 */
[----:B------:R0:W-:Y:S01]  /*9590*/  STG.E.128 desc[UR6][R204.64], R96 ;  /* 0x00000060cc007986 */ /* 0x0001e2000c101d06 */
[----:B------:R-:W-:Y:S02]  /*95a0*/  HADD2.F32 R148, -RZ, R203.H1_H1 ;  /* 0x300000cbff947230 */ /* 0x000fe40000004100 */
[----:B------:R-:W-:-:S03]  /*95b0*/  FFMA.FTZ R102, R102, R188, R147 ;  /* 0x000000bc66667223 */ /* 0x000fc60000010093 */
[----:B------:R-:W-:-:S05]  /*95c0*/  FFMA.FTZ R103, R103, R123, R148 ;  /* 0x0000007b67677223 */ /* 0x000fca0000010094 */
[----:B------:R0:W-:Y:S02]  /*95d0*/  STG.E.128 desc[UR6][R206.64], R100 ;  /* 0x00000064ce007986 */ /* 0x0001e4000c101d06 */
.L_x_26396:
[----:B------:R-:W-:Y:S05]  /*95e0*/  BSYNC.RECONVERGENT B0 ;  /* 0x0000000000007941 */ /* 0x000fea0003800200 */
.L_x_26395:
[----:B01234-:R-:W0:Y:S02]  /*95f0*/  LDC.64 R96, c[0x0][0x380] ;  /* 0x0000e000ff607b82 */ /* 0x01fe240000000a00 */
[----:B0-----:R-:W-:-:S04]  /*9600*/  LEA R117, R96, R117, 0x2 ;  /* 0x0000007560757211 */ /* 0x001fc800078e10ff */
[----:B------:R-:W-:-:S13]  /*9610*/  ISETP.GE.AND P0, PT, R117, R97, PT ;  /* 0x000000617500720c */ /* 0x000fda0003f06270 */
[----:B------:R-:W-:Y:S05]  /*9620*/  @!P0 BRA `(.L_x_26397) ;  /* 0xffffffa000008947 */ /* 0x000fea000383ffff */
[----:B------:R-:W-:Y:S05]  /*9630*/  EXIT ;  /* 0x000000000000794d */ /* 0x000fea0003800000 */
.L_x_26372:
[----:B------:R-:W-:Y:S01]  /*9640*/  HFMA2 R100, -RZ, RZ, 0, 5.9604644775390625e-08 ;  /* 0x00000001ff647431 */ /* 0x000fe200000001ff */
[----:B------:R-:W-:Y:S01]  /*9650*/  BSSY B0, `(.L_x_26398) ;  /* 0x0000006000007945 */ /* 0x000fe20003800000 */
[----:B------:R-:W-:Y:S02]  /*9660*/  MOV R99, 0x1f ;  /* 0x0000001f00637802 */ /* 0x000fe40000000f00 */
[----:B------:R-:W-:-:S07]  /*9670*/  MOV R101, 0xffffffff ;  /* 0xffffffff00657802 */ /* 0x000fce0000000f00 */
[----:B------:R-:W-:Y:S05]  /*9680*/  WARPSYNC.COLLECTIVE R101, `(.L_x_26399) ;  /* 0x0000000065087348 */ /* 0x000fea0003c00000 */
[----:B------:R0:W1:Y:S02]  /*9690*/  SHFL.BFLY P6, R148, R186, R100, R99 ;  /* 0x0c000064ba947389 */ /* 0x00006400000c0063 */
[----:B01----:R-:W-:Y:S05]  /*96a0*/  ENDCOLLECTIVE ;  /* 0x000000000000791b */ /* 0x003fea0003800000 */
.L_x_26399:
[----:B------:R-:W-:Y:S05]  /*96b0*/  BSYNC B0 ;  /* 0x0000000000007941 */ /* 0x000fea0003800000 */
.L_x_26398:
        /* <DEDUP_REMOVED lines=8> */
.L_x_26400:
[----:B------:R-:W-:Y:S02]  /*9740*/  HFMA2 R100, -RZ, RZ, 0, 2.384185791015625e-07 ;  /* 0x00000004ff647431 */ /* 0x000fe400000001ff */
[----:B------:R-:W-:-:S05]  /*9750*/  FADD.FTZ R147, R186, R148 ;  /* 0x00000094ba937221 */ /* 0x000fca0000010000 */
[----:B------:R-:W-:-:S07]  /*9760*/  MOV R186, R147 ;  /* 0x0000009300ba7202 */ /* 0x000fce0000000f00 */
[----:B------:R-:W-:Y:S05]  /*9770*/  WARPSYNC.COLLECTIVE R101, `(.L_x_26401) ;  /* 0x0000000065087348 */ /* 0x000fea0003c00000 */
[----:B------:R0:W1:Y:S02]  /*9780*/  SHFL.BFLY P6, R148, R186, R100, R99 ;  /* 0x0c000064ba947389 */ /* 0x00006400000c0063 */
[----:B01----:R-:W-:Y:S05]  /*9790*/  ENDCOLLECTIVE ;  /* 0x000000000000791b */ /* 0x003fea0003800000 */
.L_x_26401:
[----:B------:R-:W-:Y:S02]  /*97a0*/  HFMA2 R100, -RZ, RZ, 0, 4.76837158203125e-07 ;  /* 0x00000008ff647431 */ /* 0x000fe400000001ff */
[----:B------:R-:W-:-:S05]  /*97b0*/  FADD.FTZ R103, R147, R148 ;  /* 0x0000009493677221 */ /* 0x000fca0000010000 */
[----:B------:R-:W-:-:S07]  /*97c0*/  MOV R186, R103 ;  /* 0x0000006700ba7202 */ /* 0x000fce0000000f00 */
[----:B------:R-:W-:Y:S05]  /*97d0*/  WARPSYNC.COLLECTIVE R101, `(.L_x_26402) ;  /* 0x0000000065087348 */ /* 0x000fea0003c00000 */
[----:B------:R0:W1:Y:S02]  /*97e0*/  SHFL.BFLY P6, R148, R186, R100, R99 ;  /* 0x0c000064ba947389 */ /* 0x00006400000c0063 */
[----:B01----:R-:W-:Y:S05]  /*97f0*/  ENDCOLLECTIVE ;  /* 0x000000000000791b */ /* 0x003fea0003800000 */
.L_x_26402:
[----:B------:R-:W-:Y:S02]  /*9800*/  HFMA2 R100, -RZ, RZ, 0, 9.5367431640625e-07 ;  /* 0x00000010ff647431 */ /* 0x000fe400000001ff */
[----:B------:R-:W-:-:S05]  /*9810*/  FADD.FTZ R98, R103, R148 ;  /* 0x0000009467627221 */ /* 0x000fca0000010000 */
[----:B------:R-:W-:-:S07]  /*9820*/  MOV R186, R98 ;  /* 0x0000006200ba7202 */ /* 0x000fce0000000f00 */
[----:B------:R-:W-:Y:S05]  /*9830*/  WARPSYNC.COLLECTIVE R101, `(.L_x_26403) ;  /* 0x0000000065087348 */ /* 0x000fea0003c00000 */
[----:B------:R0:W1:Y:S02]  /*9840*/  SHFL.BFLY P6, R148, R186, R100, R99 ;  /* 0x0c000064ba947389 */ /* 0x00006400000c0063 */
[----:B01----:R-:W-:Y:S05]  /*9850*/  ENDCOLLECTIVE ;  /* 0x000000000000791b */ /* 0x003fea0003800000 */
.L_x_26403:
        /* <DEDUP_REMOVED lines=8> */
[--C-:B------:R-:W-:Y:S01]  /*98e0*/  FADD.FTZ R101, R5, -R97.reuse ;  /* 0x8000006105657221 */ /* 0x100fe20000010000 */
[--C-:B------:R-:W-:Y:S01]  /*98f0*/  FADD.FTZ R100, R6, -R97.reuse ;  /* 0x8000006106647221 */ /* 0x100fe20000010000 */
[----:B------:R-:W-:Y:S01]  /*9900*/  FADD.FTZ R99, R7, -R97 ;  /* 0x8000006107637221 */ /* 0x000fe20000010000 */
[----:B------:R-:W-:-:S04]  /*9910*/  FFMA.FTZ R148, R148, R148, R147 ;  /* 0x0000009494947223 */ /* 0x000fc80000010093 */
        /* <DEDUP_REMOVED lines=91> */
[----:B------:R-:W-:-:S03]  /*9ed0*/  MOV R101, 0xffffffff ;  /* 0xffffffff00657802 */ /* 0x000fc60000000f00 */
[----:B------:R-:W-:Y:S01]  /*9ee0*/  FFMA.FTZ R99, R99, R99, R100 ;  /* 0x0000006363637223 */ /* 0x000fe20000010064 */
[----:B------:R-:W-:-:S03]  /*9ef0*/  MOV R100, 0x1 ;  /* 0x0000000100647802 */ /* 0x000fc60000000f00 */
[----:B------:R-:W-:Y:S01]  /*9f00*/  @P6 FFMA.FTZ R186, R98, R98, R99 ;  /* 0x0000006262ba6223 */ /* 0x000fe20000010063 */
[----:B------:R-:W-:-:S07]  /*9f10*/  HFMA2 R99, -RZ, RZ, 0, 1.847743988037109375e-06 ;  /* 0x0000001fff637431 */ /* 0x000fce00000001ff */
[----:B------:R-:W-:Y:S05]  /*9f20*/  WARPSYNC.COLLECTIVE R101, `(.L_x_26404) ;  /* 0x0000000065087348 */ /* 0x000fea0003c00000 */
[----:B------:R0:W1:Y:S02]  /*9f30*/  SHFL.BFLY P6, R148, R186, R100, R99 ;  /* 0x0c000064ba947389 */ /* 0x00006400000c0063 */
[----:B01----:R-:W-:Y:S05]  /*9f40*/  ENDCOLLECTIVE ;  /* 0x000000000000791b */ /* 0x003fea0003800000 */
.L_x_26404:
[----:B------:R-:W-:Y:S02]  /*9f50*/  HFMA2 R100, -RZ, RZ, 0, 1.1920928955078125e-07 ;  /* 0x00000002ff647431 */ /* 0x000fe400000001ff */
[----:B------:R-:W-:-:S05]  /*9f60*/  FADD.FTZ R185, R186, R148 ;  /* 0x00000094bab97221 */ /* 0x000fca0000010000 */
[----:B------:R-:W-:-:S07]  /*9f70*/  MOV R186, R185 ;  /* 0x000000b900ba7202 */ /* 0x000fce0000000f00 */
[----:B------:R-:W-:Y:S05]  /*9f80*/  WARPSYNC.COLLECTIVE R101, `(.L_x_26405) ;  /* 0x0000000065087348 */ /* 0x000fea0003c00000 */
[----:B------:R0:W1:Y:S02]  /*9f90*/  SHFL.BFLY P6, R148, R186, R100, R99 ;  /* 0x0c000064ba947389 */ /* 0x00006400000c0063 */
[----:B01----:R-:W-:Y:S05]  /*9fa0*/  ENDCOLLECTIVE ;  /* 0x000000000000791b */ /* 0x003fea0003800000 */
.L_x_26405:
[----:B------:R-:W-:Y:S02]  /*9fb0*/  HFMA2 R100, -RZ, RZ, 0, 2.384185791015625e-07 ;  /* 0x00000004ff647431 */ /* 0x000fe400000001ff */
[----:B------:R-:W-:-:S05]  /*9fc0*/  FADD.FTZ R147, R185, R148 ;  /* 0x00000094b9937221 */ /* 0x000fca0000010000 */
[----:B------:R-:W-:-:S07]  /*9fd0*/  MOV R186, R147 ;  /* 0x0000009300ba7202 */ /* 0x000fce0000000f00 */
[----:B------:R-:W-:Y:S05]  /*9fe0*/  WARPSYNC.COLLECTIVE R101, `(.L_x_26406) ;  /* 0x0000000065087348 */ /* 0x000fea0003c00000 */
[----:B------:R0:W1:Y:S02]  /*9ff0*/  SHFL.BFLY P6, R148, R186, R100, R99 ;  /* 0x0c000064ba947389 */ /* 0x00006400000c0063 */
[----:B01----:R-:W-:Y:S05]  /*a000*/  ENDCOLLECTIVE ;  /* 0x000000000000791b */ /* 0x003fea0003800000 */
.L_x_26406:
[----:B------:R-:W-:Y:S02]  /*a010*/  HFMA2 R100, -RZ, RZ, 0, 4.76837158203125e-07 ;  /* 0x00000008ff647431 */ /* 0x000fe400000001ff */
[----:B------:R-:W-:-:S05]  /*a020*/  FADD.FTZ R103, R147, R148 ;  /* 0x0000009493677221 */ /* 0x000fca0000010000 */
[----:B------:R-:W-:-:S07]  /*a030*/  MOV R186, R103 ;  /* 0x0000006700ba7202 */ /* 0x000fce0000000f00 */
[----:B------:R-:W-:Y:S05]  /*a040*/  WARPSYNC.COLLECTIVE R101, `(.L_x_26407) ;  /* 0x0000000065087348 */ /* 0x000fea0003c00000 */
[----:B------:R0:W1:Y:S02]  /*a050*/  SHFL.BFLY P6, R148, R186, R100, R99 ;  /* 0x0c000064ba947389 */ /* 0x00006400000c0063 */
[----:B01----:R-:W-:Y:S05]  /*a060*/  ENDCOLLECTIVE ;  /* 0x000000000000791b */ /* 0x003fea0003800000 */
.L_x_26407:
[----:B------:R-:W-:Y:S02]  /*a070*/  HFMA2 R100, -RZ, RZ, 0, 9.5367431640625e-07 ;  /* 0x00000010ff647431 */ /* 0x000fe400000001ff */
[----:B------:R-:W-:-:S05]  /*a080*/  FADD.FTZ R98, R103, R148 ;  /* 0x0000009467627221 */ /* 0x000fca0000010000 */
[----:B------:R-:W-:-:S07]  /*a090*/  MOV R186, R98 ;  /* 0x0000006200ba7202 */ /* 0x000fce0000000f00 */
[----:B------:R-:W-:Y:S05]  /*a0a0*/  WARPSYNC.COLLECTIVE R101, `(.L_x_26408) ;  /* 0x0000000065087348 */ /* 0x000fea0003c00000 */
[----:B------:R0:W1:Y:S02]  /*a0b0*/  SHFL.BFLY P6, R148, R186, R100, R99 ;  /* 0x0c000064ba947389 */ /* 0x00006400000c0063 */
[----:B01----:R-:W-:Y:S05]  /*a0c0*/  ENDCOLLECTIVE ;  /* 0x000000000000791b */ /* 0x003fea0003800000 */
.L_x_26408:
[----:B------:R-:W-:Y:S05]  /*a0d0*/  BRA `(.L_x_26409) ;  /* 0xffffffd400007947 */ /* 0x000fea000383ffff */
.L_x_26410:
        /* <DEDUP_REMOVED lines=10> */
.L_x_33308:


//--------------------- .text._ZN10layer_norm31ln_parallel_residual_fwd_kernelINS_13Kernel_traitsI6__halfffffjLj1536ELj1ELj4ELj1ELj16ENS_18Kernel_traits_baseILj1536ES2_ffffjLj128EEEEELb0ELb0ELb1EEEvNS_9FwdParamsE --------------------------
	.section	.text._ZN10layer_norm31ln_parallel_residual_fwd_kernelINS_13Kernel_traitsI6__halfffffjLj1536ELj1ELj4ELj1ELj16ENS_18Kernel_traits_baseILj1536ES2_ffffjLj128EEEEELb0ELb0ELb1EEEvNS_9FwdParamsE,"ax",@progbits
	.align	128
        .global         _ZN10layer_norm31ln_parallel_residual_fwd_kernelINS_13Kernel_traitsI6__halfffffjLj1536ELj1ELj4ELj1ELj16ENS_18Kernel_traits_baseILj1536ES2_ffffjLj128EEEEELb0ELb0ELb1EEEvNS_9FwdParamsE
        .type           _ZN10layer_norm31ln_parallel_residual_fwd_kernelINS_13Kernel_traitsI6__halfffffjLj1536ELj1ELj4ELj1ELj16ENS_18Kernel_traits_baseILj1536ES2_ffffjLj128EEEEELb0ELb0ELb1EEEvNS_9FwdParamsE,@function
        .size           _ZN10layer_norm31ln_parallel_residual_fwd_kernelINS_13Kernel_traitsI6__halfffffjLj1536ELj1ELj4ELj1ELj16ENS_18Kernel_traits_baseILj1536ES2_ffffjLj128EEEEELb0ELb0ELb1EEEvNS_9FwdParamsE,(.L_x_33309 - _ZN10layer_norm31ln_parallel_residual_fwd_kernelINS_13Kernel_traitsI6__halfffffjLj1536ELj1ELj4ELj1ELj16ENS_18Kernel_traits_baseILj1536ES2_ffffjLj128EEEEELb0ELb0ELb1EEEvNS_9FwdParamsE)
        .other          _ZN10layer_norm31ln_parallel_residual_fwd_kernelINS_13Kernel_traitsI6__halfffffjLj1536ELj1ELj4ELj1ELj16ENS_18Kernel_traits_baseILj1536ES2_ffffjLj128EEEEELb0ELb0ELb1EEEvNS_9FwdParamsE,@"STO_CUDA_ENTRY STV_DEFAULT"
_ZN10layer_norm31ln_parallel_residual_fwd_kernelINS_13Kernel_traitsI6__halfffffjLj1536ELj1ELj4ELj1ELj16ENS_18Kernel_traits_baseILj1536ES2_ffffjLj128EEEEELb0ELb0ELb1EEEvNS_9FwdParamsE:
.text._ZN10layer_norm31ln_parallel_residual_fwd_kernelINS_13Kernel_traitsI6__halfffffjLj1536ELj1ELj4ELj1ELj16ENS_18Kernel_traits_baseILj1536ES2_ffffjLj128EEEEELb0ELb0ELb1EEEvNS_9FwdParamsE:
        /* <DEDUP_REMOVED lines=23> */
[----:B------:R-:W5:Y:S01]  /*0170*/  LDG.E.64 R8, desc[UR6][R4.64] ;  /* 0x0000000604087981 */ /* 0x000f62000c1e1b00 */
[----:B-1----:R-:W-:-:S03]  /*0180*/  IMAD.WIDE.U32 R2, R96, 0x8, R2 ;  /* 0x0000000860027825 */ /* 0x002fc600078e0002 */
[----:B------:R-:W5:Y:S04]  /*0190*/  LDG.E.64 R12, desc[UR6][R4.64+0x100] ;  /* 0x00010006040c7981 */ /* 0x000f68000c1e1b00 */
        /* <DEDUP_REMOVED lines=9> */
[----:B------:R-:W5:Y:S01]  /*0230*/  LDG.E.64 R100, desc[UR6][R4.64+0xb00] ;  /* 0x000b000604647981 */ /* 0x000f62000c1e1b00 */
[----:B------:R-:W-:-:S02]  /*0240*/  CS2R R60, SRZ ;  /* 0x00000000003c7805 */ /* 0x000fc4000001ff00 */
[----:B------:R-:W-:Y:S02]  /*0250*/  CS2R R58, SRZ ;  /* 0x00000000003a7805 */ /* 0x000fe4000001ff00 */
[----:B------:R-:W-:Y:S01]  /*0260*/  CS2R R56, SRZ ;  /* 0x0000000000387805 */ /* 0x000fe2000001ff00 */
[----:B------:R-:W5:Y:S01]  /*0270*/  LDG.E.64 R6, desc[UR6][R2.64] ;  /* 0x0000000602067981 */ /* 0x000f62000c1e1b00 */
[----:B------:R-:W-:Y:S02]  /*0280*/  CS2R R54, SRZ ;  /* 0x0000000000367805 */ /* 0x000fe4000001ff00 */
[----:B------:R-:W-:Y:S02]  /*0290*/  CS2R R52, SRZ ;  /* 0x0000000000347805 */ /* 0x000fe4000001ff00 */
[----:B------:R-:W-:Y:S01]  /*02a0*/  CS2R R50, SRZ ;  /* 0x0000000000327805 */ /* 0x000fe2000001ff00 */
        /* <DEDUP_REMOVED lines=22> */
[----:B------:R-:W-:Y:S01]  /*0410*/  CS2R R16, SRZ ;  /* 0x0000000000107805 */ /* 0x000fe2000001ff00 */
[----:B------:R-:W5:Y:S04]  /*0420*/  LDG.E.64 R70, desc[UR6][R2.64+0x700] ;  /* 0x0007000602467981 */ /* 0x000f68000c1e1b00 */
[----:B------:R-:W5:Y:S04]  /*0430*/  LDG.E.64 R68, desc[UR6][R2.64+0x800] ;  /* 0x0008000602447981 */ /* 0x000f68000c1e1b00 */
[----:B------:R-:W5:Y:S04]  /*0440*/  LDG.E.64 R88, desc[UR6][R2.64+0x900] ;  /* 0x0009000602587981 */ /* 0x000f68000c1e1b00 */
[----:B------:R-:W5:Y:S04]  /*0450*/  LDG.E.64 R92, desc[UR6][R2.64+0xa00] ;  /* 0x000a0006025c7981 */ /* 0x000f68000c1e1b00 */
[----:B------:R0:W5:Y:S02]  /*0460*/  LDG.E.64 R98, desc[UR6][R2.64+0xb00] ;  /* 0x000b000602627981 */ /* 0x000164000c1e1b00 */
[----:B0-----:R-:W-:Y:S01]  /*0470*/  CS2R R2, SRZ ;  /* 0x0000000000027805 */ /* 0x001fe2000001ff00 */
[----:B------:R-:W-:Y:S06]  /*0480*/  BRA `(.L_x_26413) ;  /* 0x0000000800a87947 */ /* 0x000fec0003800000 */
.L_x_26412:
[----:B------:R-:W0:Y:S08]  /*0490*/  LDC.64 R2, c[0x0][0x3d0] ;  /* 0x0000f400ff027b82 */ /* 0x000e300000000a00 */
[----:B------:R-:W1:Y:S08]  /*04a0*/  LDC.64 R6, c[0x0][0x3d8] ;  /* 0x0000f600ff067b82 */ /* 0x000e700000000a00 */
[----:B------:R-:W2:Y:S01]  /*04b0*/  LDC.64 R4, c[0x0][0x440] ;  /* 0x00011000ff047b82 */ /* 0x000ea20000000a00 */
[----:B0-----:R-:W-:-:S05]  /*04c0*/  IMAD.WIDE.U32 R2, R96, 0x8, R2 ;  /* 0x0000000860027825 */ /* 0x001fca00078e0002 */
[----:B------:R0:W5:Y:S01]  /*04d0*/  LDG.E.64 R10, desc[UR6][R2.64+0x100] ;  /* 0x00010006020a7981 */ /* 0x000162000c1e1b00 */
[----:B-1----:R-:W-:-:S03]  /*04e0*/  IMAD.WIDE.U32 R34, R96, 0x8, R6 ;  /* 0x0000000860227825 */ /* 0x002fc600078e0006 */
[----:B------:R0:W5:Y:S04]  /*04f0*/  LDG.E.64 R14, desc[UR6][R2.64+0x200] ;  /* 0x00020006020e7981 */ /* 0x000168000c1e1b00 */
[----:B------:R0:W5:Y:S01]  /*0500*/  LDG.E.64 R6, desc[UR6][R2.64] ;  /* 0x0000000602067981 */ /* 0x000162000c1e1b00 */
[----:B--2---:R-:W-:-:S03]  /*0510*/  IMAD.WIDE.U32 R4, R96, 0x8, R4 ;  /* 0x0000000860047825 */ /* 0x004fc600078e0004 */
[----:B------:R0:W5:Y:S04]  /*0520*/  LDG.E.64 R78, desc[UR6][R2.64+0x300] ;  /* 0x00030006024e7981 */ /* 0x000168000c1e1b00 */
        /* <DEDUP_REMOVED lines=31> */
[----:B------:R0:W5:Y:S01]  /*0720*/  LDG.E.64 R36, desc[UR6][R4.64+0xb00] ;  /* 0x000b000604247981 */ /* 0x000162000c1e1b00 */
        /* <DEDUP_REMOVED lines=13> */
.L_x_26411:
        /* <DEDUP_REMOVED lines=9> */
[----:B------:R0:W5:Y:S01]  /*0890*/  LDG.E.64 R10, desc[UR6][R2.64+0x100] ;  /* 0x00010006020a7981 */ /* 0x000162000c1e1b00 */
[----:B-1----:R-:W-:-:S03]  /*08a0*/  IMAD.WIDE.U32 R16, R96, 0x8, R6 ;  /* 0x0000000860107825 */ /* 0x002fc600078e0006 */
[----:B------:R0:W5:Y:S04]  /*08b0*/  LDG.E.64 R6, desc[UR6][R2.64] ;  /* 0x0000000602067981 */ /* 0x000168000c1e1b00 */
[----:B------:R0:W5:Y:S01]  /*08c0*/  LDG.E.64 R14, desc[UR6][R2.64+0x200] ;  /* 0x00020006020e7981 */ /* 0x000162000c1e1b00 */
[----:B--2---:R-:W-:-:S03]  /*08d0*/  IMAD.WIDE.U32 R4, R96, 0x8, R4 ;  /* 0x0000000860047825 */ /* 0x004fc600078e0004 */
[----:B------:R0:W5:Y:S04]  /*08e0*/  LDG.E.64 R78, desc[UR6][R2.64+0x300] ;  /* 0x00030006024e7981 */ /* 0x000168000c1e1b00 */
[----:B------:R0:W5:Y:S01]  /*08f0*/  LDG.E.64 R82, desc[UR6][R2.64+0x400] ;  /* 0x0004000602527981 */ /* 0x000162000c1e1b00 */
[----:B---3--:R-:W-:-:S03]  /*0900*/  IMAD.WIDE.U32 R102, R96, 0x8, R8 ;  /* 0x0000000860667825 */ /* 0x008fc600078e0008 */
        /* <DEDUP_REMOVED lines=43> */
[----:B------:R-:W-:Y:S05]  /*0bc0*/  BRA `(.L_x_26413) ;  /* 0x0000000000d87947 */ /* 0x000fea0003800000 */
.L_x_26414:
[----:B------:R-:W0:Y:S08]  /*0bd0*/  LDC.64 R4, c[0x0][0x438] ;  /* 0x00010e00ff047b82 */ /* 0x000e300000000a00 */
[----:B------:R-:W1:Y:S08]  /*0be0*/  LDC.64 R2, c[0x0][0x3d0] ;  /* 0x0000f400ff027b82 */ /* 0x000e700000000a00 */
[----:B------:R-:W2:Y:S01]  /*0bf0*/  LDC.64 R6, c[0x0][0x3d8] ;  /* 0x0000f600ff067b82 */ /* 0x000ea20000000a00 */
[----:B0-----:R-:W-:-:S05]  /*0c00*/  IMAD.WIDE.U32 R4, R96, 0x8, R4 ;  /* 0x0000000860047825 */ /* 0x001fca00078e0004 */
[----:B------:R-:W5:Y:S01]  /*0c10*/  LDG.E.64 R38, desc[UR6][R4.64] ;  /* 0x0000000604267981 */ /* 0x000f62000c1e1b00 */
[----:B-1----:R-:W-:-:S03]  /*0c20*/  IMAD.WIDE.U32 R2, R96, 0x8, R2 ;  /* 0x0000000860027825 */ /* 0x002fc600078e0002 */
[----:B------:R-:W5:Y:S04]  /*0c30*/  LDG.E.64 R40, desc[UR6][R4.64+0x100] ;  /* 0x0001000604287981 */ /* 0x000f68000c1e1b00 */
[----:B------:R-:W5:Y:S01]  /*0c40*/  LDG.E.64 R42, desc[UR6][R4.64+0x200] ;  /* 0x00020006042a7981 */ /* 0x000f62000c1e1b00 */
[----:B--2---:R-:W-:-:S03]  /*0c50*/  IMAD.WIDE.U32 R16, R96, 0x8, R6 ;  /* 0x0000000860107825 */ /* 0x004fc600078e0006 */
        /* <DEDUP_REMOVED lines=21> */
[----:B------:R-:W-:-:S03]  /*0db0*/  CS2R R18, SRZ ;  /* 0x0000000000127805 */ /* 0x000fc6000001ff00 */
        /* <DEDUP_REMOVED lines=8> */
[----:B------:R0:W5:Y:S04]  /*0e40*/  LDG.E.64 R98, desc[UR6][R2.64+0xb00] ;  /* 0x000b000602627981 */ /* 0x000168000c1e1b00 */
[----:B------:R-:W5:Y:S04]  /*0e50*/  LDG.E.64 R8, desc[UR6][R16.64] ;  /* 0x0000000610087981 */ /* 0x000f68000c1e1b00 */
[----:B------:R-:W5:Y:S01]  /*0e60*/  LDG.E.64 R12, desc[UR6][R16.64+0x100] ;  /* 0x00010006100c7981 */ /* 0x000f62000c1e1b00 */
[----:B0-----:R-:W-:-:S03]  /*0e70*/  CS2R R2, SRZ ;  /* 0x0000000000027805 */ /* 0x001fc6000001ff00 */
        /* <DEDUP_REMOVED lines=9> */
[----:B------:R0:W5:Y:S02]  /*0f10*/  LDG.E.64 R100, desc[UR6][R16.64+0xb00] ;  /* 0x000b000610647981 */ /* 0x000164000c1e1b00 */
[----:B0-----:R-:W-:-:S07]  /*0f20*/  CS2R R16, SRZ ;  /* 0x0000000000107805 */ /* 0x001fce000001ff00 */
.L_x_26413:
[----:B------:R-:W1:Y:S02]  /*0f30*/  LDCU UR4, c[0x0][0x384] ;  /* 0x00007080ff0477ac */ /* 0x000e640008000800 */
[----:B-1----:R-:W-:-:S13]  /*0f40*/  ISETP.GE.AND P1, PT, R0, UR4, PT ;  /* 0x0000000400007c0c */ /* 0x002fda000bf26270 */
[----:B------:R-:W-:Y:S05]  /*0f50*/  @P1 EXIT ;  /* 0x000000000000194d */ /* 0x000fea0003800000 */
[----:B0----5:R-:W-:Y:S01]  /*0f60*/  MOV R4, R78 ;  /* 0x0000004e00047202 */ /* 0x021fe20000000f00 */
[----:B------:R-:W0:Y:S01]  /*0f70*/  LDCU UR4, c[0x0][0x388] ;  /* 0x00007100ff0477ac */ /* 0x000e220008000800 */
[----:B------:R-:W-:Y:S02]  /*0f80*/  MOV R113, R6 ;  /* 0x0000000600717202 */ /* 0x000fe40000000f00 */
[----:B------:R-:W-:Y:S01]  /*0f90*/  SHF.R.U64 R114, R6, 0x10, R7 ;  /* 0x0000001006727819 */ /* 0x000fe20000001207 */
[----:B------:R-:W1:Y:S01]  /*0fa0*/  LDCU.U8 UR5, c[0x0][0x410] ;  /* 0x00008200ff0577ac */ /* 0x000e620008000000 */
[----:B------:R-:W-:Y:S02]  /*0fb0*/  MOV R5, R79 ;  /* 0x0000004f00057202 */ /* 0x000fe40000000f00 */
[--C-:B------:R-:W-:Y:S01]  /*0fc0*/  SHF.R.U64 R78, R78, 0x10, R79.reuse ;  /* 0x000000104e4e7819 */ /* 0x100fe2000000124f */
[----:B------:R-:W2:Y:S01]  /*0fd0*/  LDCU UR8, c[0x0][0x448] ;  /* 0x00008900ff0877ac */ /* 0x000ea20008000800 */
[----:B------:R-:W-:-:S02]  /*0fe0*/  SHF.R.U32.HI R133, RZ, 0x10, R79 ;  /* 0x00000010ff857819 */ /* 0x000fc4000001164f */
[----:B------:R-:W-:Y:S01]  /*0ff0*/  MOV R112, R7 ;  /* 0x0000000700707202 */ /* 0x000fe20000000f00 */
[----:B------:R-:W3:Y:S01]  /*1000*/  LDCU.64 UR10, c[0x0][0x398] ;  /* 0x00007300ff0a77ac */ /* 0x000ee20008000a00 */
[----:B------:R-:W-:Y:S02]  /*1010*/  SHF.R.U32.HI R118, RZ, 0x10, R7 ;  /* 0x00000010ff767819 */ /* 0x000fe40000011607 */
[----:B------:R-:W-:Y:S02]  /*1020*/  MOV R6, R80 ;  /* 0x0000005000067202 */ /* 0x000fe40000000f00 */
[--C-:B------:R-:W-:Y:S02]  /*1030*/  SHF.R.U64 R79, R80, 0x10, R81.reuse ;  /* 0x00000010504f7819 */ /* 0x100fe40000001251 */
[----:B------:R-:W-:Y:S02]  /*1040*/  MOV R7, R81 ;  /* 0x0000005100077202 */ /* 0x000fe40000000f00 */
[----:B------:R-:W-:-:S02]  /*1050*/  SHF.R.U32.HI R80, RZ, 0x10, R81 ;  /* 0x00000010ff507819 */ /* 0x000fc40000011651 */
[----:B------:R-:W-:Y:S02]  /*1060*/  MOV R97, R82 ;  /* 0x0000005200617202 */ /* 0x000fe40000000f00 */
[----:B------:R-:W-:Y:S02]  /*1070*/  SHF.R.U64 R81, R82, 0x10, R83 ;  /* 0x0000001052517819 */ /* 0x000fe40000001253 */
[----:B------:R-:W-:Y:S02]  /*1080*/  MOV R110, R9 ;  /* 0x00000009006e7202 */ /* 0x000fe40000000f00 */
[--C-:B------:R-:W-:Y:S02]  /*1090*/  SHF.R.U64 R116, R8, 0x10, R9.reuse ;  /* 0x0000001008747819 */ /* 0x100fe40000001209 */
[----:B------:R-:W-:Y:S02]  /*10a0*/  SHF.R.U32.HI R120, RZ, 0x10, R9 ;  /* 0x00000010ff787819 */ /* 0x000fe40000011609 */
[----:B------:R-:W-:-:S02]  /*10b0*/  MOV R102, R77 ;  /* 0x0000004d00667202 */ /* 0x000fc40000000f00 */
[----:B------:R-:W-:Y:S02]  /*10c0*/  SHF.R.U64 R131, R76, 0x10, R77 ;  /* 0x000000104c837819 */ /* 0x000fe4000000124d */
[----:B------:R-:W-:Y:S02]  /*10d0*/  MOV R115, R84 ;  /* 0x0000005400737202 */ /* 0x000fe40000000f00 */
[----:B------:R-:W-:Y:S02]  /*10e0*/  SHF.R.U64 R82, R84, 0x10, R85 ;  /* 0x0000001054527819 */ /* 0x000fe40000001255 */
[----:B------:R-:W-:Y:S02]  /*10f0*/  SHF.R.U32.HI R77, RZ, 0x10, R77 ;  /* 0x00000010ff4d7819 */ /* 0x000fe4000001164d */
[----:B------:R-:W-:Y:S02]  /*1100*/  MOV R9, R85 ;  /* 0x0000005500097202 */ /* 0x000fe40000000f00 */
[----:B------:R-:W-:-:S02]  /*1110*/  SHF.R.U32.HI R84, RZ, 0x10, R85 ;  /* 0x00000010ff547819 */ /* 0x000fc40000011655 */
[----:B------:R-:W-:Y:S02]  /*1120*/  MOV R109, R10 ;  /* 0x0000000a006d7202 */ /* 0x000fe40000000f00 */
[----:B------:R-:W-:Y:S02]  /*1130*/  SHF.R.U64 R122, R10, 0x10, R11 ;  /* 0x000000100a7a7819 */ /* 0x000fe4000000120b */
[----:B------:R-:W-:Y:S02]  /*1140*/  MOV R117, R86 ;  /* 0x0000005600757202 */ /* 0x000fe40000000f00 */
[----:B------:R-:W-:Y:S02]  /*1150*/  SHF.R.U64 R85, R86, 0x10, R87 ;  /* 0x0000001056557819 */ /* 0x000fe40000001257 */
[----:B------:R-:W-:Y:S02]  /*1160*/  MOV R103, R76 ;  /* 0x0000004c00677202 */ /* 0x000fe40000000f00 */
[----:B------:R-:W-:-:S02]  /*1170*/  MOV R10, R87 ;  /* 0x00000057000a7202 */ /* 0x000fc40000000f00 */
[----:B------:R-:W-:Y:S02]  /*1180*/  SHF.R.U32.HI R86, RZ, 0x10, R87 ;  /* 0x00000010ff567819 */ /* 0x000fe40000011657 */
[----:B------:R-:W-:Y:S02]  /*1190*/  ISETP.NE.U32.AND P1, PT, R134, RZ, PT ;  /* 0x000000ff8600720c */ /* 0x000fe40003f25070 */
[----:B------:R-:W-:Y:S02]  /*11a0*/  MOV R119, R88 ;  /* 0x0000005800777202 */ /* 0x000fe40000000f00 */
[----:B------:R-:W-:Y:S02]  /*11b0*/  SHF.R.U64 R87, R88, 0x10, R89 ;  /* 0x0000001058577819 */ /* 0x000fe40000001259 */
[----:B------:R-:W-:Y:S02]  /*11c0*/  MOV R76, R101 ;  /* 0x00000065004c7202 */ /* 0x000fe40000000f00 */
[----:B------:R-:W-:-:S02]  /*11d0*/  SHF.R.U64 R188, R100, 0x10, R101 ;  /* 0x0000001064bc7819 */ /* 0x000fc40000001265 */
[----:B------:R-:W-:Y:S02]  /*11e0*/  SHF.R.U32.HI R134, RZ, 0x10, R101 ;  /* 0x00000010ff867819 */ /* 0x000fe40000011665 */
[----:B------:R-:W-:Y:S02]  /*11f0*/  MOV R107, R12 ;  /* 0x0000000c006b7202 */ /* 0x000fe40000000f00 */
[----:B------:R-:W-:Y:S02]  /*1200*/  SHF.R.U64 R124, R12, 0x10, R13 ;  /* 0x000000100c7c7819 */ /* 0x000fe4000000120d */
[----:B------:R-:W-:Y:S02]  /*1210*/  MOV R121, R90 ;  /* 0x0000005a00797202 */ /* 0x000fe40000000f00 */
[----:B------:R-:W-:Y:S02]  /*1220*/  SHF.R.U64 R88, R90, 0x10, R91 ;  /* 0x000000105a587819 */ /* 0x000fe4000000125b */
[----:B------:R-:W-:-:S02]  /*1230*/  PRMT R101, R4, 0x5410, R77 ;  /* 0x0000541004657816 */ /* 0x000fc4000000004d */
[----:B------:R-:W-:Y:S02]  /*1240*/  MOV R12, R91 ;  /* 0x0000005b000c7202 */ /* 0x000fe40000000f00 */
[----:B------:R-:W-:Y:S02]  /*1250*/  SHF.R.U32.HI R90, RZ, 0x10, R91 ;  /* 0x00000010ff5a7819 */ /* 0x000fe4000001165b */
[----:B------:R-:W-:Y:S02]  /*1260*/  MOV R4, R74 ;  /* 0x0000004a00047202 */ /* 0x000fe40000000f00 */
[----:B------:R-:W-:Y:S02]  /*1270*/  MOV R123, R92 ;  /* 0x0000005c007b7202 */ /* 0x000fe40000000f00 */
[----:B------:R-:W-:Y:S02]  /*1280*/  SHF.R.U64 R91, R92, 0x10, R93 ;  /* 0x000000105c5b7819 */ /* 0x000fe4000000125d */
[----:B------:R-:W-:-:S02]  /*1290*/  MOV R105, R14 ;  /* 0x0000000e00697202 */ /* 0x000fc40000000f00 */
[----:B------:R-:W-:Y:S02]  /*12a0*/  SHF.R.U64 R130, R14, 0x10, R15 ;  /* 0x000000100e827819 */ /* 0x000fe4000000120f */
[----:B------:R-:W-:Y:S02]  /*12b0*/  MOV R125, R94 ;  /* 0x0000005e007d7202 */ /* 0x000fe40000000f00 */
[--C-:B------:R-:W-:Y:S02]  /*12c0*/  SHF.R.U64 R92, R94, 0x10, R95.reuse ;  /* 0x000000105e5c7819 */ /* 0x100fe4000000125f */
[----:B------:R-:W-:Y:S02]  /*12d0*/  MOV R14, R95 ;  /* 0x0000005f000e7202 */ /* 0x000fe40000000f00 */
[----:B------:R-:W-:Y:S02]  /*12e0*/  SHF.R.U32.HI R94, RZ, 0x10, R95 ;  /* 0x00000010ff5e7819 */ /* 0x000fe4000001165f */
[----:B------:R-:W-:-:S02]  /*12f0*/  MOV R127, R98 ;  /* 0x00000062007f7202 */ /* 0x000fc40000000f00 */
[----:B------:R-:W-:Y:S02]  /*1300*/  SHF.R.U64 R95, R98, 0x10, R99 ;  /* 0x00000010625f7819 */ /* 0x000fe40000001263 */
[----:B------:R-:W-:Y:S02]  /*1310*/  PRMT R189, R4, 0x7610, R189 ;  /* 0x0000761004bd7816 */ /* 0x000fe400000000bd */
[----:B------:R-:W-:Y:S02]  /*1320*/  PRMT R98, R79, 0x5410, R7 ;  /* 0x000054104f627816 */ /* 0x000fe40000000007 */
[----:B------:R-:W-:Y:S02]  /*1330*/  MOV R4, R75 ;  /* 0x0000004b00047202 */ /* 0x000fe40000000f00 */
[----:B------:R-:W-:Y:S02]  /*1340*/  MOV R7, R72 ;  /* 0x0000004800077202 */ /* 0x000fe40000000f00 */
[----:B------:R-:W-:-:S02]  /*1350*/  MOV R104, R15 ;  /* 0x0000000f00687202 */ /* 0x000fc40000000f00 */
[----:B------:R-:W-:Y:S02]  /*1360*/  SHF.R.U32.HI R132, RZ, 0x10, R15 ;  /* 0x00000010ff847819 */ /* 0x000fe4000001160f */
[----:B------:R-:W-:Y:S02]  /*1370*/  MOV R15, R99 ;  /* 0x00000063000f7202 */ /* 0x000fe40000000f00 */
[----:B------:R-:W-:Y:S02]  /*1380*/  SHF.R.U32.HI R136, RZ, 0x10, R99 ;  /* 0x00000010ff887819 */ /* 0x000fe40000011663 */
[----:B------:R-:W-:Y:S02]  /*1390*/  MOV R129, R100 ;  /* 0x0000006400817202 */ /* 0x000fe40000000f00 */
[----:B------:R-:W-:Y:S02]  /*13a0*/  PRMT R100, R78, 0x5410, R5 ;  /* 0x000054104e647816 */ /* 0x000fe40000000005 */
[----:B------:R-:W-:-:S02]  /*13b0*/  PRMT R99, R6, 0x5410, R133 ;  /* 0x0000541006637816 */ /* 0x000fc40000000085 */
[----:B------:R-:W-:Y:S02]  /*13c0*/  PRMT R189, R189, 0x5410, R4 ;  /* 0x00005410bdbd7816 */ /* 0x000fe40000000004 */
[----:B------:R-:W-:Y:S02]  /*13d0*/  MOV R5, R66 ;  /* 0x0000004200057202 */ /* 0x000fe40000000f00 */
[----:B------:R-:W-:Y:S02]  /*13e0*/  MOV R6, R67 ;  /* 0x0000004300067202 */ /* 0x000fe40000000f00 */
[----:B------:R-:W-:Y:S02]  /*13f0*/  PRMT R191, R7, 0x7610, R191 ;  /* 0x0000761007bf7816 */ /* 0x000fe400000000bf */
[----:B------:R-:W-:Y:S02]  /*1400*/  MOV R4, R73 ;  /* 0x0000004900047202 */ /* 0x000fe40000000f00 */
[----:B------:R-:W-:-:S02]  /*1410*/  MOV R7, R70 ;  /* 0x0000004600077202 */ /* 0x000fc40000000f00 */
[----:B------:R-:W-:Y:S02]  /*1420*/  PRMT R190, R5, 0x5410, R6 ;  /* 0x0000541005be7816 */ /* 0x000fe40000000006 */
[----:B------:R-:W-:Y:S02]  /*1430*/  PRMT R191, R191, 0x5410, R4 ;  /* 0x00005410bfbf7816 */ /* 0x000fe40000000004 */
[----:B------:R-:W-:Y:S02]  /*1440*/  MOV R5, R64 ;  /* 0x0000004000057202 */ /* 0x000fe40000000f00 */
[----:B------:R-:W-:Y:S02]  /*1450*/  MOV R6, R65 ;  /* 0x0000004100067202 */ /* 0x000fe40000000f00 */
[----:B------:R-:W-:Y:S02]  /*1460*/  PRMT R193, R7, 0x7610, R193 ;  /* 0x0000761007c17816 */ /* 0x000fe400000000c1 */
[----:B------:R-:W-:-:S02]  /*1470*/  MOV R4, R71 ;  /* 0x0000004700047202 */ /* 0x000fc40000000f00 */
[----:B------:R-:W-:Y:S02]  /*1480*/  MOV R7, R68 ;  /* 0x0000004400077202 */ /* 0x000fe40000000f00 */
[----:B------:R-:W-:Y:S02]  /*1490*/  PRMT R192, R5, 0x5410, R6 ;  /* 0x0000541005c07816 */ /* 0x000fe40000000006 */
[----:B------:R-:W-:Y:S02]  /*14a0*/  PRMT R193, R193, 0x5410, R4 ;  /* 0x00005410c1c17816 */ /* 0x000fe40000000004 */
[----:B------:R-:W-:Y:S02]  /*14b0*/  MOV R5, R62 ;  /* 0x0000003e00057202 */ /* 0x000fe40000000f00 */
[----:B------:R-:W-:Y:S02]  /*14c0*/  MOV R6, R63 ;  /* 0x0000003f00067202 */ /* 0x000fe40000000f00 */
[----:B------:R-:W-:-:S02]  /*14d0*/  PRMT R195, R7, 0x7610, R195 ;  /* 0x0000761007c37816 */ /* 0x000fc400000000c3 */
[----:B------:R-:W-:Y:S02]  /*14e0*/  MOV R4, R69 ;  /* 0x0000004500047202 */ /* 0x000fe40000000f00 */
[----:B------:R-:W-:Y:S02]  /*14f0*/  PRMT R194, R5, 0x5410, R6 ;  /* 0x0000541005c27816 */ /* 0x000fe40000000006 */
[----:B------:R-:W-:Y:S02]  /*1500*/  PRMT R195, R195, 0x5410, R4 ;  /* 0x00005410c3c37816 */ /* 0x000fe40000000004 */
[----:B------:R-:W-:Y:S02]  /*1510*/  SHF.R.U64 R196, R38, 0x10, R39 ;  /* 0x0000001026c47819 */ /* 0x000fe40000001227 */
[----:B------:R-:W-:Y:S02]  /*1520*/  SHF.R.U64 R5, R2, 0x10, R3 ;  /* 0x0000001002057819 */ /* 0x000fe40000001203 */
[----:B------:R-:W-:-:S02]  /*1530*/  SHF.R.U32.HI R197, RZ, 0x10, R39 ;  /* 0x00000010ffc57819 */ /* 0x000fc40000011627 */
[----:B------:R-:W-:Y:S02]  /*1540*/  SHF.R.U32.HI R4, RZ, 0x10, R3 ;  /* 0x00000010ff047819 */ /* 0x000fe40000011603 */
        /* <DEDUP_REMOVED lines=32> */
[----:B------:R-:W-:Y:S02]  /*1750*/  SHF.R.U32.HI R208, RZ, 0x10, R31 ;  /* 0x00000010ffd07819 */ /* 0x000fe4000001161f */
[----:B------:R-:W-:Y:S02]  /*1760*/  SHF.R.U64 R5, R56, 0x10, R57 ;  /* 0x0000001038057819 */ /* 0x000fe40000001239 */
[----:B------:R-:W-:-:S02]  /*1770*/  SHF.R.U64 R209, R32, 0x10, R33 ;  /* 0x0000001020d17819 */ /* 0x000fc40000001221 */
[----:B------:R-:W-:Y:S02]  /*1780*/  SHF.R.U32.HI R4, RZ, 0x10, R57 ;  /* 0x00000010ff047819 */ /* 0x000fe40000011639 */
[----:B------:R-:W-:Y:S02]  /*1790*/  PRMT R208, R208, 0x5410, R5 ;  /* 0x00005410d0d07816 */ /* 0x000fe40000000005 */
[----:B------:R-:W-:Y:S02]  /*17a0*/  PRMT R209, R209, 0x5410, R4 ;  /* 0x00005410d1d17816 */ /* 0x000fe40000000004 */
[----:B------:R-:W-:Y:S02]  /*17b0*/  SHF.R.U32.HI R210, RZ, 0x10, R33 ;  /* 0x00000010ffd27819 */ /* 0x000fe40000011621 */
[----:B------:R-:W-:Y:S02]  /*17c0*/  SHF.R.U64 R5, R58, 0x10, R59 ;  /* 0x000000103a057819 */ /* 0x000fe4000000123b */
[----:B------:R-:W-:-:S02]  /*17d0*/  SHF.R.U64 R211, R34, 0x10, R35 ;  /* 0x0000001022d37819 */ /* 0x000fc40000001223 */
[----:B------:R-:W-:Y:S02]  /*17e0*/  SHF.R.U32.HI R4, RZ, 0x10, R59 ;  /* 0x00000010ff047819 */ /* 0x000fe4000001163b */
[----:B------:R-:W-:Y:S02]  /*17f0*/  MOV R111, R8 ;  /* 0x00000008006f7202 */ /* 0x000fe40000000f00 */
[----:B------:R-:W-:Y:S02]  /*1800*/  MOV R108, R11 ;  /* 0x0000000b006c7202 */ /* 0x000fe40000000f00 */
[----:B------:R-:W-:Y:S02]  /*1810*/  SHF.R.U32.HI R126, RZ, 0x10, R11 ;  /* 0x00000010ff7e7819 */ /* 0x000fe4000001160b */
[----:B------:R-:W-:Y:S02]  /*1820*/  MOV R106, R13 ;  /* 0x0000000d006a7202 */ /* 0x000fe40000000f00 */
[----:B------:R-:W-:-:S02]  /*1830*/  SHF.R.U32.HI R128, RZ, 0x10, R13 ;  /* 0x00000010ff807819 */ /* 0x000fc4000001160d */
[----:B------:R-:W-:Y:S02]  /*1840*/  MOV R8, R83 ;  /* 0x0000005300087202 */ /* 0x000fe40000000f00 */
[----:B------:R-:W-:Y:S02]  /*1850*/  MOV R11, R89 ;  /* 0x00000059000b7202 */ /* 0x000fe40000000f00 */
[----:B------:R-:W-:Y:S02]  /*1860*/  MOV R13, R93 ;  /* 0x0000005d000d7202 */ /* 0x000fe40000000f00 */
[----:B------:R-:W-:Y:S02]  /*1870*/  PRMT R210, R210, 0x5410, R5 ;  /* 0x00005410d2d27816 */ /* 0x000fe40000000005 */
[----:B------:R-:W-:Y:S02]  /*1880*/  PRMT R211, R211, 0x5410, R4 ;  /* 0x00005410d3d37816 */ /* 0x000fe40000000004 */
[----:B------:R-:W-:-:S02]  /*1890*/  SHF.R.U32.HI R83, RZ, 0x10, R83 ;  /* 0x00000010ff537819 */ /* 0x000fc40000011653 */
[----:B------:R-:W-:Y:S02]  /*18a0*/  SHF.R.U32.HI R89, RZ, 0x10, R89 ;  /* 0x00000010ff597819 */ /* 0x000fe40000011659 */
[----:B------:R-:W-:Y:S02]  /*18b0*/  SHF.R.U32.HI R93, RZ, 0x10, R93 ;  /* 0x00000010ff5d7819 */ /* 0x000fe4000001165d */
[----:B------:R-:W-:Y:S02]  /*18c0*/  SHF.R.U32.HI R212, RZ, 0x10, R35 ;  /* 0x00000010ffd47819 */ /* 0x000fe40000011623 */
[----:B------:R-:W-:Y:S02]  /*18d0*/  SHF.R.U64 R4, R60, 0x10, R61 ;  /* 0x000000103c047819 */ /* 0x000fe4000000123d */
[----:B------:R-:W-:Y:S02]  /*18e0*/  SHF.R.U64 R213, R36, 0x10, R37 ;  /* 0x0000001024d57819 */ /* 0x000fe40000001225 */
        /* <DEDUP_REMOVED lines=9> */
[----:B------:R-:W-:Y:S02]  /*1980*/  ISETP.NE.AND.EX P1, PT, R135, RZ, PT, P1 ;  /* 0x000000ff8700720c */ /* 0x000fe40003f25310 */
        /* <DEDUP_REMOVED lines=22> */
[----:B------:R-:W-:Y:S02]  /*1af0*/  SHF.R.U32.HI R214, RZ, 0x10, R37 ;  /* 0x00000010ffd67819 */ /* 0x000fe40000011625 */
[----:B------:R-:W-:Y:S02]  /*1b00*/  PRMT R212, R212, 0x5410, R4 ;  /* 0x00005410d4d47816 */ /* 0x000fe40000000004 */
[----:B0123--:R-:W-:-:S07]  /*1b10*/  PRMT R213, R213, 0x5410, R5 ;  /* 0x00005410d5d57816 */ /* 0x00ffce0000000005 */
.L_x_26442:
[----:B0-----:R-:W0:Y:S01]  /*1b20*/  LDC.64 R80, c[0x0][0x3a0] ;  /* 0x0000e800ff507b82 */ /* 0x001e220000000a00 */
[----:B------:R-:W-:-:S05]  /*1b30*/  IMAD R82, R0, UR4, RZ ;  /* 0x0000000400527c24 */ /* 0x000fca000f8e02ff */
[----:B------:R-:W-:Y:S02]  /*1b40*/  SHF.R.S32.HI R83, RZ, 0x1f, R82 ;  /* 0x0000001fff537819 */ /* 0x000fe40000011452 */
[----:B------:R-:W1:Y:S02]  /*1b50*/  @P1 LDC.64 R78, c[0x0][0x398] ;  /* 0x0000e600ff4e1b82 */ /* 0x000e640000000a00 */
[----:B------:R-:W-:-:S04]  /*1b60*/  LEA.HI R83, R83, R82, RZ, 0x2 ;  /* 0x0000005253537211 */ /* 0x000fc800078f10ff */
[----:B------:R-:W-:Y:S02]  /*1b70*/  LEA.HI.SX32 R95, R83, R96, 0x1e ;  /* 0x00000060535f7211 */ /* 0x000fe400078ff2ff */
[----:B------:R-:W2:Y:S01]  /*1b80*/  LDC.64 R170, c[0x0][0x390] ;  /* 0x0000e400ffaa7b82 */ /* 0x000ea20000000a00 */
[----:B0-----:R-:W-:-:S04]  /*1b90*/  ISETP.NE.U32.AND P2, PT, R80, RZ, PT ;  /* 0x000000ff5000720c */ /* 0x001fc80003f45070 */
[----:B------:R-:W-:Y:S01]  /*1ba0*/  ISETP.NE.AND.EX P2, PT, R81, RZ, PT, P2 ;  /* 0x000000ff5100720c */ /* 0x000fe20003f45320 */
[----:B-1----:R-:W-:-:S05]  /*1bb0*/  @P1 IMAD.WIDE.U32 R78, R95, 0x10, R78 ;  /* 0x000000105f4e1825 */ /* 0x002fca00078e004e */
[----:B------:R0:W5:Y:S01]  /*1bc0*/  @P1 LDG.E.128 R12, desc[UR6][R78.64] ;  /* 0x000000064e0c1981 */ /* 0x000162000c1e1d00 */
[----:B--2---:R-:W-:-:S06]  /*1bd0*/  IMAD.WIDE.U32 R82, R95, 0x10, R170 ;  /* 0x000000105f527825 */ /* 0x004fcc00078e00aa */
[----:B------:R-:W1:Y:S02]  /*1be0*/  @P2 LDC.64 R76, c[0x0][0x3a0] ;  /* 0x0000e800ff4c2b82 */ /* 0x000e640000000a00 */
[----:B-1----:R-:W-:-:S05]  /*1bf0*/  @P2 IMAD.WIDE.U32 R76, R95, 0x10, R76 ;  /* 0x000000105f4c2825 */ /* 0x002fca00078e004c */
[----:B------:R0:W5:Y:S04]  /*1c00*/  @P2 LDG.E.128 R8, desc[UR6][R76.64] ;  /* 0x000000064c082981 */ /* 0x000168000c1e1d00 */
[----:B------:R0:W5:Y:S01]  /*1c10*/  LDG.E.128 R76, desc[UR6][R82.64] ;  /* 0x00000006524c7981 */ /* 0x000162000c1e1d00 */
[----:B------:R-:W-:Y:S04]  /*1c20*/  BSSY.RECONVERGENT B0, `(.L_x_26415) ;  /* 0x0000025000007945 */ /* 0x000fe80003800200 */
[----:B------:R-:W-:Y:S05]  /*1c30*/  @!P1 BRA `(.L_x_26416) ;  /* 0x00000000005c9947 */ /* 0x000fea0003800000 */
[----:B------:R-:W-:Y:S05]  /*1c40*/  @!P2 BRA `(.L_x_26417) ;  /* 0x000000000034a947 */ /* 0x000fea0003800000 */
[----:B-----5:R-:W-:Y:S01]  /*1c50*/  FADD.FTZ R153, R76, R12 ;  /* 0x0000000c4c997221 */ /* 0x020fe20000010000 */
        /* <DEDUP_REMOVED lines=12> */
.L_x_26417:
[----:B-----5:R-:W-:Y:S01]  /*1d20*/  FADD.FTZ R153, R76, R12 ;  /* 0x0000000c4c997221 */ /* 0x020fe20000010000 */
[----:B------:R-:W-:Y:S01]  /*1d30*/  FADD.FTZ R141, R77, R13 ;  /* 0x0000000d4d8d7221 */ /* 0x000fe20000010000 */
[----:B------:R-:W-:Y:S01]  /*1d40*/  FADD.FTZ R139, R78, R14 ;  /* 0x0000000e4e8b7221 */ /* 0x000fe20000010000 */
[----:B------:R-:W-:Y:S02]  /*1d50*/  FADD.FTZ R89, R79, R15 ;  /* 0x0000000f4f597221 */ /* 0x000fe40000010000 */
[----:B------:R-:W-:Y:S02]  /*1d60*/  MOV R4, R153 ;  /* 0x0000009900047202 */ /* 0x000fe40000000f00 */
[----:B------:R-:W-:Y:S02]  /*1d70*/  MOV R5, R141 ;  /* 0x0000008d00057202 */ /* 0x000fe40000000f00 */
[----:B------:R-:W-:Y:S02]  /*1d80*/  MOV R6, R139 ;  /* 0x0000008b00067202 */ /* 0x000fe40000000f00 */
[----:B------:R-:W-:Y:S01]  /*1d90*/  MOV R7, R89 ;  /* 0x0000005900077202 */ /* 0x000fe20000000f00 */
[----:B------:R-:W-:Y:S06]  /*1da0*/  BRA `(.L_x_26418) ;  /* 0x0000000000307947 */ /* 0x000fec0003800000 */
.L_x_26416:
[----:B-----5:R-:W-:Y:S01]  /*1db0*/  @P2 FADD.FTZ R4, R76, R8 ;  /* 0x000000084c042221 */ /* 0x020fe20000010000 */
[----:B------:R-:W-:Y:S01]  /*1dc0*/  @P2 FADD.FTZ R5, R77, R9 ;  /* 0x000000094d052221 */ /* 0x000fe20000010000 */
[----:B------:R-:W-:Y:S01]  /*1dd0*/  @P2 FADD.FTZ R6, R78, R10 ;  /* 0x0000000a4e062221 */ /* 0x000fe20000010000 */
[----:B------:R-:W-:Y:S02]  /*1de0*/  @P2 FADD.FTZ R7, R79, R11 ;  /* 0x0000000b4f072221 */ /* 0x000fe40000010000 */
[----:B------:R-:W-:Y:S02]  /*1df0*/  @P2 MOV R153, R4 ;  /* 0x0000000400992202 */ /* 0x000fe40000000f00 */
[----:B------:R-:W-:Y:S02]  /*1e00*/  @P2 MOV R141, R5 ;  /* 0x00000005008d2202 */ /* 0x000fe40000000f00 */
[----:B------:R-:W-:Y:S02]  /*1e10*/  @P2 MOV R139, R6 ;  /* 0x00000006008b2202 */ /* 0x000fe40000000f00 */
[----:B------:R-:W-:-:S02]  /*1e20*/  @P2 MOV R89, R7 ;  /* 0x0000000700592202 */ /* 0x000fc40000000f00 */
[----:B------:R-:W-:Y:S02]  /*1e30*/  @!P2 MOV R153, R76 ;  /* 0x0000004c0099a202 */ /* 0x000fe40000000f00 */
[----:B------:R-:W-:Y:S02]  /*1e40*/  @!P2 MOV R141, R77 ;  /* 0x0000004d008da202 */ /* 0x000fe40000000f00 */
[----:B------:R-:W-:Y:S02]  /*1e50*/  @!P2 MOV R139, R78 ;  /* 0x0000004e008ba202 */ /* 0x000fe40000000f00 */
[----:B------:R-:W-:-:S07]  /*1e60*/  @!P2 MOV R89, R79 ;  /* 0x0000004f0059a202 */ /* 0x000fce0000000f00 */
.L_x_26418:
[----:B------:R-:W-:Y:S05]  /*1e70*/  BSYNC.RECONVERGENT B0 ;  /* 0x0000000000007941 */ /* 0x000fea0003800200 */
.L_x_26415:
[----:B------:R-:W1:Y:S01]  /*1e80*/  @P0 LDC.64 R84, c[0x0][0x3a8] ;  /* 0x0000ea00ff540b82 */ /* 0x000e620000000a00 */
[----:B------:R-:W-:-:S05]  /*1e90*/  IADD3 R148, PT, PT, R95, 0x20, RZ ;  /* 0x000000205f947810 */ /* 0x000fca0007ffe0ff */
[----:B0-----:R-:W-:Y:S02]  /*1ea0*/  IMAD.WIDE.U32 R82, R148, 0x10, R170 ;  /* 0x0000001094527825 */ /* 0x001fe400078e00aa */
[----:B------:R-:W0:Y:S08]  /*1eb0*/  @P1 LDC.64 R78, c[0x0][0x398] ;  /* 0x0000e600ff4e1b82 */ /* 0x000e300000000a00 */
[----:B------:R-:W2:Y:S01]  /*1ec0*/  @P2 LDC.64 R76, c[0x0][0x3a0] ;  /* 0x0000e800ff4c2b82 */ /* 0x000ea20000000a00 */
[----:B-1----:R-:W-:-:S05]  /*1ed0*/  @P0 IMAD.WIDE.U32 R84, R95, 0x10, R84 ;  /* 0x000000105f540825 */ /* 0x002fca00078e0054 */
[----:B------:R1:W-:Y:S01]  /*1ee0*/  @P0 STG.E.128 desc[UR6][R84.64], R4 ;  /* 0x0000000454000986 */ /* 0x0003e2000c101d06 */
[----:B0-----:R-:W-:-:S05]  /*1ef0*/  @P1 IMAD.WIDE.U32 R78, R148, 0x10, R78 ;  /* 0x00000010944e1825 */ /* 0x001fca00078e004e */
[----:B------:R1:W5:Y:S01]  /*1f00*/  @P1 LDG.E.128 R12, desc[UR6][R78.64] ;  /* 0x000000064e0c1981 */ /* 0x000362000c1e1d00 */
[----:B--2---:R-:W-:-:S05]  /*1f10*/  @P2 IMAD.WIDE.U32 R76, R148, 0x10, R76 ;  /* 0x00000010944c2825 */ /* 0x004fca00078e004c */
[----:B------:R1:W5:Y:S04]  /*1f20*/  @P2 LDG.E.128 R8, desc[UR6][R76.64] ;  /* 0x000000064c082981 */ /* 0x000368000c1e1d00 */
[----:B------:R1:W5:Y:S01]  /*1f30*/  LDG.E.128 R76, desc[UR6][R82.64] ;  /* 0x00000006524c7981 */ /* 0x000362000c1e1d00 */
[----:B------:R-:W-:-:S04]  /*1f40*/  UISETP.NE.U32.AND UP0, UPT, UR10, URZ, UPT ;  /* 0x000000ff0a00728c */ /* 0x000fc8000bf05070 */
[----:B------:R-:W-:-:S09]  /*1f50*/  UISETP.NE.AND.EX UP0, UPT, UR11, URZ, UPT, UP0 ;  /* 0x000000ff0b00728c */ /* 0x000fd2000bf05300 */
[----:B-1----:R-:W-:Y:S05]  /*1f60*/  BRA.U UP0, `(.L_x_26419) ;  /* 0x00000001003c7547 */ /* 0x002fea000b800000 */
[----:B------:R-:W-:-:S04]  /*1f70*/  ISETP.NE.U32.AND P3, PT, R80, RZ, PT ;  /* 0x000000ff5000720c */ /* 0x000fc80003f65070 */
[----:B------:R-:W-:-:S13]  /*1f80*/  ISETP.NE.AND.EX P3, PT, R81, RZ, PT, P3 ;  /* 0x000000ff5100720c */ /* 0x000fda0003f65330 */
        /* <DEDUP_REMOVED lines=13> */
.L_x_26419:
[----:B------:R-:W-:-:S04]  /*2060*/  ISETP.NE.U32.AND P3, PT, R80, RZ, PT ;  /* 0x000000ff5000720c */ /* 0x000fc80003f65070 */
[----:B------:R-:W-:-:S13]  /*2070*/  ISETP.NE.AND.EX P3, PT, R81, RZ, PT, P3 ;  /* 0x000000ff5100720c */ /* 0x000fda0003f65330 */
        /* <DEDUP_REMOVED lines=21> */
.L_x_26420:
[----:B------:R-:W0:Y:S01]  /*21d0*/  @P0 LDC.64 R82, c[0x0][0x3a8] ;  /* 0x0000ea00ff520b82 */ /* 0x000e220000000a00 */
[----:B------:R-:W-:-:S05]  /*21e0*/  IADD3 R92, PT, PT, R95, 0x40, RZ ;  /* 0x000000405f5c7810 */ /* 0x000fca0007ffe0ff */
[----:B------:R-:W-:Y:S02]  /*21f0*/  IMAD.WIDE.U32 R80, R92, 0x10, R170 ;  /* 0x000000105c507825 */ /* 0x000fe400078e00aa */
[----:B------:R-:W1:Y:S08]  /*2200*/  @P1 LDC.64 R78, c[0x0][0x398] ;  /* 0x0000e600ff4e1b82 */ /* 0x000e700000000a00 */
[----:B------:R-:W2:Y:S01]  /*2210*/  @P2 LDC.64 R76, c[0x0][0x3a0] ;  /* 0x0000e800ff4c2b82 */ /* 0x000ea20000000a00 */
[----:B0-----:R-:W-:-:S05]  /*2220*/  @P0 IMAD.WIDE.U32 R82, R148, 0x10, R82 ;  /* 0x0000001094520825 */ /* 0x001fca00078e0052 */
[----:B------:R0:W-:Y:S01]  /*2230*/  @P0 STG.E.128 desc[UR6][R82.64], R4 ;  /* 0x0000000452000986 */ /* 0x0001e2000c101d06 */
[----:B-1----:R-:W-:-:S05]  /*2240*/  @P1 IMAD.WIDE.U32 R78, R92, 0x10, R78 ;  /* 0x000000105c4e1825 */ /* 0x002fca00078e004e */
[----:B------:R0:W5:Y:S01]  /*2250*/  @P1 LDG.E.128 R12, desc[UR6][R78.64] ;  /* 0x000000064e0c1981 */ /* 0x000162000c1e1d00 */
[----:B--2---:R-:W-:-:S05]  /*2260*/  @P2 IMAD.WIDE.U32 R76, R92, 0x10, R76 ;  /* 0x000000105c4c2825 */ /* 0x004fca00078e004c */
[----:B------:R0:W5:Y:S04]  /*2270*/  @P2 LDG.E.128 R8, desc[UR6][R76.64] ;  /* 0x000000064c082981 */ /* 0x000168000c1e1d00 */
[----:B------:R0:W5:Y:S01]  /*2280*/  LDG.E.128 R76, desc[UR6][R80.64] ;  /* 0x00000006504c7981 */ /* 0x000162000c1e1d00 */
[----:B------:R-:W-:Y:S05]  /*2290*/  BRA.U UP0, `(.L_x_26421) ;  /* 0x0000000100347547 */ /* 0x000fea000b800000 */
        /* <DEDUP_REMOVED lines=8> */
[----:B0-----:R-:W-:Y:S02]  /*2320*/  @P3 MOV R4, R165 ;  /* 0x000000a500043202 */ /* 0x001fe40000000f00 */
[----:B------:R-:W-:-:S02]  /*2330*/  @P3 MOV R5, R163 ;  /* 0x000000a300053202 */ /* 0x000fc40000000f00 */
[----:B------:R-:W-:Y:S02]  /*2340*/  @P3 MOV R6, R137 ;  /* 0x0000008900063202 */ /* 0x000fe40000000f00 */
[----:B------:R-:W-:Y:S01]  /*2350*/  @P3 MOV R7, R87 ;  /* 0x0000005700073202 */ /* 0x000fe20000000f00 */
[----:B------:R-:W-:Y:S06]  /*2360*/  BRA `(.L_x_26422) ;  /* 0x0000000000547947 */ /* 0x000fec0003800000 */
.L_x_26421:
[----:B-----5:R-:W-:Y:S01]  /*2370*/  @!P3 FADD.FTZ R165, R12, R76 ;  /* 0x0000004c0ca5b221 */ /* 0x020fe20000010000 */
[----:B------:R-:W-:Y:S01]  /*2380*/  @!P3 FADD.FTZ R163, R13, R77 ;  /* 0x0000004d0da3b221 */ /* 0x000fe20000010000 */
[----:B------:R-:W-:Y:S01]  /*2390*/  @!P3 FADD.FTZ R137, R14, R78 ;  /* 0x0000004e0e89b221 */ /* 0x000fe20000010000 */
[----:B------:R-:W-:Y:S02]  /*23a0*/  @!P3 FADD.FTZ R87, R15, R79 ;  /* 0x0000004f0f57b221 */ /* 0x000fe40000010000 */
[----:B0-----:R-:W-:Y:S02]  /*23b0*/  @!P3 MOV R4, R165 ;  /* 0x000000a50004b202 */ /* 0x001fe40000000f00 */
        /* <DEDUP_REMOVED lines=16> */
.L_x_26422:
        /* <DEDUP_REMOVED lines=26> */
.L_x_26423:
        /* <DEDUP_REMOVED lines=21> */
.L_x_26424:
        /* <DEDUP_REMOVED lines=10> */
[----:B-1----:R-:W-:-:S05]  /*2850*/  @P2 IMAD.WIDE.U32 R76, R94, 0x10, R76 ;  /* 0x000000105e4c2825 */ /* 0x002fca00078e004c */
[----:B------:R0:W5:Y:S01]  /*2860*/  @P2 LDG.E.128 R8, desc[UR6][R76.64] ;  /* 0x000000064c082981 */ /* 0x000162000c1e1d00 */
[----:B--2---:R-:W-:-:S03]  /*2870*/  @P1 IMAD.WIDE.U32 R80, R94, 0x10, R80 ;  /* 0x000000105e501825 */ /* 0x004fc600078e0050 */
[----:B------:R-:W5:Y:S04]  /*2880*/  LDG.E.128 R76, desc[UR6][R78.64] ;  /* 0x000000064e4c7981 */ /* 0x000f68000c1e1d00 */
[----:B------:R0:W5:Y:S01]  /*2890*/  @P1 LDG.E.128 R12, desc[UR6][R80.64] ;  /* 0x00000006500c1981 */ /* 0x000162000c1e1d00 */
        /* <DEDUP_REMOVED lines=14> */
.L_x_26425:
        /* <DEDUP_REMOVED lines=21> */
.L_x_26426:
        /* <DEDUP_REMOVED lines=26> */
.L_x_26427:
        /* <DEDUP_REMOVED lines=21> */
.L_x_26428:
        /* <DEDUP_REMOVED lines=19> */
[----:B0-----:R-:W-:Y:S01]  /*2ef0*/  @!P3 MOV R83, R79 ;  /* 0x0000004f0053b202 */ /* 0x001fe20000000f00 */
[----:B------:R-:W-:Y:S01]  /*2f00*/  @P3 FADD.FTZ R83, R11, R79 ;  /* 0x0000004f0b533221 */ /* 0x000fe20000010000 */
[----:B------:R-:W-:Y:S02]  /*2f10*/  @P3 MOV R4, R180 ;  /* 0x000000b400043202 */ /* 0x000fe40000000f00 */
[----:B------:R-:W-:-:S02]  /*2f20*/  @P3 MOV R5, R178 ;  /* 0x000000b200053202 */ /* 0x000fc40000000f00 */
[----:B------:R-:W-:Y:S02]  /*2f30*/  @P3 MOV R6, R133 ;  /* 0x0000008500063202 */ /* 0x000fe40000000f00 */
[----:B------:R-:W-:Y:S01]  /*2f40*/  @P3 MOV R7, R83 ;  /* 0x0000005300073202 */ /* 0x000fe20000000f00 */
[----:B------:R-:W-:Y:S06]  /*2f50*/  BRA `(.L_x_26430) ;  /* 0x0000000000547947 */ /* 0x000fec0003800000 */
.L_x_26429:
[----:B-----5:R-:W-:Y:S01]  /*2f60*/  @!P3 FADD.FTZ R180, R12, R76 ;  /* 0x0000004c0cb4b221 */ /* 0x020fe20000010000 */
[----:B------:R-:W-:Y:S01]  /*2f70*/  @!P3 FADD.FTZ R178, R13, R77 ;  /* 0x0000004d0db2b221 */ /* 0x000fe20000010000 */
[----:B------:R-:W-:Y:S01]  /*2f80*/  @!P3 FADD.FTZ R133, R14, R78 ;  /* 0x0000004e0e85b221 */ /* 0x000fe20000010000 */
[----:B0-----:R-:W-:Y:S02]  /*2f90*/  @!P3 FADD.FTZ R83, R15, R79 ;  /* 0x0000004f0f53b221 */ /* 0x001fe40000010000 */
        /* <DEDUP_REMOVED lines=17> */
.L_x_26430:
        /* <DEDUP_REMOVED lines=26> */
.L_x_26431:
        /* <DEDUP_REMOVED lines=21> */
.L_x_26432:
        /* <DEDUP_REMOVED lines=26> */
.L_x_26433:
        /* <DEDUP_REMOVED lines=21> */
.L_x_26434:
        /* <DEDUP_REMOVED lines=17> */
[----:B0-----:R-:W-:Y:S01]  /*37a0*/  @!P3 MOV R130, R78 ;  /* 0x0000004e0082b202 */ /* 0x001fe20000000f00 */
        /* <DEDUP_REMOVED lines=8> */
.L_x_26435:
[----:B-----5:R-:W-:Y:S01]  /*3830*/  @!P3 FADD.FTZ R186, R12, R76 ;  /* 0x0000004c0cbab221 */ /* 0x020fe20000010000 */
[----:B------:R-:W-:Y:S01]  /*3840*/  @!P3 FADD.FTZ R147, R13, R77 ;  /* 0x0000004d0d93b221 */ /* 0x000fe20000010000 */
[----:B0-----:R-:W-:Y:S01]  /*3850*/  @!P3 FADD.FTZ R130, R14, R78 ;  /* 0x0000004e0e82b221 */ /* 0x001fe20000010000 */
        /* <DEDUP_REMOVED lines=18> */
.L_x_26436:
        /* <DEDUP_REMOVED lines=15> */
[----:B0-----:R-:W-:Y:S01]  /*3a70*/  @!P3 MOV R150, R77 ;  /* 0x0000004d0096b202 */ /* 0x001fe20000000f00 */
        /* <DEDUP_REMOVED lines=10> */
.L_x_26437:
[----:B-----5:R-:W-:Y:S01]  /*3b20*/  @!P3 FADD.FTZ R184, R12, R76 ;  /* 0x0000004c0cb8b221 */ /* 0x020fe20000010000 */
[----:B0-----:R-:W-:Y:S01]  /*3b30*/  @!P3 FADD.FTZ R150, R13, R77 ;  /* 0x0000004d0d96b221 */ /* 0x001fe20000010000 */
        /* <DEDUP_REMOVED lines=19> */
.L_x_26438:
        /* <DEDUP_REMOVED lines=26> */
.L_x_26439:
        /* <DEDUP_REMOVED lines=21> */
.L_x_26440:
        /* <DEDUP_REMOVED lines=172> */
.L_x_26454:
[----:B------:R-:W-:Y:S01]  /*4a20*/  FMUL.FTZ R76, R77, R77 ;  /* 0x0000004d4d4c7220 */ /* 0x000fe20000410000 */
[----:B------:R-:W-:Y:S01]  /*4a30*/  ISETP.NE.AND P3, PT, RZ, UR5, PT ;  /* 0x00000005ff007c0c */ /* 0x000fe2000bf65270 */
[----:B------:R-:W2:Y:S01]  /*4a40*/  @!P2 LDC.64 R218, c[0x0][0x3c0] ;  /* 0x0000f000ffdaab82 */ /* 0x000ea20000000a00 */
[----:B01----:R-:W-:Y:S02]  /*4a50*/  FADD.FTZ R159, R159, R78 ;  /* 0x0000004e9f9f7221 */ /* 0x003fe40000010000 */
[----:B------:R-:W-:Y:S02]  /*4a60*/  FSEL R76, R76, RZ, P3 ;  /* 0x000000ff4c4c7208 */ /* 0x000fe40001800000 */
[----:B------:R-:W-:Y:S01]  /*4a70*/  FFMA.FTZ R159, R159, R154, UR8 ;  /* 0x000000089f9f7e23 */ /* 0x000fe2000801009a */
[----:B------:R-:W-:Y:S02]  /*4a80*/  FSEL R78, R77, RZ, !P3 ;  /* 0x000000ff4d4e7208 */ /* 0x000fe40005800000 */
[----:B------:R-:W0:Y:S01]  /*4a90*/  @!P2 LDC.64 R216, c[0x0][0x3c8] ;  /* 0x0000f200ffd8ab82 */ /* 0x000e220000000a00 */
[----:B------:R-:W-:-:S02]  /*4aa0*/  FADD.FTZ R76, R159, R76 ;  /* 0x0000004c9f4c7221 */ /* 0x000fc40000010000 */
[C---:B------:R-:W-:Y:S01]  /*4ab0*/  FADD.FTZ R170, -R78.reuse, R86 ;  /* 0x000000564eaa7221 */ /* 0x040fe20000010100 */
        /* <DEDUP_REMOVED lines=49> */
[----:B------:R2:W-:Y:S01]  /*4dd0*/  @!P2 STG.E desc[UR6][R218.64], R77 ;  /* 0x0000004dda00a986 */ /* 0x0005e2000c101906 */
[----:B0-----:R-:W-:-:S04]  /*4de0*/  @!P2 IMAD.WIDE R216, R0, 0x4, R216 ;  /* 0x0000000400d8a825 */ /* 0x001fc800078e02d8 */
[C---:B-1----:R-:W-:Y:S01]  /*4df0*/  FMUL.FTZ R80, R76.reuse, R79 ;  /* 0x0000004f4c507220 */ /* 0x042fe20000410000 */
[C---:B------:R-:W-:Y:S01]  /*4e00*/  FMUL.FTZ R83, R76.reuse, R89 ;  /* 0x000000594c537220 */ /* 0x040fe20000410000 */
[----:B------:R-:W0:Y:S01]  /*4e10*/  LDC.64 R220, c[0x0][0x428] ;  /* 0x00010a00ffdc7b82 */ /* 0x000e220000000a00 */
[----:B------:R-:W-:Y:S02]  /*4e20*/  HADD2.F32 R78, -RZ, R38.H0_H0 ;  /* 0x20000026ff4e7230 */ /* 0x000fe40000004100 */
[C---:B------:R-:W-:Y:S01]  /*4e30*/  FMUL.FTZ R81, R76.reuse, R153 ;  /* 0x000000994c517220 */ /* 0x040fe20000410000 */
[C---:B------:R-:W-:Y:S01]  /*4e40*/  FMUL.FTZ R82, R76.reuse, R154 ;  /* 0x0000009a4c527220 */ /* 0x040fe20000410000 */
[C---:B------:R-:W-:Y:S01]  /*4e50*/  FMUL.FTZ R88, R76.reuse, R156 ;  /* 0x0000009c4c587220 */ /* 0x040fe20000410000 */
[C---:B------:R-:W-:Y:S01]  /*4e60*/  FMUL.FTZ R89, R76.reuse, R157 ;  /* 0x0000009d4c597220 */ /* 0x040fe20000410000 */
[C---:B------:R-:W-:Y:S01]  /*4e70*/  FMUL.FTZ R90, R76.reuse, R159 ;  /* 0x0000009f4c5a7220 */ /* 0x040fe20000410000 */
[C---:B------:R-:W-:Y:S01]  /*4e80*/  FMUL.FTZ R91, R76.reuse, R160 ;  /* 0x000000a04c5b7220 */ /* 0x040fe20000410000 */
[----:B--2---:R-:W-:Y:S01]  /*4e90*/  HADD2.F32 R77, -RZ, R113.H0_H0 ;  /* 0x20000071ff4d7230 */ /* 0x004fe20000004100 */
[----:B------:R-:W1:Y:S01]  /*4ea0*/  LDC.64 R186, c[0x0][0x430] ;  /* 0x00010c00ffba7b82 */ /* 0x000e620000000a00 */
        /* <DEDUP_REMOVED lines=41> */
[----:B------:R-:W-:-:S02]  /*5140*/  HADD2.F32 R178, -RZ, R112.H0_H0 ;  /* 0x20000070ffb27230 */ /* 0x000fc40000004100 */
[----:B------:R-:W-:Y:S02]  /*5150*/  HADD2.F32 R85, -RZ, R112.H1_H1 ;  /* 0x30000070ff557230 */ /* 0x000fe40000004100 */
[----:B------:R-:W-:Y:S02]  /*5160*/  HADD2.F32 R180, -RZ, R111.H0_H0 ;  /* 0x2000006fffb47230 */ /* 0x000fe40000004100 */
[----:B------:R-:W-:Y:S02]  /*5170*/  HADD2.F32 R179, -RZ, R2.H0_H0 ;  /* 0x20000002ffb37230 */ /* 0x000fe40000004100 */
[----:B------:R-:W-:Y:S02]  /*5180*/  HADD2.F32 R87, -RZ, R110.H0_H0 ;  /* 0x2000006eff577230 */ /* 0x000fe40000004100 */
[--C-:B------:R-:W-:Y:S02]  /*5190*/  HADD2.F32 R86, -RZ, R196.reuse.H1_H1 ;  /* 0x300000c4ff567230 */ /* 0x100fe40000004100 */
[----:B--2---:R-:W-:Y:S01]  /*51a0*/  FFMA.FTZ R76, R80, R77, R78 ;  /* 0x0000004d504c7223 */ /* 0x004fe2000001004e */
[----:B------:R-:W-:-:S02]  /*51b0*/  HADD2.F32 R77, -RZ, R196.H0_H0 ;  /* 0x200000c4ff4d7230 */ /* 0x000fc40000004100 */
[----:B------:R-:W-:Y:S01]  /*51c0*/  FFMA.FTZ R80, R80, R180, R179 ;  /* 0x000000b450507223 */ /* 0x000fe200000100b3 */
[----:B------:R-:W-:Y:S02]  /*51d0*/  HADD2.F32 R78, -RZ, R39.H0_H0 ;  /* 0x20000027ff4e7230 */ /* 0x000fe40000004100 */
[----:B------:R-:W-:Y:S02]  /*51e0*/  HADD2.F32 R84, -RZ, R110.H1_H1 ;  /* 0x3000006eff547230 */ /* 0x000fe40000004100 */
[C---:B------:R-:W-:Y:S01]  /*51f0*/  FFMA.FTZ R77, R81.reuse, R178, R77 ;  /* 0x000000b2514d7223 */ /* 0x040fe2000001004d */
[----:B------:R-:W-:Y:S02]  /*5200*/  HADD2.F32 R79, -RZ, R3.H0_H0 ;  /* 0x20000003ff4f7230 */ /* 0x000fe40000004100 */
[----:B------:R-:W-:Y:S01]  /*5210*/  FFMA.FTZ R78, R82, R85, R78 ;  /* 0x00000055524e7223 */ /* 0x000fe2000001004e */
[----:B------:R-:W-:Y:S01]  /*5220*/  FFMA.FTZ R81, R81, R87, R86 ;  /* 0x0000005751517223 */ /* 0x000fe20000010056 */
[----:B------:R-:W-:-:S02]  /*5230*/  HADD2.F32 R182, -RZ, R111.H1_H1 ;  /* 0x3000006fffb67230 */ /* 0x000fc40000004100 */
[----:B------:R-:W-:Y:S01]  /*5240*/  FFMA.FTZ R82, R82, R84, R79 ;  /* 0x0000005452527223 */ /* 0x000fe2000001004f */
[----:B------:R-:W-:Y:S02]  /*5250*/  HADD2.F32 R79, -RZ, R197.H0_H0 ;  /* 0x200000c5ff4f7230 */ /* 0x000fe40000004100 */
[----:B------:R-:W-:Y:S02]  /*5260*/  HADD2.F32 R179, -RZ, R109.H0_H0 ;  /* 0x2000006dffb37230 */ /* 0x000fe40000004100 */
[----:B------:R-:W-:Y:S02]  /*5270*/  HADD2.F32 R84, -RZ, R40.H0_H0 ;  /* 0x20000028ff547230 */ /* 0x000fe40000004100 */
[----:B------:R-:W-:Y:S01]  /*5280*/  FFMA.FTZ R79, R83, R182, R79 ;  /* 0x000000b6534f7223 */ /* 0x000fe2000001004f */
[----:B------:R-:W-:Y:S02]  /*5290*/  HADD2.F32 R86, -RZ, R108.H0_H0 ;  /* 0x2000006cff567230 */ /* 0x000fe40000004100 */
[----:B------:R-:W-:-:S02]  /*52a0*/  HADD2.F32 R85, -RZ, R198.H0_H0 ;  /* 0x200000c6ff557230 */ /* 0x000fc40000004100 */
[----:B------:R-:W-:Y:S01]  /*52b0*/  FFMA.FTZ R84, R88, R179, R84 ;  /* 0x000000b358547223 */ /* 0x000fe20000010054 */
[----:B------:R-:W-:Y:S02]  /*52c0*/  HADD2.F32 R181, -RZ, R109.H1_H1 ;  /* 0x3000006dffb57230 */ /* 0x000fe40000004100 */
[----:B------:R-:W-:Y:S02]  /*52d0*/  HADD2.F32 R180, -RZ, R197.H1_H1 ;  /* 0x300000c5ffb47230 */ /* 0x000fe40000004100 */
[----:B------:R-:W-:Y:S01]  /*52e0*/  FFMA.FTZ R85, R89, R86, R85 ;  /* 0x0000005659557223 */ /* 0x000fe20000010055 */
[----:B------:R-:W-:Y:S02]  /*52f0*/  HADD2.F32 R178, -RZ, R107.H0_H0 ;  /* 0x2000006bffb27230 */ /* 0x000fe40000004100 */
[----:B------:R-:W-:Y:S02]  /*5300*/  HADD2.F32 R87, -RZ, R16.H0_H0 ;  /* 0x20000010ff577230 */ /* 0x000fe40000004100 */
[----:B------:R-:W-:Y:S01]  /*5310*/  FFMA.FTZ R83, R83, R181, R180 ;  /* 0x000000b553537223 */ /* 0x000fe200000100b4 */
[----:B------:R-:W-:-:S02]  /*5320*/  HADD2.F32 R183, -RZ, R108.H1_H1 ;  /* 0x3000006cffb77230 */ /* 0x000fc40000004100 */
[----:B------:R-:W-:Y:S02]  /*5330*/  HADD2.F32 R86, -RZ, R41.H0_H0 ;  /* 0x20000029ff567230 */ /* 0x000fe40000004100 */
[----:B------:R-:W-:Y:S01]  /*5340*/  FFMA.FTZ R88, R88, R178, R87 ;  /* 0x000000b258587223 */ /* 0x000fe20000010057 */
[----:B------:R-:W-:Y:S02]  /*5350*/  HADD2.F32 R182, -RZ, R106.H1_H1 ;  /* 0x3000006affb67230 */ /* 0x000fe40000004100 */
[----:B------:R-:W-:Y:S02]  /*5360*/  HADD2.F32 R181, -RZ, R17.H0_H0 ;  /* 0x20000011ffb57230 */ /* 0x000fe40000004100 */
[----:B------:R-:W-:Y:S01]  /*5370*/  FFMA.FTZ R86, R90, R183, R86 ;  /* 0x000000b75a567223 */ /* 0x000fe20000010056 */
[----:B------:R-:W-:Y:S02]  /*5380*/  HADD2.F32 R180, -RZ, R107.H1_H1 ;  /* 0x3000006bffb47230 */ /* 0x000fe40000004100 */
[----:B------:R-:W-:-:S02]  /*5390*/  HADD2.F32 R87, -RZ, R199.H0_H0 ;  /* 0x200000c7ff577230 */ /* 0x000fc40000004100 */
[----:B------:R-:W-:Y:S01]  /*53a0*/  FFMA.FTZ R90, R90, R182, R181 ;  /* 0x000000b65a5a7223 */ /* 0x000fe200000100b5 */
[----:B------:R-:W-:Y:S02]  /*53b0*/  HADD2.F32 R185, -RZ, R106.H0_H0 ;  /* 0x2000006affb97230 */ /* 0x000fe40000004100 */
[----:B------:R-:W-:Y:S02]  /*53c0*/  HADD2.F32 R184, -RZ, R198.H1_H1 ;  /* 0x300000c6ffb87230 */ /* 0x000fe40000004100 */
[----:B------:R-:W-:Y:S01]  /*53d0*/  FFMA.FTZ R87, R91, R180, R87 ;  /* 0x000000b45b577223 */ /* 0x000fe20000010057 */
[----:B0-----:R-:W-:-:S04]  /*53e0*/  IMAD.WIDE.U32 R180, R95, 0x10, R220 ;  /* 0x000000105fb47825 */ /* 0x001fc800078e00dc */
[----:B------:R-:W-:Y:S01]  /*53f0*/  FFMA.FTZ R89, R89, R185, R184 ;  /* 0x000000b959597223 */ /* 0x000fe200000100b8 */
[----:B-1----:R-:W-:Y:S01]  /*5400*/  IMAD.WIDE.U32 R184, R95, 0x10, R186 ;  /* 0x000000105fb87825 */ /* 0x002fe200078e00ba */
[----:B------:R0:W-:Y:S03]  /*5410*/  STG.E.128 desc[UR6][R180.64], R76 ;  /* 0x0000004cb4007986 */ /* 0x0001e6000c101d06 */
[----:B------:R-:W-:Y:S01]  /*5420*/  IMAD.WIDE.U32 R182, R148, 0x10, R220 ;  /* 0x0000001094b67825 */ /* 0x000fe200078e00dc */
[----:B------:R1:W-:Y:S03]  /*5430*/  STG.E.128 desc[UR6][R184.64], R80 ;  /* 0x00000050b8007986 */ /* 0x0003e6000c101d06 */
[----:B------:R-:W-:Y:S01]  /*5440*/  HADD2.F32 R179, -RZ, R105.H1_H1 ;  /* 0x30000069ffb37230 */ /* 0x000fe20000004100 */
[----:B------:R2:W-:Y:S01]  /*5450*/  STG.E.128 desc[UR6][R182.64], R84 ;  /* 0x00000054b6007986 */ /* 0x0005e2000c101d06 */
[----:B------:R-:W-:-:S02]  /*5460*/  HADD2.F32 R178, -RZ, R199.H1_H1 ;  /* 0x300000c7ffb27230 */ /* 0x000fc40000004100 */
[----:B------:R-:W-:-:S04]  /*5470*/  IMAD.WIDE.U32 R216, R148, 0x10, R186 ;  /* 0x0000001094d87825 */ /* 0x000fc800078e00ba */
[----:B------:R-:W-:Y:S01]  /*5480*/  FFMA.FTZ R91, R91, R179, R178 ;  /* 0x000000b35b5b7223 */ /* 0x000fe200000100b2 */
[----:B------:R-:W-:Y:S02]  /*5490*/  HADD2.F32 R178, -RZ, R105.H0_H0 ;  /* 0x20000069ffb27230 */ /* 0x000fe40000004100 */
[----:B------:R-:W-:Y:S02]  /*54a0*/  HADD2.F32 R95, -RZ, R42.H0_H0 ;  /* 0x2000002aff5f7230 */ /* 0x000fe40000004100 */
[----:B0-----:R-:W-:Y:S01]  /*54b0*/  HADD2.F32 R77, -RZ, R200.H0_H0 ;  /* 0x200000c8ff4d7230 */ /* 0x001fe20000004100 */
[----:B------:R0:W-:Y:S01]  /*54c0*/  STG.E.128 desc[UR6][R216.64], R88 ;  /* 0x00000058d8007986 */ /* 0x0001e2000c101d06 */
[----:B------:R-:W-:Y:S02]  /*54d0*/  HADD2.F32 R78, -RZ, R43.H0_H0 ;  /* 0x2000002bff4e7230 */ /* 0x000fe40000004100 */
[----:B------:R-:W-:Y:S01]  /*54e0*/  FFMA.FTZ R76, R177, R178, R95 ;  /* 0x000000b2b14c7223 */ /* 0x000fe2000001005f */
[----:B-1----:R-:W-:-:S02]  /*54f0*/  HADD2.F32 R80, -RZ, R18.H0_H0 ;  /* 0x20000012ff507230 */ /* 0x002fc40000004100 */
[--C-:B------:R-:W-:Y:S02]  /*5500*/  HADD2.F32 R83, -RZ, R104.reuse.H1_H1 ;  /* 0x30000068ff537230 */ /* 0x100fe40000004100 */
[----:B--2---:R-:W-:Y:S02]  /*5510*/  HADD2.F32 R86, -RZ, R103.H0_H0 ;  /* 0x20000067ff567230 */ /* 0x004fe40000004100 */
[----:B------:R-:W-:Y:S02]  /*5520*/  HADD2.F32 R85, -RZ, R104.H0_H0 ;  /* 0x20000068ff557230 */ /* 0x000fe40000004100 */
[----:B------:R-:W-:Y:S01]  /*5530*/  FFMA.FTZ R78, R175, R83, R78 ;  /* 0x00000053af4e7223 */ /* 0x000fe2000001004e */
[----:B------:R-:W-:Y:S02]  /*5540*/  HADD2.F32 R79, -RZ, R102.H1_H1 ;  /* 0x30000066ff4f7230 */ /* 0x000fe40000004100 */
[----:B------:R-:W-:Y:S01]  /*5550*/  FFMA.FTZ R80, R177, R86, R80 ;  /* 0x00000056b1507223 */ /* 0x000fe20000010050 */
[----:B------:R-:W-:-:S02]  /*5560*/  HADD2.F32 R82, -RZ, R19.H0_H0 ;  /* 0x20000013ff527230 */ /* 0x000fc40000004100 */
[C---:B------:R-:W-:Y:S01]  /*5570*/  FFMA.FTZ R77, R176.reuse, R85, R77 ;  /* 0x00000055b04d7223 */ /* 0x040fe2000001004d */
[----:B------:R-:W-:Y:S02]  /*5580*/  HADD2.F32 R84, -RZ, R102.H0_H0 ;  /* 0x20000066ff547230 */ /* 0x000fe40000004100 */
[----:B------:R-:W-:Y:S02]  /*5590*/  HADD2.F32 R81, -RZ, R200.H1_H1 ;  /* 0x300000c8ff517230 */ /* 0x000fe40000004100 */
[----:B------:R-:W-:Y:S01]  /*55a0*/  FFMA.FTZ R82, R175, R79, R82 ;  /* 0x0000004faf527223 */ /* 0x000fe20000010052 */
[----:B0-----:R-:W-:Y:S02]  /*55b0*/  HADD2.F32 R91, -RZ, R103.H1_H1 ;  /* 0x30000067ff5b7230 */ /* 0x001fe40000004100 */
[----:B------:R-:W-:Y:S02]  /*55c0*/  HADD2.F32 R79, -RZ, R201.H0_H0 ;  /* 0x200000c9ff4f7230 */ /* 0x000fe40000004100 */
[----:B------:R-:W-:Y:S01]  /*55d0*/  FFMA.FTZ R81, R176, R84, R81 ;  /* 0x00000054b0517223 */ /* 0x000fe20000010051 */
[----:B------:R-:W-:-:S02]  /*55e0*/  HADD2.F32 R90, -RZ, R101.H1_H1 ;  /* 0x30000065ff5a7230 */ /* 0x000fc40000004100 */
[----:B------:R-:W-:Y:S02]  /*55f0*/  HADD2.F32 R83, -RZ, R201.H1_H1 ;  /* 0x300000c9ff537230 */ /* 0x000fe40000004100 */
[C---:B------:R-:W-:Y:S01]  /*5600*/  FFMA.FTZ R79, R174.reuse, R91, R79 ;  /* 0x0000005bae4f7223 */ /* 0x040fe2000001004f */
[----:B------:R-:W-:Y:S02]  /*5610*/  HADD2.F32 R87, -RZ, R99.H0_H0 ;  /* 0x20000063ff577230 */ /* 0x000fe40000004100 */
[----:B------:R-:W-:Y:S02]  /*5620*/  HADD2.F32 R88, -RZ, R20.H0_H0 ;  /* 0x20000014ff587230 */ /* 0x000fe40000004100 */
[----:B------:R-:W-:Y:S01]  /*5630*/  FFMA.FTZ R83, R174, R90, R83 ;  /* 0x0000005aae537223 */ /* 0x000fe20000010053 */
[----:B------:R-:W-:Y:S02]  /*5640*/  HADD2.F32 R86, -RZ, R100.H0_H0 ;  /* 0x20000064ff567230 */ /* 0x000fe40000004100 */
[----:B------:R-:W-:-:S02]  /*5650*/  HADD2.F32 R85, -RZ, R202.H0_H0 ;  /* 0x200000caff557230 */ /* 0x000fc40000004100 */
[----:B------:R-:W-:Y:S01]  /*5660*/  FFMA.FTZ R88, R173, R87, R88 ;  /* 0x00000057ad587223 */ /* 0x000fe20000010058 */
[----:B------:R-:W-:Y:S02]  /*5670*/  HADD2.F32 R89, -RZ, R101.H0_H0 ;  /* 0x20000065ff597230 */ /* 0x000fe40000004100 */
[----:B------:R-:W-:Y:S02]  /*5680*/  HADD2.F32 R84, -RZ, R44.H0_H0 ;  /* 0x2000002cff547230 */ /* 0x000fe40000004100 */
[----:B------:R-:W-:Y:S01]  /*5690*/  FFMA.FTZ R85, R172, R86, R85 ;  /* 0x00000056ac557223 */ /* 0x000fe20000010055 */
[----:B------:R-:W-:-:S04]  /*56a0*/  IMAD.WIDE.U32 R238, R92, 0x10, R220 ;  /* 0x000000105cee7825 */ /* 0x000fc800078e00dc */
[----:B------:R-:W-:Y:S01]  /*56b0*/  FFMA.FTZ R84, R173, R89, R84 ;  /* 0x00000059ad547223 */ /* 0x000fe20000010054 */
[----:B------:R-:W-:Y:S01]  /*56c0*/  HADD2.F32 R174, -RZ, R100.H1_H1 ;  /* 0x30000064ffae7230 */ /* 0x000fe20000004100 */
[----:B------:R-:W-:Y:S01]  /*56d0*/  STG.E.128 desc[UR6][R238.64], R76 ;  /* 0x0000004cee007986 */ /* 0x000fe2000c101d06 */
[----:B------:R-:W-:Y:S02]  /*56e0*/  HADD2.F32 R86, -RZ, R45.H0_H0 ;  /* 0x2000002dff567230 */ /* 0x000fe40000004100 */
[----:B------:R-:W-:Y:S02]  /*56f0*/  HADD2.F32 R148, -RZ, R99.H1_H1 ;  /* 0x30000063ff947230 */ /* 0x000fe40000004100 */
[----:B------:R-:W-:Y:S02]  /*5700*/  HADD2.F32 R87, -RZ, R203.H0_H0 ;  /* 0x200000cbff577230 */ /* 0x000fe40000004100 */
[----:B------:R-:W-:Y:S01]  /*5710*/  FFMA.FTZ R86, R171, R174, R86 ;  /* 0x000000aeab567223 */ /* 0x000fe20000010056 */
[----:B------:R-:W-:-:S04]  /*5720*/  IMAD.WIDE.U32 R240, R92, 0x10, R186 ;  /* 0x000000105cf07825 */ /* 0x000fc800078e00ba */
[----:B------:R-:W-:Y:S01]  /*5730*/  FFMA.FTZ R87, R170, R148, R87 ;  /* 0x00000094aa577223 */ /* 0x000fe20000010057 */
[----:B------:R-:W-:Y:S01]  /*5740*/  HADD2.F32 R175, -RZ, R98.H0_H0 ;  /* 0x20000062ffaf7230 */ /* 0x000fe20000004100 */
[----:B------:R0:W-:Y:S01]  /*5750*/  STG.E.128 desc[UR6][R240.64], R80 ;  /* 0x00000050f0007986 */ /* 0x0001e2000c101d06 */
[----:B------:R-:W-:Y:S02]  /*5760*/  HADD2.F32 R89, -RZ, R202.H1_H1 ;  /* 0x300000caff597230 */ /* 0x000fe40000004100 */
[----:B------:R-:W-:Y:S02]  /*5770*/  HADD2.F32 R173, -RZ, R98.H1_H1 ;  /* 0x30000062ffad7230 */ /* 0x000fe40000004100 */
[----:B------:R-:W-:Y:S02]  /*5780*/  HADD2.F32 R90, -RZ, R21.H0_H0 ;  /* 0x20000015ff5a7230 */ /* 0x000fe40000004100 */
[----:B------:R-:W-:Y:S01]  /*5790*/  FFMA.FTZ R89, R172, R175, R89 ;  /* 0x000000afac597223 */ /* 0x000fe20000010059 */
[----:B------:R-:W-:-:S02]  /*57a0*/  HADD2.F32 R95, -RZ, R97.H1_H1 ;  /* 0x30000061ff5f7230 */ /* 0x000fc40000004100 */
[----:B------:R-:W-:Y:S02]  /*57b0*/  HADD2.F32 R91, -RZ, R203.H1_H1 ;  /* 0x300000cbff5b7230 */ /* 0x000fe40000004100 */
[----:B------:R-:W-:Y:S01]  /*57c0*/  FFMA.FTZ R90, R171, R173, R90 ;  /* 0x000000adab5a7223 */ /* 0x000fe2000001005a */
[----:B------:R-:W-:-:S04]  /*57d0*/  IMAD.WIDE.U32 R236, R93, 0x10, R220 ;  /* 0x000000105dec7825 */ /* 0x000fc800078e00dc */
[----:B------:R-:W-:Y:S01]  /*57e0*/  FFMA.FTZ R91, R170, R95, R91 ;  /* 0x0000005faa5b7223 */ /* 0x000fe2000001005b */
[----:B------:R-:W-:Y:S01]  /*57f0*/  IMAD.WIDE.U32 R242, R93, 0x10, R186 ;  /* 0x000000105df27825 */ /* 0x000fe200078e00ba */
[----:B------:R-:W-:Y:S03]  /*5800*/  STG.E.128 desc[UR6][R236.64], R84 ;  /* 0x00000054ec007986 */ /* 0x000fe6000c101d06 */
[----:B0-----:R-:W-:Y:S01]  /*5810*/  HADD2.F32 R83, -RZ, R115.H1_H1 ;  /* 0x30000073ff537230 */ /* 0x001fe20000004100 */
[----:B------:R0:W-:Y:S01]  /*5820*/  STG.E.128 desc[UR6][R242.64], R88 ;  /* 0x00000058f2007986 */ /* 0x0001e2000c101d06 */
[----:B------:R-:W-:Y:S02]  /*5830*/  HADD2.F32 R78, -RZ, R23.H0_H0 ;  /* 0x20000017ff4e7230 */ /* 0x000fe40000004100 */
[----:B------:R-:W-:Y:S02]  /*5840*/  HADD2.F32 R81, -RZ, R189.H0_H0 ;  /* 0x200000bdff517230 */ /* 0x000fe40000004100 */
[----:B------:R-:W-:-:S02]  /*5850*/  HADD2.F32 R80, -RZ, R48.H0_H0 ;  /* 0x20000030ff507230 */ /* 0x000fc40000004100 */
[----:B------:R-:W-:Y:S01]  /*5860*/  FFMA.FTZ R78, R166, R83, R78 ;  /* 0x00000053a64e7223 */ /* 0x000fe2000001004e */
[----:B------:R-:W-:Y:S02]  /*5870*/  HADD2.F32 R175, -RZ, R97.H0_H0 ;  /* 0x20000061ffaf7230 */ /* 0x000fe40000004100 */
[----:B------:R-:W-:Y:S02]  /*5880*/  HADD2.F32 R174, -RZ, R46.H0_H0 ;  /* 0x2000002effae7230 */ /* 0x000fe40000004100 */
[----:B------:R-:W-:Y:S01]  /*5890*/  FFMA.FTZ R80, R163, R81, R80 ;  /* 0x00000051a3507223 */ /* 0x000fe20000010050 */
[----:B------:R-:W-:Y:S01]  /*58a0*/  HADD2.F32 R173, -RZ, R114.H0_H0 ;  /* 0x20000072ffad7230 */ /* 0x000fe20000004100 */
[----:B------:R-:W-:Y:S01]  /*58b0*/  SHF.R.U64 R81, R48, 0x10, R49 ;  /* 0x0000001030517819 */ /* 0x000fe20000001231 */
[----:B------:R-:W-:Y:S02]  /*58c0*/  HADD2.F32 R172, -RZ, R204.H0_H0 ;  /* 0x200000ccffac7230 */ /* 0x000fe40000004100 */
[----:B------:R-:W-:Y:S01]  /*58d0*/  FFMA.FTZ R92, R169, R175, R174 ;  /* 0x000000afa95c7223 */ /* 0x000fe200000100ae */
[----:B------:R-:W-:-:S02]  /*58e0*/  HADD2.F32 R171, -RZ, R113.H1_H1 ;  /* 0x30000071ffab7230 */ /* 0x000fc40000004100 */
[----:B------:R-:W-:Y:S02]  /*58f0*/  HADD2.F32 R170, -RZ, R47.H0_H0 ;  /* 0x2000002fffaa7230 */ /* 0x000fe40000004100 */
[----:B------:R-:W-:Y:S01]  /*5900*/  FFMA.FTZ R93, R167, R173, R172 ;  /* 0x000000ada75d7223 */ /* 0x000fe200000100ac */
[----:B------:R-:W-:Y:S01]  /*5910*/  HADD2.F32 R148, -RZ, R114.H1_H1 ;  /* 0x30000072ff947230 */ /* 0x000fe20000004100 */
[----:B0-----:R-:W-:Y:S01]  /*5920*/  SHF.R.U64 R89, R74, 0x10, R75 ;  /* 0x000000104a597819 */ /* 0x001fe2000000124b */
[----:B------:R-:W-:Y:S01]  /*5930*/  HADD2.F32 R95, -RZ, R205.H0_H0 ;  /* 0x200000cdff5f7230 */ /* 0x000fe20000004100 */
[----:B------:R-:W-:Y:S01]  /*5940*/  SHF.R.U64 R88, R66, 0x10, R67 ;  /* 0x0000001042587819 */ /* 0x000fe20000001243 */
[----:B------:R-:W-:-:S04]  /*5950*/  IMAD.WIDE.U32 R234, R94, 0x10, R220 ;  /* 0x000000105eea7825 */ /* 0x000fc800078e00dc */
[----:B------:R-:W-:Y:S01]  /*5960*/  FFMA.FTZ R95, R165, R148, R95 ;  /* 0x00000094a55f7223 */ /* 0x000fe2000001005f */
[----:B------:R-:W-:-:S04]  /*5970*/  IMAD.WIDE.U32 R228, R94, 0x10, R186 ;  /* 0x000000105ee47825 */ /* 0x000fc800078e00ba */
[----:B------:R-:W-:Y:S01]  /*5980*/  FFMA.FTZ R94, R166, R171, R170 ;  /* 0x000000aba65e7223 */ /* 0x000fe200000100aa */
[----:B------:R-:W-:Y:S01]  /*5990*/  SHF.R.U32.HI R148, RZ, 0x10, R27 ;  /* 0x00000010ff947819 */ /* 0x000fe2000001161b */
[----:B------:R-:W-:Y:S02]  /*59a0*/  HADD2.F32 R84, -RZ, R116.H0_H0 ;  /* 0x20000074ff547230 */ /* 0x000fe40000004100 */
[----:B------:R-:W-:Y:S01]  /*59b0*/  HADD2.F32 R77, -RZ, R204.H1_H1 ;  /* 0x300000ccff4d7230 */ /* 0x000fe20000004100 */
[----:B------:R0:W-:Y:S01]  /*59c0*/  STG.E.128 desc[UR6][R234.64], R92 ;  /* 0x0000005cea007986 */ /* 0x0001e2000c101d06 */
[--C-:B------:R-:W-:Y:S02]  /*59d0*/  HADD2.F32 R83, -RZ, R190.reuse.H1_H1 ;  /* 0x300000beff537230 */ /* 0x100fe40000004100 */
[----:B------:R-:W-:Y:S02]  /*59e0*/  HADD2.F32 R86, -RZ, R25.H0_H0 ;  /* 0x20000019ff567230 */ /* 0x000fe40000004100 */
[----:B------:R-:W-:Y:S01]  /*59f0*/  FFMA.FTZ R77, R167, R84, R77 ;  /* 0x00000054a74d7223 */ /* 0x000fe2000001004d */
[----:B------:R-:W-:-:S02]  /*5a00*/  HADD2.F32 R90, -RZ, R190.H0_H0 ;  /* 0x200000beff5a7230 */ /* 0x000fc40000004100 */
[----:B------:R-:W-:Y:S02]  /*5a10*/  HADD2.F32 R84, -RZ, R24.H0_H0 ;  /* 0x20000018ff547230 */ /* 0x000fe40000004100 */
[----:B------:R-:W-:Y:S01]  /*5a20*/  FFMA.FTZ R86, R160, R83, R86 ;  /* 0x00000053a0567223 */ /* 0x000fe20000010056 */
[----:B------:R-:W-:Y:S01]  /*5a30*/  HADD2.F32 R89, -RZ, R89.H0_H0 ;  /* 0x20000059ff597230 */ /* 0x000fe20000004100 */
[----:B------:R-:W-:Y:S01]  /*5a40*/  SHF.R.U32.HI R83, RZ, 0x10, R49 ;  /* 0x00000010ff537819 */ /* 0x000fe20000011631 */
[----:B------:R-:W-:Y:S02]  /*5a50*/  HADD2.F32 R81, -RZ, R81.H0_H0 ;  /* 0x20000051ff517230 */ /* 0x000fe40000004100 */
[----:B------:R-:W-:Y:S01]  /*5a60*/  FFMA.FTZ R84, R163, R90, R84 ;  /* 0x0000005aa3547223 */ /* 0x000fe20000010054 */
[----:B------:R-:W-:Y:S01]  /*5a70*/  HADD2.F32 R85, -RZ, R115.H0_H0 ;  /* 0x20000073ff557230 */ /* 0x000fe20000004100 */
[----:B------:R-:W-:Y:S01]  /*5a80*/  SHF.R.U64 R90, R72, 0x10, R73 ;  /* 0x00000010485a7819 */ /* 0x000fe20000001249 */
[----:B------:R-:W-:-:S02]  /*5a90*/  HADD2.F32 R76, -RZ, R22.H0_H0 ;  /* 0x20000016ff4c7230 */ /* 0x000fc40000004100 */
[----:B------:R-:W-:Y:S01]  /*5aa0*/  FFMA.FTZ R81, R162, R89, R81 ;  /* 0x00000059a2517223 */ /* 0x000fe20000010051 */
[----:B------:R-:W-:Y:S01]  /*5ab0*/  HADD2.F32 R82, -RZ, R116.H1_H1 ;  /* 0x30000074ff527230 */ /* 0x000fe20000004100 */
[----:B0-----:R-:W-:Y:S01]  /*5ac0*/  SHF.R.U32.HI R95, RZ, 0x10, R75 ;  /* 0x00000010ff5f7819 */ /* 0x001fe2000001164b */
[----:B------:R-:W-:Y:S01]  /*5ad0*/  HADD2.F32 R79, -RZ, R205.H1_H1 ;  /* 0x300000cdff4f7230 */ /* 0x000fe20000004100 */
[----:B------:R-:W-:Y:S01]  /*5ae0*/  SHF.R.U64 R89, R50, 0x10, R51 ;  /* 0x0000001032597819 */ /* 0x000fe20000001233 */
[----:B------:R-:W-:Y:S02]  /*5af0*/  HADD2.F32 R91, -RZ, R192.H0_H0 ;  /* 0x200000c0ff5b7230 */ /* 0x000fe40000004100 */
[----:B------:R-:W-:Y:S01]  /*5b00*/  FFMA.FTZ R76, R169, R85, R76 ;  /* 0x00000055a94c7223 */ /* 0x000fe2000001004c */
[----:B------:R-:W-:Y:S02]  /*5b10*/  HADD2.F32 R95, -RZ, R95.H0_H0 ;  /* 0x2000005fff5f7230 */ /* 0x000fe40000004100 */
[----:B------:R-:W-:Y:S01]  /*5b20*/  FFMA.FTZ R79, R165, R82, R79 ;  /* 0x00000052a54f7223 */ /* 0x000fe2000001004f */
[----:B------:R-:W-:Y:S01]  /*5b30*/  HADD2.F32 R83, -RZ, R83.H0_H0 ;  /* 0x20000053ff537230 */ /* 0x000fe20000004100 */
[----:B------:R-:W-:Y:S01]  /*5b40*/  SHF.R.U64 R85, R24, 0x10, R25 ;  /* 0x0000001018557819 */ /* 0x000fe20000001219 */
[----:B------:R-:W-:Y:S01]  /*5b50*/  HADD2.F32 R92, -RZ, R26.H0_H0 ;  /* 0x2000001aff5c7230 */ /* 0x000fe20000004100 */
[----:B------:R-:W-:Y:S01]  /*5b60*/  SHF.R.U32.HI R94, RZ, 0x10, R67 ;  /* 0x00000010ff5e7819 */ /* 0x000fe20000011643 */
[----:B------:R-:W-:-:S04]  /*5b70*/  IMAD.WIDE.U32 R226, R149, 0x10, R220 ;  /* 0x0000001095e27825 */ /* 0x000fc800078e00dc */
[----:B------:R-:W-:Y:S01]  /*5b80*/  FFMA.FTZ R83, R159, R95, R83 ;  /* 0x0000005f9f537223 */ /* 0x000fe20000010053 */
[----:B------:R-:W-:Y:S01]  /*5b90*/  SHF.R.U32.HI R95, RZ, 0x10, R65 ;  /* 0x00000010ff5f7819 */ /* 0x000fe20000011641 */
[----:B------:R-:W-:Y:S01]  /*5ba0*/  FFMA.FTZ R92, R157, R91, R92 ;  /* 0x0000005b9d5c7223 */ /* 0x000fe2000001005c */
[----:B------:R-:W-:Y:S01]  /*5bb0*/  IMAD.WIDE.U32 R230, R149, 0x10, R186 ;  /* 0x0000001095e67825 */ /* 0x000fe200078e00ba */
[----:B------:R-:W-:Y:S01]  /*5bc0*/  SHF.R.U32.HI R91, RZ, 0x10, R73 ;  /* 0x00000010ff5b7819 */ /* 0x000fe20000011649 */
[----:B------:R0:W-:Y:S01]  /*5bd0*/  STG.E.128 desc[UR6][R228.64], R76 ;  /* 0x0000004ce4007986 */ /* 0x0001e2000c101d06 */
[----:B------:R-:W-:Y:S01]  /*5be0*/  SHF.R.U32.HI R149, RZ, 0x10, R51 ;  /* 0x00000010ff957819 */ /* 0x000fe20000011633 */
[----:B------:R-:W-:Y:S02]  /*5bf0*/  HADD2.F32 R90, -RZ, R90.H0_H0 ;  /* 0x2000005aff5a7230 */ /* 0x000fe40000004100 */
[----:B------:R-:W-:Y:S02]  /*5c00*/  HADD2.F32 R89, -RZ, R89.H0_H0 ;  /* 0x20000059ff597230 */ /* 0x000fe40000004100 */
[----:B------:R-:W-:-:S02]  /*5c10*/  HADD2.F32 R87, -RZ, R189.H1_H1 ;  /* 0x300000bdff577230 */ /* 0x000fc40000004100 */
[----:B------:R-:W-:Y:S02]  /*5c20*/  HADD2.F32 R82, -RZ, R49.H0_H0 ;  /* 0x20000031ff527230 */ /* 0x000fe40000004100 */
[----:B------:R-:W-:Y:S01]  /*5c30*/  FFMA.FTZ R89, R156, R90, R89 ;  /* 0x0000005a9c597223 */ /* 0x000fe20000010059 */
[----:B------:R-:W-:-:S04]  /*5c40*/  IMAD.WIDE.U32 R224, R152, 0x10, R220 ;  /* 0x0000001098e07825 */ /* 0x000fc800078e00dc */
[----:B------:R-:W-:Y:S01]  /*5c50*/  FFMA.FTZ R82, R160, R87, R82 ;  /* 0x00000057a0527223 */ /* 0x000fe20000010052 */
[----:B------:R-:W-:Y:S01]  /*5c60*/  IMAD.WIDE.U32 R218, R155, 0x10, R220 ;  /* 0x000000109bda7825 */ /* 0x000fe200078e00dc */
[----:B------:R-:W-:-:S03]  /*5c70*/  SHF.R.U32.HI R87, RZ, 0x10, R25 ;  /* 0x00000010ff577819 */ /* 0x000fc60000011619 */
[----:B------:R-:W-:Y:S01]  /*5c80*/  IMAD.WIDE.U32 R216, R158, 0x10, R220 ;  /* 0x000000109ed87825 */ /* 0x000fe200078e00dc */
[----:B------:R1:W-:Y:S01]  /*5c90*/  STG.E.128 desc[UR6][R226.64], R80 ;  /* 0x00000050e2007986 */ /* 0x0003e2000c101d06 */
[----:B0-----:R-:W-:Y:S02]  /*5ca0*/  SHF.R.U64 R76, R62, 0x10, R63 ;  /* 0x000000103e4c7819 */ /* 0x001fe4000000123f */
[----:B------:R-:W-:-:S04]  /*5cb0*/  IMAD.WIDE.U32 R184, R161, 0x10, R220 ;  /* 0x00000010a1b87825 */ /* 0x000fc800078e00dc */
[----:B------:R-:W-:-:S04]  /*5cc0*/  IMAD.WIDE.U32 R178, R164, 0x10, R220 ;  /* 0x00000010a4b27825 */ /* 0x000fc800078e00dc */
[----:B------:R-:W-:-:S04]  /*5cd0*/  IMAD.WIDE.U32 R176, R168, 0x10, R220 ;  /* 0x00000010a8b07825 */ /* 0x000fc800078e00dc */
[----:B------:R-:W-:Y:S01]  /*5ce0*/  IMAD.WIDE.U32 R220, R155, 0x10, R186 ;  /* 0x000000109bdc7825 */ /* 0x000fe200078e00ba */
[----:B-1----:R-:W-:-:S03]  /*5cf0*/  SHF.R.U64 R82, R28, 0x10, R29 ;  /* 0x000000101c527819 */ /* 0x002fc6000000121d */
[----:B------:R-:W-:Y:S01]  /*5d00*/  HADD2.F32 R88, -RZ, R88.H0_H0 ;  /* 0x20000058ff587230 */ /* 0x000fe20000004100 */
[----:B------:R-:W-:Y:S01]  /*5d10*/  SHF.R.U32.HI R83, RZ, 0x10, R53 ;  /* 0x00000010ff537819 */ /* 0x000fe20000011635 */
[----:B------:R-:W-:Y:S02]  /*5d20*/  HADD2.F32 R85, -RZ, R85.H0_H0 ;  /* 0x20000055ff557230 */ /* 0x000fe40000004100 */
[----:B------:R-:W-:Y:S02]  /*5d30*/  HADD2.F32 R90, -RZ, R191.H1_H1 ;  /* 0x300000bfff5a7230 */ /* 0x000fe40000004100 */
[----:B------:R-:W-:Y:S02]  /*5d40*/  HADD2.F32 R155, -RZ, R51.H0_H0 ;  /* 0x20000033ff9b7230 */ /* 0x000fe40000004100 */
[----:B------:R-:W-:Y:S01]  /*5d50*/  FFMA.FTZ R85, R162, R88, R85 ;  /* 0x00000058a2557223 */ /* 0x000fe20000010055 */
[----:B------:R-:W-:Y:S02]  /*5d60*/  HADD2.F32 R91, -RZ, R91.H0_H0 ;  /* 0x2000005bff5b7230 */ /* 0x000fe40000004100 */
[----:B------:R-:W-:-:S02]  /*5d70*/  HADD2.F32 R149, -RZ, R149.H0_H0 ;  /* 0x20000095ff957230 */ /* 0x000fc40000004100 */
[----:B------:R-:W-:Y:S01]  /*5d80*/  FFMA.FTZ R90, R154, R90, R155 ;  /* 0x0000005a9a5a7223 */ /* 0x000fe2000001009b */
[----:B------:R-:W-:Y:S01]  /*5d90*/  HADD2.F32 R95, -RZ, R95.H0_H0 ;  /* 0x2000005fff5f7230 */ /* 0x000fe20000004100 */
[----:B------:R-:W-:Y:S01]  /*5da0*/  SHF.R.U64 R155, R52, 0x10, R53 ;  /* 0x00000010349b7819 */ /* 0x000fe20000001235 */
[----:B------:R-:W-:Y:S02]  /*5db0*/  HADD2.F32 R148, -RZ, R148.H0_H0 ;  /* 0x20000094ff947230 */ /* 0x000fe40000004100 */
[C---:B------:R-:W-:Y:S01]  /*5dc0*/  FFMA.FTZ R91, R153.reuse, R91, R149 ;  /* 0x0000005b995b7223 */ /* 0x040fe20000010095 */
[----:B------:R-:W-:Y:S02]  /*5dd0*/  HADD2.F32 R93, -RZ, R191.H0_H0 ;  /* 0x200000bfff5d7230 */ /* 0x000fe40000004100 */
[----:B------:R-:W-:Y:S02]  /*5de0*/  HADD2.F32 R88, -RZ, R50.H0_H0 ;  /* 0x20000032ff587230 */ /* 0x000fe40000004100 */
[----:B------:R-:W-:Y:S01]  /*5df0*/  FFMA.FTZ R95, R153, R95, R148 ;  /* 0x0000005f995f7223 */ /* 0x000fe20000010094 */
[----:B------:R-:W-:Y:S01]  /*5e00*/  HADD2.F32 R94, -RZ, R94.H0_H0 ;  /* 0x2000005eff5e7230 */ /* 0x000fe20000004100 */
[----:B------:R-:W-:Y:S01]  /*5e10*/  SHF.R.U64 R153, R70, 0x10, R71 ;  /* 0x0000001046997819 */ /* 0x000fe20000001247 */
[----:B------:R-:W-:-:S02]  /*5e20*/  HADD2.F32 R87, -RZ, R87.H0_H0 ;  /* 0x20000057ff577230 */ /* 0x000fc40000004100 */
[----:B------:R-:W-:Y:S01]  /*5e30*/  FFMA.FTZ R88, R157, R93, R88 ;  /* 0x0000005d9d587223 */ /* 0x000fe20000010058 */
[----:B------:R-:W-:Y:S01]  /*5e40*/  HADD2.F32 R79, -RZ, R155.H0_H0 ;  /* 0x2000009bff4f7230 */ /* 0x000fe20000004100 */
[----:B------:R-:W-:Y:S01]  /*5e50*/  SHF.R.U64 R157, R64, 0x10, R65 ;  /* 0x00000010409d7819 */ /* 0x000fe20000001241 */
[----:B------:R-:W-:Y:S02]  /*5e60*/  HADD2.F32 R77, -RZ, R153.H0_H0 ;  /* 0x20000099ff4d7230 */ /* 0x000fe40000004100 */
[----:B------:R-:W-:Y:S01]  /*5e70*/  FFMA.FTZ R87, R159, R94, R87 ;  /* 0x0000005e9f577223 */ /* 0x000fe20000010057 */
[----:B------:R-:W-:Y:S01]  /*5e80*/  SHF.R.U64 R93, R26, 0x10, R27 ;  /* 0x000000101a5d7819 */ /* 0x000fe2000000121b */
[----:B------:R-:W-:-:S04]  /*5e90*/  IMAD.WIDE.U32 R232, R152, 0x10, R186 ;  /* 0x0000001098e87825 */ /* 0x000fc800078e00ba */
[----:B------:R-:W-:Y:S01]  /*5ea0*/  FFMA.FTZ R77, R150, R77, R79 ;  /* 0x0000004d964d7223 */ /* 0x000fe2000001004f */
[----:B------:R0:W-:Y:S01]  /*5eb0*/  STG.E.128 desc[UR6][R230.64], R84 ;  /* 0x00000054e6007986 */ /* 0x0001e2000c101d06 */
[----:B------:R-:W-:Y:S01]  /*5ec0*/  HADD2.F32 R94, -RZ, R192.H1_H1 ;  /* 0x300000c0ff5e7230 */ /* 0x000fe20000004100 */
[----:B------:R-:W-:Y:S01]  /*5ed0*/  SHF.R.U32.HI R79, RZ, 0x10, R71 ;  /* 0x00000010ff4f7819 */ /* 0x000fe20000011647 */
[----:B------:R-:W-:Y:S01]  /*5ee0*/  HADD2.F32 R152, -RZ, R27.H0_H0 ;  /* 0x2000001bff987230 */ /* 0x000fe20000004100 */
[----:B------:R1:W-:Y:S01]  /*5ef0*/  STG.E.128 desc[UR6][R224.64], R88 ;  /* 0x00000058e0007986 */ /* 0x0003e2000c101d06 */
[----:B------:R-:W-:Y:S02]  /*5f00*/  HADD2.F32 R157, -RZ, R157.H0_H0 ;  /* 0x2000009dff9d7230 */ /* 0x000fe40000004100 */
[----:B------:R-:W-:Y:S02]  /*5f10*/  HADD2.F32 R93, -RZ, R93.H0_H0 ;  /* 0x2000005dff5d7230 */ /* 0x000fe40000004100 */
[----:B------:R-:W-:Y:S01]  /*5f20*/  FFMA.FTZ R94, R154, R94, R152 ;  /* 0x0000005e9a5e7223 */ /* 0x000fe20000010098 */
[----:B------:R-:W-:-:S02]  /*5f30*/  HADD2.F32 R81, -RZ, R76.H0_H0 ;  /* 0x2000004cff517230 */ /* 0x000fc40000004100 */
[----:B------:R-:W-:Y:S02]  /*5f40*/  HADD2.F32 R82, -RZ, R82.H0_H0 ;  /* 0x20000052ff527230 */ /* 0x000fe40000004100 */
[----:B------:R-:W-:Y:S01]  /*5f50*/  FFMA.FTZ R93, R156, R157, R93 ;  /* 0x0000009d9c5d7223 */ /* 0x000fe2000001005d */
[----:B------:R-:W-:Y:S02]  /*5f60*/  HADD2.F32 R79, -RZ, R79.H0_H0 ;  /* 0x2000004fff4f7230 */ /* 0x000fe40000004100 */
[----:B------:R-:W-:Y:S02]  /*5f70*/  HADD2.F32 R83, -RZ, R83.H0_H0 ;  /* 0x20000053ff537230 */ /* 0x000fe40000004100 */
[----:B------:R-:W-:Y:S01]  /*5f80*/  FFMA.FTZ R81, R150, R81, R82 ;  /* 0x0000005196517223 */ /* 0x000fe20000010052 */
[----:B------:R-:W-:Y:S01]  /*5f90*/  HADD2.F32 R78, -RZ, R193.H1_H1 ;  /* 0x300000c1ff4e7230 */ /* 0x000fe20000004100 */
[----:B0-----:R-:W-:Y:S01]  /*5fa0*/  SHF.R.U32.HI R85, RZ, 0x10, R63 ;  /* 0x00000010ff557819 */ /* 0x001fe2000001163f */
[----:B------:R-:W-:Y:S01]  /*5fb0*/  HADD2.F32 R84, -RZ, R53.H0_H0 ;  /* 0x20000035ff547230 */ /* 0x000fe20000004100 */
[----:B------:R0:W-:Y:S01]  /*5fc0*/  STG.E.128 desc[UR6][R232.64], R92 ;  /* 0x0000005ce8007986 */ /* 0x0001e2000c101d06 */
[----:B------:R-:W-:Y:S01]  /*5fd0*/  HADD2.F32 R82, -RZ, R194.H1_H1 ;  /* 0x300000c2ff527230 */ /* 0x000fe20000004100 */
[----:B-1----:R-:W-:Y:S01]  /*5fe0*/  SHF.R.U32.HI R90, RZ, 0x10, R29 ;  /* 0x00000010ff5a7819 */ /* 0x002fe2000001161d */
[----:B------:R-:W-:-:S02]  /*5ff0*/  HADD2.F32 R85, -RZ, R85.H0_H0 ;  /* 0x20000055ff557230 */ /* 0x000fc40000004100 */
[C---:B------:R-:W-:Y:S01]  /*6000*/  FFMA.FTZ R79, R146.reuse, R79, R83 ;  /* 0x0000004f924f7223 */ /* 0x040fe20000010053 */
[----:B------:R-:W-:Y:S02]  /*6010*/  HADD2.F32 R88, -RZ, R29.H0_H0 ;  /* 0x2000001dff587230 */ /* 0x000fe40000004100 */
[C---:B------:R-:W-:Y:S01]  /*6020*/  FFMA.FTZ R78, R147.reuse, R78, R84 ;  /* 0x0000004e934e7223 */ /* 0x040fe20000010054 */
[----:B------:R-:W-:Y:S02]  /*6030*/  HADD2.F32 R90, -RZ, R90.H0_H0 ;  /* 0x2000005aff5a7230 */ /* 0x000fe40000004100 */
[----:B------:R-:W-:Y:S02]  /*6040*/  HADD2.F32 R87, -RZ, R30.H0_H0 ;  /* 0x2000001eff577230 */ /* 0x000fe40000004100 */
[----:B------:R-:W-:Y:S01]  /*6050*/  FFMA.FTZ R82, R147, R82, R88 ;  /* 0x0000005293527223 */ /* 0x000fe20000010058 */
[----:B------:R-:W-:Y:S02]  /*6060*/  HADD2.F32 R84, -RZ, R195.H0_H0 ;  /* 0x200000c3ff547230 */ /* 0x000fe40000004100 */
[----:B------:R-:W-:Y:S01]  /*6070*/  FFMA.FTZ R83, R146, R85, R90 ;  /* 0x0000005592537223 */ /* 0x000fe2000001005a */
[----:B------:R-:W-:Y:S01]  /*6080*/  HADD2.F32 R86, -RZ, R54.H0_H0 ;  /* 0x20000036ff567230 */ /* 0x000fe20000004100 */
[----:B------:R-:W-:Y:S01]  /*6090*/  SHF.R.U64 R85, R68, 0x10, R69 ;  /* 0x0000001044557819 */ /* 0x000fe20000001245 */
[----:B------:R-:W-:-:S02]  /*60a0*/  HADD2.F32 R148, -RZ, R193.H0_H0 ;  /* 0x200000c1ff947230 */ /* 0x000fc40000004100 */
[----:B------:R-:W-:Y:S02]  /*60b0*/  HADD2.F32 R152, -RZ, R52.H0_H0 ;  /* 0x20000034ff987230 */ /* 0x000fe40000004100 */
[----:B------:R-:W-:Y:S01]  /*60c0*/  FFMA.FTZ R84, R145, R84, R86 ;  /* 0x0000005491547223 */ /* 0x000fe20000010056 */
[----:B0-----:R-:W-:Y:S02]  /*60d0*/  HADD2.F32 R92, -RZ, R117.H0_H0 ;  /* 0x20000075ff5c7230 */ /* 0x001fe40000004100 */
[----:B------:R-:W-:Y:S02]  /*60e0*/  HADD2.F32 R89, -RZ, R206.H0_H0 ;  /* 0x200000ceff597230 */ /* 0x000fe40000004100 */
[----:B------:R-:W-:Y:S01]  /*60f0*/  FFMA.FTZ R76, R151, R148, R152 ;  /* 0x00000094974c7223 */ /* 0x000fe20000010098 */
[----:B------:R-:W-:Y:S02]  /*6100*/  HADD2.F32 R85, -RZ, R85.H0_H0 ;  /* 0x20000055ff557230 */ /* 0x000fe40000004100 */
[----:B------:R-:W-:Y:S01]  /*6110*/  FFMA.FTZ R88, R145, R92, R87 ;  /* 0x0000005c91587223 */ /* 0x000fe20000010057 */
[----:B------:R-:W-:-:S02]  /*6120*/  HADD2.F32 R87, -RZ, R207.H0_H0 ;  /* 0x200000cfff577230 */ /* 0x000fc40000004100 */
[----:B------:R-:W-:Y:S02]  /*6130*/  HADD2.F32 R91, -RZ, R207.H1_H1 ;  /* 0x300000cfff5b7230 */ /* 0x000fe40000004100 */
[----:B------:R-:W-:Y:S01]  /*6140*/  FFMA.FTZ R85, R144, R85, R89 ;  /* 0x0000005590557223 */ /* 0x000fe20000010059 */
[----:B------:R-:W-:Y:S01]  /*6150*/  HADD2.F32 R154, -RZ, R194.H0_H0 ;  /* 0x200000c2ff9a7230 */ /* 0x000fe20000004100 */
[----:B------:R0:W-:Y:S01]  /*6160*/  STG.E.128 desc[UR6][R218.64], R76 ;  /* 0x0000004cda007986 */ /* 0x0001e2000c101d06 */
[----:B------:R-:W-:Y:S02]  /*6170*/  HADD2.F32 R149, -RZ, R28.H0_H0 ;  /* 0x2000001cff957230 */ /* 0x000fe40000004100 */
[----:B------:R-:W-:Y:S01]  /*6180*/  FFMA.FTZ R87, R142, R87, R91 ;  /* 0x000000578e577223 */ /* 0x000fe2000001005b */
[----:B------:R-:W-:Y:S02]  /*6190*/  HADD2.F32 R95, -RZ, R118.H0_H0 ;  /* 0x20000076ff5f7230 */ /* 0x000fe40000004100 */
[----:B------:R-:W-:-:S02]  /*61a0*/  HADD2.F32 R94, -RZ, R206.H1_H1 ;  /* 0x300000ceff5e7230 */ /* 0x000fc40000004100 */
[----:B------:R-:W-:Y:S01]  /*61b0*/  FFMA.FTZ R80, R151, R154, R149 ;  /* 0x0000009a97507223 */ /* 0x000fe20000010095 */
[----:B------:R-:W-:Y:S02]  /*61c0*/  HADD2.F32 R86, -RZ, R195.H1_H1 ;  /* 0x300000c3ff567230 */ /* 0x000fe40000004100 */
[----:B------:R-:W-:Y:S02]  /*61d0*/  HADD2.F32 R92, -RZ, R55.H0_H0 ;  /* 0x20000037ff5c7230 */ /* 0x000fe40000004100 */
[----:B------:R-:W-:Y:S01]  /*61e0*/  FFMA.FTZ R89, R144, R95, R94 ;  /* 0x0000005f90597223 */ /* 0x000fe2000001005e */
[----:B------:R-:W-:Y:S01]  /*61f0*/  HADD2.F32 R90, -RZ, R117.H1_H1 ;  /* 0x30000075ff5a7230 */ /* 0x000fe20000004100 */
[----:B------:R1:W-:Y:S01]  /*6200*/  STG.E.128 desc[UR6][R220.64], R80 ;  /* 0x00000050dc007986 */ /* 0x0003e2000c101d06 */
[----:B------:R-:W-:Y:S02]  /*6210*/  HADD2.F32 R93, -RZ, R31.H0_H0 ;  /* 0x2000001fff5d7230 */ /* 0x000fe40000004100 */
[----:B------:R-:W-:Y:S01]  /*6220*/  FFMA.FTZ R86, R143, R86, R92 ;  /* 0x000000568f567223 */ /* 0x000fe2000001005c */
[----:B------:R-:W-:-:S02]  /*6230*/  HADD2.F32 R147, -RZ, R118.H1_H1 ;  /* 0x30000076ff937230 */ /* 0x000fc40000004100 */
[----:B------:R-:W-:Y:S02]  /*6240*/  HADD2.F32 R91, -RZ, R208.H0_H0 ;  /* 0x200000d0ff5b7230 */ /* 0x000fe40000004100 */
        /* <DEDUP_REMOVED lines=11> */
[----:B------:R-:W-:Y:S02]  /*6300*/  HADD2.F32 R95, -RZ, R120.H1_H1 ;  /* 0x30000078ff5f7230 */ /* 0x000fe40000004100 */
[----:B------:R-:W-:Y:S02]  /*6310*/  HADD2.F32 R143, -RZ, R209.H1_H1 ;  /* 0x300000d1ff8f7230 */ /* 0x000fe40000004100 */
[----:B------:R-:W-:Y:S01]  /*6320*/  FFMA.FTZ R94, R139, R94, R144 ;  /* 0x0000005e8b5e7223 */ /* 0x000fe20000010090 */
[----:B------:R-:W-:-:S04]  /*6330*/  IMAD.WIDE.U32 R222, R158, 0x10, R186 ;  /* 0x000000109ede7825 */ /* 0x000fc800078e00ba */
[C---:B------:R-:W-:Y:S01]  /*6340*/  FFMA.FTZ R95, R138.reuse, R95, R143 ;  /* 0x0000005f8a5f7223 */ /* 0x040fe2000001008f */
[----:B0-----:R-:W-:Y:S01]  /*6350*/  HADD2.F32 R79, -RZ, R122.H1_H1 ;  /* 0x3000007aff4f7230 */ /* 0x001fe20000004100 */
[----:B------:R0:W-:Y:S01]  /*6360*/  STG.E.128 desc[UR6][R222.64], R88 ;  /* 0x00000058de007986 */ /* 0x0001e2000c101d06 */
[----:B-1----:R-:W-:Y:S02]  /*6370*/  HADD2.F32 R81, -RZ, R210.H0_H0 ;  /* 0x200000d2ff517230 */ /* 0x002fe40000004100 */
[----:B------:R-:W-:Y:S01]  /*6380*/  HADD2.F32 R80, -RZ, R123.H0_H0 ;  /* 0x2000007bff507230 */ /* 0x000fe20000004100 */
[----:B------:R1:W-:Y:S01]  /*6390*/  STG.E.128 desc[UR6][R184.64], R92 ;  /* 0x0000005cb8007986 */ /* 0x0003e2000c101d06 */
[----:B------:R-:W-:Y:S02]  /*63a0*/  HADD2.F32 R82, -RZ, R58.H0_H0 ;  /* 0x2000003aff527230 */ /* 0x000fe40000004100 */
[----:B------:R-:W-:Y:S01]  /*63b0*/  FFMA.FTZ R79, R138, R79, R81 ;  /* 0x0000004f8a4f7223 */ /* 0x000fe20000010051 */
[----:B--2---:R-:W-:-:S02]  /*63c0*/  HADD2.F32 R85, -RZ, R126.H0_H0 ;  /* 0x2000007eff557230 */ /* 0x004fc40000004100 */
[----:B------:R-:W-:Y:S02]  /*63d0*/  HADD2.F32 R86, -RZ, R211.H0_H0 ;  /* 0x200000d3ff567230 */ /* 0x000fe40000004100 */
[----:B------:R-:W-:Y:S01]  /*63e0*/  FFMA.FTZ R80, R137, R80, R82 ;  /* 0x0000005089507223 */ /* 0x000fe20000010052 */
[----:B------:R-:W-:Y:S02]  /*63f0*/  HADD2.F32 R84, -RZ, R125.H0_H0 ;  /* 0x2000007dff547230 */ /* 0x000fe40000004100 */
[----:B------:R-:W-:Y:S02]  /*6400*/  HADD2.F32 R82, -RZ, R34.H0_H0 ;  /* 0x20000022ff527230 */ /* 0x000fe40000004100 */
[----:B------:R-:W-:Y:S01]  /*6410*/  FFMA.FTZ R85, R136, R85, R86 ;  /* 0x0000005588557223 */ /* 0x000fe20000010056 */
[----:B------:R-:W-:Y:S02]  /*6420*/  HADD2.F32 R81, -RZ, R124.H0_H0 ;  /* 0x2000007cff517230 */ /* 0x000fe40000004100 */
[----:B------:R-:W-:-:S02]  /*6430*/  HADD2.F32 R83, -RZ, R210.H1_H1 ;  /* 0x300000d2ff537230 */ /* 0x000fc40000004100 */
[----:B------:R-:W-:Y:S01]  /*6440*/  FFMA.FTZ R84, R137, R84, R82 ;  /* 0x0000005489547223 */ /* 0x000fe20000010052 */
[----:B------:R-:W-:Y:S02]  /*6450*/  HADD2.F32 R87, -RZ, R35.H0_H0 ;  /* 0x20000023ff577230 */ /* 0x000fe40000004100 */
[----:B0-----:R-:W-:Y:S02]  /*6460*/  HADD2.F32 R88, -RZ, R123.H1_H1 ;  /* 0x3000007bff587230 */ /* 0x001fe40000004100 */
[----:B------:R-:W-:Y:S01]  /*6470*/  FFMA.FTZ R81, R136, R81, R83 ;  /* 0x0000005188517223 */ /* 0x000fe20000010053 */
[----:B-1----:R-:W-:Y:S02]  /*6480*/  HADD2.F32 R92, -RZ, R125.H1_H1 ;  /* 0x3000007dff5c7230 */ /* 0x002fe40000004100 */
[----:B------:R-:W-:Y:S02]  /*6490*/  HADD2.F32 R90, -RZ, R59.H0_H0 ;  /* 0x2000003bff5a7230 */ /* 0x000fe40000004100 */
[----:B------:R-:W-:-:S02]  /*64a0*/  HADD2.F32 R83, -RZ, R124.H1_H1 ;  /* 0x3000007cff537230 */ /* 0x000fc40000004100 */
[C---:B------:R-:W-:Y:S01]  /*64b0*/  FFMA.FTZ R86, R135.reuse, R92, R87 ;  /* 0x0000005c87567223 */ /* 0x040fe20000010057 */
[----:B------:R-:W-:Y:S02]  /*64c0*/  HADD2.F32 R87, -RZ, R211.H1_H1 ;  /* 0x300000d3ff577230 */ /* 0x000fe40000004100 */
[----:B------:R-:W-:Y:S01]  /*64d0*/  FFMA.FTZ R82, R135, R88, R90 ;  /* 0x0000005887527223 */ /* 0x000fe2000001005a */
[----:B------:R-:W-:Y:S02]  /*64e0*/  HADD2.F32 R89, -RZ, R126.H1_H1 ;  /* 0x3000007eff597230 */ /* 0x000fe40000004100 */
[----:B------:R-:W-:Y:S02]  /*64f0*/  HADD2.F32 R88, -RZ, R212.H0_H0 ;  /* 0x200000d4ff587230 */ /* 0x000fe40000004100 */
[----:B------:R-:W-:Y:S01]  /*6500*/  FFMA.FTZ R83, R134, R83, R87 ;  /* 0x0000005386537223 */ /* 0x000fe20000010057 */
[----:B------:R-:W-:Y:S02]  /*6510*/  HADD2.F32 R90, -RZ, R127.H0_H0 ;  /* 0x2000007fff5a7230 */ /* 0x000fe40000004100 */
[----:B------:R-:W-:-:S02]  /*6520*/  HADD2.F32 R92, -RZ, R60.H0_H0 ;  /* 0x2000003cff5c7230 */ /* 0x000fc40000004100 */
[----:B------:R-:W-:Y:S01]  /*6530*/  FFMA.FTZ R87, R134, R89, R88 ;  /* 0x0000005986577223 */ /* 0x000fe20000010058 */
[----:B------:R-:W-:Y:S01]  /*6540*/  HADD2.F32 R94, -RZ, R129.H0_H0 ;  /* 0x20000081ff5e7230 */ /* 0x000fe20000004100 */
[----:B------:R-:W0:Y:S01]  /*6550*/  LDC.64 R134, c[0x0][0x380] ;  /* 0x0000e000ff867b82 */ /* 0x000e220000000a00 */
[----:B------:R-:W-:Y:S02]  /*6560*/  HADD2.F32 R91, -RZ, R36.H0_H0 ;  /* 0x20000024ff5b7230 */ /* 0x000fe40000004100 */
[C---:B------:R-:W-:Y:S01]  /*6570*/  FFMA.FTZ R88, R133.reuse, R90, R92 ;  /* 0x0000005a85587223 */ /* 0x040fe2000001005c */
[----:B------:R-:W-:Y:S02]  /*6580*/  HADD2.F32 R93, -RZ, R128.H0_H0 ;  /* 0x20000080ff5d7230 */ /* 0x000fe40000004100 */
[----:B------:R-:W-:Y:S02]  /*6590*/  HADD2.F32 R95, -RZ, R212.H1_H1 ;  /* 0x300000d4ff5f7230 */ /* 0x000fe40000004100 */
[----:B------:R-:W-:Y:S01]  /*65a0*/  FFMA.FTZ R92, R133, R94, R91 ;  /* 0x0000005e855c7223 */ /* 0x000fe2000001005b */
[----:B------:R-:W-:-:S02]  /*65b0*/  HADD2.F32 R146, -RZ, R121.H1_H1 ;  /* 0x30000079ff927230 */ /* 0x000fc40000004100 */
[----:B------:R-:W-:Y:S02]  /*65c0*/  HADD2.F32 R148, -RZ, R33.H0_H0 ;  /* 0x20000021ff947230 */ /* 0x000fe40000004100 */
[----:B------:R-:W-:Y:S01]  /*65d0*/  FFMA.FTZ R89, R132, R93, R95 ;  /* 0x0000005d84597223 */ /* 0x000fe2000001005f */
        /* <DEDUP_REMOVED lines=9> */
[----:B------:R-:W-:Y:S01]  /*6670*/  HADD2.F32 R90, -RZ, R127.H1_H1 ;  /* 0x3000007fff5a7230 */ /* 0x000fe20000004100 */
[----:B0-----:R-:W-:Y:S01]  /*6680*/  LEA R0, R134, R0, 0x2 ;  /* 0x0000000086007211 */ /* 0x001fe200078e10ff */
[----:B------:R-:W-:Y:S02]  /*6690*/  HADD2.F32 R94, -RZ, R61.H0_H0 ;  /* 0x2000003dff5e7230 */ /* 0x000fe40000004100 */
[----:B------:R-:W-:Y:S01]  /*66a0*/  FFMA.FTZ R93, R132, R93, R91 ;  /* 0x0000005d845d7223 */ /* 0x000fe2000001005b */
[----:B------:R-:W-:Y:S01]  /*66b0*/  HADD2.F32 R136, -RZ, R129.H1_H1 ;  /* 0x30000081ff887230 */ /* 0x000fe20000004100 */
[----:B------:R-:W-:Y:S01]  /*66c0*/  ISETP.GE.AND P2, PT, R0, R135, PT ;  /* 0x000000870000720c */ /* 0x000fe20003f46270 */
[----:B------:R-:W-:-:S02]  /*66d0*/  HADD2.F32 R95, -RZ, R37.H0_H0 ;  /* 0x20000025ff5f7230 */ /* 0x000fc40000004100 */
[C---:B------:R-:W-:Y:S01]  /*66e0*/  FFMA.FTZ R90, R131.reuse, R90, R94 ;  /* 0x0000005a835a7223 */ /* 0x040fe2000001005e */
[----:B------:R-:W-:Y:S02]  /*66f0*/  HADD2.F32 R133, -RZ, R128.H1_H1 ;  /* 0x30000080ff857230 */ /* 0x000fe40000004100 */
[----:B------:R-:W-:Y:S02]  /*6700*/  HADD2.F32 R137, -RZ, R213.H1_H1 ;  /* 0x300000d5ff897230 */ /* 0x000fe40000004100 */
[----:B------:R-:W-:Y:S01]  /*6710*/  FFMA.FTZ R94, R131, R136, R95 ;  /* 0x00000088835e7223 */ /* 0x000fe2000001005f */
[----:B------:R-:W-:Y:S02]  /*6720*/  HADD2.F32 R139, -RZ, R188.H1_H1 ;  /* 0x300000bcff8b7230 */ /* 0x000fe40000004100 */
[----:B------:R-:W-:Y:S02]  /*6730*/  HADD2.F32 R138, -RZ, R214.H0_H0 ;  /* 0x200000d6ff8a7230 */ /* 0x000fe40000004100 */
[----:B------:R-:W-:Y:S01]  /*6740*/  FFMA.FTZ R91, R130, R133, R137 ;  /* 0x00000085825b7223 */ /* 0x000fe20000010089 */
[----:B------:R-:W-:-:S04]  /*6750*/  IMAD.WIDE.U32 R180, R161, 0x10, R186 ;  /* 0x00000010a1b47825 */ /* 0x000fc800078e00ba */
[----:B------:R-:W-:Y:S01]  /*6760*/  FFMA.FTZ R95, R130, R139, R138 ;  /* 0x0000008b825f7223 */ /* 0x000fe2000001008a */
[--C-:B------:R-:W-:Y:S01]  /*6770*/  IMAD.WIDE.U32 R182, R164, 0x10, R186.reuse ;  /* 0x00000010a4b67825 */ /* 0x100fe200078e00ba */
[----:B------:R0:W-:Y:S03]  /*6780*/  STG.E.128 desc[UR6][R180.64], R76 ;  /* 0x0000004cb4007986 */ /* 0x0001e6000c101d06 */
[----:B------:R-:W-:Y:S01]  /*6790*/  IMAD.WIDE.U32 R186, R168, 0x10, R186 ;  /* 0x00000010a8ba7825 */ /* 0x000fe200078e00ba */
[----:B------:R0:W-:Y:S04]  /*67a0*/  STG.E.128 desc[UR6][R178.64], R80 ;  /* 0x00000050b2007986 */ /* 0x0001e8000c101d06 */
[----:B------:R0:W-:Y:S04]  /*67b0*/  STG.E.128 desc[UR6][R182.64], R84 ;  /* 0x00000054b6007986 */ /* 0x0001e8000c101d06 */
[----:B------:R0:W-:Y:S04]  /*67c0*/  STG.E.128 desc[UR6][R176.64], R88 ;  /* 0x00000058b0007986 */ /* 0x0001e8000c101d06 */
[----:B------:R0:W-:Y:S01]  /*67d0*/  STG.E.128 desc[UR6][R186.64], R92 ;  /* 0x0000005cba007986 */ /* 0x0001e2000c101d06 */
[----:B------:R-:W-:Y:S05]  /*67e0*/  @!P2 BRA `(.L_x_26442) ;  /* 0xffffffb000cca947 */ /* 0x000fea000383ffff */
[----:B------:R-:W-:Y:S05]  /*67f0*/  EXIT ;  /* 0x000000000000794d */ /* 0x000fea0003800000 */
.L_x_26441:
        /* <DEDUP_REMOVED lines=8> */
.L_x_26444:
[----:B------:R-:W-:Y:S05]  /*6880*/  BSYNC B0 ;  /* 0x0000000000007941 */ /* 0x000fea0003800000 */
.L_x_26443:
        /* <DEDUP_REMOVED lines=9> */
.L_x_26445:
[----:B------:R-:W-:Y:S02]  /*6920*/  HFMA2 R78, -RZ, RZ, 0, 2.384185791015625e-07 ;  /* 0x00000004ff4e7431 */ /* 0x000fe400000001ff */
[----:B------:R-:W-:Y:S01]  /*6930*/  FADD.FTZ R77, R77, R76 ;  /* 0x0000004c4d4d7221 */ /* 0x000fe20000010000 */
[----:B------:R-:W-:-:S04]  /*6940*/  MOV R76, 0x1f ;  /* 0x0000001f004c7802 */ /* 0x000fc80000000f00 */
[----:B------:R-:W-:-:S07]  /*6950*/  MOV R169, R77 ;  /* 0x0000004d00a97202 */ /* 0x000fce0000000f00 */
[----:B------:R-:W-:Y:S05]  /*6960*/  WARPSYNC.COLLECTIVE R79, `(.L_x_26446) ;  /* 0x000000004f087348 */ /* 0x000fea0003c00000 */
[----:B------:R0:W1:Y:S02]  /*6970*/  SHFL.BFLY P3, R76, R169, R78, R76 ;  /* 0x0c00004ea94c7389 */ /* 0x000064000006004c */
[----:B01----:R-:W-:Y:S05]  /*6980*/  ENDCOLLECTIVE ;  /* 0x000000000000791b */ /* 0x003fea0003800000 */
.L_x_26446:
[----:B------:R-:W-:Y:S02]  /*6990*/  HFMA2 R78, -RZ, RZ, 0, 4.76837158203125e-07 ;  /* 0x00000008ff4e7431 */ /* 0x000fe400000001ff */
[----:B------:R-:W-:Y:S01]  /*69a0*/  FADD.FTZ R77, R77, R76 ;  /* 0x0000004c4d4d7221 */ /* 0x000fe20000010000 */
[----:B------:R-:W-:-:S04]  /*69b0*/  MOV R76, 0x1f ;  /* 0x0000001f004c7802 */ /* 0x000fc80000000f00 */
[----:B------:R-:W-:-:S07]  /*69c0*/  MOV R169, R77 ;  /* 0x0000004d00a97202 */ /* 0x000fce0000000f00 */
[----:B------:R-:W-:Y:S05]  /*69d0*/  WARPSYNC.COLLECTIVE R79, `(.L_x_26447) ;  /* 0x000000004f087348 */ /* 0x000fea0003c00000 */
[----:B------:R0:W1:Y:S02]  /*69e0*/  SHFL.BFLY P3, R76, R169, R78, R76 ;  /* 0x0c00004ea94c7389 */ /* 0x000064000006004c */
[----:B01----:R-:W-:Y:S05]  /*69f0*/  ENDCOLLECTIVE ;  /* 0x000000000000791b */ /* 0x003fea0003800000 */
.L_x_26447:
[----:B------:R-:W-:Y:S02]  /*6a00*/  HFMA2 R78, -RZ, RZ, 0, 9.5367431640625e-07 ;  /* 0x00000010ff4e7431 */ /* 0x000fe400000001ff */
[----:B------:R-:W-:Y:S01]  /*6a10*/  FADD.FTZ R77, R77, R76 ;  /* 0x0000004c4d4d7221 */ /* 0x000fe20000010000 */
[----:B------:R-:W-:-:S04]  /*6a20*/  MOV R76, 0x1f ;  /* 0x0000001f004c7802 */ /* 0x000fc80000000f00 */
[----:B------:R-:W-:-:S07]  /*6a30*/  MOV R169, R77 ;  /* 0x0000004d00a97202 */ /* 0x000fce0000000f00 */
[----:B------:R-:W-:Y:S05]  /*6a40*/  WARPSYNC.COLLECTIVE R79, `(.L_x_26448) ;  /* 0x000000004f087348 */ /* 0x000fea0003c00000 */
[----:B------:R0:W1:Y:S02]  /*6a50*/  SHFL.BFLY P3, R76, R169, R78, R76 ;  /* 0x0c00004ea94c7389 */ /* 0x000064000006004c */
[----:B01----:R-:W-:Y:S05]  /*6a60*/  ENDCOLLECTIVE ;  /* 0x000000000000791b */ /* 0x003fea0003800000 */
.L_x_26448:
        /* <DEDUP_REMOVED lines=97> */
[----:B------:R-:W-:-:S03]  /*7080*/  HFMA2 R78, -RZ, RZ, 0, 5.9604644775390625e-08 ;  /* 0x00000001ff4e7431 */ /* 0x000fc600000001ff */
[----:B------:R-:W-:Y:S01]  /*7090*/  FFMA.FTZ R159, R159, R159, R76 ;  /* 0x0000009f9f9f7223 */ /* 0x000fe2000001004c */
[----:B------:R-:W-:-:S04]  /*70a0*/  MOV R76, 0x1f ;  /* 0x0000001f004c7802 */ /* 0x000fc80000000f00 */
[----:B------:R-:W-:-:S07]  /*70b0*/  MOV R169, R159 ;  /* 0x0000009f00a97202 */ /* 0x000fce0000000f00 */
[----:B------:R-:W-:Y:S05]  /*70c0*/  WARPSYNC.COLLECTIVE R79, `(.L_x_26449) ;  /* 0x000000004f087348 */ /* 0x000fea0003c00000 */
[----:B------:R0:W1:Y:S02]  /*70d0*/  SHFL.BFLY P3, R76, R169, R78, R76 ;  /* 0x0c00004ea94c7389 */ /* 0x000064000006004c */
[----:B01----:R-:W-:Y:S05]  /*70e0*/  ENDCOLLECTIVE ;  /* 0x000000000000791b */ /* 0x003fea0003800000 */
.L_x_26449:
[----:B------:R-:W-:Y:S02]  /*70f0*/  HFMA2 R78, -RZ, RZ, 0, 1.1920928955078125e-07 ;  /* 0x00000002ff4e7431 */ /* 0x000fe400000001ff */
[----:B------:R-:W-:Y:S01]  /*7100*/  FADD.FTZ R159, R159, R76 ;  /* 0x0000004c9f9f7221 */ /* 0x000fe20000010000 */
[----:B------:R-:W-:-:S04]  /*7110*/  MOV R76, 0x1f ;  /* 0x0000001f004c7802 */ /* 0x000fc80000000f00 */
[----:B------:R-:W-:-:S07]  /*7120*/  MOV R169, R159 ;  /* 0x0000009f00a97202 */ /* 0x000fce0000000f00 */
[----:B------:R-:W-:Y:S05]  /*7130*/  WARPSYNC.COLLECTIVE R79, `(.L_x_26450) ;  /* 0x000000004f087348 */ /* 0x000fea0003c00000 */
[----:B------:R0:W1:Y:S02]  /*7140*/  SHFL.BFLY P3, R76, R169, R78, R76 ;  /* 0x0c00004ea94c7389 */ /* 0x000064000006004c */
[----:B01----:R-:W-:Y:S05]  /*7150*/  ENDCOLLECTIVE ;  /* 0x000000000000791b */ /* 0x003fea0003800000 */
.L_x_26450:
[----:B------:R-:W-:Y:S02]  /*7160*/  HFMA2 R78, -RZ, RZ, 0, 2.384185791015625e-07 ;  /* 0x00000004ff4e7431 */ /* 0x000fe400000001ff */
[----:B------:R-:W-:Y:S01]  /*7170*/  FADD.FTZ R159, R159, R76 ;  /* 0x0000004c9f9f7221 */ /* 0x000fe20000010000 */
[----:B------:R-:W-:-:S04]  /*7180*/  MOV R76, 0x1f ;  /* 0x0000001f004c7802 */ /* 0x000fc80000000f00 */
[----:B------:R-:W-:-:S07]  /*7190*/  MOV R169, R159 ;  /* 0x0000009f00a97202 */ /* 0x000fce0000000f00 */
[----:B------:R-:W-:Y:S05]  /*71a0*/  WARPSYNC.COLLECTIVE R79, `(.L_x_26451) ;  /* 0x000000004f087348 */ /* 0x000fea0003c00000 */
[----:B------:R0:W1:Y:S02]  /*71b0*/  SHFL.BFLY P3, R76, R169, R78, R76 ;  /* 0x0c00004ea94c7389 */ /* 0x000064000006004c */
[----:B01----:R-:W-:Y:S05]  /*71c0*/  ENDCOLLECTIVE ;  /* 0x000000000000791b */ /* 0x003fea0003800000 */
.L_x_26451:
[----:B------:R-:W-:Y:S02]  /*71d0*/  HFMA2 R78, -RZ, RZ, 0, 4.76837158203125e-07 ;  /* 0x00000008ff4e7431 */ /* 0x000fe400000001ff */
[----:B------:R-:W-:Y:S01]  /*71e0*/  FADD.FTZ R159, R159, R76 ;  /* 0x0000004c9f9f7221 */ /* 0x000fe20000010000 */
[----:B------:R-:W-:-:S04]  /*71f0*/  MOV R76, 0x1f ;  /* 0x0000001f004c7802 */ /* 0x000fc80000000f00 */
[----:B------:R-:W-:-:S07]  /*7200*/  MOV R169, R159 ;  /* 0x0000009f00a97202 */ /* 0x000fce0000000f00 */
[----:B------:R-:W-:Y:S05]  /*7210*/  WARPSYNC.COLLECTIVE R79, `(.L_x_26452) ;  /* 0x000000004f087348 */ /* 0x000fea0003c00000 */
[----:B------:R0:W1:Y:S02]  /*7220*/  SHFL.BFLY P3, R76, R169, R78, R76 ;  /* 0x0c00004ea94c7389 */ /* 0x000064000006004c */
[----:B01----:R-:W-:Y:S05]  /*7230*/  ENDCOLLECTIVE ;  /* 0x000000000000791b */ /* 0x003fea0003800000 */
.L_x_26452:
[----:B------:R-:W-:Y:S02]  /*7240*/  HFMA2 R78, -RZ, RZ, 0, 9.5367431640625e-07 ;  /* 0x00000010ff4e7431 */ /* 0x000fe400000001ff */
[----:B------:R-:W-:Y:S01]  /*7250*/  FADD.FTZ R159, R159, R76 ;  /* 0x0000004c9f9f7221 */ /* 0x000fe20000010000 */
[----:B------:R-:W-:-:S04]  /*7260*/  MOV R76, 0x1f ;  /* 0x0000001f004c7802 */ /* 0x000fc80000000f00 */
[----:B------:R-:W-:-:S07]  /*7270*/  MOV R169, R159 ;  /* 0x0000009f00a97202 */ /* 0x000fce0000000f00 */
[----:B------:R-:W-:Y:S05]  /*7280*/  WARPSYNC.COLLECTIVE R79, `(.L_x_26453) ;  /* 0x000000004f087348 */ /* 0x000fea0003c00000 */
[----:B------:R0:W1:Y:S02]  /*7290*/  SHFL.BFLY P3, R76, R169, R78, R76 ;  /* 0x0c00004ea94c7389 */ /* 0x000064000006004c */
[----:B01----:R-:W-:Y:S05]  /*72a0*/  ENDCOLLECTIVE ;  /* 0x000000000000791b */ /* 0x003fea0003800000 */
.L_x_26453:
[----:B------:R-:W-:Y:S01]  /*72b0*/  MOV R78, R76 ;  /* 0x0000004c004e7202 */ /* 0x000fe20000000f00 */
[----:B------:R-:W-:Y:S06]  /*72c0*/  BRA `(.L_x_26454) ;  /* 0xffffffd400d47947 */ /* 0x000fec000383ffff */
.L_x_26455:
        /* <DEDUP_REMOVED lines=11> */
.L_x_33309:


//--------------------- .text._ZN10layer_norm31ln_parallel_residual_fwd_kernelINS_13Kernel_traitsI6__halfffffjLj1536ELj1ELj4ELj1ELj16ENS_18Kernel_traits_baseILj1536ES2_ffffjLj128EEEEELb0ELb1ELb0EEEvNS_9FwdParamsE --------------------------
	.section	.text._ZN10layer_norm31ln_parallel_residual_fwd_kernelINS_13Kernel_traitsI6__halfffffjLj1536ELj1ELj4ELj1ELj16ENS_18Kernel_traits_baseILj1536ES2_ffffjLj128EEEEELb0ELb1ELb0EEEvNS_9FwdParamsE,"ax",@progbits
	.align	128
        .global         _ZN10layer_norm31ln_parallel_residual_fwd_kernelINS_13Kernel_traitsI6__halfffffjLj1536ELj1ELj4ELj1ELj16ENS_18Kernel_traits_baseILj1536ES2_ffffjLj128EEEEELb0ELb1ELb0EEEvNS_9FwdParamsE
        .type           _ZN10layer_norm31ln_parallel_residual_fwd_kernelINS_13Kernel_traitsI6__halfffffjLj1536ELj1ELj4ELj1ELj16ENS_18Kernel_traits_baseILj1536ES2_ffffjLj128EEEEELb0ELb1ELb0EEEvNS_9FwdParamsE,@function
        .size           _ZN10layer_norm31ln_parallel_residual_fwd_kernelINS_13Kernel_traitsI6__halfffffjLj1536ELj1ELj4ELj1ELj16ENS_18Kernel_traits_baseILj1536ES2_ffffjLj128EEEEELb0ELb1ELb0EEEvNS_9FwdParamsE,(.L_x_33310 - _ZN10layer_norm31ln_parallel_residual_fwd_kernelINS_13Kernel_traitsI6__halfffffjLj1536ELj1ELj4ELj1ELj16ENS_18Kernel_traits_baseILj1536ES2_ffffjLj128EEEEELb0ELb1ELb0EEEvNS_9FwdParamsE)
        .other          _ZN10layer_norm31ln_parallel_residual_fwd_kernelINS_13Kernel_traitsI6__halfffffjLj1536ELj1ELj4ELj1ELj16ENS_18Kernel_traits_baseILj1536ES2_ffffjLj128EEEEELb0ELb1ELb0EEEvNS_9FwdParamsE,@"STO_CUDA_ENTRY STV_DEFAULT"
_ZN10layer_norm31ln_parallel_residual_fwd_kernelINS_13Kernel_traitsI6__halfffffjLj1536ELj1ELj4ELj1ELj16ENS_18Kernel_traits_baseILj1536ES2_ffffjLj128EEEEELb0ELb1ELb0EEEvNS_9FwdParamsE:
.text._ZN10layer_norm31ln_parallel_residual_fwd_kernelINS_13Kernel_traitsI6__halfffffjLj1536ELj1ELj4ELj1ELj16ENS_18Kernel_traits_baseILj1536ES2_ffffjLj128EEEEELb0ELb1ELb0EEEvNS_9FwdParamsE:
        /* <DEDUP_REMOVED lines=23> */
[C---:B------:R-:W-:Y:S02]  /*0170*/  ISETP.GE.U32.AND P4, PT, R96.reuse, 0xa0, PT ;  /* 0x000000a06000780c */ /* 0x040fe40003f86070 */
[----:B------:R-:W-:-:S02]  /*0180*/  ISETP.GE.U32.AND P0, PT, R96, 0xc0, PT ;  /* 0x000000c06000780c */ /* 0x000fc40003f06070 */
[----:B------:R-:W-:Y:S01]  /*0190*/  ISETP.GE.U32.AND P3, PT, R96, 0xe0, PT ;  /* 0x000000e06000780c */ /* 0x000fe20003f66070 */
[----:B------:R-:W0:Y:S08]  /*01a0*/  @P5 LDC.64 R24, c[0x0][0x3d0] ;  /* 0x0000f400ff185b82 */ /* 0x000e300000000a00 */
[----:B------:R-:W1:Y:S08]  /*01b0*/  @P5 LDC.64 R48, c[0x0][0x438] ;  /* 0x00010e00ff305b82 */ /* 0x000e700000000a00 */
[----:B------:R-:W2:Y:S08]  /*01c0*/  @P2 LDC.64 R50, c[0x0][0x3d0] ;  /* 0x0000f400ff322b82 */ /* 0x000eb00000000a00 */
[----:B------:R-:W3:Y:S01]  /*01d0*/  @P2 LDC.64 R52, c[0x0][0x438] ;  /* 0x00010e00ff342b82 */ /* 0x000ee20000000a00 */
[----:B0-----:R-:W-:-:S05]  /*01e0*/  @P5 IMAD.WIDE.U32 R24, R0, 0x8, R24 ;  /* 0x0000000800185825 */ /* 0x001fca00078e0018 */
[----:B------:R-:W5:Y:S02]  /*01f0*/  @P5 LDG.E.64 R10, desc[UR6][R24.64] ;  /* 0x00000006180a5981 */ /* 0x000f64000c1e1b00 */
[----:B------:R-:W0:Y:S01]  /*0200*/  @P1 LDC.64 R54, c[0x0][0x3d0] ;  /* 0x0000f400ff361b82 */ /* 0x000e220000000a00 */
[C---:B-1----:R-:W-:Y:S01]  /*0210*/  @P5 IMAD.WIDE.U32 R48, R0.reuse, 0x8, R48 ;  /* 0x0000000800305825 */ /* 0x042fe200078e0030 */
[----:B------:R-:W-:-:S04]  /*0220*/  @P5 LOP3.LUT R0, R0, 0x20, RZ, 0xfc, !PT ;  /* 0x0000002000005812 */ /* 0x000fc800078efcff */
[----:B------:R-:W5:Y:S02]  /*0230*/  @P5 LD.E.64 R34, desc[UR6][R48.64] ;  /* 0x0000000630225980 */ /* 0x000f64000c101b00 */
[----:B------:R-:W1:Y:S01]  /*0240*/  @P1 LDC.64 R56, c[0x0][0x438] ;  /* 0x00010e00ff381b82 */ /* 0x000e620000000a00 */
[----:B--2---:R-:W-:-:S05]  /*0250*/  @P2 IMAD.WIDE.U32 R50, R0, 0x8, R50 ;  /* 0x0000000800322825 */ /* 0x004fca00078e0032 */
[----:B------:R2:W5:Y:S02]  /*0260*/  @P2 LDG.E.64 R2, desc[UR6][R50.64] ;  /* 0x0000000632022981 */ /* 0x000564000c1e1b00 */
[----:B------:R-:W4:Y:S01]  /*0270*/  @P6 LDC.64 R58, c[0x0][0x3d0] ;  /* 0x0000f400ff3a6b82 */ /* 0x000f220000000a00 */
[C---:B---3--:R-:W-:Y:S01]  /*0280*/  @P2 IMAD.WIDE.U32 R52, R0.reuse, 0x8, R52 ;  /* 0x0000000800342825 */ /* 0x048fe200078e0034 */
[----:B------:R-:W-:-:S04]  /*0290*/  @P2 IADD3 R0, PT, PT, R0, 0x20, RZ ;  /* 0x0000002000002810 */ /* 0x000fc80007ffe0ff */
[----:B------:R3:W5:Y:S02]  /*02a0*/  @P2 LD.E.64 R26, desc[UR6][R52.64] ;  /* 0x00000006341a2980 */ /* 0x000764000c101b00 */
[----:B------:R-:W2:Y:S01]  /*02b0*/  @P6 LDC.64 R60, c[0x0][0x438] ;  /* 0x00010e00ff3c6b82 */ /* 0x000ea20000000a00 */
[----:B0-----:R-:W-:-:S07]  /*02c0*/  @P1 IMAD.WIDE.U32 R54, R0, 0x8, R54 ;  /* 0x0000000800361825 */ /* 0x001fce00078e0036 */
[----:B------:R-:W0:Y:S01]  /*02d0*/  @P4 LDC.64 R62, c[0x0][0x3d0] ;  /* 0x0000f400ff3e4b82 */ /* 0x000e220000000a00 */
[----:B-1----:R-:W-:-:S07]  /*02e0*/  @P1 IMAD.WIDE.U32 R56, R0, 0x8, R56 ;  /* 0x0000000800381825 */ /* 0x002fce00078e0038 */
[----:B------:R-:W1:Y:S01]  /*02f0*/  @P4 LDC.64 R64, c[0x0][0x438] ;  /* 0x00010e00ff404b82 */ /* 0x000e620000000a00 */
[----:B------:R-:W-:Y:S01]  /*0300*/  ISETP.GE.U32.AND P2, PT, R96, 0x100, PT ;  /* 0x000001006000780c */ /* 0x000fe20003f46070 */
[----:B------:R1:W5:Y:S01]  /*0310*/  @P1 LDG.E.64 R4, desc[UR6][R54.64] ;  /* 0x0000000636041981 */ /* 0x000362000c1e1b00 */
[----:B------:R-:W-:-:S03]  /*0320*/  @P1 IADD3 R0, PT, PT, R0, 0x20, RZ ;  /* 0x0000002000001810 */ /* 0x000fc60007ffe0ff */
[----:B------:R-:W5:Y:S02]  /*0330*/  @P1 LD.E.64 R28, desc[UR6][R56.64] ;  /* 0x00000006381c1980 */ /* 0x000f64000c101b00 */
[----:B------:R-:W1:Y:S01]  /*0340*/  @P0 LDC.64 R66, c[0x0][0x3d0] ;  /* 0x0000f400ff420b82 */ /* 0x000e620000000a00 */
[----:B----4-:R-:W-:Y:S01]  /*0350*/  @P6 IMAD.WIDE.U32 R58, R0, 0x8, R58 ;  /* 0x00000008003a6825 */ /* 0x010fe200078e003a */
[----:B------:R-:W-:-:S06]  /*0360*/  ISETP.GE.U32.AND P1, PT, R96, 0x120, PT ;  /* 0x000001206000780c */ /* 0x000fcc0003f26070 */
[----:B------:R-:W4:Y:S01]  /*0370*/  @P0 LDC.64 R68, c[0x0][0x438] ;  /* 0x00010e00ff440b82 */ /* 0x000f220000000a00 */
[C---:B--2---:R-:W-:Y:S01]  /*0380*/  @P6 IMAD.WIDE.U32 R60, R0.reuse, 0x8, R60 ;  /* 0x00000008003c6825 */ /* 0x044fe200078e003c */
[----:B------:R-:W-:Y:S01]  /*0390*/  @P6 IADD3 R0, PT, PT, R0, 0x20, RZ ;  /* 0x0000002000006810 */ /* 0x000fe20007ffe0ff */
[----:B------:R2:W5:Y:S04]  /*03a0*/  @P6 LDG.E.64 R6, desc[UR6][R58.64] ;  /* 0x000000063a066981 */ /* 0x000568000c1e1b00 */
[----:B------:R4:W5:Y:S01]  /*03b0*/  @P6 LD.E.64 R30, desc[UR6][R60.64] ;  /* 0x000000063c1e6980 */ /* 0x000962000c101b00 */
[----:B------:R-:W4:Y:S01]  /*03c0*/  @P3 LDC.64 R50, c[0x0][0x3d0] ;  /* 0x0000f400ff323b82 */ /* 0x000f220000000a00 */
[----:B------:R-:W-:Y:S01]  /*03d0*/  ISETP.GE.U32.AND P6, PT, R96, 0x140, PT ;  /* 0x000001406000780c */ /* 0x000fe20003fc6070 */
[----:B0-----:R-:W-:-:S06]  /*03e0*/  @P4 IMAD.WIDE.U32 R62, R0, 0x8, R62 ;  /* 0x00000008003e4825 */ /* 0x001fcc00078e003e */
[----:B---3--:R-:W0:Y:S01]  /*03f0*/  @P3 LDC.64 R52, c[0x0][0x438] ;  /* 0x00010e00ff343b82 */ /* 0x008e220000000a00 */
[C---:B-1----:R-:W-:Y:S01]  /*0400*/  @P4 IMAD.WIDE.U32 R64, R0.reuse, 0x8, R64 ;  /* 0x0000000800404825 */ /* 0x042fe200078e0040 */
[----:B------:R1:W5:Y:S01]  /*0410*/  @P4 LDG.E.64 R8, desc[UR6][R62.64] ;  /* 0x000000063e084981 */ /* 0x000362000c1e1b00 */
[----:B------:R-:W-:-:S03]  /*0420*/  @P4 IADD3 R0, PT, PT, R0, 0x20, RZ ;  /* 0x0000002000004810 */ /* 0x000fc60007ffe0ff */
[----:B------:R3:W5:Y:S02]  /*0430*/  @P4 LD.E.64 R32, desc[UR6][R64.64] ;  /* 0x0000000640204980 */ /* 0x000764000c101b00 */
[----:B------:R-:W3:Y:S01]  /*0440*/  @P2 LDC.64 R54, c[0x0][0x3d0] ;  /* 0x0000f400ff362b82 */ /* 0x000ee20000000a00 */
[----:B------:R-:W-:-:S07]  /*0450*/  ISETP.GE.U32.AND P4, PT, R96, 0x160, PT ;  /* 0x000001606000780c */ /* 0x000fce0003f86070 */
[----:B--2---:R-:W2:Y:S01]  /*0460*/  @P2 LDC.64 R58, c[0x0][0x438] ;  /* 0x00010e00ff3a2b82 */ /* 0x004ea20000000a00 */
[----:B------:R-:W-:-:S07]  /*0470*/  @P0 IMAD.WIDE.U32 R66, R0, 0x8, R66 ;  /* 0x0000000800420825 */ /* 0x000fce00078e0042 */
[----:B------:R-:W2:Y:S01]  /*0480*/  @P1 LDC.64 R56, c[0x0][0x3d0] ;  /* 0x0000f400ff381b82 */ /* 0x000ea20000000a00 */
[----:B----4-:R-:W-:-:S07]  /*0490*/  @P0 IMAD.WIDE.U32 R68, R0, 0x8, R68 ;  /* 0x0000000800440825 */ /* 0x010fce00078e0044 */
[----:B------:R-:W4:Y:S01]  /*04a0*/  @P1 LDC.64 R60, c[0x0][0x438] ;  /* 0x00010e00ff3c1b82 */ /* 0x000f220000000a00 */
[----:B------:R-:W-:Y:S01]  /*04b0*/  @P0 IADD3 R0, PT, PT, R0, 0x20, RZ ;  /* 0x0000002000000810 */ /* 0x000fe20007ffe0ff */
[----:B------:R0:W5:Y:S06]  /*04c0*/  @P0 LDG.E.64 R12, desc[UR6][R66.64] ;  /* 0x00000006420c0981 */ /* 0x00016c000c1e1b00 */
[----:B------:R-:W4:Y:S01]  /*04d0*/  @P6 LDC.64 R70, c[0x0][0x3d0] ;  /* 0x0000f400ff466b82 */ /* 0x000f220000000a00 */
[C---:B------:R-:W-:Y:S01]  /*04e0*/  @P3 IMAD.WIDE.U32 R50, R0.reuse, 0x8, R50 ;  /* 0x0000000800323825 */ /* 0x040fe200078e0032 */
[----:B------:R1:W5:Y:S06]  /*04f0*/  @P0 LD.E.64 R36, desc[UR6][R68.64] ;  /* 0x0000000644240980 */ /* 0x00036c000c101b00 */
[----:B------:R-:W4:Y:S01]  /*0500*/  @P6 LDC.64 R72, c[0x0][0x438] ;  /* 0x00010e00ff486b82 */ /* 0x000f220000000a00 */
[C---:B0-----:R-:W-:Y:S01]  /*0510*/  @P3 IMAD.WIDE.U32 R52, R0.reuse, 0x8, R52 ;  /* 0x0000000800343825 */ /* 0x041fe200078e0034 */
[----:B------:R-:W-:Y:S01]  /*0520*/  @P3 IADD3 R0, PT, PT, R0, 0x20, RZ ;  /* 0x0000002000003810 */ /* 0x000fe20007ffe0ff */
[----:B------:R0:W5:Y:S05]  /*0530*/  @P3 LDG.E.64 R14, desc[UR6][R50.64] ;  /* 0x00000006320e3981 */ /* 0x00016a000c1e1b00 */
[----:B-1----:R-:W1:Y:S01]  /*0540*/  @P4 LDC.64 R62, c[0x0][0x3d0] ;  /* 0x0000f400ff3e4b82 */ /* 0x002e620000000a00 */
[C---:B---3--:R-:W-:Y:S01]  /*0550*/  @P2 IMAD.WIDE.U32 R54, R0.reuse, 0x8, R54 ;  /* 0x0000000800362825 */ /* 0x048fe200078e0036 */
[----:B------:R0:W5:Y:S06]  /*0560*/  @P3 LD.E.64 R38, desc[UR6][R52.64] ;  /* 0x0000000634263980 */ /* 0x00016c000c101b00 */
[----:B------:R-:W3:Y:S01]  /*0570*/  @P4 LDC.64 R64, c[0x0][0x438] ;  /* 0x00010e00ff404b82 */ /* 0x000ee20000000a00 */
[C---:B--2---:R-:W-:Y:S01]  /*0580*/  @P2 IMAD.WIDE.U32 R58, R0.reuse, 0x8, R58 ;  /* 0x00000008003a2825 */ /* 0x044fe200078e003a */
[----:B------:R-:W-:Y:S01]  /*0590*/  @P2 IADD3 R0, PT, PT, R0, 0x20, RZ ;  /* 0x0000002000002810 */ /* 0x000fe20007ffe0ff */
[----:B------:R0:W5:Y:S04]  /*05a0*/  @P2 LDG.E.64 R16, desc[UR6][R54.64] ;  /* 0x0000000636102981 */ /* 0x000168000c1e1b00 */
[C---:B------:R-:W-:Y:S01]  /*05b0*/  @P1 IMAD.WIDE.U32 R56, R0.reuse, 0x8, R56 ;  /* 0x0000000800381825 */ /* 0x040fe200078e0038 */
[----:B------:R0:W5:Y:S03]  /*05c0*/  @P2 LD.E.64 R40, desc[UR6][R58.64] ;  /* 0x000000063a282980 */ /* 0x000166000c101b00 */
[C---:B----4-:R-:W-:Y:S01]  /*05d0*/  @P1 IMAD.WIDE.U32 R60, R0.reuse, 0x8, R60 ;  /* 0x00000008003c1825 */ /* 0x050fe200078e003c */
[----:B------:R-:W-:Y:S01]  /*05e0*/  @P1 IADD3 R0, PT, PT, R0, 0x20, RZ ;  /* 0x0000002000001810 */ /* 0x000fe20007ffe0ff */
[----:B------:R0:W5:Y:S04]  /*05f0*/  @P1 LDG.E.64 R18, desc[UR6][R56.64] ;  /* 0x0000000638121981 */ /* 0x000168000c1e1b00 */
[C---:B------:R-:W-:Y:S01]  /*0600*/  @P6 IMAD.WIDE.U32 R70, R0.reuse, 0x8, R70 ;  /* 0x0000000800466825 */ /* 0x040fe200078e0046 */
[----:B------:R0:W5:Y:S03]  /*0610*/  @P1 LD.E.64 R42, desc[UR6][R60.64] ;  /* 0x000000063c2a1980 */ /* 0x000166000c101b00 */
[C---:B------:R-:W-:Y:S01]  /*0620*/  @P6 IMAD.WIDE.U32 R72, R0.reuse, 0x8, R72 ;  /* 0x0000000800486825 */ /* 0x040fe200078e0048 */
[----:B------:R-:W-:Y:S01]  /*0630*/  @P6 IADD3 R0, PT, PT, R0, 0x20, RZ ;  /* 0x0000002000006810 */ /* 0x000fe20007ffe0ff */
[----:B------:R0:W5:Y:S04]  /*0640*/  @P6 LDG.E.64 R20, desc[UR6][R70.64] ;  /* 0x0000000646146981 */ /* 0x000168000c1e1b00 */
[C---:B-1----:R-:W-:Y:S01]  /*0650*/  @P4 IMAD.WIDE.U32 R62, R0.reuse, 0x8, R62 ;  /* 0x00000008003e4825 */ /* 0x042fe200078e003e */
[----:B------:R0:W5:Y:S03]  /*0660*/  @P6 LD.E.64 R44, desc[UR6][R72.64] ;  /* 0x00000006482c6980 */ /* 0x000166000c101b00 */
[----:B---3--:R-:W-:Y:S01]  /*0670*/  @P4 IMAD.WIDE.U32 R64, R0, 0x8, R64 ;  /* 0x0000000800404825 */ /* 0x008fe200078e0040 */
[----:B------:R0:W5:Y:S04]  /*0680*/  @P4 LDG.E.64 R22, desc[UR6][R62.64] ;  /* 0x000000063e164981 */ /* 0x000168000c1e1b00 */
[----:B------:R0:W5:Y:S01]  /*0690*/  @P4 LD.E.64 R46, desc[UR6][R64.64] ;  /* 0x00000006402e4980 */ /* 0x000162000c101b00 */
[----:B------:R-:W-:-:S02]  /*06a0*/  ISETP.GE.U32.AND P0, PT, R96, 0x180, PT ;  /* 0x000001806000780c */ /* 0x000fc40003f06070 */
[----:B------:R-:W-:-:S11]  /*06b0*/  @P4 IADD3 R0, PT, PT, R0, 0x20, RZ ;  /* 0x0000002000004810 */ /* 0x000fd60007ffe0ff */
[----:B0-----:R-:W-:Y:S05]  /*06c0*/  @!P0 BRA `(.L_x_26458) ;  /* 0x0000000400388947 */ /* 0x001fea0003800000 */
[----:B------:R-:W0:Y:S08]  /*06d0*/  LDC.64 R24, c[0x0][0x3d0] ;  /* 0x0000f400ff187b82 */ /* 0x000e300000000a00 */
[----:B------:R-:W1:Y:S01]  /*06e0*/  LDC.64 R72, c[0x0][0x438] ;  /* 0x00010e00ff487b82 */ /* 0x000e620000000a00 */
[----:B0-----:R-:W-:-:S06]  /*06f0*/  IMAD.WIDE.U32 R24, R0, 0x8, R24 ;  /* 0x0000000800187825 */ /* 0x001fcc00078e0018 */
[----:B------:R-:W5:Y:S01]  /*0700*/  LDG.E.64 R24, desc[UR6][R24.64] ;  /* 0x0000000618187981 */ /* 0x000f62000c1e1b00 */
[----:B-1----:R-:W-:-:S06]  /*0710*/  IMAD.WIDE.U32 R72, R0, 0x8, R72 ;  /* 0x0000000800487825 */ /* 0x002fcc00078e0048 */
[----:B------:R-:W5:Y:S01]  /*0720*/  LD.E.64 R72, desc[UR6][R72.64] ;  /* 0x0000000648487980 */ /* 0x000f62000c101b00 */
[----:B------:R-:W-:Y:S05]  /*0730*/  BRA `(.L_x_26458) ;  /* 0x00000004001c7947 */ /* 0x000fea0003800000 */
.L_x_26457:
        /* <DEDUP_REMOVED lines=11> */
[C---:B0-----:R-:W-:Y:S01]  /*07f0*/  @P5 IMAD.WIDE.U32 R50, R0.reuse, 0x8, R48 ;  /* 0x0000000800325825 */ /* 0x041fe200078e0030 */
[----:B------:R-:W-:-:S02]  /*0800*/  @P5 LOP3.LUT R0, R0, 0x20, RZ, 0xfc, !PT ;  /* 0x0000002000005812 */ /* 0x000fc400078efcff */
[----:B------:R-:W-:Y:S02]  /*0810*/  @P3 CS2R R26, SRZ ;  /* 0x00000000001a3805 */ /* 0x000fe4000001ff00 */
[----:B------:R-:W-:Y:S02]  /*0820*/  @P2 CS2R R28, SRZ ;  /* 0x00000000001c2805 */ /* 0x000fe4000001ff00 */
[----:B------:R-:W-:Y:S02]  /*0830*/  @P6 CS2R R30, SRZ ;  /* 0x00000000001e6805 */ /* 0x000fe4000001ff00 */
[----:B------:R-:W-:Y:S02]  /*0840*/  @P4 CS2R R32, SRZ ;  /* 0x0000000000204805 */ /* 0x000fe4000001ff00 */
[----:B------:R-:W-:Y:S01]  /*0850*/  @P1 CS2R R36, SRZ ;  /* 0x0000000000241805 */ /* 0x000fe2000001ff00 */
[----:B------:R-:W0:Y:S01]  /*0860*/  @P4 LDC.64 R48, c[0x0][0x3d0] ;  /* 0x0000f400ff304b82 */ /* 0x000e220000000a00 */
[C---:B-1----:R-:W-:Y:S01]  /*0870*/  @P3 IMAD.WIDE.U32 R52, R0.reuse, 0x8, R52 ;  /* 0x0000000800343825 */ /* 0x042fe200078e0034 */
[----:B------:R-:W-:Y:S01]  /*0880*/  @P3 IADD3 R0, PT, PT, R0, 0x20, RZ ;  /* 0x0000002000003810 */ /* 0x000fe20007ffe0ff */
[----:B------:R-:W5:Y:S04]  /*0890*/  @P5 LDG.E.64 R10, desc[UR6][R50.64] ;  /* 0x00000006320a5981 */ /* 0x000f68000c1e1b00 */
[----:B------:R1:W5:Y:S01]  /*08a0*/  @P3 LDG.E.64 R2, desc[UR6][R52.64] ;  /* 0x0000000634023981 */ /* 0x000362000c1e1b00 */
[----:B------:R-:W4:Y:S01]  /*08b0*/  @P1 LDC.64 R58, c[0x0][0x3d0] ;  /* 0x0000f400ff3a1b82 */ /* 0x000f220000000a00 */
[----:B--2---:R-:W-:Y:S01]  /*08c0*/  @P2 IMAD.WIDE.U32 R54, R0, 0x8, R54 ;  /* 0x0000000800362825 */ /* 0x004fe200078e0036 */
[----:B------:R-:W-:-:S02]  /*08d0*/  ISETP.GE.U32.AND P3, PT, R96, 0x100, PT ;  /* 0x000001006000780c */ /* 0x000fc40003f66070 */
[----:B------:R-:W-:Y:S02]  /*08e0*/  @P2 IADD3 R0, PT, PT, R0, 0x20, RZ ;  /* 0x0000002000002810 */ /* 0x000fe40007ffe0ff */
[----:B------:R2:W5:Y:S01]  /*08f0*/  @P2 LDG.E.64 R4, desc[UR6][R54.64] ;  /* 0x0000000636042981 */ /* 0x000562000c1e1b00 */
[----:B------:R-:W-:Y:S02]  /*0900*/  ISETP.GE.U32.AND P2, PT, R96, 0x120, PT ;  /* 0x000001206000780c */ /* 0x000fe40003f46070 */
[C---:B---3--:R-:W-:Y:S01]  /*0910*/  @P6 IMAD.WIDE.U32 R56, R0.reuse, 0x8, R56 ;  /* 0x0000000800386825 */ /* 0x048fe200078e0038 */
[----:B------:R-:W-:Y:S01]  /*0920*/  @P6 IADD3 R0, PT, PT, R0, 0x20, RZ ;  /* 0x0000002000006810 */ /* 0x000fe20007ffe0ff */
[----:B-1----:R-:W1:Y:S03]  /*0930*/  @P0 LDC.64 R52, c[0x0][0x3d0] ;  /* 0x0000f400ff340b82 */ /* 0x002e660000000a00 */
[----:B------:R3:W5:Y:S01]  /*0940*/  @P6 LDG.E.64 R6, desc[UR6][R56.64] ;  /* 0x0000000638066981 */ /* 0x000762000c1e1b00 */
[----:B------:R-:W-:Y:S01]  /*0950*/  ISETP.GE.U32.AND P6, PT, R96, 0x140, PT ;  /* 0x000001406000780c */ /* 0x000fe20003fc6070 */
[C---:B0-----:R-:W-:Y:S01]  /*0960*/  @P4 IMAD.WIDE.U32 R48, R0.reuse, 0x8, R48 ;  /* 0x0000000800304825 */ /* 0x041fe200078e0030 */
[----:B------:R-:W-:-:S02]  /*0970*/  @P4 IADD3 R0, PT, PT, R0, 0x20, RZ ;  /* 0x0000002000004810 */ /* 0x000fc40007ffe0ff */
[----:B--2---:R-:W0:Y:S02]  /*0980*/  @P3 LDC.64 R54, c[0x0][0x3d0] ;  /* 0x0000f400ff363b82 */ /* 0x004e240000000a00 */
[----:B------:R2:W5:Y:S01]  /*0990*/  @P4 LDG.E.64 R8, desc[UR6][R48.64] ;  /* 0x0000000630084981 */ /* 0x000562000c1e1b00 */
[----:B------:R-:W-:Y:S01]  /*09a0*/  ISETP.GE.U32.AND P4, PT, R96, 0x160, PT ;  /* 0x000001606000780c */ /* 0x000fe20003f86070 */
[----:B----4-:R-:W-:-:S04]  /*09b0*/  @P1 IMAD.WIDE.U32 R58, R0, 0x8, R58 ;  /* 0x00000008003a1825 */ /* 0x010fc800078e003a */
[----:B---3--:R-:W3:Y:S01]  /*09c0*/  @P2 LDC.64 R56, c[0x0][0x3d0] ;  /* 0x0000f400ff382b82 */ /* 0x008ee20000000a00 */
[----:B------:R-:W-:Y:S01]  /*09d0*/  @P1 IADD3 R0, PT, PT, R0, 0x20, RZ ;  /* 0x0000002000001810 */ /* 0x000fe20007ffe0ff */
[----:B------:R4:W5:Y:S01]  /*09e0*/  @P1 LDG.E.64 R12, desc[UR6][R58.64] ;  /* 0x000000063a0c1981 */ /* 0x000962000c1e1b00 */
[----:B------:R-:W-:-:S05]  /*09f0*/  ISETP.GE.U32.AND P1, PT, R96, 0x180, PT ;  /* 0x000001806000780c */ /* 0x000fca0003f26070 */
[----:B------:R-:W4:Y:S01]  /*0a00*/  @P6 LDC.64 R60, c[0x0][0x3d0] ;  /* 0x0000f400ff3c6b82 */ /* 0x000f220000000a00 */
[C---:B-1----:R-:W-:Y:S01]  /*0a10*/  @P0 IMAD.WIDE.U32 R52, R0.reuse, 0x8, R52 ;  /* 0x0000000800340825 */ /* 0x042fe200078e0034 */
[----:B------:R-:W-:-:S04]  /*0a20*/  @P0 IADD3 R0, PT, PT, R0, 0x20, RZ ;  /* 0x0000002000000810 */ /* 0x000fc80007ffe0ff */
[----:B------:R1:W5:Y:S02]  /*0a30*/  @P0 LDG.E.64 R14, desc[UR6][R52.64] ;  /* 0x00000006340e0981 */ /* 0x000364000c1e1b00 */
[----:B--2---:R-:W2:Y:S01]  /*0a40*/  @P4 LDC.64 R48, c[0x0][0x3d0] ;  /* 0x0000f400ff304b82 */ /* 0x004ea20000000a00 */
[C---:B0-----:R-:W-:Y:S01]  /*0a50*/  @P3 IMAD.WIDE.U32 R54, R0.reuse, 0x8, R54 ;  /* 0x0000000800363825 */ /* 0x041fe200078e0036 */
[----:B------:R-:W-:-:S04]  /*0a60*/  @P3 IADD3 R0, PT, PT, R0, 0x20, RZ ;  /* 0x0000002000003810 */ /* 0x000fc80007ffe0ff */
[----:B------:R1:W5:Y:S02]  /*0a70*/  @P3 LDG.E.64 R16, desc[UR6][R54.64] ;  /* 0x0000000636103981 */ /* 0x000364000c1e1b00 */
[----:B------:R-:W0:Y:S01]  /*0a80*/  @P1 LDC.64 R62, c[0x0][0x3d0] ;  /* 0x0000f400ff3e1b82 */ /* 0x000e220000000a00 */
[C---:B---3--:R-:W-:Y:S01]  /*0a90*/  @P2 IMAD.WIDE.U32 R56, R0.reuse, 0x8, R56 ;  /* 0x0000000800382825 */ /* 0x048fe200078e0038 */
[----:B------:R-:W-:-:S04]  /*0aa0*/  @P2 IADD3 R0, PT, PT, R0, 0x20, RZ ;  /* 0x0000002000002810 */ /* 0x000fc80007ffe0ff */
[----:B------:R1:W5:Y:S01]  /*0ab0*/  @P2 LDG.E.64 R18, desc[UR6][R56.64] ;  /* 0x0000000638122981 */ /* 0x000362000c1e1b00 */
[C---:B----4-:R-:W-:Y:S01]  /*0ac0*/  @P6 IMAD.WIDE.U32 R60, R0.reuse, 0x8, R60 ;  /* 0x00000008003c6825 */ /* 0x050fe200078e003c */
[----:B------:R-:W-:-:S04]  /*0ad0*/  @P6 IADD3 R0, PT, PT, R0, 0x20, RZ ;  /* 0x0000002000006810 */ /* 0x000fc80007ffe0ff */
[----:B------:R1:W5:Y:S01]  /*0ae0*/  @P6 LDG.E.64 R20, desc[UR6][R60.64] ;  /* 0x000000063c146981 */ /* 0x000362000c1e1b00 */
[C---:B--2---:R-:W-:Y:S01]  /*0af0*/  @P4 IMAD.WIDE.U32 R58, R0.reuse, 0x8, R48 ;  /* 0x00000008003a4825 */ /* 0x044fe200078e0030 */
[----:B------:R-:W-:-:S04]  /*0b00*/  @P4 IADD3 R0, PT, PT, R0, 0x20, RZ ;  /* 0x0000002000004810 */ /* 0x000fc80007ffe0ff */
[----:B------:R1:W5:Y:S01]  /*0b10*/  @P4 LDG.E.64 R22, desc[UR6][R58.64] ;  /* 0x000000063a164981 */ /* 0x000362000c1e1b00 */
[----:B0-----:R-:W-:-:S05]  /*0b20*/  @P1 IMAD.WIDE.U32 R48, R0, 0x8, R62 ;  /* 0x0000000800301825 */ /* 0x001fca00078e003e */
[----:B------:R1:W5:Y:S01]  /*0b30*/  @P1 LDG.E.64 R24, desc[UR6][R48.64] ;  /* 0x0000000630181981 */ /* 0x000362000c1e1b00 */
[----:B------:R-:W-:Y:S02]  /*0b40*/  @P5 CS2R R34, SRZ ;  /* 0x0000000000225805 */ /* 0x000fe4000001ff00 */
[----:B------:R-:W-:Y:S02]  /*0b50*/  @P0 CS2R R38, SRZ ;  /* 0x0000000000260805 */ /* 0x000fe4000001ff00 */
[----:B------:R-:W-:Y:S02]  /*0b60*/  @P3 CS2R R40, SRZ ;  /* 0x0000000000283805 */ /* 0x000fe4000001ff00 */
[----:B------:R-:W-:Y:S02]  /*0b70*/  @P2 CS2R R42, SRZ ;  /* 0x00000000002a2805 */ /* 0x000fe4000001ff00 */
[----:B------:R-:W-:Y:S02]  /*0b80*/  @P6 CS2R R44, SRZ ;  /* 0x00000000002c6805 */ /* 0x000fe4000001ff00 */
[----:B------:R-:W-:-:S02]  /*0b90*/  @P4 CS2R R46, SRZ ;  /* 0x00000000002e4805 */ /* 0x000fc4000001ff00 */
[----:B-1----:R-:W-:-:S07]  /*0ba0*/  @P1 CS2R R72, SRZ ;  /* 0x0000000000481805 */ /* 0x002fce000001ff00 */
.L_x_26458:
[----:B------:R-:W-:Y:S05]  /*0bb0*/  BSYNC.RECONVERGENT B0 ;  /* 0x0000000000007941 */ /* 0x000fea0003800200 */
.L_x_26456:
[----:B------:R-:W0:Y:S02]  /*0bc0*/  LDCU UR4, c[0x0][0x384] ;  /* 0x00007080ff0477ac */ /* 0x000e240008000800 */
[----:B0-----:R-:W-:-:S13]  /*0bd0*/  ISETP.GE.AND P0, PT, R95, UR4, PT ;  /* 0x000000045f007c0c */ /* 0x001fda000bf06270 */
[----:B------:R-:W-:Y:S05]  /*0be0*/  @P0 EXIT ;  /* 0x000000000000094d */ /* 0x000fea0003800000 */
[----:B-----5:R-:W-:Y:S01]  /*0bf0*/  MOV R99, R10 ;  /* 0x0000000a00637202 */ /* 0x020fe20000000f00 */
[----:B------:R-:W0:Y:S01]  /*0c00*/  LDCU.64 UR4, c[0x0][0x3a0] ;  /* 0x00007400ff0477ac */ /* 0x000e220008000a00 */
[----:B------:R-:W-:Y:S02]  /*0c10*/  MOV R0, R11 ;  /* 0x0000000b00007202 */ /* 0x000fe40000000f00 */
[----:B------:R-:W-:Y:S01]  /*0c20*/  MOV R101, R2 ;  /* 0x0000000200657202 */ /* 0x000fe20000000f00 */
[----:B------:R-:W0:Y:S01]  /*0c30*/  LDCU.64 UR8, c[0x0][0x398] ;  /* 0x00007300ff0877ac */ /* 0x000e220008000a00 */
[----:B------:R-:W-:Y:S02]  /*0c40*/  SHF.R.U64 R102, R2, 0x10, R3 ;  /* 0x0000001002667819 */ /* 0x000fe40000001203 */
[----:B------:R-:W-:Y:S01]  /*0c50*/  PRMT R99, R99, 0x5410, R0 ;  /* 0x0000541063637816 */ /* 0x000fe20000000000 */
[----:B------:R-:W1:Y:S01]  /*0c60*/  LDCU UR12, c[0x0][0x388] ;  /* 0x00007100ff0c77ac */ /* 0x000e620008000800 */
[----:B------:R-:W-:-:S02]  /*0c70*/  MOV R103, R4 ;  /* 0x0000000400677202 */ /* 0x000fc40000000f00 */
[----:B------:R-:W-:Y:S01]  /*0c80*/  MOV R2, R5 ;  /* 0x0000000500027202 */ /* 0x000fe20000000f00 */
[----:B------:R-:W2:Y:S01]  /*0c90*/  LDCU.U8 UR10, c[0x0][0x410] ;  /* 0x00008200ff0a77ac */ /* 0x000ea20008000000 */
[--C-:B------:R-:W-:Y:S02]  /*0ca0*/  SHF.R.U64 R123, R34, 0x10, R35.reuse ;  /* 0x00000010227b7819 */ /* 0x100fe40000001223 */
[----:B------:R-:W-:Y:S01]  /*0cb0*/  SHF.R.U32.HI R0, RZ, 0x10, R35 ;  /* 0x00000010ff007819 */ /* 0x000fe20000011623 */
[----:B------:R-:W3:Y:S01]  /*0cc0*/  LDCU UR11, c[0x0][0x448] ;  /* 0x00008900ff0b77ac */ /* 0x000ee20008000800 */
[----:B------:R-:W-:Y:S02]  /*0cd0*/  PRMT R103, R103, 0x5410, R2 ;  /* 0x0000541067677816 */ /* 0x000fe40000000002 */
[----:B------:R-:W-:Y:S01]  /*0ce0*/  PRMT R123, R123, 0x5410, R0 ;  /* 0x000054107b7b7816 */ /* 0x000fe20000000000 */
[----:B------:R-:W4:Y:S01]  /*0cf0*/  LDCU.64 UR14, c[0x0][0x398] ;  /* 0x00007300ff0e77ac */ /* 0x000f220008000a00 */
[----:B------:R-:W-:-:S02]  /*0d00*/  SHF.R.U64 R124, R26, 0x10, R27 ;  /* 0x000000101a7c7819 */ /* 0x000fc4000000121b */
[----:B------:R-:W-:Y:S01]  /*0d10*/  SHF.R.U32.HI R2, RZ, 0x10, R27 ;  /* 0x00000010ff027819 */ /* 0x000fe2000001161b */
[----:B0-----:R-:W-:Y:S01]  /*0d20*/  ULOP3.LUT UP0, URZ, UR4, UR8, URZ, 0xfc, !UPT ;  /* 0x0000000804ff7292 */ /* 0x001fe2000f80fcff */
[--C-:B------:R-:W-:Y:S01]  /*0d30*/  SHF.R.U64 R125, R28, 0x10, R29.reuse ;  /* 0x000000101c7d7819 */ /* 0x100fe2000000121d */
[----:B------:R-:W0:Y:S01]  /*0d40*/  LDCU.64 UR16, c[0x0][0x3a0] ;  /* 0x00007400ff1077ac */ /* 0x000e220008000a00 */
[----:B------:R-:W-:Y:S02]  /*0d50*/  SHF.R.U32.HI R0, RZ, 0x10, R29 ;  /* 0x00000010ff007819 */ /* 0x000fe4000001161d */
[----:B------:R-:W-:Y:S01]  /*0d60*/  PRMT R124, R124, 0x5410, R2 ;  /* 0x000054107c7c7816 */ /* 0x000fe20000000002 */
[----:B------:R-:W-:Y:S01]  /*0d70*/  ULOP3.LUT UP0, URZ, UR5, UR9, URZ, 0xfc, UP0 ;  /* 0x0000000905ff7292 */ /* 0x000fe2000800fcff */
[----:B------:R-:W-:Y:S02]  /*0d80*/  PRMT R125, R125, 0x5410, R0 ;  /* 0x000054107d7d7816 */ /* 0x000fe40000000000 */
[----:B------:R-:W-:-:S02]  /*0d90*/  SHF.R.U64 R126, R30, 0x10, R31 ;  /* 0x000000101e7e7819 */ /* 0x000fc4000000121f */
[----:B------:R-:W-:Y:S02]  /*0da0*/  SHF.R.U32.HI R2, RZ, 0x10, R31 ;  /* 0x00000010ff027819 */ /* 0x000fe4000001161f */
[--C-:B------:R-:W-:Y:S02]  /*0db0*/  SHF.R.U64 R127, R32, 0x10, R33.reuse ;  /* 0x00000010207f7819 */ /* 0x100fe40000001221 */
[----:B------:R-:W-:Y:S02]  /*0dc0*/  SHF.R.U32.HI R0, RZ, 0x10, R33 ;  /* 0x00000010ff007819 */ /* 0x000fe40000011621 */
[----:B------:R-:W-:Y:S02]  /*0dd0*/  PRMT R126, R126, 0x5410, R2 ;  /* 0x000054107e7e7816 */ /* 0x000fe40000000002 */
        /* <DEDUP_REMOVED lines=11> */
[----:B------:R-:W-:Y:S02]  /*0e90*/  SHF.R.U64 R100, R10, 0x10, R11 ;  /* 0x000000100a647819 */ /* 0x000fe4000000120b */
[----:B------:R-:W-:Y:S02]  /*0ea0*/  MOV R10, R3 ;  /* 0x00000003000a7202 */ /* 0x000fe40000000f00 */
[----:B------:R-:W-:-:S02]  /*0eb0*/  SHF.R.U32.HI R49, RZ, 0x10, R3 ;  /* 0x00000010ff317819 */ /* 0x000fc40000011603 */
[--C-:B------:R-:W-:Y:S02]  /*0ec0*/  SHF.R.U64 R104, R4, 0x10, R5.reuse ;  /* 0x0000001004687819 */ /* 0x100fe40000001205 */
[----:B------:R-:W-:Y:S02]  /*0ed0*/  SHF.R.U32.HI R50, RZ, 0x10, R5 ;  /* 0x00000010ff327819 */ /* 0x000fe40000011605 */
[----:B------:R-:W-:Y:S02]  /*0ee0*/  MOV R109, R12 ;  /* 0x0000000c006d7202 */ /* 0x000fe40000000f00 */
[----:B------:R-:W-:Y:S02]  /*0ef0*/  SHF.R.U64 R110, R12, 0x10, R13 ;  /* 0x000000100c6e7819 */ /* 0x000fe4000000120d */
[----:B------:R-:W-:Y:S02]  /*0f00*/  MOV R105, R6 ;  /* 0x0000000600697202 */ /* 0x000fe40000000f00 */
[----:B------:R-:W-:-:S02]  /*0f10*/  MOV R3, R7 ;  /* 0x0000000700037202 */ /* 0x000fc40000000f00 */
[--C-:B------:R-:W-:Y:S02]  /*0f20*/  SHF.R.U64 R106, R6, 0x10, R7.reuse ;  /* 0x00000010066a7819 */ /* 0x100fe40000001207 */
[----:B------:R-:W-:Y:S02]  /*0f30*/  SHF.R.U32.HI R51, RZ, 0x10, R7 ;  /* 0x00000010ff337819 */ /* 0x000fe40000011607 */
[----:B------:R-:W-:Y:S02]  /*0f40*/  MOV R5, R13 ;  /* 0x0000000d00057202 */ /* 0x000fe40000000f00 */
[----:B------:R-:W-:Y:S02]  /*0f50*/  SHF.R.U32.HI R12, RZ, 0x10, R13 ;  /* 0x00000010ff0c7819 */ /* 0x000fe4000001160d */
[----:B------:R-:W-:Y:S02]  /*0f60*/  MOV R111, R14 ;  /* 0x0000000e006f7202 */ /* 0x000fe40000000f00 */
[----:B------:R-:W-:-:S02]  /*0f70*/  SHF.R.U64 R114, R14, 0x10, R15 ;  /* 0x000000100e727819 */ /* 0x000fc4000000120f */
[----:B------:R-:W-:Y:S02]  /*0f80*/  SHF.R.U32.HI R48, RZ, 0x10, R11 ;  /* 0x00000010ff307819 */ /* 0x000fe4000001160b */
[----:B------:R-:W-:Y:S02]  /*0f90*/  MOV R107, R8 ;  /* 0x00000008006b7202 */ /* 0x000fe40000000f00 */
[----:B------:R-:W-:Y:S02]  /*0fa0*/  MOV R4, R9 ;  /* 0x0000000900047202 */ /* 0x000fe40000000f00 */
[--C-:B------:R-:W-:Y:S02]  /*0fb0*/  SHF.R.U64 R108, R8, 0x10, R9.reuse ;  /* 0x00000010086c7819 */ /* 0x100fe40000001209 */
[----:B------:R-:W-:Y:S02]  /*0fc0*/  SHF.R.U32.HI R52, RZ, 0x10, R9 ;  /* 0x00000010ff347819 */ /* 0x000fe40000011609 */
[----:B------:R-:W-:-:S02]  /*0fd0*/  MOV R6, R15 ;  /* 0x0000000f00067202 */ /* 0x000fc40000000f00 */
[----:B------:R-:W-:Y:S02]  /*0fe0*/  SHF.R.U32.HI R13, RZ, 0x10, R15 ;  /* 0x00000010ff0d7819 */ /* 0x000fe4000001160f */
[----:B------:R-:W-:Y:S02]  /*0ff0*/  MOV R115, R16 ;  /* 0x0000001000737202 */ /* 0x000fe40000000f00 */
[----:B------:R-:W-:Y:S02]  /*1000*/  MOV R7, R17 ;  /* 0x0000001100077202 */ /* 0x000fe40000000f00 */
[--C-:B------:R-:W-:Y:S02]  /*1010*/  SHF.R.U64 R116, R16, 0x10, R17.reuse ;  /* 0x0000001010747819 */ /* 0x100fe40000001211 */
[----:B------:R-:W-:Y:S02]  /*1020*/  SHF.R.U32.HI R14, RZ, 0x10, R17 ;  /* 0x00000010ff0e7819 */ /* 0x000fe40000011611 */
[----:B------:R-:W-:-:S02]  /*1030*/  MOV R71, R24 ;  /* 0x0000001800477202 */ /* 0x000fc40000000f00 */
[----:B------:R-:W-:Y:S02]  /*1040*/  MOV R70, R25 ;  /* 0x0000001900467202 */ /* 0x000fe40000000f00 */
[--C-:B------:R-:W-:Y:S01]  /*1050*/  SHF.R.U64 R68, R24, 0x10, R25.reuse ;  /* 0x0000001018447819 */ /* 0x100fe20000001219 */
[----:B------:R-:W-:Y:S01]  /*1060*/  HADD2.F32 R71, -RZ, R71.H0_H0 ;  /* 0x20000047ff477230 */ /* 0x000fe20000004100 */
[----:B------:R-:W-:Y:S01]  /*1070*/  SHF.R.U32.HI R69, RZ, 0x10, R25 ;  /* 0x00000010ff457819 */ /* 0x000fe20000011619 */
[----:B------:R-:W-:Y:S01]  /*1080*/  HADD2.F32 R70, -RZ, R70.H0_H0 ;  /* 0x20000046ff467230 */ /* 0x000fe20000004100 */
[----:B------:R-:W-:Y:S01]  /*1090*/  PRMT R138, R138, 0x5410, R2 ;  /* 0x000054108a8a7816 */ /* 0x000fe20000000002 */
[----:B------:R-:W-:Y:S01]  /*10a0*/  HADD2.F32 R68, -RZ, R68.H0_H0 ;  /* 0x20000044ff447230 */ /* 0x000fe20000004100 */
[----:B------:R-:W-:Y:S01]  /*10b0*/  PRMT R140, R140, 0x5410, R0 ;  /* 0x000054108c8c7816 */ /* 0x000fe20000000000 */
[----:B------:R-:W-:Y:S01]  /*10c0*/  HADD2.F32 R69, -RZ, R69.H0_H0 ;  /* 0x20000045ff457230 */ /* 0x000fe20000004100 */
[--C-:B------:R-:W-:Y:S01]  /*10d0*/  SHF.R.U64 R67, R72, 0x10, R73.reuse ;  /* 0x0000001048437819 */ /* 0x100fe20000001249 */
[----:B------:R-:W-:Y:S01]  /*10e0*/  HADD2.F32 R72, -RZ, R72.H0_H0 ;  /* 0x20000048ff487230 */ /* 0x000fe20000004100 */
[----:B------:R-:W-:Y:S01]  /*10f0*/  SHF.R.U32.HI R66, RZ, 0x10, R73 ;  /* 0x00000010ff427819 */ /* 0x000fe20000011649 */
[----:B------:R-:W-:Y:S01]  /*1100*/  HADD2.F32 R73, -RZ, R73.H0_H0 ;  /* 0x20000049ff497230 */ /* 0x000fe20000004100 */
[----:B------:R-:W-:Y:S01]  /*1110*/  MOV R117, R18 ;  /* 0x0000001200757202 */ /* 0x000fe20000000f00 */
[----:B------:R-:W-:Y:S01]  /*1120*/  HADD2.F32 R67, -RZ, R67.H0_H0 ;  /* 0x20000043ff437230 */ /* 0x000fe20000004100 */
[----:B------:R-:W-:Y:S01]  /*1130*/  MOV R8, R19 ;  /* 0x0000001300087202 */ /* 0x000fe20000000f00 */
[----:B------:R-:W-:Y:S01]  /*1140*/  HADD2.F32 R66, -RZ, R66.H0_H0 ;  /* 0x20000042ff427230 */ /* 0x000fe20000004100 */
[----:B------:R-:W-:-:S02]  /*1150*/  SHF.R.U64 R118, R18, 0x10, R19 ;  /* 0x0000001012767819 */ /* 0x000fc40000001213 */
[----:B------:R-:W-:Y:S02]  /*1160*/  SHF.R.U32.HI R15, RZ, 0x10, R19 ;  /* 0x00000010ff0f7819 */ /* 0x000fe40000011613 */
[----:B------:R-:W-:Y:S02]  /*1170*/  MOV R119, R20 ;  /* 0x0000001400777202 */ /* 0x000fe40000000f00 */
[----:B------:R-:W-:Y:S02]  /*1180*/  MOV R9, R21 ;  /* 0x0000001500097202 */ /* 0x000fe40000000f00 */
[--C-:B------:R-:W-:Y:S02]  /*1190*/  SHF.R.U64 R120, R20, 0x10, R21.reuse ;  /* 0x0000001014787819 */ /* 0x100fe40000001215 */
[----:B------:R-:W-:Y:S02]  /*11a0*/  SHF.R.U32.HI R16, RZ, 0x10, R21 ;  /* 0x00000010ff107819 */ /* 0x000fe40000011615 */
[----:B------:R-:W-:-:S02]  /*11b0*/  MOV R121, R22 ;  /* 0x0000001600797202 */ /* 0x000fc40000000f00 */
[----:B------:R-:W-:Y:S02]  /*11c0*/  MOV R11, R23 ;  /* 0x00000017000b7202 */ /* 0x000fe40000000f00 */
[--C-:B------:R-:W-:Y:S02]  /*11d0*/  SHF.R.U64 R122, R22, 0x10, R23.reuse ;  /* 0x00000010167a7819 */ /* 0x100fe40000001217 */
[----:B------:R-:W-:Y:S02]  /*11e0*/  SHF.R.U32.HI R17, RZ, 0x10, R23 ;  /* 0x00000010ff117819 */ /* 0x000fe40000011617 */
[--C-:B------:R-:W-:Y:S02]  /*11f0*/  SHF.R.U64 R142, R44, 0x10, R45.reuse ;  /* 0x000000102c8e7819 */ /* 0x100fe4000000122d */
[----:B------:R-:W-:Y:S02]  /*1200*/  SHF.R.U32.HI R0, RZ, 0x10, R45 ;  /* 0x00000010ff007819 */ /* 0x000fe4000001162d */
[----:B------:R-:W-:-:S02]  /*1210*/  SHF.R.U64 R143, R46, 0x10, R47 ;  /* 0x000000102e8f7819 */ /* 0x000fc4000000122f */
[----:B------:R-:W-:Y:S02]  /*1220*/  SHF.R.U32.HI R2, RZ, 0x10, R47 ;  /* 0x00000010ff027819 */ /* 0x000fe4000001162f */
        /* <DEDUP_REMOVED lines=21> */
[----:B01234-:R-:W-:-:S07]  /*1380*/  PRMT R143, R143, 0x5410, R2 ;  /* 0x000054108f8f7816 */ /* 0x01ffce0000000002 */
.L_x_26533:
        /* <DEDUP_REMOVED lines=22> */
[----:B0----5:R-:W-:Y:S01]  /*14f0*/  FADD.FTZ R65, R60, R56 ;  /* 0x000000383c417221 */ /* 0x021fe20000010000 */
        /* <DEDUP_REMOVED lines=12> */
.L_x_26462:
[----:B0----5:R-:W-:Y:S01]  /*15c0*/  FADD.FTZ R65, R60, R56 ;  /* 0x000000383c417221 */ /* 0x021fe20000010000 */
        /* <DEDUP_REMOVED lines=8> */
.L_x_26461:
[----:B-----5:R-:W-:Y:S01]  /*1650*/  @P1 FADD.FTZ R48, R60, R52 ;  /* 0x000000343c301221 */ /* 0x020fe20000010000 */
[----:B------:R-:W-:Y:S01]  /*1660*/  @P1 FADD.FTZ R49, R61, R53 ;  /* 0x000000353d311221 */ /* 0x000fe20000010000 */
[----:B------:R-:W-:Y:S01]  /*1670*/  @P1 FADD.FTZ R50, R62, R54 ;  /* 0x000000363e321221 */ /* 0x000fe20000010000 */
[----:B------:R-:W-:Y:S02]  /*1680*/  @P1 FADD.FTZ R51, R63, R55 ;  /* 0x000000373f331221 */ /* 0x000fe40000010000 */
[----:B0-----:R-:W-:Y:S02]  /*1690*/  @P1 MOV R65, R48 ;  /* 0x0000003000411202 */ /* 0x001fe40000000f00 */
[----:B------:R-:W-:Y:S02]  /*16a0*/  @P1 MOV R64, R49 ;  /* 0x0000003100401202 */ /* 0x000fe40000000f00 */
[----:B------:R-:W-:Y:S02]  /*16b0*/  @P1 MOV R25, R50 ;  /* 0x0000003200191202 */ /* 0x000fe40000000f00 */
[----:B------:R-:W-:-:S02]  /*16c0*/  @P1 MOV R24, R51 ;  /* 0x0000003300181202 */ /* 0x000fc40000000f00 */
[----:B------:R-:W-:Y:S02]  /*16d0*/  @!P1 MOV R65, R60 ;  /* 0x0000003c00419202 */ /* 0x000fe40000000f00 */
[----:B------:R-:W-:Y:S02]  /*16e0*/  @!P1 MOV R64, R61 ;  /* 0x0000003d00409202 */ /* 0x000fe40000000f00 */
[----:B------:R-:W-:Y:S02]  /*16f0*/  @!P1 MOV R25, R62 ;  /* 0x0000003e00199202 */ /* 0x000fe40000000f00 */
[----:B------:R-:W-:-:S07]  /*1700*/  @!P1 MOV R24, R63 ;  /* 0x0000003f00189202 */ /* 0x000fce0000000f00 */
.L_x_26463:
[----:B------:R-:W0:Y:S01]  /*1710*/  @UP0 LDCU.64 UR4, c[0x0][0x3a8] ;  /* 0x00007500ff0407ac */ /* 0x000e220008000a00 */
[----:B------:R-:W-:Y:S01]  /*1720*/  PLOP3.LUT P0, PT, PT, PT, UP0, 0x80, 0x8 ;  /* 0x000000000008781c */ /* 0x000fe20003f0f008 */
[----:B------:R-:W-:Y:S01]  /*1730*/  HFMA2 R61, -RZ, RZ, 0, 9.5367431640625e-07 ;  /* 0x00000010ff3d7431 */ /* 0x000fe200000001ff */
[----:B------:R-:W-:Y:S02]  /*1740*/  PLOP3.LUT P1, PT, PT, PT, UP0, 0x80, 0x8 ;  /* 0x000000000008781c */ /* 0x000fe40003f2f008 */
[----:B------:R-:W-:-:S09]  /*1750*/  IADD3 R112, PT, PT, R98, 0x20, RZ ;  /* 0x0000002062707810 */ /* 0x000fd20007ffe0ff */
[----:B0-----:R-:W-:-:S05]  /*1760*/  @P0 IMAD.WIDE.U32 R60, R98, R61, UR4 ;  /* 0x00000004623c0e25 */ /* 0x001fca000f8e003d */
[----:B------:R0:W-:Y:S02]  /*1770*/  @P1 STG.E.128 desc[UR6][R60.64], R48 ;  /* 0x000000303c001986 */ /* 0x0001e4000c101d06 */
.L_x_26460:
[----:B------:R-:W-:Y:S05]  /*1780*/  BSYNC.RECONVERGENT B0 ;  /* 0x0000000000007941 */ /* 0x000fea0003800200 */
.L_x_26459:
        /* <DEDUP_REMOVED lines=35> */
.L_x_26466:
        /* <DEDUP_REMOVED lines=23> */
.L_x_26467:
[----:B------:R-:W0:Y:S01]  /*1b30*/  @UP0 LDCU.64 UR4, c[0x0][0x3a8] ;  /* 0x00007500ff0407ac */ /* 0x000e220008000a00 */
[----:B------:R-:W-:Y:S01]  /*1b40*/  PLOP3.LUT P0, PT, PT, PT, UP0, 0x80, 0x8 ;  /* 0x000000000008781c */ /* 0x000fe20003f0f008 */
[----:B------:R-:W-:Y:S01]  /*1b50*/  HFMA2 R61, -RZ, RZ, 0, 9.5367431640625e-07 ;  /* 0x00000010ff3d7431 */ /* 0x000fe200000001ff */
[----:B------:R-:W-:-:S11]  /*1b60*/  PLOP3.LUT P1, PT, PT, PT, UP0, 0x80, 0x8 ;  /* 0x000000000008781c */ /* 0x000fd60003f2f008 */
[C---:B0-----:R-:W-:Y:S01]  /*1b70*/  @P0 IMAD.WIDE.U32 R60, R112.reuse, R61, UR4 ;  /* 0x00000004703c0e25 */ /* 0x041fe2000f8e003d */
[----:B------:R-:W-:-:S04]  /*1b80*/  IADD3 R112, PT, PT, R112, 0x20, RZ ;  /* 0x0000002070707810 */ /* 0x000fc80007ffe0ff */
[----:B------:R0:W-:Y:S03]  /*1b90*/  @P1 STG.E.128 desc[UR6][R60.64], R48 ;  /* 0x000000303c001986 */ /* 0x0001e6000c101d06 */
.L_x_26465:
[----:B------:R-:W-:Y:S05]  /*1ba0*/  BSYNC.RECONVERGENT B0 ;  /* 0x0000000000007941 */ /* 0x000fea0003800200 */
.L_x_26464:
        /* <DEDUP_REMOVED lines=35> */
.L_x_26470:
        /* <DEDUP_REMOVED lines=23> */
.L_x_26471:
[----:B------:R-:W0:Y:S01]  /*1f50*/  @UP0 LDCU.64 UR4, c[0x0][0x3a8] ;  /* 0x00007500ff0407ac */ /* 0x000e220008000a00 */
[----:B------:R-:W-:Y:S01]  /*1f60*/  PLOP3.LUT P0, PT, PT, PT, UP0, 0x80, 0x8 ;  /* 0x000000000008781c */ /* 0x000fe20003f0f008 */
[----:B------:R-:W-:Y:S01]  /*1f70*/  HFMA2 R61, -RZ, RZ, 0, 9.5367431640625e-07 ;  /* 0x00000010ff3d7431 */ /* 0x000fe200000001ff */
[----:B------:R-:W-:-:S11]  /*1f80*/  PLOP3.LUT P1, PT, PT, PT, UP0, 0x80, 0x8 ;  /* 0x000000000008781c */ /* 0x000fd60003f2f008 */
[C---:B0-----:R-:W-:Y:S01]  /*1f90*/  @P0 IMAD.WIDE.U32 R60, R112.reuse, R61, UR4 ;  /* 0x00000004703c0e25 */ /* 0x041fe2000f8e003d */
[----:B------:R-:W-:-:S04]  /*1fa0*/  IADD3 R112, PT, PT, R112, 0x20, RZ ;  /* 0x0000002070707810 */ /* 0x000fc80007ffe0ff */
[----:B------:R0:W-:Y:S03]  /*1fb0*/  @P1 STG.E.128 desc[UR6][R60.64], R48 ;  /* 0x000000303c001986 */ /* 0x0001e6000c101d06 */
.L_x_26469:
[----:B------:R-:W-:Y:S05]  /*1fc0*/  BSYNC.RECONVERGENT B0 ;  /* 0x0000000000007941 */ /* 0x000fea0003800200 */
.L_x_26468:
        /* <DEDUP_REMOVED lines=35> */
.L_x_26474:
        /* <DEDUP_REMOVED lines=23> */
.L_x_26475:
[----:B------:R-:W0:Y:S01]  /*2370*/  @UP0 LDCU.64 UR4, c[0x0][0x3a8] ;  /* 0x00007500ff0407ac */ /* 0x000e220008000a00 */
[----:B------:R-:W-:Y:S01]  /*2380*/  PLOP3.LUT P0, PT, PT, PT, UP0, 0x80, 0x8 ;  /* 0x000000000008781c */ /* 0x000fe20003f0f008 */
[----:B------:R-:W-:Y:S01]  /*2390*/  HFMA2 R61, -RZ, RZ, 0, 9.5367431640625e-07 ;  /* 0x00000010ff3d7431 */ /* 0x000fe200000001ff */
[----:B------:R-:W-:-:S11]  /*23a0*/  PLOP3.LUT P1, PT, PT, PT, UP0, 0x80, 0x8 ;  /* 0x000000000008781c */ /* 0x000fd60003f2f008 */
[C---:B0-----:R-:W-:Y:S01]  /*23b0*/  @P0 IMAD.WIDE.U32 R60, R112.reuse, R61, UR4 ;  /* 0x00000004703c0e25 */ /* 0x041fe2000f8e003d */
[----:B------:R-:W-:-:S04]  /*23c0*/  IADD3 R112, PT, PT, R112, 0x20, RZ ;  /* 0x0000002070707810 */ /* 0x000fc80007ffe0ff */
[----:B------:R0:W-:Y:S03]  /*23d0*/  @P1 STG.E.128 desc[UR6][R60.64], R48 ;  /* 0x000000303c001986 */ /* 0x0001e6000c101d06 */
.L_x_26473:
[----:B------:R-:W-:Y:S05]  /*23e0*/  BSYNC.RECONVERGENT B0 ;  /* 0x0000000000007941 */ /* 0x000fea0003800200 */
.L_x_26472:
        /* <DEDUP_REMOVED lines=35> */
.L_x_26478:
        /* <DEDUP_REMOVED lines=23> */
.L_x_26479:
[----:B------:R-:W0:Y:S01]  /*2790*/  @UP0 LDCU.64 UR4, c[0x0][0x3a8] ;  /* 0x00007500ff0407ac */ /* 0x000e220008000a00 */
[----:B------:R-:W-:Y:S01]  /*27a0*/  PLOP3.LUT P0, PT, PT, PT, UP0, 0x80, 0x8 ;  /* 0x000000000008781c */ /* 0x000fe20003f0f008 */
[----:B------:R-:W-:Y:S01]  /*27b0*/  HFMA2 R61, -RZ, RZ, 0, 9.5367431640625e-07 ;  /* 0x00000010ff3d7431 */ /* 0x000fe200000001ff */
[----:B------:R-:W-:-:S11]  /*27c0*/  PLOP3.LUT P1, PT, PT, PT, UP0, 0x80, 0x8 ;  /* 0x000000000008781c */ /* 0x000fd60003f2f008 */
[C---:B0-----:R-:W-:Y:S01]  /*27d0*/  @P0 IMAD.WIDE.U32 R60, R112.reuse, R61, UR4 ;  /* 0x00000004703c0e25 */ /* 0x041fe2000f8e003d */
[----:B------:R-:W-:-:S04]  /*27e0*/  IADD3 R112, PT, PT, R112, 0x20, RZ ;  /* 0x0000002070707810 */ /* 0x000fc80007ffe0ff */
[----:B------:R0:W-:Y:S03]  /*27f0*/  @P1 STG.E.128 desc[UR6][R60.64], R48 ;  /* 0x000000303c001986 */ /* 0x0001e6000c101d06 */
.L_x_26477:
[----:B------:R-:W-:Y:S05]  /*2800*/  BSYNC.RECONVERGENT B0 ;  /* 0x0000000000007941 */ /* 0x000fea0003800200 */
.L_x_26476:
        /* <DEDUP_REMOVED lines=35> */
.L_x_26482:
        /* <DEDUP_REMOVED lines=23> */
.L_x_26483:
[----:B------:R-:W0:Y:S01]  /*2bb0*/  @UP0 LDCU.64 UR4, c[0x0][0x3a8] ;  /* 0x00007500ff0407ac */ /* 0x000e220008000a00 */
[----:B------:R-:W-:Y:S01]  /*2bc0*/  PLOP3.LUT P0, PT, PT, PT, UP0, 0x80, 0x8 ;  /* 0x000000000008781c */ /* 0x000fe20003f0f008 */
[----:B------:R-:W-:Y:S01]  /*2bd0*/  HFMA2 R61, -RZ, RZ, 0, 9.5367431640625e-07 ;  /* 0x00000010ff3d7431 */ /* 0x000fe200000001ff */
[----:B------:R-:W-:-:S11]  /*2be0*/  PLOP3.LUT P1, PT, PT, PT, UP0, 0x80, 0x8 ;  /* 0x000000000008781c */ /* 0x000fd60003f2f008 */
[C---:B0-----:R-:W-:Y:S01]  /*2bf0*/  @P0 IMAD.WIDE.U32 R60, R112.reuse, R61, UR4 ;  /* 0x00000004703c0e25 */ /* 0x041fe2000f8e003d */
[----:B------:R-:W-:-:S04]  /*2c00*/  IADD3 R112, PT, PT, R112, 0x20, RZ ;  /* 0x0000002070707810 */ /* 0x000fc80007ffe0ff */
[----:B------:R0:W-:Y:S03]  /*2c10*/  @P1 STG.E.128 desc[UR6][R60.64], R48 ;  /* 0x000000303c001986 */ /* 0x0001e6000c101d06 */
.L_x_26481:
[----:B------:R-:W-:Y:S05]  /*2c20*/  BSYNC.RECONVERGENT B0 ;  /* 0x0000000000007941 */ /* 0x000fea0003800200 */
.L_x_26480:
        /* <DEDUP_REMOVED lines=35> */
.L_x_26486:
        /* <DEDUP_REMOVED lines=23> */
.L_x_26487:
[----:B------:R-:W0:Y:S01]  /*2fd0*/  @UP0 LDCU.64 UR4, c[0x0][0x3a8] ;  /* 0x00007500ff0407ac */ /* 0x000e220008000a00 */
[----:B------:R-:W-:Y:S01]  /*2fe0*/  PLOP3.LUT P0, PT, PT, PT, UP0, 0x80, 0x8 ;  /* 0x000000000008781c */ /* 0x000fe20003f0f008 */
[----:B------:R-:W-:-:S12]  /*2ff0*/  HFMA2 R61, -RZ, RZ, 0, 9.5367431640625e-07 ;  /* 0x00000010ff3d7431 */ /* 0x000fd800000001ff */
[C---:B0-----:R-:W-:Y:S01]  /*3000*/  @P0 IMAD.WIDE.U32 R60, R112.reuse, R61, UR4 ;  /* 0x00000004703c0e25 */ /* 0x041fe2000f8e003d */
[----:B------:R-:W-:Y:S02]  /*3010*/  PLOP3.LUT P0, PT, PT, PT, UP0, 0x80, 0x8 ;  /* 0x000000000008781c */ /* 0x000fe40003f0f008 */
[----:B------:R-:W-:-:S11]  /*3020*/  IADD3 R112, PT, PT, R112, 0x20, RZ ;  /* 0x0000002070707810 */ /* 0x000fd60007ffe0ff */
[----:B------:R0:W-:Y:S02]  /*3030*/  @P0 STG.E.128 desc[UR6][R60.64], R48 ;  /* 0x000000303c000986 */ /* 0x0001e4000c101d06 */
.L_x_26485:
[----:B------:R-:W-:Y:S05]  /*3040*/  BSYNC.RECONVERGENT B0 ;  /* 0x0000000000007941 */ /* 0x000fea0003800200 */
.L_x_26484:
[----:B------:R-:W-:Y:S01]  /*3050*/  ISETP.GE.U32.AND P0, PT, R96, 0x100, PT ;  /* 0x000001006000780c */ /* 0x000fe20003f06070 */
[----:B------:R-:W-:Y:S03]  /*3060*/  BSSY.RECONVERGENT B0, `(.L_x_26488) ;  /* 0x0000040000007945 */ /* 0x000fe60003800200 */
[----:B0-----:R-:W-:-:S09]  /*3070*/  P2R R60, PR, RZ, 0x1 ;  /* 0x00000001ff3c7803 */ /* 0x001fd20000000000 */
[----:B------:R-:W-:Y:S05]  /*3080*/  @!P0 BRA `(.L_x_26489) ;  /* 0x0000000000f48947 */ /* 0x000fea0003800000 */
[----:B------:R-:W-:-:S04]  /*3090*/  ISETP.NE.U32.AND P0, PT, RZ, UR14, PT ;  /* 0x0000000eff007c0c */ /* 0x000fc8000bf05070 */
[----:B------:R-:W-:-:S13]  /*30a0*/  ISETP.NE.AND.EX P0, PT, RZ, UR15, PT, P0 ;  /* 0x0000000fff007c0c */ /* 0x000fda000bf05300 */
[----:B------:R-:W0:Y:S02]  /*30b0*/  @P0 LDC.64 R60, c[0x0][0x398] ;  /* 0x0000e600ff3c0b82 */ /* 0x000e240000000a00 */
[----:B0-----:R-:W-:-:S06]  /*30c0*/  @P0 IMAD.WIDE.U32 R130, R112, 0x10, R60 ;  /* 0x0000001070820825 */ /* 0x001fcc00078e003c */
[----:B------:R-:W0:Y:S01]  /*30d0*/  LDC.64 R60, c[0x0][0x390] ;  /* 0x0000e400ff3c7b82 */ /* 0x000e220000000a00 */
        /* <DEDUP_REMOVED lines=26> */
.L_x_26490:
        /* <DEDUP_REMOVED lines=23> */
.L_x_26491:
[----:B------:R-:W0:Y:S01]  /*33f0*/  @UP0 LDCU.64 UR4, c[0x0][0x3a8] ;  /* 0x00007500ff0407ac */ /* 0x000e220008000a00 */
[----:B------:R-:W-:Y:S01]  /*3400*/  PLOP3.LUT P0, PT, PT, PT, UP0, 0x80, 0x8 ;  /* 0x000000000008781c */ /* 0x000fe20003f0f008 */
[----:B------:R-:W-:-:S12]  /*3410*/  HFMA2 R61, -RZ, RZ, 0, 9.5367431640625e-07 ;  /* 0x00000010ff3d7431 */ /* 0x000fd800000001ff */
[C---:B0-----:R-:W-:Y:S01]  /*3420*/  @P0 IMAD.WIDE.U32 R60, R112.reuse, R61, UR4 ;  /* 0x00000004703c0e25 */ /* 0x041fe2000f8e003d */
[----:B------:R-:W-:Y:S02]  /*3430*/  PLOP3.LUT P0, PT, PT, PT, UP0, 0x80, 0x8 ;  /* 0x000000000008781c */ /* 0x000fe40003f0f008 */
[----:B------:R-:W-:-:S11]  /*3440*/  IADD3 R112, PT, PT, R112, 0x20, RZ ;  /* 0x0000002070707810 */ /* 0x000fd60007ffe0ff */
[----:B------:R0:W-:Y:S02]  /*3450*/  @P0 STG.E.128 desc[UR6][R60.64], R48 ;  /* 0x000000303c000986 */ /* 0x0001e4000c101d06 */
.L_x_26489:
[----:B------:R-:W-:Y:S05]  /*3460*/  BSYNC.RECONVERGENT B0 ;  /* 0x0000000000007941 */ /* 0x000fea0003800200 */
.L_x_26488:
        /* <DEDUP_REMOVED lines=35> */
.L_x_26494:
        /* <DEDUP_REMOVED lines=23> */
.L_x_26495:
[----:B------:R-:W0:Y:S01]  /*3810*/  @UP0 LDCU.64 UR4, c[0x0][0x3a8] ;  /* 0x00007500ff0407ac */ /* 0x000e220008000a00 */
[----:B------:R-:W-:Y:S01]  /*3820*/  PLOP3.LUT P0, PT, PT, PT, UP0, 0x80, 0x8 ;  /* 0x000000000008781c */ /* 0x000fe20003f0f008 */
[----:B------:R-:W-:-:S12]  /*3830*/  HFMA2 R61, -RZ, RZ, 0, 9.5367431640625e-07 ;  /* 0x00000010ff3d7431 */ /* 0x000fd800000001ff */
[C---:B0-----:R-:W-:Y:S01]  /*3840*/  @P0 IMAD.WIDE.U32 R60, R112.reuse, R61, UR4 ;  /* 0x00000004703c0e25 */ /* 0x041fe2000f8e003d */
[----:B------:R-:W-:Y:S02]  /*3850*/  PLOP3.LUT P0, PT, PT, PT, UP0, 0x80, 0x8 ;  /* 0x000000000008781c */ /* 0x000fe40003f0f008 */
[----:B------:R-:W-:-:S11]  /*3860*/  IADD3 R112, PT, PT, R112, 0x20, RZ ;  /* 0x0000002070707810 */ /* 0x000fd60007ffe0ff */
[----:B------:R0:W-:Y:S02]  /*3870*/  @P0 STG.E.128 desc[UR6][R60.64], R48 ;  /* 0x000000303c000986 */ /* 0x0001e4000c101d06 */
.L_x_26493:
[----:B------:R-:W-:Y:S05]  /*3880*/  BSYNC.RECONVERGENT B0 ;  /* 0x0000000000007941 */ /* 0x000fea0003800200 */
.L_x_26492:
        /* <DEDUP_REMOVED lines=35> */
.L_x_26498:
        /* <DEDUP_REMOVED lines=23> */
.L_x_26499:
[----:B------:R-:W0:Y:S01]  /*3c30*/  @UP0 LDCU.64 UR4, c[0x0][0x3a8] ;  /* 0x00007500ff0407ac */ /* 0x000e220008000a00 */
[----:B------:R-:W-:Y:S01]  /*3c40*/  PLOP3.LUT P0, PT, PT, PT, UP0, 0x80, 0x8 ;  /* 0x000000000008781c */ /* 0x000fe20003f0f008 */
[----:B------:R-:W-:-:S12]  /*3c50*/  HFMA2 R61, -RZ, RZ, 0, 9.5367431640625e-07 ;  /* 0x00000010ff3d7431 */ /* 0x000fd800000001ff */
[C---:B0-----:R-:W-:Y:S01]  /*3c60*/  @P0 IMAD.WIDE.U32 R60, R112.reuse, R61, UR4 ;  /* 0x00000004703c0e25 */ /* 0x041fe2000f8e003d */
[----:B------:R-:W-:Y:S02]  /*3c70*/  PLOP3.LUT P0, PT, PT, PT, UP0, 0x80, 0x8 ;  /* 0x000000000008781c */ /* 0x000fe40003f0f008 */
[----:B------:R-:W-:-:S11]  /*3c80*/  IADD3 R112, PT, PT, R112, 0x20, RZ ;  /* 0x0000002070707810 */ /* 0x000fd60007ffe0ff */
[----:B------:R0:W-:Y:S02]  /*3c90*/  @P0 STG.E.128 desc[UR6][R60.64], R48 ;  /* 0x000000303c000986 */ /* 0x0001e4000c101d06 */
.L_x_26497:
[----:B------:R-:W-:Y:S05]  /*3ca0*/  BSYNC.RECONVERGENT B0 ;  /* 0x0000000000007941 */ /* 0x000fea0003800200 */
.L_x_26496:
        /* <DEDUP_REMOVED lines=35> */
.L_x_26502:
        /* <DEDUP_REMOVED lines=23> */
.L_x_26503:
[----:B------:R-:W0:Y:S01]  /*4050*/  @UP0 LDCU.64 UR4, c[0x0][0x3a8] ;  /* 0x00007500ff0407ac */ /* 0x000e220008000a00 */
[----:B------:R-:W-:Y:S01]  /*4060*/  PLOP3.LUT P0, PT, PT, PT, UP0, 0x80, 0x8 ;  /* 0x000000000008781c */ /* 0x000fe20003f0f008 */
[----:B------:R-:W-:-:S12]  /*4070*/  HFMA2 R61, -RZ, RZ, 0, 9.5367431640625e-07 ;  /* 0x00000010ff3d7431 */ /* 0x000fd800000001ff */
[C---:B0-----:R-:W-:Y:S01]  /*4080*/  @P0 IMAD.WIDE.U32 R60, R112.reuse, R61, UR4 ;  /* 0x00000004703c0e25 */ /* 0x041fe2000f8e003d */
[----:B------:R-:W-:Y:S02]  /*4090*/  PLOP3.LUT P0, PT, PT, PT, UP0, 0x80, 0x8 ;  /* 0x000000000008781c */ /* 0x000fe40003f0f008 */
[----:B------:R-:W-:-:S11]  /*40a0*/  IADD3 R112, PT, PT, R112, 0x20, RZ ;  /* 0x0000002070707810 */ /* 0x000fd60007ffe0ff */
[----:B------:R0:W-:Y:S02]  /*40b0*/  @P0 STG.E.128 desc[UR6][R60.64], R48 ;  /* 0x000000303c000986 */ /* 0x0001e4000c101d06 */
.L_x_26501:
[----:B------:R-:W-:Y:S05]  /*40c0*/  BSYNC.RECONVERGENT B0 ;  /* 0x0000000000007941 */ /* 0x000fea0003800200 */
.L_x_26500:
[----:B------:R-:W-:Y:S01]  /*40d0*/  ISETP.GE.U32.AND P0, PT, R96, 0x180, PT ;  /* 0x000001806000780c */ /* 0x000fe20003f06070 */
[----:B------:R-:W-:Y:S03]  /*40e0*/  BSSY.RECONVERGENT B0, `(.L_x_26504) ;  /* 0x000003f000007945 */ /* 0x000fe60003800200 */
[----:B0-----:R-:W-:-:S09]  /*40f0*/  P2R R60, PR, RZ, 0x1 ;  /* 0x00000001ff3c7803 */ /* 0x001fd20000000000 */
[----:B------:R-:W-:Y:S05]  /*4100*/  @!P0 BRA `(.L_x_26505) ;  /* 0x0000000000f08947 */ /* 0x000fea0003800000 */
[----:B------:R-:W-:-:S04]  /*4110*/  ISETP.NE.U32.AND P0, PT, RZ, UR14, PT ;  /* 0x0000000eff007c0c */ /* 0x000fc8000bf05070 */
[----:B------:R-:W-:-:S13]  /*4120*/  ISETP.NE.AND.EX P0, PT, RZ, UR15, PT, P0 ;  /* 0x0000000fff007c0c */ /* 0x000fda000bf05300 */
[----:B------:R-:W0:Y:S02]  /*4130*/  @P0 LDC.64 R60, c[0x0][0x398] ;  /* 0x0000e600ff3c0b82 */ /* 0x000e240000000a00 */
        /* <DEDUP_REMOVED lines=28> */
.L_x_26506:
        /* <DEDUP_REMOVED lines=23> */
.L_x_26507:
[----:B------:R-:W0:Y:S01]  /*4470*/  @UP0 LDCU.64 UR4, c[0x0][0x3a8] ;  /* 0x00007500ff0407ac */ /* 0x000e220008000a00 */
[----:B------:R-:W-:Y:S01]  /*4480*/  PLOP3.LUT P0, PT, PT, PT, UP0, 0x80, 0x8 ;  /* 0x000000000008781c */ /* 0x000fe20003f0f008 */
[----:B------:R-:W-:-:S12]  /*4490*/  HFMA2 R61, -RZ, RZ, 0, 9.5367431640625e-07 ;  /* 0x00000010ff3d7431 */ /* 0x000fd800000001ff */
[----:B0-----:R-:W-:Y:S01]  /*44a0*/  @P0 IMAD.WIDE.U32 R60, R112, R61, UR4 ;  /* 0x00000004703c0e25 */ /* 0x001fe2000f8e003d */
[----:B------:R-:W-:-:S13]  /*44b0*/  PLOP3.LUT P0, PT, PT, PT, UP0, 0x80, 0x8 ;  /* 0x000000000008781c */ /* 0x000fda0003f0f008 */
[----:B------:R0:W-:Y:S02]  /*44c0*/  @P0 STG.E.128 desc[UR6][R60.64], R48 ;  /* 0x000000303c000986 */ /* 0x0001e4000c101d06 */
.L_x_26505:
[----:B------:R-:W-:Y:S05]  /*44d0*/  BSYNC.RECONVERGENT B0 ;  /* 0x0000000000007941 */ /* 0x000fea0003800200 */
.L_x_26504:
        /* <DEDUP_REMOVED lines=12> */
[----:B------:R-:W-:-:S04]  /*45a0*/  ISETP.GT.U32.AND P6, PT, R96, 0xdf, PT ;  /* 0x000000df6000780c */ /* 0x000fc80003fc4070 */
[----:B------:R-:W-:-:S05]  /*45b0*/  FSEL R136, R61, RZ, P5 ;  /* 0x000000ff3d887208 */ /* 0x000fca0002800000 */
        /* <DEDUP_REMOVED lines=18> */
[----:B------:R-:W-:Y:S01]  /*46e0*/  FADD.FTZ R61, R5, R60 ;  /* 0x0000003c053d7221 */ /* 0x000fe20000010000 */
[----:B------:R-:W-:-:S03]  /*46f0*/  P2R R60, PR, RZ, 0x40 ;  /* 0x00000040ff3c7803 */ /* 0x000fc60000000000 */
        /* <DEDUP_REMOVED lines=8> */
[----:B------:R-:W-:Y:S01]  /*4780*/  FADD.FTZ R61, R77, R60 ;  /* 0x0000003c4d3d7221 */ /* 0x000fe20000010000 */
[----:B------:R-:W-:-:S03]  /*4790*/  P2R R60, PR, RZ, 0x40 ;  /* 0x00000040ff3c7803 */ /* 0x000fc60000000000 */
        /* <DEDUP_REMOVED lines=48> */
[----:B------:R-:W-:-:S04]  /*4aa0*/  FFMA.FTZ R63, R63, R63, R132 ;  /* 0x0000003f3f3f7223 */ /* 0x000fc80000010084 */
[----:B------:R-:W-:Y:S01]  /*4ab0*/  FFMA.FTZ R63, R112, R112, R63 ;  /* 0x00000070703f7223 */ /* 0x000fe2000001003f */
[----:B------:R-:W-:-:S04]  /*4ac0*/  FADD.FTZ R112, R22, -R61 ;  /* 0x8000003d16707221 */ /* 0x000fc80000010000 */
[----:B------:R-:W-:Y:S01]  /*4ad0*/  FSEL R135, R63, RZ, P5 ;  /* 0x000000ff3f877208 */ /* 0x000fe20002800000 */
[----:B------:R-:W-:-:S04]  /*4ae0*/  FADD.FTZ R63, R21, -R61 ;  /* 0x8000003d153f7221 */ /* 0x000fc80000010000 */
[----:B------:R-:W-:Y:S01]  /*4af0*/  FFMA.FTZ R113, R62, R62, R135 ;  /* 0x0000003e3e717223 */ /* 0x000fe20000010087 */
[----:B------:R-:W-:-:S03]  /*4b00*/  FADD.FTZ R62, R20, -R61 ;  /* 0x8000003d143e7221 */ /* 0x000fc60000010000 */
[----:B------:R-:W-:-:S04]  /*4b10*/  FFMA.FTZ R112, R112, R112, R113 ;  /* 0x0000007070707223 */ /* 0x000fc80000010071 */
[----:B------:R-:W-:Y:S01]  /*4b20*/  FFMA.FTZ R63, R63, R63, R112 ;  /* 0x0000003f3f3f7223 */ /* 0x000fe20000010070 */
[----:B------:R-:W-:-:S03]  /*4b30*/  FADD.FTZ R112, R18, -R61 ;  /* 0x8000003d12707221 */ /* 0x000fc60000010000 */
[----:B------:R-:W-:Y:S01]  /*4b40*/  @P4 FFMA.FTZ R135, R62, R62, R63 ;  /* 0x0000003e3e874223 */ /* 0x000fe2000001003f */
[--C-:B------:R-:W-:Y:S01]  /*4b50*/  FADD.FTZ R62, R19, -R61.reuse ;  /* 0x8000003d133e7221 */ /* 0x100fe20000010000 */
[----:B------:R-:W-:-:S03]  /*4b60*/  FADD.FTZ R63, R17, -R61 ;  /* 0x8000003d113f7221 */ /* 0x000fc60000010000 */
        /* <DEDUP_REMOVED lines=39> */
[----:B------:R-:W-:Y:S01]  /*4de0*/  ISETP.GT.U32.AND P6, PT, R96, 0xff, PT ;  /* 0x000000ff6000780c */ /* 0x000fe20003fc4070 */
[----:B------:R-:W-:Y:S02]  /*4df0*/  FADD.FTZ R63, R77, -R61 ;  /* 0x8000003d4d3f7221 */ /* 0x000fe40000010000 */
        /* <DEDUP_REMOVED lines=50> */
.L_x_26545:
        /* <DEDUP_REMOVED lines=19> */
[--C-:B------:R-:W-:Y:S01]  /*5250*/  FADD.FTZ R141, R64, -R113.reuse ;  /* 0x80000071408d7221 */ /* 0x100fe20000010000 */
[--C-:B------:R-:W-:Y:S01]  /*5260*/  FADD.FTZ R133, R25, -R113.reuse ;  /* 0x8000007119857221 */ /* 0x100fe20000010000 */
[----:B------:R-:W-:Y:S01]  /*5270*/  FADD.FTZ R139, R24, -R113 ;  /* 0x80000071188b7221 */ /* 0x000fe20000010000 */
[----:B-1----:R-:W-:Y:S02]  /*5280*/  HADD2.F32 R135, -RZ, R99.H0_H0 ;  /* 0x20000063ff877230 */ /* 0x002fe40000004100 */
[C---:B------:R-:W-:Y:S01]  /*5290*/  FMUL.FTZ R137, R112.reuse, R137 ;  /* 0x0000008970897220 */ /* 0x040fe20000410000 */
[----:B------:R-:W-:Y:S02]  /*52a0*/  HADD2.F32 R60, -RZ, R34.H0_H0 ;  /* 0x20000022ff3c7230 */ /* 0x000fe40000004100 */
[----:B------:R-:W-:Y:S01]  /*52b0*/  FMUL.FTZ R136, R112, R141 ;  /* 0x0000008d70887220 */ /* 0x000fe20000410000 */
[----:B------:R-:W-:-:S02]  /*52c0*/  HADD2.F32 R134, -RZ, R100.H0_H0 ;  /* 0x20000064ff867230 */ /* 0x000fc40000004100 */
[C---:B------:R-:W-:Y:S01]  /*52d0*/  FMUL.FTZ R133, R112.reuse, R133 ;  /* 0x0000008570857220 */ /* 0x040fe20000410000 */
[----:B------:R-:W-:Y:S02]  /*52e0*/  HADD2.F32 R61, -RZ, R123.H0_H0 ;  /* 0x2000007bff3d7230 */ /* 0x000fe40000004100 */
[----:B------:R-:W-:Y:S01]  /*52f0*/  FMUL.FTZ R132, R112, R139 ;  /* 0x0000008b70847220 */ /* 0x000fe20000410000 */
[----:B------:R-:W-:Y:S02]  /*5300*/  HADD2.F32 R131, -RZ, R99.H1_H1 ;  /* 0x30000063ff837230 */ /* 0x000fe40000004100 */
[----:B------:R-:W-:Y:S01]  /*5310*/  FFMA.FTZ R60, R137, R135, R60 ;  /* 0x00000087893c7223 */ /* 0x000fe2000001003c */
[----:B0-----:R-:W-:Y:S02]  /*5320*/  HADD2.F32 R62, -RZ, R35.H0_H0 ;  /* 0x20000023ff3e7230 */ /* 0x001fe40000004100 */
[----:B------:R-:W-:Y:S01]  /*5330*/  FFMA.FTZ R61, R136, R134, R61 ;  /* 0x00000086883d7223 */ /* 0x000fe2000001003d */
[----:B------:R-:W-:-:S02]  /*5340*/  HADD2.F32 R130, -RZ, R100.H1_H1 ;  /* 0x30000064ff827230 */ /* 0x000fc40000004100 */
[----:B------:R-:W-:Y:S02]  /*5350*/  HADD2.F32 R63, -RZ, R123.H1_H1 ;  /* 0x3000007bff3f7230 */ /* 0x000fe40000004100 */
[----:B------:R-:W-:-:S03]  /*5360*/  FFMA.FTZ R62, R133, R131, R62 ;  /* 0x00000083853e7223 */ /* 0x000fc6000001003e */
[----:B------:R-:W-:Y:S01]  /*5370*/  FFMA.FTZ R63, R132, R130, R63 ;  /* 0x00000082843f7223 */ /* 0x000fe2000001003f */
[C---:B--2---:R-:W-:Y:S01]  /*5380*/  IMAD.WIDE.U32 R144, R98.reuse, 0x10, R144 ;  /* 0x0000001062907825 */ /* 0x044fe200078e0090 */
[----:B------:R-:W-:-:S04]  /*5390*/  IADD3 R98, PT, PT, R98, 0x20, RZ ;  /* 0x0000002062627810 */ /* 0x000fc80007ffe0ff */
[----:B------:R2:W-:Y:S03]  /*53a0*/  STG.E.128 desc[UR6][R144.64], R60 ;  /* 0x0000003c90007986 */ /* 0x0005e6000c101d06 */
.L_x_26510:
[----:B------:R-:W-:Y:S05]  /*53b0*/  BSYNC.RECONVERGENT B0 ;  /* 0x0000000000007941 */ /* 0x000fea0003800200 */
.L_x_26509:
[----:B------:R-:W-:Y:S01]  /*53c0*/  ISETP.GE.U32.AND P0, PT, R96, 0x40, PT ;  /* 0x000000406000780c */ /* 0x000fe20003f06070 */
[----:B------:R-:W-:-:S12]  /*53d0*/  BSSY.RECONVERGENT B0, `(.L_x_26511) ;  /* 0x000001a000007945 */ /* 0x000fd80003800200 */
[----:B------:R-:W-:Y:S05]  /*53e0*/  @!P0 BRA `(.L_x_26512) ;  /* 0x0000000000608947 */ /* 0x000fea0003800000 */
[----:B--2---:R-:W2:Y:S01]  /*53f0*/  LDC.64 R144, c[0x0][0x428] ;  /* 0x00010a00ff907b82 */ /* 0x004ea20000000a00 */
        /* <DEDUP_REMOVED lines=23> */
.L_x_26512:
[----:B------:R-:W-:Y:S05]  /*5570*/  BSYNC.RECONVERGENT B0 ;  /* 0x0000000000007941 */ /* 0x000fea0003800200 */
.L_x_26511:
[----:B------:R-:W-:Y:S01]  /*5580*/  ISETP.GE.U32.AND P0, PT, R96, 0x60, PT ;  /* 0x000000606000780c */ /* 0x000fe20003f06070 */
[----:B------:R-:W-:-:S12]  /*5590*/  BSSY.RECONVERGENT B0, `(.L_x_26513) ;  /* 0x000001a000007945 */ /* 0x000fd80003800200 */
[----:B------:R-:W-:Y:S05]  /*55a0*/  @!P0 BRA `(.L_x_26514) ;  /* 0x0000000000608947 */ /* 0x000fea0003800000 */
[----:B--23--:R-:W2:Y:S01]  /*55b0*/  LDC.64 R144, c[0x0][0x428] ;  /* 0x00010a00ff907b82 */ /* 0x00cea20000000a00 */
        /* <DEDUP_REMOVED lines=23> */
.L_x_26514:
[----:B------:R-:W-:Y:S05]  /*5730*/  BSYNC.RECONVERGENT B0 ;  /* 0x0000000000007941 */ /* 0x000fea0003800200 */
.L_x_26513:
[----:B------:R-:W-:Y:S01]  /*5740*/  ISETP.GE.U32.AND P0, PT, R96, 0x80, PT ;  /* 0x000000806000780c */ /* 0x000fe20003f06070 */
[----:B------:R-:W-:-:S12]  /*5750*/  BSSY.RECONVERGENT B0, `(.L_x_26515) ;  /* 0x000001a000007945 */ /* 0x000fd80003800200 */
[----:B------:R-:W-:Y:S05]  /*5760*/  @!P0 BRA `(.L_x_26516) ;  /* 0x0000000000608947 */ /* 0x000fea0003800000 */
[----:B--234-:R-:W2:Y:S01]  /*5770*/  LDC.64 R144, c[0x0][0x428] ;  /* 0x00010a00ff907b82 */ /* 0x01cea20000000a00 */
        /* <DEDUP_REMOVED lines=23> */
.L_x_26516:
[----:B------:R-:W-:Y:S05]  /*58f0*/  BSYNC.RECONVERGENT B0 ;  /* 0x0000000000007941 */ /* 0x000fea0003800200 */
.L_x_26515:
[----:B------:R-:W-:Y:S01]  /*5900*/  ISETP.GE.U32.AND P0, PT, R96, 0xa0, PT ;  /* 0x000000a06000780c */ /* 0x000fe20003f06070 */
[----:B------:R-:W-:-:S12]  /*5910*/  BSSY.RECONVERGENT B0, `(.L_x_26517) ;  /* 0x000001a000007945 */ /* 0x000fd80003800200 */
[----:B------:R-:W-:Y:S05]  /*5920*/  @!P0 BRA `(.L_x_26518) ;  /* 0x0000000000608947 */ /* 0x000fea0003800000 */
[----:B0-234-:R-:W0:Y:S01]  /*5930*/  LDC.64 R144, c[0x0][0x428] ;  /* 0x00010a00ff907b82 */ /* 0x01de220000000a00 */
        /* <DEDUP_REMOVED lines=14> */
[----:B------:R-:W-:Y:S02]  /*5a20*/  HADD2.F32 R62, -RZ, R33.H0_H0 ;  /* 0x20000021ff3e7230 */ /* 0x000fe40000004100 */
[----:B------:R-:W-:Y:S01]  /*5a30*/  FFMA.FTZ R61, R136, R134, R61 ;  /* 0x00000086883d7223 */ /* 0x000fe2000001003d */
[----:B------:R-:W-:-:S02]  /*5a40*/  HADD2.F32 R130, -RZ, R108.H1_H1 ;  /* 0x3000006cff827230 */ /* 0x000fc40000004100 */
[----:B------:R-:W-:Y:S02]  /*5a50*/  HADD2.F32 R63, -RZ, R127.H1_H1 ;  /* 0x3000007fff3f7230 */ /* 0x000fe40000004100 */
[----:B------:R-:W-:-:S03]  /*5a60*/  FFMA.FTZ R62, R133, R131, R62 ;  /* 0x00000083853e7223 */ /* 0x000fc6000001003e */
[----:B------:R-:W-:Y:S01]  /*5a70*/  FFMA.FTZ R63, R132, R130, R63 ;  /* 0x00000082843f7223 */ /* 0x000fe2000001003f */
[C---:B0-----:R-:W-:Y:S01]  /*5a80*/  IMAD.WIDE.U32 R144, R98.reuse, 0x10, R144 ;  /* 0x0000001062907825 */ /* 0x041fe200078e0090 */
[----:B------:R-:W-:-:S04]  /*5a90*/  IADD3 R98, PT, PT, R98, 0x20, RZ ;  /* 0x0000002062627810 */ /* 0x000fc80007ffe0ff */
[----:B------:R0:W-:Y:S03]  /*5aa0*/  STG.E.128 desc[UR6][R144.64], R60 ;  /* 0x0000003c90007986 */ /* 0x0001e6000c101d06 */
.L_x_26518:
[----:B------:R-:W-:Y:S05]  /*5ab0*/  BSYNC.RECONVERGENT B0 ;  /* 0x0000000000007941 */ /* 0x000fea0003800200 */
.L_x_26517:
        /* <DEDUP_REMOVED lines=27> */
.L_x_26520:
[----:B------:R-:W-:Y:S05]  /*5c70*/  BSYNC.RECONVERGENT B0 ;  /* 0x0000000000007941 */ /* 0x000fea0003800200 */
.L_x_26519:
[----:B------:R-:W-:Y:S01]  /*5c80*/  ISETP.GE.U32.AND P0, PT, R96, 0xe0, PT ;  /* 0x000000e06000780c */ /* 0x000fe20003f06070 */
[----:B------:R-:W-:-:S12]  /*5c90*/  BSSY.RECONVERGENT B0, `(.L_x_26521) ;  /* 0x000001a000007945 */ /* 0x000fd80003800200 */
[----:B------:R-:W-:Y:S05]  /*5ca0*/  @!P0 BRA `(.L_x_26522) ;  /* 0x0000000000608947 */ /* 0x000fea0003800000 */
[----:B------:R-:W5:Y:S01]  /*5cb0*/  LDC.64 R146, c[0x0][0x428] ;  /* 0x00010a00ff927b82 */ /* 0x000f620000000a00 */
[--C-:B-1----:R-:W-:Y:S01]  /*5cc0*/  FADD.FTZ R135, R3, -R113.reuse ;  /* 0x8000007103877221 */ /* 0x102fe20000010000 */
[--C-:B------:R-:W-:Y:S01]  /*5cd0*/  FADD.FTZ R141, R2, -R113.reuse ;  /* 0x80000071028d7221 */ /* 0x100fe20000010000 */
[--C-:B------:R-:W-:Y:S01]  /*5ce0*/  FADD.FTZ R139, R0, -R113.reuse ;  /* 0x80000071008b7221 */ /* 0x100fe20000010000 */
[----:B------:R-:W-:Y:S01]  /*5cf0*/  FADD.FTZ R137, R74, -R113 ;  /* 0x800000714a897221 */ /* 0x000fe20000010000 */
[----:B------:R-:W-:Y:S02]  /*5d00*/  HADD2.F32 R133, -RZ, R111.H0_H0 ;  /* 0x2000006fff857230 */ /* 0x000fe40000004100 */
[C---:B------:R-:W-:Y:S01]  /*5d10*/  FMUL.FTZ R135, R112.reuse, R135 ;  /* 0x0000008770877220 */ /* 0x040fe20000410000 */
[----:B0-234-:R-:W-:Y:S02]  /*5d20*/  HADD2.F32 R60, -RZ, R38.H0_H0 ;  /* 0x20000026ff3c7230 */ /* 0x01dfe40000004100 */
        /* <DEDUP_REMOVED lines=13> */
[C---:B-----5:R-:W-:Y:S01]  /*5e00*/  IMAD.WIDE.U32 R146, R98.reuse, 0x10, R146 ;  /* 0x0000001062927825 */ /* 0x060fe200078e0092 */
[----:B------:R-:W-:-:S04]  /*5e10*/  IADD3 R98, PT, PT, R98, 0x20, RZ ;  /* 0x0000002062627810 */ /* 0x000fc80007ffe0ff */
[----:B------:R0:W-:Y:S03]  /*5e20*/  STG.E.128 desc[UR6][R146.64], R60 ;  /* 0x0000003c92007986 */ /* 0x0001e6000c101d06 */
.L_x_26522:
[----:B------:R-:W-:Y:S05]  /*5e30*/  BSYNC.RECONVERGENT B0 ;  /* 0x0000000000007941 */ /* 0x000fea0003800200 */
.L_x_26521:
[----:B------:R-:W-:Y:S01]  /*5e40*/  ISETP.GE.U32.AND P0, PT, R96, 0x100, PT ;  /* 0x000001006000780c */ /* 0x000fe20003f06070 */
[----:B------:R-:W-:-:S12]  /*5e50*/  BSSY.RECONVERGENT B0, `(.L_x_26523) ;  /* 0x000001a000007945 */ /* 0x000fd80003800200 */
[----:B------:R-:W-:Y:S05]  /*5e60*/  @!P0 BRA `(.L_x_26524) ;  /* 0x0000000000608947 */ /* 0x000fea0003800000 */
[----:B0-234-:R-:W0:Y:S01]  /*5e70*/  LDC.64 R144, c[0x0][0x428] ;  /* 0x00010a00ff907b82 */ /* 0x01de220000000a00 */
[--C-:B------:R-:W-:Y:S01]  /*5e80*/  FADD.FTZ R137, R75, -R113.reuse ;  /* 0x800000714b897221 */ /* 0x100fe20000010000 */
[--C-:B------:R-:W-:Y:S01]  /*5e90*/  FADD.FTZ R141, R76, -R113.reuse ;  /* 0x800000714c8d7221 */ /* 0x100fe20000010000 */
[--C-:B------:R-:W-:Y:S01]  /*5ea0*/  FADD.FTZ R139, R77, -R113.reuse ;  /* 0x800000714d8b7221 */ /* 0x100fe20000010000 */
[----:B-1----:R-:W-:Y:S01]  /*5eb0*/  FADD.FTZ R131, R78, -R113 ;  /* 0x800000714e837221 */ /* 0x002fe20000010000 */
[----:B------:R-:W-:Y:S02]  /*5ec0*/  HADD2.F32 R135, -RZ, R115.H0_H0 ;  /* 0x20000073ff877230 */ /* 0x000fe40000004100 */
        /* <DEDUP_REMOVED lines=18> */
.L_x_26524:
[----:B------:R-:W-:Y:S05]  /*5ff0*/  BSYNC.RECONVERGENT B0 ;  /* 0x0000000000007941 */ /* 0x000fea0003800200 */
.L_x_26523:
        /* <DEDUP_REMOVED lines=27> */
.L_x_26526:
[----:B------:R-:W-:Y:S05]  /*61b0*/  BSYNC.RECONVERGENT B0 ;  /* 0x0000000000007941 */ /* 0x000fea0003800200 */
.L_x_26525:
        /* <DEDUP_REMOVED lines=27> */
.L_x_26528:
[----:B------:R-:W-:Y:S05]  /*6370*/  BSYNC.RECONVERGENT B0 ;  /* 0x0000000000007941 */ /* 0x000fea0003800200 */
.L_x_26527:
        /* <DEDUP_REMOVED lines=27> */
.L_x_26530:
[----:B------:R-:W-:Y:S05]  /*6530*/  BSYNC.RECONVERGENT B0 ;  /* 0x0000000000007941 */ /* 0x000fea0003800200 */
.L_x_26529:
[----:B------:R-:W-:Y:S01]  /*6540*/  ISETP.GE.U32.AND P0, PT, R96, 0x180, PT ;  /* 0x000001806000780c */ /* 0x000fe20003f06070 */
[----:B------:R-:W-:-:S12]  /*6550*/  BSSY.RECONVERGENT B0, `(.L_x_26531) ;  /* 0x0000011000007945 */ /* 0x000fd80003800200 */
[----:B------:R-:W-:Y:S05]  /*6560*/  @!P0 BRA `(.L_x_26532) ;  /* 0x00000000003c8947 */ /* 0x000fea0003800000 */
[----:B-1----:R-:W1:Y:S01]  /*6570*/  LDC.64 R134, c[0x0][0x428] ;  /* 0x00010a00ff867b82 */ /* 0x002e620000000a00 */
        /* <DEDUP_REMOVED lines=12> */
[----:B-1----:R-:W-:-:S05]  /*6640*/  IMAD.WIDE.U32 R134, R98, 0x10, R134 ;  /* 0x0000001062867825 */ /* 0x002fca00078e0086 */
[----:B------:R0:W-:Y:S02]  /*6650*/  STG.E.128 desc[UR6][R134.64], R60 ;  /* 0x0000003c86007986 */ /* 0x0001e4000c101d06 */
.L_x_26532:
[----:B------:R-:W-:Y:S05]  /*6660*/  BSYNC.RECONVERGENT B0 ;  /* 0x0000000000007941 */ /* 0x000fea0003800200 */
.L_x_26531:
[----:B01234-:R-:W0:Y:S02]  /*6670*/  LDC.64 R60, c[0x0][0x380] ;  /* 0x0000e000ff3c7b82 */ /* 0x01fe240000000a00 */
[----:B0-----:R-:W-:-:S04]  /*6680*/  LEA R95, R60, R95, 0x2 ;  /* 0x0000005f3c5f7211 */ /* 0x001fc800078e10ff */
[----:B------:R-:W-:-:S13]  /*6690*/  ISETP.GE.AND P0, PT, R95, R61, PT ;  /* 0x0000003d5f00720c */ /* 0x000fda0003f06270 */
[----:B------:R-:W-:Y:S05]  /*66a0*/  @!P0 BRA `(.L_x_26533) ;  /* 0xffffffac00388947 */ /* 0x000fea000383ffff */
[----:B------:R-:W-:Y:S05]  /*66b0*/  EXIT ;  /* 0x000000000000794d */ /* 0x000fea0003800000 */
.L_x_26508:
[----:B------:R-:W-:Y:S01]  /*66c0*/  HFMA2 R112, -RZ, RZ, 0, 5.9604644775390625e-08 ;  /* 0x00000001ff707431 */ /* 0x000fe200000001ff */
[----:B------:R-:W-:Y:S01]  /*66d0*/  BSSY B0, `(.L_x_26534) ;  /* 0x0000006000007945 */ /* 0x000fe20003800000 */
[----:B------:R-:W-:Y:S02]  /*66e0*/  MOV R63, 0x1f ;  /* 0x0000001f003f7802 */ /* 0x000fe40000000f00 */
[----:B------:R-:W-:-:S07]  /*66f0*/  MOV R113, 0xffffffff ;  /* 0xffffffff00717802 */ /* 0x000fce0000000f00 */
[----:B------:R-:W-:Y:S05]  /*6700*/  WARPSYNC.COLLECTIVE R113, `(.L_x_26535) ;  /* 0x0000000071087348 */ /* 0x000fea0003c00000 */
[----:B------:R0:W1:Y:S02]  /*6710*/  SHFL.BFLY P6, R133, R136, R112, R63 ;  /* 0x0c00007088857389 */ /* 0x00006400000c003f */
[----:B01----:R-:W-:Y:S05]  /*6720*/  ENDCOLLECTIVE ;  /* 0x000000000000791b */ /* 0x003fea0003800000 */
.L_x_26535:
[----:B------:R-:W-:Y:S05]  /*6730*/  BSYNC B0 ;  /* 0x0000000000007941 */ /* 0x000fea0003800000 */
.L_x_26534:
        /* <DEDUP_REMOVED lines=8> */
.L_x_26536:
[----:B------:R-:W-:Y:S02]  /*67c0*/  HFMA2 R112, -RZ, RZ, 0, 2.384185791015625e-07 ;  /* 0x00000004ff707431 */ /* 0x000fe400000001ff */
[----:B------:R-:W-:-:S05]  /*67d0*/  FADD.FTZ R134, R136, R133 ;  /* 0x0000008588867221 */ /* 0x000fca0000010000 */
[----:B------:R-:W-:-:S07]  /*67e0*/  MOV R136, R134 ;  /* 0x0000008600887202 */ /* 0x000fce0000000f00 */
[----:B------:R-:W-:Y:S05]  /*67f0*/  WARPSYNC.COLLECTIVE R113, `(.L_x_26537) ;  /* 0x0000000071087348 */ /* 0x000fea0003c00000 */
[----:B------:R0:W1:Y:S02]  /*6800*/  SHFL.BFLY P6, R133, R136, R112, R63 ;  /* 0x0c00007088857389 */ /* 0x00006400000c003f */
[----:B01----:R-:W-:Y:S05]  /*6810*/  ENDCOLLECTIVE ;  /* 0x000000000000791b */ /* 0x003fea0003800000 */
.L_x_26537:
[----:B------:R-:W-:Y:S02]  /*6820*/  HFMA2 R112, -RZ, RZ, 0, 4.76837158203125e-07 ;  /* 0x00000008ff707431 */ /* 0x000fe400000001ff */
[----:B------:R-:W-:-:S05]  /*6830*/  FADD.FTZ R131, R134, R133 ;  /* 0x0000008586837221 */ /* 0x000fca0000010000 */
[----:B------:R-:W-:-:S07]  /*6840*/  MOV R136, R131 ;  /* 0x0000008300887202 */ /* 0x000fce0000000f00 */
[----:B------:R-:W-:Y:S05]  /*6850*/  WARPSYNC.COLLECTIVE R113, `(.L_x_26538) ;  /* 0x0000000071087348 */ /* 0x000fea0003c00000 */
[----:B------:R0:W1:Y:S02]  /*6860*/  SHFL.BFLY P6, R133, R136, R112, R63 ;  /* 0x0c00007088857389 */ /* 0x00006400000c003f */
[----:B01----:R-:W-:Y:S05]  /*6870*/  ENDCOLLECTIVE ;  /* 0x000000000000791b */ /* 0x003fea0003800000 */
.L_x_26538:
[----:B------:R-:W-:Y:S02]  /*6880*/  HFMA2 R112, -RZ, RZ, 0, 9.5367431640625e-07 ;  /* 0x00000010ff707431 */ /* 0x000fe400000001ff */
[----:B------:R-:W-:-:S05]  /*6890*/  FADD.FTZ R62, R131, R133 ;  /* 0x00000085833e7221 */ /* 0x000fca0000010000 */
[----:B------:R-:W-:-:S07]  /*68a0*/  MOV R136, R62 ;  /* 0x0000003e00887202 */ /* 0x000fce0000000f00 */
[----:B------:R-:W-:Y:S05]  /*68b0*/  WARPSYNC.COLLECTIVE R113, `(.L_x_26539) ;  /* 0x0000000071087348 */ /* 0x000fea0003c00000 */
[----:B------:R0:W1:Y:S02]  /*68c0*/  SHFL.BFLY P6, R133, R136, R112, R63 ;  /* 0x0c00007088857389 */ /* 0x00006400000c003f */
[----:B01----:R-:W-:Y:S05]  /*68d0*/  ENDCOLLECTIVE ;  /* 0x000000000000791b */ /* 0x003fea0003800000 */
.L_x_26539:
[----:B------:R-:W-:Y:S02]  /*68e0*/  HFMA2 R112, -RZ, RZ, 0, 5.9604644775390625e-08 ;  /* 0x00000001ff707431 */ /* 0x000fe400000001ff */
[----:B------:R-:W-:Y:S01]  /*68f0*/  FADD.FTZ R61, R62, R133 ;  /* 0x000000853e3d7221 */ /* 0x000fe20000010000 */
[----:B------:R-:W-:-:S03]  /*6900*/  ISETP.GT.U32.AND P6, PT, R96, 0xdf, PT ;  /* 0x000000df6000780c */ /* 0x000fc60003fc4070 */
[----:B------:R-:W-:-:S04]  /*6910*/  FMUL.FTZ R61, R61, R60 ;  /* 0x0000003c3d3d7220 */ /* 0x000fc80000410000 */
[--C-:B------:R-:W-:Y:S01]  /*6920*/  FADD.FTZ R62, R65, -R61.reuse ;  /* 0x8000003d413e7221 */ /* 0x100fe20000010000 */
[--C-:B------:R-:W-:Y:S01]  /*6930*/  FADD.FTZ R131, R64, -R61.reuse ;  /* 0x8000003d40837221 */ /* 0x100fe20000010000 */
[----:B------:R-:W-:Y:S02]  /*6940*/  FADD.FTZ R63, R24, -R61 ;  /* 0x8000003d183f7221 */ /* 0x000fe40000010000 */
[----:B------:R-:W-:-:S04]  /*6950*/  FFMA.FTZ R62, R62, R62, RZ ;  /* 0x0000003e3e3e7223 */ /* 0x000fc800000100ff */
[----:B------:R-:W-:Y:S01]  /*6960*/  FFMA.FTZ R62, R131, R131, R62 ;  /* 0x00000083833e7223 */ /* 0x000fe2000001003e */
[----:B------:R-:W-:-:S04]  /*6970*/  FADD.FTZ R131, R25, -R61 ;  /* 0x8000003d19837221 */ /* 0x000fc80000010000 */
[----:B------:R-:W-:-:S04]  /*6980*/  FFMA.FTZ R62, R131, R131, R62 ;  /* 0x00000083833e7223 */ /* 0x000fc8000001003e */
[----:B------:R-:W-:-:S05]  /*6990*/  FFMA.FTZ R62, R63, R63, R62 ;  /* 0x0000003f3f3e7223 */ /* 0x000fca000001003e */
[----:B------:R-:W-:Y:S01]  /*69a0*/  FSEL R135, R62, RZ, P5 ;  /* 0x000000ff3e877208 */ /* 0x000fe20002800000 */
        /* <DEDUP_REMOVED lines=48> */
[----:B------:R-:W-:Y:S01]  /*6cb0*/  FADD.FTZ R62, R75, -R61 ;  /* 0x8000003d4b3e7221 */ /* 0x000fe20000010000 */
[----:B------:R-:W-:-:S03]  /*6cc0*/  ISETP.GT.U32.AND P6, PT, R96, 0xff, PT ;  /* 0x000000ff6000780c */ /* 0x000fc60003fc4070 */
        /* <DEDUP_REMOVED lines=48> */
.L_x_26540:
[----:B------:R-:W-:Y:S02]  /*6fd0*/  HFMA2 R112, -RZ, RZ, 0, 1.1920928955078125e-07 ;  /* 0x00000002ff707431 */ /* 0x000fe400000001ff */
[----:B------:R-:W-:-:S05]  /*6fe0*/  FADD.FTZ R134, R135, R133 ;  /* 0x0000008587867221 */ /* 0x000fca0000010000 */
[----:B------:R-:W-:-:S07]  /*6ff0*/  MOV R136, R134 ;  /* 0x0000008600887202 */ /* 0x000fce0000000f00 */
[----:B------:R-:W-:Y:S05]  /*7000*/  WARPSYNC.COLLECTIVE R113, `(.L_x_26541) ;  /* 0x0000000071087348 */ /* 0x000fea0003c00000 */
[----:B------:R0:W1:Y:S02]  /*7010*/  SHFL.BFLY P6, R133, R136, R112, R63 ;  /* 0x0c00007088857389 */ /* 0x00006400000c003f */
[----:B01----:R-:W-:Y:S05]  /*7020*/  ENDCOLLECTIVE ;  /* 0x000000000000791b */ /* 0x003fea0003800000 */
.L_x_26541:
[----:B------:R-:W-:Y:S02]  /*7030*/  HFMA2 R112, -RZ, RZ, 0, 2.384185791015625e-07 ;  /* 0x00000004ff707431 */ /* 0x000fe400000001ff */
[----:B------:R-:W-:-:S05]  /*7040*/  FADD.FTZ R132, R134, R133 ;  /* 0x0000008586847221 */ /* 0x000fca0000010000 */
[----:B------:R-:W-:-:S07]  /*7050*/  MOV R136, R132 ;  /* 0x0000008400887202 */ /* 0x000fce0000000f00 */
[----:B------:R-:W-:Y:S05]  /*7060*/  WARPSYNC.COLLECTIVE R113, `(.L_x_26542) ;  /* 0x0000000071087348 */ /* 0x000fea0003c00000 */
[----:B------:R0:W1:Y:S02]  /*7070*/  SHFL.BFLY P6, R133, R136, R112, R63 ;  /* 0x0c00007088857389 */ /* 0x00006400000c003f */
[----:B01----:R-:W-:Y:S05]  /*7080*/  ENDCOLLECTIVE ;  /* 0x000000000000791b */ /* 0x003fea0003800000 */
.L_x_26542:
[----:B------:R-:W-:Y:S02]  /*7090*/  HFMA2 R112, -RZ, RZ, 0, 4.76837158203125e-07 ;  /* 0x00000008ff707431 */ /* 0x000fe400000001ff */
[----:B------:R-:W-:-:S05]  /*70a0*/  FADD.FTZ R131, R132, R133 ;  /* 0x0000008584837221 */ /* 0x000fca0000010000 */
[----:B------:R-:W-:-:S07]  /*70b0*/  MOV R136, R131 ;  /* 0x0000008300887202 */ /* 0x000fce0000000f00 */
[----:B------:R-:W-:Y:S05]  /*70c0*/  WARPSYNC.COLLECTIVE R113, `(.L_x_26543) ;  /* 0x0000000071087348 */ /* 0x000fea0003c00000 */
[----:B------:R0:W1:Y:S02]  /*70d0*/  SHFL.BFLY P6, R133, R136, R112, R63 ;  /* 0x0c00007088857389 */ /* 0x00006400000c003f */
[----:B01----:R-:W-:Y:S05]  /*70e0*/  ENDCOLLECTIVE ;  /* 0x000000000000791b */ /* 0x003fea0003800000 */
.L_x_26543:
[----:B------:R-:W-:Y:S02]  /*70f0*/  HFMA2 R112, -RZ, RZ, 0, 9.5367431640625e-07 ;  /* 0x00000010ff707431 */ /* 0x000fe400000001ff */
[----:B------:R-:W-:-:S05]  /*7100*/  FADD.FTZ R62, R131, R133 ;  /* 0x00000085833e7221 */ /* 0x000fca0000010000 */
[----:B------:R-:W-:-:S07]  /*7110*/  MOV R136, R62 ;  /* 0x0000003e00887202 */ /* 0x000fce0000000f00 */
[----:B------:R-:W-:Y:S05]  /*7120*/  WARPSYNC.COLLECTIVE R113, `(.L_x_26544) ;  /* 0x0000000071087348 */ /* 0x000fea0003c00000 */
[----:B------:R0:W1:Y:S02]  /*7130*/  SHFL.BFLY P6, R133, R136, R112, R63 ;  /* 0x0c00007088857389 */ /* 0x00006400000c003f */
[----:B01----:R-:W-:Y:S05]  /*7140*/  ENDCOLLECTIVE ;  /* 0x000000000000791b */ /* 0x003fea0003800000 */
.L_x_26544:
[----:B------:R-:W-:Y:S05]  /*7150*/  BRA `(.L_x_26545) ;  /* 0xffffffdc00f07947 */ /* 0x000fea000383ffff */
.L_x_26546:
        /* <DEDUP_REMOVED lines=10> */
.L_x_33310:


//--------------------- .text._ZN10layer_norm31ln_parallel_residual_fwd_kernelINS_13Kernel_traitsI6__halfffffjLj1536ELj1ELj4ELj1ELj16ENS_18Kernel_traits_baseILj1536ES2_ffffjLj128EEEEELb0ELb1ELb1EEEvNS_9FwdParamsE --------------------------
	.section	.text._ZN10layer_norm31ln_parallel_residual_fwd_kernelINS_13Kernel_traitsI6__halfffffjLj1536ELj1ELj4ELj1ELj16ENS_18Kernel_traits_baseILj1536ES2_ffffjLj128EEEEELb0ELb1ELb1EEEvNS_9FwdParamsE,"ax",@progbits
	.align	128
        .global         _ZN10layer_norm31ln_parallel_residual_fwd_kernelINS_13Kernel_traitsI6__halfffffjLj1536ELj1ELj4ELj1ELj16ENS_18Kernel_traits_baseILj1536ES2_ffffjLj128EEEEELb0ELb1ELb1EEEvNS_9FwdParamsE
        .type           _ZN10layer_norm31ln_parallel_residual_fwd_kernelINS_13Kernel_traitsI6__halfffffjLj1536ELj1ELj4ELj1ELj16ENS_18Kernel_traits_baseILj1536ES2_ffffjLj128EEEEELb0ELb1ELb1EEEvNS_9FwdParamsE,@function
        .size           _ZN10layer_norm31ln_parallel_residual_fwd_kernelINS_13Kernel_traitsI6__halfffffjLj1536ELj1ELj4ELj1ELj16ENS_18Kernel_traits_baseILj1536ES2_ffffjLj128EEEEELb0ELb1ELb1EEEvNS_9FwdParamsE,(.L_x_33311 - _ZN10layer_norm31ln_parallel_residual_fwd_kernelINS_13Kernel_traitsI6__halfffffjLj1536ELj1ELj4ELj1ELj16ENS_18Kernel_traits_baseILj1536ES2_ffffjLj128EEEEELb0ELb1ELb1EEEvNS_9FwdParamsE)
        .other          _ZN10layer_norm31ln_parallel_residual_fwd_kernelINS_13Kernel_traitsI6__halfffffjLj1536ELj1ELj4ELj1ELj16ENS_18Kernel_traits_baseILj1536ES2_ffffjLj128EEEEELb0ELb1ELb1EEEvNS_9FwdParamsE,@"STO_CUDA_ENTRY STV_DEFAULT"
_ZN10layer_norm31ln_parallel_residual_fwd_kernelINS_13Kernel_traitsI6__halfffffjLj1536ELj1ELj4ELj1ELj16ENS_18Kernel_traits_baseILj1536ES2_ffffjLj128EEEEELb0ELb1ELb1EEEvNS_9FwdParamsE:
.text._ZN10layer_norm31ln_parallel_residual_fwd_kernelINS_13Kernel_traitsI6__halfffffjLj1536ELj1ELj4ELj1ELj16ENS_18Kernel_traits_baseILj1536ES2_ffffjLj128EEEEELb0ELb1ELb1EEEvNS_9FwdParamsE:
        /* <DEDUP_REMOVED lines=19> */
[----:B------:R0:W5:Y:S01]  /*0130*/  LDG.E.64 R4, desc[UR6][R2.64] ;  /* 0x0000000602047981 */ /* 0x000162000c1e1b00 */
[----:B-1----:R-:W-:-:S03]  /*0140*/  IMAD.WIDE.U32 R50, R25, 0x8, R50 ;  /* 0x0000000819327825 */ /* 0x002fc600078e0032 */
        /* <DEDUP_REMOVED lines=24> */
.L_x_26547:
        /* <DEDUP_REMOVED lines=11> */
[----:B0-----:R-:W-:Y:S01]  /*0380*/  IMAD.WIDE.U32 R24, R25, 0x8, R2 ;  /* 0x0000000819187825 */ /* 0x001fe200078e0002 */
[----:B------:R-:W-:-:S04]  /*0390*/  CS2R R2, SRZ ;  /* 0x0000000000027805 */ /* 0x000fc8000001ff00 */
        /* <DEDUP_REMOVED lines=13> */
.L_x_26548:
[----:B------:R-:W1:Y:S02]  /*0470*/  LDCU UR4, c[0x0][0x384] ;  /* 0x00007080ff0477ac */ /* 0x000e640008000800 */
[----:B-1----:R-:W-:-:S13]  /*0480*/  ISETP.GE.AND P1, PT, R0, UR4, PT ;  /* 0x0000000400007c0c */ /* 0x002fda000bf26270 */
[----:B------:R-:W-:Y:S05]  /*0490*/  @P1 EXIT ;  /* 0x000000000000194d */ /* 0x000fea0003800000 */
[----:B-----5:R-:W-:Y:S01]  /*04a0*/  MOV R140, R4 ;  /* 0x00000004008c7202 */ /* 0x020fe20000000f00 */
[----:B------:R-:W1:Y:S01]  /*04b0*/  LDCU UR4, c[0x0][0x388] ;  /* 0x00007100ff0477ac */ /* 0x000e620008000800 */
[----:B0-----:R-:W-:Y:S02]  /*04c0*/  MOV R50, R5 ;  /* 0x0000000500327202 */ /* 0x001fe40000000f00 */
[--C-:B------:R-:W-:Y:S01]  /*04d0*/  SHF.R.U64 R139, R4, 0x10, R5.reuse ;  /* 0x00000010048b7819 */ /* 0x100fe20000001205 */
[----:B------:R-:W0:Y:S01]  /*04e0*/  LDCU.U8 UR5, c[0x0][0x410] ;  /* 0x00008200ff0577ac */ /* 0x000e220008000000 */
[----:B------:R-:W-:Y:S02]  /*04f0*/  SHF.R.U32.HI R51, RZ, 0x10, R5 ;  /* 0x00000010ff337819 */ /* 0x000fe40000011605 */
[----:B------:R-:W-:Y:S01]  /*0500*/  MOV R138, R6 ;  /* 0x00000006008a7202 */ /* 0x000fe20000000f00 */
[----:B------:R-:W2:Y:S01]  /*0510*/  LDCU UR8, c[0x0][0x448] ;  /* 0x00008900ff0877ac */ /* 0x000ea20008000800 */
[----:B------:R-:W-:-:S02]  /*0520*/  SHF.R.U64 R137, R6, 0x10, R7 ;  /* 0x0000001006897819 */ /* 0x000fc40000001207 */
[----:B------:R-:W-:Y:S01]  /*0530*/  MOV R4, R7 ;  /* 0x0000000700047202 */ /* 0x000fe20000000f00 */
[----:B------:R-:W3:Y:S01]  /*0540*/  LDCU.64 UR10, c[0x0][0x3a0] ;  /* 0x00007400ff0a77ac */ /* 0x000ee20008000a00 */
[----:B------:R-:W-:Y:S02]  /*0550*/  MOV R136, R8 ;  /* 0x0000000800887202 */ /* 0x000fe40000000f00 */
[----:B------:R-:W-:Y:S01]  /*0560*/  MOV R5, R9 ;  /* 0x0000000900057202 */ /* 0x000fe20000000f00 */
[----:B------:R-:W4:Y:S01]  /*0570*/  LDCU.64 UR12, c[0x0][0x398] ;  /* 0x00007300ff0c77ac */ /* 0x000f220008000a00 */
[----:B------:R-:W-:Y:S02]  /*0580*/  MOV R134, R10 ;  /* 0x0000000a00867202 */ /* 0x000fe40000000f00 */
[----:B------:R-:W-:Y:S02]  /*0590*/  MOV R6, R11 ;  /* 0x0000000b00067202 */ /* 0x000fe40000000f00 */
[----:B------:R-:W-:-:S02]  /*05a0*/  PRMT R138, R4, 0x5410, R138 ;  /* 0x00005410048a7816 */ /* 0x000fc4000000008a */
[----:B------:R-:W-:Y:S02]  /*05b0*/  PRMT R136, R5, 0x5410, R136 ;  /* 0x0000541005887816 */ /* 0x000fe40000000088 */
[----:B------:R-:W-:Y:S02]  /*05c0*/  PRMT R134, R6, 0x5410, R134 ;  /* 0x0000541006867816 */ /* 0x000fe40000000086 */
[----:B------:R-:W-:Y:S02]  /*05d0*/  MOV R4, R46 ;  /* 0x0000002e00047202 */ /* 0x000fe40000000f00 */
[----:B------:R-:W-:Y:S02]  /*05e0*/  MOV R5, R47 ;  /* 0x0000002f00057202 */ /* 0x000fe40000000f00 */
[----:B------:R-:W-:Y:S02]  /*05f0*/  MOV R6, R44 ;  /* 0x0000002c00067202 */ /* 0x000fe40000000f00 */
[----:B------:R-:W-:-:S02]  /*0600*/  PRMT R79, R79, 0x5410, R4 ;  /* 0x000054104f4f7816 */ /* 0x000fc40000000004 */
[----:B------:R-:W-:Y:S02]  /*0610*/  PRMT R68, R5, 0x5410, R6 ;  /* 0x0000541005447816 */ /* 0x000fe40000000006 */
[----:B------:R-:W-:Y:S02]  /*0620*/  MOV R4, R45 ;  /* 0x0000002d00047202 */ /* 0x000fe40000000f00 */
[----:B------:R-:W-:Y:S02]  /*0630*/  MOV R5, R42 ;  /* 0x0000002a00057202 */ /* 0x000fe40000000f00 */
[----:B------:R-:W-:Y:S02]  /*0640*/  SHF.R.U32.HI R52, RZ, 0x10, R7 ;  /* 0x00000010ff347819 */ /* 0x000fe40000011607 */
[----:B------:R-:W-:Y:S02]  /*0650*/  PRMT R69, R4, 0x5410, R5 ;  /* 0x0000541004457816 */ /* 0x000fe40000000005 */
[----:B------:R-:W-:-:S02]  /*0660*/  MOV R4, R41 ;  /* 0x0000002900047202 */ /* 0x000fc40000000f00 */
[----:B------:R-:W-:Y:S02]  /*0670*/  MOV R5, R38 ;  /* 0x0000002600057202 */ /* 0x000fe40000000f00 */
[----:B------:R-:W-:Y:S02]  /*0680*/  MOV R85, R12 ;  /* 0x0000000c00557202 */ /* 0x000fe40000000f00 */
[----:B------:R-:W-:Y:S02]  /*0690*/  PRMT R71, R4, 0x5410, R5 ;  /* 0x0000541004477816 */ /* 0x000fe40000000005 */
[----:B------:R-:W-:Y:S02]  /*06a0*/  MOV R7, R13 ;  /* 0x0000000d00077202 */ /* 0x000fe40000000f00 */
[----:B------:R-:W-:Y:S02]  /*06b0*/  SHF.R.U32.HI R73, RZ, 0x10, R37 ;  /* 0x00000010ff497819 */ /* 0x000fe40000011625 */
[----:B------:R-:W-:-:S02]  /*06c0*/  SHF.R.U64 R4, R34, 0x10, R35 ;  /* 0x0000001022047819 */ /* 0x000fc40000001223 */
[----:B------:R-:W-:Y:S02]  /*06d0*/  PRMT R85, R7, 0x5410, R85 ;  /* 0x0000541007557816 */ /* 0x000fe40000000055 */
[----:B------:R-:W-:Y:S02]  /*06e0*/  PRMT R73, R73, 0x5410, R4 ;  /* 0x0000541049497816 */ /* 0x000fe40000000004 */
[----:B------:R-:W-:Y:S02]  /*06f0*/  MOV R6, R43 ;  /* 0x0000002b00067202 */ /* 0x000fe40000000f00 */
[----:B------:R-:W-:Y:S02]  /*0700*/  MOV R7, R40 ;  /* 0x0000002800077202 */ /* 0x000fe40000000f00 */
[----:B------:R-:W-:Y:S02]  /*0710*/  SHF.R.U32.HI R74, RZ, 0x10, R35 ;  /* 0x00000010ff4a7819 */ /* 0x000fe40000011623 */
[----:B------:R-:W-:-:S02]  /*0720*/  SHF.R.U64 R4, R32, 0x10, R33 ;  /* 0x0000001020047819 */ /* 0x000fc40000001221 */
[----:B------:R-:W-:Y:S02]  /*0730*/  PRMT R70, R6, 0x5410, R7 ;  /* 0x0000541006467816 */ /* 0x000fe40000000007 */
[----:B------:R-:W-:Y:S02]  /*0740*/  PRMT R74, R74, 0x5410, R4 ;  /* 0x000054104a4a7816 */ /* 0x000fe40000000004 */
[----:B------:R-:W-:Y:S02]  /*0750*/  MOV R6, R39 ;  /* 0x0000002700067202 */ /* 0x000fe40000000f00 */
[----:B------:R-:W-:Y:S02]  /*0760*/  SHF.R.U64 R7, R36, 0x10, R37 ;  /* 0x0000001024077819 */ /* 0x000fe40000001225 */
[----:B------:R-:W-:Y:S02]  /*0770*/  SHF.R.U32.HI R75, RZ, 0x10, R33 ;  /* 0x00000010ff4b7819 */ /* 0x000fe40000011621 */
[----:B------:R-:W-:-:S02]  /*0780*/  SHF.R.U64 R5, R30, 0x10, R31 ;  /* 0x000000101e057819 */ /* 0x000fc4000000121f */
[----:B------:R-:W-:Y:S02]  /*0790*/  SHF.R.U32.HI R76, RZ, 0x10, R31 ;  /* 0x00000010ff4c7819 */ /* 0x000fe4000001161f */
[----:B------:R-:W-:Y:S02]  /*07a0*/  SHF.R.U64 R4, R28, 0x10, R29 ;  /* 0x000000101c047819 */ /* 0x000fe4000000121d */
[--C-:B------:R-:W-:Y:S02]  /*07b0*/  SHF.R.U64 R86, R10, 0x10, R11.reuse ;  /* 0x000000100a567819 */ /* 0x100fe4000000120b */
[----:B------:R-:W-:Y:S02]  /*07c0*/  SHF.R.U32.HI R10, RZ, 0x10, R11 ;  /* 0x00000010ff0a7819 */ /* 0x000fe4000001160b */
[--C-:B------:R-:W-:Y:S02]  /*07d0*/  SHF.R.U64 R135, R8, 0x10, R9.reuse ;  /* 0x0000001008877819 */ /* 0x100fe40000001209 */
[----:B------:R-:W-:-:S02]  /*07e0*/  SHF.R.U32.HI R53, RZ, 0x10, R9 ;  /* 0x00000010ff357819 */ /* 0x000fc40000011609 */
[--C-:B------:R-:W-:Y:S02]  /*07f0*/  SHF.R.U64 R84, R12, 0x10, R13.reuse ;  /* 0x000000100c547819 */ /* 0x100fe4000000120d */
[----:B------:R-:W-:Y:S02]  /*0800*/  SHF.R.U32.HI R11, RZ, 0x10, R13 ;  /* 0x00000010ff0b7819 */ /* 0x000fe4000001160d */
[----:B------:R-:W-:Y:S02]  /*0810*/  PRMT R72, R6, 0x5410, R7 ;  /* 0x0000541006487816 */ /* 0x000fe40000000007 */
[----:B------:R-:W-:Y:S02]  /*0820*/  PRMT R75, R75, 0x5410, R5 ;  /* 0x000054104b4b7816 */ /* 0x000fe40000000005 */
[----:B------:R-:W-:Y:S02]  /*0830*/  PRMT R76, R76, 0x5410, R4 ;  /* 0x000054104c4c7816 */ /* 0x000fe40000000004 */
[----:B------:R-:W-:-:S02]  /*0840*/  MOV R83, R14 ;  /* 0x0000000e00537202 */ /* 0x000fc40000000f00 */
[----:B------:R-:W-:Y:S02]  /*0850*/  MOV R8, R15 ;  /* 0x0000000f00087202 */ /* 0x000fe40000000f00 */
[--C-:B------:R-:W-:Y:S02]  /*0860*/  SHF.R.U64 R82, R14, 0x10, R15.reuse ;  /* 0x000000100e527819 */ /* 0x100fe4000000120f */
[----:B------:R-:W-:Y:S02]  /*0870*/  SHF.R.U32.HI R12, RZ, 0x10, R15 ;  /* 0x00000010ff0c7819 */ /* 0x000fe4000001160f */
[----:B------:R-:W-:Y:S02]  /*0880*/  ISETP.NE.U32.AND P1, PT, R54, RZ, PT ;  /* 0x000000ff3600720c */ /* 0x000fe40003f25070 */
[----:B------:R-:W-:Y:S02]  /*0890*/  MOV R81, R48 ;  /* 0x0000003000517202 */ /* 0x000fe40000000f00 */
[----:B------:R-:W-:-:S02]  /*08a0*/  MOV R9, R49 ;  /* 0x0000003100097202 */ /* 0x000fc40000000f00 */
[--C-:B------:R-:W-:Y:S02]  /*08b0*/  SHF.R.U64 R80, R48, 0x10, R49.reuse ;  /* 0x0000001030507819 */ /* 0x100fe40000001231 */
[----:B------:R-:W-:Y:S02]  /*08c0*/  SHF.R.U32.HI R13, RZ, 0x10, R49 ;  /* 0x00000010ff0d7819 */ /* 0x000fe40000011631 */
[----:B------:R-:W-:Y:S02]  /*08d0*/  SHF.R.U32.HI R77, RZ, 0x10, R29 ;  /* 0x00000010ff4d7819 */ /* 0x000fe4000001161d */
[--C-:B------:R-:W-:Y:S02]  /*08e0*/  SHF.R.U64 R4, R26, 0x10, R27.reuse ;  /* 0x000000101a047819 */ /* 0x100fe4000000121b */
[----:B------:R-:W-:Y:S02]  /*08f0*/  SHF.R.U32.HI R78, RZ, 0x10, R27 ;  /* 0x00000010ff4e7819 */ /* 0x000fe4000001161b */
[----:B------:R-:W-:-:S02]  /*0900*/  SHF.R.U64 R5, R24, 0x10, R25 ;  /* 0x0000001018057819 */ /* 0x000fc40000001219 */
[----:B------:R-:W-:Y:S02]  /*0910*/  SHF.R.U32.HI R6, RZ, 0x10, R25 ;  /* 0x00000010ff067819 */ /* 0x000fe40000011619 */
[----:B------:R-:W-:Y:S02]  /*0920*/  ISETP.NE.AND.EX P1, PT, R55, RZ, PT, P1 ;  /* 0x000000ff3700720c */ /* 0x000fe40003f25310 */
        /* <DEDUP_REMOVED lines=13> */
.L_x_26575:
[----:B-1----:R-:W0:Y:S01]  /*0a00*/  S2R R54, SR_TID.X ;  /* 0x0000000000367919 */ /* 0x002e220000002100 */
[----:B------:R-:W-:Y:S01]  /*0a10*/  ISETP.NE.U32.AND P2, PT, RZ, UR10, PT ;  /* 0x0000000aff007c0c */ /* 0x000fe2000bf45070 */
[----:B------:R-:W1:Y:S01]  /*0a20*/  LDC.64 R118, c[0x0][0x390] ;  /* 0x0000e400ff767b82 */ /* 0x000e620000000a00 */
[----:B------:R-:W-:Y:S02]  /*0a30*/  IMAD R52, R0, UR4, RZ ;  /* 0x0000000400347c24 */ /* 0x000fe4000f8e02ff */
[----:B------:R-:W-:-:S03]  /*0a40*/  ISETP.NE.AND.EX P2, PT, RZ, UR11, PT, P2 ;  /* 0x0000000bff007c0c */ /* 0x000fc6000bf45320 */
[----:B------:R-:W-:Y:S02]  /*0a50*/  SHF.R.S32.HI R53, RZ, 0x1f, R52 ;  /* 0x0000001fff357819 */ /* 0x000fe40000011434 */
[----:B------:R-:W2:Y:S02]  /*0a60*/  @P1 LDC.64 R50, c[0x0][0x398] ;  /* 0x0000e600ff321b82 */ /* 0x000ea40000000a00 */
[----:B------:R-:W-:-:S06]  /*0a70*/  LEA.HI R53, R53, R52, RZ, 0x2 ;  /* 0x0000003435357211 */ /* 0x000fcc00078f10ff */
[----:B------:R-:W3:Y:S01]  /*0a80*/  @P2 LDC.64 R48, c[0x0][0x3a0] ;  /* 0x0000e800ff302b82 */ /* 0x000ee20000000a00 */
[----:B0-----:R-:W-:-:S04]  /*0a90*/  LOP3.LUT R54, R54, 0x1f, RZ, 0xc0, !PT ;  /* 0x0000001f36367812 */ /* 0x001fc800078ec0ff */
[----:B------:R-:W-:-:S05]  /*0aa0*/  LEA.HI.SX32 R56, R53, R54, 0x1e ;  /* 0x0000003635387211 */ /* 0x000fca00078ff2ff */
[----:B--2---:R-:W-:-:S04]  /*0ab0*/  @P1 IMAD.WIDE.U32 R52, R56, 0x10, R50 ;  /* 0x0000001038341825 */ /* 0x004fc800078e0032 */
[C---:B---3--:R-:W-:Y:S01]  /*0ac0*/  @P2 IMAD.WIDE.U32 R54, R56.reuse, 0x10, R48 ;  /* 0x0000001038362825 */ /* 0x048fe200078e0030 */
[----:B------:R-:W-:Y:S01]  /*0ad0*/  UISETP.NE.U32.AND UP0, UPT, UR12, URZ, UPT ;  /* 0x000000ff0c00728c */ /* 0x000fe2000bf05070 */
[----:B------:R0:W5:Y:S02]  /*0ae0*/  @P1 LDG.E.128 R12, desc[UR6][R52.64] ;  /* 0x00000006340c1981 */ /* 0x000164000c1e1d00 */
[----:B-1----:R-:W-:Y:S02]  /*0af0*/  IMAD.WIDE.U32 R48, R56, 0x10, R118 ;  /* 0x0000001038307825 */ /* 0x002fe400078e0076 */
[----:B------:R0:W5:Y:S04]  /*0b00*/  @P2 LDG.E.128 R8, desc[UR6][R54.64] ;  /* 0x0000000636082981 */ /* 0x000168000c1e1d00 */
[----:B------:R-:W5:Y:S01]  /*0b10*/  LDG.E.128 R48, desc[UR6][R48.64] ;  /* 0x0000000630307981 */ /* 0x000f62000c1e1d00 */
[----:B------:R-:W-:-:S06]  /*0b20*/  UISETP.NE.AND.EX UP0, UPT, UR13, URZ, UPT, UP0 ;  /* 0x000000ff0d00728c */ /* 0x000fcc000bf05300 */
[----:B------:R-:W-:-:S13]  /*0b30*/  PLOP3.LUT P1, PT, PT, PT, UP0, 0x80, 0x8 ;  /* 0x000000000008781c */ /* 0x000fda0003f2f008 */
[----:B0-----:R-:W-:Y:S05]  /*0b40*/  @!P1 BRA `(.L_x_26549) ;  /* 0x00000000005c9947 */ /* 0x001fea0003800000 */
        /* <DEDUP_REMOVED lines=14> */
.L_x_26550:
        /* <DEDUP_REMOVED lines=9> */
.L_x_26549:
        /* <DEDUP_REMOVED lines=12> */
.L_x_26551:
        /* <DEDUP_REMOVED lines=12> */
[----:B------:R-:W-:-:S04]  /*0e40*/  UISETP.NE.U32.AND UP0, UPT, UR12, URZ, UPT ;  /* 0x000000ff0c00728c */ /* 0x000fc8000bf05070 */
[----:B------:R-:W-:-:S09]  /*0e50*/  UISETP.NE.AND.EX UP0, UPT, UR13, URZ, UPT, UP0 ;  /* 0x000000ff0d00728c */ /* 0x000fd2000bf05300 */
[----:B0-----:R-:W-:Y:S05]  /*0e60*/  BRA.U UP0, `(.L_x_26552) ;  /* 0x0000000100407547 */ /* 0x001fea000b800000 */
[----:B------:R-:W-:-:S04]  /*0e70*/  UISETP.NE.U32.AND UP1, UPT, UR10, URZ, UPT ;  /* 0x000000ff0a00728c */ /* 0x000fc8000bf25070 */
[----:B------:R-:W-:-:S06]  /*0e80*/  UISETP.NE.AND.EX UP1, UPT, UR11, URZ, UPT, UP1 ;  /* 0x000000ff0b00728c */ /* 0x000fcc000bf25310 */
[----:B------:R-:W-:-:S13]  /*0e90*/  PLOP3.LUT P3, PT, PT, PT, UP1, 0x80, 0x8 ;  /* 0x000000000008781c */ /* 0x000fda0003f6f018 */
        /* <DEDUP_REMOVED lines=13> */
.L_x_26552:
        /* <DEDUP_REMOVED lines=23> */
.L_x_26553:
        /* <DEDUP_REMOVED lines=26> */
.L_x_26554:
        /* <DEDUP_REMOVED lines=21> */
.L_x_26555:
        /* <DEDUP_REMOVED lines=26> */
.L_x_26556:
        /* <DEDUP_REMOVED lines=21> */
.L_x_26557:
        /* <DEDUP_REMOVED lines=26> */
.L_x_26558:
        /* <DEDUP_REMOVED lines=21> */
.L_x_26559:
        /* <DEDUP_REMOVED lines=26> */
.L_x_26560:
        /* <DEDUP_REMOVED lines=21> */
.L_x_26561:
        /* <DEDUP_REMOVED lines=26> */
.L_x_26562:
        /* <DEDUP_REMOVED lines=21> */
.L_x_26563:
        /* <DEDUP_REMOVED lines=26> */
.L_x_26564:
        /* <DEDUP_REMOVED lines=21> */
.L_x_26565:
        /* <DEDUP_REMOVED lines=26> */
.L_x_26566:
        /* <DEDUP_REMOVED lines=21> */
.L_x_26567:
        /* <DEDUP_REMOVED lines=26> */
.L_x_26568:
        /* <DEDUP_REMOVED lines=21> */
.L_x_26569:
        /* <DEDUP_REMOVED lines=26> */
.L_x_26570:
        /* <DEDUP_REMOVED lines=21> */
.L_x_26571:
        /* <DEDUP_REMOVED lines=26> */
.L_x_26572:
        /* <DEDUP_REMOVED lines=21> */
.L_x_26573:
[----:B------:R-:W-:Y:S01]  /*2e40*/  FADD.FTZ R48, RZ, R117 ;  /* 0x00000075ff307221 */ /* 0x000fe20000010000 */
        /* <DEDUP_REMOVED lines=37> */
[----:B------:R-:W-:Y:S02]  /*30a0*/  FADD.FTZ R51, R50, R145 ;  /* 0x0000009132337221 */ /* 0x000fe40000010000 */
[----:B------:R-:W1:Y:S02]  /*30b0*/  S2R R50, SR_TID.X ;  /* 0x0000000000327919 */ /* 0x000e640000002100 */
        /* <DEDUP_REMOVED lines=9> */
[----:B------:R-:W-:Y:S01]  /*3150*/  FADD.FTZ R51, R118, R141 ;  /* 0x0000008d76337221 */ /* 0x000fe20000010000 */
[----:B-1----:R-:W-:-:S03]  /*3160*/  LOP3.LUT P2, RZ, R50, 0x1f, RZ, 0xc0, !PT ;  /* 0x0000001f32ff7812 */ /* 0x002fc6000784c0ff */
        /* <DEDUP_REMOVED lines=18> */
[----:B------:R-:W-:Y:S01]  /*3290*/  FFMA.FTZ R51, R50, R50, RZ ;  /* 0x0000003232337223 */ /* 0x000fe200000100ff */
        /* <DEDUP_REMOVED lines=102> */
.L_x_26587:
[----:B------:R-:W-:Y:S01]  /*3900*/  FMUL.FTZ R51, R49, R49 ;  /* 0x0000003131337220 */ /* 0x000fe20000410000 */
[----:B------:R-:W-:Y:S01]  /*3910*/  ISETP.NE.AND P3, PT, RZ, UR5, PT ;  /* 0x00000005ff007c0c */ /* 0x000fe2000bf65270 */
[----:B------:R-:W2:Y:S01]  /*3920*/  @!P2 LDC.64 R152, c[0x0][0x3c0] ;  /* 0x0000f000ff98ab82 */ /* 0x000ea20000000a00 */
[----:B-1----:R-:W-:Y:S02]  /*3930*/  FADD.FTZ R50, R119, R50 ;  /* 0x0000003277327221 */ /* 0x002fe40000010000 */
[----:B------:R-:W-:Y:S02]  /*3940*/  FSEL R51, R51, RZ, P3 ;  /* 0x000000ff33337208 */ /* 0x000fe40001800000 */
[----:B------:R-:W-:Y:S01]  /*3950*/  FFMA.FTZ R48, R50, R48, UR8 ;  /* 0x0000000832307e23 */ /* 0x000fe20008010030 */
[----:B------:R-:W-:Y:S02]  /*3960*/  FSEL R50, R49, RZ, !P3 ;  /* 0x000000ff31327208 */ /* 0x000fe40005800000 */
[----:B------:R-:W1:Y:S01]  /*3970*/  @!P2 LDC.64 R150, c[0x0][0x3c8] ;  /* 0x0000f200ff96ab82 */ /* 0x000e620000000a00 */
[----:B------:R-:W-:-:S02]  /*3980*/  FADD.FTZ R48, R48, R51 ;  /* 0x0000003330307221 */ /* 0x000fc40000010000 */
[C---:B------:R-:W-:Y:S01]  /*3990*/  FADD.FTZ R122, -R50.reuse, R113 ;  /* 0x00000071327a7221 */ /* 0x040fe20000010100 */
[C---:B------:R-:W-:Y:S01]  /*39a0*/  FADD.FTZ R113, -R50.reuse, R66 ;  /* 0x0000004232717221 */ /* 0x040fe20000010100 */
[C---:B------:R-:W-:Y:S01]  /*39b0*/  FADD.FTZ R124, -R50.reuse, R101 ;  /* 0x00000065327c7221 */ /* 0x040fe20000010100 */
[C---:B------:R-:W-:Y:S01]  /*39c0*/  FADD.FTZ R66, -R50.reuse, R97 ;  /* 0x0000006132427221 */ /* 0x040fe20000010100 */
[----:B------:R-:W3:Y:S01]  /*39d0*/  MUFU.RSQ R48, R48 ;  /* 0x0000003000307308 */ /* 0x000ee20000001400 */
[C---:B------:R-:W-:Y:S01]  /*39e0*/  FADD.FTZ R101, -R50.reuse, R143 ;  /* 0x0000008f32657221 */ /* 0x040fe20000010100 */
[C---:B------:R-:W-:Y:S01]  /*39f0*/  FADD.FTZ R97, -R50.reuse, R142 ;  /* 0x0000008e32617221 */ /* 0x040fe20000010100 */
[C---:B------:R-:W-:Y:S01]  /*3a00*/  FADD.FTZ R128, -R50.reuse, R53 ;  /* 0x0000003532807221 */ /* 0x040fe20000010100 */
[----:B------:R-:W4:Y:S01]  /*3a10*/  LDC.64 R142, c[0x0][0x428] ;  /* 0x00010a00ff8e7b82 */ /* 0x000f220000000a00 */
        /* <DEDUP_REMOVED lines=8> */
[C---:B0-----:R-:W-:Y:S01]  /*3aa0*/  FADD.FTZ R119, -R50.reuse, R100 ;  /* 0x0000006432777221 */ /* 0x041fe20000010100 */
        /* <DEDUP_REMOVED lines=34> */
[----:B-1----:R-:W-:-:S04]  /*3cd0*/  @!P2 IMAD.WIDE R150, R0, 0x4, R150 ;  /* 0x000000040096a825 */ /* 0x002fc800078e0296 */
[C---:B---3--:R-:W-:Y:S01]  /*3ce0*/  FMUL.FTZ R133, R48.reuse, R133 ;  /* 0x0000008530857220 */ /* 0x048fe20000410000 */
[C---:B------:R-:W-:Y:S01]  /*3cf0*/  FMUL.FTZ R130, R48.reuse, R130 ;  /* 0x0000008230827220 */ /* 0x040fe20000410000 */
[C---:B------:R-:W-:Y:S01]  /*3d00*/  FMUL.FTZ R128, R48.reuse, R128 ;  /* 0x0000008030807220 */ /* 0x040fe20000410000 */
[----:B------:R-:W-:Y:S02]  /*3d10*/  HADD2.F32 R131, -RZ, R140.H1_H1 ;  /* 0x3000008cff837230 */ /* 0x000fe40000004100 */
[C---:B------:R-:W-:Y:S01]  /*3d20*/  FMUL.FTZ R51, R48.reuse, R51 ;  /* 0x0000003330337220 */ /* 0x040fe20000410000 */
[----:B------:R-:W-:Y:S02]  /*3d30*/  HADD2.F32 R132, -RZ, R36.H0_H0 ;  /* 0x20000024ff847230 */ /* 0x000fe40000004100 */
[C---:B------:R-:W-:Y:S01]  /*3d40*/  FMUL.FTZ R52, R48.reuse, R52 ;  /* 0x0000003430347220 */ /* 0x040fe20000410000 */
[----:B------:R-:W-:Y:S02]  /*3d50*/  HADD2.F32 R129, -RZ, R72.H1_H1 ;  /* 0x30000048ff817230 */ /* 0x000fe40000004100 */
[----:B------:R-:W-:Y:S01]  /*3d60*/  FMUL.FTZ R53, R48, R53 ;  /* 0x0000003530357220 */ /* 0x000fe20000410000 */
[----:B------:R-:W-:-:S02]  /*3d70*/  HADD2.F32 R50, -RZ, R140.H0_H0 ;  /* 0x2000008cff327230 */ /* 0x000fc40000004100 */
[C---:B------:R-:W-:Y:S01]  /*3d80*/  FMUL.FTZ R54, R48.reuse, R54 ;  /* 0x0000003630367220 */ /* 0x040fe20000410000 */
[----:B0-----:R-:W-:Y:S02]  /*3d90*/  HADD2.F32 R49, -RZ, R139.H1_H1 ;  /* 0x3000008bff317230 */ /* 0x001fe40000004100 */
[C---:B------:R-:W-:Y:S01]  /*3da0*/  FMUL.FTZ R55, R48.reuse, R55 ;  /* 0x0000003730377220 */ /* 0x040fe20000410000 */
[----:B------:R-:W-:Y:S02]  /*3db0*/  HADD2.F32 R127, -RZ, R37.H0_H0 ;  /* 0x20000025ff7f7230 */ /* 0x000fe40000004100 */
        /* <DEDUP_REMOVED lines=43> */
[----:B------:R-:W-:-:S02]  /*4070*/  HADD2.F32 R145, -RZ, R139.H0_H0 ;  /* 0x2000008bff917230 */ /* 0x000fc40000004100 */
[----:B------:R-:W-:Y:S02]  /*4080*/  HADD2.F32 R144, -RZ, R73.H0_H0 ;  /* 0x20000049ff907230 */ /* 0x000fe40000004100 */
[--C-:B------:R-:W-:Y:S02]  /*4090*/  HADD2.F32 R141, -RZ, R138.reuse.H1_H1 ;  /* 0x3000008aff8d7230 */ /* 0x100fe40000004100 */
[----:B------:R-:W-:Y:S02]  /*40a0*/  HADD2.F32 R130, -RZ, R138.H0_H0 ;  /* 0x2000008aff827230 */ /* 0x000fe40000004100 */
[----:B------:R-:W-:Y:S01]  /*40b0*/  FFMA.FTZ R51, R51, R145, R144 ;  /* 0x0000009133337223 */ /* 0x000fe20000010090 */
[----:B------:R-:W-:Y:S02]  /*40c0*/  HADD2.F32 R129, -RZ, R35.H0_H0 ;  /* 0x20000023ff817230 */ /* 0x000fe40000004100 */
[----:B0-----:R-:W-:Y:S01]  /*40d0*/  FFMA.FTZ R48, R133, R131, R132 ;  /* 0x0000008385307223 */ /* 0x001fe20000010084 */
[----:B------:R-:W-:-:S02]  /*40e0*/  HADD2.F32 R133, -RZ, R34.H0_H0 ;  /* 0x20000022ff857230 */ /* 0x000fc40000004100 */
[----:B------:R-:W-:Y:S02]  /*40f0*/  HADD2.F32 R132, -RZ, R137.H1_H1 ;  /* 0x30000089ff847230 */ /* 0x000fe40000004100 */
[----:B------:R-:W-:Y:S01]  /*4100*/  FFMA.FTZ R54, R54, R130, R129 ;  /* 0x0000008236367223 */ /* 0x000fe20000010081 */
[----:B------:R-:W-:Y:S02]  /*4110*/  HADD2.F32 R131, -RZ, R73.H1_H1 ;  /* 0x30000049ff837230 */ /* 0x000fe40000004100 */
[----:B------:R-:W-:Y:S01]  /*4120*/  FFMA.FTZ R52, R52, R141, R133 ;  /* 0x0000008d34347223 */ /* 0x000fe20000010085 */
[----:B------:R-:W-:Y:S02]  /*4130*/  HADD2.F32 R128, -RZ, R137.H0_H0 ;  /* 0x20000089ff807230 */ /* 0x000fe40000004100 */
[----:B------:R-:W-:Y:S02]  /*4140*/  HADD2.F32 R127, -RZ, R74.H0_H0 ;  /* 0x2000004aff7f7230 */ /* 0x000fe40000004100 */
[----:B------:R-:W-:Y:S01]  /*4150*/  FFMA.FTZ R53, R53, R132, R131 ;  /* 0x0000008435357223 */ /* 0x000fe20000010083 */
[----:B----4-:R-:W-:-:S04]  /*4160*/  IMAD.WIDE.U32 R156, R56, 0x10, R142 ;  /* 0x00000010389c7825 */ /* 0x010fc800078e008e */
[----:B------:R-:W-:Y:S01]  /*4170*/  FFMA.FTZ R55, R55, R128, R127 ;  /* 0x0000008037377223 */ /* 0x000fe2000001007f */
[--C-:B------:R-:W-:Y:S01]  /*4180*/  IMAD.WIDE.U32 R56, R57, 0x10, R142.reuse ;  /* 0x0000001039387825 */ /* 0x100fe200078e008e */
[----:B------:R0:W-:Y:S03]  /*4190*/  STG.E.128 desc[UR6][R156.64], R48 ;  /* 0x000000309c007986 */ /* 0x0001e6000c101d06 */
[--C-:B------:R-:W-:Y:S01]  /*41a0*/  IMAD.WIDE.U32 R146, R58, 0x10, R142.reuse ;  /* 0x000000103a927825 */ /* 0x100fe200078e008e */
[----:B------:R1:W-:Y:S03]  /*41b0*/  STG.E.128 desc[UR6][R56.64], R52 ;  /* 0x0000003438007986 */ /* 0x0003e6000c101d06 */
[----:B------:R-:W-:-:S04]  /*41c0*/  IMAD.WIDE.U32 R152, R61, 0x10, R142 ;  /* 0x000000103d987825 */ /* 0x000fc800078e008e */
[----:B------:R-:W-:-:S04]  /*41d0*/  IMAD.WIDE.U32 R154, R62, 0x10, R142 ;  /* 0x000000103e9a7825 */ /* 0x000fc800078e008e */
[----:B------:R-:W-:-:S04]  /*41e0*/  IMAD.WIDE.U32 R148, R59, 0x10, R142 ;  /* 0x000000103b947825 */ /* 0x000fc800078e008e */
[----:B0-----:R-:W-:Y:S02]  /*41f0*/  HADD2.F32 R48, -RZ, R32.H0_H0 ;  /* 0x20000020ff307230 */ /* 0x001fe40000004100 */
[----:B------:R-:W-:Y:S02]  /*4200*/  HADD2.F32 R51, -RZ, R75.H0_H0 ;  /* 0x2000004bff337230 */ /* 0x000fe40000004100 */
[----:B-1----:R-:W-:Y:S02]  /*4210*/  HADD2.F32 R57, -RZ, R136.H1_H1 ;  /* 0x30000088ff397230 */ /* 0x002fe40000004100 */
[----:B------:R-:W-:Y:S02]  /*4220*/  HADD2.F32 R54, -RZ, R135.H0_H0 ;  /* 0x20000087ff367230 */ /* 0x000fe40000004100 */
[----:B------:R-:W-:Y:S02]  /*4230*/  HADD2.F32 R52, -RZ, R134.H1_H1 ;  /* 0x30000086ff347230 */ /* 0x000fe40000004100 */
[----:B------:R-:W-:Y:S01]  /*4240*/  FFMA.FTZ R48, R126, R57, R48 ;  /* 0x000000397e307223 */ /* 0x000fe20000010030 */
        /* <DEDUP_REMOVED lines=9> */
[----:B------:R-:W-:Y:S02]  /*42e0*/  HADD2.F32 R53, -RZ, R75.H1_H1 ;  /* 0x3000004bff357230 */ /* 0x000fe40000004100 */
[----:B------:R-:W-:Y:S01]  /*42f0*/  FFMA.FTZ R50, R124, R55, R50 ;  /* 0x000000377c327223 */ /* 0x000fe20000010032 */
[----:B------:R-:W-:Y:S02]  /*4300*/  HADD2.F32 R61, -RZ, R134.H0_H0 ;  /* 0x20000086ff3d7230 */ /* 0x000fe40000004100 */
[----:B------:R-:W-:Y:S02]  /*4310*/  HADD2.F32 R54, -RZ, R31.H0_H0 ;  /* 0x2000001fff367230 */ /* 0x000fe40000004100 */
[----:B------:R-:W-:Y:S01]  /*4320*/  FFMA.FTZ R53, R120, R62, R53 ;  /* 0x0000003e78357223 */ /* 0x000fe20000010035 */
[----:B------:R-:W-:Y:S01]  /*4330*/  HADD2.F32 R57, -RZ, R84.H1_H1 ;  /* 0x30000054ff397230 */ /* 0x000fe20000004100 */
[----:B------:R0:W-:Y:S01]  /*4340*/  STG.E.128 desc[UR6][R146.64], R48 ;  /* 0x0000003092007986 */ /* 0x0001e2000c101d06 */
[----:B------:R-:W-:-:S02]  /*4350*/  HADD2.F32 R58, -RZ, R76.H1_H1 ;  /* 0x3000004cff3a7230 */ /* 0x000fc40000004100 */
[----:B------:R-:W-:Y:S01]  /*4360*/  FFMA.FTZ R54, R119, R61, R54 ;  /* 0x0000003d77367223 */ /* 0x000fe20000010036 */
[----:B------:R-:W-:Y:S02]  /*4370*/  HADD2.F32 R59, -RZ, R85.H1_H1 ;  /* 0x30000055ff3b7230 */ /* 0x000fe40000004100 */
[----:B------:R-:W-:Y:S02]  /*4380*/  HADD2.F32 R56, -RZ, R28.H0_H0 ;  /* 0x2000001cff387230 */ /* 0x000fe40000004100 */
[----:B------:R-:W-:Y:S01]  /*4390*/  FFMA.FTZ R57, R115, R57, R58 ;  /* 0x0000003973397223 */ /* 0x000fe2000001003a */
[----:B------:R-:W-:-:S04]  /*43a0*/  IMAD.WIDE.U32 R150, R60, 0x10, R142 ;  /* 0x000000103c967825 */ /* 0x000fc800078e008e */
[----:B------:R-:W-:Y:S01]  /*43b0*/  FFMA.FTZ R56, R117, R59, R56 ;  /* 0x0000003b75387223 */ /* 0x000fe20000010038 */
[----:B------:R-:W-:Y:S02]  /*43c0*/  HADD2.F32 R60, -RZ, R86.H0_H0 ;  /* 0x20000056ff3c7230 */ /* 0x000fe40000004100 */
[----:B------:R-:W-:Y:S02]  /*43d0*/  HADD2.F32 R55, -RZ, R76.H0_H0 ;  /* 0x2000004cff377230 */ /* 0x000fe40000004100 */
[----:B------:R-:W-:-:S04]  /*43e0*/  IMAD.WIDE.U32 R128, R63, 0x10, R142 ;  /* 0x000000103f807825 */ /* 0x000fc800078e008e */
[----:B------:R-:W-:Y:S01]  /*43f0*/  FFMA.FTZ R55, R118, R60, R55 ;  /* 0x0000003c76377223 */ /* 0x000fe20000010037 */
[----:B------:R-:W-:Y:S01]  /*4400*/  IMAD.WIDE.U32 R130, R64, 0x10, R142 ;  /* 0x0000001040827825 */ /* 0x000fe200078e008e */
[----:B0-----:R-:W-:Y:S02]  /*4410*/  SHF.R.U32.HI R48, RZ, 0x10, R47 ;  /* 0x00000010ff307819 */ /* 0x001fe4000001162f */
[----:B------:R-:W-:Y:S01]  /*4420*/  SHF.R.U32.HI R49, RZ, 0x10, R23 ;  /* 0x00000010ff317819 */ /* 0x000fe20000011617 */
[----:B------:R-:W-:Y:S01]  /*4430*/  IMAD.WIDE.U32 R144, R116, 0x10, R142 ;  /* 0x0000001074907825 */ /* 0x000fe200078e008e */
[----:B------:R0:W-:Y:S03]  /*4440*/  STG.E.128 desc[UR6][R148.64], R52 ;  /* 0x0000003494007986 */ /* 0x0001e6000c101d06 */
[----:B------:R-:W-:Y:S02]  /*4450*/  HADD2.F32 R58, -RZ, R85.H0_H0 ;  /* 0x20000055ff3a7230 */ /* 0x000fe40000004100 */
[----:B------:R-:W-:-:S02]  /*4460*/  HADD2.F32 R116, -RZ, R29.H0_H0 ;  /* 0x2000001dff747230 */ /* 0x000fc40000004100 */
[----:B------:R-:W-:Y:S02]  /*4470*/  HADD2.F32 R61, -RZ, R82.H1_H1 ;  /* 0x30000052ff3d7230 */ /* 0x000fe40000004100 */
[----:B------:R-:W-:Y:S02]  /*4480*/  HADD2.F32 R64, -RZ, R77.H1_H1 ;  /* 0x3000004dff407230 */ /* 0x000fe40000004100 */
[----:B------:R-:W-:Y:S01]  /*4490*/  FFMA.FTZ R58, R114, R58, R116 ;  /* 0x0000003a723a7223 */ /* 0x000fe20000010074 */
[----:B------:R-:W-:Y:S02]  /*44a0*/  HADD2.F32 R62, -RZ, R83.H0_H0 ;  /* 0x20000053ff3e7230 */ /* 0x000fe40000004100 */
[----:B------:R-:W-:Y:S02]  /*44b0*/  HADD2.F32 R63, -RZ, R27.H0_H0 ;  /* 0x2000001bff3f7230 */ /* 0x000fe40000004100 */
[----:B------:R-:W-:Y:S01]  /*44c0*/  FFMA.FTZ R61, R110, R61, R64 ;  /* 0x0000003d6e3d7223 */ /* 0x000fe20000010040 */
[----:B------:R-:W-:-:S02]  /*44d0*/  HADD2.F32 R59, -RZ, R84.H0_H0 ;  /* 0x20000054ff3b7230 */ /* 0x000fc40000004100 */
[----:B------:R-:W-:Y:S02]  /*44e0*/  HADD2.F32 R115, -RZ, R77.H0_H0 ;  /* 0x2000004dff737230 */ /* 0x000fe40000004100 */
[----:B------:R-:W-:Y:S01]  /*44f0*/  FFMA.FTZ R62, R109, R62, R63 ;  /* 0x0000003e6d3e7223 */ /* 0x000fe2000001003f */
[----:B------:R-:W-:-:S04]  /*4500*/  IMAD.WIDE.U32 R132, R111, 0x10, R142 ;  /* 0x000000106f847825 */ /* 0x000fc800078e008e */
[----:B------:R-:W-:Y:S01]  /*4510*/  FFMA.FTZ R59, R113, R59, R115 ;  /* 0x0000003b713b7223 */ /* 0x000fe20000010073 */
[----:B------:R-:W-:Y:S02]  /*4520*/  HADD2.F32 R60, -RZ, R83.H1_H1 ;  /* 0x30000053ff3c7230 */ /* 0x000fe40000004100 */
[----:B------:R-:W-:Y:S02]  /*4530*/  HADD2.F32 R111, -RZ, R26.H0_H0 ;  /* 0x2000001aff6f7230 */ /* 0x000fe40000004100 */
[----:B------:R-:W-:Y:S01]  /*4540*/  HADD2.F32 R63, -RZ, R82.H0_H0 ;  /* 0x20000052ff3f7230 */ /* 0x000fe20000004100 */
[----:B------:R1:W-:Y:S01]  /*4550*/  STG.E.128 desc[UR6][R150.64], R56 ;  /* 0x0000003896007986 */ /* 0x0003e2000c101d06 */
[----:B------:R-:W-:Y:S02]  /*4560*/  HADD2.F32 R116, -RZ, R78.H0_H0 ;  /* 0x2000004eff747230 */ /* 0x000fe40000004100 */
[----:B------:R-:W-:Y:S01]  /*4570*/  FFMA.FTZ R60, R112, R60, R111 ;  /* 0x0000003c703c7223 */ /* 0x000fe2000001006f */
[----:B------:R-:W-:-:S02]  /*4580*/  HADD2.F32 R109, -RZ, R80.H0_H0 ;  /* 0x20000050ff6d7230 */ /* 0x000fc40000004100 */
[----:B------:R-:W-:Y:S02]  /*4590*/  HADD2.F32 R110, -RZ, R79.H0_H0 ;  /* 0x2000004fff6e7230 */ /* 0x000fe40000004100 */
[----:B------:R-:W-:Y:S01]  /*45a0*/  FFMA.FTZ R63, R108, R63, R116 ;  /* 0x0000003f6c3f7223 */ /* 0x000fe20000010074 */
[----:B------:R-:W-:Y:S01]  /*45b0*/  HADD2.F32 R64, -RZ, R81.H1_H1 ;  /* 0x30000051ff407230 */ /* 0x000fe20000004100 */
[----:B------:R-:W-:Y:S01]  /*45c0*/  SHF.R.U64 R108, R22, 0x10, R23 ;  /* 0x00000010166c7819 */ /* 0x000fe20000001217 */
[----:B------:R-:W-:Y:S02]  /*45d0*/  HADD2.F32 R115, -RZ, R24.H0_H0 ;  /* 0x20000018ff737230 */ /* 0x000fe40000004100 */
[----:B------:R-:W-:Y:S01]  /*45e0*/  FFMA.FTZ R67, R67, R109, R110 ;  /* 0x0000006d43437223 */ /* 0x000fe2000001006e */
[----:B------:R-:W-:Y:S01]  /*45f0*/  HADD2.F32 R113, -RZ, R80.H1_H1 ;  /* 0x30000050ff717230 */ /* 0x000fe20000004100 */
[----:B------:R-:W-:Y:S01]  /*4600*/  SHF.R.U64 R110, R46, 0x10, R47 ;  /* 0x000000102e6e7819 */ /* 0x000fe2000000122f */
[----:B------:R-:W-:-:S02]  /*4610*/  HADD2.F32 R114, -RZ, R78.H1_H1 ;  /* 0x3000004eff727230 */ /* 0x000fc40000004100 */
[----:B------:R-:W-:Y:S01]  /*4620*/  FFMA.FTZ R64, R107, R64, R115 ;  /* 0x000000406b407223 */ /* 0x000fe20000010073 */
[----:B------:R-:W-:Y:S01]  /*4630*/  HADD2.F32 R111, -RZ, R81.H0_H0 ;  /* 0x20000051ff6f7230 */ /* 0x000fe20000004100 */
[----:B------:R2:W-:Y:S01]  /*4640*/  STG.E.128 desc[UR6][R152.64], R60 ;  /* 0x0000003c98007986 */ /* 0x0005e2000c101d06 */
[----:B------:R-:W-:Y:S02]  /*4650*/  HADD2.F32 R112, -RZ, R25.H0_H0 ;  /* 0x20000019ff707230 */ /* 0x000fe40000004100 */
[----:B------:R-:W-:Y:S01]  /*4660*/  FFMA.FTZ R65, R65, R113, R114 ;  /* 0x0000007141417223 */ /* 0x000fe20000010072 */
[----:B0-----:R-:W-:Y:S01]  /*4670*/  HADD2.F32 R54, -RZ, R48.H0_H0 ;  /* 0x20000030ff367230 */ /* 0x001fe20000004100 */
[----:B-1----:R-:W-:Y:S01]  /*4680*/  SHF.R.U32.HI R58, RZ, 0x10, R45 ;  /* 0x00000010ff3a7819 */ /* 0x002fe2000001162d */
[----:B------:R-:W-:Y:S02]  /*4690*/  HADD2.F32 R56, -RZ, R49.H0_H0 ;  /* 0x20000031ff387230 */ /* 0x000fe40000004100 */
[----:B------:R-:W-:Y:S01]  /*46a0*/  FFMA.FTZ R66, R66, R111, R112 ;  /* 0x0000006f42427223 */ /* 0x000fe20000010070 */
[----:B------:R-:W-:-:S02]  /*46b0*/  HADD2.F32 R50, -RZ, R110.H0_H0 ;  /* 0x2000006eff327230 */ /* 0x000fc40000004100 */
[----:B------:R-:W-:Y:S02]  /*46c0*/  HADD2.F32 R52, -RZ, R108.H0_H0 ;  /* 0x2000006cff347230 */ /* 0x000fe40000004100 */
[----:B------:R-:W-:Y:S01]  /*46d0*/  FFMA.FTZ R51, R103, R54, R56 ;  /* 0x0000003667337223 */ /* 0x000fe20000010038 */
[----:B------:R-:W-:Y:S01]  /*46e0*/  HADD2.F32 R53, -RZ, R68.H1_H1 ;  /* 0x30000044ff357230 */ /* 0x000fe20000004100 */
[----:B------:R-:W-:Y:S01]  /*46f0*/  SHF.R.U64 R54, R44, 0x10, R45 ;  /* 0x000000102c367819 */ /* 0x000fe2000000122d */
[----:B------:R-:W-:Y:S01]  /*4700*/  HADD2.F32 R55, -RZ, R20.H0_H0 ;  /* 0x20000014ff377230 */ /* 0x000fe20000004100 */
[--C-:B------:R-:W-:Y:S01]  /*4710*/  SHF.R.U64 R56, R20, 0x10, R21.reuse ;  /* 0x0000001014387819 */ /* 0x100fe20000001215 */
[----:B------:R0:W-:Y:S01]  /*4720*/  STG.E.128 desc[UR6][R154.64], R64 ;  /* 0x000000409a007986 */ /* 0x0001e2000c101d06 */
[----:B------:R-:W-:Y:S01]  /*4730*/  FFMA.FTZ R49, R105, R50, R52 ;  /* 0x0000003269317223 */ /* 0x000fe20000010034 */
[----:B------:R-:W-:Y:S01]  /*4740*/  HADD2.F32 R54, -RZ, R54.H0_H0 ;  /* 0x20000036ff367230 */ /* 0x000fe20000004100 */
[----:B--2---:R-:W-:Y:S01]  /*4750*/  SHF.R.U32.HI R60, RZ, 0x10, R21 ;  /* 0x00000010ff3c7819 */ /* 0x004fe20000011615 */
[----:B------:R-:W-:Y:S01]  /*4760*/  FFMA.FTZ R52, R102, R53, R55 ;  /* 0x0000003566347223 */ /* 0x000fe20000010037 */
[----:B------:R-:W-:Y:S01]  /*4770*/  SHF.R.U64 R62, R42, 0x10, R43 ;  /* 0x000000102a3e7819 */ /* 0x000fe2000000122b */
[----:B------:R-:W-:-:S02]  /*4780*/  HADD2.F32 R56, -RZ, R56.H0_H0 ;  /* 0x20000038ff387230 */ /* 0x000fc40000004100 */
[----:B------:R-:W-:Y:S02]  /*4790*/  HADD2.F32 R55, -RZ, R69.H0_H0 ;  /* 0x20000045ff377230 */ /* 0x000fe40000004100 */
[----:B------:R-:W-:Y:S02]  /*47a0*/  HADD2.F32 R57, -RZ, R21.H0_H0 ;  /* 0x20000015ff397230 */ /* 0x000fe40000004100 */
[----:B------:R-:W-:Y:S01]  /*47b0*/  FFMA.FTZ R53, R101, R54, R56 ;  /* 0x0000003665357223 */ /* 0x000fe20000010038 */
[----:B------:R-:W-:Y:S02]  /*47c0*/  HADD2.F32 R58, -RZ, R58.H0_H0 ;  /* 0x2000003aff3a7230 */ /* 0x000fe40000004100 */
[----:B------:R-:W-:Y:S02]  /*47d0*/  HADD2.F32 R60, -RZ, R60.H0_H0 ;  /* 0x2000003cff3c7230 */ /* 0x000fe40000004100 */
[----:B------:R-:W-:Y:S01]  /*47e0*/  FFMA.FTZ R54, R100, R55, R57 ;  /* 0x0000003764367223 */ /* 0x000fe20000010039 */
[----:B------:R-:W-:Y:S01]  /*47f0*/  HADD2.F32 R62, -RZ, R62.H0_H0 ;  /* 0x2000003eff3e7230 */ /* 0x000fe20000004100 */
[----:B------:R-:W-:Y:S01]  /*4800*/  SHF.R.U32.HI R100, RZ, 0x10, R3 ;  /* 0x00000010ff647819 */ /* 0x000fe20000011603 */
[----:B------:R-:W-:Y:S01]  /*4810*/  HADD2.F32 R59, -RZ, R69.H1_H1 ;  /* 0x30000045ff3b7230 */ /* 0x000fe20000004100 */
[----:B0-----:R-:W-:Y:S01]  /*4820*/  SHF.R.U64 R64, R18, 0x10, R19 ;  /* 0x0000001012407819 */ /* 0x001fe20000001213 */
[----:B------:R-:W-:-:S02]  /*4830*/  HADD2.F32 R61, -RZ, R18.H0_H0 ;  /* 0x20000012ff3d7230 */ /* 0x000fc40000004100 */
[----:B------:R-:W-:Y:S01]  /*4840*/  FFMA.FTZ R55, R99, R58, R60 ;  /* 0x0000003a63377223 */ /* 0x000fe2000001003c */
[----:B------:R-:W-:Y:S01]  /*4850*/  SHF.R.U32.HI R60, RZ, 0x10, R43 ;  /* 0x00000010ff3c7819 */ /* 0x000fe2000001162b */
[----:B------:R-:W-:Y:S01]  /*4860*/  HADD2.F32 R67, -RZ, R71.H0_H0 ;  /* 0x20000047ff437230 */ /* 0x000fe20000004100 */
[----:B------:R-:W-:Y:S01]  /*4870*/  SHF.R.U64 R66, R16, 0x10, R17 ;  /* 0x0000001010427819 */ /* 0x000fe20000001211 */
[----:B------:R-:W-:Y:S02]  /*4880*/  HADD2.F32 R64, -RZ, R64.H0_H0 ;  /* 0x20000040ff407230 */ /* 0x000fe40000004100 */
[----:B------:R-:W-:Y:S01]  /*4890*/  FFMA.FTZ R56, R98, R59, R61 ;  /* 0x0000003b62387223 */ /* 0x000fe2000001003d */
[----:B------:R-:W-:Y:S01]  /*48a0*/  HADD2.F32 R59, -RZ, R70.H0_H0 ;  /* 0x20000046ff3b7230 */ /* 0x000fe20000004100 */
[----:B------:R-:W-:Y:S01]  /*48b0*/  SHF.R.U32.HI R98, RZ, 0x10, R39 ;  /* 0x00000010ff627819 */ /* 0x000fe20000011627 */
[----:B------:R-:W-:Y:S02]  /*48c0*/  HADD2.F32 R61, -RZ, R19.H0_H0 ;  /* 0x20000013ff3d7230 */ /* 0x000fe40000004100 */
[----:B------:R-:W-:Y:S01]  /*48d0*/  FFMA.FTZ R57, R97, R62, R64 ;  /* 0x0000003e61397223 */ /* 0x000fe20000010040 */
[----:B------:R-:W-:Y:S01]  /*48e0*/  SHF.R.U32.HI R62, RZ, 0x10, R19 ;  /* 0x00000010ff3e7819 */ /* 0x000fe20000011613 */
[----:B------:R-:W-:Y:S01]  /*48f0*/  HADD2.F32 R60, -RZ, R60.H0_H0 ;  /* 0x2000003cff3c7230 */ /* 0x000fe20000004100 */
[----:B------:R-:W-:Y:S01]  /*4900*/  SHF.R.U64 R64, R40, 0x10, R41 ;  /* 0x0000001028407819 */ /* 0x000fe20000001229 */
[----:B------:R-:W-:-:S02]  /*4910*/  HADD2.F32 R66, -RZ, R66.H0_H0 ;  /* 0x20000042ff427230 */ /* 0x000fc40000004100 */
[----:B------:R-:W-:Y:S01]  /*4920*/  FFMA.FTZ R58, R96, R59, R61 ;  /* 0x0000003b603a7223 */ /* 0x000fe2000001003d */
[----:B------:R-:W-:Y:S01]  /*4930*/  HADD2.F32 R62, -RZ, R62.H0_H0 ;  /* 0x2000003eff3e7230 */ /* 0x000fe20000004100 */
[----:B------:R-:W-:Y:S01]  /*4940*/  SHF.R.U64 R96, R2, 0x10, R3 ;  /* 0x0000001002607819 */ /* 0x000fe20000001203 */
[----:B------:R-:W-:Y:S02]  /*4950*/  HADD2.F32 R64, -RZ, R64.H0_H0 ;  /* 0x20000040ff407230 */ /* 0x000fe40000004100 */
[----:B------:R-:W-:Y:S02]  /*4960*/  HADD2.F32 R97, -RZ, R17.H0_H0 ;  /* 0x20000011ff617230 */ /* 0x000fe40000004100 */
[----:B------:R-:W-:Y:S01]  /*4970*/  FFMA.FTZ R59, R95, R60, R62 ;  /* 0x0000003c5f3b7223 */ /* 0x000fe2000001003e */
[----:B------:R-:W-:Y:S02]  /*4980*/  HADD2.F32 R63, -RZ, R70.H1_H1 ;  /* 0x30000046ff3f7230 */ /* 0x000fe40000004100 */
[----:B------:R-:W-:Y:S01]  /*4990*/  FFMA.FTZ R61, R93, R64, R66 ;  /* 0x000000405d3d7223 */ /* 0x000fe20000010042 */
[----:B------:R-:W-:-:S02]  /*49a0*/  HADD2.F32 R65, -RZ, R16.H0_H0 ;  /* 0x20000010ff417230 */ /* 0x000fc40000004100 */
[----:B------:R-:W-:Y:S01]  /*49b0*/  FFMA.FTZ R62, R92, R67, R97 ;  /* 0x000000435c3e7223 */ /* 0x000fe20000010061 */
[----:B------:R-:W-:Y:S01]  /*49c0*/  SHF.R.U32.HI R64, RZ, 0x10, R41 ;  /* 0x00000010ff407819 */ /* 0x000fe20000011629 */
[----:B------:R-:W0:Y:S01]  /*49d0*/  LDC.64 R92, c[0x0][0x380] ;  /* 0x0000e000ff5c7b82 */ /* 0x000e220000000a00 */
[----:B------:R-:W-:Y:S01]  /*49e0*/  SHF.R.U32.HI R66, RZ, 0x10, R17 ;  /* 0x00000010ff427819 */ /* 0x000fe20000011611 */
[----:B------:R-:W-:Y:S01]  /*49f0*/  FFMA.FTZ R60, R94, R63, R65 ;  /* 0x0000003f5e3c7223 */ /* 0x000fe20000010041 */
[----:B------:R-:W-:Y:S01]  /*4a00*/  SHF.R.U64 R94, R38, 0x10, R39 ;  /* 0x00000010265e7819 */ /* 0x000fe20000001227 */
[----:B------:R-:W-:Y:S02]  /*4a10*/  HADD2.F32 R107, -RZ, R79.H1_H1 ;  /* 0x3000004fff6b7230 */ /* 0x000fe40000004100 */
[----:B------:R-:W-:Y:S02]  /*4a20*/  HADD2.F32 R109, -RZ, R22.H0_H0 ;  /* 0x20000016ff6d7230 */ /* 0x000fe40000004100 */
[----:B------:R-:W-:-:S02]  /*4a30*/  HADD2.F32 R111, -RZ, R68.H0_H0 ;  /* 0x20000044ff6f7230 */ /* 0x000fc40000004100 */
[----:B------:R-:W-:Y:S02]  /*4a40*/  HADD2.F32 R113, -RZ, R23.H0_H0 ;  /* 0x20000017ff717230 */ /* 0x000fe40000004100 */
[----:B------:R-:W-:Y:S01]  /*4a50*/  FFMA.FTZ R48, R106, R107, R109 ;  /* 0x0000006b6a307223 */ /* 0x000fe2000001006d */
[----:B------:R-:W-:Y:S02]  /*4a60*/  HADD2.F32 R64, -RZ, R64.H0_H0 ;  /* 0x20000040ff407230 */ /* 0x000fe40000004100 */
[----:B------:R-:W-:Y:S02]  /*4a70*/  HADD2.F32 R66, -RZ, R66.H0_H0 ;  /* 0x20000042ff427230 */ /* 0x000fe40000004100 */
[----:B------:R-:W-:Y:S01]  /*4a80*/  FFMA.FTZ R50, R104, R111, R113 ;  /* 0x0000006f68327223 */ /* 0x000fe20000010071 */
[----:B------:R-:W-:Y:S02]  /*4a90*/  HADD2.F32 R65, -RZ, R71.H1_H1 ;  /* 0x30000047ff417230 */ /* 0x000fe40000004100 */
[----:B------:R-:W-:-:S02]  /*4aa0*/  HADD2.F32 R67, -RZ, R2.H0_H0 ;  /* 0x20000002ff437230 */ /* 0x000fc40000004100 */
[----:B------:R-:W-:Y:S01]  /*4ab0*/  FFMA.FTZ R63, R91, R64, R66 ;  /* 0x000000405b3f7223 */ /* 0x000fe20000010042 */
[----:B------:R-:W-:Y:S01]  /*4ac0*/  HADD2.F32 R95, -RZ, R72.H0_H0 ;  /* 0x20000048ff5f7230 */ /* 0x000fe20000004100 */
[----:B------:R1:W-:Y:S01]  /*4ad0*/  STG.E.128 desc[UR6][R128.64], R48 ;  /* 0x0000003080007986 */ /* 0x0003e2000c101d06 */
[----:B------:R-:W-:Y:S02]  /*4ae0*/  HADD2.F32 R97, -RZ, R3.H0_H0 ;  /* 0x20000003ff617230 */ /* 0x000fe40000004100 */
[----:B------:R-:W-:Y:S01]  /*4af0*/  FFMA.FTZ R64, R90, R65, R67 ;  /* 0x000000415a407223 */ /* 0x000fe20000010043 */
[----:B------:R-:W-:Y:S01]  /*4b00*/  HADD2.F32 R94, -RZ, R94.H0_H0 ;  /* 0x2000005eff5e7230 */ /* 0x000fe20000004100 */
[----:B------:R1:W-:Y:S01]  /*4b10*/  STG.E.128 desc[UR6][R130.64], R52 ;  /* 0x0000003482007986 */ /* 0x0003e2000c101d06 */
[----:B------:R-:W-:Y:S02]  /*4b20*/  HADD2.F32 R96, -RZ, R96.H0_H0 ;  /* 0x20000060ff607230 */ /* 0x000fe40000004100 */
[----:B------:R-:W-:Y:S01]  /*4b30*/  FFMA.FTZ R66, R88, R95, R97 ;  /* 0x0000005f58427223 */ /* 0x000fe20000010061 */
[----:B------:R-:W-:Y:S01]  /*4b40*/  HADD2.F32 R98, -RZ, R98.H0_H0 ;  /* 0x20000062ff627230 */ /* 0x000fe20000004100 */
[----:B------:R1:W-:Y:S01]  /*4b50*/  STG.E.128 desc[UR6][R132.64], R56 ;  /* 0x0000003884007986 */ /* 0x0003e2000c101d06 */
[----:B------:R-:W-:-:S02]  /*4b60*/  HADD2.F32 R100, -RZ, R100.H0_H0 ;  /* 0x20000064ff647230 */ /* 0x000fc40000004100 */
[----:B------:R-:W-:Y:S01]  /*4b70*/  FFMA.FTZ R65, R89, R94, R96 ;  /* 0x0000005e59417223 */ /* 0x000fe20000010060 */
[----:B------:R-:W-:Y:S01]  /*4b80*/  IMAD.WIDE.U32 R142, R121, 0x10, R142 ;  /* 0x00000010798e7825 */ /* 0x000fe200078e008e */
[----:B------:R1:W-:Y:S01]  /*4b90*/  STG.E.128 desc[UR6][R144.64], R60 ;  /* 0x0000003c90007986 */ /* 0x0003e2000c101d06 */
[----:B0-----:R-:W-:Y:S02]  /*4ba0*/  LEA R0, R92, R0, 0x2 ;  /* 0x000000005c007211 */ /* 0x001fe400078e10ff */
[----:B------:R-:W-:Y:S02]  /*4bb0*/  FFMA.FTZ R67, R87, R98, R100 ;  /* 0x0000006257437223 */ /* 0x000fe40000010064 */
[----:B------:R-:W-:-:S03]  /*4bc0*/  ISETP.GE.AND P2, PT, R0, R93, PT ;  /* 0x0000005d0000720c */ /* 0x000fc60003f46270 */
[----:B------:R1:W-:Y:S10]  /*4bd0*/  STG.E.128 desc[UR6][R142.64], R64 ;  /* 0x000000408e007986 */ /* 0x0003f4000c101d06 */
[----:B------:R-:W-:Y:S05]  /*4be0*/  @!P2 BRA `(.L_x_26575) ;  /* 0xffffffbc0084a947 */ /* 0x000fea000383ffff */
[----:B------:R-:W-:Y:S05]  /*4bf0*/  EXIT ;  /* 0x000000000000794d */ /* 0x000fea0003800000 */
.L_x_26574:
        /* <DEDUP_REMOVED lines=8> */
.L_x_26577:
[----:B------:R-:W-:Y:S05]  /*4c80*/  BSYNC B0 ;  /* 0x0000000000007941 */ /* 0x000fea0003800000 */
.L_x_26576:
        /* <DEDUP_REMOVED lines=8> */
.L_x_26578:
[----:B------:R-:W-:Y:S01]  /*4d10*/  HFMA2 R118, -RZ, RZ, 0, 2.384185791015625e-07 ;  /* 0x00000004ff767431 */ /* 0x000fe200000001ff */
[----:B------:R-:W-:Y:S02]  /*4d20*/  MOV R49, R50 ;  /* 0x0000003200317202 */ /* 0x000fe40000000f00 */
[----:B------:R-:W-:-:S03]  /*4d30*/  MOV R50, 0xffffffff ;  /* 0xffffffff00327802 */ /* 0x000fc60000000f00 */
[----:B------:R-:W-:-:S05]  /*4d40*/  FADD.FTZ R123, R122, R49 ;  /* 0x000000317a7b7221 */ /* 0x000fca0000010000 */
[----:B------:R-:W-:-:S07]  /*4d50*/  MOV R125, R123 ;  /* 0x0000007b007d7202 */ /* 0x000fce0000000f00 */
[----:B------:R-:W-:Y:S05]  /*4d60*/  WARPSYNC.COLLECTIVE R50, `(.L_x_26579) ;  /* 0x0000000032087348 */ /* 0x000fea0003c00000 */
[----:B------:R0:W1:Y:S02]  /*4d70*/  SHFL.BFLY P3, R50, R125, R118, R51 ;  /* 0x0c0000767d327389 */ /* 0x0000640000060033 */
[----:B01----:R-:W-:Y:S05]  /*4d80*/  ENDCOLLECTIVE ;  /* 0x000000000000791b */ /* 0x003fea0003800000 */
.L_x_26579:
[----:B------:R-:W-:Y:S01]  /*4d90*/  HFMA2 R118, -RZ, RZ, 0, 4.76837158203125e-07 ;  /* 0x00000008ff767431 */ /* 0x000fe200000001ff */
[----:B------:R-:W-:Y:S02]  /*4da0*/  MOV R48, R50 ;  /* 0x0000003200307202 */ /* 0x000fe40000000f00 */
[----:B------:R-:W-:-:S03]  /*4db0*/  MOV R50, 0xffffffff ;  /* 0xffffffff00327802 */ /* 0x000fc60000000f00 */
[----:B------:R-:W-:Y:S02]  /*4dc0*/  FADD.FTZ R124, R123, R48 ;  /* 0x000000307b7c7221 */ /* 0x000fe40000010000 */
[----:B------:R-:W0:Y:S03]  /*4dd0*/  LDC R48, c[0x0][0x400] ;  /* 0x00010000ff307b82 */ /* 0x000e260000000800 */
[----:B------:R-:W-:-:S07]  /*4de0*/  MOV R125, R124 ;  /* 0x0000007c007d7202 */ /* 0x000fce0000000f00 */
[----:B0-----:R-:W-:Y:S05]  /*4df0*/  WARPSYNC.COLLECTIVE R50, `(.L_x_26580) ;  /* 0x0000000032087348 */ /* 0x001fea0003c00000 */
[----:B------:R1:W2:Y:S02]  /*4e00*/  SHFL.BFLY P3, R50, R125, R118, R51 ;  /* 0x0c0000767d327389 */ /* 0x0002a40000060033 */
[----:B012---:R-:W-:Y:S05]  /*4e10*/  ENDCOLLECTIVE ;  /* 0x000000000000791b */ /* 0x007fea0003800000 */
.L_x_26580:
[----:B------:R-:W-:Y:S01]  /*4e20*/  HFMA2 R118, -RZ, RZ, 0, 9.5367431640625e-07 ;  /* 0x00000010ff767431 */ /* 0x000fe200000001ff */
[----:B------:R-:W-:Y:S02]  /*4e30*/  MOV R119, R50 ;  /* 0x0000003200777202 */ /* 0x000fe40000000f00 */
[----:B------:R-:W-:-:S03]  /*4e40*/  MOV R50, 0xffffffff ;  /* 0xffffffff00327802 */ /* 0x000fc60000000f00 */
[----:B------:R-:W-:-:S05]  /*4e50*/  FADD.FTZ R119, R124, R119 ;  /* 0x000000777c777221 */ /* 0x000fca0000010000 */
[----:B------:R-:W-:-:S07]  /*4e60*/  MOV R125, R119 ;  /* 0x00000077007d7202 */ /* 0x000fce0000000f00 */
[----:B------:R-:W-:Y:S05]  /*4e70*/  WARPSYNC.COLLECTIVE R50, `(.L_x_26581) ;  /* 0x0000000032087348 */ /* 0x000fea0003c00000 */
[----:B------:R0:W1:Y:S02]  /*4e80*/  SHFL.BFLY P3, R50, R125, R118, R51 ;  /* 0x0c0000767d327389 */ /* 0x0000640000060033 */
[----:B01----:R-:W-:Y:S05]  /*4e90*/  ENDCOLLECTIVE ;  /* 0x000000000000791b */ /* 0x003fea0003800000 */
.L_x_26581:
        /* <DEDUP_REMOVED lines=105> */
.L_x_26582:
[----:B------:R-:W-:Y:S01]  /*5530*/  HFMA2 R118, -RZ, RZ, 0, 1.1920928955078125e-07 ;  /* 0x00000002ff767431 */ /* 0x000fe200000001ff */
[----:B------:R-:W-:Y:S02]  /*5540*/  MOV R120, R50 ;  /* 0x0000003200787202 */ /* 0x000fe40000000f00 */
[----:B------:R-:W-:-:S03]  /*5550*/  MOV R50, 0xffffffff ;  /* 0xffffffff00327802 */ /* 0x000fc60000000f00 */
[----:B------:R-:W-:-:S05]  /*5560*/  FADD.FTZ R119, R119, R120 ;  /* 0x0000007877777221 */ /* 0x000fca0000010000 */
[----:B------:R-:W-:-:S07]  /*5570*/  MOV R125, R119 ;  /* 0x00000077007d7202 */ /* 0x000fce0000000f00 */
[----:B------:R-:W-:Y:S05]  /*5580*/  WARPSYNC.COLLECTIVE R50, `(.L_x_26583) ;  /* 0x0000000032087348 */ /* 0x000fea0003c00000 */
[----:B------:R0:W1:Y:S02]  /*5590*/  SHFL.BFLY P3, R50, R125, R118, R51 ;  /* 0x0c0000767d327389 */ /* 0x0000640000060033 */
[----:B01----:R-:W-:Y:S05]  /*55a0*/  ENDCOLLECTIVE ;  /* 0x000000000000791b */ /* 0x003fea0003800000 */
.L_x_26583:
        /* <DEDUP_REMOVED lines=8> */
.L_x_26584:
[----:B------:R-:W-:Y:S01]  /*5630*/  HFMA2 R118, -RZ, RZ, 0, 4.76837158203125e-07 ;  /* 0x00000008ff767431 */ /* 0x000fe200000001ff */
[----:B------:R-:W-:Y:S02]  /*5640*/  MOV R120, R50 ;  /* 0x0000003200787202 */ /* 0x000fe40000000f00 */
[----:B------:R-:W-:-:S03]  /*5650*/  MOV R50, 0xffffffff ;  /* 0xffffffff00327802 */ /* 0x000fc60000000f00 */
[----:B------:R-:W-:-:S05]  /*5660*/  FADD.FTZ R119, R119, R120 ;  /* 0x0000007877777221 */ /* 0x000fca0000010000 */
[----:B------:R-:W-:-:S07]  /*5670*/  MOV R125, R119 ;  /* 0x00000077007d7202 */ /* 0x000fce0000000f00 */
[----:B------:R-:W-:Y:S05]  /*5680*/  WARPSYNC.COLLECTIVE R50, `(.L_x_26585) ;  /* 0x0000000032087348 */ /* 0x000fea0003c00000 */
[----:B------:R0:W1:Y:S02]  /*5690*/  SHFL.BFLY P3, R50, R125, R118, R51 ;  /* 0x0c0000767d327389 */ /* 0x0000640000060033 */
[----:B01----:R-:W-:Y:S05]  /*56a0*/  ENDCOLLECTIVE ;  /* 0x000000000000791b */ /* 0x003fea0003800000 */
.L_x_26585:
        /* <DEDUP_REMOVED lines=8> */
.L_x_26586:
[----:B------:R-:W-:Y:S05]  /*5730*/  BRA `(.L_x_26587) ;  /* 0xffffffe000707947 */ /* 0x000fea000383ffff */
.L_x_26588:
        /* <DEDUP_REMOVED lines=12> */
.L_x_33311:


//--------------------- .text._ZN10layer_norm31ln_parallel_residual_fwd_kernelINS_13Kernel_traitsI6__halfffffjLj1536ELj1ELj4ELj1ELj16ENS_18Kernel_traits_baseILj1536ES2_ffffjLj128EEEEELb1ELb0ELb0EEEvNS_9FwdParamsE --------------------------
	.section	.text._ZN10layer_norm31ln_parallel_residual_fwd_kernelINS_13Kernel_traitsI6__halfffffjLj1536ELj1ELj4ELj1ELj16ENS_18Kernel_traits_baseILj1536ES2_ffffjLj128EEEEELb1ELb0ELb0EEEvNS_9FwdParamsE,"ax",@progbits
	.align	128
        .global         _ZN10layer_norm31ln_parallel_residual_fwd_kernelINS_13Kernel_traitsI6__halfffffjLj1536ELj1ELj4ELj1ELj16ENS_18Kernel_traits_baseILj1536ES2_ffffjLj128EEEEELb1ELb0ELb0EEEvNS_9FwdParamsE
        .type           _ZN10layer_norm31ln_parallel_residual_fwd_kernelINS_13Kernel_traitsI6__halfffffjLj1536ELj1ELj4ELj1ELj16ENS_18Kernel_traits_baseILj1536ES2_ffffjLj128EEEEELb1ELb0ELb0EEEvNS_9FwdParamsE,@function
        .size           _ZN10layer_norm31ln_parallel_residual_fwd_kernelINS_13Kernel_traitsI6__halfffffjLj1536ELj1ELj4ELj1ELj16ENS_18Kernel_traits_baseILj1536ES2_ffffjLj128EEEEELb1ELb0ELb0EEEvNS_9FwdParamsE,(.L_x_33312 - _ZN10layer_norm31ln_parallel_residual_fwd_kernelINS_13Kernel_traitsI6__halfffffjLj1536ELj1ELj4ELj1ELj16ENS_18Kernel_traits_baseILj1536ES2_ffffjLj128EEEEELb1ELb0ELb0EEEvNS_9FwdParamsE)
        .other          _ZN10layer_norm31ln_parallel_residual_fwd_kernelINS_13Kernel_traitsI6__halfffffjLj1536ELj1ELj4ELj1ELj16ENS_18Kernel_traits_baseILj1536ES2_ffffjLj128EEEEELb1ELb0ELb0EEEvNS_9FwdParamsE,@"STO_CUDA_ENTRY STV_DEFAULT"
_ZN10layer_norm31ln_parallel_residual_fwd_kernelINS_13Kernel_traitsI6__halfffffjLj1536ELj1ELj4ELj1ELj16ENS_18Kernel_traits_baseILj1536ES2_ffffjLj128EEEEELb1ELb0ELb0EEEvNS_9FwdParamsE:
.text._ZN10layer_norm31ln_parallel_residual_fwd_kernelINS_13Kernel_traitsI6__halfffffjLj1536ELj1ELj4ELj1ELj16ENS_18Kernel_traits_baseILj1536ES2_ffffjLj128EEEEELb1ELb0ELb0EEEvNS_9FwdParamsE:
        /* <DEDUP_REMOVED lines=25> */
[----:B------:R-:W-:Y:S01]  /*0190*/  LEA.HI R4, R4, R7, RZ, 0x2 ;  /* 0x0000000704047211 */ /* 0x000fe200078f10ff */
[----:B0-----:R-:W-:-:S06]  /*01a0*/  USHF.L.U32 UR4, UR5, 0x2, URZ ;  /* 0x0000000205047899 */ /* 0x001fcc00080006ff */
[----:B------:R-:W-:Y:S02]  /*01b0*/  LOP3.LUT R129, R129, UR4, RZ, 0xfc, !PT ;  /* 0x0000000481817c12 */ /* 0x000fe4000f8efcff */
[----:B-1----:R-:W-:Y:S02]  /*01c0*/  @P0 IADD3 R122, P1, PT, R2, R5, RZ ;  /* 0x00000005027a0210 */ /* 0x002fe40007f3e0ff */
[----:B------:R-:W-:Y:S02]  /*01d0*/  LOP3.LUT R5, R0, 0x1f, RZ, 0x3c, !PT ;  /* 0x0000001f00057812 */ /* 0x000fe400078e3cff */
[----:B------:R-:W-:Y:S02]  /*01e0*/  @P0 IADD3.X R123, PT, PT, RZ, R3, RZ, P1, !PT ;  /* 0x00000003ff7b0210 */ /* 0x000fe40000ffe4ff */
[----:B------:R-:W-:Y:S02]  /*01f0*/  LEA.HI.SX32 R130, R4, R5, 0x1e ;  /* 0x0000000504827211 */ /* 0x000fe400078ff2ff */
[----:B------:R-:W-:-:S02]  /*0200*/  SHF.R.U64 R128, R122, 0x2, R123 ;  /* 0x000000027a807819 */ /* 0x000fc4000000127b */
        /* <DEDUP_REMOVED lines=20> */
[----:B------:R1:W5:Y:S05]  /*0350*/  @P6 LDG.E.64 R20, desc[UR6][R2.64] ;  /* 0x0000000602146981 */ /* 0x00036a000c1e1b00 */
[----:B------:R-:W4:Y:S01]  /*0360*/  LDC.64 R56, c[0x0][0x3d8] ;  /* 0x0000f600ff387b82 */ /* 0x000f220000000a00 */
[----:B--2---:R-:W-:-:S07]  /*0370*/  @P3 IMAD.WIDE.U32 R50, R0, 0x8, R50 ;  /* 0x0000000800323825 */ /* 0x004fce00078e0032 */
[----:B------:R-:W2:Y:S01]  /*0380*/  LDC.64 R58, c[0x0][0x3d0] ;  /* 0x0000f400ff3a7b82 */ /* 0x000ea20000000a00 */
[C---:B---3--:R-:W-:Y:S01]  /*0390*/  @P3 IMAD.WIDE.U32 R52, R0.reuse, 0x8, R52 ;  /* 0x0000000800343825 */ /* 0x048fe200078e0034 */
[----:B------:R3:W5:Y:S06]  /*03a0*/  @P3 LDG.E.64 R18, desc[UR6][R50.64] ;  /* 0x0000000632123981 */ /* 0x00076c000c1e1b00 */
[----:B------:R-:W3:Y:S01]  /*03b0*/  LDC.64 R60, c[0x0][0x3d8] ;  /* 0x0000f600ff3c7b82 */ /* 0x000ee20000000a00 */
[----:B------:R-:W-:Y:S01]  /*03c0*/  @P3 VIADD R0, R0, 0x20 ;  /* 0x0000002000003836 */ /* 0x000fe20000000000 */
[----:B------:R3:W5:Y:S06]  /*03d0*/  @P3 LDG.E.64 R16, desc[UR6][R52.64] ;  /* 0x0000000634103981 */ /* 0x00076c000c1e1b00 */
[----:B------:R-:W3:Y:S01]  /*03e0*/  LDC.64 R62, c[0x0][0x3d0] ;  /* 0x0000f400ff3e7b82 */ /* 0x000ee20000000a00 */
[----:B0-----:R-:W-:-:S07]  /*03f0*/  @P2 IMAD.WIDE.U32 R54, R0, 0x8, R54 ;  /* 0x0000000800362825 */ /* 0x001fce00078e0036 */
[----:B------:R-:W0:Y:S01]  /*0400*/  LDC.64 R64, c[0x0][0x3d8] ;  /* 0x0000f600ff407b82 */ /* 0x000e220000000a00 */
[C---:B----4-:R-:W-:Y:S01]  /*0410*/  @P2 IMAD.WIDE.U32 R56, R0.reuse, 0x8, R56 ;  /* 0x0000000800382825 */ /* 0x050fe200078e0038 */
[----:B------:R4:W5:Y:S06]  /*0420*/  @P2 LDG.E.64 R14, desc[UR6][R54.64] ;  /* 0x00000006360e2981 */ /* 0x00096c000c1e1b00 */
[----:B------:R-:W0:Y:S01]  /*0430*/  LDC.64 R66, c[0x0][0x3d0] ;  /* 0x0000f400ff427b82 */ /* 0x000e220000000a00 */
[----:B------:R-:W-:-:S07]  /*0440*/  @P2 VIADD R0, R0, 0x20 ;  /* 0x0000002000002836 */ /* 0x000fce0000000000 */
[----:B------:R-:W0:Y:S01]  /*0450*/  LDC.64 R68, c[0x0][0x3d8] ;  /* 0x0000f600ff447b82 */ /* 0x000e220000000a00 */
[----:B--2---:R-:W-:Y:S01]  /*0460*/  @P5 IMAD.WIDE.U32 R58, R0, 0x8, R58 ;  /* 0x00000008003a5825 */ /* 0x004fe200078e003a */
[C---:B------:R-:W-:Y:S01]  /*0470*/  ISETP.GE.U32.AND P1, PT, R130.reuse, 0xc0, PT ;  /* 0x000000c08200780c */ /* 0x040fe20003f26070 */
[----:B------:R2:W5:Y:S01]  /*0480*/  @P2 LDG.E.64 R12, desc[UR6][R56.64] ;  /* 0x00000006380c2981 */ /* 0x000562000c1e1b00 */
[----:B------:R-:W-:Y:S02]  /*0490*/  ISETP.GE.U32.AND P0, PT, R130, 0xe0, PT ;  /* 0x000000e08200780c */ /* 0x000fe40003f06070 */
[----:B------:R-:W-:Y:S02]  /*04a0*/  @P3 CS2R R112, SRZ ;  /* 0x0000000000703805 */ /* 0x000fe4000001ff00 */
[----:B------:R-:W-:Y:S02]  /*04b0*/  @P2 CS2R R110, SRZ ;  /* 0x00000000006e2805 */ /* 0x000fe4000001ff00 */
[----:B------:R-:W-:Y:S01]  /*04c0*/  @P5 CS2R R108, SRZ ;  /* 0x00000000006c5805 */ /* 0x000fe2000001ff00 */
[----:B-1----:R-:W1:Y:S01]  /*04d0*/  LDC.64 R2, c[0x0][0x3d0] ;  /* 0x0000f400ff027b82 */ /* 0x002e620000000a00 */
[C---:B---3--:R-:W-:Y:S01]  /*04e0*/  @P5 IMAD.WIDE.U32 R60, R0.reuse, 0x8, R60 ;  /* 0x00000008003c5825 */ /* 0x048fe200078e003c */
[----:B------:R-:W-:Y:S01]  /*04f0*/  @P5 IADD3 R0, PT, PT, R0, 0x20, RZ ;  /* 0x0000002000005810 */ /* 0x000fe20007ffe0ff */
[----:B------:R3:W5:Y:S05]  /*0500*/  @P5 LDG.E.64 R10, desc[UR6][R58.64] ;  /* 0x000000063a0a5981 */ /* 0x00076a000c1e1b00 */
[----:B------:R-:W1:Y:S01]  /*0510*/  LDC.64 R70, c[0x0][0x3d0] ;  /* 0x0000f400ff467b82 */ /* 0x000e620000000a00 */
[----:B------:R-:W5:Y:S07]  /*0520*/  @P6 LDG.E.64 R22, desc[UR6][R48.64] ;  /* 0x0000000630166981 */ /* 0x000f6e000c1e1b00 */
[----:B------:R-:W1:Y:S01]  /*0530*/  LDC.64 R72, c[0x0][0x3d8] ;  /* 0x0000f600ff487b82 */ /* 0x000e620000000a00 */
[----:B------:R-:W-:-:S02]  /*0540*/  @P4 CS2R R106, SRZ ;  /* 0x00000000006a4805 */ /* 0x000fc4000001ff00 */
[----:B------:R-:W-:Y:S02]  /*0550*/  @P6 CS2R R102, SRZ ;  /* 0x0000000000666805 */ /* 0x000fe4000001ff00 */
[----:B------:R-:W-:-:S03]  /*0560*/  @P6 LOP3.LUT R127, R127, 0x2000, RZ, 0xfc, !PT ;  /* 0x000020007f7f6812 */ /* 0x000fc600078efcff */
[----:B------:R-:W1:Y:S01]  /*0570*/  LDC.64 R50, c[0x0][0x3d8] ;  /* 0x0000f600ff327b82 */ /* 0x000e620000000a00 */
[C---:B------:R-:W-:Y:S01]  /*0580*/  @P4 IMAD.WIDE.U32 R62, R0.reuse, 0x8, R62 ;  /* 0x00000008003e4825 */ /* 0x040fe200078e003e */
[----:B------:R3:W5:Y:S06]  /*0590*/  @P5 LDG.E.64 R8, desc[UR6][R60.64] ;  /* 0x000000063c085981 */ /* 0x00076c000c1e1b00 */
[----:B------:R-:W1:Y:S08]  /*05a0*/  LDC.64 R52, c[0x0][0x3d0] ;  /* 0x0000f400ff347b82 */ /* 0x000e700000000a00 */
[----:B----4-:R-:W4:Y:S01]  /*05b0*/  LDC.64 R54, c[0x0][0x3d8] ;  /* 0x0000f600ff367b82 */ /* 0x010f220000000a00 */
[C---:B0-----:R-:W-:Y:S01]  /*05c0*/  @P4 IMAD.WIDE.U32 R64, R0.reuse, 0x8, R64 ;  /* 0x0000000800404825 */ /* 0x041fe200078e0040 */
[----:B------:R0:W5:Y:S06]  /*05d0*/  @P4 LDG.E.64 R6, desc[UR6][R62.64] ;  /* 0x000000063e064981 */ /* 0x00016c000c1e1b00 */
[----:B--2---:R-:W2:Y:S01]  /*05e0*/  LDC.64 R56, c[0x0][0x3d0] ;  /* 0x0000f400ff387b82 */ /* 0x004ea20000000a00 */
[----:B------:R-:W-:Y:S01]  /*05f0*/  @P4 VIADD R0, R0, 0x20 ;  /* 0x0000002000004836 */ /* 0x000fe20000000000 */
[----:B------:R-:W-:Y:S01]  /*0600*/  ISETP.GE.U32.AND P3, PT, R130, 0x100, PT ;  /* 0x000001008200780c */ /* 0x000fe20003f66070 */
[----:B------:R-:W5:Y:S05]  /*0610*/  @P4 LDG.E.64 R4, desc[UR6][R64.64] ;  /* 0x0000000640044981 */ /* 0x000f6a000c1e1b00 */
[----:B---3--:R-:W3:Y:S01]  /*0620*/  LDC.64 R58, c[0x0][0x3d8] ;  /* 0x0000f600ff3a7b82 */ /* 0x008ee20000000a00 */
[----:B------:R-:W-:Y:S01]  /*0630*/  @P1 IMAD.WIDE.U32 R66, R0, 0x8, R66 ;  /* 0x0000000800421825 */ /* 0x000fe200078e0042 */
[----:B------:R-:W-:-:S03]  /*0640*/  ISETP.GE.U32.AND P2, PT, R130, 0x120, PT ;  /* 0x000001208200780c */ /* 0x000fc60003f46070 */
[----:B------:R-:W-:-:S03]  /*0650*/  @P1 IMAD.WIDE.U32 R68, R0, 0x8, R68 ;  /* 0x0000000800441825 */ /* 0x000fc600078e0044 */
[----:B------:R-:W3:Y:S01]  /*0660*/  LDC.64 R60, c[0x0][0x3d0] ;  /* 0x0000f400ff3c7b82 */ /* 0x000ee20000000a00 */
[----:B------:R-:W-:-:S07]  /*0670*/  @P1 VIADD R0, R0, 0x20 ;  /* 0x0000002000001836 */ /* 0x000fce0000000000 */
[----:B0-----:R-:W0:Y:S01]  /*0680*/  LDC.64 R62, c[0x0][0x3d8] ;  /* 0x0000f600ff3e7b82 */ /* 0x001e220000000a00 */
[----:B-1----:R-:W-:Y:S01]  /*0690*/  @P0 IMAD.WIDE.U32 R2, R0, 0x8, R2 ;  /* 0x0000000800020825 */ /* 0x002fe200078e0002 */
[----:B------:R-:W-:Y:S01]  /*06a0*/  ISETP.GE.U32.AND P5, PT, R130, 0x140, PT ;  /* 0x000001408200780c */ /* 0x000fe20003fa6070 */
[----:B------:R-:W5:Y:S02]  /*06b0*/  @P1 LDG.E.64 R24, desc[UR6][R66.64] ;  /* 0x0000000642181981 */ /* 0x000f64000c1e1b00 */
[C---:B------:R-:W-:Y:S01]  /*06c0*/  @P0 IMAD.WIDE.U32 R50, R0.reuse, 0x8, R50 ;  /* 0x0000000800320825 */ /* 0x040fe200078e0032 */
[----:B------:R-:W-:Y:S01]  /*06d0*/  @P0 IADD3 R0, PT, PT, R0, 0x20, RZ ;  /* 0x0000002000000810 */ /* 0x000fe20007ffe0ff */
[----:B------:R-:W5:Y:S04]  /*06e0*/  @P0 LDG.E.64 R28, desc[UR6][R2.64] ;  /* 0x00000006021c0981 */ /* 0x000f68000c1e1b00 */
[C---:B------:R-:W-:Y:S01]  /*06f0*/  @P3 IMAD.WIDE.U32 R52, R0.reuse, 0x8, R52 ;  /* 0x0000000800343825 */ /* 0x040fe200078e0034 */
[----:B------:R-:W5:Y:S03]  /*0700*/  @P0 LDG.E.64 R30, desc[UR6][R50.64] ;  /* 0x00000006321e0981 */ /* 0x000f66000c1e1b00 */
[C---:B----4-:R-:W-:Y:S01]  /*0710*/  @P3 IMAD.WIDE.U32 R54, R0.reuse, 0x8, R54 ;  /* 0x0000000800363825 */ /* 0x050fe200078e0036 */
[----:B------:R-:W5:Y:S03]  /*0720*/  @P3 LDG.E.64 R32, desc[UR6][R52.64] ;  /* 0x0000000634203981 */ /* 0x000f66000c1e1b00 */
[----:B------:R-:W-:Y:S01]  /*0730*/  @P3 VIADD R0, R0, 0x20 ;  /* 0x0000002000003836 */ /* 0x000fe20000000000 */
[----:B------:R-:W5:Y:S03]  /*0740*/  @P3 LDG.E.64 R34, desc[UR6][R54.64] ;  /* 0x0000000636223981 */ /* 0x000f66000c1e1b00 */
[----:B--2---:R-:W-:Y:S01]  /*0750*/  @P2 IMAD.WIDE.U32 R56, R0, 0x8, R56 ;  /* 0x0000000800382825 */ /* 0x004fe200078e0038 */
[----:B------:R-:W-:Y:S01]  /*0760*/  ISETP.GE.U32.AND P4, PT, R130, 0x160, PT ;  /* 0x000001608200780c */ /* 0x000fe20003f86070 */
[----:B------:R-:W5:Y:S02]  /*0770*/  @P1 LDG.E.64 R26, desc[UR6][R68.64] ;  /* 0x00000006441a1981 */ /* 0x000f64000c1e1b00 */
[----:B---3--:R-:W-:-:S02]  /*0780*/  @P2 IMAD.WIDE.U32 R58, R0, 0x8, R58 ;  /* 0x00000008003a2825 */ /* 0x008fc400078e003a */
[----:B------:R-:W5:Y:S02]  /*0790*/  @P2 LDG.E.64 R36, desc[UR6][R56.64] ;  /* 0x0000000638242981 */ /* 0x000f64000c1e1b00 */
[----:B------:R-:W-:Y:S02]  /*07a0*/  @P2 VIADD R0, R0, 0x20 ;  /* 0x0000002000002836 */ /* 0x000fe40000000000 */
[----:B------:R-:W5:Y:S02]  /*07b0*/  @P2 LDG.E.64 R38, desc[UR6][R58.64] ;  /* 0x000000063a262981 */ /* 0x000f64000c1e1b00 */
[----:B------:R-:W-:-:S04]  /*07c0*/  @P5 IMAD.WIDE.U32 R60, R0, 0x8, R60 ;  /* 0x00000008003c5825 */ /* 0x000fc800078e003c */
[----:B0-----:R-:W-:Y:S01]  /*07d0*/  @P5 IMAD.WIDE.U32 R62, R0, 0x8, R62 ;  /* 0x00000008003e5825 */ /* 0x001fe200078e003e */
[----:B------:R-:W5:Y:S04]  /*07e0*/  @P5 LDG.E.64 R40, desc[UR6][R60.64] ;  /* 0x000000063c285981 */ /* 0x000f68000c1e1b00 */
[----:B------:R-:W5:Y:S01]  /*07f0*/  @P5 LDG.E.64 R42, desc[UR6][R62.64] ;  /* 0x000000063e2a5981 */ /* 0x000f62000c1e1b00 */
[----:B------:R-:W-:Y:S02]  /*0800*/  @P1 CS2R R104, SRZ ;  /* 0x0000000000681805 */ /* 0x000fe4000001ff00 */
[----:B------:R-:W-:Y:S02]  /*0810*/  ISETP.GE.U32.AND P1, PT, R130, 0x180, PT ;  /* 0x000001808200780c */ /* 0x000fe40003f26070 */
[----:B------:R-:W-:-:S02]  /*0820*/  @P5 IADD3 R0, PT, PT, R0, 0x20, RZ ;  /* 0x0000002000005810 */ /* 0x000fc40007ffe0ff */
[----:B------:R-:W-:Y:S02]  /*0830*/  @P0 CS2R R100, SRZ ;  /* 0x0000000000640805 */ /* 0x000fe4000001ff00 */
[----:B------:R-:W-:Y:S02]  /*0840*/  @P3 CS2R R98, SRZ ;  /* 0x0000000000623805 */ /* 0x000fe4000001ff00 */
[----:B------:R-:W-:Y:S02]  /*0850*/  @P2 CS2R R96, SRZ ;  /* 0x0000000000602805 */ /* 0x000fe4000001ff00 */
[----:B------:R-:W-:Y:S01]  /*0860*/  @P4 CS2R R94, SRZ ;  /* 0x00000000005e4805 */ /* 0x000fe2000001ff00 */
[----:B------:R-:W-:Y:S01]  /*0870*/  @P4 IMAD.WIDE.U32 R70, R0, 0x8, R70 ;  /* 0x0000000800464825 */ /* 0x000fe200078e0046 */
[----:B------:R-:W-:-:S03]  /*0880*/  @P5 CS2R R92, SRZ ;  /* 0x00000000005c5805 */ /* 0x000fc6000001ff00 */
[----:B------:R-:W-:Y:S01]  /*0890*/  @P4 IMAD.WIDE.U32 R72, R0, 0x8, R72 ;  /* 0x0000000800484825 */ /* 0x000fe200078e0048 */
[----:B------:R0:W5:Y:S01]  /*08a0*/  @P4 LDG.E.64 R44, desc[UR6][R70.64] ;  /* 0x00000006462c4981 */ /* 0x000162000c1e1b00 */
[----:B------:R-:W-:Y:S02]  /*08b0*/  MOV R87, R97 ;  /* 0x0000006100577202 */ /* 0x000fe40000000f00 */
[----:B------:R-:W-:Y:S01]  /*08c0*/  IMAD.MOV.U32 R90, RZ, RZ, R94 ;  /* 0x000000ffff5a7224 */ /* 0x000fe200078e005e */
[----:B------:R1:W5:Y:S01]  /*08d0*/  @P4 LDG.E.64 R46, desc[UR6][R72.64] ;  /* 0x00000006482e4981 */ /* 0x000362000c1e1b00 */
[----:B------:R-:W-:Y:S01]  /*08e0*/  IMAD.MOV.U32 R91, RZ, RZ, R95 ;  /* 0x000000ffff5b7224 */ /* 0x000fe200078e005f */
[----:B------:R-:W-:Y:S01]  /*08f0*/  MOV R88, R92 ;  /* 0x0000005c00587202 */ /* 0x000fe20000000f00 */
        /* <DEDUP_REMOVED lines=9> */
[----:B0-----:R-:W-:Y:S01]  /*0990*/  MOV R70, R102 ;  /* 0x0000006600467202 */ /* 0x001fe20000000f00 */
[----:B------:R-:W-:-:S02]  /*09a0*/  IMAD.MOV.U32 R80, RZ, RZ, R104 ;  /* 0x000000ffff507224 */ /* 0x000fc400078e0068 */
[----:B------:R-:W-:Y:S02]  /*09b0*/  IMAD.MOV.U32 R78, RZ, RZ, R106 ;  /* 0x000000ffff4e7224 */ /* 0x000fe400078e006a */
[----:B------:R-:W-:Y:S02]  /*09c0*/  IMAD.MOV.U32 R79, RZ, RZ, R107 ;  /* 0x000000ffff4f7224 */ /* 0x000fe400078e006b */
[----:B------:R-:W-:Y:S02]  /*09d0*/  IMAD.MOV.U32 R77, RZ, RZ, R109 ;  /* 0x000000ffff4d7224 */ /* 0x000fe400078e006d */
[----:B------:R-:W-:Y:S02]  /*09e0*/  IMAD.MOV.U32 R74, RZ, RZ, R110 ;  /* 0x000000ffff4a7224 */ /* 0x000fe400078e006e */
[----:B-1----:R-:W-:Y:S02]  /*09f0*/  IMAD.MOV.U32 R72, RZ, RZ, R112 ;  /* 0x000000ffff487224 */ /* 0x002fe400078e0070 */
[----:B------:R-:W-:-:S02]  /*0a00*/  IMAD.MOV.U32 R73, RZ, RZ, R113 ;  /* 0x000000ffff497224 */ /* 0x000fc400078e0071 */
[----:B------:R-:W-:Y:S02]  /*0a10*/  IMAD.MOV.U32 R71, RZ, RZ, R103 ;  /* 0x000000ffff477224 */ /* 0x000fe400078e0067 */
[----:B------:R-:W-:Y:S01]  /*0a20*/  @P4 VIADD R0, R0, 0x20 ;  /* 0x0000002000004836 */ /* 0x000fe20000000000 */
        /* <DEDUP_REMOVED lines=24> */
[----:B------:R-:W-:-:S02]  /*0bb0*/  IMAD.MOV.U32 R81, RZ, RZ, R105 ;  /* 0x000000ffff517224 */ /* 0x000fc400078e0069 */
[----:B------:R-:W-:Y:S02]  /*0bc0*/  IMAD.MOV.U32 R79, RZ, RZ, R107 ;  /* 0x000000ffff4f7224 */ /* 0x000fe400078e006b */
[----:B------:R-:W-:Y:S02]  /*0bd0*/  IMAD.MOV.U32 R76, RZ, RZ, R108 ;  /* 0x000000ffff4c7224 */ /* 0x000fe400078e006c */
[----:B------:R-:W-:Y:S02]  /*0be0*/  IMAD.MOV.U32 R74, RZ, RZ, R110 ;  /* 0x000000ffff4a7224 */ /* 0x000fe400078e006e */
[----:B------:R-:W-:Y:S02]  /*0bf0*/  IMAD.MOV.U32 R75, RZ, RZ, R111 ;  /* 0x000000ffff4b7224 */ /* 0x000fe400078e006f */
[----:B------:R-:W-:Y:S02]  /*0c00*/  IMAD.MOV.U32 R73, RZ, RZ, R113 ;  /* 0x000000ffff497224 */ /* 0x000fe400078e0071 */
[----:B------:R-:W-:Y:S01]  /*0c10*/  IMAD.MOV.U32 R70, RZ, RZ, R102 ;  /* 0x000000ffff467224 */ /* 0x000fe200078e0066 */
[----:B------:R-:W-:Y:S06]  /*0c20*/  BRA `(.L_x_26592) ;  /* 0x0000001c004c7947 */ /* 0x000fec0003800000 */
.L_x_26591:
        /* <DEDUP_REMOVED lines=9> */
[----:B------:R-:W3:Y:S01]  /*0cc0*/  @P6 LDC.64 R2, c[0x0][0x440] ;  /* 0x00011000ff026b82 */ /* 0x000ee20000000a00 */
[----:B0-----:R-:W-:-:S07]  /*0cd0*/  @P6 IMAD.WIDE.U32 R48, R0, 0x8, R48 ;  /* 0x0000000800306825 */ /* 0x001fce00078e0030 */
[----:B------:R-:W0:Y:S01]  /*0ce0*/  LDC.64 R54, c[0x0][0x3d8] ;  /* 0x0000f600ff367b82 */ /* 0x000e220000000a00 */
[----:B-1----:R-:W-:-:S07]  /*0cf0*/  @P6 IMAD.WIDE.U32 R50, R0, 0x8, R50 ;  /* 0x0000000800326825 */ /* 0x002fce00078e0032 */
[----:B------:R-:W1:Y:S08]  /*0d00*/  @P3 LDC.64 R56, c[0x0][0x440] ;  /* 0x00011000ff383b82 */ /* 0x000e700000000a00 */
[----:B------:R-:W4:Y:S01]  /*0d10*/  LDC.64 R58, c[0x0][0x3d0] ;  /* 0x0000f400ff3a7b82 */ /* 0x000f220000000a00 */
[C---:B---3--:R-:W-:Y:S01]  /*0d20*/  @P6 IMAD.WIDE.U32 R2, R0.reuse, 0x8, R2 ;  /* 0x0000000800026825 */ /* 0x048fe200078e0002 */
[----:B------:R-:W-:-:S06]  /*0d30*/  @P6 LOP3.LUT R0, R0, 0x20, RZ, 0xfc, !PT ;  /* 0x0000002000006812 */ /* 0x000fcc00078efcff */
[----:B------:R-:W3:Y:S08]  /*0d40*/  LDC.64 R60, c[0x0][0x3d8] ;  /* 0x0000f600ff3c7b82 */ /* 0x000ef00000000a00 */
[----:B------:R-:W3:Y:S08]  /*0d50*/  LDC.64 R64, c[0x0][0x3d0] ;  /* 0x0000f400ff407b82 */ /* 0x000ef00000000a00 */
[----:B------:R-:W3:Y:S01]  /*0d60*/  LDC.64 R66, c[0x0][0x3d8] ;  /* 0x0000f600ff427b82 */ /* 0x000ee20000000a00 */
[----:B------:R-:W-:Y:S01]  /*0d70*/  ISETP.GE.U32.AND P1, PT, R130, 0xc0, PT ;  /* 0x000000c08200780c */ /* 0x000fe20003f26070 */
[----:B--2---:R-:W-:-:S06]  /*0d80*/  @P3 IMAD.WIDE.U32 R52, R0, 0x8, R52 ;  /* 0x0000000800343825 */ /* 0x004fcc00078e0034 */
[----:B------:R-:W2:Y:S01]  /*0d90*/  @P2 LDC.64 R62, c[0x0][0x440] ;  /* 0x00011000ff3e2b82 */ /* 0x000ea20000000a00 */
[----:B0-----:R-:W-:-:S07]  /*0da0*/  @P3 IMAD.WIDE.U32 R54, R0, 0x8, R54 ;  /* 0x0000000800363825 */ /* 0x001fce00078e0036 */
[----:B------:R-:W0:Y:S01]  /*0db0*/  LDC.64 R116, c[0x0][0x3d0] ;  /* 0x0000f400ff747b82 */ /* 0x000e220000000a00 */
[----:B-1----:R-:W-:-:S07]  /*0dc0*/  @P3 IMAD.WIDE.U32 R56, R0, 0x8, R56 ;  /* 0x0000000800383825 */ /* 0x002fce00078e0038 */
[----:B------:R-:W1:Y:S01]  /*0dd0*/  LDC.64 R118, c[0x0][0x3d8] ;  /* 0x0000f600ff767b82 */ /* 0x000e620000000a00 */
[----:B------:R-:W-:Y:S01]  /*0de0*/  @P3 VIADD R0, R0, 0x20 ;  /* 0x0000002000003836 */ /* 0x000fe20000000000 */
[----:B------:R-:W-:Y:S01]  /*0df0*/  ISETP.GE.U32.AND P0, PT, R130, 0xe0, PT ;  /* 0x000000e08200780c */ /* 0x000fe20003f06070 */
[----:B------:R2:W5:Y:S05]  /*0e00*/  @P3 LDG.E.64 R18, desc[UR6][R52.64] ;  /* 0x0000000634123981 */ /* 0x00056a000c1e1b00 */
[----:B------:R-:W0:Y:S01]  /*0e10*/  @P5 LDC.64 R68, c[0x0][0x440] ;  /* 0x00011000ff445b82 */ /* 0x000e220000000a00 */
[----:B----4-:R-:W-:Y:S01]  /*0e20*/  @P2 IMAD.WIDE.U32 R58, R0, 0x8, R58 ;  /* 0x00000008003a2825 */ /* 0x010fe200078e003a */
[----:B------:R4:W5:Y:S01]  /*0e30*/  @P3 LDG.E.64 R16, desc[UR6][R54.64] ;  /* 0x0000000636103981 */ /* 0x000962000c1e1b00 */
[----:B------:R-:W-:-:S02]  /*0e40*/  @P3 CS2R R112, SRZ ;  /* 0x0000000000703805 */ /* 0x000fc4000001ff00 */
[----:B------:R-:W-:Y:S01]  /*0e50*/  @P2 CS2R R110, SRZ ;  /* 0x00000000006e2805 */ /* 0x000fe2000001ff00 */
[C---:B---3--:R-:W-:Y:S01]  /*0e60*/  @P2 IMAD.WIDE.U32 R60, R0.reuse, 0x8, R60 ;  /* 0x00000008003c2825 */ /* 0x048fe200078e003c */
[----:B------:R-:W5:Y:S01]  /*0e70*/  @P3 LD.E.64 R72, desc[UR6][R56.64] ;  /* 0x0000000638483980 */ /* 0x000f62000c101b00 */
[----:B------:R-:W3:Y:S02]  /*0e80*/  @P4 LDC.64 R120, c[0x0][0x440] ;  /* 0x00011000ff784b82 */ /* 0x000ee40000000a00 */
[----:B--2---:R-:W-:Y:S01]  /*0e90*/  @P2 IMAD.WIDE.U32 R62, R0, 0x8, R62 ;  /* 0x00000008003e2825 */ /* 0x004fe200078e003e */
[----:B------:R-:W-:Y:S01]  /*0ea0*/  ISETP.GE.U32.AND P3, PT, R130, 0x100, PT ;  /* 0x000001008200780c */ /* 0x000fe20003f66070 */
[----:B------:R2:W5:Y:S01]  /*0eb0*/  @P2 LDG.E.64 R14, desc[UR6][R58.64] ;  /* 0x000000063a0e2981 */ /* 0x000562000c1e1b00 */
[----:B------:R-:W-:Y:S01]  /*0ec0*/  @P5 CS2R R108, SRZ ;  /* 0x00000000006c5805 */ /* 0x000fe2000001ff00 */
[----:B------:R-:W-:Y:S01]  /*0ed0*/  @P2 VIADD R0, R0, 0x20 ;  /* 0x0000002000002836 */ /* 0x000fe20000000000 */
[----:B------:R-:W-:Y:S01]  /*0ee0*/  @P4 CS2R R106, SRZ ;  /* 0x00000000006a4805 */ /* 0x000fe2000001ff00 */
[----:B------:R3:W5:Y:S01]  /*0ef0*/  @P2 LDG.E.64 R12, desc[UR6][R60.64] ;  /* 0x000000063c0c2981 */ /* 0x000762000c1e1b00 */
[----:B------:R-:W3:Y:S01]  /*0f00*/  LDC.64 R52, c[0x0][0x3d0] ;  /* 0x0000f400ff347b82 */ /* 0x000ee20000000a00 */
[----:B------:R-:W-:Y:S01]  /*0f10*/  @P5 IMAD.WIDE.U32 R64, R0, 0x8, R64 ;  /* 0x0000000800405825 */ /* 0x000fe200078e0040 */
[----:B------:R-:W-:Y:S01]  /*0f20*/  @P6 LOP3.LUT R127, R127, 0x2000, RZ, 0xfc, !PT ;  /* 0x000020007f7f6812 */ /* 0x000fe200078efcff */
[----:B------:R3:W5:Y:S01]  /*0f30*/  @P2 LD.E.64 R74, desc[UR6][R62.64] ;  /* 0x000000063e4a2980 */ /* 0x000762000c101b00 */
[----:B------:R-:W-:Y:S01]  /*0f40*/  ISETP.GE.U32.AND P2, PT, R130, 0x120, PT ;  /* 0x000001208200780c */ /* 0x000fe20003f46070 */
[----:B------:R-:W-:-:S02]  /*0f50*/  @P5 IMAD.WIDE.U32 R66, R0, 0x8, R66 ;  /* 0x0000000800425825 */ /* 0x000fc400078e0042 */
[----:B------:R3:W5:Y:S01]  /*0f60*/  @P5 LDG.E.64 R10, desc[UR6][R64.64] ;  /* 0x00000006400a5981 */ /* 0x000762000c1e1b00 */
[----:B----4-:R-:W4:Y:S01]  /*0f70*/  LDC.64 R54, c[0x0][0x3d8] ;  /* 0x0000f600ff367b82 */ /* 0x010f220000000a00 */
[C---:B0-----:R-:W-:Y:S01]  /*0f80*/  @P5 IMAD.WIDE.U32 R68, R0.reuse, 0x8, R68 ;  /* 0x0000000800445825 */ /* 0x041fe200078e0044 */
[----:B------:R-:W-:Y:S01]  /*0f90*/  @P5 IADD3 R0, PT, PT, R0, 0x20, RZ ;  /* 0x0000002000005810 */ /* 0x000fe20007ffe0ff */
[----:B------:R0:W5:Y:S04]  /*0fa0*/  @P5 LDG.E.64 R8, desc[UR6][R66.64] ;  /* 0x0000000642085981 */ /* 0x000168000c1e1b00 */
[----:B------:R0:W5:Y:S01]  /*0fb0*/  @P5 LD.E.64 R76, desc[UR6][R68.64] ;  /* 0x00000006444c5980 */ /* 0x000162000c101b00 */
[----:B--2---:R-:W2:Y:S01]  /*0fc0*/  @P1 LDC.64 R58, c[0x0][0x440] ;  /* 0x00011000ff3a1b82 */ /* 0x004ea20000000a00 */
[----:B------:R-:W-:Y:S01]  /*0fd0*/  @P4 IMAD.WIDE.U32 R116, R0, 0x8, R116 ;  /* 0x0000000800744825 */ /* 0x000fe200078e0074 */
[----:B------:R-:W-:Y:S01]  /*0fe0*/  ISETP.GE.U32.AND P5, PT, R130, 0x140, PT ;  /* 0x000001408200780c */ /* 0x000fe20003fa6070 */
[----:B------:R-:W5:Y:S02]  /*0ff0*/  @P6 LDG.E.64 R20, desc[UR6][R48.64] ;  /* 0x0000000630146981 */ /* 0x000f64000c1e1b00 */
[----:B-1----:R-:W-:-:S02]  /*1000*/  @P4 IMAD.WIDE.U32 R118, R0, 0x8, R118 ;  /* 0x0000000800764825 */ /* 0x002fc400078e0076 */
[----:B------:R1:W5:Y:S01]  /*1010*/  @P4 LDG.E.64 R6, desc[UR6][R116.64] ;  /* 0x0000000674064981 */ /* 0x000362000c1e1b00 */
[----:B------:R-:W2:Y:S01]  /*1020*/  LDC.64 R56, c[0x0][0x3d0] ;  /* 0x0000f400ff387b82 */ /* 0x000ea20000000a00 */
[C---:B---3--:R-:W-:Y:S02]  /*1030*/  @P4 IMAD.WIDE.U32 R120, R0.reuse, 0x8, R120 ;  /* 0x0000000800784825 */ /* 0x048fe400078e0078 */
[----:B------:R3:W5:Y:S04]  /*1040*/  @P4 LDG.E.64 R4, desc[UR6][R118.64] ;  /* 0x0000000676044981 */ /* 0x000768000c1e1b00 */
[----:B------:R-:W5:Y:S01]  /*1050*/  @P6 LDG.E.64 R22, desc[UR6][R50.64] ;  /* 0x0000000632166981 */ /* 0x000f62000c1e1b00 */
[----:B------:R-:W2:Y:S03]  /*1060*/  LDC.64 R60, c[0x0][0x3d8] ;  /* 0x0000f600ff3c7b82 */ /* 0x000ea60000000a00 */
[----:B------:R-:W5:Y:S05]  /*1070*/  @P6 LD.E.64 R70, desc[UR6][R2.64] ;  /* 0x0000000602466980 */ /* 0x000f6a000c101b00 */
[----:B------:R-:W2:Y:S01]  /*1080*/  @P0 LDC.64 R62, c[0x0][0x440] ;  /* 0x00011000ff3e0b82 */ /* 0x000ea20000000a00 */
[----:B------:R4:W5:Y:S01]  /*1090*/  @P4 LD.E.64 R78, desc[UR6][R120.64] ;  /* 0x00000006784e4980 */ /* 0x000962000c101b00 */
[----:B------:R-:W-:Y:S01]  /*10a0*/  @P4 VIADD R0, R0, 0x20 ;  /* 0x0000002000004836 */ /* 0x000fe20000000000 */
[----:B------:R-:W-:-:S05]  /*10b0*/  ISETP.GE.U32.AND P4, PT, R130, 0x160, PT ;  /* 0x000001608200780c */ /* 0x000fca0003f86070 */
[----:B------:R-:W2:Y:S08]  /*10c0*/  LDC.64 R64, c[0x0][0x3d0] ;  /* 0x0000f400ff407b82 */ /* 0x000eb00000000a00 */
[----:B0-----:R-:W0:Y:S08]  /*10d0*/  LDC.64 R66, c[0x0][0x3d8] ;  /* 0x0000f600ff427b82 */ /* 0x001e300000000a00 */
[----:B------:R-:W0:Y:S08]  /*10e0*/  @P3 LDC.64 R68, c[0x0][0x440] ;  /* 0x00011000ff443b82 */ /* 0x000e300000000a00 */
[----:B-1----:R-:W1:Y:S08]  /*10f0*/  LDC.64 R116, c[0x0][0x3d0] ;  /* 0x0000f400ff747b82 */ /* 0x002e700000000a00 */
[----:B---3--:R-:W3:Y:S08]  /*1100*/  LDC.64 R118, c[0x0][0x3d8] ;  /* 0x0000f600ff767b82 */ /* 0x008ef00000000a00 */
[----:B------:R-:W3:Y:S01]  /*1110*/  @P2 LDC.64 R124, c[0x0][0x440] ;  /* 0x00011000ff7c2b82 */ /* 0x000ee20000000a00 */
[----:B------:R-:W-:-:S04]  /*1120*/  @P1 IMAD.WIDE.U32 R52, R0, 0x8, R52 ;  /* 0x0000000800341825 */ /* 0x000fc800078e0034 */
[C---:B----4-:R-:W-:Y:S01]  /*1130*/  @P1 IMAD.WIDE.U32 R54, R0.reuse, 0x8, R54 ;  /* 0x0000000800361825 */ /* 0x050fe200078e0036 */
[----:B------:R4:W5:Y:S02]  /*1140*/  @P1 LDG.E.64 R24, desc[UR6][R52.64] ;  /* 0x0000000634181981 */ /* 0x000964000c1e1b00 */
[----:B------:R-:W4:Y:S01]  /*1150*/  LDC.64 R120, c[0x0][0x3d0] ;  /* 0x0000f400ff787b82 */ /* 0x000f220000000a00 */
[C---:B--2---:R-:W-:Y:S01]  /*1160*/  @P1 IMAD.WIDE.U32 R58, R0.reuse, 0x8, R58 ;  /* 0x00000008003a1825 */ /* 0x044fe200078e003a */
[----:B------:R2:W5:Y:S06]  /*1170*/  @P1 LDG.E.64 R26, desc[UR6][R54.64] ;  /* 0x00000006361a1981 */ /* 0x00056c000c1e1b00 */
[----:B------:R-:W2:Y:S01]  /*1180*/  LDC.64 R132, c[0x0][0x3d8] ;  /* 0x0000f600ff847b82 */ /* 0x000ea20000000a00 */
[----:B------:R-:W-:Y:S01]  /*1190*/  @P1 VIADD R0, R0, 0x20 ;  /* 0x0000002000001836 */ /* 0x000fe20000000000 */
[----:B------:R0:W5:Y:S06]  /*11a0*/  @P1 LD.E.64 R80, desc[UR6][R58.64] ;  /* 0x000000063a501980 */ /* 0x00016c000c101b00 */
[----:B------:R-:W2:Y:S01]  /*11b0*/  @P5 LDC.64 R134, c[0x0][0x440] ;  /* 0x00011000ff865b82 */ /* 0x000ea20000000a00 */
[----:B------:R-:W-:-:S04]  /*11c0*/  @P0 IMAD.WIDE.U32 R56, R0, 0x8, R56 ;  /* 0x0000000800380825 */ /* 0x000fc800078e0038 */
[C---:B------:R-:W-:Y:S01]  /*11d0*/  @P0 IMAD.WIDE.U32 R60, R0.reuse, 0x8, R60 ;  /* 0x00000008003c0825 */ /* 0x040fe200078e003c */
[----:B------:R0:W5:Y:S02]  /*11e0*/  @P0 LDG.E.64 R28, desc[UR6][R56.64] ;  /* 0x00000006381c0981 */ /* 0x000164000c1e1b00 */
[----:B------:R-:W2:Y:S01]  /*11f0*/  LDC.64 R136, c[0x0][0x3d0] ;  /* 0x0000f400ff887b82 */ /* 0x000ea20000000a00 */
[C---:B------:R-:W-:Y:S01]  /*1200*/  @P0 IMAD.WIDE.U32 R62, R0.reuse, 0x8, R62 ;  /* 0x00000008003e0825 */ /* 0x040fe200078e003e */
[----:B------:R-:W-:Y:S01]  /*1210*/  @P0 IADD3 R0, PT, PT, R0, 0x20, RZ ;  /* 0x0000002000000810 */ /* 0x000fe20007ffe0ff */
[----:B------:R0:W5:Y:S05]  /*1220*/  @P0 LDG.E.64 R30, desc[UR6][R60.64] ;  /* 0x000000063c1e0981 */ /* 0x00016a000c1e1b00 */
[----:B------:R-:W2:Y:S08]  /*1230*/  LDC.64 R138, c[0x0][0x3d8] ;  /* 0x0000f600ff8a7b82 */ /* 0x000eb00000000a00 */
[----:B------:R-:W2:Y:S01]  /*1240*/  @P4 LDC.64 R140, c[0x0][0x440] ;  /* 0x00011000ff8c4b82 */ /* 0x000ea20000000a00 */
[C---:B------:R-:W-:Y:S01]  /*1250*/  @P3 IMAD.WIDE.U32 R64, R0.reuse, 0x8, R64 ;  /* 0x0000000800403825 */ /* 0x040fe200078e0040 */
[----:B------:R1:W5:Y:S03]  /*1260*/  @P0 LD.E.64 R82, desc[UR6][R62.64] ;  /* 0x000000063e520980 */ /* 0x000366000c101b00 */
[C---:B0-----:R-:W-:Y:S01]  /*1270*/  @P3 IMAD.WIDE.U32 R66, R0.reuse, 0x8, R66 ;  /* 0x0000000800423825 */ /* 0x041fe200078e0042 */
[----:B------:R0:W5:Y:S03]  /*1280*/  @P3 LDG.E.64 R32, desc[UR6][R64.64] ;  /* 0x0000000640203981 */ /* 0x000166000c1e1b00 */
[C---:B------:R-:W-:Y:S01]  /*1290*/  @P3 IMAD.WIDE.U32 R68, R0.reuse, 0x8, R68 ;  /* 0x0000000800443825 */ /* 0x040fe200078e0044 */
[----:B------:R0:W5:Y:S03]  /*12a0*/  @P3 LDG.E.64 R34, desc[UR6][R66.64] ;  /* 0x0000000642223981 */ /* 0x000166000c1e1b00 */
[----:B------:R-:W-:Y:S01]  /*12b0*/  @P3 VIADD R0, R0, 0x20 ;  /* 0x0000002000003836 */ /* 0x000fe20000000000 */
[----:B------:R0:W5:Y:S03]  /*12c0*/  @P3 LD.E.64 R84, desc[UR6][R68.64] ;  /* 0x0000000644543980 */ /* 0x000166000c101b00 */
[----:B-1----:R-:W-:-:S04]  /*12d0*/  @P2 IMAD.WIDE.U32 R116, R0, 0x8, R116 ;  /* 0x0000000800742825 */ /* 0x002fc800078e0074 */
[C---:B---3--:R-:W-:Y:S01]  /*12e0*/  @P2 IMAD.WIDE.U32 R118, R0.reuse, 0x8, R118 ;  /* 0x0000000800762825 */ /* 0x048fe200078e0076 */
[----:B------:R0:W5:Y:S03]  /*12f0*/  @P2 LDG.E.64 R36, desc[UR6][R116.64] ;  /* 0x0000000674242981 */ /* 0x000166000c1e1b00 */
[C---:B------:R-:W-:Y:S01]  /*1300*/  @P2 IMAD.WIDE.U32 R124, R0.reuse, 0x8, R124 ;  /* 0x00000008007c2825 */ /* 0x040fe200078e007c */
[----:B------:R0:W5:Y:S03]  /*1310*/  @P2 LDG.E.64 R38, desc[UR6][R118.64] ;  /* 0x0000000676262981 */ /* 0x000166000c1e1b00 */
[----:B------:R-:W-:Y:S01]  /*1320*/  @P2 VIADD R0, R0, 0x20 ;  /* 0x0000002000002836 */ /* 0x000fe20000000000 */
[----:B------:R0:W5:Y:S03]  /*1330*/  @P2 LD.E.64 R86, desc[UR6][R124.64] ;  /* 0x000000067c562980 */ /* 0x000166000c101b00 */
[----:B----4-:R-:W-:-:S04]  /*1340*/  @P5 IMAD.WIDE.U32 R120, R0, 0x8, R120 ;  /* 0x0000000800785825 */ /* 0x010fc800078e0078 */
        /* <DEDUP_REMOVED lines=9> */
[----:B------:R-:W-:Y:S01]  /*13e0*/  @P4 IMAD.WIDE.U32 R140, R0, 0x8, R140 ;  /* 0x00000008008c4825 */ /* 0x000fe200078e008c */
        /* <DEDUP_REMOVED lines=9> */
[----:B------:R-:W-:Y:S01]  /*1480*/  @P4 CS2R R94, SRZ ;  /* 0x00000000005e4805 */ /* 0x000fe2000001ff00 */
[----:B------:R-:W-:Y:S01]  /*1490*/  @P4 VIADD R0, R0, 0x20 ;  /* 0x0000002000004836 */ /* 0x000fe20000000000 */
[----:B0-----:R-:W-:Y:S06]  /*14a0*/  @!P1 BRA `(.L_x_26592) ;  /* 0x00000014002c9947 */ /* 0x001fec0003800000 */
        /* <DEDUP_REMOVED lines=11> */
.L_x_26590:
        /* <DEDUP_REMOVED lines=19> */
[----:B------:R-:W4:Y:S01]  /*1690*/  LDC.64 R120, c[0x0][0x3d8] ;  /* 0x0000f600ff787b82 */ /* 0x000f220000000a00 */
[C---:B------:R-:W-:Y:S01]  /*16a0*/  ISETP.GE.U32.AND P4, PT, R130.reuse, 0xc0, PT ;  /* 0x000000c08200780c */ /* 0x040fe20003f86070 */
[----:B------:R-:W5:Y:S06]  /*16b0*/  @P6 LDG.E.64 R20, desc[UR6][R50.64] ;  /* 0x0000000632146981 */ /* 0x000f6c000c1e1b00 */
[----:B------:R-:W4:Y:S08]  /*16c0*/  LDC.64 R132, c[0x0][0x3d0] ;  /* 0x0000f400ff847b82 */ /* 0x000f300000000a00 */
[----:B------:R-:W4:Y:S01]  /*16d0*/  LDC.64 R136, c[0x0][0x3d8] ;  /* 0x0000f600ff887b82 */ /* 0x000f220000000a00 */
[----:B------:R-:W-:Y:S01]  /*16e0*/  ISETP.GE.U32.AND P3, PT, R130, 0xe0, PT ;  /* 0x000000e08200780c */ /* 0x000fe20003f66070 */
[----:B------:R-:W5:Y:S01]  /*16f0*/  @P6 LDG.E.64 R22, desc[UR6][R52.64] ;  /* 0x0000000634166981 */ /* 0x000f62000c1e1b00 */
[----:B------:R-:W-:-:S05]  /*1700*/  @P6 LOP3.LUT R127, R127, 0x2000, RZ, 0xfc, !PT ;  /* 0x000020007f7f6812 */ /* 0x000fca00078efcff */
[----:B------:R-:W2:Y:S08]  /*1710*/  @P6 LDC.64 R2, c[0x0][0x438] ;  /* 0x00010e00ff026b82 */ /* 0x000eb00000000a00 */
[----:B------:R-:W3:Y:S08]  /*1720*/  @P6 LDC.64 R48, c[0x0][0x440] ;  /* 0x00011000ff306b82 */ /* 0x000ef00000000a00 */
[----:B------:R-:W0:Y:S08]  /*1730*/  @P0 LDC.64 R56, c[0x0][0x438] ;  /* 0x00010e00ff380b82 */ /* 0x000e300000000a00 */
[----:B------:R-:W1:Y:S01]  /*1740*/  @P0 LDC.64 R60, c[0x0][0x440] ;  /* 0x00011000ff3c0b82 */ /* 0x000e620000000a00 */
[----:B--2---:R-:W-:-:S05]  /*1750*/  @P6 IMAD.WIDE.U32 R2, R0, 0x8, R2 ;  /* 0x0000000800026825 */ /* 0x004fca00078e0002 */
[----:B------:R-:W5:Y:S02]  /*1760*/  @P6 LD.E.64 R102, desc[UR6][R2.64] ;  /* 0x0000000602666980 */ /* 0x000f64000c101b00 */
[----:B------:R-:W2:Y:S01]  /*1770*/  @P1 LDC.64 R64, c[0x0][0x438] ;  /* 0x00010e00ff401b82 */ /* 0x000ea20000000a00 */
[C---:B---3--:R-:W-:Y:S01]  /*1780*/  @P6 IMAD.WIDE.U32 R48, R0.reuse, 0x8, R48 ;  /* 0x0000000800306825 */ /* 0x048fe200078e0030 */
[----:B------:R-:W-:-:S04]  /*1790*/  @P6 LOP3.LUT R0, R0, 0x20, RZ, 0xfc, !PT ;  /* 0x0000002000006812 */ /* 0x000fc800078efcff */
[----:B------:R-:W5:Y:S01]  /*17a0*/  @P6 LD.E.64 R70, desc[UR6][R48.64] ;  /* 0x0000000630466980 */ /* 0x000f62000c101b00 */
[C---:B------:R-:W-:Y:S01]  /*17b0*/  @P0 IMAD.WIDE.U32 R54, R0.reuse, 0x8, R54 ;  /* 0x0000000800360825 */ /* 0x040fe200078e0036 */
[----:B------:R-:W3:Y:S03]  /*17c0*/  @P1 LDC.64 R68, c[0x0][0x440] ;  /* 0x00011000ff441b82 */ /* 0x000ee60000000a00 */
[C---:B0-----:R-:W-:Y:S01]  /*17d0*/  @P0 IMAD.WIDE.U32 R56, R0.reuse, 0x8, R56 ;  /* 0x0000000800380825 */ /* 0x041fe200078e0038 */
[----:B------:R0:W5:Y:S03]  /*17e0*/  @P0 LDG.E.64 R18, desc[UR6][R54.64] ;  /* 0x0000000636120981 */ /* 0x000166000c1e1b00 */
[C---:B------:R-:W-:Y:S01]  /*17f0*/  @P0 IMAD.WIDE.U32 R58, R0.reuse, 0x8, R58 ;  /* 0x00000008003a0825 */ /* 0x040fe200078e003a */
[----:B------:R-:W0:Y:S01]  /*1800*/  @P2 LDC.64 R118, c[0x0][0x438] ;  /* 0x00010e00ff762b82 */ /* 0x000e220000000a00 */
[----:B------:R-:W5:Y:S02]  /*1810*/  @P0 LD.E.64 R112, desc[UR6][R56.64] ;  /* 0x0000000638700980 */ /* 0x000f64000c101b00 */
[----:B-1----:R-:W-:-:S02]  /*1820*/  @P0 IMAD.WIDE.U32 R60, R0, 0x8, R60 ;  /* 0x00000008003c0825 */ /* 0x002fc400078e003c */
[----:B------:R1:W5:Y:S02]  /*1830*/  @P0 LDG.E.64 R16, desc[UR6][R58.64] ;  /* 0x000000063a100981 */ /* 0x000364000c1e1b00 */
[----:B------:R-:W-:Y:S01]  /*1840*/  @P0 VIADD R0, R0, 0x20 ;  /* 0x0000002000000836 */ /* 0x000fe20000000000 */
[----:B------:R-:W1:Y:S01]  /*1850*/  @P2 LDC.64 R124, c[0x0][0x440] ;  /* 0x00011000ff7c2b82 */ /* 0x000e620000000a00 */
[----:B------:R-:W5:Y:S02]  /*1860*/  @P0 LD.E.64 R72, desc[UR6][R60.64] ;  /* 0x000000063c480980 */ /* 0x000f64000c101b00 */
[----:B------:R-:W-:-:S04]  /*1870*/  @P1 IMAD.WIDE.U32 R62, R0, 0x8, R62 ;  /* 0x00000008003e1825 */ /* 0x000fc800078e003e */
[C---:B--2---:R-:W-:Y:S01]  /*1880*/  @P1 IMAD.WIDE.U32 R64, R0.reuse, 0x8, R64 ;  /* 0x0000000800401825 */ /* 0x044fe200078e0040 */
[----:B------:R-:W2:Y:S01]  /*1890*/  @P5 LDC.64 R134, c[0x0][0x438] ;  /* 0x00010e00ff865b82 */ /* 0x000ea20000000a00 */
[----:B------:R1:W5:Y:S02]  /*18a0*/  @P1 LDG.E.64 R14, desc[UR6][R62.64] ;  /* 0x000000063e0e1981 */ /* 0x000364000c1e1b00 */
[C---:B------:R-:W-:Y:S02]  /*18b0*/  @P1 IMAD.WIDE.U32 R66, R0.reuse, 0x8, R66 ;  /* 0x0000000800421825 */ /* 0x040fe400078e0042 */
[----:B------:R-:W5:Y:S02]  /*18c0*/  @P1 LD.E.64 R110, desc[UR6][R64.64] ;  /* 0x00000006406e1980 */ /* 0x000f64000c101b00 */
[C---:B---3--:R-:W-:Y:S01]  /*18d0*/  @P1 IMAD.WIDE.U32 R68, R0.reuse, 0x8, R68 ;  /* 0x0000000800441825 */ /* 0x048fe200078e0044 */
[----:B------:R-:W3:Y:S01]  /*18e0*/  @P5 LDC.64 R138, c[0x0][0x440] ;  /* 0x00011000ff8a5b82 */ /* 0x000ee20000000a00 */
[----:B------:R-:W-:Y:S01]  /*18f0*/  @P1 IADD3 R0, PT, PT, R0, 0x20, RZ ;  /* 0x0000002000001810 */ /* 0x000fe20007ffe0ff */
[----:B------:R1:W5:Y:S04]  /*1900*/  @P1 LDG.E.64 R12, desc[UR6][R66.64] ;  /* 0x00000006420c1981 */ /* 0x000368000c1e1b00 */
[C---:B----4-:R-:W-:Y:S01]  /*1910*/  @P2 IMAD.WIDE.U32 R116, R0.reuse, 0x8, R116 ;  /* 0x0000000800742825 */ /* 0x050fe200078e0074 */
[----:B------:R4:W5:Y:S01]  /*1920*/  @P1 LD.E.64 R74, desc[UR6][R68.64] ;  /* 0x00000006444a1980 */ /* 0x000962000c101b00 */
[----:B0-----:R-:W0:Y:S02]  /*1930*/  LDC.64 R54, c[0x0][0x3d0] ;  /* 0x0000f400ff367b82 */ /* 0x001e240000000a00 */
[C---:B------:R-:W-:Y:S01]  /*1940*/  @P2 IMAD.WIDE.U32 R118, R0.reuse, 0x8, R118 ;  /* 0x0000000800762825 */ /* 0x040fe200078e0076 */
[----:B------:R4:W5:Y:S03]  /*1950*/  @P2 LDG.E.64 R10, desc[UR6][R116.64] ;  /* 0x00000006740a2981 */ /* 0x000966000c1e1b00 */
[C---:B------:R-:W-:Y:S01]  /*1960*/  @P2 IMAD.WIDE.U32 R120, R0.reuse, 0x8, R120 ;  /* 0x0000000800782825 */ /* 0x040fe200078e0078 */
[----:B------:R4:W5:Y:S01]  /*1970*/  @P2 LD.E.64 R108, desc[UR6][R118.64] ;  /* 0x00000006766c2980 */ /* 0x000962000c101b00 */
[----:B-1----:R-:W1:Y:S02]  /*1980*/  @P4 LDC.64 R58, c[0x0][0x438] ;  /* 0x00010e00ff3a4b82 */ /* 0x002e640000000a00 */
[C---:B------:R-:W-:Y:S01]  /*1990*/  @P2 IMAD.WIDE.U32 R124, R0.reuse, 0x8, R124 ;  /* 0x00000008007c2825 */ /* 0x040fe200078e007c */
[----:B------:R4:W5:Y:S03]  /*19a0*/  @P2 LDG.E.64 R8, desc[UR6][R120.64] ;  /* 0x0000000678082981 */ /* 0x000966000c1e1b00 */
[----:B------:R-:W-:Y:S01]  /*19b0*/  @P2 VIADD R0, R0, 0x20 ;  /* 0x0000002000002836 */ /* 0x000fe20000000000 */
[----:B------:R0:W5:Y:S01]  /*19c0*/  @P2 LD.E.64 R76, desc[UR6][R124.64] ;  /* 0x000000067c4c2980 */ /* 0x000162000c101b00 */
[C---:B------:R-:W-:Y:S01]  /*19d0*/  ISETP.GE.U32.AND P2, PT, R130.reuse, 0x100, PT ;  /* 0x000001008200780c */ /* 0x040fe20003f46070 */
[----:B------:R-:W1:Y:S01]  /*19e0*/  LDC.64 R62, c[0x0][0x3d8] ;  /* 0x0000f600ff3e7b82 */ /* 0x000e620000000a00 */
[----:B------:R-:W-:-:S07]  /*19f0*/  ISETP.GE.U32.AND P1, PT, R130, 0x120, PT ;  /* 0x000001208200780c */ /* 0x000fce0003f26070 */
[----:B------:R-:W1:Y:S01]  /*1a00*/  @P4 LDC.64 R66, c[0x0][0x440] ;  /* 0x00011000ff424b82 */ /* 0x000e620000000a00 */
[----:B------:R-:W-:Y:S01]  /*1a10*/  @P5 IMAD.WIDE.U32 R132, R0, 0x8, R132 ;  /* 0x0000000800845825 */ /* 0x000fe200078e0084 */
[----:B------:R-:W-:-:S03]  /*1a20*/  ISETP.GE.U32.AND P0, PT, R130, 0x140, PT ;  /* 0x000001408200780c */ /* 0x000fc60003f06070 */
[C---:B------:R-:W-:Y:S01]  /*1a30*/  @P5 IMAD.WIDE.U32 R136, R0.reuse, 0x8, R136 ;  /* 0x0000000800885825 */ /* 0x040fe200078e0088 */
[----:B------:R0:W5:Y:S02]  /*1a40*/  @P5 LDG.E.64 R6, desc[UR6][R132.64] ;  /* 0x0000000684065981 */ /* 0x000164000c1e1b00 */
[----:B------:R-:W1:Y:S01]  /*1a50*/  LDC.64 R56, c[0x0][0x3d0] ;  /* 0x0000f400ff387b82 */ /* 0x000e620000000a00 */
[C---:B--2---:R-:W-:Y:S01]  /*1a60*/  @P5 IMAD.WIDE.U32 R134, R0.reuse, 0x8, R134 ;  /* 0x0000000800865825 */ /* 0x044fe200078e0086 */
[----:B------:R2:W5:Y:S03]  /*1a70*/  @P5 LDG.E.64 R4, desc[UR6][R136.64] ;  /* 0x0000000688045981 */ /* 0x000566000c1e1b00 */
[C---:B---3--:R-:W-:Y:S01]  /*1a80*/  @P5 IMAD.WIDE.U32 R138, R0.reuse, 0x8, R138 ;  /* 0x00000008008a5825 */ /* 0x048fe200078e008a */
[----:B------:R3:W5:Y:S02]  /*1a90*/  @P5 LD.E.64 R106, desc[UR6][R134.64] ;  /* 0x00000006866a5980 */ /* 0x000764000c101b00 */
[----:B------:R-:W1:Y:S01]  /*1aa0*/  @P3 LDC.64 R60, c[0x0][0x438] ;  /* 0x00010e00ff3c3b82 */ /* 0x000e620000000a00 */
[----:B------:R-:W-:Y:S01]  /*1ab0*/  @P5 VIADD R0, R0, 0x20 ;  /* 0x0000002000005836 */ /* 0x000fe20000000000 */
[----:B------:R3:W5:Y:S06]  /*1ac0*/  @P5 LD.E.64 R78, desc[UR6][R138.64] ;  /* 0x000000068a4e5980 */ /* 0x00076c000c101b00 */
[----:B------:R-:W1:Y:S08]  /*1ad0*/  LDC.64 R64, c[0x0][0x3d8] ;  /* 0x0000f600ff407b82 */ /* 0x000e700000000a00 */
[----:B----4-:R-:W4:Y:S01]  /*1ae0*/  @P3 LDC.64 R68, c[0x0][0x440] ;  /* 0x00011000ff443b82 */ /* 0x010f220000000a00 */
[----:B------:R-:W-:-:S07]  /*1af0*/  ISETP.GE.U32.AND P5, PT, R130, 0x160, PT ;  /* 0x000001608200780c */ /* 0x000fce0003fa6070 */
[----:B------:R-:W4:Y:S08]  /*1b00*/  LDC.64 R116, c[0x0][0x3d0] ;  /* 0x0000f400ff747b82 */ /* 0x000f300000000a00 */
[----:B------:R-:W4:Y:S08]  /*1b10*/  @P2 LDC.64 R118, c[0x0][0x438] ;  /* 0x00010e00ff762b82 */ /* 0x000f300000000a00 */
[----:B------:R-:W4:Y:S08]  /*1b20*/  LDC.64 R120, c[0x0][0x3d8] ;  /* 0x0000f600ff787b82 */ /* 0x000f300000000a00 */
[----:B0-----:R-:W0:Y:S08]  /*1b30*/  @P2 LDC.64 R124, c[0x0][0x440] ;  /* 0x00011000ff7c2b82 */ /* 0x001e300000000a00 */
[----:B------:R-:W0:Y:S08]  /*1b40*/  LDC.64 R132, c[0x0][0x3d0] ;  /* 0x0000f400ff847b82 */ /* 0x000e300000000a00 */
[----:B--2---:R-:W2:Y:S08]  /*1b50*/  @P1 LDC.64 R136, c[0x0][0x438] ;  /* 0x00010e00ff881b82 */ /* 0x004eb00000000a00 */
[----:B---3--:R-:W3:Y:S08]  /*1b60*/  LDC.64 R134, c[0x0][0x3d8] ;  /* 0x0000f600ff867b82 */ /* 0x008ef00000000a00 */
[----:B------:R-:W3:Y:S01]  /*1b70*/  @P1 LDC.64 R138, c[0x0][0x440] ;  /* 0x00011000ff8a1b82 */ /* 0x000ee20000000a00 */
[----:B------:R-:W-:-:S04]  /*1b80*/  @P4 IMAD.WIDE.U32 R54, R0, 0x8, R54 ;  /* 0x0000000800364825 */ /* 0x000fc800078e0036 */
[C---:B-1----:R-:W-:Y:S01]  /*1b90*/  @P4 IMAD.WIDE.U32 R58, R0.reuse, 0x8, R58 ;  /* 0x00000008003a4825 */ /* 0x042fe200078e003a */
[----:B------:R1:W5:Y:S02]  /*1ba0*/  @P4 LDG.E.64 R24, desc[UR6][R54.64] ;  /* 0x0000000636184981 */ /* 0x000364000c1e1b00 */
[----:B------:R-:W1:Y:S01]  /*1bb0*/  LDC.64 R140, c[0x0][0x3d0] ;  /* 0x0000f400ff8c7b82 */ /* 0x000e620000000a00 */
[C---:B------:R-:W-:Y:S01]  /*1bc0*/  @P4 IMAD.WIDE.U32 R62, R0.reuse, 0x8, R62 ;  /* 0x00000008003e4825 */ /* 0x040fe200078e003e */
[----:B------:R0:W5:Y:S03]  /*1bd0*/  @P4 LD.E.64 R104, desc[UR6][R58.64] ;  /* 0x000000063a684980 */ /* 0x000166000c101b00 */
[----:B------:R-:W-:-:S03]  /*1be0*/  @P4 IMAD.WIDE.U32 R66, R0, 0x8, R66 ;  /* 0x0000000800424825 */ /* 0x000fc600078e0042 */
[----:B------:R-:W1:Y:S01]  /*1bf0*/  @P0 LDC.64 R142, c[0x0][0x438] ;  /* 0x00010e00ff8e0b82 */ /* 0x000e620000000a00 */
[----:B------:R-:W-:Y:S01]  /*1c00*/  @P4 IADD3 R0, PT, PT, R0, 0x20, RZ ;  /* 0x0000002000004810 */ /* 0x000fe20007ffe0ff */
[----:B------:R0:W5:Y:S06]  /*1c10*/  @P4 LDG.E.64 R26, desc[UR6][R62.64] ;  /* 0x000000063e1a4981 */ /* 0x00016c000c1e1b00 */
[----:B------:R-:W1:Y:S08]  /*1c20*/  LDC.64 R144, c[0x0][0x3d8] ;  /* 0x0000f600ff907b82 */ /* 0x000e700000000a00 */
[----:B------:R-:W1:Y:S01]  /*1c30*/  @P0 LDC.64 R146, c[0x0][0x440] ;  /* 0x00011000ff920b82 */ /* 0x000e620000000a00 */
[C---:B------:R-:W-:Y:S01]  /*1c40*/  @P3 IMAD.WIDE.U32 R56, R0.reuse, 0x8, R56 ;  /* 0x0000000800383825 */ /* 0x040fe200078e0038 */
[----:B------:R0:W5:Y:S03]  /*1c50*/  @P4 LD.E.64 R80, desc[UR6][R66.64] ;  /* 0x0000000642504980 */ /* 0x000166000c101b00 */
[C---:B------:R-:W-:Y:S01]  /*1c60*/  @P3 IMAD.WIDE.U32 R60, R0.reuse, 0x8, R60 ;  /* 0x00000008003c3825 */ /* 0x040fe200078e003c */
[----:B------:R0:W5:Y:S02]  /*1c70*/  @P3 LDG.E.64 R28, desc[UR6][R56.64] ;  /* 0x00000006381c3981 */ /* 0x000164000c1e1b00 */
[----:B------:R-:W1:Y:S01]  /*1c80*/  LDC.64 R148, c[0x0][0x3d0] ;  /* 0x0000f400ff947b82 */ /* 0x000e620000000a00 */
[C---:B------:R-:W-:Y:S01]  /*1c90*/  @P3 IMAD.WIDE.U32 R64, R0.reuse, 0x8, R64 ;  /* 0x0000000800403825 */ /* 0x040fe200078e0040 */
[----:B------:R0:W5:Y:S03]  /*1ca0*/  @P3 LD.E.64 R100, desc[UR6][R60.64] ;  /* 0x000000063c643980 */ /* 0x000166000c101b00 */
[C---:B----4-:R-:W-:Y:S01]  /*1cb0*/  @P3 IMAD.WIDE.U32 R68, R0.reuse, 0x8, R68 ;  /* 0x0000000800443825 */ /* 0x050fe200078e0044 */
[----:B------:R4:W5:Y:S02]  /*1cc0*/  @P3 LDG.E.64 R30, desc[UR6][R64.64] ;  /* 0x00000006401e3981 */ /* 0x000964000c1e1b00 */
[----:B------:R-:W4:Y:S01]  /*1cd0*/  LDC.64 R152, c[0x0][0x3d8] ;  /* 0x0000f600ff987b82 */ /* 0x000f220000000a00 */
[----:B------:R-:W-:Y:S01]  /*1ce0*/  @P3 VIADD R0, R0, 0x20 ;  /* 0x0000002000003836 */ /* 0x000fe20000000000 */
[----:B------:R0:W5:Y:S06]  /*1cf0*/  @P3 LD.E.64 R82, desc[UR6][R68.64] ;  /* 0x0000000644523980 */ /* 0x00016c000c101b00 */
[----:B------:R-:W4:Y:S08]  /*1d00*/  @P5 LDC.64 R150, c[0x0][0x438] ;  /* 0x00010e00ff965b82 */ /* 0x000f300000000a00 */
[----:B------:R-:W4:Y:S01]  /*1d10*/  @P5 LDC.64 R50, c[0x0][0x440] ;  /* 0x00011000ff325b82 */ /* 0x000f220000000a00 */
[----:B------:R-:W-:-:S04]  /*1d20*/  @P2 IMAD.WIDE.U32 R116, R0, 0x8, R116 ;  /* 0x0000000800742825 */ /* 0x000fc800078e0074 */
[C---:B------:R-:W-:Y:S01]  /*1d30*/  @P2 IMAD.WIDE.U32 R118, R0.reuse, 0x8, R118 ;  /* 0x0000000800762825 */ /* 0x040fe200078e0076 */
[----:B------:R1:W5:Y:S03]  /*1d40*/  @P2 LDG.E.64 R32, desc[UR6][R116.64] ;  /* 0x0000000674202981 */ /* 0x000366000c1e1b00 */
[C---:B------:R-:W-:Y:S01]  /*1d50*/  @P2 IMAD.WIDE.U32 R120, R0.reuse, 0x8, R120 ;  /* 0x0000000800782825 */ /* 0x040fe200078e0078 */
[----:B------:R1:W5:Y:S03]  /*1d60*/  @P2 LD.E.64 R98, desc[UR6][R118.64] ;  /* 0x0000000676622980 */ /* 0x000366000c101b00 */
[C---:B0-----:R-:W-:Y:S01]  /*1d70*/  @P2 IMAD.WIDE.U32 R124, R0.reuse, 0x8, R124 ;  /* 0x00000008007c2825 */ /* 0x041fe200078e007c */
[----:B------:R0:W5:Y:S03]  /*1d80*/  @P2 LDG.E.64 R34, desc[UR6][R120.64] ;  /* 0x0000000678222981 */ /* 0x000166000c1e1b00 */
[----:B------:R-:W-:Y:S01]  /*1d90*/  @P2 VIADD R0, R0, 0x20 ;  /* 0x0000002000002836 */ /* 0x000fe20000000000 */
[----:B------:R0:W5:Y:S03]  /*1da0*/  @P2 LD.E.64 R84, desc[UR6][R124.64] ;  /* 0x000000067c542980 */ /* 0x000166000c101b00 */
[----:B------:R-:W-:-:S04]  /*1db0*/  @P1 IMAD.WIDE.U32 R132, R0, 0x8, R132 ;  /* 0x0000000800841825 */ /* 0x000fc800078e0084 */
[C---:B--2---:R-:W-:Y:S01]  /*1dc0*/  @P1 IMAD.WIDE.U32 R136, R0.reuse, 0x8, R136 ;  /* 0x0000000800881825 */ /* 0x044fe200078e0088 */
[----:B------:R0:W5:Y:S03]  /*1dd0*/  @P1 LDG.E.64 R36, desc[UR6][R132.64] ;  /* 0x0000000684241981 */ /* 0x000166000c1e1b00 */
[C---:B---3--:R-:W-:Y:S01]  /*1de0*/  @P1 IMAD.WIDE.U32 R134, R0.reuse, 0x8, R134 ;  /* 0x0000000800861825 */ /* 0x048fe200078e0086 */
[----:B------:R0:W5:Y:S03]  /*1df0*/  @P1 LD.E.64 R96, desc[UR6][R136.64] ;  /* 0x0000000688601980 */ /* 0x000166000c101b00 */
[C---:B------:R-:W-:Y:S01]  /*1e00*/  @P1 IMAD.WIDE.U32 R138, R0.reuse, 0x8, R138 ;  /* 0x00000008008a1825 */ /* 0x040fe200078e008a */
[----:B------:R-:W-:Y:S01]  /*1e10*/  @P1 IADD3 R0, PT, PT, R0, 0x20, RZ ;  /* 0x0000002000001810 */ /* 0x000fe20007ffe0ff */
[----:B------:R0:W5:Y:S04]  /*1e20*/  @P1 LDG.E.64 R38, desc[UR6][R134.64] ;  /* 0x0000000686261981 */ /* 0x000168000c1e1b00 */
[C---:B-1----:R-:W-:Y:S01]  /*1e30*/  @P0 IMAD.WIDE.U32 R140, R0.reuse, 0x8, R140 ;  /* 0x00000008008c0825 */ /* 0x042fe200078e008c */
[----:B------:R0:W5:Y:S03]  /*1e40*/  @P1 LD.E.64 R86, desc[UR6][R138.64] ;  /* 0x000000068a561980 */ /* 0x000166000c101b00 */
[C---:B------:R-:W-:Y:S01]  /*1e50*/  @P0 IMAD.WIDE.U32 R142, R0.reuse, 0x8, R142 ;  /* 0x00000008008e0825 */ /* 0x040fe200078e008e */
[----:B------:R0:W5:Y:S03]  /*1e60*/  @P0 LDG.E.64 R40, desc[UR6][R140.64] ;  /* 0x000000068c280981 */ /* 0x000166000c1e1b00 */
[C---:B------:R-:W-:Y:S01]  /*1e70*/  @P0 IMAD.WIDE.U32 R144, R0.reuse, 0x8, R144 ;  /* 0x0000000800900825 */ /* 0x040fe200078e0090 */
[----:B------:R0:W5:Y:S03]  /*1e80*/  @P0 LD.E.64 R92, desc[UR6][R142.64] ;  /* 0x000000068e5c0980 */ /* 0x000166000c101b00 */
[C---:B------:R-:W-:Y:S01]  /*1e90*/  @P0 IMAD.WIDE.U32 R146, R0.reuse, 0x8, R146 ;  /* 0x0000000800920825 */ /* 0x040fe200078e0092 */
[----:B------:R0:W5:Y:S03]  /*1ea0*/  @P0 LDG.E.64 R42, desc[UR6][R144.64] ;  /* 0x00000006902a0981 */ /* 0x000166000c1e1b00 */
[----:B------:R-:W-:Y:S01]  /*1eb0*/  @P0 VIADD R0, R0, 0x20 ;  /* 0x0000002000000836 */ /* 0x000fe20000000000 */
[----:B------:R0:W5:Y:S03]  /*1ec0*/  @P0 LD.E.64 R88, desc[UR6][R146.64] ;  /* 0x0000000692580980 */ /* 0x000166000c101b00 */
[----:B------:R-:W-:-:S04]  /*1ed0*/  @P5 IMAD.WIDE.U32 R148, R0, 0x8, R148 ;  /* 0x0000000800945825 */ /* 0x000fc800078e0094 */
[C---:B----4-:R-:W-:Y:S01]  /*1ee0*/  @P5 IMAD.WIDE.U32 R152, R0.reuse, 0x8, R152 ;  /* 0x0000000800985825 */ /* 0x050fe200078e0098 */
[----:B------:R0:W5:Y:S03]  /*1ef0*/  @P5 LDG.E.64 R44, desc[UR6][R148.64] ;  /* 0x00000006942c5981 */ /* 0x000166000c1e1b00 */
[C---:B------:R-:W-:Y:S01]  /*1f00*/  @P5 IMAD.WIDE.U32 R150, R0.reuse, 0x8, R150 ;  /* 0x0000000800965825 */ /* 0x040fe200078e0096 */
[----:B------:R0:W5:Y:S03]  /*1f10*/  @P5 LDG.E.64 R46, desc[UR6][R152.64] ;  /* 0x00000006982e5981 */ /* 0x000166000c1e1b00 */
[----:B------:R-:W-:Y:S01]  /*1f20*/  @P5 IMAD.WIDE.U32 R50, R0, 0x8, R50 ;  /* 0x0000000800325825 */ /* 0x000fe200078e0032 */
[----:B------:R0:W5:Y:S04]  /*1f30*/  @P5 LD.E.64 R94, desc[UR6][R150.64] ;  /* 0x00000006965e5980 */ /* 0x000168000c101b00 */
[----:B------:R0:W5:Y:S01]  /*1f40*/  @P5 LD.E.64 R90, desc[UR6][R50.64] ;  /* 0x00000006325a5980 */ /* 0x000162000c101b00 */
[----:B------:R-:W-:Y:S01]  /*1f50*/  ISETP.GE.U32.AND P0, PT, R130, 0x180, PT ;  /* 0x000001808200780c */ /* 0x000fe20003f06070 */
[----:B------:R-:W-:-:S12]  /*1f60*/  @P5 VIADD R0, R0, 0x20 ;  /* 0x0000002000005836 */ /* 0x000fd80000000000 */
[----:B0-----:R-:W-:Y:S05]  /*1f70*/  @!P0 BRA `(.L_x_26592) ;  /* 0x0000000800788947 */ /* 0x001fea0003800000 */
        /* <DEDUP_REMOVED lines=13> */
.L_x_26593:
        /* <DEDUP_REMOVED lines=28> */
[----:B---3--:R-:W-:-:S07]  /*2210*/  @P2 IMAD.WIDE.U32 R116, R0, 0x8, R116 ;  /* 0x0000000800742825 */ /* 0x008fce00078e0074 */
[----:B------:R-:W3:Y:S01]  /*2220*/  LDC.64 R136, c[0x0][0x3d8] ;  /* 0x0000f600ff887b82 */ /* 0x000ee20000000a00 */
[----:B0-----:R-:W-:Y:S01]  /*2230*/  @P2 IMAD.WIDE.U32 R118, R0, 0x8, R118 ;  /* 0x0000000800762825 */ /* 0x001fe200078e0076 */
[----:B------:R-:W-:Y:S01]  /*2240*/  ISETP.GE.U32.AND P0, PT, R130, 0xe0, PT ;  /* 0x000000e08200780c */ /* 0x000fe20003f06070 */
[----:B------:R0:W5:Y:S05]  /*2250*/  @P3 LDG.E.64 R16, desc[UR6][R64.64] ;  /* 0x0000000640103981 */ /* 0x00016a000c1e1b00 */
[----:B------:R-:W4:Y:S01]  /*2260*/  @P5 LDC.64 R124, c[0x0][0x438] ;  /* 0x00010e00ff7c5b82 */ /* 0x000f220000000a00 */
[----:B------:R-:W-:Y:S01]  /*2270*/  @P2 VIADD R0, R0, 0x20 ;  /* 0x0000002000002836 */ /* 0x000fe20000000000 */
[----:B------:R3:W5:Y:S06]  /*2280*/  @P3 LD.E.64 R112, desc[UR6][R62.64] ;  /* 0x000000063e703980 */ /* 0x00076c000c101b00 */
[----:B------:R-:W3:Y:S01]  /*2290*/  @P4 LDC.64 R134, c[0x0][0x438] ;  /* 0x00010e00ff864b82 */ /* 0x000ee20000000a00 */
[----:B-1----:R-:W-:-:S07]  /*22a0*/  @P5 IMAD.WIDE.U32 R120, R0, 0x8, R120 ;  /* 0x0000000800785825 */ /* 0x002fce00078e0078 */
[----:B------:R-:W1:Y:S01]  /*22b0*/  LDC.64 R138, c[0x0][0x3d0] ;  /* 0x0000f400ff8a7b82 */ /* 0x000e620000000a00 */
[----:B--2---:R-:W-:-:S07]  /*22c0*/  @P5 IMAD.WIDE.U32 R132, R0, 0x8, R132 ;  /* 0x0000000800845825 */ /* 0x004fce00078e0084 */
[----:B------:R-:W2:Y:S01]  /*22d0*/  LDC.64 R142, c[0x0][0x3d8] ;  /* 0x0000f600ff8e7b82 */ /* 0x000ea20000000a00 */
[C---:B----4-:R-:W-:Y:S01]  /*22e0*/  @P5 IMAD.WIDE.U32 R124, R0.reuse, 0x8, R124 ;  /* 0x00000008007c5825 */ /* 0x050fe200078e007c */
[----:B------:R-:W-:Y:S02]  /*22f0*/  @P3 CS2R R72, SRZ ;  /* 0x0000000000483805 */ /* 0x000fe4000001ff00 */
[----:B------:R-:W-:Y:S01]  /*2300*/  @P2 CS2R R74, SRZ ;  /* 0x00000000004a2805 */ /* 0x000fe2000001ff00 */
[----:B------:R-:W5:Y:S01]  /*2310*/  @P2 LDG.E.64 R14, desc[UR6][R66.64] ;  /* 0x00000006420e2981 */ /* 0x000f62000c1e1b00 */
[----:B------:R-:W-:Y:S01]  /*2320*/  @P5 VIADD R0, R0, 0x20 ;  /* 0x0000002000005836 */ /* 0x000fe20000000000 */
[----:B------:R-:W-:Y:S02]  /*2330*/  @P5 CS2R R76, SRZ ;  /* 0x00000000004c5805 */ /* 0x000fe4000001ff00 */
[----:B------:R-:W-:Y:S01]  /*2340*/  @P4 CS2R R78, SRZ ;  /* 0x00000000004e4805 */ /* 0x000fe2000001ff00 */
[----:B------:R-:W4:Y:S08]  /*2350*/  LDC.64 R56, c[0x0][0x3d0] ;  /* 0x0000f400ff387b82 */ /* 0x000f300000000a00 */
[----:B------:R-:W2:Y:S01]  /*2360*/  @P1 LDC.64 R140, c[0x0][0x438] ;  /* 0x00010e00ff8c1b82 */ /* 0x000ea20000000a00 */
[----:B------:R-:W-:Y:S01]  /*2370*/  ISETP.GE.U32.AND P3, PT, R130, 0x100, PT ;  /* 0x000001008200780c */ /* 0x000fe20003f66070 */
[----:B------:R-:W5:Y:S01]  /*2380*/  @P2 LDG.E.64 R12, desc[UR6][R118.64] ;  /* 0x00000006760c2981 */ /* 0x000f62000c1e1b00 */
[----:B------:R-:W-:-:S02]  /*2390*/  @P1 CS2R R80, SRZ ;  /* 0x0000000000501805 */ /* 0x000fc4000001ff00 */
[----:B------:R-:W-:Y:S01]  /*23a0*/  @P6 LOP3.LUT R127, R127, 0x2000, RZ, 0xfc, !PT ;  /* 0x000020007f7f6812 */ /* 0x000fe200078efcff */
[----:B------:R-:W5:Y:S01]  /*23b0*/  @P2 LD.E.64 R110, desc[UR6][R116.64] ;  /* 0x00000006746e2980 */ /* 0x000f62000c101b00 */
[----:B------:R-:W-:Y:S01]  /*23c0*/  ISETP.GE.U32.AND P2, PT, R130, 0x120, PT ;  /* 0x000001208200780c */ /* 0x000fe20003f46070 */
[----:B0-----:R-:W0:Y:S02]  /*23d0*/  LDC.64 R64, c[0x0][0x3d8] ;  /* 0x0000f600ff407b82 */ /* 0x001e240000000a00 */
[----:B------:R-:W5:Y:S04]  /*23e0*/  @P5 LDG.E.64 R10, desc[UR6][R120.64] ;  /* 0x00000006780a5981 */ /* 0x000f68000c1e1b00 */
[----:B------:R-:W5:Y:S01]  /*23f0*/  @P5 LDG.E.64 R8, desc[UR6][R132.64] ;  /* 0x0000000684085981 */ /* 0x000f62000c1e1b00 */
[C---:B----4-:R-:W-:Y:S01]  /*2400*/  @P4 IMAD.WIDE.U32 R56, R0.reuse, 0x8, R56 ;  /* 0x0000000800384825 */ /* 0x050fe200078e0038 */
[----:B------:R-:W4:Y:S02]  /*2410*/  @P0 LDC.64 R60, c[0x0][0x438] ;  /* 0x00010e00ff3c0b82 */ /* 0x000f240000000a00 */
[----:B------:R-:W5:Y:S04]  /*2420*/  @P5 LD.E.64 R108, desc[UR6][R124.64] ;  /* 0x000000067c6c5980 */ /* 0x000f68000c101b00 */
[----:B------:R1:W5:Y:S01]  /*2430*/  @P4 LDG.E.64 R6, desc[UR6][R56.64] ;  /* 0x0000000638064981 */ /* 0x000362000c1e1b00 */
[----:B---3--:R-:W-:Y:S01]  /*2440*/  @P4 IMAD.WIDE.U32 R134, R0, 0x8, R134 ;  /* 0x0000000800864825 */ /* 0x008fe200078e0086 */
[----:B------:R-:W-:Y:S01]  /*2450*/  ISETP.GE.U32.AND P5, PT, R130, 0x140, PT ;  /* 0x000001408200780c */ /* 0x000fe20003fa6070 */
[----:B------:R-:W3:Y:S01]  /*2460*/  LDC.64 R62, c[0x0][0x3d0] ;  /* 0x0000f400ff3e7b82 */ /* 0x000ee20000000a00 */
[----:B------:R-:W5:Y:S01]  /*2470*/  @P6 LDG.E.64 R20, desc[UR6][R54.64] ;  /* 0x0000000636146981 */ /* 0x000f62000c1e1b00 */
[C---:B------:R-:W-:Y:S01]  /*2480*/  @P4 IMAD.WIDE.U32 R136, R0.reuse, 0x8, R136 ;  /* 0x0000000800884825 */ /* 0x040fe200078e0088 */
[----:B------:R-:W-:-:S02]  /*2490*/  @P4 IADD3 R0, PT, PT, R0, 0x20, RZ ;  /* 0x0000002000004810 */ /* 0x000fc40007ffe0ff */
[----:B------:R-:W5:Y:S03]  /*24a0*/  @P4 LD.E.64 R106, desc[UR6][R134.64] ;  /* 0x00000006866a4980 */ /* 0x000f66000c101b00 */
[----:B-1----:R-:W1:Y:S01]  /*24b0*/  LDC.64 R56, c[0x0][0x3d0] ;  /* 0x0000f400ff387b82 */ /* 0x002e620000000a00 */
[----:B------:R0:W5:Y:S01]  /*24c0*/  @P4 LDG.E.64 R4, desc[UR6][R136.64] ;  /* 0x0000000688044981 */ /* 0x000162000c1e1b00 */
[----:B------:R-:W-:Y:S01]  /*24d0*/  @P1 IMAD.WIDE.U32 R138, R0, 0x8, R138 ;  /* 0x00000008008a1825 */ /* 0x000fe200078e008a */
[----:B------:R-:W-:Y:S02]  /*24e0*/  ISETP.GE.U32.AND P4, PT, R130, 0x160, PT ;  /* 0x000001608200780c */ /* 0x000fe40003f86070 */
[----:B------:R-:W5:Y:S03]  /*24f0*/  @P6 LDG.E.64 R22, desc[UR6][R58.64] ;  /* 0x000000063a166981 */ /* 0x000f66000c1e1b00 */
[----:B------:R-:W3:Y:S01]  /*2500*/  @P3 LDC.64 R66, c[0x0][0x438] ;  /* 0x00010e00ff423b82 */ /* 0x000ee20000000a00 */
[C---:B--2---:R-:W-:Y:S01]  /*2510*/  @P1 IMAD.WIDE.U32 R142, R0.reuse, 0x8, R142 ;  /* 0x00000008008e1825 */ /* 0x044fe200078e008e */
[----:B------:R2:W5:Y:S03]  /*2520*/  @P1 LDG.E.64 R24, desc[UR6][R138.64] ;  /* 0x000000068a181981 */ /* 0x000566000c1e1b00 */
[C---:B------:R-:W-:Y:S01]  /*2530*/  @P1 IMAD.WIDE.U32 R140, R0.reuse, 0x8, R140 ;  /* 0x00000008008c1825 */ /* 0x040fe200078e008c */
[----:B------:R2:W5:Y:S02]  /*2540*/  @P1 LDG.E.64 R26, desc[UR6][R142.64] ;  /* 0x000000068e1a1981 */ /* 0x000564000c1e1b00 */
[----:B------:R-:W3:Y:S01]  /*2550*/  LDC.64 R116, c[0x0][0x3d8] ;  /* 0x0000f600ff747b82 */ /* 0x000ee20000000a00 */
[----:B------:R-:W-:Y:S01]  /*2560*/  @P1 VIADD R0, R0, 0x20 ;  /* 0x0000002000001836 */ /* 0x000fe20000000000 */
[----:B------:R2:W5:Y:S01]  /*2570*/  @P1 LD.E.64 R104, desc[UR6][R140.64] ;  /* 0x000000068c681980 */ /* 0x000562000c101b00 */
[----:B------:R-:W-:-:S03]  /*2580*/  ISETP.GE.U32.AND P1, PT, R130, 0x180, PT ;  /* 0x000001808200780c */ /* 0x000fc60003f26070 */
[----:B------:R-:W5:Y:S02]  /*2590*/  @P6 LD.E.64 R102, desc[UR6][R52.64] ;  /* 0x0000000634666980 */ /* 0x000f64000c101b00 */
[----:B------:R-:W3:Y:S08]  /*25a0*/  LDC.64 R118, c[0x0][0x3d0] ;  /* 0x0000f400ff767b82 */ /* 0x000ef00000000a00 */
[----:B------:R-:W3:Y:S08]  /*25b0*/  LDC.64 R124, c[0x0][0x3d8] ;  /* 0x0000f600ff7c7b82 */ /* 0x000ef00000000a00 */
[----:B------:R-:W3:Y:S08]  /*25c0*/  @P2 LDC.64 R120, c[0x0][0x438] ;  /* 0x00010e00ff782b82 */ /* 0x000ef00000000a00 */
[----:B------:R-:W3:Y:S08]  /*25d0*/  LDC.64 R132, c[0x0][0x3d0] ;  /* 0x0000f400ff847b82 */ /* 0x000ef00000000a00 */
[----:B0-----:R-:W0:Y:S08]  /*25e0*/  LDC.64 R136, c[0x0][0x3d8] ;  /* 0x0000f600ff887b82 */ /* 0x001e300000000a00 */
[----:B------:R-:W0:Y:S01]  /*25f0*/  @P5 LDC.64 R134, c[0x0][0x438] ;  /* 0x00010e00ff865b82 */ /* 0x000e220000000a00 */
[----:B-1----:R-:W-:-:S04]  /*2600*/  @P0 IMAD.WIDE.U32 R56, R0, 0x8, R56 ;  /* 0x0000000800380825 */ /* 0x002fc800078e0038 */
[C---:B----4-:R-:W-:Y:S01]  /*2610*/  @P0 IMAD.WIDE.U32 R60, R0.reuse, 0x8, R60 ;  /* 0x00000008003c0825 */ /* 0x050fe200078e003c */
[----:B------:R1:W5:Y:S02]  /*2620*/  @P0 LDG.E.64 R28, desc[UR6][R56.64] ;  /* 0x00000006381c0981 */ /* 0x000364000c1e1b00 */
[----:B--2---:R-:W2:Y:S01]  /*2630*/  LDC.64 R138, c[0x0][0x3d0] ;  /* 0x0000f400ff8a7b82 */ /* 0x004ea20000000a00 */
[C---:B------:R-:W-:Y:S01]  /*2640*/  @P0 IMAD.WIDE.U32 R64, R0.reuse, 0x8, R64 ;  /* 0x0000000800400825 */ /* 0x040fe200078e0040 */
[----:B------:R4:W5:Y:S06]  /*2650*/  @P0 LD.E.64 R100, desc[UR6][R60.64] ;  /* 0x000000063c640980 */ /* 0x00096c000c101b00 */
[----:B------:R-:W1:Y:S01]  /*2660*/  LDC.64 R142, c[0x0][0x3d8] ;  /* 0x0000f600ff8e7b82 */ /* 0x000e620000000a00 */
[----:B------:R-:W-:Y:S01]  /*2670*/  @P0 VIADD R0, R0, 0x20 ;  /* 0x0000002000000836 */ /* 0x000fe20000000000 */
[----:B------:R4:W5:Y:S06]  /*2680*/  @P0 LDG.E.64 R30, desc[UR6][R64.64] ;  /* 0x00000006401e0981 */ /* 0x00096c000c1e1b00 */
[----:B------:R-:W4:Y:S01]  /*2690*/  @P4 LDC.64 R140, c[0x0][0x438] ;  /* 0x00010e00ff8c4b82 */ /* 0x000f220000000a00 */
[----:B---3--:R-:W-:-:S04]  /*26a0*/  @P3 IMAD.WIDE.U32 R62, R0, 0x8, R62 ;  /* 0x00000008003e3825 */ /* 0x008fc800078e003e */
[C---:B------:R-:W-:Y:S01]  /*26b0*/  @P3 IMAD.WIDE.U32 R66, R0.reuse, 0x8, R66 ;  /* 0x0000000800423825 */ /* 0x040fe200078e0042 */
[----:B------:R3:W5:Y:S02]  /*26c0*/  @P3 LDG.E.64 R32, desc[UR6][R62.64] ;  /* 0x000000063e203981 */ /* 0x000764000c1e1b00 */
[----:B------:R-:W3:Y:S01]  /*26d0*/  LDC.64 R148, c[0x0][0x3d8] ;  /* 0x0000f600ff947b82 */ /* 0x000ee20000000a00 */
[C---:B------:R-:W-:Y:S01]  /*26e0*/  @P3 IMAD.WIDE.U32 R116, R0.reuse, 0x8, R116 ;  /* 0x0000000800743825 */ /* 0x040fe200078e0074 */
[----:B------:R-:W-:Y:S01]  /*26f0*/  @P3 IADD3 R0, PT, PT, R0, 0x20, RZ ;  /* 0x0000002000003810 */ /* 0x000fe20007ffe0ff */
[----:B------:R0:W5:Y:S05]  /*2700*/  @P3 LD.E.64 R98, desc[UR6][R66.64] ;  /* 0x0000000642623980 */ /* 0x00016a000c101b00 */
[----:B------:R-:W3:Y:S08]  /*2710*/  LDC.64 R144, c[0x0][0x3d0] ;  /* 0x0000f400ff907b82 */ /* 0x000ef00000000a00 */
[----:B------:R-:W3:Y:S01]  /*2720*/  @P1 LDC.64 R146, c[0x0][0x438] ;  /* 0x00010e00ff921b82 */ /* 0x000ee20000000a00 */
[C---:B------:R-:W-:Y:S01]  /*2730*/  @P2 IMAD.WIDE.U32 R118, R0.reuse, 0x8, R118 ;  /* 0x0000000800762825 */ /* 0x040fe200078e0076 */
[----:B------:R0:W5:Y:S03]  /*2740*/  @P3 LDG.E.64 R34, desc[UR6][R116.64] ;  /* 0x0000000674223981 */ /* 0x000166000c1e1b00 */
[C---:B------:R-:W-:Y:S01]  /*2750*/  @P2 IMAD.WIDE.U32 R120, R0.reuse, 0x8, R120 ;  /* 0x0000000800782825 */ /* 0x040fe200078e0078 */
[----:B------:R0:W5:Y:S03]  /*2760*/  @P2 LDG.E.64 R36, desc[UR6][R118.64] ;  /* 0x0000000676242981 */ /* 0x000166000c1e1b00 */
[C---:B------:R-:W-:Y:S01]  /*2770*/  @P2 IMAD.WIDE.U32 R124, R0.reuse, 0x8, R124 ;  /* 0x00000008007c2825 */ /* 0x040fe200078e007c */
[----:B------:R0:W5:Y:S03]  /*2780*/  @P2 LD.E.64 R96, desc[UR6][R120.64] ;  /* 0x0000000678602980 */ /* 0x000166000c101b00 */
[----:B------:R-:W-:Y:S01]  /*2790*/  @P2 VIADD R0, R0, 0x20 ;  /* 0x0000002000002836 */ /* 0x000fe20000000000 */
[----:B------:R1:W5:Y:S03]  /*27a0*/  @P2 LDG.E.64 R38, desc[UR6][R124.64] ;  /* 0x000000067c262981 */ /* 0x000366000c1e1b00 */
[----:B------:R-:W-:-:S04]  /*27b0*/  @P5 IMAD.WIDE.U32 R132, R0, 0x8, R132 ;  /* 0x0000000800845825 */ /* 0x000fc800078e0084 */
[C---:B0-----:R-:W-:Y:S01]  /*27c0*/  @P5 IMAD.WIDE.U32 R134, R0.reuse, 0x8, R134 ;  /* 0x0000000800865825 */ /* 0x041fe200078e0086 */
[----:B------:R0:W5:Y:S03]  /*27d0*/  @P5 LDG.E.64 R40, desc[UR6][R132.64] ;  /* 0x0000000684285981 */ /* 0x000166000c1e1b00 */
[C---:B------:R-:W-:Y:S01]  /*27e0*/  @P5 IMAD.WIDE.U32 R136, R0.reuse, 0x8, R136 ;  /* 0x0000000800885825 */ /* 0x040fe200078e0088 */
[----:B------:R0:W5:Y:S03]  /*27f0*/  @P5 LD.E.64 R92, desc[UR6][R134.64] ;  /* 0x00000006865c5980 */ /* 0x000166000c101b00 */
[----:B------:R-:W-:Y:S01]  /*2800*/  @P5 VIADD R0, R0, 0x20 ;  /* 0x0000002000005836 */ /* 0x000fe20000000000 */
[----:B------:R0:W5:Y:S03]  /*2810*/  @P5 LDG.E.64 R42, desc[UR6][R136.64] ;  /* 0x00000006882a5981 */ /* 0x000166000c1e1b00 */
[----:B--2---:R-:W-:-:S04]  /*2820*/  @P4 IMAD.WIDE.U32 R138, R0, 0x8, R138 ;  /* 0x00000008008a4825 */ /* 0x004fc800078e008a */
[C---:B----4-:R-:W-:Y:S01]  /*2830*/  @P4 IMAD.WIDE.U32 R140, R0.reuse, 0x8, R140 ;  /* 0x00000008008c4825 */ /* 0x050fe200078e008c */
[----:B------:R0:W5:Y:S03]  /*2840*/  @P4 LDG.E.64 R44, desc[UR6][R138.64] ;  /* 0x000000068a2c4981 */ /* 0x000166000c1e1b00 */
[C---:B-1----:R-:W-:Y:S01]  /*2850*/  @P4 IMAD.WIDE.U32 R142, R0.reuse, 0x8, R142 ;  /* 0x00000008008e4825 */ /* 0x042fe200078e008e */
[----:B------:R-:W-:Y:S01]  /*2860*/  @P4 IADD3 R0, PT, PT, R0, 0x20, RZ ;  /* 0x0000002000004810 */ /* 0x000fe20007ffe0ff */
[----:B------:R0:W5:Y:S04]  /*2870*/  @P4 LD.E.64 R94, desc[UR6][R140.64] ;  /* 0x000000068c5e4980 */ /* 0x000168000c101b00 */
[C---:B---3--:R-:W-:Y:S01]  /*2880*/  @P1 IMAD.WIDE.U32 R58, R0.reuse, 0x8, R148 ;  /* 0x00000008003a1825 */ /* 0x048fe200078e0094 */
        /* <DEDUP_REMOVED lines=12> */
[----:B0-----:R-:W-:-:S07]  /*2950*/  @P1 CS2R R2, SRZ ;  /* 0x0000000000021805 */ /* 0x001fce000001ff00 */
.L_x_26592:
[----:B------:R-:W-:Y:S05]  /*2960*/  BSYNC.RECONVERGENT B0 ;  /* 0x0000000000007941 */ /* 0x000fea0003800200 */
.L_x_26589:
[----:B------:R-:W0:Y:S02]  /*2970*/  LDCU UR4, c[0x0][0x384] ;  /* 0x00007080ff0477ac */ /* 0x000e240008000800 */
[----:B0-----:R-:W-:-:S13]  /*2980*/  ISETP.GE.AND P0, PT, R129, UR4, PT ;  /* 0x0000000481007c0c */ /* 0x001fda000bf06270 */
[----:B------:R-:W-:Y:S05]  /*2990*/  @P0 EXIT ;  /* 0x000000000000094d */ /* 0x000fea0003800000 */
[----:B-----5:R-:W-:Y:S01]  /*29a0*/  IMAD.MOV.U32 R147, RZ, RZ, R6 ;  /* 0x000000ffff937224 */ /* 0x020fe200078e0006 */
[----:B------:R-:W-:Y:S01]  /*29b0*/  SHF.R.U64 R148, R6, 0x10, R7 ;  /* 0x0000001006947819 */ /* 0x000fe20000001207 */
[--C-:B------:R-:W-:Y:S01]  /*29c0*/  IMAD.MOV.U32 R6, RZ, RZ, R5.reuse ;  /* 0x000000ffff067224 */ /* 0x100fe200078e0005 */
[--C-:B------:R-:W-:Y:S01]  /*29d0*/  SHF.R.U64 R152, R4, 0x10, R5.reuse ;  /* 0x0000001004987819 */ /* 0x100fe20000001205 */
[----:B------:R-:W-:Y:S01]  /*29e0*/  IMAD.MOV.U32 R149, RZ, RZ, R4 ;  /* 0x000000ffff957224 */ /* 0x000fe200078e0004 */
[----:B------:R-:W-:Y:S01]  /*29f0*/  SHF.R.U32.HI R60, RZ, 0x10, R5 ;  /* 0x00000010ff3c7819 */ /* 0x000fe20000011605 */
[----:B------:R-:W-:Y:S01]  /*2a00*/  IMAD.MOV.U32 R4, RZ, RZ, R25 ;  /* 0x000000ffff047224 */ /* 0x000fe200078e0019 */
[----:B------:R-:W0:Y:S01]  /*2a10*/  LDC R5, c[0x0][0x360] ;  /* 0x0000d800ff057b82 */ /* 0x000e220000000800 */
[----:B------:R-:W-:Y:S01]  /*2a20*/  MOV R153, R24 ;  /* 0x0000001800997202 */ /* 0x000fe20000000f00 */
[----:B------:R-:W-:Y:S01]  /*2a30*/  IMAD.MOV.U32 R141, RZ, RZ, R12 ;  /* 0x000000ffff8d7224 */ /* 0x000fe200078e000c */
[----:B------:R-:W-:Y:S01]  /*2a40*/  SHF.R.U64 R181, R102, 0x10, R103 ;  /* 0x0000001066b57819 */ /* 0x000fe20000001267 */
[----:B------:R-:W-:Y:S01]  /*2a50*/  IMAD.MOV.U32 R143, RZ, RZ, R10 ;  /* 0x000000ffff8f7224 */ /* 0x000fe200078e000a */
[----:B------:R-:W-:Y:S01]  /*2a60*/  PRMT R153, R153, 0x5410, R4 ;  /* 0x0000541099997816 */ /* 0x000fe20000000004 */
[----:B------:R-:W-:Y:S01]  /*2a70*/  IMAD.MOV.U32 R155, RZ, RZ, R26 ;  /* 0x000000ffff9b7224 */ /* 0x000fe200078e001a */
[----:B------:R-:W-:Y:S01]  /*2a80*/  SHF.R.U64 R4, R70, 0x10, R71 ;  /* 0x0000001046047819 */ /* 0x000fe20000001247 */
[----:B------:R-:W-:Y:S01]  /*2a90*/  IMAD.MOV.U32 R157, RZ, RZ, R28 ;  /* 0x000000ffff9d7224 */ /* 0x000fe200078e001c */
[----:B------:R-:W-:Y:S01]  /*2aa0*/  SHF.R.U32.HI R182, RZ, 0x10, R103 ;  /* 0x00000010ffb67819 */ /* 0x000fe20000011667 */
[----:B------:R-:W-:Y:S01]  /*2ab0*/  IMAD.MOV.U32 R132, RZ, RZ, R20 ;  /* 0x000000ffff847224 */ /* 0x000fe200078e0014 */
[----:B------:R-:W-:Y:S01]  /*2ac0*/  PRMT R181, R181, 0x5410, R4 ;  /* 0x00005410b5b57816 */ /* 0x000fe20000000004 */
[----:B------:R-:W-:Y:S01]  /*2ad0*/  IMAD.MOV.U32 R118, RZ, RZ, R21 ;  /* 0x000000ffff767224 */ /* 0x000fe200078e0015 */
[----:B------:R-:W-:Y:S01]  /*2ae0*/  SHF.R.U32.HI R4, RZ, 0x10, R71 ;  /* 0x00000010ff047819 */ /* 0x000fe20000011647 */
[----:B------:R-:W-:Y:S01]  /*2af0*/  IMAD.MOV.U32 R135, RZ, RZ, R18 ;  /* 0x000000ffff877224 */ /* 0x000fe200078e0012 */
[--C-:B------:R-:W-:Y:S01]  /*2b00*/  SHF.R.U64 R183, R112, 0x10, R113.reuse ;  /* 0x0000001070b77819 */ /* 0x100fe20000001271 */
[----:B------:R-:W-:Y:S01]  /*2b10*/  IMAD.MOV.U32 R137, RZ, RZ, R16 ;  /* 0x000000ffff897224 */ /* 0x000fe200078e0010 */
[----:B------:R-:W-:Y:S01]  /*2b20*/  PRMT R182, R182, 0x5410, R4 ;  /* 0x00005410b6b67816 */ /* 0x000fe20000000004 */
[----:B------:R-:W-:Y:S01]  /*2b30*/  IMAD.MOV.U32 R161, RZ, RZ, R32 ;  /* 0x000000ffffa17224 */ /* 0x000fe200078e0020 */
[----:B------:R-:W-:Y:S01]  /*2b40*/  SHF.R.U32.HI R184, RZ, 0x10, R113 ;  /* 0x00000010ffb87819 */ /* 0x000fe20000011671 */
[----:B------:R-:W-:Y:S01]  /*2b50*/  IMAD.MOV.U32 R163, RZ, RZ, R34 ;  /* 0x000000ffffa37224 */ /* 0x000fe200078e0022 */
[----:B------:R-:W-:Y:S01]  /*2b60*/  SHF.R.U32.HI R4, RZ, 0x10, R73 ;  /* 0x00000010ff047819 */ /* 0x000fe20000011649 */
[----:B------:R-:W-:Y:S01]  /*2b70*/  IMAD.MOV.U32 R167, RZ, RZ, R38 ;  /* 0x000000ffffa77224 */ /* 0x000fe200078e0026 */
[----:B------:R-:W-:Y:S01]  /*2b80*/  SHF.R.U64 R185, R110, 0x10, R111 ;  /* 0x000000106eb97819 */ /* 0x000fe2000000126f */
[----:B0-----:R-:W-:Y:S01]  /*2b90*/  IMAD R126, R5, UR5, R126 ;  /* 0x00000005057e7c24 */ /* 0x001fe2000f8e027e */
[----:B------:R-:W-:Y:S01]  /*2ba0*/  SHF.R.U64 R5, R72, 0x10, R73 ;  /* 0x0000001048057819 */ /* 0x000fe20000001249 */
[----:B------:R-:W-:Y:S01]  /*2bb0*/  IMAD.MOV.U32 R169, RZ, RZ, R40 ;  /* 0x000000ffffa97224 */ /* 0x000fe200078e0028 */
[----:B------:R-:W-:Y:S01]  /*2bc0*/  PRMT R184, R184, 0x5410, R4 ;  /* 0x00005410b8b87816 */ /* 0x000fe20000000004 */
[----:B------:R-:W-:Y:S01]  /*2bd0*/  IMAD.MOV.U32 R173, RZ, RZ, R44 ;  /* 0x000000ffffad7224 */ /* 0x000fe200078e002c */
[----:B------:R-:W-:Y:S01]  /*2be0*/  PRMT R183, R183, 0x5410, R5 ;  /* 0x00005410b7b77816 */ /* 0x000fe20000000005 */
[----:B------:R-:W-:Y:S01]  /*2bf0*/  IMAD.MOV.U32 R175, RZ, RZ, R46 ;  /* 0x000000ffffaf7224 */ /* 0x000fe200078e002e */
[----:B------:R-:W-:Y:S01]  /*2c00*/  SHF.R.U64 R5, R74, 0x10, R75 ;  /* 0x000000104a057819 */ /* 0x000fe2000000124b */
[----:B------:R-:W-:Y:S01]  /*2c10*/  IMAD.MOV.U32 R179, RZ, RZ, R48 ;  /* 0x000000ffffb37224 */ /* 0x000fe200078e0030 */
[----:B------:R-:W-:Y:S01]  /*2c20*/  SHF.R.U32.HI R186, RZ, 0x10, R111 ;  /* 0x00000010ffba7819 */ /* 0x000fe2000001166f */
[----:B------:R-:W-:Y:S01]  /*2c30*/  IMAD.MOV.U32 R121, RZ, RZ, RZ ;  /* 0x000000ffff797224 */ /* 0x000fe200078e00ff */
[----:B------:R-:W-:Y:S01]  /*2c40*/  PRMT R185, R185, 0x5410, R5 ;  /* 0x00005410b9b97816 */ /* 0x000fe20000000005 */
[----:B------:R-:W0:Y:S01]  /*2c50*/  LDCU UR10, c[0x0][0x408] ;  /* 0x00008100ff0a77ac */ /* 0x000e220008000800 */
[----:B------:R-:W-:-:S02]  /*2c60*/  SHF.R.U32.HI R4, RZ, 0x10, R75 ;  /* 0x00000010ff047819 */ /* 0x000fc4000001164b */
[----:B------:R-:W-:Y:S01]  /*2c70*/  SHF.R.U64 R187, R108, 0x10, R109 ;  /* 0x000000106cbb7819 */ /* 0x000fe2000000126d */
[----:B------:R-:W1:Y:S01]  /*2c80*/  LDCU UR13, c[0x0][0x388] ;  /* 0x00007100ff0d77ac */ /* 0x000e620008000800 */
[----:B------:R-:W-:Y:S02]  /*2c90*/  SHF.R.U64 R5, R76, 0x10, R77 ;  /* 0x000000104c057819 */ /* 0x000fe4000000124d */
[----:B------:R-:W-:Y:S01]  /*2ca0*/  PRMT R186, R186, 0x5410, R4 ;  /* 0x00005410baba7816 */ /* 0x000fe20000000004 */
[----:B------:R-:W2:Y:S01]  /*2cb0*/  LDCU.U8 UR11, c[0x0][0x410] ;  /* 0x00008200ff0b77ac */ /* 0x000ea20008000000 */
[----:B------:R-:W-:Y:S02]  /*2cc0*/  PRMT R187, R187, 0x5410, R5 ;  /* 0x00005410bbbb7816 */ /* 0x000fe40000000005 */
[----:B------:R-:W-:Y:S01]  /*2cd0*/  SHF.R.U32.HI R195, RZ, 0x10, R109 ;  /* 0x00000010ffc37819 */ /* 0x000fe2000001166d */
[----:B------:R-:W3:Y:S01]  /*2ce0*/  LDCU UR12, c[0x0][0x448] ;  /* 0x00008900ff0c77ac */ /* 0x000ee20008000800 */
[----:B------:R-:W-:-:S02]  /*2cf0*/  SHF.R.U32.HI R4, RZ, 0x10, R77 ;  /* 0x00000010ff047819 */ /* 0x000fc4000001164d */
[----:B------:R-:W-:Y:S01]  /*2d00*/  SHF.R.U64 R197, R106, 0x10, R107 ;  /* 0x000000106ac57819 */ /* 0x000fe2000000126b */
[----:B------:R-:W4:Y:S01]  /*2d10*/  LDCU.64 UR4, c[0x0][0x398] ;  /* 0x00007300ff0477ac */ /* 0x000f220008000a00 */
[----:B------:R-:W-:Y:S02]  /*2d20*/  SHF.R.U64 R5, R78, 0x10, R79 ;  /* 0x000000104e057819 */ /* 0x000fe4000000124f */
[----:B------:R-:W-:Y:S01]  /*2d30*/  PRMT R195, R195, 0x5410, R4 ;  /* 0x00005410c3c37816 */ /* 0x000fe20000000004 */
[----:B------:R-:W0:Y:S01]  /*2d40*/  LDCU.64 UR8, c[0x0][0x3a0] ;  /* 0x00007400ff0877ac */ /* 0x000e220008000a00 */
[----:B------:R-:W-:Y:S02]  /*2d50*/  PRMT R197, R197, 0x5410, R5 ;  /* 0x00005410c5c57816 */ /* 0x000fe40000000005 */
[----:B------:R-:W-:Y:S02]  /*2d60*/  SHF.R.U32.HI R199, RZ, 0x10, R107 ;  /* 0x00000010ffc77819 */ /* 0x000fe4000001166b */
[----:B------:R-:W-:-:S02]  /*2d70*/  SHF.R.U32.HI R4, RZ, 0x10, R79 ;  /* 0x00000010ff047819 */ /* 0x000fc4000001164f */
[----:B------:R-:W-:Y:S02]  /*2d80*/  SHF.R.U64 R200, R104, 0x10, R105 ;  /* 0x0000001068c87819 */ /* 0x000fe40000001269 */
[----:B------:R-:W-:Y:S02]  /*2d90*/  SHF.R.U64 R5, R80, 0x10, R81 ;  /* 0x0000001050057819 */ /* 0x000fe40000001251 */
[----:B------:R-:W-:Y:S02]  /*2da0*/  PRMT R199, R199, 0x5410, R4 ;  /* 0x00005410c7c77816 */ /* 0x000fe40000000004 */
        /* <DEDUP_REMOVED lines=11> */
[----:B------:R-:W-:Y:S01]  /*2e60*/  PRMT R203, R203, 0x5410, R4 ;  /* 0x00005410cbcb7816 */ /* 0x000fe20000000004 */
[----:B------:R-:W-:Y:S01]  /*2e70*/  IMAD.HI.U32 R4, R126, -0x326172a9, RZ ;  /* 0xcd9e8d577e047827 */ /* 0x000fe200078e00ff */
[----:B------:R-:W-:Y:S02]  /*2e80*/  PRMT R204, R204, 0x5410, R5 ;  /* 0x00005410cccc7816 */ /* 0x000fe40000000005 */
[----:B------:R-:W-:Y:S01]  /*2e90*/  SHF.R.U64 R142, R12, 0x10, R13 ;  /* 0x000000100c8e7819 */ /* 0x000fe2000000120d */
[----:B------:R-:W-:Y:S01]  /*2ea0*/  IMAD.HI.U32 R5, R128, -0x2daee0ad, RZ ;  /* 0xd2511f5380057827 */ /* 0x000fe200078e00ff */
[----:B------:R-:W-:-:S02]  /*2eb0*/  SHF.R.U64 R144, R10, 0x10, R11 ;  /* 0x000000100a907819 */ /* 0x000fc4000000120b */
[--C-:B------:R-:W-:Y:S01]  /*2ec0*/  SHF.R.U32.HI R57, RZ, 0x10, R11.reuse ;  /* 0x00000010ff397819 */ /* 0x100fe2000001160b */
[----:B------:R-:W-:Y:S01]  /*2ed0*/  IMAD.MOV.U32 R12, RZ, RZ, R11 ;  /* 0x000000ffff0c7224 */ /* 0x000fe200078e000b */
[----:B------:R-:W-:Y:S01]  /*2ee0*/  MOV R145, R8 ;  /* 0x0000000800917202 */ /* 0x000fe20000000f00 */
[--C-:B------:R-:W-:Y:S01]  /*2ef0*/  IMAD.MOV.U32 R10, RZ, RZ, R9.reuse ;  /* 0x000000ffff0a7224 */ /* 0x100fe200078e0009 */
[----:B------:R-:W-:Y:S01]  /*2f00*/  SHF.R.U64 R146, R8, 0x10, R9 ;  /* 0x0000001008927819 */ /* 0x000fe20000001209 */
[----:B------:R-:W-:Y:S01]  /*2f10*/  IMAD.MOV.U32 R11, RZ, RZ, R31 ;  /* 0x000000ffff0b7224 */ /* 0x000fe200078e001f */
[----:B------:R-:W-:Y:S01]  /*2f20*/  SHF.R.U32.HI R58, RZ, 0x10, R9 ;  /* 0x00000010ff3a7819 */ /* 0x000fe20000011609 */
[----:B------:R-:W-:Y:S01]  /*2f30*/  IMAD.MOV.U32 R9, RZ, RZ, R29 ;  /* 0x000000ffff097224 */ /* 0x000fe200078e001d */
[----:B------:R-:W-:Y:S02]  /*2f40*/  MOV R8, R7 ;  /* 0x0000000700087202 */ /* 0x000fe40000000f00 */
[----:B------:R-:W-:-:S02]  /*2f50*/  SHF.R.U32.HI R59, RZ, 0x10, R7 ;  /* 0x00000010ff3b7819 */ /* 0x000fc40000011607 */
[----:B------:R-:W-:Y:S02]  /*2f60*/  PRMT R149, R149, 0x5410, R6 ;  /* 0x0000541095957816 */ /* 0x000fe40000000006 */
[----:B------:R-:W-:Y:S02]  /*2f70*/  MOV R7, R27 ;  /* 0x0000001b00077202 */ /* 0x000fe40000000f00 */
[----:B------:R-:W-:Y:S02]  /*2f80*/  MOV R159, R30 ;  /* 0x0000001e009f7202 */ /* 0x000fe40000000f00 */
[----:B------:R-:W-:Y:S02]  /*2f90*/  SHF.R.U32.HI R205, RZ, 0x10, R99 ;  /* 0x00000010ffcd7819 */ /* 0x000fe40000011663 */
[----:B------:R-:W-:Y:S02]  /*2fa0*/  SHF.R.U32.HI R6, RZ, 0x10, R85 ;  /* 0x00000010ff067819 */ /* 0x000fe40000011655 */
[----:B------:R-:W-:-:S02]  /*2fb0*/  LOP3.LUT R5, R5, R115, RZ, 0x3c, !PT ;  /* 0x0000007305057212 */ /* 0x000fc400078e3cff */
[----:B------:R-:W-:Y:S02]  /*2fc0*/  LOP3.LUT R4, R123, R4, R114, 0x96, !PT ;  /* 0x000000047b047212 */ /* 0x000fe400078e9672 */
[----:B------:R-:W-:Y:S01]  /*2fd0*/  PRMT R145, R145, 0x5410, R10 ;  /* 0x0000541091917816 */ /* 0x000fe2000000000a */
[----:B------:R-:W-:Y:S01]  /*2fe0*/  IMAD R10, R128, -0x2daee0ad, RZ ;  /* 0xd2511f53800a7824 */ /* 0x000fe200078e02ff */
[----:B------:R-:W-:Y:S01]  /*2ff0*/  PRMT R147, R147, 0x5410, R8 ;  /* 0x0000541093937816 */ /* 0x000fe20000000008 */
        /* <DEDUP_REMOVED lines=8> */
[----:B------:R-:W-:Y:S02]  /*3080*/  PRMT R143, R143, 0x5410, R12 ;  /* 0x000054108f8f7816 */ /* 0x000fe4000000000c */
[----:B------:R-:W-:Y:S01]  /*3090*/  SHF.R.U64 R206, R96, 0x10, R97 ;  /* 0x0000001060ce7819 */ /* 0x000fe20000001261 */
[----:B------:R-:W-:Y:S01]  /*30a0*/  VIADD R11, R115, 0xbb67ae85 ;  /* 0xbb67ae85730b7836 */ /* 0x000fe20000000000 */
[----:B------:R-:W-:Y:S01]  /*30b0*/  LOP3.LUT R6, R8, R7, R6, 0x96, !PT ;  /* 0x0000000708067212 */ /* 0x000fe200078e9606 */
[----:B------:R-:W-:Y:S01]  /*30c0*/  IMAD R5, R5, -0x326172a9, RZ ;  /* 0xcd9e8d5705057824 */ /* 0x000fe200078e02ff */
[----:B------:R-:W-:Y:S01]  /*30d0*/  SHF.R.U64 R12, R86, 0x10, R87 ;  /* 0x00000010560c7819 */ /* 0x000fe20000001257 */
[----:B------:R-:W-:Y:S01]  /*30e0*/  VIADD R7, R114, 0x3c6ef372 ;  /* 0x3c6ef37272077836 */ /* 0x000fe20000000000 */
[----:B------:R-:W-:Y:S01]  /*30f0*/  LOP3.LUT R9, R11, R10, R9, 0x96, !PT ;  /* 0x0000000a0b097212 */ /* 0x000fe200078e9609 */
[----:B------:R-:W-:Y:S01]  /*3100*/  IMAD R11, R4, -0x2daee0ad, RZ ;  /* 0xd2511f53040b7824 */ /* 0x000fe200078e02ff */
[----:B------:R-:W-:Y:S01]  /*3110*/  IADD3 R10, PT, PT, R115, 0x76cf5d0a, RZ ;  /* 0x76cf5d0a730a7810 */ /* 0x000fe20007ffe0ff */
[----:B------:R-:W-:Y:S01]  /*3120*/  IMAD.HI.U32 R8, R6, -0x2daee0ad, RZ ;  /* 0xd2511f5306087827 */ /* 0x000fe200078e00ff */
[----:B------:R-:W-:-:S02]  /*3130*/  PRMT R206, R206, 0x5410, R12 ;  /* 0x00005410cece7816 */ /* 0x000fc4000000000c */
[----:B------:R-:W-:Y:S01]  /*3140*/  SHF.R.U32.HI R207, RZ, 0x10, R97 ;  /* 0x00000010ffcf7819 */ /* 0x000fe20000011661 */
[----:B------:R-:W-:Y:S01]  /*3150*/  IMAD.HI.U32 R4, R9, -0x326172a9, RZ ;  /* 0xcd9e8d5709047827 */ /* 0x000fe200078e00ff */
[----:B------:R-:W-:Y:S02]  /*3160*/  LOP3.LUT R8, R10, R11, R8, 0x96, !PT ;  /* 0x0000000b0a087212 */ /* 0x000fe400078e9608 */
[----:B------:R-:W-:Y:S01]  /*3170*/  IADD3 R11, PT, PT, R115, 0x32370b8f, RZ ;  /* 0x32370b8f730b7810 */ /* 0x000fe20007ffe0ff */
[----:B------:R-:W-:Y:S01]  /*3180*/  IMAD R10, R6, -0x2daee0ad, RZ ;  /* 0xd2511f53060a7824 */ /* 0x000fe200078e02ff */
[----:B------:R-:W-:Y:S01]  /*3190*/  LOP3.LUT R4, R7, R5, R4, 0x96, !PT ;  /* 0x0000000507047212 */ /* 0x000fe200078e9604 */
[----:B------:R-:W-:Y:S01]  /*31a0*/  IMAD R6, R9, -0x326172a9, RZ ;  /* 0xcd9e8d5709067824 */ /* 0x000fe200078e02ff */
[----:B------:R-:W-:Y:S01]  /*31b0*/  SHF.R.U32.HI R12, RZ, 0x10, R87 ;  /* 0x00000010ff0c7819 */ /* 0x000fe20000011657 */
[----:B------:R-:W-:Y:S01]  /*31c0*/  VIADD R7, R114, 0xdaa66d2b ;  /* 0xdaa66d2b72077836 */ /* 0x000fe20000000000 */
[----:B------:R-:W-:Y:S01]  /*31d0*/  SHF.R.U64 R208, R92, 0x10, R93 ;  /* 0x000000105cd07819 */ /* 0x000fe2000000125d */
[----:B------:R-:W-:Y:S01]  /*31e0*/  IMAD.HI.U32 R5, R8, -0x326172a9, RZ ;  /* 0xcd9e8d5708057827 */ /* 0x000fe200078e00ff */
[----:B------:R-:W-:-:S02]  /*31f0*/  PRMT R207, R207, 0x5410, R12 ;  /* 0x00005410cfcf7816 */ /* 0x000fc4000000000c */
[----:B------:R-:W-:Y:S01]  /*3200*/  SHF.R.U64 R12, R88, 0x10, R89 ;  /* 0x00000010580c7819 */ /* 0x000fe20000001259 */
[----:B------:R-:W-:Y:S01]  /*3210*/  IMAD.HI.U32 R9, R4, -0x2daee0ad, RZ ;  /* 0xd2511f5304097827 */ /* 0x000fe200078e00ff */
[----:B------:R-:W-:Y:S02]  /*3220*/  LOP3.LUT R5, R7, R6, R5, 0x96, !PT ;  /* 0x0000000607057212 */ /* 0x000fe400078e9605 */
[----:B------:R-:W-:Y:S01]  /*3230*/  PRMT R208, R208, 0x5410, R12 ;  /* 0x00005410d0d07816 */ /* 0x000fe2000000000c */
[----:B------:R-:W-:Y:S01]  /*3240*/  IMAD R7, R8, -0x326172a9, RZ ;  /* 0xcd9e8d5708077824 */ /* 0x000fe200078e02ff */
[----:B------:R-:W-:Y:S01]  /*3250*/  LOP3.LUT R9, R11, R10, R9, 0x96, !PT ;  /* 0x0000000a0b097212 */ /* 0x000fe200078e9609 */
[----:B------:R-:W-:Y:S01]  /*3260*/  IMAD R11, R4, -0x2daee0ad, RZ ;  /* 0xd2511f53040b7824 */ /* 0x000fe200078e02ff */
[----:B------:R-:W-:Y:S01]  /*3270*/  SHF.R.U32.HI R209, RZ, 0x10, R93 ;  /* 0x00000010ffd17819 */ /* 0x000fe2000001165d */
[----:B------:R-:W-:Y:S01]  /*3280*/  VIADD R10, R115, 0xed9eba14 ;  /* 0xed9eba14730a7836 */ /* 0x000fe20000000000 */
[----:B------:R-:W-:Y:S01]  /*3290*/  SHF.R.U32.HI R12, RZ, 0x10, R89 ;  /* 0x00000010ff0c7819 */ /* 0x000fe20000011659 */
[----:B------:R-:W-:Y:S01]  /*32a0*/  IMAD.HI.U32 R8, R5, -0x2daee0ad, RZ ;  /* 0xd2511f5305087827 */ /* 0x000fe200078e00ff */
[----:B------:R-:W-:-:S02]  /*32b0*/  SHF.R.U64 R210, R94, 0x10, R95 ;  /* 0x000000105ed27819 */ /* 0x000fc4000000125f */
[----:B------:R-:W-:Y:S01]  /*32c0*/  PRMT R209, R209, 0x5410, R12 ;  /* 0x00005410d1d17816 */ /* 0x000fe2000000000c */
[----:B------:R-:W-:Y:S01]  /*32d0*/  IMAD.HI.U32 R4, R9, -0x326172a9, RZ ;  /* 0xcd9e8d5709047827 */ /* 0x000fe200078e00ff */
[----:B------:R-:W-:Y:S02]  /*32e0*/  LOP3.LUT R8, R10, R11, R8, 0x96, !PT ;  /* 0x0000000b0a087212 */ /* 0x000fe400078e9608 */
[----:B------:R-:W-:Y:S01]  /*32f0*/  SHF.R.U64 R12, R90, 0x10, R91 ;  /* 0x000000105a0c7819 */ /* 0x000fe2000000125b */
[----:B------:R-:W-:Y:S01]  /*3300*/  VIADD R6, R114, 0x78dde6e4 ;  /* 0x78dde6e472067836 */ /* 0x000fe20000000000 */
[----:B------:R-:W-:Y:S01]  /*3310*/  SHF.R.U64 R117, R20, 0x10, R21 ;  /* 0x0000001014757819 */ /* 0x000fe20000001215 */
[----:B------:R-:W-:Y:S01]  /*3320*/  IMAD R10, R5, -0x2daee0ad, RZ ;  /* 0xd2511f53050a7824 */ /* 0x000fe200078e02ff */
[----:B------:R-:W-:Y:S01]  /*3330*/  PRMT R210, R210, 0x5410, R12 ;  /* 0x00005410d2d27816 */ /* 0x000fe2000000000c */
[----:B------:R-:W-:Y:S01]  /*3340*/  IMAD.HI.U32 R5, R8, -0x326172a9, RZ ;  /* 0xcd9e8d5708057827 */ /* 0x000fe200078e00ff */
[----:B------:R-:W-:-:S02]  /*3350*/  LOP3.LUT R4, R6, R7, R4, 0x96, !PT ;  /* 0x0000000706047212 */ /* 0x000fc400078e9604 */
[----:B------:R-:W-:Y:S01]  /*3360*/  IADD3 R7, PT, PT, R114, 0x1715609d, RZ ;  /* 0x1715609d72077810 */ /* 0x000fe20007ffe0ff */
[----:B------:R-:W-:Y:S01]  /*3370*/  IMAD R6, R9, -0x326172a9, RZ ;  /* 0xcd9e8d5709067824 */ /* 0x000fe200078e02ff */
[----:B------:R-:W-:Y:S01]  /*3380*/  SHF.R.U32.HI R211, RZ, 0x10, R95 ;  /* 0x00000010ffd37819 */ /* 0x000fe2000001165f */
[----:B------:R-:W-:Y:S01]  /*3390*/  IMAD.HI.U32 R9, R4, -0x2daee0ad, RZ ;  /* 0xd2511f5304097827 */ /* 0x000fe200078e00ff */
[----:B------:R-:W-:Y:S02]  /*33a0*/  SHF.R.U32.HI R12, RZ, 0x10, R91 ;  /* 0x00000010ff0c7819 */ /* 0x000fe4000001165b */
[----:B------:R-:W-:Y:S01]  /*33b0*/  LOP3.LUT R5, R7, R6, R5, 0x96, !PT ;  /* 0x0000000607057212 */ /* 0x000fe200078e9605 */
[----:B------:R-:W-:Y:S01]  /*33c0*/  VIADD R11, R115, 0xa9066899 ;  /* 0xa9066899730b7836 */ /* 0x000fe20000000000 */
[----:B------:R-:W-:Y:S01]  /*33d0*/  IADD3 R6, PT, PT, R114, -0x4ab325aa, RZ ;  /* 0xb54cda5672067810 */ /* 0x000fe20007ffe0ff */
[----:B------:R-:W-:Y:S01]  /*33e0*/  IMAD R7, R8, -0x326172a9, RZ ;  /* 0xcd9e8d5708077824 */ /* 0x000fe200078e02ff */
[----:B------:R-:W-:Y:S01]  /*33f0*/  MOV R20, R22 ;  /* 0x0000001600147202 */ /* 0x000fe20000000f00 */
[----:B------:R-:W-:Y:S01]  /*3400*/  IMAD.HI.U32 R8, R5, -0x2daee0ad, RZ ;  /* 0xd2511f5305087827 */ /* 0x000fe200078e00ff */
[----:B------:R-:W-:-:S02]  /*3410*/  LOP3.LUT R9, R11, R10, R9, 0x96, !PT ;  /* 0x0000000a0b097212 */ /* 0x000fc400078e9609 */
[----:B------:R-:W-:Y:S01]  /*3420*/  MOV R139, R14 ;  /* 0x0000000e008b7202 */ /* 0x000fe20000000f00 */
[----:B------:R-:W-:Y:S01]  /*3430*/  IMAD R11, R4, -0x2daee0ad, RZ ;  /* 0xd2511f53040b7824 */ /* 0x000fe200078e02ff */
[----:B------:R-:W-:Y:S01]  /*3440*/  SHF.R.U64 R140, R14, 0x10, R15 ;  /* 0x000000100e8c7819 */ /* 0x000fe2000000120f */
[----:B------:R-:W-:Y:S01]  /*3450*/  VIADD R10, R115, 0x646e171e ;  /* 0x646e171e730a7836 */ /* 0x000fe20000000000 */
[----:B------:R-:W-:Y:S01]  /*3460*/  SHF.R.U64 R160, R30, 0x10, R31 ;  /* 0x000000101ea07819 */ /* 0x000fe2000000121f */
[----:B------:R-:W-:Y:S01]  /*3470*/  IMAD.HI.U32 R4, R9, -0x326172a9, RZ ;  /* 0xcd9e8d5709047827 */ /* 0x000fe200078e00ff */
[----:B------:R-:W-:Y:S02]  /*3480*/  SHF.R.U32.HI R0, RZ, 0x10, R49 ;  /* 0x00000010ff007819 */ /* 0x000fe40000011631 */
[----:B------:R-:W-:Y:S01]  /*3490*/  LOP3.LUT R8, R10, R11, R8, 0x96, !PT ;  /* 0x0000000b0a087212 */ /* 0x000fe200078e9608 */
[----:B------:R-:W-:Y:S01]  /*34a0*/  IMAD R10, R5, -0x2daee0ad, RZ ;  /* 0xd2511f53050a7824 */ /* 0x000fe200078e02ff */
[----:B------:R-:W-:Y:S01]  /*34b0*/  LOP3.LUT R4, R6, R7, R4, 0x96, !PT ;  /* 0x0000000706047212 */ /* 0x000fe200078e9604 */
[----:B------:R-:W-:Y:S01]  /*34c0*/  IMAD R6, R9, -0x326172a9, RZ ;  /* 0xcd9e8d5709067824 */ /* 0x000fe200078e02ff */
[----:B------:R-:W-:Y:S01]  /*34d0*/  SHF.R.U32.HI R116, RZ, 0x10, R21 ;  /* 0x00000010ff747819 */ /* 0x000fe20000011615 */
[----:B------:R-:W-:Y:S01]  /*34e0*/  VIADD R7, R114, 0x5384540f ;  /* 0x5384540f72077836 */ /* 0x000fe20000000000 */
[----:B------:R-:W-:Y:S01]  /*34f0*/  SHF.R.U64 R134, R22, 0x10, R23 ;  /* 0x0000001016867819 */ /* 0x000fe20000001217 */
[----:B------:R-:W-:Y:S01]  /*3500*/  IMAD.HI.U32 R5, R8, -0x326172a9, RZ ;  /* 0xcd9e8d5708057827 */ /* 0x000fe200078e00ff */
[----:B------:R-:W-:-:S02]  /*3510*/  SHF.R.U64 R136, R18, 0x10, R19 ;  /* 0x0000001012887819 */ /* 0x000fc40000001213 */
[----:B------:R-:W-:Y:S01]  /*3520*/  SHF.R.U64 R138, R16, 0x10, R17 ;  /* 0x00000010108a7819 */ /* 0x000fe20000001211 */
[----:B------:R-:W-:Y:S01]  /*3530*/  IMAD.HI.U32 R9, R4, -0x2daee0ad, RZ ;  /* 0xd2511f5304097827 */ /* 0x000fe200078e00ff */
[----:B------:R-:W-:Y:S02]  /*3540*/  LOP3.LUT R5, R7, R6, R5, 0x96, !PT ;  /* 0x0000000607057212 */ /* 0x000fe400078e9605 */
[----:B------:R-:W-:Y:S01]  /*3550*/  MOV R14, R13 ;  /* 0x0000000d000e7202 */ /* 0x000fe20000000f00 */
[----:B------:R-:W-:Y:S01]  /*3560*/  VIADD R11, R115, 0x1fd5c5a3 ;  /* 0x1fd5c5a3730b7836 */ /* 0x000fe20000000000 */
[----:B------:R-:W-:Y:S01]  /*3570*/  SHF.R.U32.HI R56, RZ, 0x10, R13 ;  /* 0x00000010ff387819 */ /* 0x000fe2000001160d */
[----:B------:R-:W-:Y:S01]  /*3580*/  IMAD R7, R8, -0x326172a9, RZ ;  /* 0xcd9e8d5708077824 */ /* 0x000fe200078e02ff */
[----:B------:R-:W-:Y:S01]  /*3590*/  SHF.R.U32.HI R30, RZ, 0x10, R31 ;  /* 0x00000010ff1e7819 */ /* 0x000fe2000001161f */
[----:B------:R-:W-:Y:S01]  /*35a0*/  IMAD.HI.U32 R8, R5, -0x2daee0ad, RZ ;  /* 0xd2511f5305087827 */ /* 0x000fe200078e00ff */
[----:B------:R-:W-:-:S02]  /*35b0*/  LOP3.LUT R9, R11, R10, R9, 0x96, !PT ;  /* 0x0000000a0b097212 */ /* 0x000fc400078e9609 */
[----:B------:R-:W-:Y:S01]  /*35c0*/  IADD3 R10, PT, PT, R115, -0x24c28bd8, RZ ;  /* 0xdb3d7428730a7810 */ /* 0x000fe20007ffe0ff */
[----:B------:R-:W-:Y:S01]  /*35d0*/  IMAD R11, R4, -0x2daee0ad, RZ ;  /* 0xd2511f53040b7824 */ /* 0x000fe200078e02ff */
[----:B------:R-:W-:Y:S01]  /*35e0*/  SHF.R.U32.HI R52, RZ, 0x10, R23 ;  /* 0x00000010ff347819 */ /* 0x000fe20000011617 */
[----:B------:R-:W-:Y:S01]  /*35f0*/  IMAD.HI.U32 R4, R9, -0x326172a9, RZ ;  /* 0xcd9e8d5709047827 */ /* 0x000fe200078e00ff */
[----:B------:R-:W-:Y:S02]  /*3600*/  MOV R22, R19 ;  /* 0x0000001300167202 */ /* 0x000fe40000000f00 */
[----:B------:R-:W-:Y:S01]  /*3610*/  LOP3.LUT R8, R10, R11, R8, 0x96, !PT ;  /* 0x0000000b0a087212 */ /* 0x000fe200078e9608 */
[----:B------:R-:W-:Y:S01]  /*3620*/  VIADD R6, R114, 0xf1bbcdc8 ;  /* 0xf1bbcdc872067836 */ /* 0x000fe20000000000 */
[----:B------:R-:W-:Y:S01]  /*3630*/  SHF.R.U32.HI R53, RZ, 0x10, R19 ;  /* 0x00000010ff357819 */ /* 0x000fe20000011613 */
[----:B------:R-:W-:Y:S01]  /*3640*/  IMAD.MOV.U32 R21, RZ, RZ, R23 ;  /* 0x000000ffff157224 */ /* 0x000fe200078e0017 */
[--C-:B------:R-:W-:Y:S01]  /*3650*/  SHF.R.U32.HI R54, RZ, 0x10, R17.reuse ;  /* 0x00000010ff367819 */ /* 0x100fe20000011611 */
[----:B------:R-:W-:Y:S01]  /*3660*/  IMAD.MOV.U32 R18, RZ, RZ, R17 ;  /* 0x000000ffff127224 */ /* 0x000fe200078e0011 */
[----:B------:R-:W-:Y:S01]  /*3670*/  LOP3.LUT R4, R6, R7, R4, 0x96, !PT ;  /* 0x0000000706047212 */ /* 0x000fe200078e9604 */
[--C-:B------:R-:W-:Y:S01]  /*3680*/  IMAD.MOV.U32 R16, RZ, RZ, R15.reuse ;  /* 0x000000ffff107224 */ /* 0x100fe200078e000f */
[----:B------:R-:W-:Y:S01]  /*3690*/  SHF.R.U32.HI R55, RZ, 0x10, R15 ;  /* 0x00000010ff377819 */ /* 0x000fe2000001160f */
[----:B------:R-:W-:Y:S01]  /*36a0*/  IMAD.MOV.U32 R15, RZ, RZ, R35 ;  /* 0x000000ffff0f7224 */ /* 0x000fe200078e0023 */
[----:B------:R-:W-:Y:S01]  /*36b0*/  SHF.R.U64 R154, R24, 0x10, R25 ;  /* 0x00000010189a7819 */ /* 0x000fe20000001219 */
[----:B------:R-:W-:Y:S01]  /*36c0*/  IMAD.MOV.U32 R17, RZ, RZ, R37 ;  /* 0x000000ffff117224 */ /* 0x000fe200078e0025 */
[----:B------:R-:W-:Y:S01]  /*36d0*/  SHF.R.U64 R156, R26, 0x10, R27 ;  /* 0x000000101a9c7819 */ /* 0x000fe2000000121b */
[----:B------:R-:W-:Y:S01]  /*36e0*/  IMAD.MOV.U32 R23, RZ, RZ, R41 ;  /* 0x000000ffff177224 */ /* 0x000fe200078e0029 */
[----:B------:R-:W-:Y:S01]  /*36f0*/  SHF.R.U32.HI R62, RZ, 0x10, R27 ;  /* 0x00000010ff3e7819 */ /* 0x000fe2000001161b */
[----:B------:R-:W-:Y:S01]  /*3700*/  IMAD.MOV.U32 R24, RZ, RZ, R43 ;  /* 0x000000ffff187224 */ /* 0x000fe200078e002b */
[----:B------:R-:W-:Y:S01]  /*3710*/  MOV R13, R33 ;  /* 0x00000021000d7202 */ /* 0x000fe20000000f00 */
[----:B------:R-:W-:Y:S01]  /*3720*/  IMAD.MOV.U32 R26, RZ, RZ, R47 ;  /* 0x000000ffff1a7224 */ /* 0x000fe200078e002f */
[----:B------:R-:W-:Y:S01]  /*3730*/  SHF.R.U64 R162, R32, 0x10, R33 ;  /* 0x0000001020a27819 */ /* 0x000fe20000001221 */
[----:B------:R-:W-:Y:S01]  /*3740*/  IMAD.MOV.U32 R27, RZ, RZ, R51 ;  /* 0x000000ffff1b7224 */ /* 0x000fe200078e0033 */
[----:B------:R-:W-:Y:S01]  /*3750*/  SHF.R.U32.HI R31, RZ, 0x10, R33 ;  /* 0x00000010ff1f7819 */ /* 0x000fe20000011621 */
[----:B------:R-:W-:Y:S01]  /*3760*/  VIADD R7, R114, 0x8ff34781 ;  /* 0x8ff3478172077836 */ /* 0x000fe20000000000 */
[----:B------:R-:W-:Y:S01]  /*3770*/  SHF.R.U64 R164, R34, 0x10, R35 ;  /* 0x0000001022a47819 */ /* 0x000fe20000001223 */
[----:B------:R-:W-:Y:S01]  /*3780*/  IMAD R5, R5, -0x2daee0ad, RZ ;  /* 0xd2511f5305057824 */ /* 0x000fe200078e02ff */
[----:B------:R-:W-:Y:S01]  /*3790*/  SHF.R.U32.HI R61, RZ, 0x10, R25 ;  /* 0x00000010ff3d7819 */ /* 0x000fe20000011619 */
[----:B------:R-:W-:Y:S01]  /*37a0*/  IMAD R10, R9, -0x326172a9, RZ ;  /* 0xcd9e8d57090a7824 */ /* 0x000fe200078e02ff */
[----:B------:R-:W-:Y:S01]  /*37b0*/  SHF.R.U64 R158, R28, 0x10, R29 ;  /* 0x000000101c9e7819 */ /* 0x000fe2000000121d */
[----:B------:R-:W-:Y:S01]  /*37c0*/  IMAD.HI.U32 R125, R8, -0x326172a9, RZ ;  /* 0xcd9e8d57087d7827 */ /* 0x000fe200078e00ff */
[----:B------:R-:W-:-:S02]  /*37d0*/  SHF.R.U32.HI R32, RZ, 0x10, R35 ;  /* 0x00000010ff207819 */ /* 0x000fc40000011623 */
[----:B------:R-:W-:Y:S01]  /*37e0*/  MOV R165, R36 ;  /* 0x0000002400a57202 */ /* 0x000fe20000000f00 */
[----:B------:R-:W-:Y:S01]  /*37f0*/  IMAD.HI.U32 R124, R4, -0x2daee0ad, RZ ;  /* 0xd2511f53047c7827 */ /* 0x000fe200078e00ff */
[--C-:B------:R-:W-:Y:S02]  /*3800*/  SHF.R.U64 R166, R36, 0x10, R37.reuse ;  /* 0x0000001024a67819 */ /* 0x100fe40000001225 */
[----:B------:R-:W-:Y:S01]  /*3810*/  SHF.R.U32.HI R33, RZ, 0x10, R37 ;  /* 0x00000010ff217819 */ /* 0x000fe20000011625 */
[----:B------:R-:W-:Y:S01]  /*3820*/  IMAD R120, R8, -0x326172a9, RZ ;  /* 0xcd9e8d5708787824 */ /* 0x000fe200078e02ff */
[----:B------:R-:W-:Y:S01]  /*3830*/  MOV R19, R39 ;  /* 0x0000002700137202 */ /* 0x000fe20000000f00 */
[----:B------:R-:W-:Y:S01]  /*3840*/  IMAD R119, R4, -0x2daee0ad, RZ ;  /* 0xd2511f5304777824 */ /* 0x000fe200078e02ff */
[--C-:B------:R-:W-:Y:S02]  /*3850*/  SHF.R.U64 R168, R38, 0x10, R39.reuse ;  /* 0x0000001026a87819 */ /* 0x100fe40000001227 */
[----:B------:R-:W-:-:S02]  /*3860*/  SHF.R.U32.HI R34, RZ, 0x10, R39 ;  /* 0x00000010ff227819 */ /* 0x000fc40000011627 */
[----:B------:R-:W-:Y:S02]  /*3870*/  PRMT R211, R211, 0x5410, R12 ;  /* 0x00005410d3d37816 */ /* 0x000fe4000000000c */
[----:B------:R-:W-:Y:S02]  /*3880*/  SHF.R.U32.HI R29, RZ, 0x10, R29 ;  /* 0x00000010ff1d7819 */ /* 0x000fe4000001161d */
[--C-:B------:R-:W-:Y:S02]  /*3890*/  SHF.R.U64 R170, R40, 0x10, R41.reuse ;  /* 0x0000001028aa7819 */ /* 0x100fe40000001229 */
[----:B------:R-:W-:Y:S02]  /*38a0*/  SHF.R.U32.HI R35, RZ, 0x10, R41 ;  /* 0x00000010ff237819 */ /* 0x000fe40000011629 */
[----:B------:R-:W-:Y:S02]  /*38b0*/  MOV R171, R42 ;  /* 0x0000002a00ab7202 */ /* 0x000fe40000000f00 */
[----:B------:R-:W-:-:S02]  /*38c0*/  SHF.R.U64 R172, R42, 0x10, R43 ;  /* 0x000000102aac7819 */ /* 0x000fc4000000122b */
[----:B------:R-:W-:Y:S02]  /*38d0*/  SHF.R.U32.HI R36, RZ, 0x10, R43 ;  /* 0x00000010ff247819 */ /* 0x000fe4000001162b */
[----:B------:R-:W-:Y:S02]  /*38e0*/  MOV R25, R45 ;  /* 0x0000002d00197202 */ /* 0x000fe40000000f00 */
[--C-:B------:R-:W-:Y:S02]  /*38f0*/  SHF.R.U64 R174, R44, 0x10, R45.reuse ;  /* 0x000000102cae7819 */ /* 0x100fe4000000122d */
[----:B------:R-:W-:Y:S02]  /*3900*/  SHF.R.U32.HI R37, RZ, 0x10, R45 ;  /* 0x00000010ff257819 */ /* 0x000fe4000001162d */
[--C-:B------:R-:W-:Y:S02]  /*3910*/  SHF.R.U64 R176, R46, 0x10, R47.reuse ;  /* 0x000000102eb07819 */ /* 0x100fe4000000122f */
[----:B------:R-:W-:-:S02]  /*3920*/  SHF.R.U32.HI R38, RZ, 0x10, R47 ;  /* 0x00000010ff267819 */ /* 0x000fc4000001162f */
[----:B------:R-:W-:Y:S02]  /*3930*/  MOV R177, R50 ;  /* 0x0000003200b17202 */ /* 0x000fe40000000f00 */
[--C-:B------:R-:W-:Y:S02]  /*3940*/  SHF.R.U64 R178, R50, 0x10, R51.reuse ;  /* 0x0000001032b27819 */ /* 0x100fe40000001233 */
[----:B------:R-:W-:Y:S02]  /*3950*/  SHF.R.U32.HI R39, RZ, 0x10, R51 ;  /* 0x00000010ff277819 */ /* 0x000fe40000011633 */
[----:B------:R-:W-:Y:S02]  /*3960*/  MOV R28, R49 ;  /* 0x00000031001c7202 */ /* 0x000fe40000000f00 */
[----:B------:R-:W-:Y:S02]  /*3970*/  SHF.R.U64 R180, R48, 0x10, R49 ;  /* 0x0000001030b47819 */ /* 0x000fe40000001231 */
[----:B------:R-:W-:-:S02]  /*3980*/  PRMT R0, R0, 0x5410, R20 ;  /* 0x0000541000007816 */ /* 0x000fc40000000014 */
[----:B------:R-:W-:Y:S02]  /*3990*/  SHF.R.U64 R212, R68, 0x10, R69 ;  /* 0x0000001044d47819 */ /* 0x000fe40000001245 */
[----:B------:R-:W-:Y:S02]  /*39a0*/  SHF.R.U64 R12, R2, 0x10, R3 ;  /* 0x00000010020c7819 */ /* 0x000fe40000001203 */
[----:B------:R-:W-:Y:S02]  /*39b0*/  SHF.R.U32.HI R213, RZ, 0x10, R69 ;  /* 0x00000010ffd57819 */ /* 0x000fe40000011645 */
[----:B------:R-:W-:Y:S02]  /*39c0*/  SHF.R.U32.HI R11, RZ, 0x10, R3 ;  /* 0x00000010ff0b7819 */ /* 0x000fe40000011603 */
[----:B------:R-:W-:Y:S02]  /*39d0*/  IADD3 R6, PT, PT, R115, -0x695add53, RZ ;  /* 0x96a522ad73067810 */ /* 0x000fe40007ffe0ff */
        /* <DEDUP_REMOVED lines=43> */
[----:B------:R-:W-:Y:S02]  /*3c90*/  LOP3.LUT R125, R7, R10, R125, 0x96, !PT ;  /* 0x0000000a077d7212 */ /* 0x000fe400078e967d */
[----:B------:R-:W-:Y:S02]  /*3ca0*/  LOP3.LUT R124, R6, R5, R124, 0x96, !PT ;  /* 0x00000005067c7212 */ /* 0x000fe400078e967c */
[----:B01234-:R-:W-:-:S07]  /*3cb0*/  LOP3.LUT R122, R122, 0x3, RZ, 0xc0, !PT ;  /* 0x000000037a7a7812 */ /* 0x01ffce00078ec0ff */
.L_x_27398:
        /* <DEDUP_REMOVED lines=40> */
.L_x_26599:
        /* <DEDUP_REMOVED lines=13> */
.L_x_26601:
[----:B------:R-:W-:Y:S05]  /*4010*/  BSYNC.RECONVERGENT B2 ;  /* 0x0000000000027941 */ /* 0x000fea0003800200 */
.L_x_26600:
[----:B------:R-:W-:Y:S01]  /*4020*/  IMAD.WIDE.U32 R124, R126, -0x326172a9, RZ ;  /* 0xcd9e8d577e7c7825 */ /* 0x000fe200078e00ff */
        /* <DEDUP_REMOVED lines=38> */
[----:B------:R-:W-:Y:S02]  /*4290*/  VIADD R125, R114, 0x8ff34781 ;  /* 0x8ff34781727d7836 */ /* 0x000fe40000000000 */
[----:B------:R-:W-:-:S04]  /*42a0*/  IMAD.WIDE.U32 R64, R61, -0x326172a9, RZ ;  /* 0xcd9e8d573d407825 */ /* 0x000fc800078e00ff */
[----:B------:R-:W-:-:S04]  /*42b0*/  IMAD.WIDE.U32 R66, R60, -0x2daee0ad, RZ ;  /* 0xd2511f533c427825 */ /* 0x000fc800078e00ff */
[----:B------:R-:W-:Y:S02]  /*42c0*/  VIADD R61, R114, 0x5384540f ;  /* 0x5384540f723d7836 */ /* 0x000fe40000000000 */
[----:B------:R-:W-:-:S03]  /*42d0*/  VIADD R60, R115, 0x1fd5c5a3 ;  /* 0x1fd5c5a3733c7836 */ /* 0x000fc60000000000 */
[----:B------:R-:W-:Y:S02]  /*42e0*/  LOP3.LUT R61, R61, R124, R65, 0x96, !PT ;  /* 0x0000007c3d3d7212 */ /* 0x000fe400078e9641 */
[----:B------:R-:W-:Y:S02]  /*42f0*/  LOP3.LUT R60, R60, R62, R67, 0x96, !PT ;  /* 0x0000003e3c3c7212 */ /* 0x000fe400078e9643 */
[----:B------:R-:W-:Y:S01]  /*4300*/  IADD3 R124, PT, PT, R115, -0x695add53, RZ ;  /* 0x96a522ad737c7810 */ /* 0x000fe20007ffe0ff */
[----:B------:R-:W-:Y:S01]  /*4310*/  IMAD.WIDE.U32 R62, R61, -0x2daee0ad, RZ ;  /* 0xd2511f533d3e7825 */ /* 0x000fe200078e00ff */
[----:B------:R-:W-:-:S03]  /*4320*/  IADD3 R61, PT, PT, R115, -0x24c28bd8, RZ ;  /* 0xdb3d7428733d7810 */ /* 0x000fc60007ffe0ff */
[----:B------:R-:W-:Y:S01]  /*4330*/  IMAD.WIDE.U32 R150, R60, -0x326172a9, RZ ;  /* 0xcd9e8d573c967825 */ /* 0x000fe200078e00ff */
[----:B------:R-:W-:-:S03]  /*4340*/  LOP3.LUT R61, R61, R66, R63, 0x96, !PT ;  /* 0x000000423d3d7212 */ /* 0x000fc600078e963f */
[----:B------:R-:W-:Y:S02]  /*4350*/  HFMA2 R63, -RZ, RZ, 0, 0 ;  /* 0x00000000ff3f7431 */ /* 0x000fe400000001ff */
[----:B------:R-:W-:-:S05]  /*4360*/  VIADD R60, R114, 0xf1bbcdc8 ;  /* 0xf1bbcdc8723c7836 */ /* 0x000fca0000000000 */
[----:B------:R-:W-:Y:S01]  /*4370*/  LOP3.LUT R60, R60, R64, R151, 0x96, !PT ;  /* 0x000000403c3c7212 */ /* 0x000fe200078e9697 */
[----:B------:R-:W-:-:S04]  /*4380*/  IMAD.WIDE.U32 R64, R61, -0x326172a9, RZ ;  /* 0xcd9e8d573d407825 */ /* 0x000fc800078e00ff */
[----:B------:R-:W-:Y:S01]  /*4390*/  IMAD.WIDE.U32 R60, R60, -0x2daee0ad, RZ ;  /* 0xd2511f533c3c7825 */ /* 0x000fe200078e00ff */
[----:B------:R-:W-:-:S03]  /*43a0*/  LOP3.LUT R125, R125, R150, R65, 0x96, !PT ;  /* 0x000000967d7d7212 */ /* 0x000fc600078e9641 */
[----:B------:R-:W-:Y:S01]  /*43b0*/  IMAD.MOV.U32 R120, RZ, RZ, R64 ;  /* 0x000000ffff787224 */ /* 0x000fe200078e0040 */
[----:B------:R-:W-:Y:S01]  /*43c0*/  LOP3.LUT R124, R124, R62, R61, 0x96, !PT ;  /* 0x0000003e7c7c7212 */ /* 0x000fe200078e963d */
[----:B------:R-:W-:-:S07]  /*43d0*/  IMAD.MOV.U32 R62, RZ, RZ, R119 ;  /* 0x000000ffff3e7224 */ /* 0x000fce00078e0077 */
.L_x_26598:
[----:B------:R-:W-:Y:S05]  /*43e0*/  BSYNC.RECONVERGENT B1 ;  /* 0x0000000000017941 */ /* 0x000fea0003800200 */
.L_x_26597:
[----:B------:R-:W0:Y:S01]  /*43f0*/  LDC R61, c[0x0][0x404] ;  /* 0x00010100ff3d7b82 */ /* 0x000e220000000800 */
[----:B------:R-:W-:Y:S01]  /*4400*/  ISETP.NE.AND P3, PT, R63, 0x1, PT ;  /* 0x000000013f00780c */ /* 0x000fe20003f65270 */
[----:B------:R-:W-:Y:S01]  /*4410*/  BSSY.RECONVERGENT B1, `(.L_x_26602) ;  /* 0x000005b000017945 */ /* 0x000fe20003800200 */
[----:B------:R-:W-:Y:S01]  /*4420*/  I2FP.F32.U32 R65, R62 ;  /* 0x0000003e00417245 */ /* 0x000fe20000201000 */
[----:B------:R-:W-:-:S04]  /*4430*/  IMAD.MOV.U32 R62, RZ, RZ, 0x2f800000 ;  /* 0x2f800000ff3e7424 */ /* 0x000fc800078e00ff */
[----:B------:R-:W-:Y:S01]  /*4440*/  FFMA.FTZ R64, R65, R62, 1.1641532182693481445e-10 ;  /* 0x2f00000041407423 */ /* 0x000fe2000001003e */
[----:B------:R-:W-:-:S04]  /*4450*/  IMAD.MOV.U32 R65, RZ, RZ, 0x2 ;  /* 0x00000002ff417424 */ /* 0x000fc800078e00ff */
[----:B0-----:R-:W-:Y:S02]  /*4460*/  FSETP.LE.FTZ.AND P2, PT, R64, R61, PT ;  /* 0x0000003d4000720b */ /* 0x001fe40003f53000 */
        /* <DEDUP_REMOVED lines=10> */
.L_x_26604:
        /* <DEDUP_REMOVED lines=13> */
.L_x_26606:
[----:B------:R-:W-:Y:S05]  /*45e0*/  BSYNC.RECONVERGENT B2 ;  /* 0x0000000000027941 */ /* 0x000fea0003800200 */
.L_x_26605:
        /* <DEDUP_REMOVED lines=61> */
.L_x_26603:
[----:B------:R-:W-:Y:S05]  /*49c0*/  BSYNC.RECONVERGENT B1 ;  /* 0x0000000000017941 */ /* 0x000fea0003800200 */
.L_x_26602:
[----:B------:R-:W-:Y:S01]  /*49d0*/  ISETP.NE.AND P4, PT, R65, 0x1, PT ;  /* 0x000000014100780c */ /* 0x000fe20003f85270 */
[----:B------:R-:W-:Y:S01]  /*49e0*/  BSSY.RECONVERGENT B1, `(.L_x_26607) ;  /* 0x000005a000017945 */ /* 0x000fe20003800200 */
[----:B------:R-:W-:-:S05]  /*49f0*/  I2FP.F32.U32 R63, R64 ;  /* 0x00000040003f7245 */ /* 0x000fca0000201000 */
        /* <DEDUP_REMOVED lines=13> */
.L_x_26609:
        /* <DEDUP_REMOVED lines=13> */
.L_x_26611:
[----:B------:R-:W-:Y:S05]  /*4ba0*/  BSYNC.RECONVERGENT B2 ;  /* 0x0000000000027941 */ /* 0x000fea0003800200 */
.L_x_26610:
[----:B------:R-:W-:Y:S01]  /*4bb0*/  IMAD.WIDE.U32 R188, R126, -0x326172a9, RZ ;  /* 0xcd9e8d577ebc7825 */ /* 0x000fe200078e00ff */
[----:B------:R-:W-:-:S04]  /*4bc0*/  LOP3.LUT R64, R121, R67, R115, 0x96, !PT ;  /* 0x0000004379407212 */ /* 0x000fc800078e9673 */
        /* <DEDUP_REMOVED lines=53> */
[----:B------:R-:W-:Y:S01]  /*4f20*/  IMAD.WIDE.U32 R64, R63, -0x2daee0ad, RZ ;  /* 0xd2511f533f407825 */ /* 0x000fe200078e00ff */
[----:B------:R-:W-:-:S03]  /*4f30*/  MOV R63, R60 ;  /* 0x0000003c003f7202 */ /* 0x000fc60000000f00 */
[----:B------:R-:W-:Y:S01]  /*4f40*/  IMAD.MOV.U32 R60, RZ, RZ, R64 ;  /* 0x000000ffff3c7224 */ /* 0x000fe200078e0040 */
[----:B------:R-:W-:Y:S01]  /*4f50*/  LOP3.LUT R124, R124, R66, R65, 0x96, !PT ;  /* 0x000000427c7c7212 */ /* 0x000fe200078e9641 */
[----:B------:R-:W-:Y:S02]  /*4f60*/  IMAD.MOV.U32 R120, RZ, RZ, R150 ;  /* 0x000000ffff787224 */ /* 0x000fe400078e0096 */
[----:B------:R-:W-:-:S07]  /*4f70*/  IMAD.MOV.U32 R64, RZ, RZ, RZ ;  /* 0x000000ffff407224 */ /* 0x000fce00078e00ff */
.L_x_26608:
[----:B------:R-:W-:Y:S05]  /*4f80*/  BSYNC.RECONVERGENT B1 ;  /* 0x0000000000017941 */ /* 0x000fea0003800200 */
.L_x_26607:
[----:B------:R-:W-:Y:S01]  /*4f90*/  ISETP.NE.AND P5, PT, R64, 0x1, PT ;  /* 0x000000014000780c */ /* 0x000fe20003fa5270 */
[----:B------:R-:W-:Y:S01]  /*4fa0*/  BSSY.RECONVERGENT B1, `(.L_x_26612) ;  /* 0x000005a000017945 */ /* 0x000fe20003800200 */
[----:B------:R-:W-:Y:S01]  /*4fb0*/  I2FP.F32.U32 R63, R63 ;  /* 0x0000003f003f7245 */ /* 0x000fe20000201000 */
[----:B------:R-:W-:-:S04]  /*4fc0*/  HFMA2 R122, -RZ, RZ, 0, 1.1920928955078125e-07 ;  /* 0x00000002ff7a7431 */ /* 0x000fc800000001ff */
        /* <DEDUP_REMOVED lines=12> */
.L_x_26614:
        /* <DEDUP_REMOVED lines=13> */
.L_x_26616:
[----:B------:R-:W-:Y:S05]  /*5160*/  BSYNC.RECONVERGENT B2 ;  /* 0x0000000000027941 */ /* 0x000fea0003800200 */
.L_x_26615:
[----:B------:R-:W-:Y:S01]  /*5170*/  IMAD.WIDE.U32 R188, R126, -0x326172a9, RZ ;  /* 0xcd9e8d577ebc7825 */ /* 0x000fe200078e00ff */
[----:B------:R-:W-:-:S03]  /*5180*/  LOP3.LUT R64, R121, R67, R115, 0x96, !PT ;  /* 0x0000004379407212 */ /* 0x000fc600078e9673 */
[----:B------:R-:W-:Y:S01]  /*5190*/  IMAD.MOV.U32 R122, RZ, RZ, RZ ;  /* 0x000000ffff7a7224 */ /* 0x000fe200078e00ff */
        /* <DEDUP_REMOVED lines=41> */
[----:B------:R-:W-:Y:S01]  /*5430*/  LOP3.LUT R64, R64, R188, R125, 0x96, !PT ;  /* 0x000000bc40407212 */ /* 0x000fe200078e967d */
[----:B------:R-:W-:Y:S01]  /*5440*/  VIADD R125, R114, 0x8ff34781 ;  /* 0x8ff34781727d7836 */ /* 0x000fe20000000000 */
[----:B------:R-:W-:-:S03]  /*5450*/  LOP3.LUT R63, R63, R66, R151, 0x96, !PT ;  /* 0x000000423f3f7212 */ /* 0x000fc600078e9697 */
[----:B------:R-:W-:Y:S01]  /*5460*/  IMAD.WIDE.U32 R66, R64, -0x2daee0ad, RZ ;  /* 0xd2511f5340427825 */ /* 0x000fe200078e00ff */
[----:B------:R-:W-:-:S03]  /*5470*/  IADD3 R64, PT, PT, R115, -0x24c28bd8, RZ ;  /* 0xdb3d742873407810 */ /* 0x000fc60007ffe0ff */
[----:B------:R-:W-:Y:S01]  /*5480*/  IMAD.WIDE.U32 R188, R63, -0x326172a9, RZ ;  /* 0xcd9e8d573fbc7825 */ /* 0x000fe200078e00ff */
[----:B------:R-:W-:-:S03]  /*5490*/  LOP3.LUT R64, R64, R150, R67, 0x96, !PT ;  /* 0x0000009640407212 */ /* 0x000fc600078e9643 */
[----:B------:R-:W-:Y:S02]  /*54a0*/  VIADD R63, R114, 0xf1bbcdc8 ;  /* 0xf1bbcdc8723f7836 */ /* 0x000fe40000000000 */
[----:B------:R-:W-:-:S03]  /*54b0*/  IMAD.WIDE.U32 R150, R64, -0x326172a9, RZ ;  /* 0xcd9e8d5740967825 */ /* 0x000fc600078e00ff */
[----:B------:R-:W-:Y:S01]  /*54c0*/  LOP3.LUT R63, R63, R124, R189, 0x96, !PT ;  /* 0x0000007c3f3f7212 */ /* 0x000fe200078e96bd */
[----:B------:R-:W-:Y:S01]  /*54d0*/  IMAD.MOV.U32 R120, RZ, RZ, R150 ;  /* 0x000000ffff787224 */ /* 0x000fe200078e0096 */
[----:B------:R-:W-:Y:S02]  /*54e0*/  IADD3 R124, PT, PT, R115, -0x695add53, RZ ;  /* 0x96a522ad737c7810 */ /* 0x000fe40007ffe0ff */
[----:B------:R-:W-:Y:S01]  /*54f0*/  LOP3.LUT R125, R125, R188, R151, 0x96, !PT ;  /* 0x000000bc7d7d7212 */ /* 0x000fe200078e9697 */
[----:B------:R-:W-:-:S04]  /*5500*/  IMAD.WIDE.U32 R64, R63, -0x2daee0ad, RZ ;  /* 0xd2511f533f407825 */ /* 0x000fc800078e00ff */
[----:B------:R-:W-:Y:S01]  /*5510*/  IMAD.MOV.U32 R63, RZ, RZ, R60 ;  /* 0x000000ffff3f7224 */ /* 0x000fe200078e003c */
[----:B------:R-:W-:Y:S02]  /*5520*/  LOP3.LUT R124, R124, R66, R65, 0x96, !PT ;  /* 0x000000427c7c7212 */ /* 0x000fe400078e9641 */
[----:B------:R-:W-:-:S07]  /*5530*/  MOV R60, R64 ;  /* 0x00000040003c7202 */ /* 0x000fce0000000f00 */
.L_x_26613:
[----:B------:R-:W-:Y:S05]  /*5540*/  BSYNC.RECONVERGENT B1 ;  /* 0x0000000000017941 */ /* 0x000fea0003800200 */
.L_x_26612:
[----:B------:R-:W-:Y:S01]  /*5550*/  I2FP.F32.U32 R63, R63 ;  /* 0x0000003f003f7245 */ /* 0x000fe20000201000 */
[----:B-----5:R-:W-:Y:S01]  /*5560*/  FMUL.FTZ R13, R13, UR10 ;  /* 0x0000000a0d0d7c20 */ /* 0x020fe20008410000 */
[----:B------:R-:W-:Y:S01]  /*5570*/  FMUL.FTZ R12, R12, UR10 ;  /* 0x0000000a0c0c7c20 */ /* 0x000fe20008410000 */
[----:B------:R-:W-:Y:S01]  /*5580*/  FMUL.FTZ R15, R15, UR10 ;  /* 0x0000000a0f0f7c20 */ /* 0x000fe20008410000 */
[----:B------:R-:W-:Y:S01]  /*5590*/  FMUL.FTZ R14, R14, UR10 ;  /* 0x0000000a0e0e7c20 */ /* 0x000fe20008410000 */
[----:B------:R-:W-:Y:S01]  /*55a0*/  FFMA.FTZ R62, R63, R62, 1.1641532182693481445e-10 ;  /* 0x2f0000003f3e7423 */ /* 0x000fe2000001003e */
[----:B------:R-:W-:Y:S02]  /*55b0*/  FSEL R13, R13, RZ, P3 ;  /* 0x000000ff0d0d7208 */ /* 0x000fe40001800000 */
[----:B------:R-:W-:Y:S02]  /*55c0*/  FSEL R12, R12, RZ, P2 ;  /* 0x000000ff0c0c7208 */ /* 0x000fe40001000000 */
[----:B------:R-:W-:Y:S01]  /*55d0*/  FSETP.GTU.FTZ.AND P5, PT, R62, R61, PT ;  /* 0x0000003d3e00720b */ /* 0x000fe20003fbc000 */
[----:B------:R-:W-:Y:S01]  /*55e0*/  @P1 FADD.FTZ R13, R9, R13 ;  /* 0x0000000d090d1221 */ /* 0x000fe20000010000 */
[----:B------:R-:W-:Y:S01]  /*55f0*/  FSEL R14, R14, RZ, P4 ;  /* 0x000000ff0e0e7208 */ /* 0x000fe20002000000 */
[----:B------:R-:W-:Y:S01]  /*5600*/  @P1 FADD.FTZ R12, R8, R12 ;  /* 0x0000000c080c1221 */ /* 0x000fe20000010000 */
[----:B------:R-:W-:-:S02]  /*5610*/  FSEL R15, R15, RZ, !P5 ;  /* 0x000000ff0f0f7208 */ /* 0x000fc40006800000 */
[----:B------:R-:W-:Y:S01]  /*5620*/  PLOP3.LUT P5, PT, P5, PT, PT, 0x8, 0x80 ;  /* 0x000000000080781c */ /* 0x000fe20002fae170 */
[----:B------:R-:W-:Y:S02]  /*5630*/  @P1 FADD.FTZ R14, R10, R14 ;  /* 0x0000000e0a0e1221 */ /* 0x000fe40000010000 */
[----:B------:R-:W-:Y:S01]  /*5640*/  @P1 FADD.FTZ R15, R11, R15 ;  /* 0x0000000f0b0f1221 */ /* 0x000fe20000010000 */
[----:B------:R-:W-:Y:S09]  /*5650*/  BRA `(.L_x_26617) ;  /* 0x00000030001c7947 */ /* 0x000ff20003800000 */
.L_x_26596:
        /* <DEDUP_REMOVED lines=16> */
.L_x_26620:
        /* <DEDUP_REMOVED lines=13> */
.L_x_26622:
[----:B------:R-:W-:Y:S05]  /*5830*/  BSYNC.RECONVERGENT B2 ;  /* 0x0000000000027941 */ /* 0x000fea0003800200 */
.L_x_26621:
        /* <DEDUP_REMOVED lines=43> */
[C---:B------:R-:W-:Y:S02]  /*5af0*/  VIADD R60, R115.reuse, 0x1fd5c5a3 ;  /* 0x1fd5c5a3733c7836 */ /* 0x040fe40000000000 */
[----:B------:R-:W-:Y:S02]  /*5b00*/  VIADD R124, R115, 0x96a522ad ;  /* 0x96a522ad737c7836 */ /* 0x000fe40000000000 */
[----:B------:R-:W-:Y:S01]  /*5b10*/  VIADD R125, R114, 0x8ff34781 ;  /* 0x8ff34781727d7836 */ /* 0x000fe20000000000 */
        /* <DEDUP_REMOVED lines=9> */
[----:B------:R-:W-:Y:S02]  /*5bb0*/  LOP3.LUT R125, R125, R150, R65, 0x96, !PT ;  /* 0x000000967d7d7212 */ /* 0x000fe400078e9641 */
[----:B------:R-:W-:Y:S02]  /*5bc0*/  MOV R120, R64 ;  /* 0x0000004000787202 */ /* 0x000fe40000000f00 */
[----:B------:R-:W-:Y:S01]  /*5bd0*/  LOP3.LUT R124, R124, R62, R61, 0x96, !PT ;  /* 0x0000003e7c7c7212 */ /* 0x000fe200078e963d */
[----:B------:R-:W-:Y:S02]  /*5be0*/  IMAD.MOV.U32 R61, RZ, RZ, R119 ;  /* 0x000000ffff3d7224 */ /* 0x000fe400078e0077 */
[----:B------:R-:W-:-:S07]  /*5bf0*/  IMAD.MOV.U32 R62, RZ, RZ, RZ ;  /* 0x000000ffff3e7224 */ /* 0x000fce00078e00ff */
.L_x_26619:
[----:B------:R-:W-:Y:S05]  /*5c00*/  BSYNC.RECONVERGENT B1 ;  /* 0x0000000000017941 */ /* 0x000fea0003800200 */
.L_x_26618:
[----:B------:R-:W0:Y:S01]  /*5c10*/  LDC R64, c[0x0][0x404] ;  /* 0x00010100ff407b82 */ /* 0x000e220000000800 */
[----:B------:R-:W-:Y:S01]  /*5c20*/  I2FP.F32.U32 R66, R61 ;  /* 0x0000003d00427245 */ /* 0x000fe20000201000 */
[----:B------:R-:W-:Y:S01]  /*5c30*/  HFMA2 R61, -RZ, RZ, 0.1171875, 0 ;  /* 0x2f800000ff3d7431 */ /* 0x000fe200000001ff */
[----:B------:R-:W-:Y:S01]  /*5c40*/  ISETP.NE.AND P3, PT, R62, 0x1, PT ;  /* 0x000000013e00780c */ /* 0x000fe20003f65270 */
[----:B------:R-:W-:Y:S04]  /*5c50*/  BSSY.RECONVERGENT B1, `(.L_x_26623) ;  /* 0x000005b000017945 */ /* 0x000fe80003800200 */
[----:B------:R-:W1:Y:S01]  /*5c60*/  LDC R63, c[0x0][0x408] ;  /* 0x00010200ff3f7b82 */ /* 0x000e620000000800 */
[----:B------:R-:W-:Y:S01]  /*5c70*/  FFMA.FTZ R65, R66, R61, 1.1641532182693481445e-10 ;  /* 0x2f00000042417423 */ /* 0x000fe2000001003d */
[----:B------:R-:W-:-:S04]  /*5c80*/  IMAD.MOV.U32 R66, RZ, RZ, 0x2 ;  /* 0x00000002ff427424 */ /* 0x000fc800078e00ff */
[----:B0-----:R-:W-:Y:S01]  /*5c90*/  FSETP.LE.FTZ.AND P2, PT, R65, R64, PT ;  /* 0x000000404100720b */ /* 0x001fe20003f53000 */
[----:B------:R-:W-:Y:S02]  /*5ca0*/  IMAD.MOV.U32 R65, RZ, RZ, R120 ;  /* 0x000000ffff417224 */ /* 0x000fe400078e0078 */
[----:B-1---5:R-:W-:Y:S01]  /*5cb0*/  FMUL.FTZ R12, R12, R63 ;  /* 0x0000003f0c0c7220 */ /* 0x022fe20000410000 */
        /* <DEDUP_REMOVED lines=9> */
.L_x_26625:
        /* <DEDUP_REMOVED lines=13> */
.L_x_26627:
[----:B------:R-:W-:Y:S05]  /*5e20*/  BSYNC.RECONVERGENT B2 ;  /* 0x0000000000027941 */ /* 0x000fea0003800200 */
.L_x_26626:
[----:B------:R-:W-:Y:S01]  /*5e30*/  IMAD.WIDE.U32 R188, R126, -0x326172a9, RZ ;  /* 0xcd9e8d577ebc7825 */ /* 0x000fe200078e00ff */
        /* <DEDUP_REMOVED lines=60> */
.L_x_26624:
[----:B------:R-:W-:Y:S05]  /*6200*/  BSYNC.RECONVERGENT B1 ;  /* 0x0000000000017941 */ /* 0x000fea0003800200 */
.L_x_26623:
[----:B------:R-:W-:Y:S01]  /*6210*/  ISETP.NE.AND P3, PT, R66, 0x1, PT ;  /* 0x000000014200780c */ /* 0x000fe20003f65270 */
[----:B------:R-:W-:Y:S01]  /*6220*/  BSSY.RECONVERGENT B1, `(.L_x_26628) ;  /* 0x0000059000017945 */ /* 0x000fe20003800200 */
[----:B------:R-:W-:Y:S01]  /*6230*/  I2FP.F32.U32 R122, R65 ;  /* 0x00000041007a7245 */ /* 0x000fe20000201000 */
[----:B------:R-:W-:Y:S02]  /*6240*/  HFMA2 R62, -RZ, RZ, 0, 1.1920928955078125e-07 ;  /* 0x00000002ff3e7431 */ /* 0x000fe400000001ff */
[----:B------:R-:W-:Y:S02]  /*6250*/  IMAD.MOV.U32 R67, RZ, RZ, R120 ;  /* 0x000000ffff437224 */ /* 0x000fe400078e0078 */
[----:B------:R-:W-:-:S06]  /*6260*/  FFMA.FTZ R65, R122, R61, 1.1641532182693481445e-10 ;  /* 0x2f0000007a417423 */ /* 0x000fcc000001003d */
        /* <DEDUP_REMOVED lines=9> */
.L_x_26630:
        /* <DEDUP_REMOVED lines=13> */
.L_x_26632:
[----:B------:R-:W-:Y:S05]  /*63d0*/  BSYNC.RECONVERGENT B2 ;  /* 0x0000000000027941 */ /* 0x000fea0003800200 */
.L_x_26631:
        /* <DEDUP_REMOVED lines=57> */
[----:B------:R-:W-:Y:S01]  /*6770*/  IMAD.MOV.U32 R62, RZ, RZ, RZ ;  /* 0x000000ffff3e7224 */ /* 0x000fe200078e00ff */
[----:B------:R-:W-:Y:S01]  /*6780*/  LOP3.LUT R124, R124, R150, R67, 0x96, !PT ;  /* 0x000000967c7c7212 */ /* 0x000fe200078e9643 */
[----:B------:R-:W-:Y:S01]  /*6790*/  IMAD.MOV.U32 R67, RZ, RZ, R60 ;  /* 0x000000ffff437224 */ /* 0x000fe200078e003c */
[----:B------:R-:W-:-:S07]  /*67a0*/  MOV R60, R66 ;  /* 0x00000042003c7202 */ /* 0x000fce0000000f00 */
.L_x_26629:
[----:B------:R-:W-:Y:S05]  /*67b0*/  BSYNC.RECONVERGENT B1 ;  /* 0x0000000000017941 */ /* 0x000fea0003800200 */
.L_x_26628:
[----:B------:R-:W-:Y:S01]  /*67c0*/  ISETP.NE.AND P4, PT, R62, 0x1, PT ;  /* 0x000000013e00780c */ /* 0x000fe20003f85270 */
[----:B------:R-:W-:Y:S01]  /*67d0*/  BSSY.RECONVERGENT B1, `(.L_x_26633) ;  /* 0x000005b000017945 */ /* 0x000fe20003800200 */
[----:B------:R-:W-:Y:S01]  /*67e0*/  I2FP.F32.U32 R66, R67 ;  /* 0x0000004300427245 */ /* 0x000fe20000201000 */
[----:B------:R-:W-:-:S04]  /*67f0*/  FMUL.FTZ R13, R13, R63 ;  /* 0x0000003f0d0d7220 */ /* 0x000fc80000410000 */
[----:B------:R-:W-:Y:S01]  /*6800*/  FFMA.FTZ R67, R66, R61, 1.1641532182693481445e-10 ;  /* 0x2f00000042437423 */ /* 0x000fe2000001003d */
[----:B------:R-:W-:-:S04]  /*6810*/  MOV R66, R120 ;  /* 0x0000007800427202 */ /* 0x000fc80000000f00 */
        /* <DEDUP_REMOVED lines=11> */
.L_x_26635:
        /* <DEDUP_REMOVED lines=13> */
.L_x_26637:
[----:B------:R-:W-:Y:S05]  /*69a0*/  BSYNC.RECONVERGENT B2 ;  /* 0x0000000000027941 */ /* 0x000fea0003800200 */
.L_x_26636:
        /* <DEDUP_REMOVED lines=47> */
[C---:B------:R-:W-:Y:S02]  /*6ca0*/  VIADD R66, R115.reuse, 0xdb3d7428 ;  /* 0xdb3d742873427836 */ /* 0x040fe40000000000 */
        /* <DEDUP_REMOVED lines=13> */
.L_x_26634:
[----:B------:R-:W-:Y:S05]  /*6d80*/  BSYNC.RECONVERGENT B1 ;  /* 0x0000000000017941 */ /* 0x000fea0003800200 */
.L_x_26633:
[----:B------:R-:W-:Y:S01]  /*6d90*/  ISETP.NE.AND P4, PT, R67, 0x1, PT ;  /* 0x000000014300780c */ /* 0x000fe20003f85270 */
[----:B------:R-:W-:Y:S01]  /*6da0*/  BSSY.RECONVERGENT B1, `(.L_x_26638) ;  /* 0x0000059000017945 */ /* 0x000fe20003800200 */
[----:B------:R-:W-:Y:S01]  /*6db0*/  I2FP.F32.U32 R122, R66 ;  /* 0x00000042007a7245 */ /* 0x000fe20000201000 */
[----:B------:R-:W-:Y:S02]  /*6dc0*/  IMAD.MOV.U32 R62, RZ, RZ, 0x2 ;  /* 0x00000002ff3e7424 */ /* 0x000fe400078e00ff */
[----:B------:R-:W-:Y:S02]  /*6dd0*/  IMAD.MOV.U32 R66, RZ, RZ, R120 ;  /* 0x000000ffff427224 */ /* 0x000fe400078e0078 */
[----:B------:R-:W-:-:S06]  /*6de0*/  FFMA.FTZ R151, R122, R61, 1.1641532182693481445e-10 ;  /* 0x2f0000007a977423 */ /* 0x000fcc000001003d */
        /* <DEDUP_REMOVED lines=9> */
.L_x_26640:
        /* <DEDUP_REMOVED lines=13> */
.L_x_26642:
[----:B------:R-:W-:Y:S05]  /*6f50*/  BSYNC.RECONVERGENT B2 ;  /* 0x0000000000027941 */ /* 0x000fea0003800200 */
.L_x_26641:
        /* <DEDUP_REMOVED lines=56> */
[----:B------:R-:W-:Y:S01]  /*72e0*/  IMAD.MOV.U32 R120, RZ, RZ, R66 ;  /* 0x000000ffff787224 */ /* 0x000fe200078e0042 */
[----:B------:R-:W-:Y:S01]  /*72f0*/  MOV R66, R60 ;  /* 0x0000003c00427202 */ /* 0x000fe20000000f00 */
[----:B------:R-:W-:Y:S01]  /*7300*/  IMAD.MOV.U32 R60, RZ, RZ, R190 ;  /* 0x000000ffff3c7224 */ /* 0x000fe200078e00be */
[----:B------:R-:W-:Y:S01]  /*7310*/  LOP3.LUT R124, R124, R188, R191, 0x96, !PT ;  /* 0x000000bc7c7c7212 */ /* 0x000fe200078e96bf */
[----:B------:R-:W-:-:S07]  /*7320*/  IMAD.MOV.U32 R62, RZ, RZ, RZ ;  /* 0x000000ffff3e7224 */ /* 0x000fce00078e00ff */
.L_x_26639:
[----:B------:R-:W-:Y:S05]  /*7330*/  BSYNC.RECONVERGENT B1 ;  /* 0x0000000000017941 */ /* 0x000fea0003800200 */
.L_x_26638:
[----:B------:R-:W-:Y:S01]  /*7340*/  ISETP.NE.AND P5, PT, R62, 0x1, PT ;  /* 0x000000013e00780c */ /* 0x000fe20003fa5270 */
[----:B------:R-:W-:Y:S01]  /*7350*/  BSSY.RECONVERGENT B1, `(.L_x_26643) ;  /* 0x000005b000017945 */ /* 0x000fe20003800200 */
[----:B------:R-:W-:Y:S01]  /*7360*/  I2FP.F32.U32 R66, R66 ;  /* 0x0000004200427245 */ /* 0x000fe20000201000 */
[----:B------:R-:W-:Y:S02]  /*7370*/  HFMA2 R119, -RZ, RZ, 0, 1.1920928955078125e-07 ;  /* 0x00000002ff777431 */ /* 0x000fe400000001ff */
        /* <DEDUP_REMOVED lines=13> */
.L_x_26645:
        /* <DEDUP_REMOVED lines=13> */
.L_x_26647:
[----:B------:R-:W-:Y:S05]  /*7520*/  BSYNC.RECONVERGENT B2 ;  /* 0x0000000000027941 */ /* 0x000fea0003800200 */
.L_x_26646:
        /* <DEDUP_REMOVED lines=55> */
[----:B------:R-:W-:Y:S01]  /*78a0*/  IADD3 R124, PT, PT, R115, -0x695add53, RZ ;  /* 0x96a522ad737c7810 */ /* 0x000fe20007ffe0ff */
[----:B------:R-:W-:Y:S01]  /*78b0*/  IMAD.MOV.U32 R66, RZ, RZ, R60 ;  /* 0x000000ffff427224 */ /* 0x000fe200078e003c */
[----:B------:R-:W-:Y:S01]  /*78c0*/  LOP3.LUT R125, R125, R192, R67, 0x96, !PT ;  /* 0x000000c07d7d7212 */ /* 0x000fe200078e9643 */
[----:B------:R-:W-:-:S05]  /*78d0*/  IMAD.WIDE.U32 R190, R62, -0x2daee0ad, RZ ;  /* 0xd2511f533ebe7825 */ /* 0x000fca00078e00ff */
[----:B------:R-:W-:Y:S02]  /*78e0*/  LOP3.LUT R124, R124, R188, R191, 0x96, !PT ;  /* 0x000000bc7c7c7212 */ /* 0x000fe400078e96bf */
[----:B------:R-:W-:-:S07]  /*78f0*/  MOV R60, R190 ;  /* 0x000000be003c7202 */ /* 0x000fce0000000f00 */
.L_x_26644:
[----:B------:R-:W-:Y:S05]  /*7900*/  BSYNC.RECONVERGENT B1 ;  /* 0x0000000000017941 */ /* 0x000fea0003800200 */
.L_x_26643:
[----:B------:R-:W-:Y:S01]  /*7910*/  ISETP.NE.AND P5, PT, R119, 0x1, PT ;  /* 0x000000017700780c */ /* 0x000fe20003fa5270 */
[----:B------:R-:W-:Y:S01]  /*7920*/  BSSY.RECONVERGENT B1, `(.L_x_26648) ;  /* 0x0000059000017945 */ /* 0x000fe20003800200 */
[----:B------:R-:W-:Y:S01]  /*7930*/  I2FP.F32.U32 R122, R66 ;  /* 0x00000042007a7245 */ /* 0x000fe20000201000 */
[----:B------:R-:W-:Y:S01]  /*7940*/  IMAD.MOV.U32 R62, RZ, RZ, 0x2 ;  /* 0x00000002ff3e7424 */ /* 0x000fe200078e00ff */
[----:B------:R-:W-:-:S03]  /*7950*/  MOV R66, R120 ;  /* 0x0000007800427202 */ /* 0x000fc60000000f00 */
[----:B------:R-:W-:-:S06]  /*7960*/  FFMA.FTZ R67, R122, R61, 1.1641532182693481445e-10 ;  /* 0x2f0000007a437423 */ /* 0x000fcc000001003d */
        /* <DEDUP_REMOVED lines=9> */
.L_x_26650:
        /* <DEDUP_REMOVED lines=13> */
.L_x_26652:
[----:B------:R-:W-:Y:S05]  /*7ad0*/  BSYNC.RECONVERGENT B2 ;  /* 0x0000000000027941 */ /* 0x000fea0003800200 */
.L_x_26651:
        /* <DEDUP_REMOVED lines=54> */
[----:B------:R-:W-:-:S04]  /*7e40*/  IMAD.WIDE.U32 R190, R62, -0x2daee0ad, RZ ;  /* 0xd2511f533ebe7825 */ /* 0x000fc800078e00ff */
[----:B------:R-:W-:Y:S01]  /*7e50*/  HFMA2 R62, -RZ, RZ, 0, 0 ;  /* 0x00000000ff3e7431 */ /* 0x000fe200000001ff */
[----:B------:R-:W-:Y:S01]  /*7e60*/  LOP3.LUT R125, R125, R192, R215, 0x96, !PT ;  /* 0x000000c07d7d7212 */ /* 0x000fe200078e96d7 */
[----:B------:R-:W-:Y:S01]  /*7e70*/  IMAD.MOV.U32 R66, RZ, RZ, R60 ;  /* 0x000000ffff427224 */ /* 0x000fe200078e003c */
[----:B------:R-:W-:Y:S01]  /*7e80*/  MOV R120, R214 ;  /* 0x000000d600787202 */ /* 0x000fe20000000f00 */
[----:B------:R-:W-:Y:S01]  /*7e90*/  IMAD.MOV.U32 R60, RZ, RZ, R190 ;  /* 0x000000ffff3c7224 */ /* 0x000fe200078e00be */
[----:B------:R-:W-:-:S07]  /*7ea0*/  LOP3.LUT R124, R124, R188, R191, 0x96, !PT ;  /* 0x000000bc7c7c7212 */ /* 0x000fce00078e96bf */
.L_x_26649:
[----:B------:R-:W-:Y:S05]  /*7eb0*/  BSYNC.RECONVERGENT B1 ;  /* 0x0000000000017941 */ /* 0x000fea0003800200 */
.L_x_26648:
[----:B------:R-:W-:Y:S01]  /*7ec0*/  ISETP.NE.AND P6, PT, R62, 0x1, PT ;  /* 0x000000013e00780c */ /* 0x000fe20003fc5270 */
[----:B------:R-:W-:Y:S01]  /*7ed0*/  BSSY.RECONVERGENT B1, `(.L_x_26653) ;  /* 0x000005d000017945 */ /* 0x000fe20003800200 */
[----:B------:R-:W-:Y:S01]  /*7ee0*/  I2FP.F32.U32 R66, R66 ;  /* 0x0000004200427245 */ /* 0x000fe20000201000 */
[----:B------:R-:W-:Y:S01]  /*7ef0*/  FMUL.FTZ R119, R15, R63 ;  /* 0x0000003f0f777220 */ /* 0x000fe20000410000 */
[----:B------:R-:W-:Y:S02]  /*7f00*/  IMAD.MOV.U32 R122, RZ, RZ, 0x2 ;  /* 0x00000002ff7a7424 */ /* 0x000fe400078e00ff */
        /* <DEDUP_REMOVED lines=12> */
.L_x_26655:
        /* <DEDUP_REMOVED lines=15> */
.L_x_26657:
[----:B------:R-:W-:Y:S05]  /*80c0*/  BSYNC.RECONVERGENT B2 ;  /* 0x0000000000027941 */ /* 0x000fea0003800200 */
.L_x_26656:
[----:B------:R-:W-:Y:S01]  /*80d0*/  IMAD.WIDE.U32 R192, R126, -0x326172a9, RZ ;  /* 0xcd9e8d577ec07825 */ /* 0x000fe200078e00ff */
[----:B------:R-:W-:-:S03]  /*80e0*/  LOP3.LUT R62, R121, R189, R115, 0x96, !PT ;  /* 0x000000bd793e7212 */ /* 0x000fc600078e9673 */
[----:B------:R-:W-:Y:S01]  /*80f0*/  IMAD.MOV.U32 R122, RZ, RZ, RZ ;  /* 0x000000ffff7a7224 */ /* 0x000fe200078e00ff */
        /* <DEDUP_REMOVED lines=45> */
[----:B------:R-:W-:-:S04]  /*83d0*/  IMAD.WIDE.U32 R192, R15, -0x326172a9, RZ ;  /* 0xcd9e8d570fc07825 */ /* 0x000fc800078e00ff */
[----:B------:R-:W-:Y:S02]  /*83e0*/  VIADD R62, R115, 0xdb3d7428 ;  /* 0xdb3d7428733e7836 */ /* 0x000fe40000000000 */
[----:B------:R-:W-:-:S03]  /*83f0*/  VIADD R15, R114, 0xf1bbcdc8 ;  /* 0xf1bbcdc8720f7836 */ /* 0x000fc60000000000 */
[----:B------:R-:W-:Y:S02]  /*8400*/  LOP3.LUT R62, R62, R190, R189, 0x96, !PT ;  /* 0x000000be3e3e7212 */ /* 0x000fe400078e96bd */
[----:B------:R-:W-:Y:S01]  /*8410*/  LOP3.LUT R15, R15, R124, R193, 0x96, !PT ;  /* 0x0000007c0f0f7212 */ /* 0x000fe200078e96c1 */
[----:B------:R-:W-:Y:S02]  /*8420*/  VIADD R124, R115, 0x96a522ad ;  /* 0x96a522ad737c7836 */ /* 0x000fe40000000000 */
[----:B------:R-:W-:-:S04]  /*8430*/  IMAD.WIDE.U32 R214, R62, -0x326172a9, RZ ;  /* 0xcd9e8d573ed67825 */ /* 0x000fc800078e00ff */
[----:B------:R-:W-:Y:S01]  /*8440*/  IMAD.WIDE.U32 R190, R15, -0x2daee0ad, RZ ;  /* 0xd2511f530fbe7825 */ /* 0x000fe200078e00ff */
[----:B------:R-:W-:Y:S02]  /*8450*/  MOV R15, R60 ;  /* 0x0000003c000f7202 */ /* 0x000fe40000000f00 */
[----:B------:R-:W-:Y:S01]  /*8460*/  LOP3.LUT R125, R125, R192, R215, 0x96, !PT ;  /* 0x000000c07d7d7212 */ /* 0x000fe200078e96d7 */
[----:B------:R-:W-:Y:S01]  /*8470*/  IMAD.MOV.U32 R120, RZ, RZ, R214 ;  /* 0x000000ffff787224 */ /* 0x000fe200078e00d6 */
[----:B------:R-:W-:Y:S01]  /*8480*/  LOP3.LUT R124, R124, R188, R191, 0x96, !PT ;  /* 0x000000bc7c7c7212 */ /* 0x000fe200078e96bf */
[----:B------:R-:W-:-:S07]  /*8490*/  IMAD.MOV.U32 R60, RZ, RZ, R190 ;  /* 0x000000ffff3c7224 */ /* 0x000fce00078e00be */
.L_x_26654:
[----:B------:R-:W-:Y:S05]  /*84a0*/  BSYNC.RECONVERGENT B1 ;  /* 0x0000000000017941 */ /* 0x000fea0003800200 */
.L_x_26653:
[-C--:B------:R-:W-:Y:S01]  /*84b0*/  FMUL.FTZ R150, R4, R63.reuse ;  /* 0x0000003f04967220 */ /* 0x080fe20000410000 */
[-C--:B------:R-:W-:Y:S01]  /*84c0*/  FSETP.GTU.FTZ.AND P6, PT, R65, R64.reuse, PT ;  /* 0x000000404100720b */ /* 0x080fe20003fdc000 */
[----:B------:R-:W-:Y:S01]  /*84d0*/  FMUL.FTZ R66, R5, R63 ;  /* 0x0000003f05427220 */ /* 0x000fe20000410000 */
[----:B------:R-:W-:Y:S01]  /*84e0*/  I2FP.F32.U32 R188, R15 ;  /* 0x0000000f00bc7245 */ /* 0x000fe20000201000 */
[-C--:B------:R-:W-:Y:S01]  /*84f0*/  FMUL.FTZ R15, R7, R63.reuse ;  /* 0x0000003f070f7220 */ /* 0x080fe20000410000 */
[----:B------:R-:W-:Y:S01]  /*8500*/  FSEL R150, R150, RZ, !P6 ;  /* 0x000000ff96967208 */ /* 0x000fe20007000000 */
[----:B------:R-:W-:Y:S01]  /*8510*/  FMUL.FTZ R63, R6, R63 ;  /* 0x0000003f063f7220 */ /* 0x000fe20000410000 */
[----:B------:R-:W-:Y:S01]  /*8520*/  SEL R65, RZ, 0x1, P6 ;  /* 0x00000001ff417807 */ /* 0x000fe20003000000 */
[----:B------:R-:W-:Y:S01]  /*8530*/  FFMA.FTZ R61, R188, R61, 1.1641532182693481445e-10 ;  /* 0x2f000000bc3d7423 */ /* 0x000fe2000001003d */
[----:B------:R-:W-:Y:S02]  /*8540*/  FSETP.GTU.FTZ.AND P6, PT, R151, R64, PT ;  /* 0x000000409700720b */ /* 0x000fe40003fdc000 */
[----:B------:R-:W-:-:S02]  /*8550*/  FSEL R14, R14, RZ, P4 ;  /* 0x000000ff0e0e7208 */ /* 0x000fc40002000000 */
[----:B------:R-:W-:Y:S02]  /*8560*/  FSEL R66, R66, RZ, !P6 ;  /* 0x000000ff42427208 */ /* 0x000fe40007000000 */
[----:B------:R-:W-:Y:S02]  /*8570*/  SEL R62, RZ, 0x1, P6 ;  /* 0x00000001ff3e7807 */ /* 0x000fe40003000000 */
[-C--:B------:R-:W-:Y:S02]  /*8580*/  FSETP.GTU.FTZ.AND P6, PT, R61, R64.reuse, PT ;  /* 0x000000403d00720b */ /* 0x080fe40003fdc000 */
[----:B------:R-:W-:Y:S02]  /*8590*/  FSEL R13, R13, RZ, P3 ;  /* 0x000000ff0d0d7208 */ /* 0x000fe40001800000 */
[----:B------:R-:W-:Y:S02]  /*85a0*/  FSEL R15, R15, RZ, !P6 ;  /* 0x000000ff0f0f7208 */ /* 0x000fe40007000000 */
[----:B------:R-:W-:Y:S01]  /*85b0*/  SEL R61, RZ, 0x1, P6 ;  /* 0x00000001ff3d7807 */ /* 0x000fe20003000000 */
[----:B------:R-:W-:Y:S01]  /*85c0*/  FADD.FTZ R13, R13, R66 ;  /* 0x000000420d0d7221 */ /* 0x000fe20000010000 */
[----:B------:R-:W-:-:S02]  /*85d0*/  FSETP.GTU.FTZ.AND P6, PT, R67, R64, PT ;  /* 0x000000404300720b */ /* 0x000fc40003fdc000 */
[----:B------:R-:W-:Y:S01]  /*85e0*/  FSEL R151, R12, RZ, P2 ;  /* 0x000000ff0c977208 */ /* 0x000fe20001000000 */
[----:B------:R-:W-:Y:S01]  /*85f0*/  @P1 FADD.FTZ R13, R9, R13 ;  /* 0x0000000d090d1221 */ /* 0x000fe20000010000 */
[----:B------:R-:W-:Y:S02]  /*8600*/  FSEL R63, R63, RZ, !P6 ;  /* 0x000000ff3f3f7208 */ /* 0x000fe40007000000 */
[----:B------:R-:W-:Y:S01]  /*8610*/  FSEL R64, R119, RZ, P5 ;  /* 0x000000ff77407208 */ /* 0x000fe20002800000 */
[----:B------:R-:W-:Y:S01]  /*8620*/  FADD.FTZ R12, R151, R150 ;  /* 0x00000096970c7221 */ /* 0x000fe20000010000 */
[----:B------:R-:W-:Y:S01]  /*8630*/  PRMT R118, R65, 0x7610, R118 ;  /* 0x0000761041767816 */ /* 0x000fe20000000076 */
[----:B------:R-:W-:Y:S01]  /*8640*/  FADD.FTZ R14, R14, R63 ;  /* 0x0000003f0e0e7221 */ /* 0x000fe20000010000 */
[----:B------:R-:W-:Y:S01]  /*8650*/  SEL R63, RZ, 0x1, P6 ;  /* 0x00000001ff3f7807 */ /* 0x000fe20003000000 */
[----:B------:R-:W-:Y:S01]  /*8660*/  FADD.FTZ R15, R15, R64 ;  /* 0x000000400f0f7221 */ /* 0x000fe20000010000 */
[----:B------:R-:W-:Y:S01]  /*8670*/  @P1 FADD.FTZ R12, R8, R12 ;  /* 0x0000000c080c1221 */ /* 0x000fe20000010000 */
[----:B------:R-:W-:Y:S01]  /*8680*/  @P1 FADD.FTZ R14, R10, R14 ;  /* 0x0000000e0a0e1221 */ /* 0x000fe20000010000 */
[----:B------:R-:W-:Y:S01]  /*8690*/  PRMT R117, R62, 0x7610, R117 ;  /* 0x000076103e757816 */ /* 0x000fe20000000075 */
[----:B------:R-:W-:Y:S01]  /*86a0*/  @P1 FADD.FTZ R15, R11, R15 ;  /* 0x0000000f0b0f1221 */ /* 0x000fe20000010000 */
[----:B------:R-:W-:-:S02]  /*86b0*/  PRMT R116, R63, 0x7610, R116 ;  /* 0x000076103f747816 */ /* 0x000fc40000000074 */
[----:B------:R-:W-:-:S07]  /*86c0*/  PRMT R0, R61, 0x7610, R0 ;  /* 0x000076103d007816 */ /* 0x000fce0000000000 */
.L_x_26617:
[----:B------:R-:W0:Y:S01]  /*86d0*/  LDC.64 R66, c[0x0][0x3a8] ;  /* 0x0000ea00ff427b82 */ /* 0x000e220000000a00 */
[----:B------:R-:W-:Y:S02]  /*86e0*/  SEL R63, RZ, 0x1000000, !P5 ;  /* 0x01000000ff3f7807 */ /* 0x000fe40006800000 */
[----:B------:R-:W-:Y:S02]  /*86f0*/  SEL R62, RZ, 0x10000, !P4 ;  /* 0x00010000ff3e7807 */ /* 0x000fe40006000000 */
[----:B------:R-:W-:-:S03]  /*8700*/  SEL R61, RZ, 0x100, !P3 ;  /* 0x00000100ff3d7807 */ /* 0x000fc60005800000 */
[----:B------:R-:W1:Y:S01]  /*8710*/  LDC.64 R64, c[0x0][0x3b0] ;  /* 0x0000ec00ff407b82 */ /* 0x000e620000000a00 */
[----:B------:R-:W-:Y:S02]  /*8720*/  IADD3 R62, PT, PT, R61, R63, R62 ;  /* 0x0000003f3d3e7210 */ /* 0x000fe40007ffe03e */
[----:B------:R-:W-:-:S04]  /*8730*/  SEL R61, RZ, 0x1, !P2 ;  /* 0x00000001ff3d7807 */ /* 0x000fc80005000000 */
[----:B------:R-:W-:Y:S01]  /*8740*/  IADD3 R61, PT, PT, R62, R61, RZ ;  /* 0x0000003d3e3d7210 */ /* 0x000fe20007ffe0ff */
[----:B0-----:R-:W-:-:S05]  /*8750*/  IMAD.WIDE.U32 R66, R133, 0x10, R66 ;  /* 0x0000001085427825 */ /* 0x001fca00078e0042 */
[----:B------:R0:W-:Y:S01]  /*8760*/  STG.E.128 desc[UR6][R66.64], R12 ;  /* 0x0000000c42007986 */ /* 0x0001e2000c101d06 */
[----:B-1----:R-:W-:-:S05]  /*8770*/  IMAD.WIDE.U32 R64, R133, 0x4, R64 ;  /* 0x0000000485407825 */ /* 0x002fca00078e0040 */
[----:B------:R0:W-:Y:S01]  /*8780*/  STG.E desc[UR6][R64.64], R61 ;  /* 0x0000003d40007986 */ /* 0x0001e2000c101906 */
[----:B------:R-:W-:Y:S05]  /*8790*/  @!P0 BRA `(.L_x_26658) ;  /* 0x00000000002c8947 */ /* 0x000fea0003800000 */
[----:B0-----:R-:W0:Y:S01]  /*87a0*/  LDC.64 R66, c[0x0][0x3b8] ;  /* 0x0000ee00ff427b82 */ /* 0x001e220000000a00 */
[----:B------:R-:W-:Y:S01]  /*87b0*/  IMAD.U32 R63, R116, 0x10000, RZ ;  /* 0x00010000743f7824 */ /* 0x000fe200078e00ff */
[----:B------:R-:W-:Y:S02]  /*87c0*/  LOP3.LUT R64, R0, 0xffff, RZ, 0xc0, !PT ;  /* 0x0000ffff00407812 */ /* 0x000fe400078ec0ff */
[----:B------:R-:W-:Y:S02]  /*87d0*/  LOP3.LUT R62, R117, 0xff, RZ, 0xc0, !PT ;  /* 0x000000ff753e7812 */ /* 0x000fe400078ec0ff */
[----:B------:R-:W-:Y:S02]  /*87e0*/  LOP3.LUT R63, R63, 0xff0000, RZ, 0xc0, !PT ;  /* 0x00ff00003f3f7812 */ /* 0x000fe400078ec0ff */
[----:B------:R-:W-:-:S03]  /*87f0*/  LOP3.LUT R61, R118, 0xff, RZ, 0xc0, !PT ;  /* 0x000000ff763d7812 */ /* 0x000fc600078ec0ff */
[----:B------:R-:W-:-:S05]  /*8800*/  IMAD R63, R64, 0x1000000, R63 ;  /* 0x01000000403f7824 */ /* 0x000fca00078e023f */
[----:B------:R-:W-:-:S05]  /*8810*/  LEA R62, R62, R63, 0x8 ;  /* 0x0000003f3e3e7211 */ /* 0x000fca00078e40ff */
[----:B------:R-:W-:Y:S02]  /*8820*/  IMAD.IADD R61, R62, 0x1, R61 ;  /* 0x000000013e3d7824 */ /* 0x000fe400078e023d */
[----:B0-----:R-:W-:-:S05]  /*8830*/  IMAD.WIDE.U32 R66, R133, 0x4, R66 ;  /* 0x0000000485427825 */ /* 0x001fca00078e0042 */
[----:B------:R1:W-:Y:S02]  /*8840*/  STG.E desc[UR6][R66.64], R61 ;  /* 0x0000003d42007986 */ /* 0x0003e4000c101906 */
.L_x_26658:
[----:B------:R-:W-:Y:S01]  /*8850*/  IMAD.MOV.U32 R119, RZ, RZ, R60 ;  /* 0x000000ffff777224 */ /* 0x000fe200078e003c */
[----:B------:R-:W-:-:S07]  /*8860*/  IADD3 R60, PT, PT, R133, 0x20, RZ ;  /* 0x00000020853c7810 */ /* 0x000fce0007ffe0ff */
.L_x_26595:
[----:B------:R-:W-:Y:S05]  /*8870*/  BSYNC.RECONVERGENT B0 ;  /* 0x0000000000007941 */ /* 0x000fea0003800200 */
.L_x_26594:
        /* <DEDUP_REMOVED lines=10> */
[----:B0-----:R-:W0:Y:S08]  /*8920*/  @P0 LDC.64 R64, c[0x0][0x398] ;  /* 0x0000e600ff400b82 */ /* 0x001e300000000a00 */
[----:B------:R-:W3:Y:S01]  /*8930*/  @P1 LDC.64 R62, c[0x0][0x3a0] ;  /* 0x0000e800ff3e1b82 */ /* 0x000ee20000000a00 */
[----:B--2---:R-:W-:-:S06]  /*8940*/  IMAD.WIDE.U32 R16, R60, 0x10, R16 ;  /* 0x000000103c107825 */ /* 0x004fcc00078e0010 */
[----:B------:R-:W5:Y:S01]  /*8950*/  LDG.E.128 R16, desc[UR6][R16.64] ;  /* 0x0000000610107981 */ /* 0x000f62000c1e1d00 */
[----:B0-----:R-:W-:-:S05]  /*8960*/  @P0 IMAD.WIDE.U32 R64, R60, 0x10, R64 ;  /* 0x000000103c400825 */ /* 0x001fca00078e0040 */
[----:B------:R0:W5:Y:S01]  /*8970*/  @P0 LDG.E.128 R4, desc[UR6][R64.64] ;  /* 0x0000000640040981 */ /* 0x000162000c1e1d00 */
[----:B---3--:R-:W-:-:S05]  /*8980*/  @P1 IMAD.WIDE.U32 R62, R60, 0x10, R62 ;  /* 0x000000103c3e1825 */ /* 0x008fca00078e003e */
[----:B------:R0:W5:Y:S01]  /*8990*/  @P1 LDG.E.128 R8, desc[UR6][R62.64] ;  /* 0x000000063e081981 */ /* 0x000162000c1e1d00 */
[----:B------:R-:W-:Y:S05]  /*89a0*/  @!P0 BRA `(.L_x_26661) ;  /* 0x0000003000208947 */ /* 0x000fea0003800000 */
        /* <DEDUP_REMOVED lines=16> */
.L_x_26664:
        /* <DEDUP_REMOVED lines=8> */
[----:B-1----:R-:W-:Y:S01]  /*8b30*/  @!P2 VIADD R61, R121, 0x1 ;  /* 0x00000001793da836 */ /* 0x002fe20000000000 */
[----:B------:R-:W-:Y:S02]  /*8b40*/  @!P2 MOV R123, RZ ;  /* 0x000000ff007ba202 */ /* 0x000fe40000000f00 */
[----:B------:R-:W-:-:S13]  /*8b50*/  ISETP.NE.AND P3, PT, R126, RZ, !P2 ;  /* 0x000000ff7e00720c */ /* 0x000fda0005765270 */
[----:B------:R-:W-:-:S04]  /*8b60*/  @P3 IMAD.MOV R61, RZ, RZ, R121 ;  /* 0x000000ffff3d3224 */ /* 0x000fc800078e0279 */
[----:B------:R-:W-:-:S07]  /*8b70*/  @!P2 IMAD.MOV.U32 R121, RZ, RZ, R61 ;  /* 0x000000ffff79a224 */ /* 0x000fce00078e003d */
.L_x_26666:
[----:B------:R-:W-:Y:S05]  /*8b80*/  BSYNC.RECONVERGENT B2 ;  /* 0x0000000000027941 */ /* 0x000fea0003800200 */
.L_x_26665:
[----:B------:R-:W-:Y:S01]  /*8b90*/  IMAD.WIDE.U32 R150, R126, -0x326172a9, RZ ;  /* 0xcd9e8d577e967825 */ /* 0x000fe200078e00ff */
[----:B------:R-:W-:-:S04]  /*8ba0*/  LOP3.LUT R62, R121, R65, R115, 0x96, !PT ;  /* 0x00000041793e7212 */ /* 0x000fc800078e9673 */
[----:B-1----:R-:W-:Y:S01]  /*8bb0*/  LOP3.LUT R61, R123, R151, R114, 0x96, !PT ;  /* 0x000000977b3d7212 */ /* 0x002fe200078e9672 */
        /* <DEDUP_REMOVED lines=57> */
.L_x_26663:
[----:B------:R-:W-:Y:S05]  /*8f50*/  BSYNC.RECONVERGENT B1 ;  /* 0x0000000000017941 */ /* 0x000fea0003800200 */
.L_x_26662:
[----:B-1----:R-:W0:Y:S01]  /*8f60*/  LDC R66, c[0x0][0x404] ;  /* 0x00010100ff427b82 */ /* 0x002e220000000800 */
[----:B------:R-:W-:Y:S01]  /*8f70*/  ISETP.NE.AND P3, PT, R63, 0x1, PT ;  /* 0x000000013f00780c */ /* 0x000fe20003f65270 */
[----:B------:R-:W-:Y:S01]  /*8f80*/  IMAD.MOV.U32 R67, RZ, RZ, 0x2f800000 ;  /* 0x2f800000ff437424 */ /* 0x000fe200078e00ff */
[----:B------:R-:W-:Y:S01]  /*8f90*/  I2FP.F32.U32 R64, R64 ;  /* 0x0000004000407245 */ /* 0x000fe20000201000 */
[----:B------:R-:W-:Y:S04]  /*8fa0*/  BSSY.RECONVERGENT B1, `(.L_x_26667) ;  /* 0x000005b000017945 */ /* 0x000fe80003800200 */
[----:B------:R-:W1:Y:S01]  /*8fb0*/  LDC R61, c[0x0][0x408] ;  /* 0x00010200ff3d7b82 */ /* 0x000e620000000800 */
[----:B------:R-:W-:Y:S01]  /*8fc0*/  FFMA.FTZ R65, R64, R67, 1.1641532182693481445e-10 ;  /* 0x2f00000040417423 */ /* 0x000fe20000010043 */
[----:B------:R-:W-:-:S04]  /*8fd0*/  HFMA2 R64, -RZ, RZ, 0, 1.1920928955078125e-07 ;  /* 0x00000002ff407431 */ /* 0x000fc800000001ff */
[----:B0-----:R-:W-:Y:S01]  /*8fe0*/  FSETP.LE.FTZ.AND P2, PT, R65, R66, PT ;  /* 0x000000424100720b */ /* 0x001fe20003f53000 */
[----:B------:R-:W-:Y:S02]  /*8ff0*/  IMAD.MOV.U32 R65, RZ, RZ, R120 ;  /* 0x000000ffff417224 */ /* 0x000fe400078e0078 */
[----:B-1---5:R-:W-:Y:S01]  /*9000*/  FMUL.FTZ R16, R16, R61 ;  /* 0x0000003d10107220 */ /* 0x022fe20000410000 */
        /* <DEDUP_REMOVED lines=9> */
.L_x_26669:
        /* <DEDUP_REMOVED lines=13> */
.L_x_26671:
[----:B------:R-:W-:Y:S05]  /*9170*/  BSYNC.RECONVERGENT B2 ;  /* 0x0000000000027941 */ /* 0x000fea0003800200 */
.L_x_26670:
        /* <DEDUP_REMOVED lines=56> */
[----:B------:R-:W-:-:S05]  /*9500*/  IMAD.WIDE.U32 R64, R63, -0x2daee0ad, RZ ;  /* 0xd2511f533f407825 */ /* 0x000fca00078e00ff */
[----:B------:R-:W-:Y:S01]  /*9510*/  LOP3.LUT R124, R124, R150, R65, 0x96, !PT ;  /* 0x000000967c7c7212 */ /* 0x000fe200078e9641 */
[----:B------:R-:W-:Y:S01]  /*9520*/  IMAD.MOV.U32 R65, RZ, RZ, R62 ;  /* 0x000000ffff417224 */ /* 0x000fe200078e003e */
[----:B------:R-:W-:Y:S01]  /*9530*/  MOV R62, R64 ;  /* 0x00000040003e7202 */ /* 0x000fe20000000f00 */
[----:B------:R-:W-:-:S07]  /*9540*/  IMAD.MOV.U32 R64, RZ, RZ, RZ ;  /* 0x000000ffff407224 */ /* 0x000fce00078e00ff */
.L_x_26668:
[----:B------:R-:W-:Y:S05]  /*9550*/  BSYNC.RECONVERGENT B1 ;  /* 0x0000000000017941 */ /* 0x000fea0003800200 */
.L_x_26667:
        /* <DEDUP_REMOVED lines=15> */
.L_x_26674:
        /* <DEDUP_REMOVED lines=13> */
.L_x_26676:
[----:B------:R-:W-:Y:S05]  /*9720*/  BSYNC.RECONVERGENT B2 ;  /* 0x0000000000027941 */ /* 0x000fea0003800200 */
.L_x_26675:
        /* <DEDUP_REMOVED lines=57> */
[----:B------:R-:W-:Y:S02]  /*9ac0*/  LOP3.LUT R125, R125, R190, R193, 0x96, !PT ;  /* 0x000000be7d7d7212 */ /* 0x000fe400078e96c1 */
[----:B------:R-:W-:Y:S01]  /*9ad0*/  MOV R120, R192 ;  /* 0x000000c000787202 */ /* 0x000fe20000000f00 */
[----:B------:R-:W-:Y:S01]  /*9ae0*/  IMAD.MOV.U32 R62, RZ, RZ, R188 ;  /* 0x000000ffff3e7224 */ /* 0x000fe200078e00bc */
[----:B------:R-:W-:-:S07]  /*9af0*/  LOP3.LUT R124, R124, R150, R189, 0x96, !PT ;  /* 0x000000967c7c7212 */ /* 0x000fce00078e96bd */
.L_x_26673:
[----:B------:R-:W-:Y:S05]  /*9b00*/  BSYNC.RECONVERGENT B1 ;  /* 0x0000000000017941 */ /* 0x000fea0003800200 */
.L_x_26672:
[----:B------:R-:W-:Y:S01]  /*9b10*/  ISETP.NE.AND P4, PT, R63, 0x1, PT ;  /* 0x000000013f00780c */ /* 0x000fe20003f85270 */
[----:B------:R-:W-:Y:S01]  /*9b20*/  BSSY.RECONVERGENT B1, `(.L_x_26677) ;  /* 0x000005b000017945 */ /* 0x000fe20003800200 */
[----:B------:R-:W-:Y:S01]  /*9b30*/  I2FP.F32.U32 R64, R119 ;  /* 0x0000007700407245 */ /* 0x000fe20000201000 */
[----:B------:R-:W-:-:S04]  /*9b40*/  FMUL.FTZ R17, R17, R61 ;  /* 0x0000003d11117220 */ /* 0x000fc80000410000 */
        /* <DEDUP_REMOVED lines=13> */
.L_x_26679:
        /* <DEDUP_REMOVED lines=13> */
.L_x_26681:
[----:B------:R-:W-:Y:S05]  /*9cf0*/  BSYNC.RECONVERGENT B2 ;  /* 0x0000000000027941 */ /* 0x000fea0003800200 */
.L_x_26680:
        /* <DEDUP_REMOVED lines=55> */
[----:B------:R-:W-:-:S03]  /*a070*/  MOV R64, R62 ;  /* 0x0000003e00407202 */ /* 0x000fc60000000f00 */
[----:B------:R-:W-:Y:S01]  /*a080*/  IMAD.WIDE.U32 R188, R63, -0x2daee0ad, RZ ;  /* 0xd2511f533fbc7825 */ /* 0x000fe200078e00ff */
[----:B------:R-:W-:-:S03]  /*a090*/  LOP3.LUT R125, R125, R190, R193, 0x96, !PT ;  /* 0x000000be7d7d7212 */ /* 0x000fc600078e96c1 */
[----:B------:R-:W-:Y:S01]  /*a0a0*/  IMAD.MOV.U32 R120, RZ, RZ, R192 ;  /* 0x000000ffff787224 */ /* 0x000fe200078e00c0 */
[----:B------:R-:W-:Y:S01]  /*a0b0*/  LOP3.LUT R124, R124, R150, R189, 0x96, !PT ;  /* 0x000000967c7c7212 */ /* 0x000fe200078e96bd */
[----:B------:R-:W-:-:S07]  /*a0c0*/  IMAD.MOV.U32 R62, RZ, RZ, R188 ;  /* 0x000000ffff3e7224 */ /* 0x000fce00078e00bc */
.L_x_26678:
[----:B------:R-:W-:Y:S05]  /*a0d0*/  BSYNC.RECONVERGENT B1 ;  /* 0x0000000000017941 */ /* 0x000fea0003800200 */
.L_x_26677:
        /* <DEDUP_REMOVED lines=15> */
.L_x_26684:
        /* <DEDUP_REMOVED lines=13> */
.L_x_26686:
[----:B------:R-:W-:Y:S05]  /*a2a0*/  BSYNC.RECONVERGENT B2 ;  /* 0x0000000000027941 */ /* 0x000fea0003800200 */
.L_x_26685:
        /* <DEDUP_REMOVED lines=61> */
.L_x_26683:
[----:B------:R-:W-:Y:S05]  /*a680*/  BSYNC.RECONVERGENT B1 ;  /* 0x0000000000017941 */ /* 0x000fea0003800200 */
.L_x_26682:
[----:B------:R-:W-:Y:S01]  /*a690*/  ISETP.NE.AND P5, PT, R64, 0x1, PT ;  /* 0x000000014000780c */ /* 0x000fe20003fa5270 */
[----:B------:R-:W-:Y:S01]  /*a6a0*/  BSSY.RECONVERGENT B1, `(.L_x_26687) ;  /* 0x000005b000017945 */ /* 0x000fe20003800200 */
[----:B------:R-:W-:Y:S01]  /*a6b0*/  I2FP.F32.U32 R122, R63 ;  /* 0x0000003f007a7245 */ /* 0x000fe20000201000 */
[----:B------:R-:W-:Y:S01]  /*a6c0*/  FMUL.FTZ R119, R18, R61 ;  /* 0x0000003d12777220 */ /* 0x000fe20000410000 */
        /* <DEDUP_REMOVED lines=13> */
.L_x_26689:
        /* <DEDUP_REMOVED lines=13> */
.L_x_26691:
[----:B------:R-:W-:Y:S05]  /*a870*/  BSYNC.RECONVERGENT B2 ;  /* 0x0000000000027941 */ /* 0x000fea0003800200 */
.L_x_26690:
        /* <DEDUP_REMOVED lines=60> */
[----:B------:R-:W-:-:S07]  /*ac40*/  IMAD.MOV.U32 R62, RZ, RZ, R190 ;  /* 0x000000ffff3e7224 */ /* 0x000fce00078e00be */
.L_x_26688:
[----:B------:R-:W-:Y:S05]  /*ac50*/  BSYNC.RECONVERGENT B1 ;  /* 0x0000000000017941 */ /* 0x000fea0003800200 */
.L_x_26687:
        /* <DEDUP_REMOVED lines=15> */
.L_x_26694:
        /* <DEDUP_REMOVED lines=13> */
.L_x_26696:
[----:B------:R-:W-:Y:S05]  /*ae20*/  BSYNC.RECONVERGENT B2 ;  /* 0x0000000000027941 */ /* 0x000fea0003800200 */
.L_x_26695:
        /* <DEDUP_REMOVED lines=59> */
[----:B------:R-:W-:Y:S02]  /*b1e0*/  IMAD.MOV.U32 R62, RZ, RZ, R190 ;  /* 0x000000ffff3e7224 */ /* 0x000fe400078e00be */
[----:B------:R-:W-:-:S07]  /*b1f0*/  IMAD.MOV.U32 R18, RZ, RZ, RZ ;  /* 0x000000ffff127224 */ /* 0x000fce00078e00ff */
.L_x_26693:
[----:B------:R-:W-:Y:S05]  /*b200*/  BSYNC.RECONVERGENT B1 ;  /* 0x0000000000017941 */ /* 0x000fea0003800200 */
.L_x_26692:
[----:B------:R-:W-:Y:S01]  /*b210*/  ISETP.NE.AND P6, PT, R18, 0x1, PT ;  /* 0x000000011200780c */ /* 0x000fe20003fc5270 */
[----:B------:R-:W-:Y:S01]  /*b220*/  BSSY.RECONVERGENT B1, `(.L_x_26697) ;  /* 0x000005d000017945 */ /* 0x000fe20003800200 */
[----:B------:R-:W-:Y:S01]  /*b230*/  I2FP.F32.U32 R64, R64 ;  /* 0x0000004000407245 */ /* 0x000fe20000201000 */
        /* <DEDUP_REMOVED lines=14> */
.L_x_26699:
        /* <DEDUP_REMOVED lines=15> */
.L_x_26701:
[----:B------:R-:W-:Y:S05]  /*b410*/  BSYNC.RECONVERGENT B2 ;  /* 0x0000000000027941 */ /* 0x000fea0003800200 */
.L_x_26700:
[----:B------:R-:W-:Y:S01]  /*b420*/  IMAD.WIDE.U32 R214, R126, -0x326172a9, RZ ;  /* 0xcd9e8d577ed67825 */ /* 0x000fe200078e00ff */
[----:B------:R-:W-:-:S03]  /*b430*/  LOP3.LUT R19, R121, R191, R115, 0x96, !PT ;  /* 0x000000bf79137212 */ /* 0x000fc600078e9673 */
[----:B------:R-:W-:Y:S01]  /*b440*/  IMAD.MOV.U32 R188, RZ, RZ, R62 ;  /* 0x000000ffffbc7224 */ /* 0x000fe200078e003e */
[----:B------:R-:W-:Y:S01]  /*b450*/  LOP3.LUT R18, R123, R215, R114, 0x96, !PT ;  /* 0x000000d77b127212 */ /* 0x000fe200078e9672 */
[----:B------:R-:W-:-:S04]  /*b460*/  IMAD.WIDE.U32 R124, R19, -0x326172a9, RZ ;  /* 0xcd9e8d57137c7825 */ /* 0x000fc800078e00ff */
[----:B------:R-:W-:-:S04]  /*b470*/  IMAD.WIDE.U32 R192, R18, -0x2daee0ad, RZ ;  /* 0xd2511f5312c07825 */ /* 0x000fc800078e00ff */
[----:B------:R-:W-:Y:S02]  /*b480*/  VIADD R19, R114, 0x9e3779b9 ;  /* 0x9e3779b972137836 */ /* 0x000fe40000000000 */
[----:B------:R-:W-:Y:S02]  /*b490*/  VIADD R18, R115, 0xbb67ae85 ;  /* 0xbb67ae8573127836 */ /* 0x000fe40000000000 */
[----:B------:R-:W-:Y:S01]  /*b4a0*/  IMAD.MOV.U32 R122, RZ, RZ, RZ ;  /* 0x000000ffff7a7224 */ /* 0x000fe200078e00ff */
        /* <DEDUP_REMOVED lines=50> */
[----:B------:R-:W-:Y:S02]  /*b7d0*/  LOP3.LUT R124, R124, R190, R19, 0x96, !PT ;  /* 0x000000be7c7c7212 */ /* 0x000fe400078e9613 */
[----:B------:R-:W-:-:S07]  /*b7e0*/  MOV R62, R18 ;  /* 0x00000012003e7202 */ /* 0x000fce0000000f00 */
.L_x_26698:
[----:B------:R-:W-:Y:S05]  /*b7f0*/  BSYNC.RECONVERGENT B1 ;  /* 0x0000000000017941 */ /* 0x000fea0003800200 */
.L_x_26697:
[-C--:B------:R-:W-:Y:S01]  /*b800*/  FMUL.FTZ R151, R4, R61.reuse ;  /* 0x0000003d04977220 */ /* 0x080fe20000410000 */
[----:B------:R-:W-:Y:S01]  /*b810*/  FSETP.GTU.FTZ.AND P6, PT, R65, R66, PT ;  /* 0x000000424100720b */ /* 0x000fe20003fdc000 */
[-C--:B------:R-:W-:Y:S01]  /*b820*/  FMUL.FTZ R19, R5, R61.reuse ;  /* 0x0000003d05137220 */ /* 0x080fe20000410000 */
        /* <DEDUP_REMOVED lines=10> */
[-C--:B------:R-:W-:Y:S01]  /*b8d0*/  FSETP.GTU.FTZ.AND P6, PT, R63, R66.reuse, PT ;  /* 0x000000423f00720b */ /* 0x080fe20003fdc000 */
[----:B------:R-:W-:Y:S01]  /*b8e0*/  FADD.FTZ R17, R188, R19 ;  /* 0x00000013bc117221 */ /* 0x000fe20000010000 */
[----:B------:R-:W-:Y:S02]  /*b8f0*/  FSEL R16, R16, RZ, P2 ;  /* 0x000000ff10107208 */ /* 0x000fe40001000000 */
[----:B------:R-:W-:Y:S01]  /*b900*/  FSEL R18, R18, RZ, !P6 ;  /* 0x000000ff12127208 */ /* 0x000fe20007000000 */
[----:B------:R-:W-:Y:S01]  /*b910*/  @P1 FADD.FTZ R17, R9, R17 ;  /* 0x0000001109111221 */ /* 0x000fe20000010000 */
        /* <DEDUP_REMOVED lines=8> */
[----:B------:R-:W-:Y:S02]  /*b9a0*/  SEL R61, RZ, 0x1, P6 ;  /* 0x00000001ff3d7807 */ /* 0x000fe40003000000 */
[----:B------:R-:W-:Y:S01]  /*b9b0*/  PRMT R118, R65, 0x7610, R118 ;  /* 0x0000761041767816 */ /* 0x000fe20000000076 */
[----:B------:R-:W-:Y:S01]  /*b9c0*/  FADD.FTZ R19, R66, R67 ;  /* 0x0000004342137221 */ /* 0x000fe20000010000 */
[----:B------:R-:W-:Y:S01]  /*b9d0*/  @P1 FADD.FTZ R18, R10, R18 ;  /* 0x000000120a121221 */ /* 0x000fe20000010000 */
[----:B------:R-:W-:-:S02]  /*b9e0*/  PRMT R117, R64, 0x7610, R117 ;  /* 0x0000761040757816 */ /* 0x000fc40000000075 */
[----:B------:R-:W-:Y:S01]  /*b9f0*/  @P1 FADD.FTZ R19, R11, R19 ;  /* 0x000000130b131221 */ /* 0x000fe20000010000 */
[----:B------:R-:W-:Y:S02]  /*ba00*/  PRMT R116, R63, 0x7610, R116 ;  /* 0x000076103f747816 */ /* 0x000fe40000000074 */
[----:B------:R-:W-:Y:S01]  /*ba10*/  PRMT R0, R61, 0x7610, R0 ;  /* 0x000076103d007816 */ /* 0x000fe20000000000 */
[----:B------:R-:W-:Y:S06]  /*ba20*/  BRA `(.L_x_26702) ;  /* 0x0000001800047947 */ /* 0x000fec0003800000 */
.L_x_26661:
        /* <DEDUP_REMOVED lines=16> */
.L_x_26705:
        /* <DEDUP_REMOVED lines=8> */
[----:B-1----:R-:W-:Y:S02]  /*bbb0*/  @!P2 VIADD R61, R121, 0x1 ;  /* 0x00000001793da836 */ /* 0x002fe40000000000 */
[----:B------:R-:W-:Y:S01]  /*bbc0*/  @!P2 IMAD.MOV.U32 R123, RZ, RZ, RZ ;  /* 0x000000ffff7ba224 */ /* 0x000fe200078e00ff */
[----:B------:R-:W-:-:S13]  /*bbd0*/  ISETP.NE.AND P3, PT, R126, RZ, !P2 ;  /* 0x000000ff7e00720c */ /* 0x000fda0005765270 */
[----:B------:R-:W-:-:S05]  /*bbe0*/  @P3 IADD3 R61, PT, PT, R121, RZ, RZ ;  /* 0x000000ff793d3210 */ /* 0x000fca0007ffe0ff */
[----:B------:R-:W-:-:S07]  /*bbf0*/  @!P2 IMAD.MOV.U32 R121, RZ, RZ, R61 ;  /* 0x000000ffff79a224 */ /* 0x000fce00078e003d */
.L_x_26707:
[----:B------:R-:W-:Y:S05]  /*bc00*/  BSYNC.RECONVERGENT B2 ;  /* 0x0000000000027941 */ /* 0x000fea0003800200 */
.L_x_26706:
[----:B------:R-:W-:Y:S01]  /*bc10*/  IMAD.WIDE.U32 R150, R126, -0x326172a9, RZ ;  /* 0xcd9e8d577e967825 */ /* 0x000fe200078e00ff */
[----:B------:R-:W-:-:S04]  /*bc20*/  LOP3.LUT R62, R121, R65, R115, 0x96, !PT ;  /* 0x00000041793e7212 */ /* 0x000fc800078e9673 */
[----:B-1----:R-:W-:Y:S01]  /*bc30*/  LOP3.LUT R61, R123, R151, R114, 0x96, !PT ;  /* 0x000000977b3d7212 */ /* 0x002fe200078e9672 */
        /* <DEDUP_REMOVED lines=56> */
[----:B------:R-:W-:-:S07]  /*bfc0*/  IMAD.MOV.U32 R64, RZ, RZ, RZ ;  /* 0x000000ffff407224 */ /* 0x000fce00078e00ff */
.L_x_26704:
[----:B------:R-:W-:Y:S05]  /*bfd0*/  BSYNC.RECONVERGENT B1 ;  /* 0x0000000000017941 */ /* 0x000fea0003800200 */
.L_x_26703:
[----:B-1----:R-:W0:Y:S01]  /*bfe0*/  LDC R61, c[0x0][0x404] ;  /* 0x00010100ff3d7b82 */ /* 0x002e220000000800 */
[----:B------:R-:W-:Y:S01]  /*bff0*/  I2FP.F32.U32 R66, R63 ;  /* 0x0000003f00427245 */ /* 0x000fe20000201000 */
[----:B------:R-:W-:Y:S01]  /*c000*/  HFMA2 R63, -RZ, RZ, 0.1171875, 0 ;  /* 0x2f800000ff3f7431 */ /* 0x000fe200000001ff */
[----:B------:R-:W-:Y:S01]  /*c010*/  ISETP.NE.AND P3, PT, R64, 0x1, PT ;  /* 0x000000014000780c */ /* 0x000fe20003f65270 */
[----:B------:R-:W-:Y:S01]  /*c020*/  BSSY.RECONVERGENT B1, `(.L_x_26708) ;  /* 0x0000059000017945 */ /* 0x000fe20003800200 */
[----:B------:R-:W-:Y:S02]  /*c030*/  IMAD.MOV.U32 R65, RZ, RZ, R120 ;  /* 0x000000ffff417224 */ /* 0x000fe400078e0078 */
[----:B------:R-:W-:-:S05]  /*c040*/  FFMA.FTZ R66, R66, R63, 1.1641532182693481445e-10 ;  /* 0x2f00000042427423 */ /* 0x000fca000001003f */
[----:B0-----:R-:W-:Y:S01]  /*c050*/  FSETP.LE.FTZ.AND P2, PT, R66, R61, PT ;  /* 0x0000003d4200720b */ /* 0x001fe20003f53000 */
[----:B------:R-:W-:-:S03]  /*c060*/  IMAD.MOV.U32 R66, RZ, RZ, 0x2 ;  /* 0x00000002ff427424 */ /* 0x000fc600078e00ff */
        /* <DEDUP_REMOVED lines=9> */
.L_x_26710:
        /* <DEDUP_REMOVED lines=13> */
.L_x_26712:
[----:B------:R-:W-:Y:S05]  /*c1d0*/  BSYNC.RECONVERGENT B2 ;  /* 0x0000000000027941 */ /* 0x000fea0003800200 */
.L_x_26711:
        /* <DEDUP_REMOVED lines=57> */
[----:B------:R-:W-:Y:S01]  /*c570*/  LOP3.LUT R124, R124, R66, R65, 0x96, !PT ;  /* 0x000000427c7c7212 */ /* 0x000fe200078e9641 */
[----:B------:R-:W-:Y:S01]  /*c580*/  IMAD.MOV.U32 R66, RZ, RZ, RZ ;  /* 0x000000ffff427224 */ /* 0x000fe200078e00ff */
[----:B------:R-:W-:Y:S01]  /*c590*/  MOV R65, R62 ;  /* 0x0000003e00417202 */ /* 0x000fe20000000f00 */
[----:B------:R-:W-:-:S07]  /*c5a0*/  IMAD.MOV.U32 R62, RZ, RZ, R64 ;  /* 0x000000ffff3e7224 */ /* 0x000fce00078e0040 */
.L_x_26709:
[----:B------:R-:W-:Y:S05]  /*c5b0*/  BSYNC.RECONVERGENT B1 ;  /* 0x0000000000017941 */ /* 0x000fea0003800200 */
.L_x_26708:
[----:B------:R-:W-:Y:S01]  /*c5c0*/  ISETP.NE.AND P4, PT, R66, 0x1, PT ;  /* 0x000000014200780c */ /* 0x000fe20003f85270 */
[----:B------:R-:W-:Y:S01]  /*c5d0*/  BSSY.RECONVERGENT B1, `(.L_x_26713) ;  /* 0x000005a000017945 */ /* 0x000fe20003800200 */
[----:B------:R-:W-:Y:S01]  /*c5e0*/  I2FP.F32.U32 R64, R65 ;  /* 0x0000004100407245 */ /* 0x000fe20000201000 */
[----:B------:R-:W-:-:S04]  /*c5f0*/  HFMA2 R65, -RZ, RZ, 0, 1.1920928955078125e-07 ;  /* 0x00000002ff417431 */ /* 0x000fc800000001ff */
        /* <DEDUP_REMOVED lines=12> */
.L_x_26715:
        /* <DEDUP_REMOVED lines=13> */
.L_x_26717:
[----:B------:R-:W-:Y:S05]  /*c790*/  BSYNC.RECONVERGENT B2 ;  /* 0x0000000000027941 */ /* 0x000fea0003800200 */
.L_x_26716:
        /* <DEDUP_REMOVED lines=61> */
.L_x_26714:
[----:B------:R-:W-:Y:S05]  /*cb70*/  BSYNC.RECONVERGENT B1 ;  /* 0x0000000000017941 */ /* 0x000fea0003800200 */
.L_x_26713:
[----:B------:R-:W-:Y:S01]  /*cb80*/  ISETP.NE.AND P5, PT, R65, 0x1, PT ;  /* 0x000000014100780c */ /* 0x000fe20003fa5270 */
[----:B------:R-:W-:Y:S01]  /*cb90*/  BSSY.RECONVERGENT B1, `(.L_x_26718) ;  /* 0x000005a000017945 */ /* 0x000fe20003800200 */
[----:B------:R-:W-:Y:S01]  /*cba0*/  I2FP.F32.U32 R66, R64 ;  /* 0x0000004000427245 */ /* 0x000fe20000201000 */
[----:B------:R-:W-:Y:S01]  /*cbb0*/  IMAD.MOV.U32 R122, RZ, RZ, 0x2 ;  /* 0x00000002ff7a7424 */ /* 0x000fe200078e00ff */
[----:B------:R-:W-:-:S03]  /*cbc0*/  MOV R64, R120 ;  /* 0x0000007800407202 */ /* 0x000fc60000000f00 */
        /* <DEDUP_REMOVED lines=11> */
.L_x_26720:
        /* <DEDUP_REMOVED lines=13> */
.L_x_26722:
[----:B------:R-:W-:Y:S05]  /*cd50*/  BSYNC.RECONVERGENT B2 ;  /* 0x0000000000027941 */ /* 0x000fea0003800200 */
.L_x_26721:
        /* <DEDUP_REMOVED lines=61> */
.L_x_26719:
[----:B------:R-:W-:Y:S05]  /*d130*/  BSYNC.RECONVERGENT B1 ;  /* 0x0000000000017941 */ /* 0x000fea0003800200 */
.L_x_26718:
        /* <DEDUP_REMOVED lines=15> */
[----:B------:R-:W-:-:S10]  /*d230*/  @P1 FADD.FTZ R19, R11, R19 ;  /* 0x000000130b131221 */ /* 0x000fd40000010000 */
.L_x_26702:
[----:B------:R-:W0:Y:S01]  /*d240*/  LDC.64 R150, c[0x0][0x3a8] ;  /* 0x0000ea00ff967b82 */ /* 0x000e220000000a00 */
[----:B------:R-:W-:Y:S02]  /*d250*/  SEL R63, RZ, 0x1000000, !P5 ;  /* 0x01000000ff3f7807 */ /* 0x000fe40006800000 */
[----:B------:R-:W-:Y:S02]  /*d260*/  SEL R64, RZ, 0x10000, !P4 ;  /* 0x00010000ff407807 */ /* 0x000fe40006000000 */
[----:B------:R-:W-:-:S03]  /*d270*/  SEL R61, RZ, 0x100, !P3 ;  /* 0x00000100ff3d7807 */ /* 0x000fc60005800000 */
[----:B------:R-:W1:Y:S01]  /*d280*/  LDC.64 R66, c[0x0][0x3b0] ;  /* 0x0000ec00ff427b82 */ /* 0x000e620000000a00 */
[----:B------:R-:W-:Y:S02]  /*d290*/  IADD3 R64, PT, PT, R61, R63, R64 ;  /* 0x0000003f3d407210 */ /* 0x000fe40007ffe040 */
[----:B------:R-:W-:-:S05]  /*d2a0*/  SEL R61, RZ, 0x1, !P2 ;  /* 0x00000001ff3d7807 */ /* 0x000fca0005000000 */
[----:B------:R-:W-:Y:S02]  /*d2b0*/  IMAD.IADD R61, R64, 0x1, R61 ;  /* 0x00000001403d7824 */ /* 0x000fe400078e023d */
        /* <DEDUP_REMOVED lines=9> */
[----:B------:R-:W-:-:S04]  /*d350*/  LOP3.LUT R64, R64, 0xff0000, RZ, 0xc0, !PT ;  /* 0x00ff000040407812 */ /* 0x000fc800078ec0ff */
[----:B------:R-:W-:Y:S02]  /*d360*/  LEA R64, R61, R64, 0x18 ;  /* 0x000000403d407211 */ /* 0x000fe400078ec0ff */
[----:B------:R-:W-:-:S03]  /*d370*/  LOP3.LUT R61, R118, 0xff, RZ, 0xc0, !PT ;  /* 0x000000ff763d7812 */ /* 0x000fc600078ec0ff */
[----:B------:R-:W-:-:S04]  /*d380*/  IMAD R64, R63, 0x100, R64 ;  /* 0x000001003f407824 */ /* 0x000fc800078e0240 */
[----:B------:R-:W-:Y:S02]  /*d390*/  IMAD.IADD R61, R64, 0x1, R61 ;  /* 0x00000001403d7824 */ /* 0x000fe400078e023d */
[----:B0-----:R-:W-:-:S05]  /*d3a0*/  IMAD.WIDE.U32 R66, R60, 0x4, R66 ;  /* 0x000000043c427825 */ /* 0x001fca00078e0042 */
[----:B------:R1:W-:Y:S02]  /*d3b0*/  STG.E desc[UR6][R66.64], R61 ;  /* 0x0000003d42007986 */ /* 0x0003e4000c101906 */
.L_x_26723:
[----:B------:R-:W-:Y:S01]  /*d3c0*/  MOV R119, R62 ;  /* 0x0000003e00777202 */ /* 0x000fe20000000f00 */
[----:B------:R-:W-:-:S07]  /*d3d0*/  VIADD R60, R60, 0x20 ;  /* 0x000000203c3c7836 */ /* 0x000fce0000000000 */
.L_x_26660:
[----:B------:R-:W-:Y:S05]  /*d3e0*/  BSYNC.RECONVERGENT B0 ;  /* 0x0000000000007941 */ /* 0x000fea0003800200 */
.L_x_26659:
        /* <DEDUP_REMOVED lines=35> */
.L_x_26729:
        /* <DEDUP_REMOVED lines=13> */
.L_x_26731:
[----:B------:R-:W-:Y:S05]  /*d6f0*/  BSYNC.RECONVERGENT B2 ;  /* 0x0000000000027941 */ /* 0x000fea0003800200 */
.L_x_26730:
        /* <DEDUP_REMOVED lines=60> */
.L_x_26728:
[----:B------:R-:W-:Y:S05]  /*dac0*/  BSYNC.RECONVERGENT B1 ;  /* 0x0000000000017941 */ /* 0x000fea0003800200 */
.L_x_26727:
[----:B-1----:R-:W0:Y:S01]  /*dad0*/  LDC R66, c[0x0][0x404] ;  /* 0x00010100ff427b82 */ /* 0x002e220000000800 */
[----:B------:R-:W-:Y:S01]  /*dae0*/  HFMA2 R67, -RZ, RZ, 0.1171875, 0 ;  /* 0x2f800000ff437431 */ /* 0x000fe200000001ff */
[----:B------:R-:W-:Y:S01]  /*daf0*/  ISETP.NE.AND P3, PT, R64, 0x1, PT ;  /* 0x000000014000780c */ /* 0x000fe20003f65270 */
[----:B------:R-:W-:Y:S01]  /*db00*/  BSSY.RECONVERGENT B1, `(.L_x_26732) ;  /* 0x000005c000017945 */ /* 0x000fe20003800200 */
[----:B------:R-:W-:Y:S01]  /*db10*/  I2FP.F32.U32 R122, R63 ;  /* 0x0000003f007a7245 */ /* 0x000fe20000201000 */
[----:B------:R-:W-:-:S03]  /*db20*/  IMAD.MOV.U32 R65, RZ, RZ, R120 ;  /* 0x000000ffff417224 */ /* 0x000fc600078e0078 */
[----:B------:R-:W1:Y:S01]  /*db30*/  LDC R61, c[0x0][0x408] ;  /* 0x00010200ff3d7b82 */ /* 0x000e620000000800 */
[----:B------:R-:W-:-:S05]  /*db40*/  FFMA.FTZ R63, R122, R67, 1.1641532182693481445e-10 ;  /* 0x2f0000007a3f7423 */ /* 0x000fca0000010043 */
[----:B0-----:R-:W-:Y:S01]  /*db50*/  FSETP.LE.FTZ.AND P2, PT, R63, R66, PT ;  /* 0x000000423f00720b */ /* 0x001fe20003f53000 */
[----:B------:R-:W-:Y:S02]  /*db60*/  IMAD.MOV.U32 R63, RZ, RZ, 0x2 ;  /* 0x00000002ff3f7424 */ /* 0x000fe400078e00ff */
        /* <DEDUP_REMOVED lines=10> */
.L_x_26734:
        /* <DEDUP_REMOVED lines=13> */
.L_x_26736:
[----:B------:R-:W-:Y:S05]  /*dce0*/  BSYNC.RECONVERGENT B2 ;  /* 0x0000000000027941 */ /* 0x000fea0003800200 */
.L_x_26735:
        /* <DEDUP_REMOVED lines=61> */
.L_x_26733:
[----:B------:R-:W-:Y:S05]  /*e0c0*/  BSYNC.RECONVERGENT B1 ;  /* 0x0000000000017941 */ /* 0x000fea0003800200 */
.L_x_26732:
        /* <DEDUP_REMOVED lines=15> */
.L_x_26739:
        /* <DEDUP_REMOVED lines=13> */
.L_x_26741:
[----:B------:R-:W-:Y:S05]  /*e290*/  BSYNC.RECONVERGENT B2 ;  /* 0x0000000000027941 */ /* 0x000fea0003800200 */
.L_x_26740:
[----:B------:R-:W-:Y:S01]  /*e2a0*/  IMAD.WIDE.U32 R190, R126, -0x326172a9, RZ ;  /* 0xcd9e8d577ebe7825 */ /* 0x000fe200078e00ff */
[----:B------:R-:W-:-:S03]  /*e2b0*/  LOP3.LUT R64, R121, R151, R115, 0x96, !PT ;  /* 0x0000009779407212 */ /* 0x000fc600078e9673 */
[----:B------:R-:W-:Y:S01]  /*e2c0*/  IMAD.MOV.U32 R119, RZ, RZ, R62 ;  /* 0x000000ffff777224 */ /* 0x000fe200078e003e */
        /* <DEDUP_REMOVED lines=58> */
.L_x_26738:
[----:B------:R-:W-:Y:S05]  /*e670*/  BSYNC.RECONVERGENT B1 ;  /* 0x0000000000017941 */ /* 0x000fea0003800200 */
.L_x_26737:
[----:B------:R-:W-:Y:S01]  /*e680*/  ISETP.NE.AND P4, PT, R64, 0x1, PT ;  /* 0x000000014000780c */ /* 0x000fe20003f85270 */
[----:B------:R-:W-:Y:S01]  /*e690*/  BSSY.RECONVERGENT B1, `(.L_x_26742) ;  /* 0x000005b000017945 */ /* 0x000fe20003800200 */
[----:B------:R-:W-:Y:S01]  /*e6a0*/  I2FP.F32.U32 R122, R119 ;  /* 0x00000077007a7245 */ /* 0x000fe20000201000 */
[----:B------:R-:W-:Y:S01]  /*e6b0*/  FMUL.FTZ R21, R21, R61 ;  /* 0x0000003d15157220 */ /* 0x000fe20000410000 */
[----:B------:R-:W-:-:S03]  /*e6c0*/  IMAD.MOV.U32 R119, RZ, RZ, 0x2 ;  /* 0x00000002ff777424 */ /* 0x000fc600078e00ff */
        /* <DEDUP_REMOVED lines=12> */
.L_x_26744:
        /* <DEDUP_REMOVED lines=13> */
.L_x_26746:
[----:B------:R-:W-:Y:S05]  /*e860*/  BSYNC.RECONVERGENT B2 ;  /* 0x0000000000027941 */ /* 0x000fea0003800200 */
.L_x_26745:
        /* <DEDUP_REMOVED lines=61> */
.L_x_26743:
[----:B------:R-:W-:Y:S05]  /*ec40*/  BSYNC.RECONVERGENT B1 ;  /* 0x0000000000017941 */ /* 0x000fea0003800200 */
.L_x_26742:
        /* <DEDUP_REMOVED lines=15> */
.L_x_26749:
        /* <DEDUP_REMOVED lines=13> */
.L_x_26751:
[----:B------:R-:W-:Y:S05]  /*ee10*/  BSYNC.RECONVERGENT B2 ;  /* 0x0000000000027941 */ /* 0x000fea0003800200 */
.L_x_26750:
        /* <DEDUP_REMOVED lines=61> */
.L_x_26748:
[----:B------:R-:W-:Y:S05]  /*f1f0*/  BSYNC.RECONVERGENT B1 ;  /* 0x0000000000017941 */ /* 0x000fea0003800200 */
.L_x_26747:
[----:B------:R-:W-:Y:S01]  /*f200*/  ISETP.NE.AND P5, PT, R64, 0x1, PT ;  /* 0x000000014000780c */ /* 0x000fe20003fa5270 */
[----:B------:R-:W-:Y:S01]  /*f210*/  BSSY.RECONVERGENT B1, `(.L_x_26752) ;  /* 0x000005b000017945 */ /* 0x000fe20003800200 */
[----:B------:R-:W-:Y:S01]  /*f220*/  I2FP.F32.U32 R122, R63 ;  /* 0x0000003f007a7245 */ /* 0x000fe20000201000 */
[----:B------:R-:W-:Y:S01]  /*f230*/  FMUL.FTZ R119, R22, R61 ;  /* 0x0000003d16777220 */ /* 0x000fe20000410000 */
[----:B------:R-:W-:-:S03]  /*f240*/  IMAD.MOV.U32 R22, RZ, RZ, R120 ;  /* 0x000000ffff167224 */ /* 0x000fc600078e0078 */
        /* <DEDUP_REMOVED lines=12> */
.L_x_26754:
        /* <DEDUP_REMOVED lines=13> */
.L_x_26756:
[----:B------:R-:W-:Y:S05]  /*f3e0*/  BSYNC.RECONVERGENT B2 ;  /* 0x0000000000027941 */ /* 0x000fea0003800200 */
.L_x_26755:
        /* <DEDUP_REMOVED lines=61> */
.L_x_26753:
[----:B------:R-:W-:Y:S05]  /*f7c0*/  BSYNC.RECONVERGENT B1 ;  /* 0x0000000000017941 */ /* 0x000fea0003800200 */
.L_x_26752:
        /* <DEDUP_REMOVED lines=15> */
.L_x_26759:
        /* <DEDUP_REMOVED lines=13> */
.L_x_26761:
[----:B------:R-:W-:Y:S05]  /*f990*/  BSYNC.RECONVERGENT B2 ;  /* 0x0000000000027941 */ /* 0x000fea0003800200 */
.L_x_26760:
        /* <DEDUP_REMOVED lines=61> */
.L_x_26758:
[----:B------:R-:W-:Y:S05]  /*fd70*/  BSYNC.RECONVERGENT B1 ;  /* 0x0000000000017941 */ /* 0x000fea0003800200 */
.L_x_26757:
        /* <DEDUP_REMOVED lines=17> */
.L_x_26764:
        /* <DEDUP_REMOVED lines=15> */
.L_x_26766:
[----:B------:R-:W-:Y:S05]  /*ff80*/  BSYNC.RECONVERGENT B2 ;  /* 0x0000000000027941 */ /* 0x000fea0003800200 */
.L_x_26765:
[----:B------:R-:W-:Y:S01]  /*ff90*/  IMAD.WIDE.U32 R214, R126, -0x326172a9, RZ ;  /* 0xcd9e8d577ed67825 */ /* 0x000fe200078e00ff */
[----:B------:R-:W-:Y:S02]  /*ffa0*/  LOP3.LUT R23, R121, R191, R115, 0x96, !PT ;  /* 0x000000bf79177212 */ /* 0x000fe400078e9673 */
[----:B------:R-:W-:Y:S01]  /*ffb0*/  MOV R188, R62 ;  /* 0x0000003e00bc7202 */ /* 0x000fe20000000f00 */
        /* <DEDUP_REMOVED lines=57> */
[----:B------:R-:W-:-:S07]  /*10350*/  IMAD.MOV.U32 R62, RZ, RZ, R22 ;  /* 0x000000ffff3e7224 */ /* 0x000fce00078e0016 */
.L_x_26763:
[----:B------:R-:W-:Y:S05]  /*10360*/  BSYNC.RECONVERGENT B1 ;  /* 0x0000000000017941 */ /* 0x000fea0003800200 */
.L_x_26762:
        /* <DEDUP_REMOVED lines=35> */
.L_x_26726:
        /* <DEDUP_REMOVED lines=16> */
.L_x_26770:
        /* <DEDUP_REMOVED lines=8> */
[----:B-1----:R-:W-:Y:S01]  /*10720*/  @!P2 IADD3 R61, PT, PT, R121, 0x1, RZ ;  /* 0x00000001793da810 */ /* 0x002fe20007ffe0ff */
[----:B------:R-:W-:-:S03]  /*10730*/  @!P2 IMAD.MOV.U32 R123, RZ, RZ, RZ ;  /* 0x000000ffff7ba224 */ /* 0x000fc600078e00ff */
[----:B------:R-:W-:-:S13]  /*10740*/  ISETP.NE.AND P3, PT, R126, RZ, !P2 ;  /* 0x000000ff7e00720c */ /* 0x000fda0005765270 */
[----:B------:R-:W-:-:S05]  /*10750*/  @P3 IMAD.MOV R61, RZ, RZ, R121 ;  /* 0x000000ffff3d3224 */ /* 0x000fca00078e0279 */
[----:B------:R-:W-:-:S07]  /*10760*/  @!P2 MOV R121, R61 ;  /* 0x0000003d0079a202 */ /* 0x000fce0000000f00 */
.L_x_26772:
[----:B------:R-:W-:Y:S05]  /*10770*/  BSYNC.RECONVERGENT B2 ;  /* 0x0000000000027941 */ /* 0x000fea0003800200 */
.L_x_26771:
[----:B------:R-:W-:Y:S01]  /*10780*/  IMAD.WIDE.U32 R150, R126, -0x326172a9, RZ ;  /* 0xcd9e8d577e967825 */ /* 0x000fe200078e00ff */
[----:B------:R-:W-:-:S04]  /*10790*/  LOP3.LUT R62, R121, R65, R115, 0x96, !PT ;  /* 0x00000041793e7212 */ /* 0x000fc800078e9673 */
[----:B-1----:R-:W-:Y:S01]  /*107a0*/  LOP3.LUT R61, R123, R151, R114, 0x96, !PT ;  /* 0x000000977b3d7212 */ /* 0x002fe200078e9672 */
        /* <DEDUP_REMOVED lines=57> */
.L_x_26769:
[----:B------:R-:W-:Y:S05]  /*10b40*/  BSYNC.RECONVERGENT B1 ;  /* 0x0000000000017941 */ /* 0x000fea0003800200 */
.L_x_26768:
[----:B-1----:R-:W0:Y:S01]  /*10b50*/  LDC R61, c[0x0][0x404] ;  /* 0x00010100ff3d7b82 */ /* 0x002e220000000800 */
[----:B------:R-:W-:Y:S01]  /*10b60*/  ISETP.NE.AND P3, PT, R64, 0x1, PT ;  /* 0x000000014000780c */ /* 0x000fe20003f65270 */
[----:B------:R-:W-:Y:S01]  /*10b70*/  BSSY.RECONVERGENT B1, `(.L_x_26773) ;  /* 0x000005b000017945 */ /* 0x000fe20003800200 */
[----:B------:R-:W-:Y:S01]  /*10b80*/  I2FP.F32.U32 R66, R63 ;  /* 0x0000003f00427245 */ /* 0x000fe20000201000 */
[----:B------:R-:W-:Y:S01]  /*10b90*/  IMAD.MOV.U32 R63, RZ, RZ, 0x2f800000 ;  /* 0x2f800000ff3f7424 */ /* 0x000fe200078e00ff */
[----:B------:R-:W-:Y:S01]  /*10ba0*/  MOV R65, R120 ;  /* 0x0000007800417202 */ /* 0x000fe20000000f00 */
[----:B------:R-:W-:Y:S02]  /*10bb0*/  IMAD.MOV.U32 R67, RZ, RZ, 0x2 ;  /* 0x00000002ff437424 */ /* 0x000fe400078e00ff */
[----:B------:R-:W-:-:S05]  /*10bc0*/  FFMA.FTZ R66, R66, R63, 1.1641532182693481445e-10 ;  /* 0x2f00000042427423 */ /* 0x000fca000001003f */
[----:B0-----:R-:W-:Y:S01]  /*10bd0*/  FSETP.LE.FTZ.AND P2, PT, R66, R61, PT ;  /* 0x0000003d4200720b */ /* 0x001fe20003f53000 */
        /* <DEDUP_REMOVED lines=9> */
.L_x_26775:
        /* <DEDUP_REMOVED lines=13> */
.L_x_26777:
[----:B------:R-:W-:Y:S05]  /*10d40*/  BSYNC.RECONVERGENT B2 ;  /* 0x0000000000027941 */ /* 0x000fea0003800200 */
.L_x_26776:
        /* <DEDUP_REMOVED lines=61> */
.L_x_26774:
[----:B------:R-:W-:Y:S05]  /*11120*/  BSYNC.RECONVERGENT B1 ;  /* 0x0000000000017941 */ /* 0x000fea0003800200 */
.L_x_26773:
[----:B------:R-:W-:Y:S01]  /*11130*/  ISETP.NE.AND P4, PT, R67, 0x1, PT ;  /* 0x000000014300780c */ /* 0x000fe20003f85270 */
[----:B------:R-:W-:Y:S01]  /*11140*/  BSSY.RECONVERGENT B1, `(.L_x_26778) ;  /* 0x000005a000017945 */ /* 0x000fe20003800200 */
[----:B------:R-:W-:Y:S01]  /*11150*/  I2FP.F32.U32 R66, R65 ;  /* 0x0000004100427245 */ /* 0x000fe20000201000 */
        /* <DEDUP_REMOVED lines=13> */
.L_x_26780:
        /* <DEDUP_REMOVED lines=13> */
.L_x_26782:
[----:B------:R-:W-:Y:S05]  /*11300*/  BSYNC.RECONVERGENT B2 ;  /* 0x0000000000027941 */ /* 0x000fea0003800200 */
.L_x_26781:
        /* <DEDUP_REMOVED lines=61> */
.L_x_26779:
[----:B------:R-:W-:Y:S05]  /*116e0*/  BSYNC.RECONVERGENT B1 ;  /* 0x0000000000017941 */ /* 0x000fea0003800200 */
.L_x_26778:
[----:B------:R-:W-:Y:S01]  /*116f0*/  ISETP.NE.AND P5, PT, R65, 0x1, PT ;  /* 0x000000014100780c */ /* 0x000fe20003fa5270 */
[----:B------:R-:W-:Y:S01]  /*11700*/  BSSY.RECONVERGENT B1, `(.L_x_26783) ;  /* 0x000005a000017945 */ /* 0x000fe20003800200 */
[----:B------:R-:W-:Y:S01]  /*11710*/  I2FP.F32.U32 R66, R64 ;  /* 0x0000004000427245 */ /* 0x000fe20000201000 */
        /* <DEDUP_REMOVED lines=13> */
.L_x_26785:
        /* <DEDUP_REMOVED lines=13> */
.L_x_26787:
[----:B------:R-:W-:Y:S05]  /*118c0*/  BSYNC.RECONVERGENT B2 ;  /* 0x0000000000027941 */ /* 0x000fea0003800200 */
.L_x_26786:
        /* <DEDUP_REMOVED lines=61> */
.L_x_26784:
[----:B------:R-:W-:Y:S05]  /*11ca0*/  BSYNC.RECONVERGENT B1 ;  /* 0x0000000000017941 */ /* 0x000fea0003800200 */
.L_x_26783:
        /* <DEDUP_REMOVED lines=16> */
.L_x_26767:
        /* <DEDUP_REMOVED lines=14> */
[----:B------:R-:W-:Y:S02]  /*11e90*/  SHF.L.U32 R64, R116, 0x10, RZ ;  /* 0x0000001074407819 */ /* 0x000fe400000006ff */
[----:B------:R-:W-:Y:S02]  /*11ea0*/  LOP3.LUT R61, R0, 0xffff, RZ, 0xc0, !PT ;  /* 0x0000ffff003d7812 */ /* 0x000fe400078ec0ff */
[----:B------:R-:W-:Y:S02]  /*11eb0*/  LOP3.LUT R64, R64, 0xff0000, RZ, 0xc0, !PT ;  /* 0x00ff000040407812 */ /* 0x000fe400078ec0ff */
[----:B------:R-:W-:-:S03]  /*11ec0*/  LOP3.LUT R63, R117, 0xff, RZ, 0xc0, !PT ;  /* 0x000000ff753f7812 */ /* 0x000fc600078ec0ff */
[----:B------:R-:W-:Y:S01]  /*11ed0*/  IMAD R64, R61, 0x1000000, R64 ;  /* 0x010000003d407824 */ /* 0x000fe200078e0240 */
[----:B------:R-:W-:-:S03]  /*11ee0*/  LOP3.LUT R61, R118, 0xff, RZ, 0xc0, !PT ;  /* 0x000000ff763d7812 */ /* 0x000fc600078ec0ff */
[----:B------:R-:W-:-:S05]  /*11ef0*/  IMAD R64, R63, 0x100, R64 ;  /* 0x000001003f407824 */ /* 0x000fca00078e0240 */
[----:B------:R-:W-:Y:S01]  /*11f00*/  IADD3 R61, PT, PT, R64, R61, RZ ;  /* 0x0000003d403d7210 */ /* 0x000fe20007ffe0ff */
[----:B0-----:R-:W-:-:S05]  /*11f10*/  IMAD.WIDE.U32 R66, R60, 0x4, R66 ;  /* 0x000000043c427825 */ /* 0x001fca00078e0042 */
[----:B------:R1:W-:Y:S02]  /*11f20*/  STG.E desc[UR6][R66.64], R61 ;  /* 0x0000003d42007986 */ /* 0x0003e4000c101906 */
.L_x_26788:
[----:B------:R-:W-:Y:S02]  /*11f30*/  IMAD.MOV.U32 R119, RZ, RZ, R62 ;  /* 0x000000ffff777224 */ /* 0x000fe400078e003e */
[----:B------:R-:W-:-:S07]  /*11f40*/  VIADD R60, R60, 0x20 ;  /* 0x000000203c3c7836 */ /* 0x000fce0000000000 */
.L_x_26725:
[----:B------:R-:W-:Y:S05]  /*11f50*/  BSYNC.RECONVERGENT B0 ;  /* 0x0000000000007941 */ /* 0x000fea0003800200 */
.L_x_26724:
        /* <DEDUP_REMOVED lines=35> */
.L_x_26794:
        /* <DEDUP_REMOVED lines=8> */
[----:B-1----:R-:W-:Y:S02]  /*12210*/  @!P2 IADD3 R61, PT, PT, R121, 0x1, RZ ;  /* 0x00000001793da810 */ /* 0x002fe40007ffe0ff */
[----:B------:R-:W-:Y:S02]  /*12220*/  @!P2 MOV R123, RZ ;  /* 0x000000ff007ba202 */ /* 0x000fe40000000f00 */
[----:B------:R-:W-:-:S13]  /*12230*/  ISETP.NE.AND P3, PT, R126, RZ, !P2 ;  /* 0x000000ff7e00720c */ /* 0x000fda0005765270 */
[----:B------:R-:W-:-:S04]  /*12240*/  @P3 IMAD.MOV R61, RZ, RZ, R121 ;  /* 0x000000ffff3d3224 */ /* 0x000fc800078e0279 */
[----:B------:R-:W-:-:S07]  /*12250*/  @!P2 IMAD.MOV.U32 R121, RZ, RZ, R61 ;  /* 0x000000ffff79a224 */ /* 0x000fce00078e003d */
.L_x_26796:
[----:B------:R-:W-:Y:S05]  /*12260*/  BSYNC.RECONVERGENT B2 ;  /* 0x0000000000027941 */ /* 0x000fea0003800200 */
.L_x_26795:
        /* <DEDUP_REMOVED lines=60> */
.L_x_26793:
[----:B------:R-:W-:Y:S05]  /*12630*/  BSYNC.RECONVERGENT B1 ;  /* 0x0000000000017941 */ /* 0x000fea0003800200 */
.L_x_26792:
[----:B-1----:R-:W0:Y:S01]  /*12640*/  LDC R66, c[0x0][0x404] ;  /* 0x00010100ff427b82 */ /* 0x002e220000000800 */
[----:B------:R-:W-:Y:S01]  /*12650*/  ISETP.NE.AND P3, PT, R64, 0x1, PT ;  /* 0x000000014000780c */ /* 0x000fe20003f65270 */
[----:B------:R-:W-:Y:S01]  /*12660*/  IMAD.MOV.U32 R67, RZ, RZ, 0x2f800000 ;  /* 0x2f800000ff437424 */ /* 0x000fe200078e00ff */
[----:B------:R-:W-:Y:S01]  /*12670*/  I2FP.F32.U32 R122, R63 ;  /* 0x0000003f007a7245 */ /* 0x000fe20000201000 */
[----:B------:R-:W-:Y:S01]  /*12680*/  BSSY.RECONVERGENT B1, `(.L_x_26797) ;  /* 0x000005b000017945 */ /* 0x000fe20003800200 */
[----:B------:R-:W-:-:S03]  /*12690*/  IMAD.MOV.U32 R63, RZ, RZ, 0x2 ;  /* 0x00000002ff3f7424 */ /* 0x000fc600078e00ff */
[----:B------:R-:W1:Y:S01]  /*126a0*/  LDC R61, c[0x0][0x408] ;  /* 0x00010200ff3d7b82 */ /* 0x000e620000000800 */
[----:B------:R-:W-:-:S05]  /*126b0*/  FFMA.FTZ R65, R122, R67, 1.1641532182693481445e-10 ;  /* 0x2f0000007a417423 */ /* 0x000fca0000010043 */
[----:B0-----:R-:W-:Y:S02]  /*126c0*/  FSETP.LE.FTZ.AND P2, PT, R65, R66, PT ;  /* 0x000000424100720b */ /* 0x001fe40003f53000 */
[----:B------:R-:W-:Y:S01]  /*126d0*/  MOV R65, R120 ;  /* 0x0000007800417202 */ /* 0x000fe20000000f00 */
[----:B-1---5:R-:W-:Y:S01]  /*126e0*/  FMUL.FTZ R24, R24, R61 ;  /* 0x0000003d18187220 */ /* 0x022fe20000410000 */
        /* <DEDUP_REMOVED lines=9> */
.L_x_26799:
        /* <DEDUP_REMOVED lines=13> */
.L_x_26801:
[----:B------:R-:W-:Y:S05]  /*12850*/  BSYNC.RECONVERGENT B2 ;  /* 0x0000000000027941 */ /* 0x000fea0003800200 */
.L_x_26800:
        /* <DEDUP_REMOVED lines=61> */
.L_x_26798:
[----:B------:R-:W-:Y:S05]  /*12c30*/  BSYNC.RECONVERGENT B1 ;  /* 0x0000000000017941 */ /* 0x000fea0003800200 */
.L_x_26797:
        /* <DEDUP_REMOVED lines=15> */
.L_x_26804:
        /* <DEDUP_REMOVED lines=13> */
.L_x_26806:
[----:B------:R-:W-:Y:S05]  /*12e00*/  BSYNC.RECONVERGENT B2 ;  /* 0x0000000000027941 */ /* 0x000fea0003800200 */
.L_x_26805:
[----:B------:R-:W-:Y:S01]  /*12e10*/  IMAD.WIDE.U32 R190, R126, -0x326172a9, RZ ;  /* 0xcd9e8d577ebe7825 */ /* 0x000fe200078e00ff */
[----:B------:R-:W-:Y:S02]  /*12e20*/  LOP3.LUT R64, R121, R151, R115, 0x96, !PT ;  /* 0x0000009779407212 */ /* 0x000fe400078e9673 */
[----:B------:R-:W-:Y:S02]  /*12e30*/  MOV R119, R62 ;  /* 0x0000003e00777202 */ /* 0x000fe40000000f00 */
        /* <DEDUP_REMOVED lines=58> */
.L_x_26803:
[----:B------:R-:W-:Y:S05]  /*131e0*/  BSYNC.RECONVERGENT B1 ;  /* 0x0000000000017941 */ /* 0x000fea0003800200 */
.L_x_26802:
        /* <DEDUP_REMOVED lines=17> */
.L_x_26809:
        /* <DEDUP_REMOVED lines=13> */
.L_x_26811:
[----:B------:R-:W-:Y:S05]  /*133d0*/  BSYNC.RECONVERGENT B2 ;  /* 0x0000000000027941 */ /* 0x000fea0003800200 */
.L_x_26810:
        /* <DEDUP_REMOVED lines=61> */
.L_x_26808:
[----:B------:R-:W-:Y:S05]  /*137b0*/  BSYNC.RECONVERGENT B1 ;  /* 0x0000000000017941 */ /* 0x000fea0003800200 */
.L_x_26807:
        /* <DEDUP_REMOVED lines=15> */
.L_x_26814:
        /* <DEDUP_REMOVED lines=13> */
.L_x_26816:
[----:B------:R-:W-:Y:S05]  /*13980*/  BSYNC.RECONVERGENT B2 ;  /* 0x0000000000027941 */ /* 0x000fea0003800200 */
.L_x_26815:
        /* <DEDUP_REMOVED lines=61> */
.L_x_26813:
[----:B------:R-:W-:Y:S05]  /*13d60*/  BSYNC.RECONVERGENT B1 ;  /* 0x0000000000017941 */ /* 0x000fea0003800200 */
.L_x_26812:
[----:B------:R-:W-:Y:S01]  /*13d70*/  ISETP.NE.AND P5, PT, R64, 0x1, PT ;  /* 0x000000014000780c */ /* 0x000fe20003fa5270 */
[----:B------:R-:W-:Y:S01]  /*13d80*/  BSSY.RECONVERGENT B1, `(.L_x_26817) ;  /* 0x000005b000017945 */ /* 0x000fe20003800200 */
[----:B------:R-:W-:Y:S01]  /*13d90*/  I2FP.F32.U32 R122, R63 ;  /* 0x0000003f007a7245 */ /* 0x000fe20000201000 */
[----:B------:R-:W-:Y:S01]  /*13da0*/  FMUL.FTZ R119, R26, R61 ;  /* 0x0000003d1a777220 */ /* 0x000fe20000410000 */
[----:B------:R-:W-:-:S03]  /*13db0*/  IMAD.MOV.U32 R26, RZ, RZ, R120 ;  /* 0x000000ffff1a7224 */ /* 0x000fc600078e0078 */
        /* <DEDUP_REMOVED lines=12> */
.L_x_26819:
        /* <DEDUP_REMOVED lines=13> */
.L_x_26821:
[----:B------:R-:W-:Y:S05]  /*13f50*/  BSYNC.RECONVERGENT B2 ;  /* 0x0000000000027941 */ /* 0x000fea0003800200 */
.L_x_26820:
        /* <DEDUP_REMOVED lines=61> */
.L_x_26818:
[----:B------:R-:W-:Y:S05]  /*14330*/  BSYNC.RECONVERGENT B1 ;  /* 0x0000000000017941 */ /* 0x000fea0003800200 */
.L_x_26817:
        /* <DEDUP_REMOVED lines=15> */
.L_x_26824:
        /* <DEDUP_REMOVED lines=13> */
.L_x_26826:
[----:B------:R-:W-:Y:S05]  /*14500*/  BSYNC.RECONVERGENT B2 ;  /* 0x0000000000027941 */ /* 0x000fea0003800200 */
.L_x_26825:
        /* <DEDUP_REMOVED lines=61> */
.L_x_26823:
[----:B------:R-:W-:Y:S05]  /*148e0*/  BSYNC.RECONVERGENT B1 ;  /* 0x0000000000017941 */ /* 0x000fea0003800200 */
.L_x_26822:
[----:B------:R-:W-:Y:S01]  /*148f0*/  ISETP.NE.AND P6, PT, R26, 0x1, PT ;  /* 0x000000011a00780c */ /* 0x000fe20003fc5270 */
[----:B------:R-:W-:Y:S01]  /*14900*/  BSSY.RECONVERGENT B1, `(.L_x_26827) ;  /* 0x000005d000017945 */ /* 0x000fe20003800200 */
[----:B------:R-:W-:Y:S01]  /*14910*/  I2FP.F32.U32 R64, R64 ;  /* 0x0000004000407245 */ /* 0x000fe20000201000 */
[----:B------:R-:W-:Y:S01]  /*14920*/  FMUL.FTZ R150, R27, R61 ;  /* 0x0000003d1b967220 */ /* 0x000fe20000410000 */
[----:B------:R-:W-:Y:S01]  /*14930*/  IMAD.MOV.U32 R122, RZ, RZ, 0x2 ;  /* 0x00000002ff7a7424 */ /* 0x000fe200078e00ff */
[----:B------:R-:W-:Y:S02]  /*14940*/  MOV R188, R120 ;  /* 0x0000007800bc7202 */ /* 0x000fe40000000f00 */
        /* <DEDUP_REMOVED lines=11> */
.L_x_26829:
        /* <DEDUP_REMOVED lines=15> */
.L_x_26831:
[----:B------:R-:W-:Y:S05]  /*14af0*/  BSYNC.RECONVERGENT B2 ;  /* 0x0000000000027941 */ /* 0x000fea0003800200 */
.L_x_26830:
[----:B------:R-:W-:Y:S01]  /*14b00*/  IMAD.WIDE.U32 R214, R126, -0x326172a9, RZ ;  /* 0xcd9e8d577ed67825 */ /* 0x000fe200078e00ff */
[----:B------:R-:W-:-:S03]  /*14b10*/  LOP3.LUT R27, R121, R191, R115, 0x96, !PT ;  /* 0x000000bf791b7212 */ /* 0x000fc600078e9673 */
[----:B------:R-:W-:Y:S02]  /*14b20*/  HFMA2 R122, -RZ, RZ, 0, 0 ;  /* 0x00000000ff7a7431 */ /* 0x000fe400000001ff */
        /* <DEDUP_REMOVED lines=58> */
.L_x_26828:
[----:B------:R-:W-:Y:S05]  /*14ed0*/  BSYNC.RECONVERGENT B1 ;  /* 0x0000000000017941 */ /* 0x000fea0003800200 */
.L_x_26827:
        /* <DEDUP_REMOVED lines=35> */
.L_x_26791:
        /* <DEDUP_REMOVED lines=16> */
.L_x_26835:
        /* <DEDUP_REMOVED lines=8> */
[----:B-1----:R-:W-:Y:S02]  /*15290*/  @!P2 VIADD R61, R121, 0x1 ;  /* 0x00000001793da836 */ /* 0x002fe40000000000 */
[----:B------:R-:W-:Y:S01]  /*152a0*/  @!P2 IMAD.MOV.U32 R123, RZ, RZ, RZ ;  /* 0x000000ffff7ba224 */ /* 0x000fe200078e00ff */
[----:B------:R-:W-:-:S13]  /*152b0*/  ISETP.NE.AND P3, PT, R126, RZ, !P2 ;  /* 0x000000ff7e00720c */ /* 0x000fda0005765270 */
[----:B------:R-:W-:-:S05]  /*152c0*/  @P3 IMAD.MOV R61, RZ, RZ, R121 ;  /* 0x000000ffff3d3224 */ /* 0x000fca00078e0279 */
[----:B------:R-:W-:-:S07]  /*152d0*/  @!P2 MOV R121, R61 ;  /* 0x0000003d0079a202 */ /* 0x000fce0000000f00 */
.L_x_26837:
[----:B------:R-:W-:Y:S05]  /*152e0*/  BSYNC.RECONVERGENT B2 ;  /* 0x0000000000027941 */ /* 0x000fea0003800200 */
.L_x_26836:
        /* <DEDUP_REMOVED lines=60> */
.L_x_26834:
[----:B------:R-:W-:Y:S05]  /*156b0*/  BSYNC.RECONVERGENT B1 ;  /* 0x0000000000017941 */ /* 0x000fea0003800200 */
.L_x_26833:
[----:B-1----:R-:W0:Y:S01]  /*156c0*/  LDC R61, c[0x0][0x404] ;  /* 0x00010100ff3d7b82 */ /* 0x002e220000000800 */
[----:B------:R-:W-:Y:S01]  /*156d0*/  ISETP.NE.AND P3, PT, R64, 0x1, PT ;  /* 0x000000014000780c */ /* 0x000fe20003f65270 */
[----:B------:R-:W-:Y:S01]  /*156e0*/  BSSY.RECONVERGENT B1, `(.L_x_26838) ;  /* 0x000005b000017945 */ /* 0x000fe20003800200 */
[----:B------:R-:W-:Y:S01]  /*156f0*/  I2FP.F32.U32 R66, R63 ;  /* 0x0000003f00427245 */ /* 0x000fe20000201000 */
[----:B------:R-:W-:Y:S02]  /*15700*/  IMAD.MOV.U32 R63, RZ, RZ, 0x2f800000 ;  /* 0x2f800000ff3f7424 */ /* 0x000fe400078e00ff */
[----:B------:R-:W-:Y:S02]  /*15710*/  HFMA2 R67, -RZ, RZ, 0, 1.1920928955078125e-07 ;  /* 0x00000002ff437431 */ /* 0x000fe400000001ff */
[----:B------:R-:W-:Y:S02]  /*15720*/  IMAD.MOV.U32 R65, RZ, RZ, R120 ;  /* 0x000000ffff417224 */ /* 0x000fe400078e0078 */
[----:B------:R-:W-:-:S05]  /*15730*/  FFMA.FTZ R66, R66, R63, 1.1641532182693481445e-10 ;  /* 0x2f00000042427423 */ /* 0x000fca000001003f */
[----:B0-----:R-:W-:Y:S01]  /*15740*/  FSETP.LE.FTZ.AND P2, PT, R66, R61, PT ;  /* 0x0000003d4200720b */ /* 0x001fe20003f53000 */
        /* <DEDUP_REMOVED lines=9> */
.L_x_26840:
        /* <DEDUP_REMOVED lines=13> */
.L_x_26842:
[----:B------:R-:W-:Y:S05]  /*158b0*/  BSYNC.RECONVERGENT B2 ;  /* 0x0000000000027941 */ /* 0x000fea0003800200 */
.L_x_26841:
        /* <DEDUP_REMOVED lines=55> */
[----:B------:R-:W-:Y:S01]  /*15c30*/  IMAD.MOV.U32 R67, RZ, RZ, RZ ;  /* 0x000000ffff437224 */ /* 0x000fe200078e00ff */
[----:B------:R-:W-:Y:S01]  /*15c40*/  LOP3.LUT R125, R125, R188, R151, 0x96, !PT ;  /* 0x000000bc7d7d7212 */ /* 0x000fe200078e9697 */
[----:B------:R-:W-:-:S05]  /*15c50*/  IMAD.WIDE.U32 R64, R64, -0x2daee0ad, RZ ;  /* 0xd2511f5340407825 */ /* 0x000fca00078e00ff */
[----:B------:R-:W-:Y:S01]  /*15c60*/  LOP3.LUT R124, R124, R66, R65, 0x96, !PT ;  /* 0x000000427c7c7212 */ /* 0x000fe200078e9641 */
[----:B------:R-:W-:Y:S01]  /*15c70*/  IMAD.MOV.U32 R65, RZ, RZ, R62 ;  /* 0x000000ffff417224 */ /* 0x000fe200078e003e */
[----:B------:R-:W-:-:S07]  /*15c80*/  MOV R62, R64 ;  /* 0x00000040003e7202 */ /* 0x000fce0000000f00 */
.L_x_26839:
[----:B------:R-:W-:Y:S05]  /*15c90*/  BSYNC.RECONVERGENT B1 ;  /* 0x0000000000017941 */ /* 0x000fea0003800200 */
.L_x_26838:
        /* <DEDUP_REMOVED lines=16> */
.L_x_26845:
        /* <DEDUP_REMOVED lines=13> */
.L_x_26847:
[----:B------:R-:W-:Y:S05]  /*15e70*/  BSYNC.RECONVERGENT B2 ;  /* 0x0000000000027941 */ /* 0x000fea0003800200 */
.L_x_26846:
        /* <DEDUP_REMOVED lines=61> */
.L_x_26844:
[----:B------:R-:W-:Y:S05]  /*16250*/  BSYNC.RECONVERGENT B1 ;  /* 0x0000000000017941 */ /* 0x000fea0003800200 */
.L_x_26843:
        /* <DEDUP_REMOVED lines=16> */
.L_x_26850:
        /* <DEDUP_REMOVED lines=13> */
.L_x_26852:
[----:B------:R-:W-:Y:S05]  /*16430*/  BSYNC.RECONVERGENT B2 ;  /* 0x0000000000027941 */ /* 0x000fea0003800200 */
.L_x_26851:
[----:B------:R-:W-:Y:S01]  /*16440*/  IMAD.WIDE.U32 R188, R126, -0x326172a9, RZ ;  /* 0xcd9e8d577ebc7825 */ /* 0x000fe200078e00ff */
[----:B------:R-:W-:-:S03]  /*16450*/  LOP3.LUT R65, R121, R67, R115, 0x96, !PT ;  /* 0x0000004379417212 */ /* 0x000fc600078e9673 */
[----:B------:R-:W-:Y:S01]  /*16460*/  HFMA2 R122, -RZ, RZ, 0, 0 ;  /* 0x00000000ff7a7431 */ /* 0x000fe200000001ff */
        /* <DEDUP_REMOVED lines=45> */
[----:B------:R-:W-:Y:S02]  /*16740*/  VIADD R65, R115, 0xdb3d7428 ;  /* 0xdb3d742873417836 */ /* 0x000fe40000000000 */
[----:B------:R-:W-:Y:S01]  /*16750*/  IMAD.WIDE.U32 R188, R64, -0x326172a9, RZ ;  /* 0xcd9e8d5740bc7825 */ /* 0x000fe200078e00ff */
[----:B------:R-:W-:Y:S02]  /*16760*/  IADD3 R64, PT, PT, R114, -0xe443238, RZ ;  /* 0xf1bbcdc872407810 */ /* 0x000fe40007ffe0ff */
[----:B------:R-:W-:Y:S02]  /*16770*/  LOP3.LUT R65, R65, R150, R67, 0x96, !PT ;  /* 0x0000009641417212 */ /* 0x000fe400078e9643 */
[----:B------:R-:W-:Y:S02]  /*16780*/  LOP3.LUT R64, R64, R124, R189, 0x96, !PT ;  /* 0x0000007c40407212 */ /* 0x000fe400078e96bd */
[----:B------:R-:W-:Y:S01]  /*16790*/  IADD3 R124, PT, PT, R115, -0x695add53, RZ ;  /* 0x96a522ad737c7810 */ /* 0x000fe20007ffe0ff */
[----:B------:R-:W-:-:S04]  /*167a0*/  IMAD.WIDE.U32 R190, R65, -0x326172a9, RZ ;  /* 0xcd9e8d5741be7825 */ /* 0x000fc800078e00ff */
[----:B------:R-:W-:Y:S01]  /*167b0*/  IMAD.WIDE.U32 R150, R64, -0x2daee0ad, RZ ;  /* 0xd2511f5340967825 */ /* 0x000fe200078e00ff */
[----:B------:R-:W-:Y:S02]  /*167c0*/  MOV R64, R62 ;  /* 0x0000003e00407202 */ /* 0x000fe40000000f00 */
[----:B------:R-:W-:Y:S01]  /*167d0*/  LOP3.LUT R125, R125, R188, R191, 0x96, !PT ;  /* 0x000000bc7d7d7212 */ /* 0x000fe200078e96bf */
[----:B------:R-:W-:Y:S01]  /*167e0*/  IMAD.MOV.U32 R120, RZ, RZ, R190 ;  /* 0x000000ffff787224 */ /* 0x000fe200078e00be */
[----:B------:R-:W-:Y:S01]  /*167f0*/  LOP3.LUT R124, R124, R66, R151, 0x96, !PT ;  /* 0x000000427c7c7212 */ /* 0x000fe200078e9697 */
[----:B------:R-:W-:-:S07]  /*16800*/  IMAD.MOV.U32 R62, RZ, RZ, R150 ;  /* 0x000000ffff3e7224 */ /* 0x000fce00078e0096 */
.L_x_26849:
[----:B------:R-:W-:Y:S05]  /*16810*/  BSYNC.RECONVERGENT B1 ;  /* 0x0000000000017941 */ /* 0x000fea0003800200 */
.L_x_26848:
        /* <DEDUP_REMOVED lines=16> */
.L_x_26832:
        /* <DEDUP_REMOVED lines=19> */
[----:B------:R-:W-:-:S04]  /*16a50*/  LOP3.LUT R61, R118, 0xff, RZ, 0xc0, !PT ;  /* 0x000000ff763d7812 */ /* 0x000fc800078ec0ff */
[----:B------:R-:W-:-:S05]  /*16a60*/  LEA R64, R63, R64, 0x8 ;  /* 0x000000403f407211 */ /* 0x000fca00078e40ff */
[----:B------:R-:W-:Y:S02]  /*16a70*/  IMAD.IADD R61, R64, 0x1, R61 ;  /* 0x00000001403d7824 */ /* 0x000fe400078e023d */
[----:B0-----:R-:W-:-:S05]  /*16a80*/  IMAD.WIDE.U32 R66, R60, 0x4, R66 ;  /* 0x000000043c427825 */ /* 0x001fca00078e0042 */
[----:B------:R1:W-:Y:S02]  /*16a90*/  STG.E desc[UR6][R66.64], R61 ;  /* 0x0000003d42007986 */ /* 0x0003e4000c101906 */
.L_x_26853:
[----:B------:R-:W-:Y:S01]  /*16aa0*/  MOV R119, R62 ;  /* 0x0000003e00777202 */ /* 0x000fe20000000f00 */
[----:B------:R-:W-:-:S07]  /*16ab0*/  VIADD R60, R60, 0x20 ;  /* 0x000000203c3c7836 */ /* 0x000fce0000000000 */
.L_x_26790:
[----:B------:R-:W-:Y:S05]  /*16ac0*/  BSYNC.RECONVERGENT B0 ;  /* 0x0000000000007941 */ /* 0x000fea0003800200 */
.L_x_26789:
        /* <DEDUP_REMOVED lines=35> */
.L_x_26859:
        /* <DEDUP_REMOVED lines=8> */
[----:B-1----:R-:W-:Y:S02]  /*16d80*/  @!P2 IADD3 R61, PT, PT, R121, 0x1, RZ ;  /* 0x00000001793da810 */ /* 0x002fe40007ffe0ff */
[----:B------:R-:W-:Y:S02]  /*16d90*/  @!P2 MOV R123, RZ ;  /* 0x000000ff007ba202 */ /* 0x000fe40000000f00 */
[----:B------:R-:W-:-:S13]  /*16da0*/  ISETP.NE.AND P3, PT, R126, RZ, !P2 ;  /* 0x000000ff7e00720c */ /* 0x000fda0005765270 */
[----:B------:R-:W-:-:S04]  /*16db0*/  @P3 IMAD.MOV R61, RZ, RZ, R121 ;  /* 0x000000ffff3d3224 */ /* 0x000fc800078e0279 */
[----:B------:R-:W-:-:S07]  /*16dc0*/  @!P2 IMAD.MOV.U32 R121, RZ, RZ, R61 ;  /* 0x000000ffff79a224 */ /* 0x000fce00078e003d */
.L_x_26861:
[----:B------:R-:W-:Y:S05]  /*16dd0*/  BSYNC.RECONVERGENT B2 ;  /* 0x0000000000027941 */ /* 0x000fea0003800200 */
.L_x_26860:
        /* <DEDUP_REMOVED lines=60> */
.L_x_26858:
[----:B------:R-:W-:Y:S05]  /*171a0*/  BSYNC.RECONVERGENT B1 ;  /* 0x0000000000017941 */ /* 0x000fea0003800200 */
.L_x_26857:
[----:B-1----:R-:W0:Y:S01]  /*171b0*/  LDC R61, c[0x0][0x408] ;  /* 0x00010200ff3d7b82 */ /* 0x002e220000000800 */
[----:B------:R-:W-:Y:S01]  /*171c0*/  ISETP.NE.AND P3, PT, R64, 0x1, PT ;  /* 0x000000014000780c */ /* 0x000fe20003f65270 */
[----:B------:R-:W-:Y:S01]  /*171d0*/  IMAD.MOV.U32 R67, RZ, RZ, 0x2f800000 ;  /* 0x2f800000ff437424 */ /* 0x000fe200078e00ff */
[----:B------:R-:W-:Y:S01]  /*171e0*/  I2FP.F32.U32 R122, R63 ;  /* 0x0000003f007a7245 */ /* 0x000fe20000201000 */
[----:B------:R-:W-:Y:S01]  /*171f0*/  BSSY.RECONVERGENT B1, `(.L_x_26862) ;  /* 0x000005b000017945 */ /* 0x000fe20003800200 */
[----:B------:R-:W-:Y:S01]  /*17200*/  MOV R63, 0x2 ;  /* 0x00000002003f7802 */ /* 0x000fe20000000f00 */
[----:B------:R-:W-:Y:S02]  /*17210*/  IMAD.MOV.U32 R65, RZ, RZ, R120 ;  /* 0x000000ffff417224 */ /* 0x000fe400078e0078 */
[----:B------:R-:W1:Y:S01]  /*17220*/  LDC R66, c[0x0][0x404] ;  /* 0x00010100ff427b82 */ /* 0x000e620000000800 */
[----:B------:R-:W-:Y:S01]  /*17230*/  FFMA.FTZ R119, R122, R67, 1.1641532182693481445e-10 ;  /* 0x2f0000007a777423 */ /* 0x000fe20000010043 */
[----:B0----5:R-:W-:-:S04]  /*17240*/  FMUL.FTZ R28, R28, R61 ;  /* 0x0000003d1c1c7220 */ /* 0x021fc80000410000 */
[----:B-1----:R-:W-:Y:S01]  /*17250*/  FSETP.LE.FTZ.AND P2, PT, R119, R66, PT ;  /* 0x000000427700720b */ /* 0x002fe20003f53000 */
        /* <DEDUP_REMOVED lines=9> */
.L_x_26864:
        /* <DEDUP_REMOVED lines=13> */
.L_x_26866:
[----:B------:R-:W-:Y:S05]  /*173c0*/  BSYNC.RECONVERGENT B2 ;  /* 0x0000000000027941 */ /* 0x000fea0003800200 */
.L_x_26865:
        /* <DEDUP_REMOVED lines=61> */
.L_x_26863:
[----:B------:R-:W-:Y:S05]  /*177a0*/  BSYNC.RECONVERGENT B1 ;  /* 0x0000000000017941 */ /* 0x000fea0003800200 */
.L_x_26862:
        /* <DEDUP_REMOVED lines=15> */
.L_x_26869:
        /* <DEDUP_REMOVED lines=13> */
.L_x_26871:
[----:B------:R-:W-:Y:S05]  /*17970*/  BSYNC.RECONVERGENT B2 ;  /* 0x0000000000027941 */ /* 0x000fea0003800200 */
.L_x_26870:
        /* <DEDUP_REMOVED lines=56> */
[----:B------:R-:W-:Y:S01]  /*17d00*/  IMAD.MOV.U32 R64, RZ, RZ, RZ ;  /* 0x000000ffff407224 */ /* 0x000fe200078e00ff */
[----:B------:R-:W-:Y:S01]  /*17d10*/  MOV R120, R192 ;  /* 0x000000c000787202 */ /* 0x000fe20000000f00 */
[----:B------:R-:W-:-:S05]  /*17d20*/  IMAD.WIDE.U32 R188, R63, -0x2daee0ad, RZ ;  /* 0xd2511f533fbc7825 */ /* 0x000fca00078e00ff */
[----:B------:R-:W-:Y:S02]  /*17d30*/  LOP3.LUT R124, R124, R150, R189, 0x96, !PT ;  /* 0x000000967c7c7212 */ /* 0x000fe400078e96bd */
[----:B------:R-:W-:-:S07]  /*17d40*/  MOV R62, R188 ;  /* 0x000000bc003e7202 */ /* 0x000fce0000000f00 */
.L_x_26868:
[----:B------:R-:W-:Y:S05]  /*17d50*/  BSYNC.RECONVERGENT B1 ;  /* 0x0000000000017941 */ /* 0x000fea0003800200 */
.L_x_26867:
        /* <DEDUP_REMOVED lines=17> */
.L_x_26874:
        /* <DEDUP_REMOVED lines=13> */
.L_x_26876:
[----:B------:R-:W-:Y:S05]  /*17f40*/  BSYNC.RECONVERGENT B2 ;  /* 0x0000000000027941 */ /* 0x000fea0003800200 */
.L_x_26875:
[----:B------:R-:W-:Y:S01]  /*17f50*/  IMAD.WIDE.U32 R190, R126, -0x326172a9, RZ ;  /* 0xcd9e8d577ebe7825 */ /* 0x000fe200078e00ff */
[----:B------:R-:W-:-:S03]  /*17f60*/  LOP3.LUT R64, R121, R151, R115, 0x96, !PT ;  /* 0x0000009779407212 */ /* 0x000fc600078e9673 */
[----:B------:R-:W-:Y:S01]  /*17f70*/  HFMA2 R119, -RZ, RZ, 0, 0 ;  /* 0x00000000ff777431 */ /* 0x000fe200000001ff */
        /* <DEDUP_REMOVED lines=58> */
.L_x_26873:
[----:B------:R-:W-:Y:S05]  /*18320*/  BSYNC.RECONVERGENT B1 ;  /* 0x0000000000017941 */ /* 0x000fea0003800200 */
.L_x_26872:
        /* <DEDUP_REMOVED lines=15> */
.L_x_26879:
        /* <DEDUP_REMOVED lines=13> */
.L_x_26881:
[----:B------:R-:W-:Y:S05]  /*184f0*/  BSYNC.RECONVERGENT B2 ;  /* 0x0000000000027941 */ /* 0x000fea0003800200 */
.L_x_26880:
        /* <DEDUP_REMOVED lines=58> */
[----:B------:R-:W-:Y:S01]  /*188a0*/  IMAD.MOV.U32 R63, RZ, RZ, R62 ;  /* 0x000000ffff3f7224 */ /* 0x000fe200078e003e */
[----:B------:R-:W-:Y:S02]  /*188b0*/  LOP3.LUT R124, R124, R150, R191, 0x96, !PT ;  /* 0x000000967c7c7212 */ /* 0x000fe400078e96bf */
[----:B------:R-:W-:-:S07]  /*188c0*/  MOV R62, R190 ;  /* 0x000000be003e7202 */ /* 0x000fce0000000f00 */
.L_x_26878:
[----:B------:R-:W-:Y:S05]  /*188d0*/  BSYNC.RECONVERGENT B1 ;  /* 0x0000000000017941 */ /* 0x000fea0003800200 */
.L_x_26877:
        /* <DEDUP_REMOVED lines=17> */
.L_x_26884:
        /* <DEDUP_REMOVED lines=13> */
.L_x_26886:
[----:B------:R-:W-:Y:S05]  /*18ac0*/  BSYNC.RECONVERGENT B2 ;  /* 0x0000000000027941 */ /* 0x000fea0003800200 */
.L_x_26885:
        /* <DEDUP_REMOVED lines=61> */
.L_x_26883:
[----:B------:R-:W-:Y:S05]  /*18ea0*/  BSYNC.RECONVERGENT B1 ;  /* 0x0000000000017941 */ /* 0x000fea0003800200 */
.L_x_26882:
        /* <DEDUP_REMOVED lines=15> */
.L_x_26889:
        /* <DEDUP_REMOVED lines=13> */
.L_x_26891:
[----:B------:R-:W-:Y:S05]  /*19070*/  BSYNC.RECONVERGENT B2 ;  /* 0x0000000000027941 */ /* 0x000fea0003800200 */
.L_x_26890:
        /* <DEDUP_REMOVED lines=61> */
.L_x_26888:
[----:B------:R-:W-:Y:S05]  /*19450*/  BSYNC.RECONVERGENT B1 ;  /* 0x0000000000017941 */ /* 0x000fea0003800200 */
.L_x_26887:
        /* <DEDUP_REMOVED lines=17> */
.L_x_26894:
        /* <DEDUP_REMOVED lines=15> */
.L_x_26896:
[----:B------:R-:W-:Y:S05]  /*19660*/  BSYNC.RECONVERGENT B2 ;  /* 0x0000000000027941 */ /* 0x000fea0003800200 */
.L_x_26895:
        /* <DEDUP_REMOVED lines=61> */
.L_x_26893:
[----:B------:R-:W-:Y:S05]  /*19a40*/  BSYNC.RECONVERGENT B1 ;  /* 0x0000000000017941 */ /* 0x000fea0003800200 */
.L_x_26892:
        /* <DEDUP_REMOVED lines=35> */
.L_x_26856:
        /* <DEDUP_REMOVED lines=16> */
.L_x_26900:
        /* <DEDUP_REMOVED lines=8> */
[----:B-1----:R-:W-:Y:S02]  /*19e00*/  @!P2 VIADD R61, R121, 0x1 ;  /* 0x00000001793da836 */ /* 0x002fe40000000000 */
[----:B------:R-:W-:Y:S01]  /*19e10*/  @!P2 IMAD.MOV.U32 R123, RZ, RZ, RZ ;  /* 0x000000ffff7ba224 */ /* 0x000fe200078e00ff */
[----:B------:R-:W-:-:S13]  /*19e20*/  ISETP.NE.AND P3, PT, R126, RZ, !P2 ;  /* 0x000000ff7e00720c */ /* 0x000fda0005765270 */
[----:B------:R-:W-:-:S04]  /*19e30*/  @P3 IADD3 R61, PT, PT, R121, RZ, RZ ;  /* 0x000000ff793d3210 */ /* 0x000fc80007ffe0ff */
[----:B------:R-:W-:-:S07]  /*19e40*/  @!P2 MOV R121, R61 ;  /* 0x0000003d0079a202 */ /* 0x000fce0000000f00 */
.L_x_26902:
[----:B------:R-:W-:Y:S05]  /*19e50*/  BSYNC.RECONVERGENT B2 ;  /* 0x0000000000027941 */ /* 0x000fea0003800200 */
.L_x_26901:
        /* <DEDUP_REMOVED lines=44> */
[----:B------:R-:W-:Y:S01]  /*1a120*/  LOP3.LUT R61, R61, R64, R125, 0x96, !PT ;  /* 0x000000403d3d7212 */ /* 0x000fe200078e967d */
[----:B------:R-:W-:Y:S02]  /*1a130*/  VIADD R125, R114, 0x8ff34781 ;  /* 0x8ff34781727d7836 */ /* 0x000fe40000000000 */
        /* <DEDUP_REMOVED lines=14> */
.L_x_26899:
[----:B------:R-:W-:Y:S05]  /*1a220*/  BSYNC.RECONVERGENT B1 ;  /* 0x0000000000017941 */ /* 0x000fea0003800200 */
.L_x_26898:
[----:B-1----:R-:W0:Y:S01]  /*1a230*/  LDC R61, c[0x0][0x404] ;  /* 0x00010100ff3d7b82 */ /* 0x002e220000000800 */
[----:B------:R-:W-:Y:S01]  /*1a240*/  I2FP.F32.U32 R66, R63 ;  /* 0x0000003f00427245 */ /* 0x000fe20000201000 */
[----:B------:R-:W-:Y:S01]  /*1a250*/  HFMA2 R63, -RZ, RZ, 0.1171875, 0 ;  /* 0x2f800000ff3f7431 */ /* 0x000fe200000001ff */
[----:B------:R-:W-:Y:S01]  /*1a260*/  ISETP.NE.AND P3, PT, R64, 0x1, PT ;  /* 0x000000014000780c */ /* 0x000fe20003f65270 */
[----:B------:R-:W-:Y:S01]  /*1a270*/  BSSY.RECONVERGENT B1, `(.L_x_26903) ;  /* 0x0000059000017945 */ /* 0x000fe20003800200 */
[----:B------:R-:W-:Y:S01]  /*1a280*/  IMAD.MOV.U32 R67, RZ, RZ, 0x2 ;  /* 0x00000002ff437424 */ /* 0x000fe200078e00ff */
[----:B------:R-:W-:Y:S01]  /*1a290*/  MOV R65, R120 ;  /* 0x0000007800417202 */ /* 0x000fe20000000f00 */
[----:B------:R-:W-:-:S05]  /*1a2a0*/  FFMA.FTZ R66, R66, R63, 1.1641532182693481445e-10 ;  /* 0x2f00000042427423 */ /* 0x000fca000001003f */
[----:B0-----:R-:W-:-:S04]  /*1a2b0*/  FSETP.LE.FTZ.AND P2, PT, R66, R61, PT ;  /* 0x0000003d4200720b */ /* 0x001fc80003f53000 */
[----:B------:R-:W-:Y:S09]  /*1a2c0*/  @!P3 BRA `(.L_x_26904) ;  /* 0x00000004004cb947 */ /* 0x000ff20003800000 */
        /* <DEDUP_REMOVED lines=8> */
.L_x_26905:
        /* <DEDUP_REMOVED lines=13> */
.L_x_26907:
[----:B------:R-:W-:Y:S05]  /*1a420*/  BSYNC.RECONVERGENT B2 ;  /* 0x0000000000027941 */ /* 0x000fea0003800200 */
.L_x_26906:
        /* <DEDUP_REMOVED lines=58> */
[----:B------:R-:W-:Y:S01]  /*1a7d0*/  LOP3.LUT R124, R124, R66, R65, 0x96, !PT ;  /* 0x000000427c7c7212 */ /* 0x000fe200078e9641 */
[----:B------:R-:W-:Y:S01]  /*1a7e0*/  IMAD.MOV.U32 R65, RZ, RZ, R62 ;  /* 0x000000ffff417224 */ /* 0x000fe200078e003e */
[----:B------:R-:W-:-:S07]  /*1a7f0*/  MOV R62, R64 ;  /* 0x00000040003e7202 */ /* 0x000fce0000000f00 */
.L_x_26904:
[----:B------:R-:W-:Y:S05]  /*1a800*/  BSYNC.RECONVERGENT B1 ;  /* 0x0000000000017941 */ /* 0x000fea0003800200 */
.L_x_26903:
        /* <DEDUP_REMOVED lines=16> */
.L_x_26910:
        /* <DEDUP_REMOVED lines=13> */
.L_x_26912:
[----:B------:R-:W-:Y:S05]  /*1a9e0*/  BSYNC.RECONVERGENT B2 ;  /* 0x0000000000027941 */ /* 0x000fea0003800200 */
.L_x_26911:
        /* <DEDUP_REMOVED lines=54> */
[----:B------:R-:W-:Y:S02]  /*1ad50*/  HFMA2 R65, -RZ, RZ, 0, 0 ;  /* 0x00000000ff417431 */ /* 0x000fe400000001ff */
[----:B------:R-:W-:Y:S01]  /*1ad60*/  IMAD.WIDE.U32 R150, R64, -0x2daee0ad, RZ ;  /* 0xd2511f5340967825 */ /* 0x000fe200078e00ff */
[----:B------:R-:W-:Y:S02]  /*1ad70*/  MOV R64, R62 ;  /* 0x0000003e00407202 */ /* 0x000fe40000000f00 */
[----:B------:R-:W-:Y:S01]  /*1ad80*/  LOP3.LUT R125, R125, R188, R191, 0x96, !PT ;  /* 0x000000bc7d7d7212 */ /* 0x000fe200078e96bf */
[----:B------:R-:W-:Y:S01]  /*1ad90*/  IMAD.MOV.U32 R120, RZ, RZ, R190 ;  /* 0x000000ffff787224 */ /* 0x000fe200078e00be */
[----:B------:R-:W-:Y:S01]  /*1ada0*/  LOP3.LUT R124, R124, R66, R151, 0x96, !PT ;  /* 0x000000427c7c7212 */ /* 0x000fe200078e9697 */
[----:B------:R-:W-:-:S07]  /*1adb0*/  IMAD.MOV.U32 R62, RZ, RZ, R150 ;  /* 0x000000ffff3e7224 */ /* 0x000fce00078e0096 */
.L_x_26909:
[----:B------:R-:W-:Y:S05]  /*1adc0*/  BSYNC.RECONVERGENT B1 ;  /* 0x0000000000017941 */ /* 0x000fea0003800200 */
.L_x_26908:
        /* <DEDUP_REMOVED lines=16> */
.L_x_26915:
        /* <DEDUP_REMOVED lines=13> */
.L_x_26917:
[----:B------:R-:W-:Y:S05]  /*1afa0*/  BSYNC.RECONVERGENT B2 ;  /* 0x0000000000027941 */ /* 0x000fea0003800200 */
.L_x_26916:
        /* <DEDUP_REMOVED lines=59> */
[----:B------:R-:W-:Y:S02]  /*1b360*/  LOP3.LUT R124, R124, R66, R151, 0x96, !PT ;  /* 0x000000427c7c7212 */ /* 0x000fe400078e9697 */
[----:B------:R-:W-:-:S07]  /*1b370*/  MOV R62, R150 ;  /* 0x00000096003e7202 */ /* 0x000fce0000000f00 */
.L_x_26914:
[----:B------:R-:W-:Y:S05]  /*1b380*/  BSYNC.RECONVERGENT B1 ;  /* 0x0000000000017941 */ /* 0x000fea0003800200 */
.L_x_26913:
        /* <DEDUP_REMOVED lines=16> */
.L_x_26897:
        /* <DEDUP_REMOVED lines=20> */
[----:B------:R-:W-:-:S05]  /*1b5d0*/  IMAD R64, R63, 0x100, R64 ;  /* 0x000001003f407824 */ /* 0x000fca00078e0240 */
[----:B------:R-:W-:Y:S01]  /*1b5e0*/  IADD3 R61, PT, PT, R64, R61, RZ ;  /* 0x0000003d403d7210 */ /* 0x000fe20007ffe0ff */
[----:B0-----:R-:W-:-:S05]  /*1b5f0*/  IMAD.WIDE.U32 R66, R60, 0x4, R66 ;  /* 0x000000043c427825 */ /* 0x001fca00078e0042 */
[----:B------:R1:W-:Y:S02]  /*1b600*/  STG.E desc[UR6][R66.64], R61 ;  /* 0x0000003d42007986 */ /* 0x0003e4000c101906 */
.L_x_26918:
[----:B------:R-:W-:Y:S01]  /*1b610*/  IMAD.MOV.U32 R119, RZ, RZ, R62 ;  /* 0x000000ffff777224 */ /* 0x000fe200078e003e */
[----:B------:R-:W-:-:S07]  /*1b620*/  IADD3 R60, PT, PT, R60, 0x20, RZ ;  /* 0x000000203c3c7810 */ /* 0x000fce0007ffe0ff */
.L_x_26855:
[----:B------:R-:W-:Y:S05]  /*1b630*/  BSYNC.RECONVERGENT B0 ;  /* 0x0000000000007941 */ /* 0x000fea0003800200 */
.L_x_26854:
        /* <DEDUP_REMOVED lines=35> */
.L_x_26924:
        /* <DEDUP_REMOVED lines=13> */
.L_x_26926:
[----:B------:R-:W-:Y:S05]  /*1b940*/  BSYNC.RECONVERGENT B2 ;  /* 0x0000000000027941 */ /* 0x000fea0003800200 */
.L_x_26925:
        /* <DEDUP_REMOVED lines=60> */
.L_x_26923:
[----:B------:R-:W-:Y:S05]  /*1bd10*/  BSYNC.RECONVERGENT B1 ;  /* 0x0000000000017941 */ /* 0x000fea0003800200 */
.L_x_26922:
[----:B-1----:R-:W0:Y:S01]  /*1bd20*/  LDC R61, c[0x0][0x408] ;  /* 0x00010200ff3d7b82 */ /* 0x002e220000000800 */
[----:B------:R-:W-:Y:S01]  /*1bd30*/  HFMA2 R67, -RZ, RZ, 0.1171875, 0 ;  /* 0x2f800000ff437431 */ /* 0x000fe200000001ff */
[----:B------:R-:W-:Y:S01]  /*1bd40*/  ISETP.NE.AND P3, PT, R64, 0x1, PT ;  /* 0x000000014000780c */ /* 0x000fe20003f65270 */
[----:B------:R-:W-:Y:S01]  /*1bd50*/  BSSY.RECONVERGENT B1, `(.L_x_26927) ;  /* 0x000005c000017945 */ /* 0x000fe20003800200 */
[----:B------:R-:W-:Y:S01]  /*1bd60*/  I2FP.F32.U32 R122, R63 ;  /* 0x0000003f007a7245 */ /* 0x000fe20000201000 */
[----:B------:R-:W-:Y:S01]  /*1bd70*/  IMAD.MOV.U32 R63, RZ, RZ, 0x2 ;  /* 0x00000002ff3f7424 */ /* 0x000fe200078e00ff */
[----:B------:R-:W-:Y:S02]  /*1bd80*/  MOV R65, R120 ;  /* 0x0000007800417202 */ /* 0x000fe40000000f00 */
        /* <DEDUP_REMOVED lines=13> */
.L_x_26929:
        /* <DEDUP_REMOVED lines=13> */
.L_x_26931:
[----:B------:R-:W-:Y:S05]  /*1bf30*/  BSYNC.RECONVERGENT B2 ;  /* 0x0000000000027941 */ /* 0x000fea0003800200 */
.L_x_26930:
        /* <DEDUP_REMOVED lines=57> */
[----:B------:R-:W-:Y:S01]  /*1c2d0*/  IMAD.MOV.U32 R63, RZ, RZ, RZ ;  /* 0x000000ffff3f7224 */ /* 0x000fe200078e00ff */
[----:B------:R-:W-:Y:S01]  /*1c2e0*/  LOP3.LUT R124, R124, R150, R65, 0x96, !PT ;  /* 0x000000967c7c7212 */ /* 0x000fe200078e9641 */
[----:B------:R-:W-:Y:S01]  /*1c2f0*/  IMAD.MOV.U32 R65, RZ, RZ, R62 ;  /* 0x000000ffff417224 */ /* 0x000fe200078e003e */
[----:B------:R-:W-:-:S07]  /*1c300*/  MOV R62, R64 ;  /* 0x00000040003e7202 */ /* 0x000fce0000000f00 */
.L_x_26928:
[----:B------:R-:W-:Y:S05]  /*1c310*/  BSYNC.RECONVERGENT B1 ;  /* 0x0000000000017941 */ /* 0x000fea0003800200 */
.L_x_26927:
        /* <DEDUP_REMOVED lines=15> */
.L_x_26934:
        /* <DEDUP_REMOVED lines=13> */
.L_x_26936:
[----:B------:R-:W-:Y:S05]  /*1c4e0*/  BSYNC.RECONVERGENT B2 ;  /* 0x0000000000027941 */ /* 0x000fea0003800200 */
.L_x_26935:
        /* <DEDUP_REMOVED lines=57> */
[----:B------:R-:W-:-:S03]  /*1c880*/  LOP3.LUT R125, R125, R190, R193, 0x96, !PT ;  /* 0x000000be7d7d7212 */ /* 0x000fc600078e96c1 */
[----:B------:R-:W-:Y:S01]  /*1c890*/  IMAD.MOV.U32 R120, RZ, RZ, R192 ;  /* 0x000000ffff787224 */ /* 0x000fe200078e00c0 */
[----:B------:R-:W-:Y:S01]  /*1c8a0*/  LOP3.LUT R124, R124, R150, R189, 0x96, !PT ;  /* 0x000000967c7c7212 */ /* 0x000fe200078e96bd */
[----:B------:R-:W-:-:S07]  /*1c8b0*/  IMAD.MOV.U32 R62, RZ, RZ, R188 ;  /* 0x000000ffff3e7224 */ /* 0x000fce00078e00bc */
.L_x_26933:
[----:B------:R-:W-:Y:S05]  /*1c8c0*/  BSYNC.RECONVERGENT B1 ;  /* 0x0000000000017941 */ /* 0x000fea0003800200 */
.L_x_26932:
[----:B------:R-:W-:Y:S01]  /*1c8d0*/  ISETP.NE.AND P4, PT, R64, 0x1, PT ;  /* 0x000000014000780c */ /* 0x000fe20003f85270 */
[----:B------:R-:W-:Y:S01]  /*1c8e0*/  BSSY.RECONVERGENT B1, `(.L_x_26937) ;  /* 0x000005b000017945 */ /* 0x000fe20003800200 */
[----:B------:R-:W-:Y:S01]  /*1c8f0*/  I2FP.F32.U32 R122, R119 ;  /* 0x00000077007a7245 */ /* 0x000fe20000201000 */
[----:B------:R-:W-:Y:S01]  /*1c900*/  FMUL.FTZ R33, R33, R61 ;  /* 0x0000003d21217220 */ /* 0x000fe20000410000 */
[----:B------:R-:W-:-:S03]  /*1c910*/  IMAD.MOV.U32 R119, RZ, RZ, 0x2 ;  /* 0x00000002ff777424 */ /* 0x000fc600078e00ff */
        /* <DEDUP_REMOVED lines=12> */
.L_x_26939:
        /* <DEDUP_REMOVED lines=13> */
.L_x_26941:
[----:B------:R-:W-:Y:S05]  /*1cab0*/  BSYNC.RECONVERGENT B2 ;  /* 0x0000000000027941 */ /* 0x000fea0003800200 */
.L_x_26940:
        /* <DEDUP_REMOVED lines=61> */
.L_x_26938:
[----:B------:R-:W-:Y:S05]  /*1ce90*/  BSYNC.RECONVERGENT B1 ;  /* 0x0000000000017941 */ /* 0x000fea0003800200 */
.L_x_26937:
        /* <DEDUP_REMOVED lines=15> */
.L_x_26944:
        /* <DEDUP_REMOVED lines=13> */
.L_x_26946:
[----:B------:R-:W-:Y:S05]  /*1d060*/  BSYNC.RECONVERGENT B2 ;  /* 0x0000000000027941 */ /* 0x000fea0003800200 */
.L_x_26945:
        /* <DEDUP_REMOVED lines=61> */
.L_x_26943:
[----:B------:R-:W-:Y:S05]  /*1d440*/  BSYNC.RECONVERGENT B1 ;  /* 0x0000000000017941 */ /* 0x000fea0003800200 */
.L_x_26942:
        /* <DEDUP_REMOVED lines=17> */
.L_x_26949:
        /* <DEDUP_REMOVED lines=13> */
.L_x_26951:
[----:B------:R-:W-:Y:S05]  /*1d630*/  BSYNC.RECONVERGENT B2 ;  /* 0x0000000000027941 */ /* 0x000fea0003800200 */
.L_x_26950:
        /* <DEDUP_REMOVED lines=61> */
.L_x_26948:
[----:B------:R-:W-:Y:S05]  /*1da10*/  BSYNC.RECONVERGENT B1 ;  /* 0x0000000000017941 */ /* 0x000fea0003800200 */
.L_x_26947:
        /* <DEDUP_REMOVED lines=15> */
.L_x_26954:
        /* <DEDUP_REMOVED lines=13> */
.L_x_26956:
[----:B------:R-:W-:Y:S05]  /*1dbe0*/  BSYNC.RECONVERGENT B2 ;  /* 0x0000000000027941 */ /* 0x000fea0003800200 */
.L_x_26955:
        /* <DEDUP_REMOVED lines=47> */
[C---:B------:R-:W-:Y:S02]  /*1dee0*/  VIADD R64, R115.reuse, 0xdb3d7428 ;  /* 0xdb3d742873407836 */ /* 0x040fe40000000000 */
[----:B------:R-:W-:Y:S01]  /*1def0*/  IMAD.WIDE.U32 R192, R34, -0x326172a9, RZ ;  /* 0xcd9e8d5722c07825 */ /* 0x000fe200078e00ff */
[----:B------:R-:W-:Y:S02]  /*1df00*/  IADD3 R34, PT, PT, R114, -0xe443238, RZ ;  /* 0xf1bbcdc872227810 */ /* 0x000fe40007ffe0ff */
[----:B------:R-:W-:Y:S02]  /*1df10*/  LOP3.LUT R64, R64, R190, R151, 0x96, !PT ;  /* 0x000000be40407212 */ /* 0x000fe400078e9697 */
[----:B------:R-:W-:Y:S02]  /*1df20*/  LOP3.LUT R34, R34, R124, R193, 0x96, !PT ;  /* 0x0000007c22227212 */ /* 0x000fe400078e96c1 */
[----:B------:R-:W-:Y:S01]  /*1df30*/  IADD3 R124, PT, PT, R115, -0x695add53, RZ ;  /* 0x96a522ad737c7810 */ /* 0x000fe20007ffe0ff */
[----:B------:R-:W-:Y:S01]  /*1df40*/  IMAD.WIDE.U32 R214, R64, -0x326172a9, RZ ;  /* 0xcd9e8d5740d67825 */ /* 0x000fe200078e00ff */
[----:B------:R-:W-:-:S03]  /*1df50*/  MOV R64, R62 ;  /* 0x0000003e00407202 */ /* 0x000fc60000000f00 */
[----:B------:R-:W-:-:S04]  /*1df60*/  IMAD.WIDE.U32 R190, R34, -0x2daee0ad, RZ ;  /* 0xd2511f5322be7825 */ /* 0x000fc800078e00ff */
[----:B------:R-:W-:Y:S01]  /*1df70*/  HFMA2 R34, -RZ, RZ, 0, 0 ;  /* 0x00000000ff227431 */ /* 0x000fe200000001ff */
[----:B------:R-:W-:Y:S01]  /*1df80*/  LOP3.LUT R125, R125, R192, R215, 0x96, !PT ;  /* 0x000000c07d7d7212 */ /* 0x000fe200078e96d7 */
[----:B------:R-:W-:Y:S01]  /*1df90*/  IMAD.MOV.U32 R120, RZ, RZ, R214 ;  /* 0x000000ffff787224 */ /* 0x000fe200078e00d6 */
[----:B------:R-:W-:Y:S01]  /*1dfa0*/  LOP3.LUT R124, R124, R150, R191, 0x96, !PT ;  /* 0x000000967c7c7212 */ /* 0x000fe200078e96bf */
[----:B------:R-:W-:-:S07]  /*1dfb0*/  IMAD.MOV.U32 R62, RZ, RZ, R190 ;  /* 0x000000ffff3e7224 */ /* 0x000fce00078e00be */
.L_x_26953:
[----:B------:R-:W-:Y:S05]  /*1dfc0*/  BSYNC.RECONVERGENT B1 ;  /* 0x0000000000017941 */ /* 0x000fea0003800200 */
.L_x_26952:
        /* <DEDUP_REMOVED lines=17> */
.L_x_26959:
        /* <DEDUP_REMOVED lines=15> */
.L_x_26961:
[----:B------:R-:W-:Y:S05]  /*1e1d0*/  BSYNC.RECONVERGENT B2 ;  /* 0x0000000000027941 */ /* 0x000fea0003800200 */
.L_x_26960:
        /* <DEDUP_REMOVED lines=61> */
.L_x_26958:
[----:B------:R-:W-:Y:S05]  /*1e5b0*/  BSYNC.RECONVERGENT B1 ;  /* 0x0000000000017941 */ /* 0x000fea0003800200 */
.L_x_26957:
        /* <DEDUP_REMOVED lines=35> */
.L_x_26921:
        /* <DEDUP_REMOVED lines=16> */
.L_x_26965:
        /* <DEDUP_REMOVED lines=13> */
.L_x_26967:
[----:B------:R-:W-:Y:S05]  /*1e9c0*/  BSYNC.RECONVERGENT B2 ;  /* 0x0000000000027941 */ /* 0x000fea0003800200 */
.L_x_26966:
        /* <DEDUP_REMOVED lines=60> */
.L_x_26964:
[----:B------:R-:W-:Y:S05]  /*1ed90*/  BSYNC.RECONVERGENT B1 ;  /* 0x0000000000017941 */ /* 0x000fea0003800200 */
.L_x_26963:
[----:B-1----:R-:W0:Y:S01]  /*1eda0*/  LDC R61, c[0x0][0x404] ;  /* 0x00010100ff3d7b82 */ /* 0x002e220000000800 */
[----:B------:R-:W-:Y:S01]  /*1edb0*/  ISETP.NE.AND P3, PT, R64, 0x1, PT ;  /* 0x000000014000780c */ /* 0x000fe20003f65270 */
[----:B------:R-:W-:Y:S01]  /*1edc0*/  BSSY.RECONVERGENT B1, `(.L_x_26968) ;  /* 0x000005b000017945 */ /* 0x000fe20003800200 */
[----:B------:R-:W-:Y:S01]  /*1edd0*/  I2FP.F32.U32 R66, R63 ;  /* 0x0000003f00427245 */ /* 0x000fe20000201000 */
[----:B------:R-:W-:Y:S01]  /*1ede0*/  IMAD.MOV.U32 R63, RZ, RZ, 0x2f800000 ;  /* 0x2f800000ff3f7424 */ /* 0x000fe200078e00ff */
[----:B------:R-:W-:Y:S01]  /*1edf0*/  MOV R67, 0x2 ;  /* 0x0000000200437802 */ /* 0x000fe20000000f00 */
[----:B------:R-:W-:Y:S02]  /*1ee00*/  IMAD.MOV.U32 R65, RZ, RZ, R120 ;  /* 0x000000ffff417224 */ /* 0x000fe400078e0078 */
[----:B------:R-:W-:-:S05]  /*1ee10*/  FFMA.FTZ R66, R66, R63, 1.1641532182693481445e-10 ;  /* 0x2f00000042427423 */ /* 0x000fca000001003f */
[----:B0-----:R-:W-:Y:S01]  /*1ee20*/  FSETP.LE.FTZ.AND P2, PT, R66, R61, PT ;  /* 0x0000003d4200720b */ /* 0x001fe20003f53000 */
        /* <DEDUP_REMOVED lines=9> */
.L_x_26970:
        /* <DEDUP_REMOVED lines=13> */
.L_x_26972:
[----:B------:R-:W-:Y:S05]  /*1ef90*/  BSYNC.RECONVERGENT B2 ;  /* 0x0000000000027941 */ /* 0x000fea0003800200 */
.L_x_26971:
        /* <DEDUP_REMOVED lines=50> */
[----:B------:R-:W-:Y:S01]  /*1f2c0*/  LOP3.LUT R65, R65, R150, R67, 0x96, !PT ;  /* 0x0000009641417212 */ /* 0x000fe200078e9643 */
[----:B------:R-:W-:Y:S01]  /*1f2d0*/  HFMA2 R67, -RZ, RZ, 0, 0 ;  /* 0x00000000ff437431 */ /* 0x000fe200000001ff */
        /* <DEDUP_REMOVED lines=9> */
.L_x_26969:
[----:B------:R-:W-:Y:S05]  /*1f370*/  BSYNC.RECONVERGENT B1 ;  /* 0x0000000000017941 */ /* 0x000fea0003800200 */
.L_x_26968:
        /* <DEDUP_REMOVED lines=16> */
.L_x_26975:
        /* <DEDUP_REMOVED lines=13> */
.L_x_26977:
[----:B------:R-:W-:Y:S05]  /*1f550*/  BSYNC.RECONVERGENT B2 ;  /* 0x0000000000027941 */ /* 0x000fea0003800200 */
.L_x_26976:
        /* <DEDUP_REMOVED lines=61> */
.L_x_26974:
[----:B------:R-:W-:Y:S05]  /*1f930*/  BSYNC.RECONVERGENT B1 ;  /* 0x0000000000017941 */ /* 0x000fea0003800200 */
.L_x_26973:
        /* <DEDUP_REMOVED lines=16> */
.L_x_26980:
        /* <DEDUP_REMOVED lines=13> */
.L_x_26982:
[----:B------:R-:W-:Y:S05]  /*1fb10*/  BSYNC.RECONVERGENT B2 ;  /* 0x0000000000027941 */ /* 0x000fea0003800200 */
.L_x_26981:
        /* <DEDUP_REMOVED lines=61> */
.L_x_26979:
[----:B------:R-:W-:Y:S05]  /*1fef0*/  BSYNC.RECONVERGENT B1 ;  /* 0x0000000000017941 */ /* 0x000fea0003800200 */
.L_x_26978:
        /* <DEDUP_REMOVED lines=16> */
.L_x_26962:
[----:B------:R-:W0:Y:S01]  /*20000*/  LDC.64 R150, c[0x0][0x3a8] ;  /* 0x0000ea00ff967b82 */ /* 0x000e220000000a00 */
[----:B------:R-:W-:Y:S02]  /*20010*/  SEL R65, RZ, 0x1000000, !P5 ;  /* 0x01000000ff417807 */ /* 0x000fe40006800000 */
[----:B------:R-:W-:Y:S02]  /*20020*/  SEL R64, RZ, 0x10000, !P4 ;  /* 0x00010000ff407807 */ /* 0x000fe40006000000 */
[----:B------:R-:W-:Y:S02]  /*20030*/  SEL R63, RZ, 0x100, !P3 ;  /* 0x00000100ff3f7807 */ /* 0x000fe40005800000 */
[----:B------:R-:W-:Y:S01]  /*20040*/  SEL R61, RZ, 0x1, !P2 ;  /* 0x00000001ff3d7807 */ /* 0x000fe20005000000 */
[----:B------:R-:W1:Y:S01]  /*20050*/  LDC.64 R66, c[0x0][0x3b0] ;  /* 0x0000ec00ff427b82 */ /* 0x000e620000000a00 */
[----:B------:R-:W-:-:S05]  /*20060*/  IADD3 R64, PT, PT, R63, R65, R64 ;  /* 0x000000413f407210 */ /* 0x000fca0007ffe040 */
        /* <DEDUP_REMOVED lines=17> */
.L_x_26983:
[----:B------:R-:W-:Y:S01]  /*20180*/  MOV R119, R62 ;  /* 0x0000003e00777202 */ /* 0x000fe20000000f00 */
[----:B------:R-:W-:-:S07]  /*20190*/  VIADD R60, R60, 0x20 ;  /* 0x000000203c3c7836 */ /* 0x000fce0000000000 */
.L_x_26920:
[----:B------:R-:W-:Y:S05]  /*201a0*/  BSYNC.RECONVERGENT B0 ;  /* 0x0000000000007941 */ /* 0x000fea0003800200 */
.L_x_26919:
        /* <DEDUP_REMOVED lines=35> */
.L_x_26989:
        /* <DEDUP_REMOVED lines=13> */
.L_x_26991:
[----:B------:R-:W-:Y:S05]  /*204b0*/  BSYNC.RECONVERGENT B2 ;  /* 0x0000000000027941 */ /* 0x000fea0003800200 */
.L_x_26990:
        /* <DEDUP_REMOVED lines=60> */
.L_x_26988:
[----:B------:R-:W-:Y:S05]  /*20880*/  BSYNC.RECONVERGENT B1 ;  /* 0x0000000000017941 */ /* 0x000fea0003800200 */
.L_x_26987:
        /* <DEDUP_REMOVED lines=20> */
.L_x_26994:
        /* <DEDUP_REMOVED lines=13> */
.L_x_26996:
[----:B------:R-:W-:Y:S05]  /*20aa0*/  BSYNC.RECONVERGENT B2 ;  /* 0x0000000000027941 */ /* 0x000fea0003800200 */
.L_x_26995:
        /* <DEDUP_REMOVED lines=61> */
.L_x_26993:
[----:B------:R-:W-:Y:S05]  /*20e80*/  BSYNC.RECONVERGENT B1 ;  /* 0x0000000000017941 */ /* 0x000fea0003800200 */
.L_x_26992:
        /* <DEDUP_REMOVED lines=15> */
.L_x_26999:
        /* <DEDUP_REMOVED lines=13> */
.L_x_27001:
[----:B------:R-:W-:Y:S05]  /*21050*/  BSYNC.RECONVERGENT B2 ;  /* 0x0000000000027941 */ /* 0x000fea0003800200 */
.L_x_27000:
        /* <DEDUP_REMOVED lines=61> */
.L_x_26998:
[----:B------:R-:W-:Y:S05]  /*21430*/  BSYNC.RECONVERGENT B1 ;  /* 0x0000000000017941 */ /* 0x000fea0003800200 */
.L_x_26997:
        /* <DEDUP_REMOVED lines=17> */
.L_x_27004:
        /* <DEDUP_REMOVED lines=13> */
.L_x_27006:
[----:B------:R-:W-:Y:S05]  /*21620*/  BSYNC.RECONVERGENT B2 ;  /* 0x0000000000027941 */ /* 0x000fea0003800200 */
.L_x_27005:
        /* <DEDUP_REMOVED lines=61> */
.L_x_27003:
[----:B------:R-:W-:Y:S05]  /*21a00*/  BSYNC.RECONVERGENT B1 ;  /* 0x0000000000017941 */ /* 0x000fea0003800200 */
.L_x_27002:
        /* <DEDUP_REMOVED lines=15> */
.L_x_27009:
        /* <DEDUP_REMOVED lines=13> */
.L_x_27011:
[----:B------:R-:W-:Y:S05]  /*21bd0*/  BSYNC.RECONVERGENT B2 ;  /* 0x0000000000027941 */ /* 0x000fea0003800200 */
.L_x_27010:
        /* <DEDUP_REMOVED lines=61> */
.L_x_27008:
[----:B------:R-:W-:Y:S05]  /*21fb0*/  BSYNC.RECONVERGENT B1 ;  /* 0x0000000000017941 */ /* 0x000fea0003800200 */
.L_x_27007:
        /* <DEDUP_REMOVED lines=17> */
.L_x_27014:
        /* <DEDUP_REMOVED lines=13> */
.L_x_27016:
[----:B------:R-:W-:Y:S05]  /*221a0*/  BSYNC.RECONVERGENT B2 ;  /* 0x0000000000027941 */ /* 0x000fea0003800200 */
.L_x_27015:
        /* <DEDUP_REMOVED lines=61> */
.L_x_27013:
[----:B------:R-:W-:Y:S05]  /*22580*/  BSYNC.RECONVERGENT B1 ;  /* 0x0000000000017941 */ /* 0x000fea0003800200 */
.L_x_27012:
        /* <DEDUP_REMOVED lines=15> */
.L_x_27019:
        /* <DEDUP_REMOVED lines=13> */
.L_x_27021:
[----:B------:R-:W-:Y:S05]  /*22750*/  BSYNC.RECONVERGENT B2 ;  /* 0x0000000000027941 */ /* 0x000fea0003800200 */
.L_x_27020:
        /* <DEDUP_REMOVED lines=61> */
.L_x_27018:
[----:B------:R-:W-:Y:S05]  /*22b30*/  BSYNC.RECONVERGENT B1 ;  /* 0x0000000000017941 */ /* 0x000fea0003800200 */
.L_x_27017:
        /* <DEDUP_REMOVED lines=17> */
.L_x_27024:
        /* <DEDUP_REMOVED lines=15> */
.L_x_27026:
[----:B------:R-:W-:Y:S05]  /*22d40*/  BSYNC.RECONVERGENT B2 ;  /* 0x0000000000027941 */ /* 0x000fea0003800200 */
.L_x_27025:
        /* <DEDUP_REMOVED lines=61> */
.L_x_27023:
[----:B------:R-:W-:Y:S05]  /*23120*/  BSYNC.RECONVERGENT B1 ;  /* 0x0000000000017941 */ /* 0x000fea0003800200 */
.L_x_27022:
        /* <DEDUP_REMOVED lines=35> */
.L_x_26986:
        /* <DEDUP_REMOVED lines=16> */
.L_x_27030:
        /* <DEDUP_REMOVED lines=13> */
.L_x_27032:
[----:B------:R-:W-:Y:S05]  /*23530*/  BSYNC.RECONVERGENT B2 ;  /* 0x0000000000027941 */ /* 0x000fea0003800200 */
.L_x_27031:
        /* <DEDUP_REMOVED lines=60> */
.L_x_27029:
[----:B------:R-:W-:Y:S05]  /*23900*/  BSYNC.RECONVERGENT B1 ;  /* 0x0000000000017941 */ /* 0x000fea0003800200 */
.L_x_27028:
        /* <DEDUP_REMOVED lines=18> */
.L_x_27035:
        /* <DEDUP_REMOVED lines=13> */
.L_x_27037:
[----:B------:R-:W-:Y:S05]  /*23b00*/  BSYNC.RECONVERGENT B2 ;  /* 0x0000000000027941 */ /* 0x000fea0003800200 */
.L_x_27036:
        /* <DEDUP_REMOVED lines=61> */
.L_x_27034:
[----:B------:R-:W-:Y:S05]  /*23ee0*/  BSYNC.RECONVERGENT B1 ;  /* 0x0000000000017941 */ /* 0x000fea0003800200 */
.L_x_27033:
        /* <DEDUP_REMOVED lines=16> */
.L_x_27040:
        /* <DEDUP_REMOVED lines=13> */
.L_x_27042:
[----:B------:R-:W-:Y:S05]  /*240c0*/  BSYNC.RECONVERGENT B2 ;  /* 0x0000000000027941 */ /* 0x000fea0003800200 */
.L_x_27041:
        /* <DEDUP_REMOVED lines=61> */
.L_x_27039:
[----:B------:R-:W-:Y:S05]  /*244a0*/  BSYNC.RECONVERGENT B1 ;  /* 0x0000000000017941 */ /* 0x000fea0003800200 */
.L_x_27038:
        /* <DEDUP_REMOVED lines=16> */
.L_x_27045:
        /* <DEDUP_REMOVED lines=13> */
.L_x_27047:
[----:B------:R-:W-:Y:S05]  /*24680*/  BSYNC.RECONVERGENT B2 ;  /* 0x0000000000027941 */ /* 0x000fea0003800200 */
.L_x_27046:
        /* <DEDUP_REMOVED lines=61> */
.L_x_27044:
[----:B------:R-:W-:Y:S05]  /*24a60*/  BSYNC.RECONVERGENT B1 ;  /* 0x0000000000017941 */ /* 0x000fea0003800200 */
.L_x_27043:
        /* <DEDUP_REMOVED lines=16> */
.L_x_27027:
[----:B------:R-:W0:Y:S01]  /*24b70*/  LDC.64 R150, c[0x0][0x3a8] ;  /* 0x0000ea00ff967b82 */ /* 0x000e220000000a00 */
[----:B------:R-:W-:Y:S02]  /*24b80*/  SEL R65, RZ, 0x1000000, !P5 ;  /* 0x01000000ff417807 */ /* 0x000fe40006800000 */
[----:B------:R-:W-:Y:S02]  /*24b90*/  SEL R64, RZ, 0x10000, !P4 ;  /* 0x00010000ff407807 */ /* 0x000fe40006000000 */
[----:B------:R-:W-:Y:S02]  /*24ba0*/  SEL R63, RZ, 0x100, !P3 ;  /* 0x00000100ff3f7807 */ /* 0x000fe40005800000 */
[----:B------:R-:W-:Y:S01]  /*24bb0*/  SEL R61, RZ, 0x1, !P2 ;  /* 0x00000001ff3d7807 */ /* 0x000fe20005000000 */
[----:B------:R-:W1:Y:S01]  /*24bc0*/  LDC.64 R66, c[0x0][0x3b0] ;  /* 0x0000ec00ff427b82 */ /* 0x000e620000000a00 */
[----:B------:R-:W-:-:S04]  /*24bd0*/  IADD3 R64, PT, PT, R63, R65, R64 ;  /* 0x000000413f407210 */ /* 0x000fc80007ffe040 */
        /* <DEDUP_REMOVED lines=17> */
.L_x_27048:
[----:B------:R-:W-:Y:S01]  /*24cf0*/  IMAD.MOV.U32 R119, RZ, RZ, R62 ;  /* 0x000000ffff777224 */ /* 0x000fe200078e003e */
[----:B------:R-:W-:-:S07]  /*24d00*/  IADD3 R60, PT, PT, R60, 0x20, RZ ;  /* 0x000000203c3c7810 */ /* 0x000fce0007ffe0ff */
.L_x_26985:
[----:B------:R-:W-:Y:S05]  /*24d10*/  BSYNC.RECONVERGENT B0 ;  /* 0x0000000000007941 */ /* 0x000fea0003800200 */
.L_x_26984:
        /* <DEDUP_REMOVED lines=35> */
.L_x_27054:
        /* <DEDUP_REMOVED lines=13> */
.L_x_27056:
[----:B------:R-:W-:Y:S05]  /*25020*/  BSYNC.RECONVERGENT B2 ;  /* 0x0000000000027941 */ /* 0x000fea0003800200 */
.L_x_27055:
        /* <DEDUP_REMOVED lines=60> */
.L_x_27053:
[----:B------:R-:W-:Y:S05]  /*253f0*/  BSYNC.RECONVERGENT B1 ;  /* 0x0000000000017941 */ /* 0x000fea0003800200 */
.L_x_27052:
        /* <DEDUP_REMOVED lines=20> */
.L_x_27059:
        /* <DEDUP_REMOVED lines=13> */
.L_x_27061:
[----:B------:R-:W-:Y:S05]  /*25610*/  BSYNC.RECONVERGENT B2 ;  /* 0x0000000000027941 */ /* 0x000fea0003800200 */
.L_x_27060:
        /* <DEDUP_REMOVED lines=61> */
.L_x_27058:
[----:B------:R-:W-:Y:S05]  /*259f0*/  BSYNC.RECONVERGENT B1 ;  /* 0x0000000000017941 */ /* 0x000fea0003800200 */
.L_x_27057:
        /* <DEDUP_REMOVED lines=15> */
.L_x_27064:
        /* <DEDUP_REMOVED lines=13> */
.L_x_27066:
[----:B------:R-:W-:Y:S05]  /*25bc0*/  BSYNC.RECONVERGENT B2 ;  /* 0x0000000000027941 */ /* 0x000fea0003800200 */
.L_x_27065:
        /* <DEDUP_REMOVED lines=61> */
.L_x_27063:
[----:B------:R-:W-:Y:S05]  /*25fa0*/  BSYNC.RECONVERGENT B1 ;  /* 0x0000000000017941 */ /* 0x000fea0003800200 */
.L_x_27062:
        /* <DEDUP_REMOVED lines=17> */
.L_x_27069:
        /* <DEDUP_REMOVED lines=13> */
.L_x_27071:
[----:B------:R-:W-:Y:S05]  /*26190*/  BSYNC.RECONVERGENT B2 ;  /* 0x0000000000027941 */ /* 0x000fea0003800200 */
.L_x_27070:
        /* <DEDUP_REMOVED lines=61> */
.L_x_27068:
[----:B------:R-:W-:Y:S05]  /*26570*/  BSYNC.RECONVERGENT B1 ;  /* 0x0000000000017941 */ /* 0x000fea0003800200 */
.L_x_27067:
        /* <DEDUP_REMOVED lines=15> */
.L_x_27074:
        /* <DEDUP_REMOVED lines=13> */
.L_x_27076:
[----:B------:R-:W-:Y:S05]  /*26740*/  BSYNC.RECONVERGENT B2 ;  /* 0x0000000000027941 */ /* 0x000fea0003800200 */
.L_x_27075:
        /* <DEDUP_REMOVED lines=61> */
.L_x_27073:
[----:B------:R-:W-:Y:S05]  /*26b20*/  BSYNC.RECONVERGENT B1 ;  /* 0x0000000000017941 */ /* 0x000fea0003800200 */
.L_x_27072:
        /* <DEDUP_REMOVED lines=17> */
.L_x_27079:
        /* <DEDUP_REMOVED lines=13> */
.L_x_27081:
[----:B------:R-:W-:Y:S05]  /*26d10*/  BSYNC.RECONVERGENT B2 ;  /* 0x0000000000027941 */ /* 0x000fea0003800200 */
.L_x_27080:
        /* <DEDUP_REMOVED lines=61> */
.L_x_27078:
[----:B------:R-:W-:Y:S05]  /*270f0*/  BSYNC.RECONVERGENT B1 ;  /* 0x0000000000017941 */ /* 0x000fea0003800200 */
.L_x_27077:
        /* <DEDUP_REMOVED lines=15> */
.L_x_27084:
        /* <DEDUP_REMOVED lines=13> */
.L_x_27086:
[----:B------:R-:W-:Y:S05]  /*272c0*/  BSYNC.RECONVERGENT B2 ;  /* 0x0000000000027941 */ /* 0x000fea0003800200 */
.L_x_27085:
        /* <DEDUP_REMOVED lines=61> */
.L_x_27083:
[----:B------:R-:W-:Y:S05]  /*276a0*/  BSYNC.RECONVERGENT B1 ;  /* 0x0000000000017941 */ /* 0x000fea0003800200 */
.L_x_27082:
        /* <DEDUP_REMOVED lines=17> */
.L_x_27089:
        /* <DEDUP_REMOVED lines=15> */
.L_x_27091:
[----:B------:R-:W-:Y:S05]  /*278b0*/  BSYNC.RECONVERGENT B2 ;  /* 0x0000000000027941 */ /* 0x000fea0003800200 */
.L_x_27090:
        /* <DEDUP_REMOVED lines=61> */
.L_x_27088:
[----:B------:R-:W-:Y:S05]  /*27c90*/  BSYNC.RECONVERGENT B1 ;  /* 0x0000000000017941 */ /* 0x000fea0003800200 */
.L_x_27087:
        /* <DEDUP_REMOVED lines=35> */
.L_x_27051:
        /* <DEDUP_REMOVED lines=16> */
.L_x_27095:
        /* <DEDUP_REMOVED lines=13> */
.L_x_27097:
[----:B------:R-:W-:Y:S05]  /*280a0*/  BSYNC.RECONVERGENT B2 ;  /* 0x0000000000027941 */ /* 0x000fea0003800200 */
.L_x_27096:
        /* <DEDUP_REMOVED lines=60> */
.L_x_27094:
[----:B------:R-:W-:Y:S05]  /*28470*/  BSYNC.RECONVERGENT B1 ;  /* 0x0000000000017941 */ /* 0x000fea0003800200 */
.L_x_27093:
        /* <DEDUP_REMOVED lines=18> */
.L_x_27100:
        /* <DEDUP_REMOVED lines=13> */
.L_x_27102:
[----:B------:R-:W-:Y:S05]  /*28670*/  BSYNC.RECONVERGENT B2 ;  /* 0x0000000000027941 */ /* 0x000fea0003800200 */
.L_x_27101:
        /* <DEDUP_REMOVED lines=61> */
.L_x_27099:
[----:B------:R-:W-:Y:S05]  /*28a50*/  BSYNC.RECONVERGENT B1 ;  /* 0x0000000000017941 */ /* 0x000fea0003800200 */
.L_x_27098:
        /* <DEDUP_REMOVED lines=16> */
.L_x_27105:
        /* <DEDUP_REMOVED lines=13> */
.L_x_27107:
[----:B------:R-:W-:Y:S05]  /*28c30*/  BSYNC.RECONVERGENT B2 ;  /* 0x0000000000027941 */ /* 0x000fea0003800200 */
.L_x_27106:
        /* <DEDUP_REMOVED lines=61> */
.L_x_27104:
[----:B------:R-:W-:Y:S05]  /*29010*/  BSYNC.RECONVERGENT B1 ;  /* 0x0000000000017941 */ /* 0x000fea0003800200 */
.L_x_27103:
        /* <DEDUP_REMOVED lines=16> */
.L_x_27110:
        /* <DEDUP_REMOVED lines=13> */
.L_x_27112:
[----:B------:R-:W-:Y:S05]  /*291f0*/  BSYNC.RECONVERGENT B2 ;  /* 0x0000000000027941 */ /* 0x000fea0003800200 */
.L_x_27111:
        /* <DEDUP_REMOVED lines=61> */
.L_x_27109:
[----:B------:R-:W-:Y:S05]  /*295d0*/  BSYNC.RECONVERGENT B1 ;  /* 0x0000000000017941 */ /* 0x000fea0003800200 */
.L_x_27108:
        /* <DEDUP_REMOVED lines=16> */
.L_x_27092:
        /* <DEDUP_REMOVED lines=24> */
.L_x_27113:
[----:B------:R-:W-:Y:S01]  /*29860*/  MOV R119, R62 ;  /* 0x0000003e00777202 */ /* 0x000fe20000000f00 */
[----:B------:R-:W-:-:S07]  /*29870*/  VIADD R60, R60, 0x20 ;  /* 0x000000203c3c7836 */ /* 0x000fce0000000000 */
.L_x_27050:
[----:B------:R-:W-:Y:S05]  /*29880*/  BSYNC.RECONVERGENT B0 ;  /* 0x0000000000007941 */ /* 0x000fea0003800200 */
.L_x_27049:
        /* <DEDUP_REMOVED lines=35> */
.L_x_27119:
        /* <DEDUP_REMOVED lines=13> */
.L_x_27121:
[----:B------:R-:W-:Y:S05]  /*29b90*/  BSYNC.RECONVERGENT B2 ;  /* 0x0000000000027941 */ /* 0x000fea0003800200 */
.L_x_27120:
        /* <DEDUP_REMOVED lines=60> */
.L_x_27118:
[----:B------:R-:W-:Y:S05]  /*29f60*/  BSYNC.RECONVERGENT B1 ;  /* 0x0000000000017941 */ /* 0x000fea0003800200 */
.L_x_27117:
        /* <DEDUP_REMOVED lines=20> */
.L_x_27124:
        /* <DEDUP_REMOVED lines=13> */
.L_x_27126:
[----:B------:R-:W-:Y:S05]  /*2a180*/  BSYNC.RECONVERGENT B2 ;  /* 0x0000000000027941 */ /* 0x000fea0003800200 */
.L_x_27125:
        /* <DEDUP_REMOVED lines=61> */
.L_x_27123:
[----:B------:R-:W-:Y:S05]  /*2a560*/  BSYNC.RECONVERGENT B1 ;  /* 0x0000000000017941 */ /* 0x000fea0003800200 */
.L_x_27122:
        /* <DEDUP_REMOVED lines=15> */
.L_x_27129:
        /* <DEDUP_REMOVED lines=13> */
.L_x_27131:
[----:B------:R-:W-:Y:S05]  /*2a730*/  BSYNC.RECONVERGENT B2 ;  /* 0x0000000000027941 */ /* 0x000fea0003800200 */
.L_x_27130:
        /* <DEDUP_REMOVED lines=61> */
.L_x_27128:
[----:B------:R-:W-:Y:S05]  /*2ab10*/  BSYNC.RECONVERGENT B1 ;  /* 0x0000000000017941 */ /* 0x000fea0003800200 */
.L_x_27127:
        /* <DEDUP_REMOVED lines=17> */
.L_x_27134:
        /* <DEDUP_REMOVED lines=13> */
.L_x_27136:
[----:B------:R-:W-:Y:S05]  /*2ad00*/  BSYNC.RECONVERGENT B2 ;  /* 0x0000000000027941 */ /* 0x000fea0003800200 */
.L_x_27135:
        /* <DEDUP_REMOVED lines=61> */
.L_x_27133:
[----:B------:R-:W-:Y:S05]  /*2b0e0*/  BSYNC.RECONVERGENT B1 ;  /* 0x0000000000017941 */ /* 0x000fea0003800200 */
.L_x_27132:
        /* <DEDUP_REMOVED lines=15> */
.L_x_27139:
        /* <DEDUP_REMOVED lines=13> */
.L_x_27141:
[----:B------:R-:W-:Y:S05]  /*2b2b0*/  BSYNC.RECONVERGENT B2 ;  /* 0x0000000000027941 */ /* 0x000fea0003800200 */
.L_x_27140:
        /* <DEDUP_REMOVED lines=61> */
.L_x_27138:
[----:B------:R-:W-:Y:S05]  /*2b690*/  BSYNC.RECONVERGENT B1 ;  /* 0x0000000000017941 */ /* 0x000fea0003800200 */
.L_x_27137:
        /* <DEDUP_REMOVED lines=17> */
.L_x_27144:
        /* <DEDUP_REMOVED lines=13> */
.L_x_27146:
[----:B------:R-:W-:Y:S05]  /*2b880*/  BSYNC.RECONVERGENT B2 ;  /* 0x0000000000027941 */ /* 0x000fea0003800200 */
.L_x_27145:
        /* <DEDUP_REMOVED lines=61> */
.L_x_27143:
[----:B------:R-:W-:Y:S05]  /*2bc60*/  BSYNC.RECONVERGENT B1 ;  /* 0x0000000000017941 */ /* 0x000fea0003800200 */
.L_x_27142:
        /* <DEDUP_REMOVED lines=15> */
.L_x_27149:
        /* <DEDUP_REMOVED lines=13> */
.L_x_27151:
[----:B------:R-:W-:Y:S05]  /*2be30*/  BSYNC.RECONVERGENT B2 ;  /* 0x0000000000027941 */ /* 0x000fea0003800200 */
.L_x_27150:
        /* <DEDUP_REMOVED lines=61> */
.L_x_27148:
[----:B------:R-:W-:Y:S05]  /*2c210*/  BSYNC.RECONVERGENT B1 ;  /* 0x0000000000017941 */ /* 0x000fea0003800200 */
.L_x_27147:
        /* <DEDUP_REMOVED lines=17> */
.L_x_27154:
        /* <DEDUP_REMOVED lines=15> */
.L_x_27156:
[----:B------:R-:W-:Y:S05]  /*2c420*/  BSYNC.RECONVERGENT B2 ;  /* 0x0000000000027941 */ /* 0x000fea0003800200 */
.L_x_27155:
        /* <DEDUP_REMOVED lines=61> */
.L_x_27153:
[----:B------:R-:W-:Y:S05]  /*2c800*/  BSYNC.RECONVERGENT B1 ;  /* 0x0000000000017941 */ /* 0x000fea0003800200 */
.L_x_27152:
        /* <DEDUP_REMOVED lines=35> */
.L_x_27116:
        /* <DEDUP_REMOVED lines=16> */
.L_x_27160:
        /* <DEDUP_REMOVED lines=13> */
.L_x_27162:
[----:B------:R-:W-:Y:S05]  /*2cc10*/  BSYNC.RECONVERGENT B2 ;  /* 0x0000000000027941 */ /* 0x000fea0003800200 */
.L_x_27161:
        /* <DEDUP_REMOVED lines=60> */
.L_x_27159:
[----:B------:R-:W-:Y:S05]  /*2cfe0*/  BSYNC.RECONVERGENT B1 ;  /* 0x0000000000017941 */ /* 0x000fea0003800200 */
.L_x_27158:
        /* <DEDUP_REMOVED lines=18> */
.L_x_27165:
        /* <DEDUP_REMOVED lines=13> */
.L_x_27167:
[----:B------:R-:W-:Y:S05]  /*2d1e0*/  BSYNC.RECONVERGENT B2 ;  /* 0x0000000000027941 */ /* 0x000fea0003800200 */
.L_x_27166:
        /* <DEDUP_REMOVED lines=61> */
.L_x_27164:
[----:B------:R-:W-:Y:S05]  /*2d5c0*/  BSYNC.RECONVERGENT B1 ;  /* 0x0000000000017941 */ /* 0x000fea0003800200 */
.L_x_27163:
        /* <DEDUP_REMOVED lines=16> */
.L_x_27170:
        /* <DEDUP_REMOVED lines=13> */
.L_x_27172:
[----:B------:R-:W-:Y:S05]  /*2d7a0*/  BSYNC.RECONVERGENT B2 ;  /* 0x0000000000027941 */ /* 0x000fea0003800200 */
.L_x_27171:
        /* <DEDUP_REMOVED lines=61> */
.L_x_27169:
[----:B------:R-:W-:Y:S05]  /*2db80*/  BSYNC.RECONVERGENT B1 ;  /* 0x0000000000017941 */ /* 0x000fea0003800200 */
.L_x_27168:
        /* <DEDUP_REMOVED lines=16> */
.L_x_27175:
        /* <DEDUP_REMOVED lines=13> */
.L_x_27177:
[----:B------:R-:W-:Y:S05]  /*2dd60*/  BSYNC.RECONVERGENT B2 ;  /* 0x0000000000027941 */ /* 0x000fea0003800200 */
.L_x_27176:
        /* <DEDUP_REMOVED lines=61> */
.L_x_27174:
[----:B------:R-:W-:Y:S05]  /*2e140*/  BSYNC.RECONVERGENT B1 ;  /* 0x0000000000017941 */ /* 0x000fea0003800200 */
.L_x_27173:
        /* <DEDUP_REMOVED lines=16> */
.L_x_27157:
        /* <DEDUP_REMOVED lines=24> */
.L_x_27178:
[----:B------:R-:W-:Y:S01]  /*2e3d0*/  IMAD.MOV.U32 R119, RZ, RZ, R62 ;  /* 0x000000ffff777224 */ /* 0x000fe200078e003e */
[----:B------:R-:W-:-:S07]  /*2e3e0*/  IADD3 R60, PT, PT, R60, 0x20, RZ ;  /* 0x000000203c3c7810 */ /* 0x000fce0007ffe0ff */
.L_x_27115:
[----:B------:R-:W-:Y:S05]  /*2e3f0*/  BSYNC.RECONVERGENT B0 ;  /* 0x0000000000007941 */ /* 0x000fea0003800200 */
.L_x_27114:
        /* <DEDUP_REMOVED lines=35> */
.L_x_27184:
        /* <DEDUP_REMOVED lines=13> */
.L_x_27186:
[----:B------:R-:W-:Y:S05]  /*2e700*/  BSYNC.RECONVERGENT B2 ;  /* 0x0000000000027941 */ /* 0x000fea0003800200 */
.L_x_27185:
        /* <DEDUP_REMOVED lines=60> */
.L_x_27183:
[----:B------:R-:W-:Y:S05]  /*2ead0*/  BSYNC.RECONVERGENT B1 ;  /* 0x0000000000017941 */ /* 0x000fea0003800200 */
.L_x_27182:
        /* <DEDUP_REMOVED lines=20> */
.L_x_27189:
        /* <DEDUP_REMOVED lines=13> */
.L_x_27191:
[----:B------:R-:W-:Y:S05]  /*2ecf0*/  BSYNC.RECONVERGENT B2 ;  /* 0x0000000000027941 */ /* 0x000fea0003800200 */
.L_x_27190:
        /* <DEDUP_REMOVED lines=61> */
.L_x_27188:
[----:B------:R-:W-:Y:S05]  /*2f0d0*/  BSYNC.RECONVERGENT B1 ;  /* 0x0000000000017941 */ /* 0x000fea0003800200 */
.L_x_27187:
        /* <DEDUP_REMOVED lines=15> */
.L_x_27194:
        /* <DEDUP_REMOVED lines=13> */
.L_x_27196:
[----:B------:R-:W-:Y:S05]  /*2f2a0*/  BSYNC.RECONVERGENT B2 ;  /* 0x0000000000027941 */ /* 0x000fea0003800200 */
.L_x_27195:
        /* <DEDUP_REMOVED lines=61> */
.L_x_27193:
[----:B------:R-:W-:Y:S05]  /*2f680*/  BSYNC.RECONVERGENT B1 ;  /* 0x0000000000017941 */ /* 0x000fea0003800200 */
.L_x_27192:
        /* <DEDUP_REMOVED lines=17> */
.L_x_27199:
        /* <DEDUP_REMOVED lines=13> */
.L_x_27201:
[----:B------:R-:W-:Y:S05]  /*2f870*/  BSYNC.RECONVERGENT B2 ;  /* 0x0000000000027941 */ /* 0x000fea0003800200 */
.L_x_27200:
        /* <DEDUP_REMOVED lines=61> */
.L_x_27198:
[----:B------:R-:W-:Y:S05]  /*2fc50*/  BSYNC.RECONVERGENT B1 ;  /* 0x0000000000017941 */ /* 0x000fea0003800200 */
.L_x_27197:
        /* <DEDUP_REMOVED lines=15> */
.L_x_27204:
        /* <DEDUP_REMOVED lines=13> */
.L_x_27206:
[----:B------:R-:W-:Y:S05]  /*2fe20*/  BSYNC.RECONVERGENT B2 ;  /* 0x0000000000027941 */ /* 0x000fea0003800200 */
.L_x_27205:
        /* <DEDUP_REMOVED lines=61> */
.L_x_27203:
[----:B------:R-:W-:Y:S05]  /*30200*/  BSYNC.RECONVERGENT B1 ;  /* 0x0000000000017941 */ /* 0x000fea0003800200 */
.L_x_27202:
        /* <DEDUP_REMOVED lines=17> */
.L_x_27209:
        /* <DEDUP_REMOVED lines=13> */
.L_x_27211:
[----:B------:R-:W-:Y:S05]  /*303f0*/  BSYNC.RECONVERGENT B2 ;  /* 0x0000000000027941 */ /* 0x000fea0003800200 */
.L_x_27210:
        /* <DEDUP_REMOVED lines=61> */
.L_x_27208:
[----:B------:R-:W-:Y:S05]  /*307d0*/  BSYNC.RECONVERGENT B1 ;  /* 0x0000000000017941 */ /* 0x000fea0003800200 */
.L_x_27207:
        /* <DEDUP_REMOVED lines=15> */
.L_x_27214:
        /* <DEDUP_REMOVED lines=13> */
.L_x_27216:
[----:B------:R-:W-:Y:S05]  /*309a0*/  BSYNC.RECONVERGENT B2 ;  /* 0x0000000000027941 */ /* 0x000fea0003800200 */
.L_x_27215:
        /* <DEDUP_REMOVED lines=61> */
.L_x_27213:
[----:B------:R-:W-:Y:S05]  /*30d80*/  BSYNC.RECONVERGENT B1 ;  /* 0x0000000000017941 */ /* 0x000fea0003800200 */
.L_x_27212:
        /* <DEDUP_REMOVED lines=17> */
.L_x_27219:
        /* <DEDUP_REMOVED lines=15> */
.L_x_27221:
[----:B------:R-:W-:Y:S05]  /*30f90*/  BSYNC.RECONVERGENT B2 ;  /* 0x0000000000027941 */ /* 0x000fea0003800200 */
.L_x_27220:
        /* <DEDUP_REMOVED lines=61> */
.L_x_27218:
[----:B------:R-:W-:Y:S05]  /*31370*/  BSYNC.RECONVERGENT B1 ;  /* 0x0000000000017941 */ /* 0x000fea0003800200 */
.L_x_27217:
        /* <DEDUP_REMOVED lines=35> */
.L_x_27181:
        /* <DEDUP_REMOVED lines=16> */
.L_x_27225:
        /* <DEDUP_REMOVED lines=13> */
.L_x_27227:
[----:B------:R-:W-:Y:S05]  /*31780*/  BSYNC.RECONVERGENT B2 ;  /* 0x0000000000027941 */ /* 0x000fea0003800200 */
.L_x_27226:
        /* <DEDUP_REMOVED lines=60> */
.L_x_27224:
[----:B------:R-:W-:Y:S05]  /*31b50*/  BSYNC.RECONVERGENT B1 ;  /* 0x0000000000017941 */ /* 0x000fea0003800200 */
.L_x_27223:
        /* <DEDUP_REMOVED lines=18> */
.L_x_27230:
        /* <DEDUP_REMOVED lines=13> */
.L_x_27232:
[----:B------:R-:W-:Y:S05]  /*31d50*/  BSYNC.RECONVERGENT B2 ;  /* 0x0000000000027941 */ /* 0x000fea0003800200 */
.L_x_27231:
        /* <DEDUP_REMOVED lines=61> */
.L_x_27229:
[----:B------:R-:W-:Y:S05]  /*32130*/  BSYNC.RECONVERGENT B1 ;  /* 0x0000000000017941 */ /* 0x000fea0003800200 */
.L_x_27228:
        /* <DEDUP_REMOVED lines=16> */
.L_x_27235:
        /* <DEDUP_REMOVED lines=13> */
.L_x_27237:
[----:B------:R-:W-:Y:S05]  /*32310*/  BSYNC.RECONVERGENT B2 ;  /* 0x0000000000027941 */ /* 0x000fea0003800200 */
.L_x_27236:
        /* <DEDUP_REMOVED lines=61> */
.L_x_27234:
[----:B------:R-:W-:Y:S05]  /*326f0*/  BSYNC.RECONVERGENT B1 ;  /* 0x0000000000017941 */ /* 0x000fea0003800200 */
.L_x_27233:
        /* <DEDUP_REMOVED lines=16> */
.L_x_27240:
        /* <DEDUP_REMOVED lines=13> */
.L_x_27242:
[----:B------:R-:W-:Y:S05]  /*328d0*/  BSYNC.RECONVERGENT B2 ;  /* 0x0000000000027941 */ /* 0x000fea0003800200 */
.L_x_27241:
        /* <DEDUP_REMOVED lines=61> */
.L_x_27239:
[----:B------:R-:W-:Y:S05]  /*32cb0*/  BSYNC.RECONVERGENT B1 ;  /* 0x0000000000017941 */ /* 0x000fea0003800200 */
.L_x_27238:
        /* <DEDUP_REMOVED lines=16> */
.L_x_27222:
        /* <DEDUP_REMOVED lines=24> */
.L_x_27243:
[----:B------:R-:W-:Y:S01]  /*32f40*/  MOV R119, R62 ;  /* 0x0000003e00777202 */ /* 0x000fe20000000f00 */
[----:B------:R-:W-:-:S07]  /*32f50*/  VIADD R60, R60, 0x20 ;  /* 0x000000203c3c7836 */ /* 0x000fce0000000000 */
.L_x_27180:
[----:B------:R-:W-:Y:S05]  /*32f60*/  BSYNC.RECONVERGENT B0 ;  /* 0x0000000000007941 */ /* 0x000fea0003800200 */
.L_x_27179:
        /* <DEDUP_REMOVED lines=35> */
.L_x_27249:
        /* <DEDUP_REMOVED lines=13> */
.L_x_27251:
[----:B------:R-:W-:Y:S05]  /*33270*/  BSYNC.RECONVERGENT B2 ;  /* 0x0000000000027941 */ /* 0x000fea0003800200 */
.L_x_27250:
        /* <DEDUP_REMOVED lines=60> */
.L_x_27248:
[----:B------:R-:W-:Y:S05]  /*33640*/  BSYNC.RECONVERGENT B1 ;  /* 0x0000000000017941 */ /* 0x000fea0003800200 */
.L_x_27247:
        /* <DEDUP_REMOVED lines=20> */
.L_x_27254:
        /* <DEDUP_REMOVED lines=13> */
.L_x_27256:
[----:B------:R-:W-:Y:S05]  /*33860*/  BSYNC.RECONVERGENT B2 ;  /* 0x0000000000027941 */ /* 0x000fea0003800200 */
.L_x_27255:
        /* <DEDUP_REMOVED lines=61> */
.L_x_27253:
[----:B------:R-:W-:Y:S05]  /*33c40*/  BSYNC.RECONVERGENT B1 ;  /* 0x0000000000017941 */ /* 0x000fea0003800200 */
.L_x_27252:
        /* <DEDUP_REMOVED lines=15> */
.L_x_27259:
        /* <DEDUP_REMOVED lines=13> */
.L_x_27261:
[----:B------:R-:W-:Y:S05]  /*33e10*/  BSYNC.RECONVERGENT B2 ;  /* 0x0000000000027941 */ /* 0x000fea0003800200 */
.L_x_27260:
        /* <DEDUP_REMOVED lines=61> */
.L_x_27258:
[----:B------:R-:W-:Y:S05]  /*341f0*/  BSYNC.RECONVERGENT B1 ;  /* 0x0000000000017941 */ /* 0x000fea0003800200 */
.L_x_27257:
        /* <DEDUP_REMOVED lines=17> */
.L_x_27264:
        /* <DEDUP_REMOVED lines=13> */
.L_x_27266:
[----:B------:R-:W-:Y:S05]  /*343e0*/  BSYNC.RECONVERGENT B2 ;  /* 0x0000000000027941 */ /* 0x000fea0003800200 */
.L_x_27265:
        /* <DEDUP_REMOVED lines=61> */
.L_x_27263:
[----:B------:R-:W-:Y:S05]  /*347c0*/  BSYNC.RECONVERGENT B1 ;  /* 0x0000000000017941 */ /* 0x000fea0003800200 */
.L_x_27262:
        /* <DEDUP_REMOVED lines=15> */
.L_x_27269:
        /* <DEDUP_REMOVED lines=13> */
.L_x_27271:
[----:B------:R-:W-:Y:S05]  /*34990*/  BSYNC.RECONVERGENT B2 ;  /* 0x0000000000027941 */ /* 0x000fea0003800200 */
.L_x_27270:
        /* <DEDUP_REMOVED lines=61> */
.L_x_27268:
[----:B------:R-:W-:Y:S05]  /*34d70*/  BSYNC.RECONVERGENT B1 ;  /* 0x0000000000017941 */ /* 0x000fea0003800200 */
.L_x_27267:
        /* <DEDUP_REMOVED lines=17> */
.L_x_27274:
        /* <DEDUP_REMOVED lines=13> */
.L_x_27276:
[----:B------:R-:W-:Y:S05]  /*34f60*/  BSYNC.RECONVERGENT B2 ;  /* 0x0000000000027941 */ /* 0x000fea0003800200 */
.L_x_27275:
        /* <DEDUP_REMOVED lines=61> */
.L_x_27273:
[----:B------:R-:W-:Y:S05]  /*35340*/  BSYNC.RECONVERGENT B1 ;  /* 0x0000000000017941 */ /* 0x000fea0003800200 */
.L_x_27272:
        /* <DEDUP_REMOVED lines=15> */
.L_x_27279:
        /* <DEDUP_REMOVED lines=13> */
.L_x_27281:
[----:B------:R-:W-:Y:S05]  /*35510*/  BSYNC.RECONVERGENT B2 ;  /* 0x0000000000027941 */ /* 0x000fea0003800200 */
.L_x_27280:
        /* <DEDUP_REMOVED lines=61> */
.L_x_27278:
[----:B------:R-:W-:Y:S05]  /*358f0*/  BSYNC.RECONVERGENT B1 ;  /* 0x0000000000017941 */ /* 0x000fea0003800200 */
.L_x_27277:
        /* <DEDUP_REMOVED lines=17> */
.L_x_27284:
        /* <DEDUP_REMOVED lines=15> */
.L_x_27286:
[----:B------:R-:W-:Y:S05]  /*35b00*/  BSYNC.RECONVERGENT B2 ;  /* 0x0000000000027941 */ /* 0x000fea0003800200 */
.L_x_27285:
        /* <DEDUP_REMOVED lines=61> */
.L_x_27283:
[----:B------:R-:W-:Y:S05]  /*35ee0*/  BSYNC.RECONVERGENT B1 ;  /* 0x0000000000017941 */ /* 0x000fea0003800200 */
.L_x_27282:
        /* <DEDUP_REMOVED lines=35> */
.L_x_27246:
        /* <DEDUP_REMOVED lines=16> */
.L_x_27290:
        /* <DEDUP_REMOVED lines=13> */
.L_x_27292:
[----:B------:R-:W-:Y:S05]  /*362f0*/  BSYNC.RECONVERGENT B2 ;  /* 0x0000000000027941 */ /* 0x000fea0003800200 */
.L_x_27291:
        /* <DEDUP_REMOVED lines=60> */
.L_x_27289:
[----:B------:R-:W-:Y:S05]  /*366c0*/  BSYNC.RECONVERGENT B1 ;  /* 0x0000000000017941 */ /* 0x000fea0003800200 */
.L_x_27288:
        /* <DEDUP_REMOVED lines=18> */
.L_x_27295:
        /* <DEDUP_REMOVED lines=13> */
.L_x_27297:
[----:B------:R-:W-:Y:S05]  /*368c0*/  BSYNC.RECONVERGENT B2 ;  /* 0x0000000000027941 */ /* 0x000fea0003800200 */
.L_x_27296:
        /* <DEDUP_REMOVED lines=61> */
.L_x_27294:
[----:B------:R-:W-:Y:S05]  /*36ca0*/  BSYNC.RECONVERGENT B1 ;  /* 0x0000000000017941 */ /* 0x000fea0003800200 */
.L_x_27293:
        /* <DEDUP_REMOVED lines=16> */
.L_x_27300:
        /* <DEDUP_REMOVED lines=13> */
.L_x_27302:
[----:B------:R-:W-:Y:S05]  /*36e80*/  BSYNC.RECONVERGENT B2 ;  /* 0x0000000000027941 */ /* 0x000fea0003800200 */
.L_x_27301:
        /* <DEDUP_REMOVED lines=61> */
.L_x_27299:
[----:B------:R-:W-:Y:S05]  /*37260*/  BSYNC.RECONVERGENT B1 ;  /* 0x0000000000017941 */ /* 0x000fea0003800200 */
.L_x_27298:
        /* <DEDUP_REMOVED lines=16> */
.L_x_27305:
        /* <DEDUP_REMOVED lines=13> */
.L_x_27307:
[----:B------:R-:W-:Y:S05]  /*37440*/  BSYNC.RECONVERGENT B2 ;  /* 0x0000000000027941 */ /* 0x000fea0003800200 */
.L_x_27306:
        /* <DEDUP_REMOVED lines=61> */
.L_x_27304:
[----:B------:R-:W-:Y:S05]  /*37820*/  BSYNC.RECONVERGENT B1 ;  /* 0x0000000000017941 */ /* 0x000fea0003800200 */
.L_x_27303:
        /* <DEDUP_REMOVED lines=16> */
.L_x_27287:
        /* <DEDUP_REMOVED lines=24> */
.L_x_27308:
[----:B------:R-:W-:Y:S01]  /*37ab0*/  IMAD.MOV.U32 R119, RZ, RZ, R62 ;  /* 0x000000ffff777224 */ /* 0x000fe200078e003e */
[----:B------:R-:W-:-:S07]  /*37ac0*/  IADD3 R60, PT, PT, R60, 0x20, RZ ;  /* 0x000000203c3c7810 */ /* 0x000fce0007ffe0ff */
.L_x_27245:
[----:B------:R-:W-:Y:S05]  /*37ad0*/  BSYNC.RECONVERGENT B0 ;  /* 0x0000000000007941 */ /* 0x000fea0003800200 */
.L_x_27244:
        /* <DEDUP_REMOVED lines=35> */
.L_x_27314:
        /* <DEDUP_REMOVED lines=13> */
.L_x_27316:
[----:B------:R-:W-:Y:S05]  /*37de0*/  BSYNC.RECONVERGENT B2 ;  /* 0x0000000000027941 */ /* 0x000fea0003800200 */
.L_x_27315:
        /* <DEDUP_REMOVED lines=60> */
.L_x_27313:
[----:B------:R-:W-:Y:S05]  /*381b0*/  BSYNC.RECONVERGENT B1 ;  /* 0x0000000000017941 */ /* 0x000fea0003800200 */
.L_x_27312:
        /* <DEDUP_REMOVED lines=20> */
.L_x_27319:
        /* <DEDUP_REMOVED lines=13> */
.L_x_27321:
[----:B------:R-:W-:Y:S05]  /*383d0*/  BSYNC.RECONVERGENT B2 ;  /* 0x0000000000027941 */ /* 0x000fea0003800200 */
.L_x_27320:
        /* <DEDUP_REMOVED lines=61> */
.L_x_27318:
[----:B------:R-:W-:Y:S05]  /*387b0*/  BSYNC.RECONVERGENT B1 ;  /* 0x0000000000017941 */ /* 0x000fea0003800200 */
.L_x_27317:
        /* <DEDUP_REMOVED lines=15> */
.L_x_27324:
        /* <DEDUP_REMOVED lines=13> */
.L_x_27326:
[----:B------:R-:W-:Y:S05]  /*38980*/  BSYNC.RECONVERGENT B2 ;  /* 0x0000000000027941 */ /* 0x000fea0003800200 */
.L_x_27325:
        /* <DEDUP_REMOVED lines=61> */
.L_x_27323:
[----:B------:R-:W-:Y:S05]  /*38d60*/  BSYNC.RECONVERGENT B1 ;  /* 0x0000000000017941 */ /* 0x000fea0003800200 */
.L_x_27322:
        /* <DEDUP_REMOVED lines=17> */
.L_x_27329:
        /* <DEDUP_REMOVED lines=13> */
.L_x_27331:
[----:B------:R-:W-:Y:S05]  /*38f50*/  BSYNC.RECONVERGENT B2 ;  /* 0x0000000000027941 */ /* 0x000fea0003800200 */
.L_x_27330:
        /* <DEDUP_REMOVED lines=61> */
.L_x_27328:
[----:B------:R-:W-:Y:S05]  /*39330*/  BSYNC.RECONVERGENT B1 ;  /* 0x0000000000017941 */ /* 0x000fea0003800200 */
.L_x_27327:
        /* <DEDUP_REMOVED lines=15> */
.L_x_27334:
        /* <DEDUP_REMOVED lines=13> */
.L_x_27336:
[----:B------:R-:W-:Y:S05]  /*39500*/  BSYNC.RECONVERGENT B2 ;  /* 0x0000000000027941 */ /* 0x000fea0003800200 */
.L_x_27335:
        /* <DEDUP_REMOVED lines=61> */
.L_x_27333:
[----:B------:R-:W-:Y:S05]  /*398e0*/  BSYNC.RECONVERGENT B1 ;  /* 0x0000000000017941 */ /* 0x000fea0003800200 */
.L_x_27332:
        /* <DEDUP_REMOVED lines=17> */
.L_x_27339:
        /* <DEDUP_REMOVED lines=13> */
.L_x_27341:
[----:B------:R-:W-:Y:S05]  /*39ad0*/  BSYNC.RECONVERGENT B2 ;  /* 0x0000000000027941 */ /* 0x000fea0003800200 */
.L_x_27340:
        /* <DEDUP_REMOVED lines=61> */
.L_x_27338:
[----:B------:R-:W-:Y:S05]  /*39eb0*/  BSYNC.RECONVERGENT B1 ;  /* 0x0000000000017941 */ /* 0x000fea0003800200 */
.L_x_27337:
        /* <DEDUP_REMOVED lines=15> */
.L_x_27344:
        /* <DEDUP_REMOVED lines=13> */
.L_x_27346:
[----:B------:R-:W-:Y:S05]  /*3a080*/  BSYNC.RECONVERGENT B2 ;  /* 0x0000000000027941 */ /* 0x000fea0003800200 */
.L_x_27345:
        /* <DEDUP_REMOVED lines=61> */
.L_x_27343:
[----:B------:R-:W-:Y:S05]  /*3a460*/  BSYNC.RECONVERGENT B1 ;  /* 0x0000000000017941 */ /* 0x000fea0003800200 */
.L_x_27342:
        /* <DEDUP_REMOVED lines=17> */
.L_x_27349:
        /* <DEDUP_REMOVED lines=15> */
.L_x_27351:
[----:B------:R-:W-:Y:S05]  /*3a670*/  BSYNC.RECONVERGENT B2 ;  /* 0x0000000000027941 */ /* 0x000fea0003800200 */
.L_x_27350:
        /* <DEDUP_REMOVED lines=61> */
.L_x_27348:
[----:B------:R-:W-:Y:S05]  /*3aa50*/  BSYNC.RECONVERGENT B1 ;  /* 0x0000000000017941 */ /* 0x000fea0003800200 */
.L_x_27347:
        /* <DEDUP_REMOVED lines=35> */
.L_x_27311:
        /* <DEDUP_REMOVED lines=16> */
.L_x_27355:
        /* <DEDUP_REMOVED lines=13> */
.L_x_27357:
[----:B------:R-:W-:Y:S05]  /*3ae60*/  BSYNC.RECONVERGENT B2 ;  /* 0x0000000000027941 */ /* 0x000fea0003800200 */
.L_x_27356:
        /* <DEDUP_REMOVED lines=60> */
.L_x_27354:
[----:B------:R-:W-:Y:S05]  /*3b230*/  BSYNC.RECONVERGENT B1 ;  /* 0x0000000000017941 */ /* 0x000fea0003800200 */
.L_x_27353:
        /* <DEDUP_REMOVED lines=18> */
.L_x_27360:
        /* <DEDUP_REMOVED lines=13> */
.L_x_27362:
[----:B------:R-:W-:Y:S05]  /*3b430*/  BSYNC.RECONVERGENT B2 ;  /* 0x0000000000027941 */ /* 0x000fea0003800200 */
.L_x_27361:
        /* <DEDUP_REMOVED lines=61> */
.L_x_27359:
[----:B------:R-:W-:Y:S05]  /*3b810*/  BSYNC.RECONVERGENT B1 ;  /* 0x0000000000017941 */ /* 0x000fea0003800200 */
.L_x_27358:
        /* <DEDUP_REMOVED lines=16> */
.L_x_27365:
        /* <DEDUP_REMOVED lines=13> */
.L_x_27367:
[----:B------:R-:W-:Y:S05]  /*3b9f0*/  BSYNC.RECONVERGENT B2 ;  /* 0x0000000000027941 */ /* 0x000fea0003800200 */
.L_x_27366:
        /* <DEDUP_REMOVED lines=61> */
.L_x_27364:
[----:B------:R-:W-:Y:S05]  /*3bdd0*/  BSYNC.RECONVERGENT B1 ;  /* 0x0000000000017941 */ /* 0x000fea0003800200 */
.L_x_27363:
        /* <DEDUP_REMOVED lines=16> */
.L_x_27370:
        /* <DEDUP_REMOVED lines=13> */
.L_x_27372:
[----:B------:R-:W-:Y:S05]  /*3bfb0*/  BSYNC.RECONVERGENT B2 ;  /* 0x0000000000027941 */ /* 0x000fea0003800200 */
.L_x_27371:
        /* <DEDUP_REMOVED lines=61> */
.L_x_27369:
[----:B------:R-:W-:Y:S05]  /*3c390*/  BSYNC.RECONVERGENT B1 ;  /* 0x0000000000017941 */ /* 0x000fea0003800200 */
.L_x_27368:
        /* <DEDUP_REMOVED lines=16> */
.L_x_27352:
[----:B------:R-:W0:Y:S01]  /*3c4a0*/  LDC.64 R150, c[0x0][0x3a8] ;  /* 0x0000ea00ff967b82 */ /* 0x000e220000000a00 */
[----:B------:R-:W-:Y:S02]  /*3c4b0*/  SEL R65, RZ, 0x1000000, !P5 ;  /* 0x01000000ff417807 */ /* 0x000fe40006800000 */
[----:B------:R-:W-:Y:S02]  /*3c4c0*/  SEL R64, RZ, 0x10000, !P4 ;  /* 0x00010000ff407807 */ /* 0x000fe40006000000 */
[----:B------:R-:W-:Y:S02]  /*3c4d0*/  SEL R63, RZ, 0x100, !P3 ;  /* 0x00000100ff3f7807 */ /* 0x000fe40005800000 */
[----:B------:R-:W-:Y:S01]  /*3c4e0*/  SEL R61, RZ, 0x1, !P2 ;  /* 0x00000001ff3d7807 */ /* 0x000fe20005000000 */
[----:B------:R-:W1:Y:S01]  /*3c4f0*/  LDC.64 R66, c[0x0][0x3b0] ;  /* 0x0000ec00ff427b82 */ /* 0x000e620000000a00 */
[----:B------:R-:W-:Y:S02]  /*3c500*/  IADD3 R64, PT, PT, R63, R65, R64 ;  /* 0x000000413f407210 */ /* 0x000fe40007ffe040 */
[----:B------:R-:W-:-:S03]  /*3c510*/  MOV R119, R62 ;  /* 0x0000003e00777202 */ /* 0x000fc60000000f00 */
[----:B------:R-:W-:Y:S02]  /*3c520*/  IMAD.IADD R61, R64, 0x1, R61 ;  /* 0x00000001403d7824 */ /* 0x000fe400078e023d */
[----:B0-----:R-:W-:-:S05]  /*3c530*/  IMAD.WIDE.U32 R150, R60, 0x10, R150 ;  /* 0x000000103c967825 */ /* 0x001fca00078e0096 */
[----:B------:R2:W-:Y:S01]  /*3c540*/  STG.E.128 desc[UR6][R150.64], R56 ;  /* 0x0000003896007986 */ /* 0x0005e2000c101d06 */
[----:B-1----:R-:W-:-:S05]  /*3c550*/  IMAD.WIDE.U32 R66, R60, 0x4, R66 ;  /* 0x000000043c427825 */ /* 0x002fca00078e0042 */
[----:B------:R2:W-:Y:S01]  /*3c560*/  STG.E desc[UR6][R66.64], R61 ;  /* 0x0000003d42007986 */ /* 0x0005e2000c101906 */
[----:B------:R-:W-:Y:S05]  /*3c570*/  @!P0 BRA `(.L_x_27310) ;  /* 0x00000000002c8947 */ /* 0x000fea0003800000 */
[----:B--2---:R-:W0:Y:S01]  /*3c580*/  LDC.64 R66, c[0x0][0x3b8] ;  /* 0x0000ee00ff427b82 */ /* 0x004e220000000a00 */
[----:B------:R-:W-:Y:S01]  /*3c590*/  IMAD.U32 R63, R116, 0x10000, RZ ;  /* 0x00010000743f7824 */ /* 0x000fe200078e00ff */
[----:B------:R-:W-:Y:S02]  /*3c5a0*/  LOP3.LUT R64, R0, 0xffff, RZ, 0xc0, !PT ;  /* 0x0000ffff00407812 */ /* 0x000fe400078ec0ff */
[----:B------:R-:W-:Y:S02]  /*3c5b0*/  LOP3.LUT R62, R117, 0xff, RZ, 0xc0, !PT ;  /* 0x000000ff753e7812 */ /* 0x000fe400078ec0ff */
[----:B------:R-:W-:Y:S02]  /*3c5c0*/  LOP3.LUT R63, R63, 0xff0000, RZ, 0xc0, !PT ;  /* 0x00ff00003f3f7812 */ /* 0x000fe400078ec0ff */
[----:B------:R-:W-:Y:S02]  /*3c5d0*/  LOP3.LUT R61, R118, 0xff, RZ, 0xc0, !PT ;  /* 0x000000ff763d7812 */ /* 0x000fe400078ec0ff */
[----:B------:R-:W-:-:S05]  /*3c5e0*/  LEA R63, R64, R63, 0x18 ;  /* 0x0000003f403f7211 */ /* 0x000fca00078ec0ff */
[----:B------:R-:W-:-:S05]  /*3c5f0*/  IMAD R62, R62, 0x100, R63 ;  /* 0x000001003e3e7824 */ /* 0x000fca00078e023f */
[----:B------:R-:W-:Y:S01]  /*3c600*/  IADD3 R61, PT, PT, R62, R61, RZ ;  /* 0x0000003d3e3d7210 */ /* 0x000fe20007ffe0ff */
[----:B0-----:R-:W-:-:S05]  /*3c610*/  IMAD.WIDE.U32 R66, R60, 0x4, R66 ;  /* 0x000000043c427825 */ /* 0x001fca00078e0042 */
[----:B------:R3:W-:Y:S02]  /*3c620*/  STG.E desc[UR6][R66.64], R61 ;  /* 0x0000003d42007986 */ /* 0x0007e4000c101906 */
.L_x_27310:
[----:B------:R-:W-:Y:S05]  /*3c630*/  BSYNC.RECONVERGENT B0 ;  /* 0x0000000000007941 */ /* 0x000fea0003800200 */
.L_x_27309:
[----:B------:R-:W-:Y:S01]  /*3c640*/  FADD.FTZ R60, RZ, R12 ;  /* 0x0000000cff3c7221 */ /* 0x000fe20000010000 */
[C---:B------:R-:W-:Y:S01]  /*3c650*/  ISETP.GE.U32.AND P5, PT, R130.reuse, 0x20, PT ;  /* 0x000000208200780c */ /* 0x040fe20003fa6070 */
[----:B0123--:R-:W0:Y:S01]  /*3c660*/  S2R R66, SR_TID.X ;  /* 0x0000000000427919 */ /* 0x00fe220000002100 */
[C---:B------:R-:W-:Y:S01]  /*3c670*/  ISETP.GT.U32.AND P4, PT, R130.reuse, 0x3f, PT ;  /* 0x0000003f8200780c */ /* 0x040fe20003f84070 */
[----:B------:R-:W-:Y:S01]  /*3c680*/  FADD.FTZ R61, R13, R60 ;  /* 0x0000003c0d3d7221 */ /* 0x000fe20000010000 */
[C---:B------:R-:W-:Y:S01]  /*3c690*/  ISETP.GT.U32.AND P3, PT, R130.reuse, 0x5f, PT ;  /* 0x0000005f8200780c */ /* 0x040fe20003f64070 */
[----:B------:R-:W-:Y:S01]  /*3c6a0*/  UMOV UR14, 0xffffffff ;  /* 0xffffffff000e7882 */ /* 0x000fe20000000000 */
[----:B------:R-:W-:Y:S01]  /*3c6b0*/  ISETP.GT.U32.AND P2, PT, R130, 0x7f, PT ;  /* 0x0000007f8200780c */ /* 0x000fe20003f44070 */
[----:B------:R-:W-:Y:S01]  /*3c6c0*/  FADD.FTZ R60, R14, R61 ;  /* 0x0000003d0e3c7221 */ /* 0x000fe20000010000 */
[C---:B------:R-:W-:Y:S02]  /*3c6d0*/  ISETP.GT.U32.AND P1, PT, R130.reuse, 0x9f, PT ;  /* 0x0000009f8200780c */ /* 0x040fe40003f24070 */
[C---:B------:R-:W-:Y:S01]  /*3c6e0*/  ISETP.GT.U32.AND P0, PT, R130.reuse, 0xbf, PT ;  /* 0x000000bf8200780c */ /* 0x040fe20003f04070 */
        /* <DEDUP_REMOVED lines=70> */
[----:B------:R-:W-:Y:S01]  /*3cb50*/  LOP3.LUT P6, RZ, R127, 0x2, RZ, 0xc0, !PT ;  /* 0x000000027fff7812 */ /* 0x000fe200078cc0ff */
        /* <DEDUP_REMOVED lines=29> */
[--C-:B------:R-:W-:Y:S01]  /*3cd30*/  FADD.FTZ R63, R22, -R60.reuse ;  /* 0x8000003c163f7221 */ /* 0x100fe20000010000 */
[----:B------:R-:W-:Y:S02]  /*3cd40*/  LOP3.LUT P4, RZ, R127, 0x1, RZ, 0xc0, !PT ;  /* 0x000000017fff7812 */ /* 0x000fe4000788c0ff */
        /* <DEDUP_REMOVED lines=90> */
.L_x_27410:
        /* <DEDUP_REMOVED lines=17> */
[----:B------:R-:W1:Y:S01]  /*3d400*/  LDC.64 R214, c[0x0][0x428] ;  /* 0x00010a00ffd67b82 */ /* 0x000e620000000a00 */
[--C-:B------:R-:W-:Y:S01]  /*3d410*/  FADD.FTZ R188, R12, -R150.reuse ;  /* 0x800000960cbc7221 */ /* 0x100fe20000010000 */
[--C-:B------:R-:W-:Y:S01]  /*3d420*/  FADD.FTZ R196, R13, -R150.reuse ;  /* 0x800000960dc47221 */ /* 0x100fe20000010000 */
[----:B------:R-:W-:Y:S02]  /*3d430*/  HADD2.F32 R63, -RZ, R0.H1_H1 ;  /* 0x30000000ff3f7230 */ /* 0x000fe40000004100 */
[----:B------:R-:W-:Y:S01]  /*3d440*/  FADD.FTZ R192, R14, -R150 ;  /* 0x800000960ec07221 */ /* 0x000fe20000010000 */
[----:B0-----:R-:W-:Y:S02]  /*3d450*/  HADD2.F32 R64, -RZ, R70.H0_H0 ;  /* 0x20000046ff407230 */ /* 0x001fe40000004100 */
[----:B------:R-:W-:Y:S01]  /*3d460*/  FMUL.FTZ R65, R151, R188 ;  /* 0x000000bc97417220 */ /* 0x000fe20000410000 */
[----:B------:R-:W-:Y:S01]  /*3d470*/  HADD2.F32 R62, -RZ, R117.H1_H1 ;  /* 0x30000075ff3e7230 */ /* 0x000fe20000004100 */
[----:B------:R-:W0:Y:S01]  /*3d480*/  LDC.64 R216, c[0x0][0x430] ;  /* 0x00010c00ffd87b82 */ /* 0x000e220000000a00 */
[----:B------:R-:W-:-:S02]  /*3d490*/  HADD2.F32 R61, -RZ, R181.H0_H0 ;  /* 0x200000b5ff3d7230 */ /* 0x000fc40000004100 */
[----:B------:R-:W-:Y:S01]  /*3d4a0*/  FMUL.FTZ R196, R151, R196 ;  /* 0x000000c497c47220 */ /* 0x000fe20000410000 */
[----:B------:R-:W-:Y:S02]  /*3d4b0*/  HADD2.F32 R66, -RZ, R132.H0_H0 ;  /* 0x20000084ff427230 */ /* 0x000fe40000004100 */
[----:B------:R-:W-:Y:S01]  /*3d4c0*/  FADD.FTZ R198, R15, -R150 ;  /* 0x800000960fc67221 */ /* 0x000fe20000010000 */
[----:B------:R-:W-:Y:S02]  /*3d4d0*/  HADD2.F32 R60, -RZ, R102.H0_H0 ;  /* 0x20000066ff3c7230 */ /* 0x000fe40000004100 */
[----:B------:R-:W-:Y:S01]  /*3d4e0*/  FFMA.FTZ R64, R65, R63, R64 ;  /* 0x0000003f41407223 */ /* 0x000fe20000010040 */
        /* <DEDUP_REMOVED lines=18> */
[----:B-1----:R-:W-:-:S04]  /*3d610*/  IMAD.WIDE.U32 R214, R133, 0x10, R214 ;  /* 0x0000001085d67825 */ /* 0x002fc800078e00d6 */
[----:B------:R-:W-:Y:S01]  /*3d620*/  FFMA.FTZ R67, R189, R188, R67 ;  /* 0x000000bcbd437223 */ /* 0x000fe20000010043 */
[C---:B0-----:R-:W-:Y:S01]  /*3d630*/  IMAD.WIDE.U32 R216, R133.reuse, 0x10, R216 ;  /* 0x0000001085d87825 */ /* 0x041fe200078e00d8 */
[----:B------:R1:W-:Y:S03]  /*3d640*/  STG.E.128 desc[UR6][R214.64], R60 ;  /* 0x0000003cd6007986 */ /* 0x0003e6000c101d06 */
[----:B------:R-:W-:Y:S01]  /*3d650*/  VIADD R133, R133, 0x20 ;  /* 0x0000002085857836 */ /* 0x000fe20000000000 */
[----:B------:R1:W-:Y:S06]  /*3d660*/  STG.E.128 desc[UR6][R216.64], R64 ;  /* 0x00000040d8007986 */ /* 0x0003ec000c101d06 */
.L_x_27375:
[----:B------:R-:W-:Y:S05]  /*3d670*/  BSYNC.RECONVERGENT B0 ;  /* 0x0000000000007941 */ /* 0x000fea0003800200 */
.L_x_27374:
[----:B------:R-:W-:Y:S01]  /*3d680*/  LOP3.LUT P0, RZ, R127, 0x40000, RZ, 0xc0, !PT ;  /* 0x000400007fff7812 */ /* 0x000fe2000780c0ff */
[----:B------:R-:W-:-:S12]  /*3d690*/  BSSY.RECONVERGENT B0, `(.L_x_27376) ;  /* 0x0000029000007945 */ /* 0x000fd80003800200 */
[----:B------:R-:W-:Y:S05]  /*3d6a0*/  @!P0 BRA `(.L_x_27377) ;  /* 0x00000000009c8947 */ /* 0x000fea0003800000 */
[----:B-1----:R-:W1:Y:S01]  /*3d6b0*/  LDC.64 R214, c[0x0][0x428] ;  /* 0x00010a00ffd67b82 */ /* 0x002e620000000a00 */
[--C-:B------:R-:W-:Y:S01]  /*3d6c0*/  FADD.FTZ R188, R16, -R150.reuse ;  /* 0x8000009610bc7221 */ /* 0x100fe20000010000 */
[--C-:B------:R-:W-:Y:S01]  /*3d6d0*/  FADD.FTZ R196, R17, -R150.reuse ;  /* 0x8000009611c47221 */ /* 0x100fe20000010000 */
[----:B------:R-:W-:Y:S02]  /*3d6e0*/  HADD2.F32 R63, -RZ, R137.H0_H0 ;  /* 0x20000089ff3f7230 */ /* 0x000fe40000004100 */
[----:B------:R-:W-:Y:S01]  /*3d6f0*/  FADD.FTZ R192, R18, -R150 ;  /* 0x8000009612c07221 */ /* 0x000fe20000010000 */
[----:B0-----:R-:W-:Y:S02]  /*3d700*/  HADD2.F32 R64, -RZ, R72.H0_H0 ;  /* 0x20000048ff407230 */ /* 0x001fe40000004100 */
[----:B------:R-:W-:Y:S01]  /*3d710*/  FMUL.FTZ R65, R151, R188 ;  /* 0x000000bc97417220 */ /* 0x000fe20000410000 */
[----:B------:R-:W-:Y:S01]  /*3d720*/  HADD2.F32 R62, -RZ, R136.H0_H0 ;  /* 0x20000088ff3e7230 */ /* 0x000fe20000004100 */
[----:B------:R-:W0:Y:S01]  /*3d730*/  LDC.64 R216, c[0x0][0x430] ;  /* 0x00010c00ffd87b82 */ /* 0x000e220000000a00 */
[----:B------:R-:W-:-:S02]  /*3d740*/  HADD2.F32 R61, -RZ, R183.H0_H0 ;  /* 0x200000b7ff3d7230 */ /* 0x000fc40000004100 */
[----:B------:R-:W-:Y:S01]  /*3d750*/  FMUL.FTZ R196, R151, R196 ;  /* 0x000000c497c47220 */ /* 0x000fe20000410000 */
[--C-:B------:R-:W-:Y:S02]  /*3d760*/  HADD2.F32 R66, -RZ, R135.reuse.H0_H0 ;  /* 0x20000087ff427230 */ /* 0x100fe40000004100 */
        /* <DEDUP_REMOVED lines=24> */
[----:B------:R2:W-:Y:S01]  /*3d8f0*/  STG.E.128 desc[UR6][R214.64], R60 ;  /* 0x0000003cd6007986 */ /* 0x0005e2000c101d06 */
[----:B------:R-:W-:-:S03]  /*3d900*/  IADD3 R133, PT, PT, R133, 0x20, RZ ;  /* 0x0000002085857810 */ /* 0x000fc60007ffe0ff */
[----:B------:R2:W-:Y:S04]  /*3d910*/  STG.E.128 desc[UR6][R216.64], R64 ;  /* 0x00000040d8007986 */ /* 0x0005e8000c101d06 */
.L_x_27377:
[----:B------:R-:W-:Y:S05]  /*3d920*/  BSYNC.RECONVERGENT B0 ;  /* 0x0000000000007941 */ /* 0x000fea0003800200 */
.L_x_27376:
[----:B------:R-:W-:Y:S01]  /*3d930*/  LOP3.LUT P0, RZ, R127, 0x20000, RZ, 0xc0, !PT ;  /* 0x000200007fff7812 */ /* 0x000fe2000780c0ff */
[----:B------:R-:W-:-:S12]  /*3d940*/  BSSY.RECONVERGENT B0, `(.L_x_27378) ;  /* 0x0000029000007945 */ /* 0x000fd80003800200 */
[----:B------:R-:W-:Y:S05]  /*3d950*/  @!P0 BRA `(.L_x_27379) ;  /* 0x00000000009c8947 */ /* 0x000fea0003800000 */
[----:B-12---:R-:W1:Y:S01]  /*3d960*/  LDC.64 R214, c[0x0][0x428] ;  /* 0x00010a00ffd67b82 */ /* 0x006e620000000a00 */
        /* <DEDUP_REMOVED lines=38> */
.L_x_27379:
[----:B------:R-:W-:Y:S05]  /*3dbd0*/  BSYNC.RECONVERGENT B0 ;  /* 0x0000000000007941 */ /* 0x000fea0003800200 */
.L_x_27378:
[----:B------:R-:W-:Y:S01]  /*3dbe0*/  LOP3.LUT P0, RZ, R127, 0x10000, RZ, 0xc0, !PT ;  /* 0x000100007fff7812 */ /* 0x000fe2000780c0ff */
[----:B------:R-:W-:-:S12]  /*3dbf0*/  BSSY.RECONVERGENT B0, `(.L_x_27380) ;  /* 0x0000029000007945 */ /* 0x000fd80003800200 */
[----:B------:R-:W-:Y:S05]  /*3dc00*/  @!P0 BRA `(.L_x_27381) ;  /* 0x00000000009c8947 */ /* 0x000fea0003800000 */
[----:B-123--:R-:W1:Y:S01]  /*3dc10*/  LDC.64 R214, c[0x0][0x428] ;  /* 0x00010a00ffd67b82 */ /* 0x00ee620000000a00 */
        /* <DEDUP_REMOVED lines=38> */
.L_x_27381:
[----:B------:R-:W-:Y:S05]  /*3de80*/  BSYNC.RECONVERGENT B0 ;  /* 0x0000000000007941 */ /* 0x000fea0003800200 */
.L_x_27380:
[----:B------:R-:W-:Y:S01]  /*3de90*/  LOP3.LUT P0, RZ, R127, 0x8000, RZ, 0xc0, !PT ;  /* 0x000080007fff7812 */ /* 0x000fe2000780c0ff */
[----:B------:R-:W-:-:S12]  /*3dea0*/  BSSY.RECONVERGENT B0, `(.L_x_27382) ;  /* 0x0000029000007945 */ /* 0x000fd80003800200 */
[----:B------:R-:W-:Y:S05]  /*3deb0*/  @!P0 BRA `(.L_x_27383) ;  /* 0x00000000009c8947 */ /* 0x000fea0003800000 */
[----:B-1234-:R-:W1:Y:S01]  /*3dec0*/  LDC.64 R214, c[0x0][0x428] ;  /* 0x00010a00ffd67b82 */ /* 0x01ee620000000a00 */
        /* <DEDUP_REMOVED lines=38> */
.L_x_27383:
[----:B------:R-:W-:Y:S05]  /*3e130*/  BSYNC.RECONVERGENT B0 ;  /* 0x0000000000007941 */ /* 0x000fea0003800200 */
.L_x_27382:
[----:B------:R-:W-:Y:S01]  /*3e140*/  LOP3.LUT P0, RZ, R127, 0x4000, RZ, 0xc0, !PT ;  /* 0x000040007fff7812 */ /* 0x000fe2000780c0ff */
[----:B------:R-:W-:-:S12]  /*3e150*/  BSSY.RECONVERGENT B0, `(.L_x_27384) ;  /* 0x0000029000007945 */ /* 0x000fd80003800200 */
[----:B------:R-:W-:Y:S05]  /*3e160*/  @!P0 BRA `(.L_x_27385) ;  /* 0x00000000009c8947 */ /* 0x000fea0003800000 */
[----:B01234-:R-:W0:Y:S01]  /*3e170*/  LDC.64 R214, c[0x0][0x428] ;  /* 0x00010a00ffd67b82 */ /* 0x01fe220000000a00 */
[--C-:B------:R-:W-:Y:S01]  /*3e180*/  FADD.FTZ R66, R32, -R150.reuse ;  /* 0x8000009620427221 */ /* 0x100fe20000010000 */
[--C-:B------:R-:W-:Y:S01]  /*3e190*/  FADD.FTZ R188, R33, -R150.reuse ;  /* 0x8000009621bc7221 */ /* 0x100fe20000010000 */
[----:B------:R-:W-:Y:S02]  /*3e1a0*/  HADD2.F32 R60, -RZ, R153.H0_H0 ;  /* 0x20000099ff3c7230 */ /* 0x000fe40000004100 */
[----:B------:R-:W-:Y:S01]  /*3e1b0*/  FADD.FTZ R198, R35, -R150 ;  /* 0x8000009623c67221 */ /* 0x000fe20000010000 */
[----:B------:R-:W-:Y:S02]  /*3e1c0*/  HADD2.F32 R67, -RZ, R104.H0_H0 ;  /* 0x20000068ff437230 */ /* 0x000fe40000004100 */
[----:B------:R-:W-:Y:S01]  /*3e1d0*/  FMUL.FTZ R66, R151, R66 ;  /* 0x0000004297427220 */ /* 0x000fe20000410000 */
[----:B------:R-:W-:Y:S01]  /*3e1e0*/  HADD2.F32 R63, -RZ, R155.H0_H0 ;  /* 0x2000009bff3f7230 */ /* 0x000fe20000004100 */
[----:B------:R-:W1:Y:S01]  /*3e1f0*/  LDC.64 R216, c[0x0][0x430] ;  /* 0x00010c00ffd87b82 */ /* 0x000e620000000a00 */
[----:B------:R-:W-:-:S02]  /*3e200*/  HADD2.F32 R64, -RZ, R80.H0_H0 ;  /* 0x20000050ff407230 */ /* 0x000fc40000004100 */
[C---:B------:R-:W-:Y:S01]  /*3e210*/  FMUL.FTZ R65, R151.reuse, R188 ;  /* 0x000000bc97417220 */ /* 0x040fe20000410000 */
        /* <DEDUP_REMOVED lines=28> */
.L_x_27385:
[----:B------:R-:W-:Y:S05]  /*3e3e0*/  BSYNC.RECONVERGENT B0 ;  /* 0x0000000000007941 */ /* 0x000fea0003800200 */
.L_x_27384:
        /* <DEDUP_REMOVED lines=39> */
[----:B------:R0:W-:Y:S03]  /*3e660*/  STG.E.128 desc[UR6][R214.64], R60 ;  /* 0x0000003cd6007986 */ /* 0x0001e6000c101d06 */
[----:B------:R-:W-:Y:S01]  /*3e670*/  VIADD R133, R133, 0x20 ;  /* 0x0000002085857836 */ /* 0x000fe20000000000 */
[----:B------:R0:W-:Y:S06]  /*3e680*/  STG.E.128 desc[UR6][R216.64], R64 ;  /* 0x00000040d8007986 */ /* 0x0001ec000c101d06 */
.L_x_27387:
[----:B------:R-:W-:Y:S05]  /*3e690*/  BSYNC.RECONVERGENT B0 ;  /* 0x0000000000007941 */ /* 0x000fea0003800200 */
.L_x_27386:
        /* <DEDUP_REMOVED lines=42> */
.L_x_27389:
[----:B------:R-:W-:Y:S05]  /*3e940*/  BSYNC.RECONVERGENT B0 ;  /* 0x0000000000007941 */ /* 0x000fea0003800200 */
.L_x_27388:
        /* <DEDUP_REMOVED lines=42> */
.L_x_27391:
[----:B------:R-:W-:Y:S05]  /*3ebf0*/  BSYNC.RECONVERGENT B0 ;  /* 0x0000000000007941 */ /* 0x000fea0003800200 */
.L_x_27390:
        /* <DEDUP_REMOVED lines=42> */
.L_x_27393:
[----:B------:R-:W-:Y:S05]  /*3eea0*/  BSYNC.RECONVERGENT B0 ;  /* 0x0000000000007941 */ /* 0x000fea0003800200 */
.L_x_27392:
        /* <DEDUP_REMOVED lines=42> */
.L_x_27395:
[----:B------:R-:W-:Y:S05]  /*3f150*/  BSYNC.RECONVERGENT B0 ;  /* 0x0000000000007941 */ /* 0x000fea0003800200 */
.L_x_27394:
[----:B------:R-:W-:Y:S01]  /*3f160*/  LOP3.LUT P0, RZ, R127, 0x80, RZ, 0xc0, !PT ;  /* 0x000000807fff7812 */ /* 0x000fe2000780c0ff */
[----:B------:R-:W-:-:S12]  /*3f170*/  BSSY.RECONVERGENT B0, `(.L_x_27396) ;  /* 0x0000028000007945 */ /* 0x000fd80003800200 */
[----:B------:R-:W-:Y:S05]  /*3f180*/  @!P0 BRA `(.L_x_27397) ;  /* 0x0000000000988947 */ /* 0x000fea0003800000 */
[----:B01234-:R-:W0:Y:S01]  /*3f190*/  LDC.64 R214, c[0x0][0x428] ;  /* 0x00010a00ffd67b82 */ /* 0x01fe220000000a00 */
[--C-:B------:R-:W-:Y:S01]  /*3f1a0*/  FADD.FTZ R64, R56, -R150.reuse ;  /* 0x8000009638407221 */ /* 0x100fe20000010000 */
[--C-:B------:R-:W-:Y:S01]  /*3f1b0*/  FADD.FTZ R60, R57, -R150.reuse ;  /* 0x80000096393c7221 */ /* 0x100fe20000010000 */
[--C-:B------:R-:W-:Y:S01]  /*3f1c0*/  FADD.FTZ R66, R58, -R150.reuse ;  /* 0x800000963a427221 */ /* 0x100fe20000010000 */
        /* <DEDUP_REMOVED lines=34> */
.L_x_27397:
[----:B------:R-:W-:Y:S05]  /*3f3f0*/  BSYNC.RECONVERGENT B0 ;  /* 0x0000000000007941 */ /* 0x000fea0003800200 */
.L_x_27396:
[----:B01234-:R-:W0:Y:S02]  /*3f400*/  LDC.64 R60, c[0x0][0x380] ;  /* 0x0000e000ff3c7b82 */ /* 0x01fe240000000a00 */
[----:B0-----:R-:W-:-:S04]  /*3f410*/  LEA R129, R60, R129, 0x2 ;  /* 0x000000813c817211 */ /* 0x001fc800078e10ff */
[----:B------:R-:W-:-:S13]  /*3f420*/  ISETP.GE.AND P0, PT, R129, R61, PT ;  /* 0x0000003d8100720c */ /* 0x000fda0003f06270 */
[----:B------:R-:W-:Y:S05]  /*3f430*/  @!P0 BRA `(.L_x_27398) ;  /* 0xfffffc4800208947 */ /* 0x000fea000383ffff */
[----:B------:R-:W-:Y:S05]  /*3f440*/  EXIT ;  /* 0x000000000000794d */ /* 0x000fea0003800000 */
.L_x_27373:
        /* <DEDUP_REMOVED lines=8> */
.L_x_27400:
[----:B------:R-:W-:Y:S05]  /*3f4d0*/  BSYNC B0 ;  /* 0x0000000000007941 */ /* 0x000fea0003800000 */
.L_x_27399:
[----:B------:R-:W-:Y:S02]  /*3f4e0*/  HFMA2 R63, -RZ, RZ, 0, 1.847743988037109375e-06 ;  /* 0x0000001fff3f7431 */ /* 0x000fe400000001ff */
[----:B------:R-:W-:Y:S01]  /*3f4f0*/  FADD.FTZ R190, R189, R151 ;  /* 0x00000097bdbe7221 */ /* 0x000fe20000010000 */
[----:B------:R-:W-:Y:S01]  /*3f500*/  IMAD.MOV.U32 R64, RZ, RZ, 0x2 ;  /* 0x00000002ff407424 */ /* 0x000fe200078e00ff */
[----:B------:R-:W0:Y:S01]  /*3f510*/  LDC R61, c[0x0][0x400] ;  /* 0x00010000ff3d7b82 */ /* 0x000e220000000800 */
[----:B------:R-:W-:-:S07]  /*3f520*/  IMAD.MOV.U32 R65, RZ, RZ, -0x1 ;  /* 0xffffffffff417424 */ /* 0x000fce00078e00ff */
[----:B0-----:R-:W-:Y:S05]  /*3f530*/  WARPSYNC.COLLECTIVE R65, `(.L_x_27401) ;  /* 0x0000000041087348 */ /* 0x001fea0003c00000 */
[----:B------:R1:W2:Y:S02]  /*3f540*/  SHFL.BFLY P6, R151, R190, R64, R63 ;  /* 0x0c000040be977389 */ /* 0x0002a400000c003f */
[----:B012---:R-:W-:Y:S05]  /*3f550*/  ENDCOLLECTIVE ;  /* 0x000000000000791b */ /* 0x007fea0003800000 */
.L_x_27401:
[----:B------:R-:W-:Y:S02]  /*3f560*/  IMAD.MOV.U32 R64, RZ, RZ, 0x4 ;  /* 0x00000004ff407424 */ /* 0x000fe400078e00ff */
[----:B------:R-:W-:-:S05]  /*3f570*/  FADD.FTZ R188, R190, R151 ;  /* 0x00000097bebc7221 */ /* 0x000fca0000010000 */
[----:B------:R-:W-:-:S07]  /*3f580*/  MOV R190, R188 ;  /* 0x000000bc00be7202 */ /* 0x000fce0000000f00 */
[----:B------:R-:W-:Y:S05]  /*3f590*/  WARPSYNC.COLLECTIVE R65, `(.L_x_27402) ;  /* 0x0000000041087348 */ /* 0x000fea0003c00000 */
[----:B------:R0:W1:Y:S02]  /*3f5a0*/  SHFL.BFLY P6, R151, R190, R64, R63 ;  /* 0x0c000040be977389 */ /* 0x00006400000c003f */
[----:B01----:R-:W-:Y:S05]  /*3f5b0*/  ENDCOLLECTIVE ;  /* 0x000000000000791b */ /* 0x003fea0003800000 */
.L_x_27402:
[----:B------:R-:W-:Y:S02]  /*3f5c0*/  IMAD.MOV.U32 R64, RZ, RZ, 0x8 ;  /* 0x00000008ff407424 */ /* 0x000fe400078e00ff */
[----:B------:R-:W-:-:S05]  /*3f5d0*/  FADD.FTZ R67, R188, R151 ;  /* 0x00000097bc437221 */ /* 0x000fca0000010000 */
[----:B------:R-:W-:-:S07]  /*3f5e0*/  MOV R190, R67 ;  /* 0x0000004300be7202 */ /* 0x000fce0000000f00 */
[----:B------:R-:W-:Y:S05]  /*3f5f0*/  WARPSYNC.COLLECTIVE R65, `(.L_x_27403) ;  /* 0x0000000041087348 */ /* 0x000fea0003c00000 */
[----:B------:R0:W1:Y:S02]  /*3f600*/  SHFL.BFLY P6, R151, R190, R64, R63 ;  /* 0x0c000040be977389 */ /* 0x00006400000c003f */
[----:B01----:R-:W-:Y:S05]  /*3f610*/  ENDCOLLECTIVE ;  /* 0x000000000000791b */ /* 0x003fea0003800000 */
.L_x_27403:
[----:B------:R-:W-:Y:S02]  /*3f620*/  IMAD.MOV.U32 R64, RZ, RZ, 0x10 ;  /* 0x00000010ff407424 */ /* 0x000fe400078e00ff */
[----:B------:R-:W-:-:S05]  /*3f630*/  FADD.FTZ R62, R67, R151 ;  /* 0x00000097433e7221 */ /* 0x000fca0000010000 */
[----:B------:R-:W-:-:S07]  /*3f640*/  MOV R190, R62 ;  /* 0x0000003e00be7202 */ /* 0x000fce0000000f00 */
[----:B------:R-:W-:Y:S05]  /*3f650*/  WARPSYNC.COLLECTIVE R65, `(.L_x_27404) ;  /* 0x0000000041087348 */ /* 0x000fea0003c00000 */
[----:B------:R0:W1:Y:S02]  /*3f660*/  SHFL.BFLY P6, R151, R190, R64, R63 ;  /* 0x0c000040be977389 */ /* 0x00006400000c003f */
[----:B01----:R-:W-:Y:S05]  /*3f670*/  ENDCOLLECTIVE ;  /* 0x000000000000791b */ /* 0x003fea0003800000 */
.L_x_27404:
[----:B------:R-:W-:Y:S02]  /*3f680*/  IMAD.MOV.U32 R64, RZ, RZ, 0x1 ;  /* 0x00000001ff407424 */ /* 0x000fe400078e00ff */
[----:B------:R-:W-:Y:S01]  /*3f690*/  FADD.FTZ R60, R62, R151 ;  /* 0x000000973e3c7221 */ /* 0x000fe20000010000 */
[----:B------:R-:W-:-:S03]  /*3f6a0*/  LOP3.LUT P6, RZ, R127, 0x2, RZ, 0xc0, !PT ;  /* 0x000000027fff7812 */ /* 0x000fc600078cc0ff */
        /* <DEDUP_REMOVED lines=10> */
[----:B------:R-:W-:-:S05]  /*3f750*/  FSEL R189, R67, RZ, P5 ;  /* 0x000000ff43bd7208 */ /* 0x000fca0002800000 */
        /* <DEDUP_REMOVED lines=8> */
[----:B------:R-:W-:-:S03]  /*3f7e0*/  LOP3.LUT P4, RZ, R127, 0x1, RZ, 0xc0, !PT ;  /* 0x000000017fff7812 */ /* 0x000fc6000788c0ff */
        /* <DEDUP_REMOVED lines=83> */
[----:B------:R-:W-:-:S04]  /*3fd20*/  HFMA2 R63, -RZ, RZ, 0, 1.847743988037109375e-06 ;  /* 0x0000001fff3f7431 */ /* 0x000fc800000001ff */
[----:B------:R-:W-:-:S07]  /*3fd30*/  MOV R190, R189 ;  /* 0x000000bd00be7202 */ /* 0x000fce0000000f00 */
[----:B------:R-:W-:Y:S05]  /*3fd40*/  WARPSYNC.COLLECTIVE R65, `(.L_x_27405) ;  /* 0x0000000041087348 */ /* 0x000fea0003c00000 */
[----:B------:R0:W1:Y:S02]  /*3fd50*/  SHFL.BFLY P6, R151, R190, R64, R63 ;  /* 0x0c000040be977389 */ /* 0x00006400000c003f */
[----:B01----:R-:W-:Y:S05]  /*3fd60*/  ENDCOLLECTIVE ;  /* 0x000000000000791b */ /* 0x003fea0003800000 */
.L_x_27405:
[----:B------:R-:W-:Y:S01]  /*3fd70*/  MOV R64, 0x2 ;  /* 0x0000000200407802 */ /* 0x000fe20000000f00 */
[----:B------:R-:W-:-:S04]  /*3fd80*/  FADD.FTZ R188, R189, R151 ;  /* 0x00000097bdbc7221 */ /* 0x000fc80000010000 */
[----:B------:R-:W-:-:S07]  /*3fd90*/  IMAD.MOV.U32 R190, RZ, RZ, R188 ;  /* 0x000000ffffbe7224 */ /* 0x000fce00078e00bc */
[----:B------:R-:W-:Y:S05]  /*3fda0*/  WARPSYNC.COLLECTIVE R65, `(.L_x_27406) ;  /* 0x0000000041087348 */ /* 0x000fea0003c00000 */
[----:B------:R0:W1:Y:S02]  /*3fdb0*/  SHFL.BFLY P6, R151, R190, R64, R63 ;  /* 0x0c000040be977389 */ /* 0x00006400000c003f */
[----:B01----:R-:W-:Y:S05]  /*3fdc0*/  ENDCOLLECTIVE ;  /* 0x000000000000791b */ /* 0x003fea0003800000 */
.L_x_27406:
[----:B------:R-:W-:Y:S02]  /*3fdd0*/  HFMA2 R64, -RZ, RZ, 0, 2.384185791015625e-07 ;  /* 0x00000004ff407431 */ /* 0x000fe400000001ff */
[----:B------:R-:W-:-:S04]  /*3fde0*/  FADD.FTZ R150, R188, R151 ;  /* 0x00000097bc967221 */ /* 0x000fc80000010000 */
[----:B------:R-:W-:-:S07]  /*3fdf0*/  IMAD.MOV.U32 R190, RZ, RZ, R150 ;  /* 0x000000ffffbe7224 */ /* 0x000fce00078e0096 */
[----:B------:R-:W-:Y:S05]  /*3fe00*/  WARPSYNC.COLLECTIVE R65, `(.L_x_27407) ;  /* 0x0000000041087348 */ /* 0x000fea0003c00000 */
[----:B------:R0:W1:Y:S02]  /*3fe10*/  SHFL.BFLY P6, R151, R190, R64, R63 ;  /* 0x0c000040be977389 */ /* 0x00006400000c003f */
[----:B01----:R-:W-:Y:S05]  /*3fe20*/  ENDCOLLECTIVE ;  /* 0x000000000000791b */ /* 0x003fea0003800000 */
.L_x_27407:
[----:B------:R-:W-:Y:S01]  /*3fe30*/  MOV R64, 0x8 ;  /* 0x0000000800407802 */ /* 0x000fe20000000f00 */
[----:B------:R-:W-:-:S04]  /*3fe40*/  FADD.FTZ R67, R150, R151 ;  /* 0x0000009796437221 */ /* 0x000fc80000010000 */
[----:B------:R-:W-:-:S07]  /*3fe50*/  IMAD.MOV.U32 R190, RZ, RZ, R67 ;  /* 0x000000ffffbe7224 */ /* 0x000fce00078e0043 */
[----:B------:R-:W-:Y:S05]  /*3fe60*/  WARPSYNC.COLLECTIVE R65, `(.L_x_27408) ;  /* 0x0000000041087348 */ /* 0x000fea0003c00000 */
[----:B------:R0:W1:Y:S02]  /*3fe70*/  SHFL.BFLY P6, R151, R190, R64, R63 ;  /* 0x0c000040be977389 */ /* 0x00006400000c003f */
[----:B01----:R-:W-:Y:S05]  /*3fe80*/  ENDCOLLECTIVE ;  /* 0x000000000000791b */ /* 0x003fea0003800000 */
.L_x_27408:
[----:B------:R-:W-:Y:S02]  /*3fe90*/  HFMA2 R64, -RZ, RZ, 0, 9.5367431640625e-07 ;  /* 0x00000010ff407431 */ /* 0x000fe400000001ff */
[----:B------:R-:W-:-:S04]  /*3fea0*/  FADD.FTZ R62, R67, R151 ;  /* 0x00000097433e7221 */ /* 0x000fc80000010000 */
[----:B------:R-:W-:-:S07]  /*3feb0*/  IMAD.MOV.U32 R190, RZ, RZ, R62 ;  /* 0x000000ffffbe7224 */ /* 0x000fce00078e003e */
[----:B------:R-:W-:Y:S05]  /*3fec0*/  WARPSYNC.COLLECTIVE R65, `(.L_x_27409) ;  /* 0x0000000041087348 */ /* 0x000fea0003c00000 */
[----:B------:R0:W1:Y:S02]  /*3fed0*/  SHFL.BFLY P6, R151, R190, R64, R63 ;  /* 0x0c000040be977389 */ /* 0x00006400000c003f */
[----:B01----:R-:W-:Y:S05]  /*3fee0*/  ENDCOLLECTIVE ;  /* 0x000000000000791b */ /* 0x003fea0003800000 */
.L_x_27409:
[----:B------:R-:W-:Y:S05]  /*3fef0*/  BRA `(.L_x_27410) ;  /* 0xffffffd000fc7947 */ /* 0x000fea000383ffff */
.L_x_27411:
        /* <DEDUP_REMOVED lines=16> */
.L_x_33312:


//--------------------- .text._ZN10layer_norm31ln_parallel_residual_fwd_kernelINS_13Kernel_traitsI6__halfffffjLj1536ELj1ELj4ELj1ELj16ENS_18Kernel_traits_baseILj1536ES2_ffffjLj128EEEEELb1ELb0ELb1EEEvNS_9FwdParamsE --------------------------
	.section	.text._ZN10layer_norm31ln_parallel_residual_fwd_kernelINS_13Kernel_traitsI6__halfffffjLj1536ELj1ELj4ELj1ELj16ENS_18Kernel_traits_baseILj1536ES2_ffffjLj128EEEEELb1ELb0ELb1EEEvNS_9FwdParamsE,"ax",@progbits
	.align	128
        .global         _ZN10layer_norm31ln_parallel_residual_fwd_kernelINS_13Kernel_traitsI6__halfffffjLj1536ELj1ELj4ELj1ELj16ENS_18Kernel_traits_baseILj1536ES2_ffffjLj128EEEEELb1ELb0ELb1EEEvNS_9FwdParamsE
        .type           _ZN10layer_norm31ln_parallel_residual_fwd_kernelINS_13Kernel_traitsI6__halfffffjLj1536ELj1ELj4ELj1ELj16ENS_18Kernel_traits_baseILj1536ES2_ffffjLj128EEEEELb1ELb0ELb1EEEvNS_9FwdParamsE,@function
        .size           _ZN10layer_norm31ln_parallel_residual_fwd_kernelINS_13Kernel_traitsI6__halfffffjLj1536ELj1ELj4ELj1ELj16ENS_18Kernel_traits_baseILj1536ES2_ffffjLj128EEEEELb1ELb0ELb1EEEvNS_9FwdParamsE,(.L_x_33313 - _ZN10layer_norm31ln_parallel_residual_fwd_kernelINS_13Kernel_traitsI6__halfffffjLj1536ELj1ELj4ELj1ELj16ENS_18Kernel_traits_baseILj1536ES2_ffffjLj128EEEEELb1ELb0ELb1EEEvNS_9FwdParamsE)
        .other          _ZN10layer_norm31ln_parallel_residual_fwd_kernelINS_13Kernel_traitsI6__halfffffjLj1536ELj1ELj4ELj1ELj16ENS_18Kernel_traits_baseILj1536ES2_ffffjLj128EEEEELb1ELb0ELb1EEEvNS_9FwdParamsE,@"STO_CUDA_ENTRY STV_DEFAULT"
_ZN10layer_norm31ln_parallel_residual_fwd_kernelINS_13Kernel_traitsI6__halfffffjLj1536ELj1ELj4ELj1ELj16ENS_18Kernel_traits_baseILj1536ES2_ffffjLj128EEEEELb1ELb0ELb1EEEvNS_9FwdParamsE:
.text._ZN10layer_norm31ln_parallel_residual_fwd_kernelINS_13Kernel_traitsI6__halfffffjLj1536ELj1ELj4ELj1ELj16ENS_18Kernel_traits_baseILj1536ES2_ffffjLj128EEEEELb1ELb0ELb1EEEvNS_9FwdParamsE:
[----:B------:R-:W-:Y:S01]  /*0000*/  LDC R1, c[0x0][0x37c] ;  /* 0x0000df00ff017b82 */ /* 0x000fe20000000800 */
[----:B------:R-:W0:Y:S07]  /*0010*/  LDCU.U8 UR8, c[0x0][0x464] ;  /* 0x00008c80ff0877ac */ /* 0x000e2e0008000000 */
[----:B------:R-:W1:Y:S01]  /*0020*/  LDC R4, c[0x0][0x458] ;  /* 0x00011600ff047b82 */ /* 0x000e620000000800 */
[----:B------:R-:W2:Y:S01]  /*0030*/  LDCU.64 UR4, c[0x0][0x450] ;  /* 0x00008a00ff0477ac */ /* 0x000ea20008000a00 */
[----:B------:R-:W3:Y:S06]  /*0040*/  LDCU.64 UR6, c[0x0][0x358] ;  /* 0x00006b00ff0677ac */ /* 0x000eec0008000a00 */
[----:B------:R-:W1:Y:S01]  /*0050*/  LDC R5, c[0x0][0x45c] ;  /* 0x00011700ff057b82 */ /* 0x000e620000000800 */
[----:B------:R-:W4:Y:S01]  /*0060*/  S2R R119, SR_TID.X ;  /* 0x0000000000777919 */ /* 0x000f220000002100 */
[----:B------:R-:W5:Y:S01]  /*0070*/  LDCU.64 UR10, c[0x0][0x438] ;  /* 0x00008700ff0a77ac */ /* 0x000f620008000a00 */
[----:B0-----:R-:W-:Y:S01]  /*0080*/  ISETP.NE.AND P0, PT, RZ, UR8, PT ;  /* 0x00000008ff007c0c */ /* 0x001fe2000bf05270 */
[----:B--2---:R-:W-:-:S02]  /*0090*/  IMAD.U32 R2, RZ, RZ, UR4 ;  /* 0x00000004ff027e24 */ /* 0x004fc4000f8e00ff */
[----:B------:R-:W-:-:S10]  /*00a0*/  IMAD.U32 R3, RZ, RZ, UR5 ;  /* 0x00000005ff037e24 */ /* 0x000fd4000f8e00ff */
[----:B---3--:R-:W2:Y:S01]  /*00b0*/  @P0 LDG.E.64 R2, desc[UR6][R2.64] ;  /* 0x0000000602020981 */ /* 0x008ea2000c1e1b00 */
[----:B------:R-:W0:Y:S03]  /*00c0*/  @P0 LDC R9, c[0x0][0x460] ;  /* 0x00011800ff090b82 */ /* 0x000e260000000800 */
[----:B-1----:R-:W0:Y:S05]  /*00d0*/  @P0 LDG.E.64 R6, desc[UR6][R4.64] ;  /* 0x0000000604060981 */ /* 0x002e2a000c1e1b00 */
[----:B------:R-:W1:Y:S01]  /*00e0*/  S2UR UR9, SR_CTAID.X ;  /* 0x00000000000979c3 */ /* 0x000e620000002500 */
[----:B-----5:R-:W-:-:S04]  /*00f0*/  UISETP.NE.U32.AND UP0, UPT, UR10, URZ, UPT ;  /* 0x000000ff0a00728c */ /* 0x020fc8000bf05070 */
[----:B------:R-:W-:Y:S01]  /*0100*/  UISETP.NE.AND.EX UP0, UPT, UR11, URZ, UPT, UP0 ;  /* 0x000000ff0b00728c */ /* 0x000fe2000bf05300 */
[----:B----4-:R-:W-:Y:S02]  /*0110*/  SHF.R.U32.HI R129, RZ, 0x5, R119 ;  /* 0x00000005ff817819 */ /* 0x010fe40000011677 */
[----:B------:R-:W-:Y:S01]  /*0120*/  LOP3.LUT R0, R119, 0x1f, RZ, 0xc0, !PT ;  /* 0x0000001f77007812 */ /* 0x000fe200078ec0ff */
[----:B-1----:R-:W-:-:S06]  /*0130*/  USHF.L.U32 UR8, UR9, 0x2, URZ ;  /* 0x0000000209087899 */ /* 0x002fcc00080006ff */
[----:B------:R-:W-:Y:S02]  /*0140*/  LOP3.LUT R129, R129, UR8, RZ, 0xfc, !PT ;  /* 0x0000000881817c12 */ /* 0x000fe4000f8efcff */
[----:B--2---:R-:W-:Y:S02]  /*0150*/  @P0 R2UR UR4, R2 ;  /* 0x00000000020402ca */ /* 0x004fe400000e0000 */
[----:B------:R-:W-:Y:S02]  /*0160*/  @P0 R2UR UR5, R3 ;  /* 0x00000000030502ca */ /* 0x000fe400000e0000 */
[----:B0-----:R-:W-:-:S04]  /*0170*/  @P0 IADD3 R4, P1, PT, R6, R9, RZ ;  /* 0x0000000906040210 */ /* 0x001fc80007f3e0ff */
        /* <DEDUP_REMOVED lines=61> */
.L_x_27413:
        /* <DEDUP_REMOVED lines=55> */
.L_x_27412:
        /* <DEDUP_REMOVED lines=61> */
.L_x_27415:
        /* <DEDUP_REMOVED lines=54> */
.L_x_27414:
[----:B------:R-:W1:Y:S02]  /*0ff0*/  LDCU UR8, c[0x0][0x384] ;  /* 0x00007080ff0877ac */ /* 0x000e640008000800 */
[----:B-1----:R-:W-:-:S13]  /*1000*/  ISETP.GE.AND P0, PT, R129, UR8, PT ;  /* 0x0000000881007c0c */ /* 0x002fda000bf06270 */
[----:B------:R-:W-:Y:S05]  /*1010*/  @P0 EXIT ;  /* 0x000000000000094d */ /* 0x000fea0003800000 */
[----:B-----5:R-:W-:Y:S01]  /*1020*/  IMAD.MOV.U32 R5, RZ, RZ, R19 ;  /* 0x000000ffff057224 */ /* 0x020fe200078e0013 */
[----:B------:R-:W-:Y:S01]  /*1030*/  MOV R181, R6 ;  /* 0x0000000600b57202 */ /* 0x000fe20000000f00 */
[----:B------:R-:W-:Y:S01]  /*1040*/  IMAD.MOV.U32 R197, RZ, RZ, R12 ;  /* 0x000000ffffc57224 */ /* 0x000fe200078e000c */
[----:B------:R-:W-:Y:S01]  /*1050*/  SHF.R.U64 R182, R6, 0x10, R7 ;  /* 0x0000001006b67819 */ /* 0x000fe20000001207 */
[----:B0-----:R-:W0:Y:S01]  /*1060*/  LDC R14, c[0x0][0x360] ;  /* 0x0000d800ff0e7b82 */ /* 0x001e220000000800 */
[----:B------:R-:W-:Y:S01]  /*1070*/  MOV R130, R18 ;  /* 0x0000001200827202 */ /* 0x000fe20000000f00 */
[----:B------:R-:W-:Y:S01]  /*1080*/  IMAD.MOV.U32 R165, RZ, RZ, R8 ;  /* 0x000000ffffa57224 */ /* 0x000fe200078e0008 */
[----:B------:R-:W-:Y:S01]  /*1090*/  MOV R6, R13 ;  /* 0x0000000d00067202 */ /* 0x000fe20000000f00 */
[----:B------:R-:W-:Y:S01]  /*10a0*/  IMAD.MOV.U32 R178, RZ, RZ, R10 ;  /* 0x000000ffffb27224 */ /* 0x000fe200078e000a */
[----:B------:R-:W-:Y:S01]  /*10b0*/  PRMT R130, R130, 0x5410, R5 ;  /* 0x0000541082827816 */ /* 0x000fe20000000005 */
[----:B------:R-:W-:Y:S01]  /*10c0*/  IMAD.MOV.U32 R5, RZ, RZ, R116 ;  /* 0x000000ffff057224 */ /* 0x000fe200078e0074 */
[----:B------:R-:W-:Y:S01]  /*10d0*/  PRMT R197, R197, 0x5410, R6 ;  /* 0x00005410c5c57816 */ /* 0x000fe20000000006 */
[----:B------:R-:W-:Y:S01]  /*10e0*/  IMAD.MOV.U32 R6, RZ, RZ, R117 ;  /* 0x000000ffff067224 */ /* 0x000fe200078e0075 */
[--C-:B------:R-:W-:Y:S01]  /*10f0*/  SHF.R.U64 R205, R82, 0x10, R83.reuse ;  /* 0x0000001052cd7819 */ /* 0x100fe20000001253 */
[----:B------:R-:W-:Y:S01]  /*1100*/  UIADD3 UR10, UPT, UPT, UR4, 0x3c6ef372, URZ ;  /* 0x3c6ef372040a7890 */ /* 0x000fe2000fffe0ff */
[----:B------:R-:W-:Y:S01]  /*1110*/  SHF.R.U32.HI R206, RZ, 0x10, R83 ;  /* 0x00000010ffce7819 */ /* 0x000fe20000011653 */
[----:B------:R-:W-:Y:S01]  /*1120*/  UIADD3 UR11, UPT, UPT, UR5, 0x76cf5d0a, URZ ;  /* 0x76cf5d0a050b7890 */ /* 0x000fe2000fffe0ff */
[----:B------:R-:W-:Y:S01]  /*1130*/  PRMT R199, R5, 0x5410, R6 ;  /* 0x0000541005c77816 */ /* 0x000fe20000000006 */
[----:B------:R-:W-:Y:S01]  /*1140*/  IMAD.MOV.U32 R5, RZ, RZ, R114 ;  /* 0x000000ffff057224 */ /* 0x000fe200078e0072 */
[----:B------:R-:W-:Y:S01]  /*1150*/  MOV R6, R115 ;  /* 0x0000007300067202 */ /* 0x000fe20000000f00 */
[----:B------:R-:W-:Y:S01]  /*1160*/  UIADD3 UR12, UPT, UPT, UR4, 0x78dde6e4, URZ ;  /* 0x78dde6e4040c7890 */ /* 0x000fe2000fffe0ff */
[----:B------:R-:W-:Y:S01]  /*1170*/  SHF.R.U64 R207, R84, 0x10, R85 ;  /* 0x0000001054cf7819 */ /* 0x000fe20000001255 */
[----:B------:R-:W-:Y:S01]  /*1180*/  UIADD3 UR13, UPT, UPT, UR5, -0x56f99767, URZ ;  /* 0xa9066899050d7890 */ /* 0x000fe2000fffe0ff */
[----:B------:R-:W-:Y:S01]  /*1190*/  PRMT R201, R5, 0x5410, R6 ;  /* 0x0000541005c97816 */ /* 0x000fe20000000006 */
[----:B------:R-:W-:Y:S01]  /*11a0*/  IMAD.MOV.U32 R6, RZ, RZ, R113 ;  /* 0x000000ffff067224 */ /* 0x000fe200078e0071 */
[----:B------:R-:W-:Y:S01]  /*11b0*/  MOV R5, R112 ;  /* 0x0000007000057202 */ /* 0x000fe20000000f00 */
[----:B------:R-:W-:Y:S01]  /*11c0*/  UIADD3 UR14, UPT, UPT, UR4, 0x5384540f, URZ ;  /* 0x5384540f040e7890 */ /* 0x000fe2000fffe0ff */
[----:B------:R-:W-:Y:S01]  /*11d0*/  SHF.R.U64 R131, R18, 0x10, R19 ;  /* 0x0000001012837819 */ /* 0x000fe20000001213 */
[----:B0-----:R-:W-:Y:S01]  /*11e0*/  IMAD R119, R14, UR9, R119 ;  /* 0x000000090e777c24 */ /* 0x001fe2000f8e0277 */
[----:B------:R-:W-:Y:S01]  /*11f0*/  PRMT R203, R5, 0x5410, R6 ;  /* 0x0000541005cb7816 */ /* 0x000fe20000000006 */
[----:B------:R-:W0:Y:S01]  /*1200*/  LDCU.64 UR8, c[0x0][0x398] ;  /* 0x00007300ff0877ac */ /* 0x000e220008000a00 */
[--C-:B------:R-:W-:Y:S01]  /*1210*/  SHF.R.U64 R5, R2, 0x10, R3.reuse ;  /* 0x0000001002057819 */ /* 0x100fe20000001203 */
[----:B------:R-:W-:Y:S01]  /*1220*/  IMAD.MOV.U32 R142, RZ, RZ, R28 ;  /* 0x000000ffff8e7224 */ /* 0x000fe200078e001c */
[----:B------:R-:W-:Y:S01]  /*1230*/  SHF.R.U32.HI R6, RZ, 0x10, R3 ;  /* 0x00000010ff067819 */ /* 0x000fe20000011603 */
[----:B------:R-:W-:Y:S01]  /*1240*/  UIADD3 UR15, UPT, UPT, UR5, 0x1fd5c5a3, URZ ;  /* 0x1fd5c5a3050f7890 */ /* 0x000fe2000fffe0ff */
[----:B------:R-:W-:Y:S01]  /*1250*/  PRMT R205, R205, 0x5410, R5 ;  /* 0x00005410cdcd7816 */ /* 0x000fe20000000005 */
[----:B------:R-:W-:Y:S01]  /*1260*/  UIADD3 UR16, UPT, UPT, UR4, -0xe443238, URZ ;  /* 0xf1bbcdc804107890 */ /* 0x000fe2000fffe0ff */
[----:B------:R-:W-:Y:S01]  /*1270*/  SHF.R.U64 R5, R60, 0x10, R61 ;  /* 0x000000103c057819 */ /* 0x000fe2000000123d */
[----:B------:R-:W-:Y:S01]  /*1280*/  UIADD3 UR17, UPT, UPT, UR5, -0x24c28bd8, URZ ;  /* 0xdb3d742805117890 */ /* 0x000fe2000fffe0ff */
[----:B------:R-:W-:Y:S01]  /*1290*/  PRMT R206, R206, 0x5410, R6 ;  /* 0x00005410cece7816 */ /* 0x000fe20000000006 */
[----:B------:R-:W-:Y:S01]  /*12a0*/  IMAD.MOV.U32 R125, RZ, RZ, R16 ;  /* 0x000000ffff7d7224 */ /* 0x000fe200078e0010 */
[----:B------:R-:W-:Y:S01]  /*12b0*/  PRMT R207, R207, 0x5410, R5 ;  /* 0x00005410cfcf7816 */ /* 0x000fe20000000005 */
[----:B------:R-:W-:Y:S01]  /*12c0*/  IMAD.MOV.U32 R126, RZ, RZ, R17 ;  /* 0x000000ffff7e7224 */ /* 0x000fe200078e0011 */
[----:B------:R-:W-:Y:S01]  /*12d0*/  MOV R18, R27 ;  /* 0x0000001b00127202 */ /* 0x000fe20000000f00 */
[----:B------:R-:W-:Y:S01]  /*12e0*/  IMAD.MOV.U32 R132, RZ, RZ, R20 ;  /* 0x000000ffff847224 */ /* 0x000fe200078e0014 */
[--C-:B------:R-:W-:Y:S01]  /*12f0*/  SHF.R.U64 R141, R26, 0x10, R27.reuse ;  /* 0x000000101a8d7819 */ /* 0x100fe2000000121b */
[----:B------:R-:W-:Y:S01]  /*1300*/  IMAD.MOV.U32 R134, RZ, RZ, R22 ;  /* 0x000000ffff867224 */ /* 0x000fe200078e0016 */
[----:B------:R-:W-:Y:S01]  /*1310*/  SHF.R.U32.HI R48, RZ, 0x10, R27 ;  /* 0x00000010ff307819 */ /* 0x000fe2000001161b */
[----:B0-----:R-:W-:Y:S01]  /*1320*/  UISETP.NE.U32.AND UP0, UPT, UR8, URZ, UPT ;  /* 0x000000ff0800728c */ /* 0x001fe2000bf05070 */
[----:B------:R-:W-:Y:S01]  /*1330*/  MOV R150, R36 ;  /* 0x0000002400967202 */ /* 0x000fe20000000f00 */
[----:B------:R-:W-:Y:S01]  /*1340*/  UIADD3 UR8, UPT, UPT, UR4, -0x61c88647, URZ ;  /* 0x9e3779b904087890 */ /* 0x000fe2000fffe0ff */
[----:B------:R-:W-:Y:S01]  /*1350*/  SHF.R.U64 R151, R36, 0x10, R37 ;  /* 0x0000001024977819 */ /* 0x000fe20000001225 */
[----:B------:R-:W-:Y:S01]  /*1360*/  UISETP.NE.AND.EX UP0, UPT, UR9, URZ, UPT, UP0 ;  /* 0x000000ff0900728c */ /* 0x000fe2000bf05300 */
[----:B------:R-:W-:Y:S01]  /*1370*/  SHF.R.U64 R167, R8, 0x10, R9 ;  /* 0x0000001008a77819 */ /* 0x000fe20000001209 */
[----:B------:R-:W-:Y:S01]  /*1380*/  IMAD.MOV.U32 R8, RZ, RZ, R11 ;  /* 0x000000ffff087224 */ /* 0x000fe200078e000b */
[----:B------:R-:W-:Y:S01]  /*1390*/  SHF.R.U32.HI R208, RZ, 0x10, R85 ;  /* 0x00000010ffd07819 */ /* 0x000fe20000011655 */
[----:B------:R-:W-:Y:S01]  /*13a0*/  UIADD3 UR9, UPT, UPT, UR5, -0x4498517b, URZ ;  /* 0xbb67ae8505097890 */ /* 0x000fe2000fffe0ff */
[----:B------:R-:W-:Y:S01]  /*13b0*/  SHF.R.U32.HI R6, RZ, 0x10, R61 ;  /* 0x00000010ff067819 */ /* 0x000fe2000001163d */
[----:B------:R-:W-:Y:S01]  /*13c0*/  IMAD.MOV.U32 R140, RZ, RZ, R26 ;  /* 0x000000ffff8c7224 */ /* 0x000fe200078e001a */
[----:B------:R-:W-:Y:S01]  /*13d0*/  SHF.R.U64 R209, R86, 0x10, R87 ;  /* 0x0000001056d17819 */ /* 0x000fe20000001257 */
[----:B------:R-:W-:Y:S01]  /*13e0*/  UIADD3 UR18, UPT, UPT, UR5, -0x695add53, URZ ;  /* 0x96a522ad05127890 */ /* 0x000fe2000fffe0ff */
[----:B------:R-:W-:Y:S01]  /*13f0*/  SHF.R.U64 R5, R62, 0x10, R63 ;  /* 0x000000103e057819 */ /* 0x000fe2000000123f */
[----:B------:R-:W-:Y:S01]  /*1400*/  UIADD3 UR19, UPT, UPT, UR4, -0x700cb87f, URZ ;  /* 0x8ff3478104137890 */ /* 0x000fe2000fffe0ff */
[----:B------:R-:W-:Y:S01]  /*1410*/  MOV R27, R9 ;  /* 0x00000009001b7202 */ /* 0x000fe20000000f00 */
[----:B------:R-:W-:Y:S01]  /*1420*/  IMAD.MOV.U32 R146, RZ, RZ, R32 ;  /* 0x000000ffff927224 */ /* 0x000fe200078e0020 */
[----:B------:R-:W-:Y:S01]  /*1430*/  SHF.R.U32.HI R36, RZ, 0x10, R9 ;  /* 0x00000010ff247819 */ /* 0x000fe20000011609 */
[--C-:B------:R-:W-:Y:S01]  /*1440*/  IMAD.MOV.U32 R9, RZ, RZ, R7.reuse ;  /* 0x000000ffff097224 */ /* 0x100fe200078e0007 */
[----:B------:R-:W-:Y:S01]  /*1450*/  SHF.R.U32.HI R7, RZ, 0x10, R7 ;  /* 0x00000010ff077819 */ /* 0x000fe20000011607 */
[----:B------:R-:W-:Y:S01]  /*1460*/  IMAD.MOV.U32 R148, RZ, RZ, R34 ;  /* 0x000000ffff947224 */ /* 0x000fe200078e0022 */
[----:B------:R-:W-:Y:S01]  /*1470*/  PRMT R208, R208, 0x5410, R6 ;  /* 0x00005410d0d07816 */ /* 0x000fe20000000006 */
[----:B------:R-:W-:Y:S01]  /*1480*/  IMAD.MOV.U32 R153, RZ, RZ, R38 ;  /* 0x000000ffff997224 */ /* 0x000fe200078e0026 */
[----:B------:R-:W-:Y:S01]  /*1490*/  PRMT R209, R209, 0x5410, R5 ;  /* 0x00005410d1d17816 */ /* 0x000fe20000000005 */
[----:B------:R-:W-:Y:S01]  /*14a0*/  IMAD.MOV.U32 R156, RZ, RZ, R40 ;  /* 0x000000ffff9c7224 */ /* 0x000fe200078e0028 */
[----:B------:R-:W-:Y:S01]  /*14b0*/  SHF.R.U32.HI R210, RZ, 0x10, R87 ;  /* 0x00000010ffd27819 */ /* 0x000fe20000011657 */
[----:B------:R-:W-:Y:S01]  /*14c0*/  IMAD.MOV.U32 R26, RZ, RZ, R43 ;  /* 0x000000ffff1a7224 */ /* 0x000fe200078e002b */
[----:B------:R-:W-:Y:S01]  /*14d0*/  SHF.R.U32.HI R6, RZ, 0x10, R63 ;  /* 0x00000010ff067819 */ /* 0x000fe2000001163f */
[----:B------:R-:W-:Y:S01]  /*14e0*/  IMAD.MOV.U32 R123, RZ, RZ, RZ ;  /* 0x000000ffff7b7224 */ /* 0x000fe200078e00ff */
[----:B------:R-:W-:-:S02]  /*14f0*/  SHF.R.U64 R211, R88, 0x10, R89 ;  /* 0x0000001058d37819 */ /* 0x000fc40000001259 */
[----:B------:R-:W-:Y:S02]  /*1500*/  SHF.R.U64 R5, R64, 0x10, R65 ;  /* 0x0000001040057819 */ /* 0x000fe40000001241 */
[----:B------:R-:W-:Y:S01]  /*1510*/  PRMT R178, R178, 0x5410, R8 ;  /* 0x00005410b2b27816 */ /* 0x000fe20000000008 */
[----:B------:R-:W-:Y:S01]  /*1520*/  IMAD.MOV.U32 R8, RZ, RZ, R111 ;  /* 0x000000ffff087224 */ /* 0x000fe200078e006f */
[----:B------:R-:W-:Y:S02]  /*1530*/  PRMT R182, R182, 0x5410, R7 ;  /* 0x00005410b6b67816 */ /* 0x000fe40000000007 */
[----:B------:R-:W-:Y:S02]  /*1540*/  MOV R7, R110 ;  /* 0x0000006e00077202 */ /* 0x000fe40000000f00 */
[----:B------:R-:W-:Y:S02]  /*1550*/  PRMT R210, R210, 0x5410, R6 ;  /* 0x00005410d2d27816 */ /* 0x000fe40000000006 */
[----:B------:R-:W-:-:S02]  /*1560*/  PRMT R211, R211, 0x5410, R5 ;  /* 0x00005410d3d37816 */ /* 0x000fc40000000005 */
[----:B------:R-:W-:Y:S02]  /*1570*/  SHF.R.U32.HI R212, RZ, 0x10, R89 ;  /* 0x00000010ffd47819 */ /* 0x000fe40000011659 */
[----:B------:R-:W-:Y:S02]  /*1580*/  SHF.R.U32.HI R6, RZ, 0x10, R65 ;  /* 0x00000010ff067819 */ /* 0x000fe40000011641 */
[----:B------:R-:W-:Y:S02]  /*1590*/  SHF.R.U64 R213, R90, 0x10, R91 ;  /* 0x000000105ad57819 */ /* 0x000fe4000000125b */
[----:B------:R-:W-:Y:S02]  /*15a0*/  SHF.R.U64 R5, R66, 0x10, R67 ;  /* 0x0000001042057819 */ /* 0x000fe40000001243 */
[----:B------:R-:W-:Y:S01]  /*15b0*/  PRMT R200, R7, 0x5410, R8 ;  /* 0x0000541007c87816 */ /* 0x000fe20000000008 */
[----:B------:R-:W-:Y:S01]  /*15c0*/  IMAD.MOV.U32 R7, RZ, RZ, R108 ;  /* 0x000000ffff077224 */ /* 0x000fe200078e006c */
[----:B------:R-:W-:Y:S01]  /*15d0*/  PRMT R212, R212, 0x5410, R6 ;  /* 0x00005410d4d47816 */ /* 0x000fe20000000006 */
[----:B------:R-:W-:Y:S01]  /*15e0*/  IMAD.MOV.U32 R8, RZ, RZ, R109 ;  /* 0x000000ffff087224 */ /* 0x000fe200078e006d */
        /* <DEDUP_REMOVED lines=8> */
[----:B------:R-:W-:Y:S01]  /*1670*/  IMAD.HI.U32 R6, R118, -0x2daee0ad, RZ ;  /* 0xd2511f5376067827 */ /* 0x000fe200078e00ff */
[----:B------:R-:W-:-:S02]  /*1680*/  PRMT R215, R215, 0x5410, R5 ;  /* 0x00005410d7d77816 */ /* 0x000fc40000000005 */
[----:B------:R-:W-:Y:S01]  /*1690*/  MOV R8, R107 ;  /* 0x0000006b00087202 */ /* 0x000fe20000000f00 */
[----:B------:R-:W-:Y:S01]  /*16a0*/  IMAD.HI.U32 R5, R119, -0x326172a9, RZ ;  /* 0xcd9e8d5777057827 */ /* 0x000fe200078e00ff */
[--C-:B------:R-:W-:Y:S02]  /*16b0*/  SHF.R.U64 R180, R10, 0x10, R11.reuse ;  /* 0x000000100ab47819 */ /* 0x100fe4000000120b */
[----:B------:R-:W-:Y:S01]  /*16c0*/  PRMT R204, R7, 0x5410, R8 ;  /* 0x0000541007cc7816 */ /* 0x000fe20000000008 */
[----:B------:R-:W-:Y:S01]  /*16d0*/  IMAD R8, R119, -0x326172a9, RZ ;  /* 0xcd9e8d5777087824 */ /* 0x000fe200078e02ff */
[----:B------:R-:W-:Y:S02]  /*16e0*/  SHF.R.U32.HI R10, RZ, 0x10, R11 ;  /* 0x00000010ff0a7819 */ /* 0x000fe4000001160b */
[----:B------:R-:W-:Y:S02]  /*16f0*/  SHF.R.U32.HI R216, RZ, 0x10, R93 ;  /* 0x00000010ffd87819 */ /* 0x000fe4000001165d */
[----:B------:R-:W-:-:S02]  /*1700*/  SHF.R.U32.HI R7, RZ, 0x10, R69 ;  /* 0x00000010ff077819 */ /* 0x000fc40000011645 */
[----:B------:R-:W-:Y:S02]  /*1710*/  LOP3.LUT R6, R6, UR5, RZ, 0x3c, !PT ;  /* 0x0000000506067c12 */ /* 0x000fe4000f8e3cff */
[----:B------:R-:W-:Y:S02]  /*1720*/  LOP3.LUT R5, R122, UR4, R5, 0x96, !PT ;  /* 0x000000047a057c12 */ /* 0x000fe4000f8e9605 */
[----:B------:R-:W-:Y:S01]  /*1730*/  PRMT R180, R180, 0x5410, R10 ;  /* 0x00005410b4b47816 */ /* 0x000fe2000000000a */
[----:B------:R-:W-:Y:S01]  /*1740*/  IMAD R10, R118, -0x2daee0ad, RZ ;  /* 0xd2511f53760a7824 */ /* 0x000fe200078e02ff */
[----:B------:R-:W-:Y:S01]  /*1750*/  PRMT R181, R181, 0x5410, R9 ;  /* 0x00005410b5b57816 */ /* 0x000fe20000000009 */
[----:B------:R-:W-:Y:S01]  /*1760*/  IMAD.HI.U32 R9, R5, -0x2daee0ad, RZ ;  /* 0xd2511f5305097827 */ /* 0x000fe200078e00ff */
[----:B------:R-:W-:Y:S02]  /*1770*/  PRMT R216, R216, 0x5410, R7 ;  /* 0x00005410d8d87816 */ /* 0x000fe40000000007 */
[--C-:B------:R-:W-:Y:S01]  /*1780*/  SHF.R.U64 R198, R12, 0x10, R13.reuse ;  /* 0x000000100cc67819 */ /* 0x100fe2000000120d */
[----:B------:R-:W-:Y:S01]  /*1790*/  IMAD.HI.U32 R7, R6, -0x326172a9, RZ ;  /* 0xcd9e8d5706077827 */ /* 0x000fe200078e00ff */
[----:B------:R-:W-:-:S02]  /*17a0*/  SHF.R.U32.HI R11, RZ, 0x10, R13 ;  /* 0x00000010ff0b7819 */ /* 0x000fc4000001160d */
[----:B------:R-:W-:Y:S01]  /*17b0*/  LOP3.LUT R9, R10, UR9, R9, 0x96, !PT ;  /* 0x000000090a097c12 */ /* 0x000fe2000f8e9609 */
[----:B------:R-:W-:Y:S01]  /*17c0*/  IMAD R6, R6, -0x326172a9, RZ ;  /* 0xcd9e8d5706067824 */ /* 0x000fe200078e02ff */
[----:B------:R-:W-:Y:S01]  /*17d0*/  LOP3.LUT R7, R8, UR8, R7, 0x96, !PT ;  /* 0x0000000808077c12 */ /* 0x000fe2000f8e9607 */
[----:B------:R-:W-:Y:S01]  /*17e0*/  UIADD3 UR8, UPT, UPT, UR4, -0x255992d5, URZ ;  /* 0xdaa66d2b04087890 */ /* 0x000fe2000fffe0ff */
[----:B------:R-:W-:Y:S01]  /*17f0*/  PRMT R198, R198, 0x5410, R11 ;  /* 0x00005410c6c67816 */ /* 0x000fe2000000000b */
[----:B------:R-:W-:Y:S01]  /*1800*/  IMAD R11, R5, -0x2daee0ad, RZ ;  /* 0xd2511f53050b7824 */ /* 0x000fe200078e02ff */
[----:B------:R-:W-:Y:S01]  /*1810*/  SHF.R.U64 R217, R94, 0x10, R95 ;  /* 0x000000105ed97819 */ /* 0x000fe2000000125f */
[----:B------:R-:W-:Y:S01]  /*1820*/  IMAD.HI.U32 R8, R7, -0x2daee0ad, RZ ;  /* 0xd2511f5307087827 */ /* 0x000fe200078e00ff */
[----:B------:R-:W-:Y:S01]  /*1830*/  SHF.R.U64 R10, R70, 0x10, R71 ;  /* 0x00000010460a7819 */ /* 0x000fe20000001247 */
[----:B------:R-:W-:Y:S01]  /*1840*/  UIADD3 UR9, UPT, UPT, UR5, 0x32370b8f, URZ ;  /* 0x32370b8f05097890 */ /* 0x000fe2000fffe0ff */
[----:B------:R-:W-:Y:S01]  /*1850*/  SHF.R.U32.HI R218, RZ, 0x10, R95 ;  /* 0x00000010ffda7819 */ /* 0x000fe2000001165f */
[----:B------:R-:W-:Y:S01]  /*1860*/  IMAD.HI.U32 R5, R9, -0x326172a9, RZ ;  /* 0xcd9e8d5709057827 */ /* 0x000fe200078e00ff */
[----:B------:R-:W-:Y:S01]  /*1870*/  LOP3.LUT R8, R11, UR11, R8, 0x96, !PT ;  /* 0x0000000b0b087c12 */ /* 0x000fe2000f8e9608 */
[----:B------:R-:W-:Y:S01]  /*1880*/  UIADD3 UR11, UPT, UPT, UR5, -0x126145ec, URZ ;  /* 0xed9eba14050b7890 */ /* 0x000fe2000fffe0ff */
[----:B------:R-:W-:Y:S01]  /*1890*/  PRMT R217, R217, 0x5410, R10 ;  /* 0x00005410d9d97816 */ /* 0x000fe2000000000a */
[----:B------:R-:W-:Y:S01]  /*18a0*/  IMAD R10, R7, -0x2daee0ad, RZ ;  /* 0xd2511f53070a7824 */ /* 0x000fe200078e02ff */
[----:B------:R-:W-:Y:S01]  /*18b0*/  LOP3.LUT R5, R6, UR10, R5, 0x96, !PT ;  /* 0x0000000a06057c12 */ /* 0x000fe2000f8e9605 */
[----:B------:R-:W-:Y:S01]  /*18c0*/  IMAD R9, R9, -0x326172a9, RZ ;  /* 0xcd9e8d5709097824 */ /* 0x000fe200078e02ff */
[----:B------:R-:W-:Y:S01]  /*18d0*/  SHF.R.U32.HI R11, RZ, 0x10, R71 ;  /* 0x00000010ff0b7819 */ /* 0x000fe20000011647 */
[----:B------:R-:W-:Y:S01]  /*18e0*/  IMAD.HI.U32 R6, R8, -0x326172a9, RZ ;  /* 0xcd9e8d5708067827 */ /* 0x000fe200078e00ff */
[----:B------:R-:W-:Y:S01]  /*18f0*/  UIADD3 UR10, UPT, UPT, UR4, 0x1715609d, URZ ;  /* 0x1715609d040a7890 */ /* 0x000fe2000fffe0ff */
[----:B------:R-:W-:-:S02]  /*1900*/  SHF.R.U32.HI R219, RZ, 0x10, R77 ;  /* 0x00000010ffdb7819 */ /* 0x000fc4000001164d */
[----:B------:R-:W-:Y:S01]  /*1910*/  IMAD.HI.U32 R7, R5, -0x2daee0ad, RZ ;  /* 0xd2511f5305077827 */ /* 0x000fe200078e00ff */
[----:B------:R-:W-:Y:S01]  /*1920*/  LOP3.LUT R6, R9, UR8, R6, 0x96, !PT ;  /* 0x0000000809067c12 */ /* 0x000fe2000f8e9606 */
[----:B------:R-:W-:Y:S01]  /*1930*/  UIADD3 UR8, UPT, UPT, UR4, -0x4ab325aa, URZ ;  /* 0xb54cda5604087890 */ /* 0x000fe2000fffe0ff */
[----:B------:R-:W-:Y:S01]  /*1940*/  PRMT R218, R218, 0x5410, R11 ;  /* 0x00005410dada7816 */ /* 0x000fe2000000000b */
[----:B------:R-:W-:Y:S01]  /*1950*/  IMAD R8, R8, -0x326172a9, RZ ;  /* 0xcd9e8d5708087824 */ /* 0x000fe200078e02ff */
[----:B------:R-:W-:Y:S01]  /*1960*/  LOP3.LUT R7, R10, UR9, R7, 0x96, !PT ;  /* 0x000000090a077c12 */ /* 0x000fe2000f8e9607 */
[----:B------:R-:W-:Y:S01]  /*1970*/  IMAD R10, R5, -0x2daee0ad, RZ ;  /* 0xd2511f53050a7824 */ /* 0x000fe200078e02ff */
[----:B------:R-:W-:Y:S01]  /*1980*/  UIADD3 UR9, UPT, UPT, UR5, 0x646e171e, URZ ;  /* 0x646e171e05097890 */ /* 0x000fe2000fffe0ff */
[----:B------:R-:W-:Y:S01]  /*1990*/  IMAD.HI.U32 R9, R6, -0x2daee0ad, RZ ;  /* 0xd2511f5306097827 */ /* 0x000fe200078e00ff */
[----:B------:R-:W-:Y:S02]  /*19a0*/  SHF.R.U64 R220, R78, 0x10, R79 ;  /* 0x000000104edc7819 */ /* 0x000fe4000000124f */
[----:B------:R-:W-:Y:S01]  /*19b0*/  SHF.R.U32.HI R44, RZ, 0x10, R19 ;  /* 0x00000010ff2c7819 */ /* 0x000fe20000011613 */
[C---:B------:R-:W-:Y:S01]  /*19c0*/  IMAD.HI.U32 R5, R7.reuse, -0x326172a9, RZ ;  /* 0xcd9e8d5707057827 */ /* 0x040fe200078e00ff */
[----:B------:R-:W-:Y:S01]  /*19d0*/  LOP3.LUT R9, R10, UR11, R9, 0x96, !PT ;  /* 0x0000000b0a097c12 */ /* 0x000fe2000f8e9609 */
[----:B------:R-:W0:Y:S01]  /*19e0*/  LDCU UR11, c[0x0][0x408] ;  /* 0x00008100ff0b77ac */ /* 0x000e220008000800 */
[----:B------:R-:W-:Y:S01]  /*19f0*/  SHF.R.U64 R143, R28, 0x10, R29 ;  /* 0x000000101c8f7819 */ /* 0x000fe2000000121d */
[----:B------:R-:W-:Y:S01]  /*1a00*/  IMAD R11, R6, -0x2daee0ad, RZ ;  /* 0xd2511f53060b7824 */ /* 0x000fe200078e02ff */
[----:B------:R-:W-:Y:S01]  /*1a10*/  LOP3.LUT R5, R8, UR12, R5, 0x96, !PT ;  /* 0x0000000c08057c12 */ /* 0x000fe2000f8e9605 */
[----:B------:R-:W-:Y:S01]  /*1a20*/  IMAD R8, R7, -0x326172a9, RZ ;  /* 0xcd9e8d5707087824 */ /* 0x000fe200078e02ff */
[--C-:B------:R-:W-:Y:S01]  /*1a30*/  SHF.R.U64 R127, R16, 0x10, R17.reuse ;  /* 0x00000010107f7819 */ /* 0x100fe20000001211 */
[----:B------:R-:W-:Y:S01]  /*1a40*/  IMAD.HI.U32 R7, R9, -0x326172a9, RZ ;  /* 0xcd9e8d5709077827 */ /* 0x000fe200078e00ff */
[----:B------:R-:W-:Y:S01]  /*1a50*/  SHF.R.U32.HI R128, RZ, 0x10, R17 ;  /* 0x00000010ff807819 */ /* 0x000fe20000011611 */
[----:B------:R-:W1:Y:S01]  /*1a60*/  LDCU UR12, c[0x0][0x388] ;  /* 0x00007100ff0c77ac */ /* 0x000e620008000800 */
[----:B------:R-:W-:Y:S01]  /*1a70*/  SHF.R.U64 R133, R20, 0x10, R21 ;  /* 0x0000001014857819 */ /* 0x000fe20000001215 */
[----:B------:R-:W-:Y:S01]  /*1a80*/  IMAD.HI.U32 R6, R5, -0x2daee0ad, RZ ;  /* 0xd2511f5305067827 */ /* 0x000fe200078e00ff */
[----:B------:R-:W-:Y:S01]  /*1a90*/  LOP3.LUT R7, R8, UR10, R7, 0x96, !PT ;  /* 0x0000000a08077c12 */ /* 0x000fe2000f8e9607 */
[----:B------:R-:W2:Y:S01]  /*1aa0*/  LDCU UR10, c[0x0][0x404] ;  /* 0x00008080ff0a77ac */ /* 0x000ea20008000800 */
[----:B------:R-:W-:Y:S01]  /*1ab0*/  SHF.R.U32.HI R28, RZ, 0x10, R29 ;  /* 0x00000010ff1c7819 */ /* 0x000fe2000001161d */
[----:B------:R-:W-:Y:S01]  /*1ac0*/  IMAD R8, R9, -0x326172a9, RZ ;  /* 0xcd9e8d5709087824 */ /* 0x000fe200078e02ff */
[----:B------:R-:W-:Y:S01]  /*1ad0*/  LOP3.LUT R6, R11, UR13, R6, 0x96, !PT ;  /* 0x0000000d0b067c12 */ /* 0x000fe2000f8e9606 */
[----:B------:R-:W-:Y:S01]  /*1ae0*/  IMAD R10, R5, -0x2daee0ad, RZ ;  /* 0xd2511f53050a7824 */ /* 0x000fe200078e02ff */
[----:B------:R-:W-:Y:S01]  /*1af0*/  SHF.R.U64 R11, R102, 0x10, R103 ;  /* 0x00000010660b7819 */ /* 0x000fe20000001267 */
[----:B------:R-:W-:Y:S01]  /*1b00*/  IMAD.HI.U32 R9, R7, -0x2daee0ad, RZ ;  /* 0xd2511f5307097827 */ /* 0x000fe200078e00ff */
[----:B------:R-:W-:Y:S01]  /*1b10*/  MOV R15, R21 ;  /* 0x00000015000f7202 */ /* 0x000fe20000000f00 */
[----:B------:R-:W3:Y:S01]  /*1b20*/  LDCU.U8 UR13, c[0x0][0x410] ;  /* 0x00008200ff0d77ac */ /* 0x000ee20008000000 */
[----:B------:R-:W-:Y:S01]  /*1b30*/  PRMT R219, R219, 0x5410, R11 ;  /* 0x00005410dbdb7816 */ /* 0x000fe2000000000b */
[----:B------:R-:W-:Y:S01]  /*1b40*/  IMAD.HI.U32 R5, R6, -0x326172a9, RZ ;  /* 0xcd9e8d5706057827 */ /* 0x000fe200078e00ff */
[----:B------:R-:W-:-:S02]  /*1b50*/  LOP3.LUT R9, R10, UR9, R9, 0x96, !PT ;  /* 0x000000090a097c12 */ /* 0x000fc4000f8e9609 */
[----:B------:R-:W-:Y:S01]  /*1b60*/  SHF.R.U32.HI R10, RZ, 0x10, R103 ;  /* 0x00000010ff0a7819 */ /* 0x000fe20000011667 */
[----:B------:R-:W-:Y:S01]  /*1b70*/  IMAD R11, R7, -0x2daee0ad, RZ ;  /* 0xd2511f53070b7824 */ /* 0x000fe200078e02ff */
[----:B------:R-:W-:Y:S01]  /*1b80*/  LOP3.LUT R5, R8, UR8, R5, 0x96, !PT ;  /* 0x0000000808057c12 */ /* 0x000fe2000f8e9605 */
[----:B------:R-:W-:Y:S01]  /*1b90*/  IMAD R7, R6, -0x326172a9, RZ ;  /* 0xcd9e8d5706077824 */ /* 0x000fe200078e02ff */
[----:B------:R-:W-:Y:S01]  /*1ba0*/  PRMT R220, R220, 0x5410, R10 ;  /* 0x00005410dcdc7816 */ /* 0x000fe2000000000a */
[----:B------:R-:W-:Y:S01]  /*1bb0*/  IMAD.HI.U32 R6, R9, -0x326172a9, RZ ;  /* 0xcd9e8d5709067827 */ /* 0x000fe200078e00ff */
[----:B------:R-:W-:Y:S01]  /*1bc0*/  SHF.R.U32.HI R45, RZ, 0x10, R21 ;  /* 0x00000010ff2d7819 */ /* 0x000fe20000011615 */
[----:B------:R-:W4:Y:S01]  /*1bd0*/  LDCU.64 UR8, c[0x0][0x3a0] ;  /* 0x00007400ff0877ac */ /* 0x000f220008000a00 */
[--C-:B------:R-:W-:Y:S01]  /*1be0*/  SHF.R.U64 R135, R22, 0x10, R23.reuse ;  /* 0x0000001016877819 */ /* 0x100fe20000001217 */
[----:B------:R-:W-:Y:S01]  /*1bf0*/  IMAD.HI.U32 R8, R5, -0x2daee0ad, RZ ;  /* 0xd2511f5305087827 */ /* 0x000fe200078e00ff */
[----:B------:R-:W-:Y:S01]  /*1c00*/  LOP3.LUT R6, R7, UR14, R6, 0x96, !PT ;  /* 0x0000000e07067c12 */ /* 0x000fe2000f8e9606 */
[----:B------:R-:W0:Y:S01]  /*1c10*/  LDCU UR14, c[0x0][0x448] ;  /* 0x00008900ff0e77ac */ /* 0x000e220008000800 */
[----:B------:R-:W-:Y:S01]  /*1c20*/  SHF.R.U32.HI R46, RZ, 0x10, R23 ;  /* 0x00000010ff2e7819 */ /* 0x000fe20000011617 */
[----:B------:R-:W-:Y:S01]  /*1c30*/  IMAD R12, R5, -0x2daee0ad, RZ ;  /* 0xd2511f53050c7824 */ /* 0x000fe200078e02ff */
[----:B------:R-:W-:Y:S01]  /*1c40*/  LOP3.LUT R8, R11, UR15, R8, 0x96, !PT ;  /* 0x0000000f0b087c12 */ /* 0x000fe2000f8e9608 */
[----:B------:R-:W-:Y:S01]  /*1c50*/  IMAD.HI.U32 R7, R6, -0x2daee0ad, RZ ;  /* 0xd2511f5306077827 */ /* 0x000fe200078e00ff */
[----:B------:R-:W-:-:S02]  /*1c60*/  SHF.R.U64 R139, R24, 0x10, R25 ;  /* 0x00000010188b7819 */ /* 0x000fc40000001219 */
[----:B------:R-:W-:Y:S01]  /*1c70*/  SHF.R.U32.HI R47, RZ, 0x10, R25 ;  /* 0x00000010ff2f7819 */ /* 0x000fe20000011619 */
[----:B------:R-:W-:Y:S01]  /*1c80*/  IMAD R10, R9, -0x326172a9, RZ ;  /* 0xcd9e8d57090a7824 */ /* 0x000fe200078e02ff */
[----:B------:R-:W-:Y:S01]  /*1c90*/  LOP3.LUT R7, R12, UR17, R7, 0x96, !PT ;  /* 0x000000110c077c12 */ /* 0x000fe2000f8e9607 */
[----:B------:R-:W-:Y:S01]  /*1ca0*/  IMAD.HI.U32 R5, R8, -0x326172a9, RZ ;  /* 0xcd9e8d5708057827 */ /* 0x000fe200078e00ff */
[----:B------:R-:W-:Y:S02]  /*1cb0*/  MOV R144, R30 ;  /* 0x0000001e00907202 */ /* 0x000fe40000000f00 */
[----:B------:R-:W-:Y:S01]  /*1cc0*/  SHF.R.U64 R145, R30, 0x10, R31 ;  /* 0x000000101e917819 */ /* 0x000fe2000000121f */
[----:B------:R-:W-:Y:S01]  /*1cd0*/  IMAD.MOV.U32 R19, RZ, RZ, R29 ;  /* 0x000000ffff137224 */ /* 0x000fe200078e001d */
[----:B------:R-:W-:Y:S01]  /*1ce0*/  LOP3.LUT R5, R10, UR16, R5, 0x96, !PT ;  /* 0x000000100a057c12 */ /* 0x000fe2000f8e9605 */
[----:B------:R-:W-:Y:S01]  /*1cf0*/  IMAD.MOV.U32 R16, RZ, RZ, R23 ;  /* 0x000000ffff107224 */ /* 0x000fe200078e0017 */
[----:B------:R-:W-:Y:S01]  /*1d00*/  SHF.R.U32.HI R29, RZ, 0x10, R31 ;  /* 0x00000010ff1d7819 */ /* 0x000fe2000001161f */
[----:B------:R-:W-:Y:S01]  /*1d10*/  IMAD.MOV.U32 R17, RZ, RZ, R25 ;  /* 0x000000ffff117224 */ /* 0x000fe200078e0019 */
[----:B------:R-:W-:Y:S01]  /*1d20*/  MOV R136, R24 ;  /* 0x0000001800887202 */ /* 0x000fe20000000f00 */
[----:B------:R-:W-:Y:S01]  /*1d30*/  IMAD.MOV.U32 R20, RZ, RZ, R31 ;  /* 0x000000ffff147224 */ /* 0x000fe200078e001f */
[----:B------:R-:W-:Y:S01]  /*1d40*/  MOV R21, R33 ;  /* 0x0000002100157202 */ /* 0x000fe20000000f00 */
[----:B------:R-:W-:Y:S01]  /*1d50*/  IMAD.MOV.U32 R22, RZ, RZ, R35 ;  /* 0x000000ffff167224 */ /* 0x000fe200078e0023 */
[----:B------:R-:W-:Y:S01]  /*1d60*/  SHF.R.U64 R147, R32, 0x10, R33 ;  /* 0x0000001020937819 */ /* 0x000fe20000001221 */
[----:B------:R-:W-:Y:S01]  /*1d70*/  IMAD.MOV.U32 R23, RZ, RZ, R37 ;  /* 0x000000ffff177224 */ /* 0x000fe200078e0025 */
[----:B------:R-:W-:Y:S01]  /*1d80*/  SHF.R.U32.HI R30, RZ, 0x10, R33 ;  /* 0x00000010ff1e7819 */ /* 0x000fe20000011621 */
[----:B------:R-:W-:Y:S01]  /*1d90*/  IMAD.MOV.U32 R25, RZ, RZ, R41 ;  /* 0x000000ffff197224 */ /* 0x000fe200078e0029 */
[--C-:B------:R-:W-:Y:S01]  /*1da0*/  SHF.R.U64 R149, R34, 0x10, R35.reuse ;  /* 0x0000001022957819 */ /* 0x100fe20000001223 */
[----:B------:R-:W-:Y:S01]  /*1db0*/  IMAD R9, R8, -0x326172a9, RZ ;  /* 0xcd9e8d5708097824 */ /* 0x000fe200078e02ff */
[----:B------:R-:W-:Y:S01]  /*1dc0*/  SHF.R.U32.HI R31, RZ, 0x10, R35 ;  /* 0x00000010ff1f7819 */ /* 0x000fe20000011623 */
[----:B------:R-:W-:Y:S01]  /*1dd0*/  IMAD.HI.U32 R120, R7, -0x326172a9, RZ ;  /* 0xcd9e8d5707787827 */ /* 0x000fe200078e00ff */
[----:B------:R-:W-:-:S02]  /*1de0*/  SHF.R.U32.HI R32, RZ, 0x10, R37 ;  /* 0x00000010ff207819 */ /* 0x000fc40000011625 */
[----:B------:R-:W-:Y:S01]  /*1df0*/  MOV R24, R39 ;  /* 0x0000002700187202 */ /* 0x000fe20000000f00 */
[----:B------:R-:W-:Y:S01]  /*1e00*/  IMAD R6, R6, -0x2daee0ad, RZ ;  /* 0xd2511f5306067824 */ /* 0x000fe200078e02ff */
[--C-:B------:R-:W-:Y:S01]  /*1e10*/  SHF.R.U64 R154, R38, 0x10, R39.reuse ;  /* 0x00000010269a7819 */ /* 0x100fe20000001227 */
[----:B------:R-:W-:Y:S01]  /*1e20*/  IMAD.HI.U32 R121, R5, -0x2daee0ad, RZ ;  /* 0xd2511f5305797827 */ /* 0x000fe200078e00ff */
[----:B------:R-:W-:Y:S02]  /*1e30*/  SHF.R.U32.HI R33, RZ, 0x10, R39 ;  /* 0x00000010ff217819 */ /* 0x000fe40000011627 */
[--C-:B------:R-:W-:Y:S01]  /*1e40*/  SHF.R.U64 R159, R40, 0x10, R41.reuse ;  /* 0x00000010289f7819 */ /* 0x100fe20000001229 */
[----:B------:R-:W-:Y:S01]  /*1e50*/  IMAD R124, R7, -0x326172a9, RZ ;  /* 0xcd9e8d57077c7824 */ /* 0x000fe200078e02ff */
[----:B------:R-:W-:Y:S01]  /*1e60*/  SHF.R.U32.HI R34, RZ, 0x10, R41 ;  /* 0x00000010ff227819 */ /* 0x000fe20000011629 */
[----:B------:R-:W-:Y:S01]  /*1e70*/  IMAD R138, R5, -0x2daee0ad, RZ ;  /* 0xd2511f53058a7824 */ /* 0x000fe200078e02ff */
[----:B------:R-:W-:-:S02]  /*1e80*/  MOV R162, R42 ;  /* 0x0000002a00a27202 */ /* 0x000fc40000000f00 */
[--C-:B------:R-:W-:Y:S02]  /*1e90*/  SHF.R.U64 R164, R42, 0x10, R43.reuse ;  /* 0x000000102aa47819 */ /* 0x100fe4000000122b */
        /* <DEDUP_REMOVED lines=37> */
[----:B------:R-:W-:Y:S02]  /*20f0*/  SHF.R.U32.HI R223, RZ, 0x10, R81 ;  /* 0x00000010ffdf7819 */ /* 0x000fe40000011651 */
[----:B------:R-:W-:Y:S02]  /*2100*/  PRMT R222, R222, 0x5410, R10 ;  /* 0x00005410dede7816 */ /* 0x000fe4000000000a */
[----:B------:R-:W-:Y:S02]  /*2110*/  LOP3.LUT R120, R9, UR19, R120, 0x96, !PT ;  /* 0x0000001309787c12 */ /* 0x000fe4000f8e9678 */
[----:B------:R-:W-:-:S02]  /*2120*/  PLOP3.LUT P0, PT, PT, PT, UP0, 0x80, 0x8 ;  /* 0x000000000008781c */ /* 0x000fc40003f0f008 */
[----:B------:R-:W-:Y:S02]  /*2130*/  LOP3.LUT R121, R6, UR18, R121, 0x96, !PT ;  /* 0x0000001206797c12 */ /* 0x000fe4000f8e9679 */
[----:B01234-:R-:W-:-:S09]  /*2140*/  LOP3.LUT R137, R4, 0x3, RZ, 0xc0, !PT ;  /* 0x0000000304897812 */ /* 0x01ffd200078ec0ff */
.L_x_28173:
        /* <DEDUP_REMOVED lines=10> */
[----:B------:R-:W5:Y:S01]  /*21f0*/  @P0 LDG.E.128 R4, desc[UR6][R14.64] ;  /* 0x000000060e040981 */ /* 0x000f62000c1e1d00 */
[----:B-1----:R-:W-:-:S04]  /*2200*/  IMAD.WIDE.U32 R16, R157, 0x10, R186 ;  /* 0x000000109d107825 */ /* 0x002fc800078e00ba */
[----:B--2---:R-:W-:-:S05]  /*2210*/  @P1 IMAD.WIDE.U32 R12, R157, 0x10, R12 ;  /* 0x000000109d0c1825 */ /* 0x004fca00078e000c */
[----:B------:R-:W5:Y:S04]  /*2220*/  @P1 LDG.E.128 R8, desc[UR6][R12.64] ;  /* 0x000000060c081981 */ /* 0x000f68000c1e1d00 */
[----:B------:R0:W5:Y:S02]  /*2230*/  LDG.E.128 R12, desc[UR6][R16.64] ;  /* 0x00000006100c7981 */ /* 0x000164000c1e1d00 */
[----:B0-----:R-:W0:Y:S01]  /*2240*/  LDC.64 R16, c[0x0][0x398] ;  /* 0x0000e600ff107b82 */ /* 0x001e220000000a00 */
[----:B------:R-:W-:Y:S01]  /*2250*/  MOV R172, UR5 ;  /* 0x0000000500ac7c02 */ /* 0x000fe20008000f00 */
[----:B------:R-:W-:Y:S02]  /*2260*/  IMAD.U32 R173, RZ, RZ, UR4 ;  /* 0x00000004ffad7e24 */ /* 0x000fe4000f8e00ff */
[----:B------:R-:W-:-:S02]  /*2270*/  IMAD.U32 R171, RZ, RZ, UR4 ;  /* 0x00000004ffab7e24 */ /* 0x000fc4000f8e00ff */
[----:B------:R-:W-:Y:S02]  /*2280*/  IMAD.U32 R174, RZ, RZ, UR5 ;  /* 0x00000005ffae7e24 */ /* 0x000fe4000f8e00ff */
[----:B------:R-:W-:Y:S01]  /*2290*/  HFMA2 R170, -RZ, RZ, 0.1171875, 0 ;  /* 0x2f800000ffaa7431 */ /* 0x000fe200000001ff */
[----:B0-----:R-:W-:-:S04]  /*22a0*/  ISETP.NE.U32.AND P0, PT, R16, RZ, PT ;  /* 0x000000ff1000720c */ /* 0x001fc80003f05070 */
[----:B------:R-:W-:Y:S01]  /*22b0*/  ISETP.NE.AND.EX P0, PT, R17, RZ, PT, P0 ;  /* 0x000000ff1100720c */ /* 0x000fe20003f05300 */
[----:B------:R-:W-:Y:S01]  /*22c0*/  VIADD R171, R171, 0x78dde6e4 ;  /* 0x78dde6e4abab7836 */ /* 0x000fe20000000000 */
[----:B------:R-:W-:Y:S01]  /*22d0*/  IADD3 R173, PT, PT, R173, -0x61c88647, RZ ;  /* 0x9e3779b9adad7810 */ /* 0x000fe20007ffe0ff */
[----:B------:R-:W-:Y:S02]  /*22e0*/  VIADD R172, R172, 0xdb3d7428 ;  /* 0xdb3d7428acac7836 */ /* 0x000fe40000000000 */
[----:B------:R-:W-:-:S08]  /*22f0*/  VIADD R174, R174, 0xbb67ae85 ;  /* 0xbb67ae85aeae7836 */ /* 0x000fd00000000000 */
        /* <DEDUP_REMOVED lines=17> */
.L_x_27419:
        /* <DEDUP_REMOVED lines=13> */
.L_x_27421:
[----:B------:R-:W-:Y:S05]  /*24e0*/  BSYNC.RECONVERGENT B1 ;  /* 0x0000000000017941 */ /* 0x000fea0003800200 */
.L_x_27420:
[----:B------:R-:W-:Y:S01]  /*24f0*/  IMAD.WIDE.U32 R18, R119, -0x326172a9, RZ ;  /* 0xcd9e8d5777127825 */ /* 0x000fe200078e00ff */
[----:B------:R-:W-:Y:S01]  /*2500*/  LOP3.LUT R20, R123, UR5, R25, 0x96, !PT ;  /* 0x000000057b147c12 */ /* 0x000fe2000f8e9619 */
[----:B------:R-:W-:Y:S02]  /*2510*/  UIADD3 UR16, UPT, UPT, UR5, 0x76cf5d0a, URZ ;  /* 0x76cf5d0a05107890 */ /* 0x000fe4000fffe0ff */
[----:B------:R-:W-:Y:S02]  /*2520*/  UIADD3 UR15, UPT, UPT, UR4, 0x3c6ef372, URZ ;  /* 0x3c6ef372040f7890 */ /* 0x000fe4000fffe0ff */
[----:B------:R-:W-:Y:S01]  /*2530*/  LOP3.LUT R22, R122, UR4, R19, 0x96, !PT ;  /* 0x000000047a167c12 */ /* 0x000fe2000f8e9613 */
[----:B------:R-:W-:-:S04]  /*2540*/  IMAD.WIDE.U32 R20, R20, -0x326172a9, RZ ;  /* 0xcd9e8d5714147825 */ /* 0x000fc800078e00ff */
[----:B------:R-:W-:Y:S01]  /*2550*/  IMAD.WIDE.U32 R22, R22, -0x2daee0ad, RZ ;  /* 0xd2511f5316167825 */ /* 0x000fe200078e00ff */
[----:B------:R-:W-:-:S04]  /*2560*/  LOP3.LUT R25, R173, R18, R21, 0x96, !PT ;  /* 0x00000012ad197212 */ /* 0x000fc800078e9615 */
        /* <DEDUP_REMOVED lines=38> */
[----:B------:R-:W-:-:S04]  /*27d0*/  LOP3.LUT R21, R172, R22, R19, 0x96, !PT ;  /* 0x00000016ac157212 */ /* 0x000fc800078e9613 */
[----:B------:R-:W-:Y:S01]  /*27e0*/  LOP3.LUT R24, R20, UR15, R121, 0x96, !PT ;  /* 0x0000000f14187c12 */ /* 0x000fe2000f8e9679 */
[----:B------:R-:W-:Y:S01]  /*27f0*/  UIADD3 UR15, UPT, UPT, UR4, -0x700cb87f, URZ ;  /* 0x8ff34781040f7890 */ /* 0x000fe2000fffe0ff */
[----:B------:R-:W-:-:S04]  /*2800*/  IMAD.WIDE.U32 R20, R21, -0x326172a9, RZ ;  /* 0xcd9e8d5715147825 */ /* 0x000fc800078e00ff */
[----:B------:R-:W-:Y:S01]  /*2810*/  IMAD.WIDE.U32 R24, R24, -0x2daee0ad, RZ ;  /* 0xd2511f5318187825 */ /* 0x000fe200078e00ff */
[----:B------:R-:W-:Y:S02]  /*2820*/  MOV R124, R20 ;  /* 0x00000014007c7202 */ /* 0x000fe40000000f00 */
[----:B------:R-:W-:Y:S01]  /*2830*/  LOP3.LUT R120, R120, UR15, R21, 0x96, !PT ;  /* 0x0000000f78787c12 */ /* 0x000fe2000f8e9615 */
[----:B------:R-:W-:Y:S01]  /*2840*/  IMAD.MOV.U32 R20, RZ, RZ, RZ ;  /* 0x000000ffff147224 */ /* 0x000fe200078e00ff */
[----:B------:R-:W-:Y:S01]  /*2850*/  LOP3.LUT R121, R18, UR16, R25, 0x96, !PT ;  /* 0x0000001012797c12 */ /* 0x000fe2000f8e9619 */
[----:B------:R-:W-:-:S07]  /*2860*/  IMAD.MOV.U32 R18, RZ, RZ, R138 ;  /* 0x000000ffff127224 */ /* 0x000fce00078e008a */
.L_x_27418:
[----:B------:R-:W-:Y:S05]  /*2870*/  BSYNC.RECONVERGENT B0 ;  /* 0x0000000000007941 */ /* 0x000fea0003800200 */
.L_x_27417:
[----:B------:R-:W-:Y:S01]  /*2880*/  ISETP.NE.AND P0, PT, R20, 0x1, PT ;  /* 0x000000011400780c */ /* 0x000fe20003f05270 */
[----:B------:R-:W-:Y:S01]  /*2890*/  BSSY.RECONVERGENT B0, `(.L_x_27422) ;  /* 0x0000057000007945 */ /* 0x000fe20003800200 */
[----:B------:R-:W-:Y:S01]  /*28a0*/  I2FP.F32.U32 R19, R18 ;  /* 0x0000001200137245 */ /* 0x000fe20000201000 */
[----:B------:R-:W-:Y:S01]  /*28b0*/  IMAD.MOV.U32 R21, RZ, RZ, 0x2 ;  /* 0x00000002ff157424 */ /* 0x000fe200078e00ff */
[----:B------:R-:W-:-:S03]  /*28c0*/  MOV R175, UR10 ;  /* 0x0000000a00af7c02 */ /* 0x000fc60008000f00 */
        /* <DEDUP_REMOVED lines=12> */
.L_x_27424:
        /* <DEDUP_REMOVED lines=13> */
.L_x_27426:
[----:B------:R-:W-:Y:S05]  /*2a60*/  BSYNC.RECONVERGENT B1 ;  /* 0x0000000000017941 */ /* 0x000fea0003800200 */
.L_x_27425:
        /* <DEDUP_REMOVED lines=46> */
[----:B------:R-:W-:-:S03]  /*2d50*/  LOP3.LUT R22, R172, R22, R21, 0x96, !PT ;  /* 0x00000016ac167212 */ /* 0x000fc600078e9615 */
        /* <DEDUP_REMOVED lines=10> */
.L_x_27423:
[----:B------:R-:W-:Y:S05]  /*2e00*/  BSYNC.RECONVERGENT B0 ;  /* 0x0000000000007941 */ /* 0x000fea0003800200 */
.L_x_27422:
        /* <DEDUP_REMOVED lines=16> */
.L_x_27429:
        /* <DEDUP_REMOVED lines=13> */
.L_x_27431:
[----:B------:R-:W-:Y:S05]  /*2fe0*/  BSYNC.RECONVERGENT B1 ;  /* 0x0000000000017941 */ /* 0x000fea0003800200 */
.L_x_27430:
        /* <DEDUP_REMOVED lines=57> */
.L_x_27428:
[----:B------:R-:W-:Y:S05]  /*3380*/  BSYNC.RECONVERGENT B0 ;  /* 0x0000000000007941 */ /* 0x000fea0003800200 */
.L_x_27427:
[----:B------:R-:W-:Y:S01]  /*3390*/  ISETP.NE.AND P0, PT, R20, 0x1, PT ;  /* 0x000000011400780c */ /* 0x000fe20003f05270 */
[----:B------:R-:W-:Y:S01]  /*33a0*/  BSSY.RECONVERGENT B0, `(.L_x_27432) ;  /* 0x0000056000007945 */ /* 0x000fe20003800200 */
[----:B------:R-:W-:Y:S01]  /*33b0*/  I2FP.F32.U32 R19, R19 ;  /* 0x0000001300137245 */ /* 0x000fe20000201000 */
[----:B------:R-:W-:-:S04]  /*33c0*/  IMAD.MOV.U32 R25, RZ, RZ, 0x2 ;  /* 0x00000002ff197424 */ /* 0x000fc800078e00ff */
        /* <DEDUP_REMOVED lines=12> */
.L_x_27434:
        /* <DEDUP_REMOVED lines=13> */
.L_x_27436:
[----:B------:R-:W-:Y:S05]  /*3560*/  BSYNC.RECONVERGENT B1 ;  /* 0x0000000000017941 */ /* 0x000fea0003800200 */
.L_x_27435:
[----:B------:R-:W-:Y:S01]  /*3570*/  IMAD.WIDE.U32 R20, R119, -0x326172a9, RZ ;  /* 0xcd9e8d5777147825 */ /* 0x000fe200078e00ff */
[----:B------:R-:W-:Y:S01]  /*3580*/  LOP3.LUT R18, R123, UR5, R27, 0x96, !PT ;  /* 0x000000057b127c12 */ /* 0x000fe2000f8e961b */
[----:B------:R-:W-:Y:S02]  /*3590*/  UIADD3 UR16, UPT, UPT, UR5, 0x76cf5d0a, URZ ;  /* 0x76cf5d0a05107890 */ /* 0x000fe4000fffe0ff */
[----:B------:R-:W-:Y:S01]  /*35a0*/  HFMA2 R25, -RZ, RZ, 0, 0 ;  /* 0x00000000ff197431 */ /* 0x000fe200000001ff */
        /* <DEDUP_REMOVED lines=53> */
.L_x_27433:
[----:B------:R-:W-:Y:S05]  /*3900*/  BSYNC.RECONVERGENT B0 ;  /* 0x0000000000007941 */ /* 0x000fea0003800200 */
.L_x_27432:
[----:B------:R-:W-:Y:S01]  /*3910*/  I2FP.F32.U32 R19, R19 ;  /* 0x0000001300137245 */ /* 0x000fe20000201000 */
[----:B------:R-:W-:-:S04]  /*3920*/  IMAD.U32 R176, RZ, RZ, UR11 ;  /* 0x0000000bffb07e24 */ /* 0x000fc8000f8e00ff */
[----:B------:R-:W-:Y:S01]  /*3930*/  FFMA.FTZ R18, R19, R170, 1.1641532182693481445e-10 ;  /* 0x2f00000013127423 */ /* 0x000fe200000100aa */
[-C--:B-----5:R-:W-:Y:S01]  /*3940*/  FMUL.FTZ R14, R14, R176.reuse ;  /* 0x000000b00e0e7220 */ /* 0x0a0fe20000410000 */
[-C--:B------:R-:W-:Y:S01]  /*3950*/  FMUL.FTZ R12, R12, R176.reuse ;  /* 0x000000b00c0c7220 */ /* 0x080fe20000410000 */
[-C--:B------:R-:W-:Y:S01]  /*3960*/  FMUL.FTZ R13, R13, R176.reuse ;  /* 0x000000b00d0d7220 */ /* 0x080fe20000410000 */
[----:B------:R-:W-:Y:S01]  /*3970*/  FMUL.FTZ R15, R15, R176 ;  /* 0x000000b00f0f7220 */ /* 0x000fe20000410000 */
[----:B------:R-:W-:Y:S02]  /*3980*/  FSETP.GTU.FTZ.AND P0, PT, R18, R175, PT ;  /* 0x000000af1200720b */ /* 0x000fe40003f1c000 */
[----:B------:R-:W-:Y:S02]  /*3990*/  FSEL R14, R14, RZ, P4 ;  /* 0x000000ff0e0e7208 */ /* 0x000fe40002000000 */
[----:B------:R-:W-:Y:S02]  /*39a0*/  FSEL R12, R12, RZ, P2 ;  /* 0x000000ff0c0c7208 */ /* 0x000fe40001000000 */
        /* <DEDUP_REMOVED lines=8> */
.L_x_27416:
[----:B------:R-:W-:Y:S01]  /*3a30*/  ISETP.NE.AND P0, PT, R137, 0x1, PT ;  /* 0x000000018900780c */ /* 0x000fe20003f05270 */
[----:B------:R-:W-:Y:S01]  /*3a40*/  IMAD.U32 R29, RZ, RZ, UR4 ;  /* 0x00000004ff1d7e24 */ /* 0x000fe2000f8e00ff */
[----:B------:R-:W-:Y:S01]  /*3a50*/  MOV R28, UR5 ;  /* 0x00000005001c7c02 */ /* 0x000fe20008000f00 */
[----:B------:R-:W-:Y:S01]  /*3a60*/  IMAD.U32 R26, RZ, RZ, UR5 ;  /* 0x00000005ff1a7e24 */ /* 0x000fe2000f8e00ff */
[----:B------:R-:W-:Y:S01]  /*3a70*/  BSSY.RECONVERGENT B0, `(.L_x_27438) ;  /* 0x0000056000007945 */ /* 0x000fe20003800200 */
[----:B------:R-:W-:Y:S01]  /*3a80*/  IMAD.U32 R27, RZ, RZ, UR4 ;  /* 0x00000004ff1b7e24 */ /* 0x000fe2000f8e00ff */
[----:B------:R-:W-:Y:S01]  /*3a90*/  MOV R20, 0x2 ;  /* 0x0000000200147802 */ /* 0x000fe20000000f00 */
[----:B------:R-:W-:Y:S01]  /*3aa0*/  IMAD.MOV.U32 R18, RZ, RZ, R124 ;  /* 0x000000ffff127224 */ /* 0x000fe200078e007c */
[----:B------:R-:W-:Y:S01]  /*3ab0*/  IADD3 R29, PT, PT, R29, -0x700cb87f, RZ ;  /* 0x8ff347811d1d7810 */ /* 0x000fe20007ffe0ff */
[----:B------:R-:W-:Y:S01]  /*3ac0*/  IMAD.MOV.U32 R24, RZ, RZ, R138 ;  /* 0x000000ffff187224 */ /* 0x000fe200078e008a */
[----:B------:R-:W-:Y:S01]  /*3ad0*/  IADD3 R26, PT, PT, R26, -0x695add53, RZ ;  /* 0x96a522ad1a1a7810 */ /* 0x000fe20007ffe0ff */
        /* <DEDUP_REMOVED lines=13> */
.L_x_27440:
        /* <DEDUP_REMOVED lines=13> */
.L_x_27442:
[----:B------:R-:W-:Y:S05]  /*3c80*/  BSYNC.RECONVERGENT B1 ;  /* 0x0000000000017941 */ /* 0x000fea0003800200 */
.L_x_27441:
        /* <DEDUP_REMOVED lines=33> */
[----:B------:R-:W-:-:S04]  /*3ea0*/  LOP3.LUT R21, R22, UR16, R19, 0x96, !PT ;  /* 0x0000001016157c12 */ /* 0x000fc8000f8e9613 */
[----:B------:R-:W-:Y:S01]  /*3eb0*/  LOP3.LUT R22, R20, UR15, R25, 0x96, !PT ;  /* 0x0000000f14167c12 */ /* 0x000fe2000f8e9619 */
[----:B------:R-:W-:Y:S01]  /*3ec0*/  UIADD3 UR15, UPT, UPT, UR5, 0x1fd5c5a3, URZ ;  /* 0x1fd5c5a3050f7890 */ /* 0x000fe2000fffe0ff */
[----:B------:R-:W-:-:S04]  /*3ed0*/  IMAD.WIDE.U32 R20, R21, -0x326172a9, RZ ;  /* 0xcd9e8d5715147825 */ /* 0x000fc800078e00ff */
[----:B------:R-:W-:Y:S01]  /*3ee0*/  IMAD.WIDE.U32 R22, R22, -0x2daee0ad, RZ ;  /* 0xd2511f5316167825 */ /* 0x000fe200078e00ff */
[----:B------:R-:W-:-:S04]  /*3ef0*/  LOP3.LUT R19, R27, R24, R21, 0x96, !PT ;  /* 0x000000181b137212 */ /* 0x000fc800078e9615 */
[----:B------:R-:W-:Y:S01]  /*3f00*/  LOP3.LUT R120, R18, UR15, R23, 0x96, !PT ;  /* 0x0000000f12787c12 */ /* 0x000fe2000f8e9617 */
[----:B------:R-:W-:Y:S01]  /*3f10*/  UIADD3 UR15, UPT, UPT, UR4, -0xe443238, URZ ;  /* 0xf1bbcdc8040f7890 */ /* 0x000fe2000fffe0ff */
[----:B------:R-:W-:-:S04]  /*3f20*/  IMAD.WIDE.U32 R18, R19, -0x2daee0ad, RZ ;  /* 0xd2511f5313127825 */ /* 0x000fc800078e00ff */
[----:B------:R-:W-:Y:S01]  /*3f30*/  IMAD.WIDE.U32 R120, R120, -0x326172a9, RZ ;  /* 0xcd9e8d5778787825 */ /* 0x000fe200078e00ff */
[----:B------:R-:W-:-:S04]  /*3f40*/  LOP3.LUT R21, R172, R22, R19, 0x96, !PT ;  /* 0x00000016ac157212 */ /* 0x000fc800078e9613 */
[----:B------:R-:W-:Y:S01]  /*3f50*/  LOP3.LUT R24, R20, UR15, R121, 0x96, !PT ;  /* 0x0000000f14187c12 */ /* 0x000fe2000f8e9679 */
[----:B------:R-:W-:-:S04]  /*3f60*/  IMAD.WIDE.U32 R20, R21, -0x326172a9, RZ ;  /* 0xcd9e8d5715147825 */ /* 0x000fc800078e00ff */
[----:B------:R-:W-:Y:S01]  /*3f70*/  IMAD.WIDE.U32 R24, R24, -0x2daee0ad, RZ ;  /* 0xd2511f5318187825 */ /* 0x000fe200078e00ff */
[----:B------:R-:W-:-:S03]  /*3f80*/  LOP3.LUT R120, R29, R120, R21, 0x96, !PT ;  /* 0x000000781d787212 */ /* 0x000fc600078e9615 */
[----:B------:R-:W-:Y:S01]  /*3f90*/  IMAD.MOV.U32 R124, RZ, RZ, R20 ;  /* 0x000000ffff7c7224 */ /* 0x000fe200078e0014 */
[----:B------:R-:W-:Y:S01]  /*3fa0*/  LOP3.LUT R121, R26, R18, R25, 0x96, !PT ;  /* 0x000000121a797212 */ /* 0x000fe200078e9619 */
[----:B------:R-:W-:Y:S01]  /*3fb0*/  IMAD.MOV.U32 R20, RZ, RZ, RZ ;  /* 0x000000ffff147224 */ /* 0x000fe200078e00ff */
[----:B------:R-:W-:-:S07]  /*3fc0*/  MOV R18, R138 ;  /* 0x0000008a00127202 */ /* 0x000fce0000000f00 */
.L_x_27439:
[----:B------:R-:W-:Y:S05]  /*3fd0*/  BSYNC.RECONVERGENT B0 ;  /* 0x0000000000007941 */ /* 0x000fea0003800200 */
.L_x_27438:
[----:B------:R-:W-:Y:S01]  /*3fe0*/  ISETP.NE.AND P0, PT, R20, 0x1, PT ;  /* 0x000000011400780c */ /* 0x000fe20003f05270 */
[----:B------:R-:W-:Y:S01]  /*3ff0*/  IMAD.U32 R175, RZ, RZ, UR10 ;  /* 0x0000000affaf7e24 */ /* 0x000fe2000f8e00ff */
[----:B------:R-:W-:Y:S01]  /*4000*/  I2FP.F32.U32 R19, R18 ;  /* 0x0000001200137245 */ /* 0x000fe20000201000 */
[----:B------:R-:W-:Y:S01]  /*4010*/  BSSY.RECONVERGENT B0, `(.L_x_27443) ;  /* 0x0000053000007945 */ /* 0x000fe20003800200 */
[----:B------:R-:W-:-:S03]  /*4020*/  MOV R176, UR11 ;  /* 0x0000000b00b07c02 */ /* 0x000fc60008000f00 */
[----:B------:R-:W-:Y:S01]  /*4030*/  FFMA.FTZ R18, R19, R170, 1.1641532182693481445e-10 ;  /* 0x2f00000013127423 */ /* 0x000fe200000100aa */
[----:B------:R-:W-:Y:S02]  /*4040*/  IMAD.MOV.U32 R19, RZ, RZ, R124 ;  /* 0x000000ffff137224 */ /* 0x000fe400078e007c */
[----:B-----5:R-:W-:Y:S02]  /*4050*/  FMUL.FTZ R31, R12, R176 ;  /* 0x000000b00c1f7220 */ /* 0x020fe40000410000 */
        /* <DEDUP_REMOVED lines=11> */
.L_x_27445:
        /* <DEDUP_REMOVED lines=13> */
.L_x_27447:
[----:B------:R-:W-:Y:S05]  /*41e0*/  BSYNC.RECONVERGENT B1 ;  /* 0x0000000000017941 */ /* 0x000fea0003800200 */
.L_x_27446:
        /* <DEDUP_REMOVED lines=53> */
.L_x_27444:
[----:B------:R-:W-:Y:S05]  /*4540*/  BSYNC.RECONVERGENT B0 ;  /* 0x0000000000007941 */ /* 0x000fea0003800200 */
.L_x_27443:
        /* <DEDUP_REMOVED lines=15> */
.L_x_27450:
        /* <DEDUP_REMOVED lines=13> */
.L_x_27452:
[----:B------:R-:W-:Y:S05]  /*4710*/  BSYNC.RECONVERGENT B1 ;  /* 0x0000000000017941 */ /* 0x000fea0003800200 */
.L_x_27451:
[----:B------:R-:W-:Y:S01]  /*4720*/  IMAD.WIDE.U32 R20, R119, -0x326172a9, RZ ;  /* 0xcd9e8d5777147825 */ /* 0x000fe200078e00ff */
[----:B------:R-:W-:Y:S01]  /*4730*/  LOP3.LUT R18, R123, UR5, R33, 0x96, !PT ;  /* 0x000000057b127c12 */ /* 0x000fe2000f8e9621 */
[----:B------:R-:W-:Y:S02]  /*4740*/  UIADD3 UR16, UPT, UPT, UR5, 0x76cf5d0a, URZ ;  /* 0x76cf5d0a05107890 */ /* 0x000fe4000fffe0ff */
[----:B------:R-:W-:Y:S02]  /*4750*/  UIADD3 UR15, UPT, UPT, UR4, 0x3c6ef372, URZ ;  /* 0x3c6ef372040f7890 */ /* 0x000fe4000fffe0ff */
[----:B------:R-:W-:Y:S01]  /*4760*/  LOP3.LUT R22, R122, UR4, R21, 0x96, !PT ;  /* 0x000000047a167c12 */ /* 0x000fe2000f8e9615 */
[----:B------:R-:W-:-:S04]  /*4770*/  IMAD.WIDE.U32 R18, R18, -0x326172a9, RZ ;  /* 0xcd9e8d5712127825 */ /* 0x000fc800078e00ff */
[----:B------:R-:W-:Y:S01]  /*4780*/  IMAD.WIDE.U32 R22, R22, -0x2daee0ad, RZ ;  /* 0xd2511f5316167825 */ /* 0x000fe200078e00ff */
[----:B------:R-:W-:-:S03]  /*4790*/  LOP3.LUT R33, R173, R20, R19, 0x96, !PT ;  /* 0x00000014ad217212 */ /* 0x000fc600078e9613 */
[----:B------:R-:W-:Y:S01]  /*47a0*/  IMAD.MOV.U32 R12, RZ, RZ, R24 ;  /* 0x000000ffff0c7224 */ /* 0x000fe200078e0018 */
        /* <DEDUP_REMOVED lines=44> */
.L_x_27449:
[----:B------:R-:W-:Y:S05]  /*4a70*/  BSYNC.RECONVERGENT B0 ;  /* 0x0000000000007941 */ /* 0x000fea0003800200 */
.L_x_27448:
[----:B------:R-:W-:Y:S01]  /*4a80*/  ISETP.NE.AND P0, PT, R20, 0x1, PT ;  /* 0x000000011400780c */ /* 0x000fe20003f05270 */
[----:B------:R-:W-:Y:S01]  /*4a90*/  BSSY.RECONVERGENT B0, `(.L_x_27453) ;  /* 0x0000053000007945 */ /* 0x000fe20003800200 */
[----:B------:R-:W-:Y:S01]  /*4aa0*/  I2FP.F32.U32 R19, R12 ;  /* 0x0000000c00137245 */ /* 0x000fe20000201000 */
[----:B------:R-:W-:Y:S01]  /*4ab0*/  FMUL.FTZ R32, R13, R176 ;  /* 0x000000b00d207220 */ /* 0x000fe20000410000 */
        /* <DEDUP_REMOVED lines=13> */
.L_x_27455:
        /* <DEDUP_REMOVED lines=13> */
.L_x_27457:
[----:B------:R-:W-:Y:S05]  /*4c60*/  BSYNC.RECONVERGENT B1 ;  /* 0x0000000000017941 */ /* 0x000fea0003800200 */
.L_x_27456:
        /* <DEDUP_REMOVED lines=53> */
.L_x_27454:
[----:B------:R-:W-:Y:S05]  /*4fc0*/  BSYNC.RECONVERGENT B0 ;  /* 0x0000000000007941 */ /* 0x000fea0003800200 */
.L_x_27453:
        /* <DEDUP_REMOVED lines=15> */
.L_x_27460:
        /* <DEDUP_REMOVED lines=13> */
.L_x_27462:
[----:B------:R-:W-:Y:S05]  /*5190*/  BSYNC.RECONVERGENT B1 ;  /* 0x0000000000017941 */ /* 0x000fea0003800200 */
.L_x_27461:
        /* <DEDUP_REMOVED lines=53> */
.L_x_27459:
[----:B------:R-:W-:Y:S05]  /*54f0*/  BSYNC.RECONVERGENT B0 ;  /* 0x0000000000007941 */ /* 0x000fea0003800200 */
.L_x_27458:
[----:B------:R-:W-:Y:S01]  /*5500*/  ISETP.NE.AND P0, PT, R18, 0x1, PT ;  /* 0x000000011200780c */ /* 0x000fe20003f05270 */
[----:B------:R-:W-:Y:S01]  /*5510*/  BSSY.RECONVERGENT B0, `(.L_x_27463) ;  /* 0x0000053000007945 */ /* 0x000fe20003800200 */
[----:B------:R-:W-:Y:S01]  /*5520*/  I2FP.F32.U32 R13, R13 ;  /* 0x0000000d000d7245 */ /* 0x000fe20000201000 */
[----:B------:R-:W-:-:S04]  /*5530*/  FMUL.FTZ R14, R14, R176 ;  /* 0x000000b00e0e7220 */ /* 0x000fc80000410000 */
[----:B------:R-:W-:Y:S01]  /*5540*/  FFMA.FTZ R12, R13, R170, 1.1641532182693481445e-10 ;  /* 0x2f0000000d0c7423 */ /* 0x000fe200000100aa */
[----:B------:R-:W-:-:S04]  /*5550*/  IMAD.MOV.U32 R13, RZ, RZ, R124 ;  /* 0x000000ffff0d7224 */ /* 0x000fc800078e007c */
[----:B------:R-:W-:Y:S01]  /*5560*/  FSETP.LE.FTZ.AND P4, PT, R12, R175, PT ;  /* 0x000000af0c00720b */ /* 0x000fe20003f93000 */
[----:B------:R-:W-:Y:S01]  /*5570*/  HFMA2 R12, -RZ, RZ, 0, 1.1920928955078125e-07 ;  /* 0x00000002ff0c7431 */ /* 0x000fe200000001ff */
        /* <DEDUP_REMOVED lines=9> */
.L_x_27465:
        /* <DEDUP_REMOVED lines=13> */
.L_x_27467:
[----:B------:R-:W-:Y:S05]  /*56e0*/  BSYNC.RECONVERGENT B1 ;  /* 0x0000000000017941 */ /* 0x000fea0003800200 */
.L_x_27466:
        /* <DEDUP_REMOVED lines=53> */
.L_x_27464:
[----:B------:R-:W-:Y:S05]  /*5a40*/  BSYNC.RECONVERGENT B0 ;  /* 0x0000000000007941 */ /* 0x000fea0003800200 */
.L_x_27463:
        /* <DEDUP_REMOVED lines=15> */
.L_x_27470:
        /* <DEDUP_REMOVED lines=13> */
.L_x_27472:
[----:B------:R-:W-:Y:S05]  /*5c10*/  BSYNC.RECONVERGENT B1 ;  /* 0x0000000000017941 */ /* 0x000fea0003800200 */
.L_x_27471:
        /* <DEDUP_REMOVED lines=43> */
[----:B------:R-:W-:-:S03]  /*5ed0*/  LOP3.LUT R20, R172, R20, R19, 0x96, !PT ;  /* 0x00000014ac147212 */ /* 0x000fc600078e9613 */
[----:B------:R-:W-:Y:S01]  /*5ee0*/  HFMA2 R19, -RZ, RZ, 0, 0 ;  /* 0x00000000ff137431 */ /* 0x000fe200000001ff */
[----:B------:R-:W-:Y:S01]  /*5ef0*/  LOP3.LUT R12, R12, UR15, R121, 0x96, !PT ;  /* 0x0000000f0c0c7c12 */ /* 0x000fe2000f8e9679 */
[----:B------:R-:W-:-:S04]  /*5f00*/  IMAD.WIDE.U32 R20, R20, -0x326172a9, RZ ;  /* 0xcd9e8d5714147825 */ /* 0x000fc800078e00ff */
[----:B------:R-:W-:Y:S01]  /*5f10*/  IMAD.WIDE.U32 R12, R12, -0x2daee0ad, RZ ;  /* 0xd2511f530c0c7825 */ /* 0x000fe200078e00ff */
[----:B------:R-:W-:Y:S02]  /*5f20*/  LOP3.LUT R120, R29, R120, R21, 0x96, !PT ;  /* 0x000000781d787212 */ /* 0x000fe400078e9615 */
[----:B------:R-:W-:Y:S02]  /*5f30*/  MOV R124, R20 ;  /* 0x00000014007c7202 */ /* 0x000fe40000000f00 */
[----:B------:R-:W-:Y:S01]  /*5f40*/  LOP3.LUT R121, R26, R18, R13, 0x96, !PT ;  /* 0x000000121a797212 */ /* 0x000fe200078e960d */
[----:B------:R-:W-:Y:S02]  /*5f50*/  IMAD.MOV.U32 R18, RZ, RZ, R24 ;  /* 0x000000ffff127224 */ /* 0x000fe400078e0018 */
[----:B------:R-:W-:-:S07]  /*5f60*/  IMAD.MOV.U32 R24, RZ, RZ, R12 ;  /* 0x000000ffff187224 */ /* 0x000fce00078e000c */
.L_x_27469:
[----:B------:R-:W-:Y:S05]  /*5f70*/  BSYNC.RECONVERGENT B0 ;  /* 0x0000000000007941 */ /* 0x000fea0003800200 */
.L_x_27468:
[----:B------:R-:W-:Y:S01]  /*5f80*/  ISETP.NE.AND P0, PT, R19, 0x1, PT ;  /* 0x000000011300780c */ /* 0x000fe20003f05270 */
[----:B------:R-:W-:Y:S01]  /*5f90*/  BSSY.RECONVERGENT B0, `(.L_x_27473) ;  /* 0x0000053000007945 */ /* 0x000fe20003800200 */
[----:B------:R-:W-:Y:S01]  /*5fa0*/  I2FP.F32.U32 R13, R18 ;  /* 0x00000012000d7245 */ /* 0x000fe20000201000 */
[----:B------:R-:W-:Y:S01]  /*5fb0*/  FMUL.FTZ R15, R15, R176 ;  /* 0x000000b00f0f7220 */ /* 0x000fe20000410000 */
[----:B------:R-:W-:-:S03]  /*5fc0*/  IMAD.MOV.U32 R25, RZ, RZ, 0x2 ;  /* 0x00000002ff197424 */ /* 0x000fc600078e00ff */
        /* <DEDUP_REMOVED lines=12> */
.L_x_27475:
        /* <DEDUP_REMOVED lines=13> */
.L_x_27477:
[----:B------:R-:W-:Y:S05]  /*6160*/  BSYNC.RECONVERGENT B1 ;  /* 0x0000000000017941 */ /* 0x000fea0003800200 */
.L_x_27476:
        /* <DEDUP_REMOVED lines=52> */
[----:B------:R-:W-:-:S07]  /*64b0*/  IMAD.MOV.U32 R24, RZ, RZ, R12 ;  /* 0x000000ffff187224 */ /* 0x000fce00078e000c */
.L_x_27474:
[----:B------:R-:W-:Y:S05]  /*64c0*/  BSYNC.RECONVERGENT B0 ;  /* 0x0000000000007941 */ /* 0x000fea0003800200 */
.L_x_27473:
[----:B------:R-:W-:Y:S01]  /*64d0*/  I2FP.F32.U32 R19, R13 ;  /* 0x0000000d00137245 */ /* 0x000fe20000201000 */
[-C--:B------:R-:W-:Y:S01]  /*64e0*/  FMUL.FTZ R12, R4, R176.reuse ;  /* 0x000000b0040c7220 */ /* 0x080fe20000410000 */
[-C--:B------:R-:W-:Y:S01]  /*64f0*/  FSETP.GTU.FTZ.AND P6, PT, R30, R175.reuse, PT ;  /* 0x000000af1e00720b */ /* 0x080fe20003fdc000 */
[----:B------:R-:W-:Y:S01]  /*6500*/  FMUL.FTZ R13, R5, R176 ;  /* 0x000000b0050d7220 */ /* 0x000fe20000410000 */
[----:B------:R-:W-:Y:S01]  /*6510*/  FSETP.GTU.FTZ.AND P0, PT, R33, R175, PT ;  /* 0x000000af2100720b */ /* 0x000fe20003f1c000 */
[----:B------:R-:W-:Y:S01]  /*6520*/  FFMA.FTZ R20, R19, R170, 1.1641532182693481445e-10 ;  /* 0x2f00000013147423 */ /* 0x000fe200000100aa */
[----:B------:R-:W-:Y:S01]  /*6530*/  FSEL R18, R12, RZ, !P6 ;  /* 0x000000ff0c127208 */ /* 0x000fe20007000000 */
[----:B------:R-:W-:Y:S01]  /*6540*/  FMUL.FTZ R12, R6, R176 ;  /* 0x000000b0060c7220 */ /* 0x000fe20000410000 */
[----:B------:R-:W-:Y:S02]  /*6550*/  SEL R21, RZ, 0x1, P6 ;  /* 0x00000001ff157807 */ /* 0x000fe40003000000 */
[----:B------:R-:W-:-:S02]  /*6560*/  FSEL R19, R13, RZ, !P0 ;  /* 0x000000ff0d137208 */ /* 0x000fc40004000000 */
[----:B------:R-:W-:Y:S02]  /*6570*/  SEL R22, RZ, 0x1, P0 ;  /* 0x00000001ff167807 */ /* 0x000fe40000000000 */
[-C--:B------:R-:W-:Y:S02]  /*6580*/  FSETP.GTU.FTZ.AND P6, PT, R34, R175.reuse, PT ;  /* 0x000000af2200720b */ /* 0x080fe40003fdc000 */
[----:B------:R-:W-:Y:S01]  /*6590*/  FSETP.GTU.FTZ.AND P0, PT, R20, R175, PT ;  /* 0x000000af1400720b */ /* 0x000fe20003f1c000 */
[----:B------:R-:W-:Y:S01]  /*65a0*/  FMUL.FTZ R20, R7, R176 ;  /* 0x000000b007147220 */ /* 0x000fe20000410000 */
[----:B------:R-:W-:Y:S02]  /*65b0*/  FSEL R31, R31, RZ, P2 ;  /* 0x000000ff1f1f7208 */ /* 0x000fe40001000000 */
[----:B------:R-:W-:Y:S02]  /*65c0*/  FSEL R13, R12, RZ, !P6 ;  /* 0x000000ff0c0d7208 */ /* 0x000fe40007000000 */
[----:B------:R-:W-:Y:S01]  /*65d0*/  FSEL R14, R14, RZ, P4 ;  /* 0x000000ff0e0e7208 */ /* 0x000fe20002000000 */
[----:B------:R-:W-:Y:S01]  /*65e0*/  FADD.FTZ R12, R31, R18 ;  /* 0x000000121f0c7221 */ /* 0x000fe20000010000 */
[----:B------:R-:W-:-:S02]  /*65f0*/  FSEL R32, R32, RZ, P3 ;  /* 0x000000ff20207208 */ /* 0x000fc40001800000 */
[----:B------:R-:W-:Y:S01]  /*6600*/  FSEL R15, R15, RZ, P5 ;  /* 0x000000ff0f0f7208 */ /* 0x000fe20002800000 */
[----:B------:R-:W-:Y:S01]  /*6610*/  FADD.FTZ R14, R14, R13 ;  /* 0x0000000d0e0e7221 */ /* 0x000fe20000010000 */
[----:B------:R-:W-:Y:S01]  /*6620*/  FSEL R20, R20, RZ, !P0 ;  /* 0x000000ff14147208 */ /* 0x000fe20004000000 */
[----:B------:R-:W-:Y:S01]  /*6630*/  FADD.FTZ R13, R32, R19 ;  /* 0x00000013200d7221 */ /* 0x000fe20000010000 */
[----:B------:R-:W-:Y:S01]  /*6640*/  SEL R18, RZ, 0x1, P6 ;  /* 0x00000001ff127807 */ /* 0x000fe20003000000 */
[----:B------:R-:W-:Y:S01]  /*6650*/  @P1 FADD.FTZ R14, R10, R14 ;  /* 0x0000000e0a0e1221 */ /* 0x000fe20000010000 */
[----:B------:R-:W-:Y:S01]  /*6660*/  PRMT R125, R21, 0x7610, R125 ;  /* 0x00007610157d7816 */ /* 0x000fe2000000007d */
[----:B------:R-:W-:Y:S01]  /*6670*/  FADD.FTZ R15, R20, R15 ;  /* 0x0000000f140f7221 */ /* 0x000fe20000010000 */
[----:B------:R-:W-:Y:S01]  /*6680*/  PRMT R127, R18, 0x7610, R127 ;  /* 0x00007610127f7816 */ /* 0x000fe2000000007f */
[----:B------:R-:W-:Y:S01]  /*6690*/  @P1 FADD.FTZ R13, R9, R13 ;  /* 0x0000000d090d1221 */ /* 0x000fe20000010000 */
[----:B------:R-:W-:Y:S01]  /*66a0*/  SEL R18, RZ, 0x1, P0 ;  /* 0x00000001ff127807 */ /* 0x000fe20000000000 */
[----:B------:R-:W-:Y:S01]  /*66b0*/  @P1 FADD.FTZ R12, R8, R12 ;  /* 0x0000000c080c1221 */ /* 0x000fe20000010000 */
[----:B------:R-:W-:Y:S01]  /*66c0*/  PRMT R126, R22, 0x7610, R126 ;  /* 0x00007610167e7816 */ /* 0x000fe2000000007e */
[----:B------:R-:W-:Y:S01]  /*66d0*/  @P1 FADD.FTZ R15, R11, R15 ;  /* 0x0000000f0b0f1221 */ /* 0x000fe20000010000 */
[----:B------:R-:W-:-:S07]  /*66e0*/  PRMT R128, R18, 0x7610, R128 ;  /* 0x0000761012807816 */ /* 0x000fce0000000080 */
.L_x_27437:
[----:B------:R-:W0:Y:S01]  /*66f0*/  LDC.64 R190, c[0x0][0x3a8] ;  /* 0x0000ea00ffbe7b82 */ /* 0x000e220000000a00 */
[----:B------:R-:W-:Y:S02]  /*6700*/  ISETP.NE.U32.AND P0, PT, R16, RZ, PT ;  /* 0x000000ff1000720c */ /* 0x000fe40003f05070 */
[----:B------:R-:W-:Y:S02]  /*6710*/  SEL R20, RZ, 0x1000000, !P5 ;  /* 0x01000000ff147807 */ /* 0x000fe40006800000 */
[----:B------:R-:W-:Y:S02]  /*6720*/  ISETP.NE.AND.EX P0, PT, R17, RZ, PT, P0 ;  /* 0x000000ff1100720c */ /* 0x000fe40003f05300 */
[----:B------:R-:W-:Y:S01]  /*6730*/  SEL R21, RZ, 0x10000, !P4 ;  /* 0x00010000ff157807 */ /* 0x000fe20006000000 */
[----:B------:R-:W1:Y:S01]  /*6740*/  LDC.64 R188, c[0x0][0x3b0] ;  /* 0x0000ec00ffbc7b82 */ /* 0x000e620000000a00 */
[----:B------:R-:W-:Y:S02]  /*6750*/  SEL R22, RZ, 0x100, !P3 ;  /* 0x00000100ff167807 */ /* 0x000fe40005800000 */
[----:B------:R-:W-:-:S02]  /*6760*/  SEL R23, RZ, 0x1, !P2 ;  /* 0x00000001ff177807 */ /* 0x000fc40005000000 */
[----:B------:R-:W-:Y:S02]  /*6770*/  IADD3 R22, PT, PT, R22, R20, R21 ;  /* 0x0000001416167210 */ /* 0x000fe40007ffe015 */
[C---:B------:R-:W-:Y:S01]  /*6780*/  IADD3 R160, PT, PT, R157.reuse, 0x20, RZ ;  /* 0x000000209da07810 */ /* 0x040fe20007ffe0ff */
[----:B------:R-:W2:Y:S02]  /*6790*/  @P1 LDC.64 R16, c[0x0][0x3a0] ;  /* 0x0000e800ff101b82 */ /* 0x000ea40000000a00 */
[----:B------:R-:W-:Y:S02]  /*67a0*/  IMAD.IADD R27, R22, 0x1, R23 ;  /* 0x00000001161b7824 */ /* 0x000fe400078e0217 */
[----:B0-----:R-:W-:-:S04]  /*67b0*/  IMAD.WIDE.U32 R20, R157, 0x10, R190 ;  /* 0x000000109d147825 */ /* 0x001fc800078e00be */
[----:B------:R-:W0:Y:S01]  /*67c0*/  @P0 LDC.64 R18, c[0x0][0x398] ;  /* 0x0000e600ff120b82 */ /* 0x000e220000000a00 */
[----:B------:R3:W-:Y:S01]  /*67d0*/  STG.E.128 desc[UR6][R20.64], R12 ;  /* 0x0000000c14007986 */ /* 0x0007e2000c101d06 */
[----:B-1----:R-:W-:-:S05]  /*67e0*/  IMAD.WIDE.U32 R22, R157, 0x4, R188 ;  /* 0x000000049d167825 */ /* 0x002fca00078e00bc */
[----:B------:R1:W-:Y:S01]  /*67f0*/  STG.E desc[UR6][R22.64], R27 ;  /* 0x0000001b16007986 */ /* 0x0003e2000c101906 */
[----:B--2---:R-:W-:-:S04]  /*6800*/  @P1 IMAD.WIDE.U32 R16, R160, 0x10, R16 ;  /* 0x00000010a0101825 */ /* 0x004fc800078e0010 */
[----:B---3--:R-:W-:-:S04]  /*6810*/  IMAD.WIDE.U32 R20, R160, 0x10, R186 ;  /* 0x00000010a0147825 */ /* 0x008fc800078e00ba */
[----:B0-----:R-:W-:Y:S01]  /*6820*/  @P0 IMAD.WIDE.U32 R18, R160, 0x10, R18 ;  /* 0x00000010a0120825 */ /* 0x001fe200078e0012 */
[----:B-1----:R-:W-:Y:S06]  /*6830*/  @!P0 BRA `(.L_x_27478) ;  /* 0x00000000002c8947 */ /* 0x002fec0003800000 */
[----:B------:R-:W0:Y:S01]  /*6840*/  LDC.64 R22, c[0x0][0x3b8] ;  /* 0x0000ee00ff167b82 */ /* 0x000e220000000a00 */
        /* <DEDUP_REMOVED lines=10> */
.L_x_27478:
[----:B------:R1:W5:Y:S04]  /*68f0*/  @P0 LDG.E.128 R4, desc[UR6][R18.64] ;  /* 0x0000000612040981 */ /* 0x000368000c1e1d00 */
[----:B------:R1:W5:Y:S04]  /*6900*/  @P1 LDG.E.128 R8, desc[UR6][R16.64] ;  /* 0x0000000610081981 */ /* 0x000368000c1e1d00 */
[----:B------:R1:W5:Y:S01]  /*6910*/  LDG.E.128 R16, desc[UR6][R20.64] ;  /* 0x0000000614107981 */ /* 0x000362000c1e1d00 */
[----:B------:R-:W-:Y:S05]  /*6920*/  @!P0 BRA `(.L_x_27479) ;  /* 0x0000002c00948947 */ /* 0x000fea0003800000 */
        /* <DEDUP_REMOVED lines=16> */
.L_x_27482:
        /* <DEDUP_REMOVED lines=13> */
.L_x_27484:
[----:B------:R-:W-:Y:S05]  /*6b00*/  BSYNC.RECONVERGENT B1 ;  /* 0x0000000000017941 */ /* 0x000fea0003800200 */
.L_x_27483:
        /* <DEDUP_REMOVED lines=56> */
.L_x_27481:
[----:B------:R-:W-:Y:S05]  /*6e90*/  BSYNC.RECONVERGENT B0 ;  /* 0x0000000000007941 */ /* 0x000fea0003800200 */
.L_x_27480:
[----:B------:R-:W-:Y:S01]  /*6ea0*/  ISETP.NE.AND P3, PT, R22, 0x1, PT ;  /* 0x000000011600780c */ /* 0x000fe20003f65270 */
[----:B------:R-:W-:Y:S01]  /*6eb0*/  BSSY.RECONVERGENT B0, `(.L_x_27485) ;  /* 0x0000057000007945 */ /* 0x000fe20003800200 */
[----:B------:R-:W-:Y:S01]  /*6ec0*/  I2FP.F32.U32 R21, R20 ;  /* 0x0000001400157245 */ /* 0x000fe20000201000 */
[----:B-----5:R-:W-:Y:S01]  /*6ed0*/  FMUL.FTZ R25, R16, R176 ;  /* 0x000000b010197220 */ /* 0x020fe20000410000 */
[----:B------:R-:W-:-:S03]  /*6ee0*/  IMAD.MOV.U32 R16, RZ, RZ, R124 ;  /* 0x000000ffff107224 */ /* 0x000fc600078e007c */
        /* <DEDUP_REMOVED lines=12> */
.L_x_27487:
        /* <DEDUP_REMOVED lines=13> */
.L_x_27489:
[----:B------:R-:W-:Y:S05]  /*7080*/  BSYNC.RECONVERGENT B1 ;  /* 0x0000000000017941 */ /* 0x000fea0003800200 */
.L_x_27488:
[----:B------:R-:W-:Y:S01]  /*7090*/  IMAD.WIDE.U32 R22, R119, -0x326172a9, RZ ;  /* 0xcd9e8d5777167825 */ /* 0x000fe200078e00ff */
[----:B------:R-:W-:Y:S01]  /*70a0*/  LOP3.LUT R20, R123, UR5, R31, 0x96, !PT ;  /* 0x000000057b147c12 */ /* 0x000fe2000f8e961f */
[----:B------:R-:W-:Y:S01]  /*70b0*/  UIADD3 UR16, UPT, UPT, UR5, 0x76cf5d0a, URZ ;  /* 0x76cf5d0a05107890 */ /* 0x000fe2000fffe0ff */
[----:B------:R-:W-:Y:S01]  /*70c0*/  MOV R16, R28 ;  /* 0x0000001c00107202 */ /* 0x000fe20000000f00 */
        /* <DEDUP_REMOVED lines=53> */
.L_x_27486:
[----:B------:R-:W-:Y:S05]  /*7420*/  BSYNC.RECONVERGENT B0 ;  /* 0x0000000000007941 */ /* 0x000fea0003800200 */
.L_x_27485:
        /* <DEDUP_REMOVED lines=15> */
.L_x_27492:
        /* <DEDUP_REMOVED lines=13> */
.L_x_27494:
[----:B------:R-:W-:Y:S05]  /*75f0*/  BSYNC.RECONVERGENT B1 ;  /* 0x0000000000017941 */ /* 0x000fea0003800200 */
.L_x_27493:
        /* <DEDUP_REMOVED lines=57> */
.L_x_27491:
[----:B------:R-:W-:Y:S05]  /*7990*/  BSYNC.RECONVERGENT B0 ;  /* 0x0000000000007941 */ /* 0x000fea0003800200 */
.L_x_27490:
        /* <DEDUP_REMOVED lines=17> */
.L_x_27497:
        /* <DEDUP_REMOVED lines=13> */
.L_x_27499:
[----:B------:R-:W-:Y:S05]  /*7b80*/  BSYNC.RECONVERGENT B1 ;  /* 0x0000000000017941 */ /* 0x000fea0003800200 */
.L_x_27498:
        /* <DEDUP_REMOVED lines=55> */
[----:B------:R-:W-:Y:S02]  /*7f00*/  IMAD.MOV.U32 R28, RZ, RZ, R16 ;  /* 0x000000ffff1c7224 */ /* 0x000fe400078e0010 */
[----:B------:R-:W-:-:S07]  /*7f10*/  HFMA2 R16, -RZ, RZ, 0, 0 ;  /* 0x00000000ff107431 */ /* 0x000fce00000001ff */
.L_x_27496:
[----:B------:R-:W-:Y:S05]  /*7f20*/  BSYNC.RECONVERGENT B0 ;  /* 0x0000000000007941 */ /* 0x000fea0003800200 */
.L_x_27495:
        /* <DEDUP_REMOVED lines=15> */
.L_x_27502:
        /* <DEDUP_REMOVED lines=13> */
.L_x_27504:
[----:B------:R-:W-:Y:S05]  /*80f0*/  BSYNC.RECONVERGENT B1 ;  /* 0x0000000000017941 */ /* 0x000fea0003800200 */
.L_x_27503:
        /* <DEDUP_REMOVED lines=57> */
.L_x_27501:
[----:B------:R-:W-:Y:S05]  /*8490*/  BSYNC.RECONVERGENT B0 ;  /* 0x0000000000007941 */ /* 0x000fea0003800200 */
.L_x_27500:
        /* <DEDUP_REMOVED lines=17> */
.L_x_27507:
        /* <DEDUP_REMOVED lines=13> */
.L_x_27509:
[----:B------:R-:W-:Y:S05]  /*8680*/  BSYNC.RECONVERGENT B1 ;  /* 0x0000000000017941 */ /* 0x000fea0003800200 */
.L_x_27508:
        /* <DEDUP_REMOVED lines=57> */
.L_x_27506:
[----:B------:R-:W-:Y:S05]  /*8a20*/  BSYNC.RECONVERGENT B0 ;  /* 0x0000000000007941 */ /* 0x000fea0003800200 */
.L_x_27505:
        /* <DEDUP_REMOVED lines=15> */
.L_x_27512:
        /* <DEDUP_REMOVED lines=13> */
.L_x_27514:
[----:B------:R-:W-:Y:S05]  /*8bf0*/  BSYNC.RECONVERGENT B1 ;  /* 0x0000000000017941 */ /* 0x000fea0003800200 */
.L_x_27513:
        /* <DEDUP_REMOVED lines=57> */
.L_x_27511:
[----:B------:R-:W-:Y:S05]  /*8f90*/  BSYNC.RECONVERGENT B0 ;  /* 0x0000000000007941 */ /* 0x000fea0003800200 */
.L_x_27510:
        /* <DEDUP_REMOVED lines=17> */
.L_x_27517:
        /* <DEDUP_REMOVED lines=15> */
.L_x_27519:
[----:B------:R-:W-:Y:S05]  /*91a0*/  BSYNC.RECONVERGENT B1 ;  /* 0x0000000000017941 */ /* 0x000fea0003800200 */
.L_x_27518:
        /* <DEDUP_REMOVED lines=57> */
.L_x_27516:
[----:B------:R-:W-:Y:S05]  /*9540*/  BSYNC.RECONVERGENT B0 ;  /* 0x0000000000007941 */ /* 0x000fea0003800200 */
.L_x_27515:
        /* <DEDUP_REMOVED lines=23> */
[----:B------:R-:W-:Y:S02]  /*96c0*/  FSEL R32, R32, RZ, P5 ;  /* 0x000000ff20207208 */ /* 0x000fe40002800000 */
[----:B------:R-:W-:Y:S01]  /*96d0*/  FSEL R19, R19, RZ, !P6 ;  /* 0x000000ff13137208 */ /* 0x000fe20007000000 */
[----:B------:R-:W-:Y:S01]  /*96e0*/  FADD.FTZ R18, R31, R18 ;  /* 0x000000121f127221 */ /* 0x000fe20000010000 */
[----:B------:R-:W-:Y:S02]  /*96f0*/  SEL R20, RZ, 0x1, P6 ;  /* 0x00000001ff147807 */ /* 0x000fe40003000000 */
[----:B------:R-:W-:Y:S01]  /*9700*/  PRMT R125, R21, 0x7610, R125 ;  /* 0x00007610157d7816 */ /* 0x000fe2000000007d */
[----:B------:R-:W-:Y:S01]  /*9710*/  FADD.FTZ R19, R19, R32 ;  /* 0x0000002013137221 */ /* 0x000fe20000010000 */
[----:B------:R-:W-:Y:S01]  /*9720*/  PRMT R126, R23, 0x7610, R126 ;  /* 0x00007610177e7816 */ /* 0x000fe2000000007e */
[----:B------:R-:W-:Y:S01]  /*9730*/  @P1 FADD.FTZ R18, R10, R18 ;  /* 0x000000120a121221 */ /* 0x000fe20000010000 */
[----:B------:R-:W-:Y:S01]  /*9740*/  PRMT R127, R24, 0x7610, R127 ;  /* 0x00007610187f7816 */ /* 0x000fe2000000007f */
[----:B------:R-:W-:Y:S01]  /*9750*/  @P1 FADD.FTZ R19, R11, R19 ;  /* 0x000000130b131221 */ /* 0x000fe20000010000 */
[----:B------:R-:W-:Y:S01]  /*9760*/  PRMT R128, R20, 0x7610, R128 ;  /* 0x0000761014807816 */ /* 0x000fe20000000080 */
[----:B------:R-:W-:Y:S06]  /*9770*/  BRA `(.L_x_27520) ;  /* 0x0000001400bc7947 */ /* 0x000fec0003800000 */
.L_x_27479:
        /* <DEDUP_REMOVED lines=16> */
.L_x_27523:
        /* <DEDUP_REMOVED lines=13> */
.L_x_27525:
[----:B------:R-:W-:Y:S05]  /*9950*/  BSYNC.RECONVERGENT B1 ;  /* 0x0000000000017941 */ /* 0x000fea0003800200 */
.L_x_27524:
        /* <DEDUP_REMOVED lines=56> */
.L_x_27522:
[----:B------:R-:W-:Y:S05]  /*9ce0*/  BSYNC.RECONVERGENT B0 ;  /* 0x0000000000007941 */ /* 0x000fea0003800200 */
.L_x_27521:
[----:B------:R-:W-:Y:S01]  /*9cf0*/  ISETP.NE.AND P3, PT, R22, 0x1, PT ;  /* 0x000000011600780c */ /* 0x000fe20003f65270 */
[----:B------:R-:W-:Y:S01]  /*9d00*/  BSSY.RECONVERGENT B0, `(.L_x_27526) ;  /* 0x0000056000007945 */ /* 0x000fe20003800200 */
[----:B------:R-:W-:Y:S01]  /*9d10*/  I2FP.F32.U32 R21, R20 ;  /* 0x0000001400157245 */ /* 0x000fe20000201000 */
[----:B------:R-:W-:-:S04]  /*9d20*/  IMAD.MOV.U32 R23, RZ, RZ, 0x2 ;  /* 0x00000002ff177424 */ /* 0x000fc800078e00ff */
        /* <DEDUP_REMOVED lines=12> */
.L_x_27528:
        /* <DEDUP_REMOVED lines=13> */
.L_x_27530:
[----:B------:R-:W-:Y:S05]  /*9ec0*/  BSYNC.RECONVERGENT B1 ;  /* 0x0000000000017941 */ /* 0x000fea0003800200 */
.L_x_27529:
        /* <DEDUP_REMOVED lines=57> */
.L_x_27527:
[----:B------:R-:W-:Y:S05]  /*a260*/  BSYNC.RECONVERGENT B0 ;  /* 0x0000000000007941 */ /* 0x000fea0003800200 */
.L_x_27526:
        /* <DEDUP_REMOVED lines=16> */
.L_x_27533:
        /* <DEDUP_REMOVED lines=13> */
.L_x_27535:
[----:B------:R-:W-:Y:S05]  /*a440*/  BSYNC.RECONVERGENT B1 ;  /* 0x0000000000017941 */ /* 0x000fea0003800200 */
.L_x_27534:
        /* <DEDUP_REMOVED lines=57> */
.L_x_27532:
[----:B------:R-:W-:Y:S05]  /*a7e0*/  BSYNC.RECONVERGENT B0 ;  /* 0x0000000000007941 */ /* 0x000fea0003800200 */
.L_x_27531:
        /* <DEDUP_REMOVED lines=16> */
.L_x_27538:
        /* <DEDUP_REMOVED lines=13> */
.L_x_27540:
[----:B------:R-:W-:Y:S05]  /*a9c0*/  BSYNC.RECONVERGENT B1 ;  /* 0x0000000000017941 */ /* 0x000fea0003800200 */
.L_x_27539:
        /* <DEDUP_REMOVED lines=57> */
.L_x_27537:
[----:B------:R-:W-:Y:S05]  /*ad60*/  BSYNC.RECONVERGENT B0 ;  /* 0x0000000000007941 */ /* 0x000fea0003800200 */
.L_x_27536:
[----:B------:R-:W-:Y:S01]  /*ad70*/  I2FP.F32.U32 R21, R21 ;  /* 0x0000001500157245 */ /* 0x000fe20000201000 */
[-C--:B-----5:R-:W-:Y:S01]  /*ad80*/  FMUL.FTZ R18, R18, R176.reuse ;  /* 0x000000b012127220 */ /* 0x0a0fe20000410000 */
[-C--:B------:R-:W-:Y:S01]  /*ad90*/  FMUL.FTZ R16, R16, R176.reuse ;  /* 0x000000b010107220 */ /* 0x080fe20000410000 */
[-C--:B------:R-:W-:Y:S01]  /*ada0*/  FMUL.FTZ R17, R17, R176.reuse ;  /* 0x000000b011117220 */ /* 0x080fe20000410000 */
[----:B------:R-:W-:Y:S01]  /*adb0*/  FMUL.FTZ R19, R19, R176 ;  /* 0x000000b013137220 */ /* 0x000fe20000410000 */
        /* <DEDUP_REMOVED lines=11> */
.L_x_27520:
[----:B------:R-:W-:Y:S01]  /*ae70*/  SEL R24, RZ, 0x1000000, !P5 ;  /* 0x01000000ff187807 */ /* 0x000fe20006800000 */
[----:B------:R-:W0:Y:S01]  /*ae80*/  @P0 LDC.64 R22, c[0x0][0x398] ;  /* 0x0000e600ff160b82 */ /* 0x000e220000000a00 */
[----:B------:R-:W-:Y:S01]  /*ae90*/  SEL R25, RZ, 0x10000, !P4 ;  /* 0x00010000ff197807 */ /* 0x000fe20006000000 */
[----:B------:R-:W-:Y:S01]  /*aea0*/  VIADD R152, R157, 0x40 ;  /* 0x000000409d987836 */ /* 0x000fe20000000000 */
[----:B------:R-:W-:Y:S02]  /*aeb0*/  SEL R26, RZ, 0x100, !P3 ;  /* 0x00000100ff1a7807 */ /* 0x000fe40005800000 */
[----:B------:R-:W-:Y:S02]  /*aec0*/  SEL R27, RZ, 0x1, !P2 ;  /* 0x00000001ff1b7807 */ /* 0x000fe40005000000 */
[----:B------:R-:W-:Y:S01]  /*aed0*/  IADD3 R26, PT, PT, R26, R24, R25 ;  /* 0x000000181a1a7210 */ /* 0x000fe20007ffe019 */
[----:B------:R-:W-:Y:S01]  /*aee0*/  IMAD.WIDE.U32 R24, R160, 0x10, R190 ;  /* 0x00000010a0187825 */ /* 0x000fe200078e00be */
[----:B------:R-:W1:Y:S03]  /*aef0*/  @P1 LDC.64 R20, c[0x0][0x3a0] ;  /* 0x0000e800ff141b82 */ /* 0x000e660000000a00 */
[----:B------:R-:W-:Y:S01]  /*af00*/  IMAD.IADD R31, R26, 0x1, R27 ;  /* 0x000000011a1f7824 */ /* 0x000fe200078e021b */
[----:B------:R2:W-:Y:S01]  /*af10*/  STG.E.128 desc[UR6][R24.64], R16 ;  /* 0x0000001018007986 */ /* 0x0005e2000c101d06 */
[----:B------:R-:W-:-:S05]  /*af20*/  IMAD.WIDE.U32 R26, R160, 0x4, R188 ;  /* 0x00000004a01a7825 */ /* 0x000fca00078e00bc */
[----:B------:R3:W-:Y:S01]  /*af30*/  STG.E desc[UR6][R26.64], R31 ;  /* 0x0000001f1a007986 */ /* 0x0007e2000c101906 */
[----:B0-----:R-:W-:-:S04]  /*af40*/  @P0 IMAD.WIDE.U32 R22, R152, 0x10, R22 ;  /* 0x0000001098160825 */ /* 0x001fc800078e0016 */
[----:B--2---:R-:W-:-:S04]  /*af50*/  IMAD.WIDE.U32 R24, R152, 0x10, R186 ;  /* 0x0000001098187825 */ /* 0x004fc800078e00ba */
[----:B-1----:R-:W-:Y:S01]  /*af60*/  @P1 IMAD.WIDE.U32 R20, R152, 0x10, R20 ;  /* 0x0000001098141825 */ /* 0x002fe200078e0014 */
[----:B---3--:R-:W-:Y:S06]  /*af70*/  @!P0 BRA `(.L_x_27541) ;  /* 0x00000000002c8947 */ /* 0x008fec0003800000 */
[----:B------:R-:W0:Y:S01]  /*af80*/  LDC.64 R26, c[0x0][0x3b8] ;  /* 0x0000ee00ff1a7b82 */ /* 0x000e220000000a00 */
        /* <DEDUP_REMOVED lines=10> */
.L_x_27541:
[----:B------:R1:W5:Y:S04]  /*b030*/  @P0 LDG.E.128 R4, desc[UR6][R22.64] ;  /* 0x0000000616040981 */ /* 0x000368000c1e1d00 */
[----:B------:R1:W5:Y:S04]  /*b040*/  @P1 LDG.E.128 R8, desc[UR6][R20.64] ;  /* 0x0000000614081981 */ /* 0x000368000c1e1d00 */
[----:B------:R1:W5:Y:S01]  /*b050*/  LDG.E.128 R20, desc[UR6][R24.64] ;  /* 0x0000000618147981 */ /* 0x000362000c1e1d00 */
[----:B------:R-:W-:Y:S05]  /*b060*/  @!P0 BRA `(.L_x_27542) ;  /* 0x0000002c00948947 */ /* 0x000fea0003800000 */
        /* <DEDUP_REMOVED lines=16> */
.L_x_27545:
        /* <DEDUP_REMOVED lines=13> */
.L_x_27547:
[----:B------:R-:W-:Y:S05]  /*b240*/  BSYNC.RECONVERGENT B1 ;  /* 0x0000000000017941 */ /* 0x000fea0003800200 */
.L_x_27546:
        /* <DEDUP_REMOVED lines=56> */
.L_x_27544:
[----:B------:R-:W-:Y:S05]  /*b5d0*/  BSYNC.RECONVERGENT B0 ;  /* 0x0000000000007941 */ /* 0x000fea0003800200 */
.L_x_27543:
[----:B------:R-:W-:Y:S01]  /*b5e0*/  ISETP.NE.AND P3, PT, R26, 0x1, PT ;  /* 0x000000011a00780c */ /* 0x000fe20003f65270 */
[----:B------:R-:W-:Y:S01]  /*b5f0*/  BSSY.RECONVERGENT B0, `(.L_x_27548) ;  /* 0x0000057000007945 */ /* 0x000fe20003800200 */
[----:B------:R-:W-:Y:S01]  /*b600*/  I2FP.F32.U32 R25, R24 ;  /* 0x0000001800197245 */ /* 0x000fe20000201000 */
[----:B-----5:R-:W-:Y:S01]  /*b610*/  FMUL.FTZ R29, R20, R176 ;  /* 0x000000b0141d7220 */ /* 0x020fe20000410000 */
        /* <DEDUP_REMOVED lines=13> */
.L_x_27550:
        /* <DEDUP_REMOVED lines=13> */
.L_x_27552:
[----:B------:R-:W-:Y:S05]  /*b7c0*/  BSYNC.RECONVERGENT B1 ;  /* 0x0000000000017941 */ /* 0x000fea0003800200 */
.L_x_27551:
        /* <DEDUP_REMOVED lines=56> */
[----:B------:R-:W-:-:S07]  /*bb50*/  LOP3.LUT R121, R26, UR16, R25, 0x96, !PT ;  /* 0x000000101a797c12 */ /* 0x000fce000f8e9619 */
.L_x_27549:
[----:B------:R-:W-:Y:S05]  /*bb60*/  BSYNC.RECONVERGENT B0 ;  /* 0x0000000000007941 */ /* 0x000fea0003800200 */
.L_x_27548:
        /* <DEDUP_REMOVED lines=15> */
.L_x_27555:
        /* <DEDUP_REMOVED lines=13> */
.L_x_27557:
[----:B------:R-:W-:Y:S05]  /*bd30*/  BSYNC.RECONVERGENT B1 ;  /* 0x0000000000017941 */ /* 0x000fea0003800200 */
.L_x_27556:
        /* <DEDUP_REMOVED lines=57> */
.L_x_27554:
[----:B------:R-:W-:Y:S05]  /*c0d0*/  BSYNC.RECONVERGENT B0 ;  /* 0x0000000000007941 */ /* 0x000fea0003800200 */
.L_x_27553:
[----:B------:R-:W-:Y:S01]  /*c0e0*/  ISETP.NE.AND P4, PT, R26, 0x1, PT ;  /* 0x000000011a00780c */ /* 0x000fe20003f85270 */
[----:B------:R-:W-:Y:S01]  /*c0f0*/  BSSY.RECONVERGENT B0, `(.L_x_27558) ;  /* 0x0000057000007945 */ /* 0x000fe20003800200 */
[----:B------:R-:W-:Y:S01]  /*c100*/  I2FP.F32.U32 R25, R20 ;  /* 0x0000001400197245 */ /* 0x000fe20000201000 */
[----:B------:R-:W-:Y:S01]  /*c110*/  FMUL.FTZ R31, R21, R176 ;  /* 0x000000b0151f7220 */ /* 0x000fe20000410000 */
[----:B------:R-:W-:-:S03]  /*c120*/  IMAD.MOV.U32 R21, RZ, RZ, R124 ;  /* 0x000000ffff157224 */ /* 0x000fc600078e007c */
        /* <DEDUP_REMOVED lines=12> */
.L_x_27560:
        /* <DEDUP_REMOVED lines=13> */
.L_x_27562:
[----:B------:R-:W-:Y:S05]  /*c2c0*/  BSYNC.RECONVERGENT B1 ;  /* 0x0000000000017941 */ /* 0x000fea0003800200 */
.L_x_27561:
        /* <DEDUP_REMOVED lines=57> */
.L_x_27559:
[----:B------:R-:W-:Y:S05]  /*c660*/  BSYNC.RECONVERGENT B0 ;  /* 0x0000000000007941 */ /* 0x000fea0003800200 */
.L_x_27558:
        /* <DEDUP_REMOVED lines=15> */
.L_x_27565:
        /* <DEDUP_REMOVED lines=13> */
.L_x_27567:
[----:B------:R-:W-:Y:S05]  /*c830*/  BSYNC.RECONVERGENT B1 ;  /* 0x0000000000017941 */ /* 0x000fea0003800200 */
.L_x_27566:
        /* <DEDUP_REMOVED lines=57> */
.L_x_27564:
[----:B------:R-:W-:Y:S05]  /*cbd0*/  BSYNC.RECONVERGENT B0 ;  /* 0x0000000000007941 */ /* 0x000fea0003800200 */
.L_x_27563:
        /* <DEDUP_REMOVED lines=17> */
.L_x_27570:
        /* <DEDUP_REMOVED lines=13> */
.L_x_27572:
[----:B------:R-:W-:Y:S05]  /*cdc0*/  BSYNC.RECONVERGENT B1 ;  /* 0x0000000000017941 */ /* 0x000fea0003800200 */
.L_x_27571:
        /* <DEDUP_REMOVED lines=55> */
[----:B------:R-:W-:Y:S02]  /*d140*/  IMAD.MOV.U32 R34, RZ, RZ, R20 ;  /* 0x000000ffff227224 */ /* 0x000fe400078e0014 */
[----:B------:R-:W-:-:S07]  /*d150*/  IMAD.MOV.U32 R20, RZ, RZ, RZ ;  /* 0x000000ffff147224 */ /* 0x000fce00078e00ff */
.L_x_27569:
[----:B------:R-:W-:Y:S05]  /*d160*/  BSYNC.RECONVERGENT B0 ;  /* 0x0000000000007941 */ /* 0x000fea0003800200 */
.L_x_27568:
        /* <DEDUP_REMOVED lines=15> */
.L_x_27575:
        /* <DEDUP_REMOVED lines=13> */
.L_x_27577:
[----:B------:R-:W-:Y:S05]  /*d330*/  BSYNC.RECONVERGENT B1 ;  /* 0x0000000000017941 */ /* 0x000fea0003800200 */
.L_x_27576:
        /* <DEDUP_REMOVED lines=57> */
.L_x_27574:
[----:B------:R-:W-:Y:S05]  /*d6d0*/  BSYNC.RECONVERGENT B0 ;  /* 0x0000000000007941 */ /* 0x000fea0003800200 */
.L_x_27573:
        /* <DEDUP_REMOVED lines=17> */
.L_x_27580:
        /* <DEDUP_REMOVED lines=15> */
.L_x_27582:
[----:B------:R-:W-:Y:S05]  /*d8e0*/  BSYNC.RECONVERGENT B1 ;  /* 0x0000000000017941 */ /* 0x000fea0003800200 */
.L_x_27581:
        /* <DEDUP_REMOVED lines=57> */
.L_x_27579:
[----:B------:R-:W-:Y:S05]  /*dc80*/  BSYNC.RECONVERGENT B0 ;  /* 0x0000000000007941 */ /* 0x000fea0003800200 */
.L_x_27578:
        /* <DEDUP_REMOVED lines=35> */
.L_x_27542:
        /* <DEDUP_REMOVED lines=16> */
.L_x_27586:
        /* <DEDUP_REMOVED lines=13> */
.L_x_27588:
[----:B------:R-:W-:Y:S05]  /*e090*/  BSYNC.RECONVERGENT B1 ;  /* 0x0000000000017941 */ /* 0x000fea0003800200 */
.L_x_27587:
        /* <DEDUP_REMOVED lines=56> */
.L_x_27585:
[----:B------:R-:W-:Y:S05]  /*e420*/  BSYNC.RECONVERGENT B0 ;  /* 0x0000000000007941 */ /* 0x000fea0003800200 */
.L_x_27584:
        /* <DEDUP_REMOVED lines=16> */
.L_x_27591:
        /* <DEDUP_REMOVED lines=13> */
.L_x_27593:
[----:B------:R-:W-:Y:S05]  /*e600*/  BSYNC.RECONVERGENT B1 ;  /* 0x0000000000017941 */ /* 0x000fea0003800200 */
.L_x_27592:
        /* <DEDUP_REMOVED lines=57> */
.L_x_27590:
[----:B------:R-:W-:Y:S05]  /*e9a0*/  BSYNC.RECONVERGENT B0 ;  /* 0x0000000000007941 */ /* 0x000fea0003800200 */
.L_x_27589:
        /* <DEDUP_REMOVED lines=16> */
.L_x_27596:
        /* <DEDUP_REMOVED lines=13> */
.L_x_27598:
[----:B------:R-:W-:Y:S05]  /*eb80*/  BSYNC.RECONVERGENT B1 ;  /* 0x0000000000017941 */ /* 0x000fea0003800200 */
.L_x_27597:
        /* <DEDUP_REMOVED lines=57> */
.L_x_27595:
[----:B------:R-:W-:Y:S05]  /*ef20*/  BSYNC.RECONVERGENT B0 ;  /* 0x0000000000007941 */ /* 0x000fea0003800200 */
.L_x_27594:
        /* <DEDUP_REMOVED lines=16> */
.L_x_27601:
        /* <DEDUP_REMOVED lines=13> */
.L_x_27603:
[----:B------:R-:W-:Y:S05]  /*f100*/  BSYNC.RECONVERGENT B1 ;  /* 0x0000000000017941 */ /* 0x000fea0003800200 */
.L_x_27602:
        /* <DEDUP_REMOVED lines=57> */
.L_x_27600:
[----:B------:R-:W-:Y:S05]  /*f4a0*/  BSYNC.RECONVERGENT B0 ;  /* 0x0000000000007941 */ /* 0x000fea0003800200 */
.L_x_27599:
        /* <DEDUP_REMOVED lines=16> */
.L_x_27583:
        /* <DEDUP_REMOVED lines=8> */
[----:B------:R-:W1:Y:S02]  /*f630*/  @P1 LDC.64 R24, c[0x0][0x3a0] ;  /* 0x0000e800ff181b82 */ /* 0x000e640000000a00 */
[----:B------:R-:W-:Y:S01]  /*f640*/  IADD3 R33, PT, PT, R30, R31, RZ ;  /* 0x0000001f1e217210 */ /* 0x000fe20007ffe0ff */
[----:B------:R-:W-:Y:S01]  /*f650*/  IMAD.WIDE.U32 R30, R152, 0x4, R188 ;  /* 0x00000004981e7825 */ /* 0x000fe200078e00bc */
[----:B------:R2:W-:Y:S04]  /*f660*/  STG.E.128 desc[UR6][R28.64], R20 ;  /* 0x000000141c007986 */ /* 0x0005e8000c101d06 */
[----:B------:R3:W-:Y:S01]  /*f670*/  STG.E desc[UR6][R30.64], R33 ;  /* 0x000000211e007986 */ /* 0x0007e2000c101906 */
[----:B0-----:R-:W-:-:S04]  /*f680*/  @P0 IMAD.WIDE.U32 R26, R155, 0x10, R26 ;  /* 0x000000109b1a0825 */ /* 0x001fc800078e001a */
[----:B--2---:R-:W-:-:S04]  /*f690*/  IMAD.WIDE.U32 R28, R155, 0x10, R186 ;  /* 0x000000109b1c7825 */ /* 0x004fc800078e00ba */
[----:B-1----:R-:W-:Y:S01]  /*f6a0*/  @P1 IMAD.WIDE.U32 R24, R155, 0x10, R24 ;  /* 0x000000109b181825 */ /* 0x002fe200078e0018 */
[----:B---3--:R-:W-:Y:S06]  /*f6b0*/  @!P0 BRA `(.L_x_27604) ;  /* 0x00000000002c8947 */ /* 0x008fec0003800000 */
[----:B------:R-:W0:Y:S01]  /*f6c0*/  LDC.64 R30, c[0x0][0x3b8] ;  /* 0x0000ee00ff1e7b82 */ /* 0x000e220000000a00 */
[----:B------:R-:W-:Y:S01]  /*f6d0*/  IMAD.U32 R35, R127, 0x10000, RZ ;  /* 0x000100007f237824 */ /* 0x000fe200078e00ff */
[----:B------:R-:W-:Y:S02]  /*f6e0*/  LOP3.LUT R33, R128, 0xffff, RZ, 0xc0, !PT ;  /* 0x0000ffff80217812 */ /* 0x000fe400078ec0ff */
[----:B------:R-:W-:Y:S02]  /*f6f0*/  LOP3.LUT R38, R126, 0xff, RZ, 0xc0, !PT ;  /* 0x000000ff7e267812 */ /* 0x000fe400078ec0ff */
[----:B------:R-:W-:-:S05]  /*f700*/  LOP3.LUT R36, R35, 0xff0000, RZ, 0xc0, !PT ;  /* 0x00ff000023247812 */ /* 0x000fca00078ec0ff */
[----:B------:R-:W-:Y:S01]  /*f710*/  IMAD R33, R33, 0x1000000, R36 ;  /* 0x0100000021217824 */ /* 0x000fe200078e0224 */
[----:B------:R-:W-:-:S04]  /*f720*/  LOP3.LUT R36, R125, 0xff, RZ, 0xc0, !PT ;  /* 0x000000ff7d247812 */ /* 0x000fc800078ec0ff */
[----:B------:R-:W-:-:S05]  /*f730*/  LEA R33, R38, R33, 0x8 ;  /* 0x0000002126217211 */ /* 0x000fca00078e40ff */
[----:B------:R-:W-:Y:S02]  /*f740*/  IMAD.IADD R33, R33, 0x1, R36 ;  /* 0x0000000121217824 */ /* 0x000fe400078e0224 */
[----:B0-----:R-:W-:-:S05]  /*f750*/  IMAD.WIDE.U32 R30, R152, 0x4, R30 ;  /* 0x00000004981e7825 */ /* 0x001fca00078e001e */
[----:B------:R0:W-:Y:S02]  /*f760*/  STG.E desc[UR6][R30.64], R33 ;  /* 0x000000211e007986 */ /* 0x0001e4000c101906 */
.L_x_27604:
[----:B------:R1:W5:Y:S04]  /*f770*/  @P0 LDG.E.128 R4, desc[UR6][R26.64] ;  /* 0x000000061a040981 */ /* 0x000368000c1e1d00 */
[----:B------:R1:W5:Y:S04]  /*f780*/  @P1 LDG.E.128 R8, desc[UR6][R24.64] ;  /* 0x0000000618081981 */ /* 0x000368000c1e1d00 */
[----:B------:R1:W5:Y:S01]  /*f790*/  LDG.E.128 R24, desc[UR6][R28.64] ;  /* 0x000000061c187981 */ /* 0x000362000c1e1d00 */
        /* <DEDUP_REMOVED lines=17> */
.L_x_27608:
        /* <DEDUP_REMOVED lines=13> */
.L_x_27610:
[----:B------:R-:W-:Y:S05]  /*f980*/  BSYNC.RECONVERGENT B1 ;  /* 0x0000000000017941 */ /* 0x000fea0003800200 */
.L_x_27609:
        /* <DEDUP_REMOVED lines=57> */
.L_x_27607:
[----:B------:R-:W-:Y:S05]  /*fd20*/  BSYNC.RECONVERGENT B0 ;  /* 0x0000000000007941 */ /* 0x000fea0003800200 */
.L_x_27606:
        /* <DEDUP_REMOVED lines=17> */
.L_x_27613:
        /* <DEDUP_REMOVED lines=13> */
.L_x_27615:
[----:B------:R-:W-:Y:S05]  /*ff10*/  BSYNC.RECONVERGENT B1 ;  /* 0x0000000000017941 */ /* 0x000fea0003800200 */
.L_x_27614:
        /* <DEDUP_REMOVED lines=57> */
.L_x_27612:
[----:B------:R-:W-:Y:S05]  /*102b0*/  BSYNC.RECONVERGENT B0 ;  /* 0x0000000000007941 */ /* 0x000fea0003800200 */
.L_x_27611:
        /* <DEDUP_REMOVED lines=15> */
.L_x_27618:
        /* <DEDUP_REMOVED lines=13> */
.L_x_27620:
[----:B------:R-:W-:Y:S05]  /*10480*/  BSYNC.RECONVERGENT B1 ;  /* 0x0000000000017941 */ /* 0x000fea0003800200 */
.L_x_27619:
        /* <DEDUP_REMOVED lines=57> */
.L_x_27617:
[----:B------:R-:W-:Y:S05]  /*10820*/  BSYNC.RECONVERGENT B0 ;  /* 0x0000000000007941 */ /* 0x000fea0003800200 */
.L_x_27616:
        /* <DEDUP_REMOVED lines=17> */
.L_x_27623:
        /* <DEDUP_REMOVED lines=13> */
.L_x_27625:
[----:B------:R-:W-:Y:S05]  /*10a10*/  BSYNC.RECONVERGENT B1 ;  /* 0x0000000000017941 */ /* 0x000fea0003800200 */
.L_x_27624:
        /* <DEDUP_REMOVED lines=57> */
.L_x_27622:
[----:B------:R-:W-:Y:S05]  /*10db0*/  BSYNC.RECONVERGENT B0 ;  /* 0x0000000000007941 */ /* 0x000fea0003800200 */
.L_x_27621:
        /* <DEDUP_REMOVED lines=15> */
.L_x_27628:
        /* <DEDUP_REMOVED lines=13> */
.L_x_27630:
[----:B------:R-:W-:Y:S05]  /*10f80*/  BSYNC.RECONVERGENT B1 ;  /* 0x0000000000017941 */ /* 0x000fea0003800200 */
.L_x_27629:
        /* <DEDUP_REMOVED lines=57> */
.L_x_27627:
[----:B------:R-:W-:Y:S05]  /*11320*/  BSYNC.RECONVERGENT B0 ;  /* 0x0000000000007941 */ /* 0x000fea0003800200 */
.L_x_27626:
        /* <DEDUP_REMOVED lines=17> */
.L_x_27633:
        /* <DEDUP_REMOVED lines=13> */
.L_x_27635:
[----:B------:R-:W-:Y:S05]  /*11510*/  BSYNC.RECONVERGENT B1 ;  /* 0x0000000000017941 */ /* 0x000fea0003800200 */
.L_x_27634:
        /* <DEDUP_REMOVED lines=57> */
.L_x_27632:
[----:B------:R-:W-:Y:S05]  /*118b0*/  BSYNC.RECONVERGENT B0 ;  /* 0x0000000000007941 */ /* 0x000fea0003800200 */
.L_x_27631:
        /* <DEDUP_REMOVED lines=15> */
.L_x_27638:
        /* <DEDUP_REMOVED lines=13> */
.L_x_27640:
[----:B------:R-:W-:Y:S05]  /*11a80*/  BSYNC.RECONVERGENT B1 ;  /* 0x0000000000017941 */ /* 0x000fea0003800200 */
.L_x_27639:
        /* <DEDUP_REMOVED lines=57> */
.L_x_27637:
[----:B------:R-:W-:Y:S05]  /*11e20*/  BSYNC.RECONVERGENT B0 ;  /* 0x0000000000007941 */ /* 0x000fea0003800200 */
.L_x_27636:
        /* <DEDUP_REMOVED lines=17> */
.L_x_27643:
        /* <DEDUP_REMOVED lines=15> */
.L_x_27645:
[----:B------:R-:W-:Y:S05]  /*12030*/  BSYNC.RECONVERGENT B1 ;  /* 0x0000000000017941 */ /* 0x000fea0003800200 */
.L_x_27644:
        /* <DEDUP_REMOVED lines=57> */
.L_x_27642:
[----:B------:R-:W-:Y:S05]  /*123d0*/  BSYNC.RECONVERGENT B0 ;  /* 0x0000000000007941 */ /* 0x000fea0003800200 */
.L_x_27641:
        /* <DEDUP_REMOVED lines=18> */
[----:B------:R-:W-:Y:S01]  /*12500*/  FSETP.GTU.FTZ.AND P6, PT, R34, R175, PT ;  /* 0x000000af2200720b */ /* 0x000fe20003fdc000 */
[----:B------:R-:W-:Y:S01]  /*12510*/  FADD.FTZ R26, R39, R26 ;  /* 0x0000001a271a7221 */ /* 0x000fe20000010000 */
[----:B------:R-:W-:Y:S01]  /*12520*/  FSEL R35, R35, RZ, P2 ;  /* 0x000000ff23237208 */ /* 0x000fe20001000000 */
[----:B------:R-:W-:Y:S01]  /*12530*/  @P1 FADD.FTZ R25, R9, R25 ;  /* 0x0000001909191221 */ /* 0x000fe20000010000 */
[----:B------:R-:W-:Y:S01]  /*12540*/  FSEL R40, R40, RZ, P5 ;  /* 0x000000ff28287208 */ /* 0x000fe20002800000 */
[----:B------:R-:W-:Y:S01]  /*12550*/  @P1 FADD.FTZ R26, R10, R26 ;  /* 0x0000001a0a1a1221 */ /* 0x000fe20000010000 */
[----:B------:R-:W-:Y:S01]  /*12560*/  FSEL R27, R27, RZ, !P6 ;  /* 0x000000ff1b1b7208 */ /* 0x000fe20007000000 */
[----:B------:R-:W-:Y:S01]  /*12570*/  FADD.FTZ R24, R35, R24 ;  /* 0x0000001823187221 */ /* 0x000fe20000010000 */
[----:B------:R-:W-:-:S02]  /*12580*/  PRMT R125, R28, 0x7610, R125 ;  /* 0x000076101c7d7816 */ /* 0x000fc4000000007d */
[----:B------:R-:W-:Y:S01]  /*12590*/  SEL R28, RZ, 0x1, P6 ;  /* 0x00000001ff1c7807 */ /* 0x000fe20003000000 */
[----:B------:R-:W-:Y:S01]  /*125a0*/  FADD.FTZ R27, R27, R40 ;  /* 0x000000281b1b7221 */ /* 0x000fe20000010000 */
[----:B------:R-:W-:Y:S01]  /*125b0*/  PRMT R126, R29, 0x7610, R126 ;  /* 0x000076101d7e7816 */ /* 0x000fe2000000007e */
[----:B------:R-:W-:Y:S01]  /*125c0*/  @P1 FADD.FTZ R24, R8, R24 ;  /* 0x0000001808181221 */ /* 0x000fe20000010000 */
[----:B------:R-:W-:Y:S01]  /*125d0*/  PRMT R127, R31, 0x7610, R127 ;  /* 0x000076101f7f7816 */ /* 0x000fe2000000007f */
[----:B------:R-:W-:Y:S01]  /*125e0*/  @P1 FADD.FTZ R27, R11, R27 ;  /* 0x0000001b0b1b1221 */ /* 0x000fe20000010000 */
[----:B------:R-:W-:Y:S01]  /*125f0*/  PRMT R128, R28, 0x7610, R128 ;  /* 0x000076101c807816 */ /* 0x000fe20000000080 */
[----:B------:R-:W-:Y:S06]  /*12600*/  BRA `(.L_x_27646) ;  /* 0x0000001400c07947 */ /* 0x000fec0003800000 */
.L_x_27605:
        /* <DEDUP_REMOVED lines=16> */
.L_x_27649:
        /* <DEDUP_REMOVED lines=13> */
.L_x_27651:
[----:B------:R-:W-:Y:S05]  /*127e0*/  BSYNC.RECONVERGENT B1 ;  /* 0x0000000000017941 */ /* 0x000fea0003800200 */
.L_x_27650:
        /* <DEDUP_REMOVED lines=57> */
.L_x_27648:
[----:B------:R-:W-:Y:S05]  /*12b80*/  BSYNC.RECONVERGENT B0 ;  /* 0x0000000000007941 */ /* 0x000fea0003800200 */
.L_x_27647:
        /* <DEDUP_REMOVED lines=16> */
.L_x_27654:
        /* <DEDUP_REMOVED lines=13> */
.L_x_27656:
[----:B------:R-:W-:Y:S05]  /*12d60*/  BSYNC.RECONVERGENT B1 ;  /* 0x0000000000017941 */ /* 0x000fea0003800200 */
.L_x_27655:
        /* <DEDUP_REMOVED lines=57> */
.L_x_27653:
[----:B------:R-:W-:Y:S05]  /*13100*/  BSYNC.RECONVERGENT B0 ;  /* 0x0000000000007941 */ /* 0x000fea0003800200 */
.L_x_27652:
        /* <DEDUP_REMOVED lines=16> */
.L_x_27659:
        /* <DEDUP_REMOVED lines=13> */
.L_x_27661:
[----:B------:R-:W-:Y:S05]  /*132e0*/  BSYNC.RECONVERGENT B1 ;  /* 0x0000000000017941 */ /* 0x000fea0003800200 */
.L_x_27660:
        /* <DEDUP_REMOVED lines=57> */
.L_x_27658:
[----:B------:R-:W-:Y:S05]  /*13680*/  BSYNC.RECONVERGENT B0 ;  /* 0x0000000000007941 */ /* 0x000fea0003800200 */
.L_x_27657:
        /* <DEDUP_REMOVED lines=16> */
.L_x_27664:
        /* <DEDUP_REMOVED lines=13> */
.L_x_27666:
[----:B------:R-:W-:Y:S05]  /*13860*/  BSYNC.RECONVERGENT B1 ;  /* 0x0000000000017941 */ /* 0x000fea0003800200 */
.L_x_27665:
        /* <DEDUP_REMOVED lines=57> */
.L_x_27663:
[----:B------:R-:W-:Y:S05]  /*13c00*/  BSYNC.RECONVERGENT B0 ;  /* 0x0000000000007941 */ /* 0x000fea0003800200 */
.L_x_27662:
        /* <DEDUP_REMOVED lines=16> */
.L_x_27646:
[----:B------:R-:W-:Y:S01]  /*13d10*/  SEL R34, RZ, 0x1000000, !P5 ;  /* 0x01000000ff227807 */ /* 0x000fe20006800000 */
[----:B------:R-:W0:Y:S01]  /*13d20*/  @P0 LDC.64 R30, c[0x0][0x398] ;  /* 0x0000e600ff1e0b82 */ /* 0x000e220000000a00 */
[----:B------:R-:W-:Y:S01]  /*13d30*/  SEL R35, RZ, 0x10000, !P4 ;  /* 0x00010000ff237807 */ /* 0x000fe20006000000 */
[----:B------:R-:W-:Y:S01]  /*13d40*/  VIADD R158, R157, 0x80 ;  /* 0x000000809d9e7836 */ /* 0x000fe20000000000 */
[----:B------:R-:W-:Y:S02]  /*13d50*/  SEL R36, RZ, 0x100, !P3 ;  /* 0x00000100ff247807 */ /* 0x000fe40005800000 */
[----:B------:R-:W-:Y:S02]  /*13d60*/  SEL R37, RZ, 0x1, !P2 ;  /* 0x00000001ff257807 */ /* 0x000fe40005000000 */
[----:B------:R-:W-:Y:S01]  /*13d70*/  IADD3 R36, PT, PT, R36, R34, R35 ;  /* 0x0000002224247210 */ /* 0x000fe20007ffe023 */
[C---:B------:R-:W-:Y:S01]  /*13d80*/  IMAD.WIDE.U32 R34, R155.reuse, 0x10, R190 ;  /* 0x000000109b227825 */ /* 0x040fe200078e00be */
        /* <DEDUP_REMOVED lines=20> */
.L_x_27667:
        /* <DEDUP_REMOVED lines=20> */
.L_x_27671:
        /* <DEDUP_REMOVED lines=13> */
.L_x_27673:
[----:B------:R-:W-:Y:S05]  /*140e0*/  BSYNC.RECONVERGENT B1 ;  /* 0x0000000000017941 */ /* 0x000fea0003800200 */
.L_x_27672:
        /* <DEDUP_REMOVED lines=55> */
[----:B------:R-:W-:-:S07]  /*14460*/  IMAD.MOV.U32 R37, RZ, RZ, RZ ;  /* 0x000000ffff257224 */ /* 0x000fce00078e00ff */
.L_x_27670:
[----:B------:R-:W-:Y:S05]  /*14470*/  BSYNC.RECONVERGENT B0 ;  /* 0x0000000000007941 */ /* 0x000fea0003800200 */
.L_x_27669:
[----:B------:R-:W-:Y:S01]  /*14480*/  ISETP.NE.AND P3, PT, R37, 0x1, PT ;  /* 0x000000012500780c */ /* 0x000fe20003f65270 */
[----:B------:R-:W-:Y:S01]  /*14490*/  BSSY.RECONVERGENT B0, `(.L_x_27674) ;  /* 0x0000057000007945 */ /* 0x000fe20003800200 */
[----:B------:R-:W-:Y:S01]  /*144a0*/  I2FP.F32.U32 R33, R34 ;  /* 0x0000002200217245 */ /* 0x000fe20000201000 */
[----:B-----5:R-:W-:Y:S01]  /*144b0*/  FMUL.FTZ R35, R28, R176 ;  /* 0x000000b01c237220 */ /* 0x020fe20000410000 */
        /* <DEDUP_REMOVED lines=13> */
.L_x_27676:
        /* <DEDUP_REMOVED lines=13> */
.L_x_27678:
[----:B------:R-:W-:Y:S05]  /*14660*/  BSYNC.RECONVERGENT B1 ;  /* 0x0000000000017941 */ /* 0x000fea0003800200 */
.L_x_27677:
        /* <DEDUP_REMOVED lines=57> */
.L_x_27675:
[----:B------:R-:W-:Y:S05]  /*14a00*/  BSYNC.RECONVERGENT B0 ;  /* 0x0000000000007941 */ /* 0x000fea0003800200 */
.L_x_27674:
        /* <DEDUP_REMOVED lines=15> */
.L_x_27681:
        /* <DEDUP_REMOVED lines=13> */
.L_x_27683:
[----:B------:R-:W-:Y:S05]  /*14bd0*/  BSYNC.RECONVERGENT B1 ;  /* 0x0000000000017941 */ /* 0x000fea0003800200 */
.L_x_27682:
        /* <DEDUP_REMOVED lines=57> */
.L_x_27680:
[----:B------:R-:W-:Y:S05]  /*14f70*/  BSYNC.RECONVERGENT B0 ;  /* 0x0000000000007941 */ /* 0x000fea0003800200 */
.L_x_27679:
[----:B------:R-:W-:Y:S01]  /*14f80*/  ISETP.NE.AND P4, PT, R37, 0x1, PT ;  /* 0x000000012500780c */ /* 0x000fe20003f85270 */
[----:B------:R-:W-:Y:S01]  /*14f90*/  BSSY.RECONVERGENT B0, `(.L_x_27684) ;  /* 0x0000057000007945 */ /* 0x000fe20003800200 */
[----:B------:R-:W-:Y:S01]  /*14fa0*/  I2FP.F32.U32 R33, R28 ;  /* 0x0000001c00217245 */ /* 0x000fe20000201000 */
[----:B------:R-:W-:Y:S01]  /*14fb0*/  FMUL.FTZ R39, R29, R176 ;  /* 0x000000b01d277220 */ /* 0x000fe20000410000 */
        /* <DEDUP_REMOVED lines=13> */
.L_x_27686:
        /* <DEDUP_REMOVED lines=13> */
.L_x_27688:
[----:B------:R-:W-:Y:S05]  /*15160*/  BSYNC.RECONVERGENT B1 ;  /* 0x0000000000017941 */ /* 0x000fea0003800200 */
.L_x_27687:
        /* <DEDUP_REMOVED lines=57> */
.L_x_27685:
[----:B------:R-:W-:Y:S05]  /*15500*/  BSYNC.RECONVERGENT B0 ;  /* 0x0000000000007941 */ /* 0x000fea0003800200 */
.L_x_27684:
        /* <DEDUP_REMOVED lines=15> */
.L_x_27691:
        /* <DEDUP_REMOVED lines=13> */
.L_x_27693:
[----:B------:R-:W-:Y:S05]  /*156d0*/  BSYNC.RECONVERGENT B1 ;  /* 0x0000000000017941 */ /* 0x000fea0003800200 */
.L_x_27692:
        /* <DEDUP_REMOVED lines=57> */
.L_x_27690:
[----:B------:R-:W-:Y:S05]  /*15a70*/  BSYNC.RECONVERGENT B0 ;  /* 0x0000000000007941 */ /* 0x000fea0003800200 */
.L_x_27689:
        /* <DEDUP_REMOVED lines=17> */
.L_x_27696:
        /* <DEDUP_REMOVED lines=13> */
.L_x_27698:
[----:B------:R-:W-:Y:S05]  /*15c60*/  BSYNC.RECONVERGENT B1 ;  /* 0x0000000000017941 */ /* 0x000fea0003800200 */
.L_x_27697:
        /* <DEDUP_REMOVED lines=57> */
.L_x_27695:
[----:B------:R-:W-:Y:S05]  /*16000*/  BSYNC.RECONVERGENT B0 ;  /* 0x0000000000007941 */ /* 0x000fea0003800200 */
.L_x_27694:
        /* <DEDUP_REMOVED lines=15> */
.L_x_27701:
        /* <DEDUP_REMOVED lines=13> */
.L_x_27703:
[----:B------:R-:W-:Y:S05]  /*161d0*/  BSYNC.RECONVERGENT B1 ;  /* 0x0000000000017941 */ /* 0x000fea0003800200 */
.L_x_27702:
        /* <DEDUP_REMOVED lines=57> */
.L_x_27700:
[----:B------:R-:W-:Y:S05]  /*16570*/  BSYNC.RECONVERGENT B0 ;  /* 0x0000000000007941 */ /* 0x000fea0003800200 */
.L_x_27699:
        /* <DEDUP_REMOVED lines=17> */
.L_x_27706:
        /* <DEDUP_REMOVED lines=15> */
.L_x_27708:
[----:B------:R-:W-:Y:S05]  /*16780*/  BSYNC.RECONVERGENT B1 ;  /* 0x0000000000017941 */ /* 0x000fea0003800200 */
.L_x_27707:
        /* <DEDUP_REMOVED lines=57> */
.L_x_27705:
[----:B------:R-:W-:Y:S05]  /*16b20*/  BSYNC.RECONVERGENT B0 ;  /* 0x0000000000007941 */ /* 0x000fea0003800200 */
.L_x_27704:
[-C--:B------:R-:W-:Y:S01]  /*16b30*/  FMUL.FTZ R28, R4, R176.reuse ;  /* 0x000000b0041c7220 */ /* 0x080fe20000410000 */
[----:B------:R-:W-:Y:S01]  /*16b40*/  FSETP.GTU.FTZ.AND P6, PT, R34, R175, PT ;  /* 0x000000af2200720b */ /* 0x000fe20003fdc000 */
[-C--:B------:R-:W-:Y:S01]  /*16b50*/  FMUL.FTZ R30, R5, R176.reuse ;  /* 0x000000b0051e7220 */ /* 0x080fe20000410000 */
[----:B------:R-:W-:Y:S01]  /*16b60*/  I2FP.F32.U32 R31, R29 ;  /* 0x0000001d001f7245 */ /* 0x000fe20000201000 */
[----:B------:R-:W-:Y:S01]  /*16b70*/  FMUL.FTZ R34, R6, R176 ;  /* 0x000000b006227220 */ /* 0x000fe20000410000 */
[----:B------:R-:W-:Y:S02]  /*16b80*/  FSEL R28, R28, RZ, !P6 ;  /* 0x000000ff1c1c7208 */ /* 0x000fe40007000000 */
[----:B------:R-:W-:Y:S02]  /*16b90*/  SEL R32, RZ, 0x1, P6 ;  /* 0x00000001ff207807 */ /* 0x000fe40003000000 */
[----:B------:R-:W-:Y:S02]  /*16ba0*/  FSETP.GTU.FTZ.AND P6, PT, R38, R175, PT ;  /* 0x000000af2600720b */ /* 0x000fe40003fdc000 */
[----:B------:R-:W-:-:S02]  /*16bb0*/  FSEL R40, R40, RZ, P4 ;  /* 0x000000ff28287208 */ /* 0x000fc40002000000 */
[----:B------:R-:W-:Y:S01]  /*16bc0*/  FSEL R29, R30, RZ, !P6 ;  /* 0x000000ff1e1d7208 */ /* 0x000fe20007000000 */
[----:B------:R-:W-:Y:S01]  /*16bd0*/  FFMA.FTZ R30, R31, R170, 1.1641532182693481445e-10 ;  /* 0x2f0000001f1e7423 */ /* 0x000fe200000100aa */
[----:B------:R-:W-:Y:S02]  /*16be0*/  SEL R33, RZ, 0x1, P6 ;  /* 0x00000001ff217807 */ /* 0x000fe40003000000 */
[-C--:B------:R-:W-:Y:S02]  /*16bf0*/  FSETP.GTU.FTZ.AND P6, PT, R41, R175.reuse, PT ;  /* 0x000000af2900720b */ /* 0x080fe40003fdc000 */
[----:B------:R-:W-:Y:S02]  /*16c00*/  FSEL R38, R39, RZ, P3 ;  /* 0x000000ff27267208 */ /* 0x000fe40001800000 */
[----:B------:R-:W-:Y:S02]  /*16c10*/  FSEL R31, R34, RZ, !P6 ;  /* 0x000000ff221f7208 */ /* 0x000fe40007000000 */
[----:B------:R-:W-:Y:S01]  /*16c20*/  SEL R34, RZ, 0x1, P6 ;  /* 0x00000001ff227807 */ /* 0x000fe20003000000 */
[----:B------:R-:W-:Y:S01]  /*16c30*/  FADD.FTZ R29, R38, R29 ;  /* 0x0000001d261d7221 */ /* 0x000fe20000010000 */
[----:B------:R-:W-:Y:S01]  /*16c40*/  FSETP.GTU.FTZ.AND P6, PT, R30, R175, PT ;  /* 0x000000af1e00720b */ /* 0x000fe20003fdc000 */
[----:B------:R-:W-:Y:S01]  /*16c50*/  FMUL.FTZ R30, R7, R176 ;  /* 0x000000b0071e7220 */ /* 0x000fe20000410000 */
[----:B------:R-:W-:Y:S01]  /*16c60*/  FSEL R35, R35, RZ, P2 ;  /* 0x000000ff23237208 */ /* 0x000fe20001000000 */
[----:B------:R-:W-:Y:S01]  /*16c70*/  @P1 FADD.FTZ R29, R9, R29 ;  /* 0x0000001d091d1221 */ /* 0x000fe20000010000 */
[----:B------:R-:W-:-:S02]  /*16c80*/  FSEL R42, R42, RZ, P5 ;  /* 0x000000ff2a2a7208 */ /* 0x000fc40002800000 */
[----:B------:R-:W-:Y:S01]  /*16c90*/  FSEL R39, R30, RZ, !P6 ;  /* 0x000000ff1e277208 */ /* 0x000fe20007000000 */
[----:B------:R-:W-:Y:S01]  /*16ca0*/  FADD.FTZ R30, R40, R31 ;  /* 0x0000001f281e7221 */ /* 0x000fe20000010000 */
[----:B------:R-:W-:Y:S01]  /*16cb0*/  PRMT R125, R32, 0x7610, R125 ;  /* 0x00007610207d7816 */ /* 0x000fe2000000007d */
[----:B------:R-:W-:Y:S01]  /*16cc0*/  FADD.FTZ R28, R35, R28 ;  /* 0x0000001c231c7221 */ /* 0x000fe20000010000 */
[----:B------:R-:W-:Y:S01]  /*16cd0*/  SEL R32, RZ, 0x1, P6 ;  /* 0x00000001ff207807 */ /* 0x000fe20003000000 */
[----:B------:R-:W-:Y:S01]  /*16ce0*/  FADD.FTZ R31, R39, R42 ;  /* 0x0000002a271f7221 */ /* 0x000fe20000010000 */
[----:B------:R-:W-:Y:S01]  /*16cf0*/  PRMT R126, R33, 0x7610, R126 ;  /* 0x00007610217e7816 */ /* 0x000fe2000000007e */
[----:B------:R-:W-:Y:S01]  /*16d00*/  @P1 FADD.FTZ R30, R10, R30 ;  /* 0x0000001e0a1e1221 */ /* 0x000fe20000010000 */
[----:B------:R-:W-:Y:S01]  /*16d10*/  PRMT R127, R34, 0x7610, R127 ;  /* 0x00007610227f7816 */ /* 0x000fe2000000007f */
[----:B------:R-:W-:Y:S01]  /*16d20*/  @P1 FADD.FTZ R28, R8, R28 ;  /* 0x0000001c081c1221 */ /* 0x000fe20000010000 */
[----:B------:R-:W-:Y:S01]  /*16d30*/  PRMT R128, R32, 0x7610, R128 ;  /* 0x0000761020807816 */ /* 0x000fe20000000080 */
[----:B------:R-:W-:Y:S01]  /*16d40*/  @P1 FADD.FTZ R31, R11, R31 ;  /* 0x0000001f0b1f1221 */ /* 0x000fe20000010000 */
[----:B------:R-:W-:Y:S06]  /*16d50*/  BRA `(.L_x_27709) ;  /* 0x0000001400bc7947 */ /* 0x000fec0003800000 */
.L_x_27668:
[----:B------:R-:W-:Y:S01]  /*16d60*/  ISETP.NE.AND P2, PT, R32, 0x1, PT ;  /* 0x000000012000780c */ /* 0x000fe20003f45270 */
[----:B------:R-:W-:Y:S01]  /*16d70*/  BSSY.RECONVERGENT B0, `(.L_x_27710) ;  /* 0x0000055000007945 */ /* 0x000fe20003800200 */
[----:B-1----:R-:W-:Y:S01]  /*16d80*/  IMAD.MOV.U32 R35, RZ, RZ, 0x2 ;  /* 0x00000002ff237424 */ /* 0x002fe200078e00ff */
        /* <DEDUP_REMOVED lines=13> */
.L_x_27712:
        /* <DEDUP_REMOVED lines=13> */
.L_x_27714:
[----:B------:R-:W-:Y:S05]  /*16f30*/  BSYNC.RECONVERGENT B1 ;  /* 0x0000000000017941 */ /* 0x000fea0003800200 */
.L_x_27713:
        /* <DEDUP_REMOVED lines=52> */
[----:B------:R-:W-:Y:S02]  /*17280*/  LOP3.LUT R120, R120, UR15, R39, 0x96, !PT ;  /* 0x0000000f78787c12 */ /* 0x000fe4000f8e9627 */
[----:B------:R-:W-:Y:S02]  /*17290*/  MOV R124, R38 ;  /* 0x00000026007c7202 */ /* 0x000fe40000000f00 */
[----:B------:R-:W-:Y:S01]  /*172a0*/  LOP3.LUT R121, R34, UR16, R37, 0x96, !PT ;  /* 0x0000001022797c12 */ /* 0x000fe2000f8e9625 */
[----:B------:R-:W-:-:S07]  /*172b0*/  IMAD.MOV.U32 R34, RZ, RZ, R33 ;  /* 0x000000ffff227224 */ /* 0x000fce00078e0021 */
.L_x_27711:
[----:B------:R-:W-:Y:S05]  /*172c0*/  BSYNC.RECONVERGENT B0 ;  /* 0x0000000000007941 */ /* 0x000fea0003800200 */
.L_x_27710:
        /* <DEDUP_REMOVED lines=16> */
.L_x_27717:
        /* <DEDUP_REMOVED lines=13> */
.L_x_27719:
[----:B------:R-:W-:Y:S05]  /*174a0*/  BSYNC.RECONVERGENT B1 ;  /* 0x0000000000017941 */ /* 0x000fea0003800200 */
.L_x_27718:
        /* <DEDUP_REMOVED lines=57> */
.L_x_27716:
[----:B------:R-:W-:Y:S05]  /*17840*/  BSYNC.RECONVERGENT B0 ;  /* 0x0000000000007941 */ /* 0x000fea0003800200 */
.L_x_27715:
        /* <DEDUP_REMOVED lines=16> */
.L_x_27722:
        /* <DEDUP_REMOVED lines=13> */
.L_x_27724:
[----:B------:R-:W-:Y:S05]  /*17a20*/  BSYNC.RECONVERGENT B1 ;  /* 0x0000000000017941 */ /* 0x000fea0003800200 */
.L_x_27723:
        /* <DEDUP_REMOVED lines=57> */
.L_x_27721:
[----:B------:R-:W-:Y:S05]  /*17dc0*/  BSYNC.RECONVERGENT B0 ;  /* 0x0000000000007941 */ /* 0x000fea0003800200 */
.L_x_27720:
        /* <DEDUP_REMOVED lines=16> */
.L_x_27727:
        /* <DEDUP_REMOVED lines=13> */
.L_x_27729:
[----:B------:R-:W-:Y:S05]  /*17fa0*/  BSYNC.RECONVERGENT B1 ;  /* 0x0000000000017941 */ /* 0x000fea0003800200 */
.L_x_27728:
        /* <DEDUP_REMOVED lines=57> */
.L_x_27726:
[----:B------:R-:W-:Y:S05]  /*18340*/  BSYNC.RECONVERGENT B0 ;  /* 0x0000000000007941 */ /* 0x000fea0003800200 */
.L_x_27725:
        /* <DEDUP_REMOVED lines=16> */
.L_x_27709:
[----:B------:R-:W-:Y:S01]  /*18450*/  SEL R32, RZ, 0x1000000, !P5 ;  /* 0x01000000ff207807 */ /* 0x000fe20006800000 */
[----:B------:R-:W-:Y:S01]  /*18460*/  IMAD.WIDE.U32 R42, R158, 0x10, R190 ;  /* 0x000000109e2a7825 */ /* 0x000fe200078e00be */
[----:B------:R-:W-:Y:S01]  /*18470*/  SEL R33, RZ, 0x10000, !P4 ;  /* 0x00010000ff217807 */ /* 0x000fe20006000000 */
[----:B------:R-:W0:Y:S01]  /*18480*/  @P0 LDC.64 R38, c[0x0][0x398] ;  /* 0x0000e600ff260b82 */ /* 0x000e220000000a00 */
[----:B------:R-:W-:Y:S02]  /*18490*/  SEL R40, RZ, 0x100, !P3 ;  /* 0x00000100ff287807 */ /* 0x000fe40005800000 */
[----:B------:R1:W-:Y:S01]  /*184a0*/  STG.E.128 desc[UR6][R42.64], R28 ;  /* 0x0000001c2a007986 */ /* 0x0003e2000c101d06 */
[----:B------:R-:W-:Y:S02]  /*184b0*/  IADD3 R161, PT, PT, R157, 0xa0, RZ ;  /* 0x000000a09da17810 */ /* 0x000fe40007ffe0ff */
[----:B------:R-:W-:Y:S02]  /*184c0*/  IADD3 R40, PT, PT, R40, R32, R33 ;  /* 0x0000002028287210 */ /* 0x000fe40007ffe021 */
[----:B------:R-:W-:Y:S01]  /*184d0*/  SEL R33, RZ, 0x1, !P2 ;  /* 0x00000001ff217807 */ /* 0x000fe20005000000 */
[----:B------:R-:W2:Y:S01]  /*184e0*/  @P1 LDC.64 R34, c[0x0][0x3a0] ;  /* 0x0000e800ff221b82 */ /* 0x000ea20000000a00 */
[----:B------:R-:W-:-:S04]  /*184f0*/  IMAD.WIDE.U32 R44, R161, 0x10, R186 ;  /* 0x00000010a12c7825 */ /* 0x000fc800078e00ba */
[----:B------:R-:W-:Y:S02]  /*18500*/  IMAD.IADD R40, R40, 0x1, R33 ;  /* 0x0000000128287824 */ /* 0x000fe400078e0221 */
[----:B------:R-:W-:-:S05]  /*18510*/  IMAD.WIDE.U32 R32, R158, 0x4, R188 ;  /* 0x000000049e207825 */ /* 0x000fca00078e00bc */
[----:B------:R1:W-:Y:S01]  /*18520*/  STG.E desc[UR6][R32.64], R40 ;  /* 0x0000002820007986 */ /* 0x0003e2000c101906 */
[----:B0-----:R-:W-:-:S04]  /*18530*/  @P0 IMAD.WIDE.U32 R38, R161, 0x10, R38 ;  /* 0x00000010a1260825 */ /* 0x001fc800078e0026 */
[----:B--2---:R-:W-:Y:S01]  /*18540*/  @P1 IMAD.WIDE.U32 R34, R161, 0x10, R34 ;  /* 0x00000010a1221825 */ /* 0x004fe200078e0022 */
        /* <DEDUP_REMOVED lines=12> */
.L_x_27730:
[----:B------:R1:W5:Y:S04]  /*18610*/  @P1 LDG.E.128 R8, desc[UR6][R34.64] ;  /* 0x0000000622081981 */ /* 0x000368000c1e1d00 */
[----:B------:R1:W5:Y:S04]  /*18620*/  @P0 LDG.E.128 R4, desc[UR6][R38.64] ;  /* 0x0000000626040981 */ /* 0x000368000c1e1d00 */
[----:B0-----:R1:W5:Y:S01]  /*18630*/  LDG.E.128 R32, desc[UR6][R44.64] ;  /* 0x000000062c207981 */ /* 0x001362000c1e1d00 */
        /* <DEDUP_REMOVED lines=17> */
.L_x_27734:
        /* <DEDUP_REMOVED lines=13> */
.L_x_27736:
[----:B------:R-:W-:Y:S05]  /*18820*/  BSYNC.RECONVERGENT B1 ;  /* 0x0000000000017941 */ /* 0x000fea0003800200 */
.L_x_27735:
        /* <DEDUP_REMOVED lines=57> */
.L_x_27733:
[----:B------:R-:W-:Y:S05]  /*18bc0*/  BSYNC.RECONVERGENT B0 ;  /* 0x0000000000007941 */ /* 0x000fea0003800200 */
.L_x_27732:
        /* <DEDUP_REMOVED lines=17> */
.L_x_27739:
        /* <DEDUP_REMOVED lines=13> */
.L_x_27741:
[----:B------:R-:W-:Y:S05]  /*18db0*/  BSYNC.RECONVERGENT B1 ;  /* 0x0000000000017941 */ /* 0x000fea0003800200 */
.L_x_27740:
        /* <DEDUP_REMOVED lines=57> */
.L_x_27738:
[----:B------:R-:W-:Y:S05]  /*19150*/  BSYNC.RECONVERGENT B0 ;  /* 0x0000000000007941 */ /* 0x000fea0003800200 */
.L_x_27737:
        /* <DEDUP_REMOVED lines=15> */
.L_x_27744:
        /* <DEDUP_REMOVED lines=13> */
.L_x_27746:
[----:B------:R-:W-:Y:S05]  /*19320*/  BSYNC.RECONVERGENT B1 ;  /* 0x0000000000017941 */ /* 0x000fea0003800200 */
.L_x_27745:
        /* <DEDUP_REMOVED lines=57> */
.L_x_27743:
[----:B------:R-:W-:Y:S05]  /*196c0*/  BSYNC.RECONVERGENT B0 ;  /* 0x0000000000007941 */ /* 0x000fea0003800200 */
.L_x_27742:
        /* <DEDUP_REMOVED lines=17> */
.L_x_27749:
        /* <DEDUP_REMOVED lines=13> */
.L_x_27751:
[----:B------:R-:W-:Y:S05]  /*198b0*/  BSYNC.RECONVERGENT B1 ;  /* 0x0000000000017941 */ /* 0x000fea0003800200 */
.L_x_27750:
        /* <DEDUP_REMOVED lines=57> */
.L_x_27748:
[----:B------:R-:W-:Y:S05]  /*19c50*/  BSYNC.RECONVERGENT B0 ;  /* 0x0000000000007941 */ /* 0x000fea0003800200 */
.L_x_27747:
        /* <DEDUP_REMOVED lines=15> */
.L_x_27754:
        /* <DEDUP_REMOVED lines=13> */
.L_x_27756:
[----:B------:R-:W-:Y:S05]  /*19e20*/  BSYNC.RECONVERGENT B1 ;  /* 0x0000000000017941 */ /* 0x000fea0003800200 */
.L_x_27755:
        /* <DEDUP_REMOVED lines=57> */
.L_x_27753:
[----:B------:R-:W-:Y:S05]  /*1a1c0*/  BSYNC.RECONVERGENT B0 ;  /* 0x0000000000007941 */ /* 0x000fea0003800200 */
.L_x_27752:
        /* <DEDUP_REMOVED lines=17> */
.L_x_27759:
        /* <DEDUP_REMOVED lines=13> */
.L_x_27761:
[----:B------:R-:W-:Y:S05]  /*1a3b0*/  BSYNC.RECONVERGENT B1 ;  /* 0x0000000000017941 */ /* 0x000fea0003800200 */
.L_x_27760:
        /* <DEDUP_REMOVED lines=57> */
.L_x_27758:
[----:B------:R-:W-:Y:S05]  /*1a750*/  BSYNC.RECONVERGENT B0 ;  /* 0x0000000000007941 */ /* 0x000fea0003800200 */
.L_x_27757:
        /* <DEDUP_REMOVED lines=15> */
.L_x_27764:
        /* <DEDUP_REMOVED lines=13> */
.L_x_27766:
[----:B------:R-:W-:Y:S05]  /*1a920*/  BSYNC.RECONVERGENT B1 ;  /* 0x0000000000017941 */ /* 0x000fea0003800200 */
.L_x_27765:
        /* <DEDUP_REMOVED lines=57> */
.L_x_27763:
[----:B------:R-:W-:Y:S05]  /*1acc0*/  BSYNC.RECONVERGENT B0 ;  /* 0x0000000000007941 */ /* 0x000fea0003800200 */
.L_x_27762:
        /* <DEDUP_REMOVED lines=17> */
.L_x_27769:
        /* <DEDUP_REMOVED lines=15> */
.L_x_27771:
[----:B------:R-:W-:Y:S05]  /*1aed0*/  BSYNC.RECONVERGENT B1 ;  /* 0x0000000000017941 */ /* 0x000fea0003800200 */
.L_x_27770:
        /* <DEDUP_REMOVED lines=57> */
.L_x_27768:
[----:B------:R-:W-:Y:S05]  /*1b270*/  BSYNC.RECONVERGENT B0 ;  /* 0x0000000000007941 */ /* 0x000fea0003800200 */
.L_x_27767:
[-C--:B------:R-:W-:Y:S01]  /*1b280*/  FMUL.FTZ R32, R4, R176.reuse ;  /* 0x000000b004207220 */ /* 0x080fe20000410000 */
[----:B------:R-:W-:Y:S01]  /*1b290*/  FSETP.GTU.FTZ.AND P6, PT, R37, R175, PT ;  /* 0x000000af2500720b */ /* 0x000fe20003fdc000 */
[----:B------:R-:W-:Y:S01]  /*1b2a0*/  FMUL.FTZ R37, R5, R176 ;  /* 0x000000b005257220 */ /* 0x000fe20000410000 */
[----:B------:R-:W-:Y:S02]  /*1b2b0*/  I2FP.F32.U32 R39, R33 ;  /* 0x0000002100277245 */ /* 0x000fe40000201000 */
[----:B------:R-:W-:Y:S02]  /*1b2c0*/  FSEL R32, R32, RZ, !P6 ;  /* 0x000000ff20207208 */ /* 0x000fe40007000000 */
[----:B------:R-:W-:Y:S01]  /*1b2d0*/  SEL R38, RZ, 0x1, P6 ;  /* 0x00000001ff267807 */ /* 0x000fe20003000000 */
[----:B------:R-:W-:Y:S01]  /*1b2e0*/  FFMA.FTZ R46, R39, R170, 1.1641532182693481445e-10 ;  /* 0x2f000000272e7423 */ /* 0x000fe200000100aa */
[----:B------:R-:W-:Y:S01]  /*1b2f0*/  FSETP.GTU.FTZ.AND P6, PT, R36, R175, PT ;  /* 0x000000af2400720b */ /* 0x000fe20003fdc000 */
[-C--:B------:R-:W-:Y:S01]  /*1b300*/  FMUL.FTZ R36, R6, R176.reuse ;  /* 0x000000b006247220 */ /* 0x080fe20000410000 */
[----:B------:R-:W-:Y:S01]  /*1b310*/  FMUL.FTZ R39, R7, R176 ;  /* 0x000000b007277220 */ /* 0x000fe20000410000 */
        /* <DEDUP_REMOVED lines=25> */
.L_x_27731:
        /* <DEDUP_REMOVED lines=16> */
.L_x_27775:
        /* <DEDUP_REMOVED lines=13> */
.L_x_27777:
[----:B------:R-:W-:Y:S05]  /*1b680*/  BSYNC.RECONVERGENT B1 ;  /* 0x0000000000017941 */ /* 0x000fea0003800200 */
.L_x_27776:
        /* <DEDUP_REMOVED lines=57> */
.L_x_27774:
[----:B------:R-:W-:Y:S05]  /*1ba20*/  BSYNC.RECONVERGENT B0 ;  /* 0x0000000000007941 */ /* 0x000fea0003800200 */
.L_x_27773:
        /* <DEDUP_REMOVED lines=16> */
.L_x_27780:
        /* <DEDUP_REMOVED lines=13> */
.L_x_27782:
[----:B------:R-:W-:Y:S05]  /*1bc00*/  BSYNC.RECONVERGENT B1 ;  /* 0x0000000000017941 */ /* 0x000fea0003800200 */
.L_x_27781:
        /* <DEDUP_REMOVED lines=57> */
.L_x_27779:
[----:B------:R-:W-:Y:S05]  /*1bfa0*/  BSYNC.RECONVERGENT B0 ;  /* 0x0000000000007941 */ /* 0x000fea0003800200 */
.L_x_27778:
        /* <DEDUP_REMOVED lines=16> */
.L_x_27785:
        /* <DEDUP_REMOVED lines=13> */
.L_x_27787:
[----:B------:R-:W-:Y:S05]  /*1c180*/  BSYNC.RECONVERGENT B1 ;  /* 0x0000000000017941 */ /* 0x000fea0003800200 */
.L_x_27786:
        /* <DEDUP_REMOVED lines=57> */
.L_x_27784:
[----:B------:R-:W-:Y:S05]  /*1c520*/  BSYNC.RECONVERGENT B0 ;  /* 0x0000000000007941 */ /* 0x000fea0003800200 */
.L_x_27783:
        /* <DEDUP_REMOVED lines=16> */
.L_x_27790:
        /* <DEDUP_REMOVED lines=13> */
.L_x_27792:
[----:B------:R-:W-:Y:S05]  /*1c700*/  BSYNC.RECONVERGENT B1 ;  /* 0x0000000000017941 */ /* 0x000fea0003800200 */
.L_x_27791:
        /* <DEDUP_REMOVED lines=57> */
.L_x_27789:
[----:B------:R-:W-:Y:S05]  /*1caa0*/  BSYNC.RECONVERGENT B0 ;  /* 0x0000000000007941 */ /* 0x000fea0003800200 */
.L_x_27788:
        /* <DEDUP_REMOVED lines=16> */
.L_x_27772:
[----:B------:R-:W-:Y:S01]  /*1cbb0*/  SEL R36, RZ, 0x1000000, !P5 ;  /* 0x01000000ff247807 */ /* 0x000fe20006800000 */
[----:B------:R-:W-:Y:S01]  /*1cbc0*/  IMAD.WIDE.U32 R46, R161, 0x10, R190 ;  /* 0x00000010a12e7825 */ /* 0x000fe200078e00be */
[----:B------:R-:W-:Y:S01]  /*1cbd0*/  SEL R37, RZ, 0x10000, !P4 ;  /* 0x00010000ff257807 */ /* 0x000fe20006000000 */
[----:B------:R-:W0:Y:S01]  /*1cbe0*/  @P0 LDC.64 R44, c[0x0][0x398] ;  /* 0x0000e600ff2c0b82 */ /* 0x000e220000000a00 */
[----:B------:R-:W-:Y:S02]  /*1cbf0*/  SEL R38, RZ, 0x100, !P3 ;  /* 0x00000100ff267807 */ /* 0x000fe40005800000 */
[----:B------:R1:W-:Y:S01]  /*1cc00*/  STG.E.128 desc[UR6][R46.64], R32 ;  /* 0x000000202e007986 */ /* 0x0003e2000c101d06 */
[----:B------:R-:W-:Y:S02]  /*1cc10*/  IADD3 R163, PT, PT, R157, 0xc0, RZ ;  /* 0x000000c09da37810 */ /* 0x000fe40007ffe0ff */
[----:B------:R-:W-:Y:S01]  /*1cc20*/  IADD3 R36, PT, PT, R38, R36, R37 ;  /* 0x0000002426247210 */ /* 0x000fe20007ffe025 */
[----:B------:R-:W-:Y:S01]  /*1cc30*/  IMAD.WIDE.U32 R38, R161, 0x4, R188 ;  /* 0x00000004a1267825 */ /* 0x000fe200078e00bc */
[----:B------:R-:W-:Y:S01]  /*1cc40*/  SEL R37, RZ, 0x1, !P2 ;  /* 0x00000001ff257807 */ /* 0x000fe20005000000 */
[----:B------:R-:W2:Y:S04]  /*1cc50*/  @P1 LDC.64 R42, c[0x0][0x3a0] ;  /* 0x0000e800ff2a1b82 */ /* 0x000ea80000000a00 */
[----:B------:R-:W-:-:S05]  /*1cc60*/  IMAD.IADD R36, R36, 0x1, R37 ;  /* 0x0000000124247824 */ /* 0x000fca00078e0225 */
[----:B------:R3:W-:Y:S01]  /*1cc70*/  STG.E desc[UR6][R38.64], R36 ;  /* 0x0000002426007986 */ /* 0x0007e2000c101906 */
[----:B-1----:R-:W-:-:S04]  /*1cc80*/  IMAD.WIDE.U32 R46, R163, 0x10, R186 ;  /* 0x00000010a32e7825 */ /* 0x002fc800078e00ba */
[----:B0-----:R-:W-:-:S04]  /*1cc90*/  @P0 IMAD.WIDE.U32 R44, R163, 0x10, R44 ;  /* 0x00000010a32c0825 */ /* 0x001fc800078e002c */
[----:B--2---:R-:W-:Y:S01]  /*1cca0*/  @P1 IMAD.WIDE.U32 R42, R163, 0x10, R42 ;  /* 0x00000010a32a1825 */ /* 0x004fe200078e002a */
[----:B---3--:R-:W-:Y:S06]  /*1ccb0*/  @!P0 BRA `(.L_x_27793) ;  /* 0x00000000002c8947 */ /* 0x008fec0003800000 */
        /* <DEDUP_REMOVED lines=11> */
.L_x_27793:
        /* <DEDUP_REMOVED lines=20> */
.L_x_27797:
        /* <DEDUP_REMOVED lines=13> */
.L_x_27799:
[----:B------:R-:W-:Y:S05]  /*1cf80*/  BSYNC.RECONVERGENT B1 ;  /* 0x0000000000017941 */ /* 0x000fea0003800200 */
.L_x_27798:
        /* <DEDUP_REMOVED lines=57> */
.L_x_27796:
[----:B------:R-:W-:Y:S05]  /*1d320*/  BSYNC.RECONVERGENT B0 ;  /* 0x0000000000007941 */ /* 0x000fea0003800200 */
.L_x_27795:
[----:B------:R-:W-:Y:S01]  /*1d330*/  ISETP.NE.AND P3, PT, R43, 0x1, PT ;  /* 0x000000012b00780c */ /* 0x000fe20003f65270 */
[----:B------:R-:W-:Y:S01]  /*1d340*/  BSSY.RECONVERGENT B0, `(.L_x_27800) ;  /* 0x0000057000007945 */ /* 0x000fe20003800200 */
[----:B------:R-:W-:Y:S01]  /*1d350*/  I2FP.F32.U32 R41, R42 ;  /* 0x0000002a00297245 */ /* 0x000fe20000201000 */
[----:B-----5:R-:W-:Y:S01]  /*1d360*/  FMUL.FTZ R46, R36, R176 ;  /* 0x000000b0242e7220 */ /* 0x020fe20000410000 */
        /* <DEDUP_REMOVED lines=13> */
.L_x_27802:
        /* <DEDUP_REMOVED lines=13> */
.L_x_27804:
[----:B------:R-:W-:Y:S05]  /*1d510*/  BSYNC.RECONVERGENT B1 ;  /* 0x0000000000017941 */ /* 0x000fea0003800200 */
.L_x_27803:
        /* <DEDUP_REMOVED lines=57> */
.L_x_27801:
[----:B------:R-:W-:Y:S05]  /*1d8b0*/  BSYNC.RECONVERGENT B0 ;  /* 0x0000000000007941 */ /* 0x000fea0003800200 */
.L_x_27800:
        /* <DEDUP_REMOVED lines=15> */
.L_x_27807:
        /* <DEDUP_REMOVED lines=13> */
.L_x_27809:
[----:B------:R-:W-:Y:S05]  /*1da80*/  BSYNC.RECONVERGENT B1 ;  /* 0x0000000000017941 */ /* 0x000fea0003800200 */
.L_x_27808:
[----:B------:R-:W-:Y:S01]  /*1da90*/  IMAD.WIDE.U32 R120, R119, -0x326172a9, RZ ;  /* 0xcd9e8d5777787825 */ /* 0x000fe200078e00ff */
[----:B------:R-:W-:Y:S01]  /*1daa0*/  LOP3.LUT R48, R123, UR5, R43, 0x96, !PT ;  /* 0x000000057b307c12 */ /* 0x000fe2000f8e962b */
[----:B------:R-:W-:Y:S02]  /*1dab0*/  UIADD3 UR15, UPT, UPT, UR4, 0x3c6ef372, URZ ;  /* 0x3c6ef372040f7890 */ /* 0x000fe4000fffe0ff */
[----:B------:R-:W-:Y:S01]  /*1dac0*/  UIADD3 UR16, UPT, UPT, UR5, 0x76cf5d0a, URZ ;  /* 0x76cf5d0a05107890 */ /* 0x000fe2000fffe0ff */
        /* <DEDUP_REMOVED lines=53> */
.L_x_27806:
[----:B------:R-:W-:Y:S05]  /*1de20*/  BSYNC.RECONVERGENT B0 ;  /* 0x0000000000007941 */ /* 0x000fea0003800200 */
.L_x_27805:
        /* <DEDUP_REMOVED lines=17> */
.L_x_27812:
        /* <DEDUP_REMOVED lines=13> */
.L_x_27814:
[----:B------:R-:W-:Y:S05]  /*1e010*/  BSYNC.RECONVERGENT B1 ;  /* 0x0000000000017941 */ /* 0x000fea0003800200 */
.L_x_27813:
[----:B------:R-:W-:Y:S01]  /*1e020*/  IMAD.WIDE.U32 R120, R119, -0x326172a9, RZ ;  /* 0xcd9e8d5777787825 */ /* 0x000fe200078e00ff */
[----:B------:R-:W-:Y:S01]  /*1e030*/  LOP3.LUT R48, R123, UR5, R43, 0x96, !PT ;  /* 0x000000057b307c12 */ /* 0x000fe2000f8e962b */
[----:B------:R-:W-:Y:S02]  /*1e040*/  UIADD3 UR15, UPT, UPT, UR4, 0x3c6ef372, URZ ;  /* 0x3c6ef372040f7890 */ /* 0x000fe4000fffe0ff */
[----:B------:R-:W-:Y:S01]  /*1e050*/  UIADD3 UR16, UPT, UPT, UR5, 0x76cf5d0a, URZ ;  /* 0x76cf5d0a05107890 */ /* 0x000fe2000fffe0ff */
        /* <DEDUP_REMOVED lines=53> */
.L_x_27811:
[----:B------:R-:W-:Y:S05]  /*1e3b0*/  BSYNC.RECONVERGENT B0 ;  /* 0x0000000000007941 */ /* 0x000fea0003800200 */
.L_x_27810:
        /* <DEDUP_REMOVED lines=15> */
.L_x_27817:
        /* <DEDUP_REMOVED lines=13> */
.L_x_27819:
[----:B------:R-:W-:Y:S05]  /*1e580*/  BSYNC.RECONVERGENT B1 ;  /* 0x0000000000017941 */ /* 0x000fea0003800200 */
.L_x_27818:
        /* <DEDUP_REMOVED lines=57> */
.L_x_27816:
[----:B------:R-:W-:Y:S05]  /*1e920*/  BSYNC.RECONVERGENT B0 ;  /* 0x0000000000007941 */ /* 0x000fea0003800200 */
.L_x_27815:
        /* <DEDUP_REMOVED lines=17> */
.L_x_27822:
        /* <DEDUP_REMOVED lines=13> */
.L_x_27824:
[----:B------:R-:W-:Y:S05]  /*1eb10*/  BSYNC.RECONVERGENT B1 ;  /* 0x0000000000017941 */ /* 0x000fea0003800200 */
.L_x_27823:
        /* <DEDUP_REMOVED lines=57> */
.L_x_27821:
[----:B------:R-:W-:Y:S05]  /*1eeb0*/  BSYNC.RECONVERGENT B0 ;  /* 0x0000000000007941 */ /* 0x000fea0003800200 */
.L_x_27820:
        /* <DEDUP_REMOVED lines=15> */
.L_x_27827:
        /* <DEDUP_REMOVED lines=13> */
.L_x_27829:
[----:B------:R-:W-:Y:S05]  /*1f080*/  BSYNC.RECONVERGENT B1 ;  /* 0x0000000000017941 */ /* 0x000fea0003800200 */
.L_x_27828:
        /* <DEDUP_REMOVED lines=57> */
.L_x_27826:
[----:B------:R-:W-:Y:S05]  /*1f420*/  BSYNC.RECONVERGENT B0 ;  /* 0x0000000000007941 */ /* 0x000fea0003800200 */
.L_x_27825:
        /* <DEDUP_REMOVED lines=17> */
.L_x_27832:
        /* <DEDUP_REMOVED lines=15> */
.L_x_27834:
[----:B------:R-:W-:Y:S05]  /*1f630*/  BSYNC.RECONVERGENT B1 ;  /* 0x0000000000017941 */ /* 0x000fea0003800200 */
.L_x_27833:
        /* <DEDUP_REMOVED lines=57> */
.L_x_27831:
[----:B------:R-:W-:Y:S05]  /*1f9d0*/  BSYNC.RECONVERGENT B0 ;  /* 0x0000000000007941 */ /* 0x000fea0003800200 */
.L_x_27830:
[-C--:B------:R-:W-:Y:S01]  /*1f9e0*/  FMUL.FTZ R42, R4, R176.reuse ;  /* 0x000000b0042a7220 */ /* 0x080fe20000410000 */
[-C--:B------:R-:W-:Y:S01]  /*1f9f0*/  FSETP.GTU.FTZ.AND P6, PT, R36, R175.reuse, PT ;  /* 0x000000af2400720b */ /* 0x080fe20003fdc000 */
[----:B------:R-:W-:Y:S01]  /*1fa00*/  FMUL.FTZ R37, R5, R176 ;  /* 0x000000b005257220 */ /* 0x000fe20000410000 */
[----:B------:R-:W-:Y:S01]  /*1fa10*/  I2FP.F32.U32 R43, R38 ;  /* 0x00000026002b7245 */ /* 0x000fe20000201000 */
[----:B------:R-:W-:Y:S01]  /*1fa20*/  FMUL.FTZ R38, R6, R176 ;  /* 0x000000b006267220 */ /* 0x000fe20000410000 */
[----:B------:R-:W-:Y:S02]  /*1fa30*/  FSEL R36, R42, RZ, !P6 ;  /* 0x000000ff2a247208 */ /* 0x000fe40007000000 */
        /* <DEDUP_REMOVED lines=14> */
[----:B------:R-:W-:Y:S01]  /*1fb20*/  FADD.FTZ R38, R48, R38 ;  /* 0x0000002630267221 */ /* 0x000fe20000010000 */
[----:B------:R-:W-:Y:S01]  /*1fb30*/  FSEL R39, R39, RZ, P5 ;  /* 0x000000ff27277208 */ /* 0x000fe20002800000 */
[----:B------:R-:W-:Y:S01]  /*1fb40*/  @P1 FADD.FTZ R37, R9, R37 ;  /* 0x0000002509251221 */ /* 0x000fe20000010000 */
[----:B------:R-:W-:Y:S01]  /*1fb50*/  FSEL R43, R43, RZ, !P6 ;  /* 0x000000ff2b2b7208 */ /* 0x000fe20007000000 */
[----:B------:R-:W-:Y:S01]  /*1fb60*/  FADD.FTZ R36, R46, R36 ;  /* 0x000000242e247221 */ /* 0x000fe20000010000 */
[----:B------:R-:W-:Y:S01]  /*1fb70*/  PRMT R127, R40, 0x7610, R127 ;  /* 0x00007610287f7816 */ /* 0x000fe2000000007f */
[----:B------:R-:W-:Y:S01]  /*1fb80*/  @P1 FADD.FTZ R38, R10, R38 ;  /* 0x000000260a261221 */ /* 0x000fe20000010000 */
        /* <DEDUP_REMOVED lines=8> */
.L_x_27794:
        /* <DEDUP_REMOVED lines=16> */
.L_x_27838:
        /* <DEDUP_REMOVED lines=13> */
.L_x_27840:
[----:B------:R-:W-:Y:S05]  /*1fde0*/  BSYNC.RECONVERGENT B1 ;  /* 0x0000000000017941 */ /* 0x000fea0003800200 */
.L_x_27839:
        /* <DEDUP_REMOVED lines=57> */
.L_x_27837:
[----:B------:R-:W-:Y:S05]  /*20180*/  BSYNC.RECONVERGENT B0 ;  /* 0x0000000000007941 */ /* 0x000fea0003800200 */
.L_x_27836:
[----:B------:R-:W-:Y:S01]  /*20190*/  ISETP.NE.AND P3, PT, R43, 0x1, PT ;  /* 0x000000012b00780c */ /* 0x000fe20003f65270 */
[----:B------:R-:W-:Y:S01]  /*201a0*/  BSSY.RECONVERGENT B0, `(.L_x_27841) ;  /* 0x0000056000007945 */ /* 0x000fe20003800200 */
[----:B------:R-:W-:Y:S01]  /*201b0*/  I2FP.F32.U32 R40, R42 ;  /* 0x0000002a00287245 */ /* 0x000fe20000201000 */
[----:B------:R-:W-:-:S04]  /*201c0*/  IMAD.MOV.U32 R41, RZ, RZ, R124 ;  /* 0x000000ffff297224 */ /* 0x000fc800078e007c */
        /* <DEDUP_REMOVED lines=12> */
.L_x_27843:
        /* <DEDUP_REMOVED lines=13> */
.L_x_27845:
[----:B------:R-:W-:Y:S05]  /*20360*/  BSYNC.RECONVERGENT B1 ;  /* 0x0000000000017941 */ /* 0x000fea0003800200 */
.L_x_27844:
        /* <DEDUP_REMOVED lines=57> */
.L_x_27842:
[----:B------:R-:W-:Y:S05]  /*20700*/  BSYNC.RECONVERGENT B0 ;  /* 0x0000000000007941 */ /* 0x000fea0003800200 */
.L_x_27841:
[----:B------:R-:W-:Y:S01]  /*20710*/  ISETP.NE.AND P4, PT, R40, 0x1, PT ;  /* 0x000000012800780c */ /* 0x000fe20003f85270 */
[----:B------:R-:W-:Y:S01]  /*20720*/  BSSY.RECONVERGENT B0, `(.L_x_27846) ;  /* 0x0000056000007945 */ /* 0x000fe20003800200 */
[----:B------:R-:W-:Y:S02]  /*20730*/  I2FP.F32.U32 R41, R41 ;  /* 0x0000002900297245 */ /* 0x000fe40000201000 */
        /* <DEDUP_REMOVED lines=13> */
.L_x_27848:
        /* <DEDUP_REMOVED lines=13> */
.L_x_27850:
[----:B------:R-:W-:Y:S05]  /*208e0*/  BSYNC.RECONVERGENT B1 ;  /* 0x0000000000017941 */ /* 0x000fea0003800200 */
.L_x_27849:
        /* <DEDUP_REMOVED lines=57> */
.L_x_27847:
[----:B------:R-:W-:Y:S05]  /*20c80*/  BSYNC.RECONVERGENT B0 ;  /* 0x0000000000007941 */ /* 0x000fea0003800200 */
.L_x_27846:
[----:B------:R-:W-:Y:S01]  /*20c90*/  ISETP.NE.AND P5, PT, R41, 0x1, PT ;  /* 0x000000012900780c */ /* 0x000fe20003fa5270 */
[----:B------:R-:W-:Y:S01]  /*20ca0*/  BSSY.RECONVERGENT B0, `(.L_x_27851) ;  /* 0x0000056000007945 */ /* 0x000fe20003800200 */
[----:B------:R-:W-:Y:S01]  /*20cb0*/  I2FP.F32.U32 R40, R42 ;  /* 0x0000002a00287245 */ /* 0x000fe20000201000 */
[----:B------:R-:W-:-:S04]  /*20cc0*/  IMAD.MOV.U32 R44, RZ, RZ, 0x2 ;  /* 0x00000002ff2c7424 */ /* 0x000fc800078e00ff */
        /* <DEDUP_REMOVED lines=12> */
.L_x_27853:
        /* <DEDUP_REMOVED lines=13> */
.L_x_27855:
[----:B------:R-:W-:Y:S05]  /*20e60*/  BSYNC.RECONVERGENT B1 ;  /* 0x0000000000017941 */ /* 0x000fea0003800200 */
.L_x_27854:
        /* <DEDUP_REMOVED lines=57> */
.L_x_27852:
[----:B------:R-:W-:Y:S05]  /*21200*/  BSYNC.RECONVERGENT B0 ;  /* 0x0000000000007941 */ /* 0x000fea0003800200 */
.L_x_27851:
        /* <DEDUP_REMOVED lines=16> */
.L_x_27835:
        /* <DEDUP_REMOVED lines=28> */
.L_x_27856:
        /* <DEDUP_REMOVED lines=20> */
.L_x_27860:
        /* <DEDUP_REMOVED lines=13> */
.L_x_27862:
[----:B------:R-:W-:Y:S05]  /*216e0*/  BSYNC.RECONVERGENT B1 ;  /* 0x0000000000017941 */ /* 0x000fea0003800200 */
.L_x_27861:
        /* <DEDUP_REMOVED lines=57> */
.L_x_27859:
[----:B------:R-:W-:Y:S05]  /*21a80*/  BSYNC.RECONVERGENT B0 ;  /* 0x0000000000007941 */ /* 0x000fea0003800200 */
.L_x_27858:
        /* <DEDUP_REMOVED lines=17> */
.L_x_27865:
        /* <DEDUP_REMOVED lines=13> */
.L_x_27867:
[----:B------:R-:W-:Y:S05]  /*21c70*/  BSYNC.RECONVERGENT B1 ;  /* 0x0000000000017941 */ /* 0x000fea0003800200 */
.L_x_27866:
        /* <DEDUP_REMOVED lines=57> */
.L_x_27864:
[----:B------:R-:W-:Y:S05]  /*22010*/  BSYNC.RECONVERGENT B0 ;  /* 0x0000000000007941 */ /* 0x000fea0003800200 */
.L_x_27863:
        /* <DEDUP_REMOVED lines=15> */
.L_x_27870:
        /* <DEDUP_REMOVED lines=13> */
.L_x_27872:
[----:B------:R-:W-:Y:S05]  /*221e0*/  BSYNC.RECONVERGENT B1 ;  /* 0x0000000000017941 */ /* 0x000fea0003800200 */
.L_x_27871:
        /* <DEDUP_REMOVED lines=52> */
[----:B------:R-:W-:Y:S01]  /*22530*/  IMAD.MOV.U32 R124, RZ, RZ, R52 ;  /* 0x000000ffff7c7224 */ /* 0x000fe200078e0034 */
[----:B------:R-:W-:Y:S02]  /*22540*/  LOP3.LUT R121, R46, UR16, R45, 0x96, !PT ;  /* 0x000000102e797c12 */ /* 0x000fe4000f8e962d */
[----:B------:R-:W-:Y:S01]  /*22550*/  MOV R46, R49 ;  /* 0x00000031002e7202 */ /* 0x000fe20000000f00 */
[----:B------:R-:W-:Y:S02]  /*22560*/  IMAD.MOV.U32 R49, RZ, RZ, R44 ;  /* 0x000000ffff317224 */ /* 0x000fe400078e002c */
[----:B------:R-:W-:-:S07]  /*22570*/  IMAD.MOV.U32 R44, RZ, RZ, RZ ;  /* 0x000000ffff2c7224 */ /* 0x000fce00078e00ff */
.L_x_27869:
[----:B------:R-:W-:Y:S05]  /*22580*/  BSYNC.RECONVERGENT B0 ;  /* 0x0000000000007941 */ /* 0x000fea0003800200 */
.L_x_27868:
        /* <DEDUP_REMOVED lines=17> */
.L_x_27875:
        /* <DEDUP_REMOVED lines=13> */
.L_x_27877:
[----:B------:R-:W-:Y:S05]  /*22770*/  BSYNC.RECONVERGENT B1 ;  /* 0x0000000000017941 */ /* 0x000fea0003800200 */
.L_x_27876:
        /* <DEDUP_REMOVED lines=57> */
.L_x_27874:
[----:B------:R-:W-:Y:S05]  /*22b10*/  BSYNC.RECONVERGENT B0 ;  /* 0x0000000000007941 */ /* 0x000fea0003800200 */
.L_x_27873:
        /* <DEDUP_REMOVED lines=15> */
.L_x_27880:
        /* <DEDUP_REMOVED lines=13> */
.L_x_27882:
[----:B------:R-:W-:Y:S05]  /*22ce0*/  BSYNC.RECONVERGENT B1 ;  /* 0x0000000000017941 */ /* 0x000fea0003800200 */
.L_x_27881:
        /* <DEDUP_REMOVED lines=50> */
[----:B------:R-:W-:Y:S02]  /*23010*/  HFMA2 R41, -RZ, RZ, 0, 0 ;  /* 0x00000000ff297431 */ /* 0x000fe400000001ff */
[----:B------:R-:W-:Y:S01]  /*23020*/  IMAD.WIDE.U32 R52, R44, -0x2daee0ad, RZ ;  /* 0xd2511f532c347825 */ /* 0x000fe200078e00ff */
[----:B------:R-:W-:Y:S02]  /*23030*/  MOV R44, R49 ;  /* 0x00000031002c7202 */ /* 0x000fe40000000f00 */
[----:B------:R-:W-:Y:S01]  /*23040*/  LOP3.LUT R120, R120, UR15, R55, 0x96, !PT ;  /* 0x0000000f78787c12 */ /* 0x000fe2000f8e9637 */
[----:B------:R-:W-:Y:S01]  /*23050*/  IMAD.MOV.U32 R124, RZ, RZ, R54 ;  /* 0x000000ffff7c7224 */ /* 0x000fe200078e0036 */
[----:B------:R-:W-:Y:S01]  /*23060*/  LOP3.LUT R121, R46, UR16, R53, 0x96, !PT ;  /* 0x000000102e797c12 */ /* 0x000fe2000f8e9635 */
[----:B------:R-:W-:-:S07]  /*23070*/  IMAD.MOV.U32 R49, RZ, RZ, R52 ;  /* 0x000000ffff317224 */ /* 0x000fce00078e0034 */
.L_x_27879:
[----:B------:R-:W-:Y:S05]  /*23080*/  BSYNC.RECONVERGENT B0 ;  /* 0x0000000000007941 */ /* 0x000fea0003800200 */
.L_x_27878:
        /* <DEDUP_REMOVED lines=17> */
.L_x_27885:
        /* <DEDUP_REMOVED lines=13> */
.L_x_27887:
[----:B------:R-:W-:Y:S05]  /*23270*/  BSYNC.RECONVERGENT B1 ;  /* 0x0000000000017941 */ /* 0x000fea0003800200 */
.L_x_27886:
        /* <DEDUP_REMOVED lines=55> */
[----:B------:R-:W-:Y:S01]  /*235f0*/  IMAD.MOV.U32 R46, RZ, RZ, RZ ;  /* 0x000000ffff2e7224 */ /* 0x000fe200078e00ff */
[----:B------:R-:W-:-:S07]  /*23600*/  MOV R49, R54 ;  /* 0x0000003600317202 */ /* 0x000fce0000000f00 */
.L_x_27884:
[----:B------:R-:W-:Y:S05]  /*23610*/  BSYNC.RECONVERGENT B0 ;  /* 0x0000000000007941 */ /* 0x000fea0003800200 */
.L_x_27883:
        /* <DEDUP_REMOVED lines=15> */
.L_x_27890:
        /* <DEDUP_REMOVED lines=13> */
.L_x_27892:
[----:B------:R-:W-:Y:S05]  /*237e0*/  BSYNC.RECONVERGENT B1 ;  /* 0x0000000000017941 */ /* 0x000fea0003800200 */
.L_x_27891:
        /* <DEDUP_REMOVED lines=57> */
.L_x_27889:
[----:B------:R-:W-:Y:S05]  /*23b80*/  BSYNC.RECONVERGENT B0 ;  /* 0x0000000000007941 */ /* 0x000fea0003800200 */
.L_x_27888:
        /* <DEDUP_REMOVED lines=17> */
.L_x_27895:
        /* <DEDUP_REMOVED lines=15> */
.L_x_27897:
[----:B------:R-:W-:Y:S05]  /*23d90*/  BSYNC.RECONVERGENT B1 ;  /* 0x0000000000017941 */ /* 0x000fea0003800200 */
.L_x_27896:
        /* <DEDUP_REMOVED lines=55> */
[----:B------:R-:W-:Y:S02]  /*24110*/  LOP3.LUT R121, R46, UR16, R55, 0x96, !PT ;  /* 0x000000102e797c12 */ /* 0x000fe4000f8e9637 */
[----:B------:R-:W-:-:S07]  /*24120*/  MOV R49, R54 ;  /* 0x0000003600317202 */ /* 0x000fce0000000f00 */
.L_x_27894:
[----:B------:R-:W-:Y:S05]  /*24130*/  BSYNC.RECONVERGENT B0 ;  /* 0x0000000000007941 */ /* 0x000fea0003800200 */
.L_x_27893:
        /* <DEDUP_REMOVED lines=35> */
.L_x_27857:
        /* <DEDUP_REMOVED lines=16> */
.L_x_27901:
        /* <DEDUP_REMOVED lines=13> */
.L_x_27903:
[----:B------:R-:W-:Y:S05]  /*24540*/  BSYNC.RECONVERGENT B1 ;  /* 0x0000000000017941 */ /* 0x000fea0003800200 */
.L_x_27902:
        /* <DEDUP_REMOVED lines=57> */
.L_x_27900:
[----:B------:R-:W-:Y:S05]  /*248e0*/  BSYNC.RECONVERGENT B0 ;  /* 0x0000000000007941 */ /* 0x000fea0003800200 */
.L_x_27899:
        /* <DEDUP_REMOVED lines=16> */
.L_x_27906:
        /* <DEDUP_REMOVED lines=13> */
.L_x_27908:
[----:B------:R-:W-:Y:S05]  /*24ac0*/  BSYNC.RECONVERGENT B1 ;  /* 0x0000000000017941 */ /* 0x000fea0003800200 */
.L_x_27907:
        /* <DEDUP_REMOVED lines=56> */
[----:B------:R-:W-:-:S07]  /*24e50*/  HFMA2 R44, -RZ, RZ, 0, 0 ;  /* 0x00000000ff2c7431 */ /* 0x000fce00000001ff */
.L_x_27905:
[----:B------:R-:W-:Y:S05]  /*24e60*/  BSYNC.RECONVERGENT B0 ;  /* 0x0000000000007941 */ /* 0x000fea0003800200 */
.L_x_27904:
        /* <DEDUP_REMOVED lines=16> */
.L_x_27911:
        /* <DEDUP_REMOVED lines=13> */
.L_x_27913:
[----:B------:R-:W-:Y:S05]  /*25040*/  BSYNC.RECONVERGENT B1 ;  /* 0x0000000000017941 */ /* 0x000fea0003800200 */
.L_x_27912:
        /* <DEDUP_REMOVED lines=50> */
[----:B------:R-:W-:Y:S01]  /*25370*/  IMAD.WIDE.U32 R44, R45, -0x2daee0ad, RZ ;  /* 0xd2511f532d2c7825 */ /* 0x000fe200078e00ff */
[----:B------:R-:W-:Y:S02]  /*25380*/  MOV R124, R50 ;  /* 0x00000032007c7202 */ /* 0x000fe40000000f00 */
[----:B------:R-:W-:Y:S02]  /*25390*/  LOP3.LUT R120, R120, UR15, R51, 0x96, !PT ;  /* 0x0000000f78787c12 */ /* 0x000fe4000f8e9633 */
[----:B------:R-:W-:Y:S01]  /*253a0*/  LOP3.LUT R121, R46, UR16, R45, 0x96, !PT ;  /* 0x000000102e797c12 */ /* 0x000fe2000f8e962d */
[----:B------:R-:W-:Y:S01]  /*253b0*/  IMAD.MOV.U32 R46, RZ, RZ, R49 ;  /* 0x000000ffff2e7224 */ /* 0x000fe200078e0031 */
[----:B------:R-:W-:Y:S01]  /*253c0*/  MOV R49, R44 ;  /* 0x0000002c00317202 */ /* 0x000fe20000000f00 */
[----:B------:R-:W-:-:S07]  /*253d0*/  IMAD.MOV.U32 R45, RZ, RZ, RZ ;  /* 0x000000ffff2d7224 */ /* 0x000fce00078e00ff */
.L_x_27910:
[----:B------:R-:W-:Y:S05]  /*253e0*/  BSYNC.RECONVERGENT B0 ;  /* 0x0000000000007941 */ /* 0x000fea0003800200 */
.L_x_27909:
        /* <DEDUP_REMOVED lines=16> */
.L_x_27916:
        /* <DEDUP_REMOVED lines=13> */
.L_x_27918:
[----:B------:R-:W-:Y:S05]  /*255c0*/  BSYNC.RECONVERGENT B1 ;  /* 0x0000000000017941 */ /* 0x000fea0003800200 */
.L_x_27917:
        /* <DEDUP_REMOVED lines=50> */
[----:B------:R-:W-:Y:S01]  /*258f0*/  IMAD.WIDE.U32 R52, R44, -0x326172a9, RZ ;  /* 0xcd9e8d572c347825 */ /* 0x000fe200078e00ff */
[----:B------:R-:W-:-:S03]  /*25900*/  MOV R44, R49 ;  /* 0x00000031002c7202 */ /* 0x000fc60000000f00 */
[----:B------:R-:W-:Y:S01]  /*25910*/  IMAD.WIDE.U32 R50, R45, -0x2daee0ad, RZ ;  /* 0xd2511f532d327825 */ /* 0x000fe200078e00ff */
[----:B------:R-:W-:-:S03]  /*25920*/  LOP3.LUT R120, R120, UR15, R53, 0x96, !PT ;  /* 0x0000000f78787c12 */ /* 0x000fc6000f8e9635 */
[----:B------:R-:W-:Y:S01]  /*25930*/  IMAD.MOV.U32 R124, RZ, RZ, R52 ;  /* 0x000000ffff7c7224 */ /* 0x000fe200078e0034 */
[----:B------:R-:W-:Y:S01]  /*25940*/  LOP3.LUT R121, R46, UR16, R51, 0x96, !PT ;  /* 0x000000102e797c12 */ /* 0x000fe2000f8e9633 */
[----:B------:R-:W-:-:S07]  /*25950*/  IMAD.MOV.U32 R49, RZ, RZ, R50 ;  /* 0x000000ffff317224 */ /* 0x000fce00078e0032 */
.L_x_27915:
[----:B------:R-:W-:Y:S05]  /*25960*/  BSYNC.RECONVERGENT B0 ;  /* 0x0000000000007941 */ /* 0x000fea0003800200 */
.L_x_27914:
        /* <DEDUP_REMOVED lines=16> */
.L_x_27898:
[----:B------:R-:W-:Y:S01]  /*25a70*/  SEL R46, RZ, 0x1000000, !P5 ;  /* 0x01000000ff2e7807 */ /* 0x000fe20006800000 */
[C---:B------:R-:W-:Y:S01]  /*25a80*/  IMAD.WIDE.U32 R54, R166.reuse, 0x10, R190 ;  /* 0x00000010a6367825 */ /* 0x040fe200078e00be */
[----:B------:R-:W-:Y:S01]  /*25a90*/  SEL R44, RZ, 0x10000, !P4 ;  /* 0x00010000ff2c7807 */ /* 0x000fe20006000000 */
[----:B------:R-:W0:Y:S01]  /*25aa0*/  @P0 LDC.64 R52, c[0x0][0x398] ;  /* 0x0000e600ff340b82 */ /* 0x000e220000000a00 */
[----:B------:R-:W-:Y:S01]  /*25ab0*/  SEL R45, RZ, 0x100, !P3 ;  /* 0x00000100ff2d7807 */ /* 0x000fe20005800000 */
[----:B------:R-:W-:Y:S01]  /*25ac0*/  VIADD R168, R157, 0x100 ;  /* 0x000001009da87836 */ /* 0x000fe20000000000 */
[----:B------:R1:W-:Y:S02]  /*25ad0*/  STG.E.128 desc[UR6][R54.64], R40 ;  /* 0x0000002836007986 */ /* 0x0003e4000c101d06 */
[----:B------:R-:W-:Y:S01]  /*25ae0*/  IADD3 R45, PT, PT, R45, R46, R44 ;  /* 0x0000002e2d2d7210 */ /* 0x000fe20007ffe02c */
[----:B------:R-:W-:Y:S01]  /*25af0*/  IMAD.WIDE.U32 R46, R166, 0x4, R188 ;  /* 0x00000004a62e7825 */ /* 0x000fe200078e00bc */
[----:B------:R-:W-:Y:S01]  /*25b00*/  SEL R44, RZ, 0x1, !P2 ;  /* 0x00000001ff2c7807 */ /* 0x000fe20005000000 */
[----:B------:R-:W2:Y:S03]  /*25b10*/  @P1 LDC.64 R50, c[0x0][0x3a0] ;  /* 0x0000e800ff321b82 */ /* 0x000ea60000000a00 */
[----:B------:R-:W-:-:S05]  /*25b20*/  IADD3 R44, PT, PT, R45, R44, RZ ;  /* 0x0000002c2d2c7210 */ /* 0x000fca0007ffe0ff */
        /* <DEDUP_REMOVED lines=16> */
.L_x_27919:
[----:B------:R1:W5:Y:S04]  /*25c30*/  @P0 LDG.E.128 R4, desc[UR6][R52.64] ;  /* 0x0000000634040981 */ /* 0x000368000c1e1d00 */
[----:B------:R1:W5:Y:S04]  /*25c40*/  @P1 LDG.E.128 R8, desc[UR6][R50.64] ;  /* 0x0000000632081981 */ /* 0x000368000c1e1d00 */
[----:B0-----:R1:W5:Y:S01]  /*25c50*/  LDG.E.128 R44, desc[UR6][R54.64] ;  /* 0x00000006362c7981 */ /* 0x001362000c1e1d00 */
        /* <DEDUP_REMOVED lines=17> */
.L_x_27923:
        /* <DEDUP_REMOVED lines=13> */
.L_x_27925:
[----:B------:R-:W-:Y:S05]  /*25e40*/  BSYNC.RECONVERGENT B1 ;  /* 0x0000000000017941 */ /* 0x000fea0003800200 */
.L_x_27924:
        /* <DEDUP_REMOVED lines=54> */
[----:B------:R-:W-:Y:S01]  /*261b0*/  HFMA2 R50, -RZ, RZ, 0, 0 ;  /* 0x00000000ff327431 */ /* 0x000fe200000001ff */
[----:B------:R-:W-:Y:S01]  /*261c0*/  LOP3.LUT R121, R52, UR16, R51, 0x96, !PT ;  /* 0x0000001034797c12 */ /* 0x000fe2000f8e9633 */
[----:B------:R-:W-:-:S07]  /*261d0*/  IMAD.MOV.U32 R51, RZ, RZ, R49 ;  /* 0x000000ffff337224 */ /* 0x000fce00078e0031 */
.L_x_27922:
[----:B------:R-:W-:Y:S05]  /*261e0*/  BSYNC.RECONVERGENT B0 ;  /* 0x0000000000007941 */ /* 0x000fea0003800200 */
.L_x_27921:
        /* <DEDUP_REMOVED lines=17> */
.L_x_27928:
        /* <DEDUP_REMOVED lines=13> */
.L_x_27930:
[----:B------:R-:W-:Y:S05]  /*263d0*/  BSYNC.RECONVERGENT B1 ;  /* 0x0000000000017941 */ /* 0x000fea0003800200 */
.L_x_27929:
        /* <DEDUP_REMOVED lines=57> */
.L_x_27927:
[----:B------:R-:W-:Y:S05]  /*26770*/  BSYNC.RECONVERGENT B0 ;  /* 0x0000000000007941 */ /* 0x000fea0003800200 */
.L_x_27926:
        /* <DEDUP_REMOVED lines=15> */
.L_x_27933:
        /* <DEDUP_REMOVED lines=13> */
.L_x_27935:
[----:B------:R-:W-:Y:S05]  /*26940*/  BSYNC.RECONVERGENT B1 ;  /* 0x0000000000017941 */ /* 0x000fea0003800200 */
.L_x_27934:
        /* <DEDUP_REMOVED lines=57> */
.L_x_27932:
[----:B------:R-:W-:Y:S05]  /*26ce0*/  BSYNC.RECONVERGENT B0 ;  /* 0x0000000000007941 */ /* 0x000fea0003800200 */
.L_x_27931:
        /* <DEDUP_REMOVED lines=17> */
.L_x_27938:
        /* <DEDUP_REMOVED lines=13> */
.L_x_27940:
[----:B------:R-:W-:Y:S05]  /*26ed0*/  BSYNC.RECONVERGENT B1 ;  /* 0x0000000000017941 */ /* 0x000fea0003800200 */
.L_x_27939:
        /* <DEDUP_REMOVED lines=57> */
.L_x_27937:
[----:B------:R-:W-:Y:S05]  /*27270*/  BSYNC.RECONVERGENT B0 ;  /* 0x0000000000007941 */ /* 0x000fea0003800200 */
.L_x_27936:
        /* <DEDUP_REMOVED lines=15> */
.L_x_27943:
        /* <DEDUP_REMOVED lines=13> */
.L_x_27945:
[----:B------:R-:W-:Y:S05]  /*27440*/  BSYNC.RECONVERGENT B1 ;  /* 0x0000000000017941 */ /* 0x000fea0003800200 */
.L_x_27944:
        /* <DEDUP_REMOVED lines=57> */
.L_x_27942:
[----:B------:R-:W-:Y:S05]  /*277e0*/  BSYNC.RECONVERGENT B0 ;  /* 0x0000000000007941 */ /* 0x000fea0003800200 */
.L_x_27941:
        /* <DEDUP_REMOVED lines=17> */
.L_x_27948:
        /* <DEDUP_REMOVED lines=13> */
.L_x_27950:
[----:B------:R-:W-:Y:S05]  /*279d0*/  BSYNC.RECONVERGENT B1 ;  /* 0x0000000000017941 */ /* 0x000fea0003800200 */
.L_x_27949:
        /* <DEDUP_REMOVED lines=57> */
.L_x_27947:
[----:B------:R-:W-:Y:S05]  /*27d70*/  BSYNC.RECONVERGENT B0 ;  /* 0x0000000000007941 */ /* 0x000fea0003800200 */
.L_x_27946:
        /* <DEDUP_REMOVED lines=15> */
.L_x_27953:
        /* <DEDUP_REMOVED lines=13> */
.L_x_27955:
[----:B------:R-:W-:Y:S05]  /*27f40*/  BSYNC.RECONVERGENT B1 ;  /* 0x0000000000017941 */ /* 0x000fea0003800200 */
.L_x_27954:
        /* <DEDUP_REMOVED lines=57> */
.L_x_27952:
[----:B------:R-:W-:Y:S05]  /*282e0*/  BSYNC.RECONVERGENT B0 ;  /* 0x0000000000007941 */ /* 0x000fea0003800200 */
.L_x_27951:
        /* <DEDUP_REMOVED lines=17> */
.L_x_27958:
        /* <DEDUP_REMOVED lines=15> */
.L_x_27960:
[----:B------:R-:W-:Y:S05]  /*284f0*/  BSYNC.RECONVERGENT B1 ;  /* 0x0000000000017941 */ /* 0x000fea0003800200 */
.L_x_27959:
        /* <DEDUP_REMOVED lines=57> */
.L_x_27957:
[----:B------:R-:W-:Y:S05]  /*28890*/  BSYNC.RECONVERGENT B0 ;  /* 0x0000000000007941 */ /* 0x000fea0003800200 */
.L_x_27956:
        /* <DEDUP_REMOVED lines=35> */
.L_x_27920:
        /* <DEDUP_REMOVED lines=16> */
.L_x_27964:
        /* <DEDUP_REMOVED lines=13> */
.L_x_27966:
[----:B------:R-:W-:Y:S05]  /*28ca0*/  BSYNC.RECONVERGENT B1 ;  /* 0x0000000000017941 */ /* 0x000fea0003800200 */
.L_x_27965:
        /* <DEDUP_REMOVED lines=57> */
.L_x_27963:
[----:B------:R-:W-:Y:S05]  /*29040*/  BSYNC.RECONVERGENT B0 ;  /* 0x0000000000007941 */ /* 0x000fea0003800200 */
.L_x_27962:
        /* <DEDUP_REMOVED lines=16> */
.L_x_27969:
        /* <DEDUP_REMOVED lines=13> */
.L_x_27971:
[----:B------:R-:W-:Y:S05]  /*29220*/  BSYNC.RECONVERGENT B1 ;  /* 0x0000000000017941 */ /* 0x000fea0003800200 */
.L_x_27970:
        /* <DEDUP_REMOVED lines=57> */
.L_x_27968:
[----:B------:R-:W-:Y:S05]  /*295c0*/  BSYNC.RECONVERGENT B0 ;  /* 0x0000000000007941 */ /* 0x000fea0003800200 */
.L_x_27967:
        /* <DEDUP_REMOVED lines=16> */
.L_x_27974:
        /* <DEDUP_REMOVED lines=13> */
.L_x_27976:
[----:B------:R-:W-:Y:S05]  /*297a0*/  BSYNC.RECONVERGENT B1 ;  /* 0x0000000000017941 */ /* 0x000fea0003800200 */
.L_x_27975:
        /* <DEDUP_REMOVED lines=57> */
.L_x_27973:
[----:B------:R-:W-:Y:S05]  /*29b40*/  BSYNC.RECONVERGENT B0 ;  /* 0x0000000000007941 */ /* 0x000fea0003800200 */
.L_x_27972:
        /* <DEDUP_REMOVED lines=16> */
.L_x_27979:
        /* <DEDUP_REMOVED lines=13> */
.L_x_27981:
[----:B------:R-:W-:Y:S05]  /*29d20*/  BSYNC.RECONVERGENT B1 ;  /* 0x0000000000017941 */ /* 0x000fea0003800200 */
.L_x_27980:
        /* <DEDUP_REMOVED lines=57> */
.L_x_27978:
[----:B------:R-:W-:Y:S05]  /*2a0c0*/  BSYNC.RECONVERGENT B0 ;  /* 0x0000000000007941 */ /* 0x000fea0003800200 */
.L_x_27977:
        /* <DEDUP_REMOVED lines=16> */
.L_x_27961:
        /* <DEDUP_REMOVED lines=28> */
.L_x_27982:
        /* <DEDUP_REMOVED lines=20> */
.L_x_27986:
        /* <DEDUP_REMOVED lines=13> */
.L_x_27988:
[----:B------:R-:W-:Y:S05]  /*2a5a0*/  BSYNC.RECONVERGENT B1 ;  /* 0x0000000000017941 */ /* 0x000fea0003800200 */
.L_x_27987:
        /* <DEDUP_REMOVED lines=57> */
.L_x_27985:
[----:B------:R-:W-:Y:S05]  /*2a940*/  BSYNC.RECONVERGENT B0 ;  /* 0x0000000000007941 */ /* 0x000fea0003800200 */
.L_x_27984:
        /* <DEDUP_REMOVED lines=17> */
.L_x_27991:
        /* <DEDUP_REMOVED lines=13> */
.L_x_27993:
[----:B------:R-:W-:Y:S05]  /*2ab30*/  BSYNC.RECONVERGENT B1 ;  /* 0x0000000000017941 */ /* 0x000fea0003800200 */
.L_x_27992:
        /* <DEDUP_REMOVED lines=57> */
.L_x_27990:
[----:B------:R-:W-:Y:S05]  /*2aed0*/  BSYNC.RECONVERGENT B0 ;  /* 0x0000000000007941 */ /* 0x000fea0003800200 */
.L_x_27989:
        /* <DEDUP_REMOVED lines=15> */
.L_x_27996:
        /* <DEDUP_REMOVED lines=13> */
.L_x_27998:
[----:B------:R-:W-:Y:S05]  /*2b0a0*/  BSYNC.RECONVERGENT B1 ;  /* 0x0000000000017941 */ /* 0x000fea0003800200 */
.L_x_27997:
        /* <DEDUP_REMOVED lines=57> */
.L_x_27995:
[----:B------:R-:W-:Y:S05]  /*2b440*/  BSYNC.RECONVERGENT B0 ;  /* 0x0000000000007941 */ /* 0x000fea0003800200 */
.L_x_27994:
        /* <DEDUP_REMOVED lines=17> */
.L_x_28001:
        /* <DEDUP_REMOVED lines=13> */
.L_x_28003:
[----:B------:R-:W-:Y:S05]  /*2b630*/  BSYNC.RECONVERGENT B1 ;  /* 0x0000000000017941 */ /* 0x000fea0003800200 */
.L_x_28002:
        /* <DEDUP_REMOVED lines=57> */
.L_x_28000:
[----:B------:R-:W-:Y:S05]  /*2b9d0*/  BSYNC.RECONVERGENT B0 ;  /* 0x0000000000007941 */ /* 0x000fea0003800200 */
.L_x_27999:
        /* <DEDUP_REMOVED lines=15> */
.L_x_28006:
        /* <DEDUP_REMOVED lines=13> */
.L_x_28008:
[----:B------:R-:W-:Y:S05]  /*2bba0*/  BSYNC.RECONVERGENT B1 ;  /* 0x0000000000017941 */ /* 0x000fea0003800200 */
.L_x_28007:
        /* <DEDUP_REMOVED lines=57> */
.L_x_28005:
[----:B------:R-:W-:Y:S05]  /*2bf40*/  BSYNC.RECONVERGENT B0 ;  /* 0x0000000000007941 */ /* 0x000fea0003800200 */
.L_x_28004:
        /* <DEDUP_REMOVED lines=17> */
.L_x_28011:
        /* <DEDUP_REMOVED lines=13> */
.L_x_28013:
[----:B------:R-:W-:Y:S05]  /*2c130*/  BSYNC.RECONVERGENT B1 ;  /* 0x0000000000017941 */ /* 0x000fea0003800200 */
.L_x_28012:
        /* <DEDUP_REMOVED lines=57> */
.L_x_28010:
[----:B------:R-:W-:Y:S05]  /*2c4d0*/  BSYNC.RECONVERGENT B0 ;  /* 0x0000000000007941 */ /* 0x000fea0003800200 */
.L_x_28009:
        /* <DEDUP_REMOVED lines=15> */
.L_x_28016:
        /* <DEDUP_REMOVED lines=13> */
.L_x_28018:
[----:B------:R-:W-:Y:S05]  /*2c6a0*/  BSYNC.RECONVERGENT B1 ;  /* 0x0000000000017941 */ /* 0x000fea0003800200 */
.L_x_28017:
        /* <DEDUP_REMOVED lines=57> */
.L_x_28015:
[----:B------:R-:W-:Y:S05]  /*2ca40*/  BSYNC.RECONVERGENT B0 ;  /* 0x0000000000007941 */ /* 0x000fea0003800200 */
.L_x_28014:
        /* <DEDUP_REMOVED lines=17> */
.L_x_28021:
        /* <DEDUP_REMOVED lines=15> */
.L_x_28023:
[----:B------:R-:W-:Y:S05]  /*2cc50*/  BSYNC.RECONVERGENT B1 ;  /* 0x0000000000017941 */ /* 0x000fea0003800200 */
.L_x_28022:
        /* <DEDUP_REMOVED lines=57> */
.L_x_28020:
[----:B------:R-:W-:Y:S05]  /*2cff0*/  BSYNC.RECONVERGENT B0 ;  /* 0x0000000000007941 */ /* 0x000fea0003800200 */
.L_x_28019:
        /* <DEDUP_REMOVED lines=35> */
.L_x_27983:
        /* <DEDUP_REMOVED lines=16> */
.L_x_28027:
        /* <DEDUP_REMOVED lines=13> */
.L_x_28029:
[----:B------:R-:W-:Y:S05]  /*2d400*/  BSYNC.RECONVERGENT B1 ;  /* 0x0000000000017941 */ /* 0x000fea0003800200 */
.L_x_28028:
        /* <DEDUP_REMOVED lines=57> */
.L_x_28026:
[----:B------:R-:W-:Y:S05]  /*2d7a0*/  BSYNC.RECONVERGENT B0 ;  /* 0x0000000000007941 */ /* 0x000fea0003800200 */
.L_x_28025:
        /* <DEDUP_REMOVED lines=16> */
.L_x_28032:
        /* <DEDUP_REMOVED lines=13> */
.L_x_28034:
[----:B------:R-:W-:Y:S05]  /*2d980*/  BSYNC.RECONVERGENT B1 ;  /* 0x0000000000017941 */ /* 0x000fea0003800200 */
.L_x_28033:
        /* <DEDUP_REMOVED lines=57> */
.L_x_28031:
[----:B------:R-:W-:Y:S05]  /*2dd20*/  BSYNC.RECONVERGENT B0 ;  /* 0x0000000000007941 */ /* 0x000fea0003800200 */
.L_x_28030:
        /* <DEDUP_REMOVED lines=16> */
.L_x_28037:
        /* <DEDUP_REMOVED lines=13> */
.L_x_28039:
[----:B------:R-:W-:Y:S05]  /*2df00*/  BSYNC.RECONVERGENT B1 ;  /* 0x0000000000017941 */ /* 0x000fea0003800200 */
.L_x_28038:
        /* <DEDUP_REMOVED lines=57> */
.L_x_28036:
[----:B------:R-:W-:Y:S05]  /*2e2a0*/  BSYNC.RECONVERGENT B0 ;  /* 0x0000000000007941 */ /* 0x000fea0003800200 */
.L_x_28035:
        /* <DEDUP_REMOVED lines=16> */
.L_x_28042:
        /* <DEDUP_REMOVED lines=13> */
.L_x_28044:
[----:B------:R-:W-:Y:S05]  /*2e480*/  BSYNC.RECONVERGENT B1 ;  /* 0x0000000000017941 */ /* 0x000fea0003800200 */
.L_x_28043:
        /* <DEDUP_REMOVED lines=57> */
.L_x_28041:
[----:B------:R-:W-:Y:S05]  /*2e820*/  BSYNC.RECONVERGENT B0 ;  /* 0x0000000000007941 */ /* 0x000fea0003800200 */
.L_x_28040:
        /* <DEDUP_REMOVED lines=16> */
.L_x_28024:
[----:B------:R-:W-:Y:S01]  /*2e930*/  SEL R54, RZ, 0x1000000, !P5 ;  /* 0x01000000ff367807 */ /* 0x000fe20006800000 */
[----:B------:R-:W-:Y:S01]  /*2e940*/  IMAD.WIDE.U32 R192, R169, 0x10, R190 ;  /* 0x00000010a9c07825 */ /* 0x000fe200078e00be */
        /* <DEDUP_REMOVED lines=26> */
.L_x_28045:
        /* <DEDUP_REMOVED lines=20> */
.L_x_28049:
        /* <DEDUP_REMOVED lines=13> */
.L_x_28051:
[----:B------:R-:W-:Y:S05]  /*2ed00*/  BSYNC.RECONVERGENT B1 ;  /* 0x0000000000017941 */ /* 0x000fea0003800200 */
.L_x_28050:
        /* <DEDUP_REMOVED lines=57> */
.L_x_28048:
[----:B------:R-:W-:Y:S05]  /*2f0a0*/  BSYNC.RECONVERGENT B0 ;  /* 0x0000000000007941 */ /* 0x000fea0003800200 */
.L_x_28047:
        /* <DEDUP_REMOVED lines=17> */
.L_x_28054:
        /* <DEDUP_REMOVED lines=13> */
.L_x_28056:
[----:B------:R-:W-:Y:S05]  /*2f290*/  BSYNC.RECONVERGENT B1 ;  /* 0x0000000000017941 */ /* 0x000fea0003800200 */
.L_x_28055:
        /* <DEDUP_REMOVED lines=57> */
.L_x_28053:
[----:B------:R-:W-:Y:S05]  /*2f630*/  BSYNC.RECONVERGENT B0 ;  /* 0x0000000000007941 */ /* 0x000fea0003800200 */
.L_x_28052:
        /* <DEDUP_REMOVED lines=15> */
.L_x_28059:
        /* <DEDUP_REMOVED lines=13> */
.L_x_28061:
[----:B------:R-:W-:Y:S05]  /*2f800*/  BSYNC.RECONVERGENT B1 ;  /* 0x0000000000017941 */ /* 0x000fea0003800200 */
.L_x_28060:
        /* <DEDUP_REMOVED lines=57> */
.L_x_28058:
[----:B------:R-:W-:Y:S05]  /*2fba0*/  BSYNC.RECONVERGENT B0 ;  /* 0x0000000000007941 */ /* 0x000fea0003800200 */
.L_x_28057:
        /* <DEDUP_REMOVED lines=17> */
.L_x_28064:
        /* <DEDUP_REMOVED lines=13> */
.L_x_28066:
[----:B------:R-:W-:Y:S05]  /*2fd90*/  BSYNC.RECONVERGENT B1 ;  /* 0x0000000000017941 */ /* 0x000fea0003800200 */
.L_x_28065:
        /* <DEDUP_REMOVED lines=57> */
.L_x_28063:
[----:B------:R-:W-:Y:S05]  /*30130*/  BSYNC.RECONVERGENT B0 ;  /* 0x0000000000007941 */ /* 0x000fea0003800200 */
.L_x_28062:
        /* <DEDUP_REMOVED lines=15> */
.L_x_28069:
        /* <DEDUP_REMOVED lines=13> */
.L_x_28071:
[----:B------:R-:W-:Y:S05]  /*30300*/  BSYNC.RECONVERGENT B1 ;  /* 0x0000000000017941 */ /* 0x000fea0003800200 */
.L_x_28070:
        /* <DEDUP_REMOVED lines=57> */
.L_x_28068:
[----:B------:R-:W-:Y:S05]  /*306a0*/  BSYNC.RECONVERGENT B0 ;  /* 0x0000000000007941 */ /* 0x000fea0003800200 */
.L_x_28067:
        /* <DEDUP_REMOVED lines=17> */
.L_x_28074:
        /* <DEDUP_REMOVED lines=13> */
.L_x_28076:
[----:B------:R-:W-:Y:S05]  /*30890*/  BSYNC.RECONVERGENT B1 ;  /* 0x0000000000017941 */ /* 0x000fea0003800200 */
.L_x_28075:
        /* <DEDUP_REMOVED lines=57> */
.L_x_28073:
[----:B------:R-:W-:Y:S05]  /*30c30*/  BSYNC.RECONVERGENT B0 ;  /* 0x0000000000007941 */ /* 0x000fea0003800200 */
.L_x_28072:
        /* <DEDUP_REMOVED lines=15> */
.L_x_28079:
        /* <DEDUP_REMOVED lines=13> */
.L_x_28081:
[----:B------:R-:W-:Y:S05]  /*30e00*/  BSYNC.RECONVERGENT B1 ;  /* 0x0000000000017941 */ /* 0x000fea0003800200 */
.L_x_28080:
        /* <DEDUP_REMOVED lines=57> */
.L_x_28078:
[----:B------:R-:W-:Y:S05]  /*311a0*/  BSYNC.RECONVERGENT B0 ;  /* 0x0000000000007941 */ /* 0x000fea0003800200 */
.L_x_28077:
        /* <DEDUP_REMOVED lines=17> */
.L_x_28084:
        /* <DEDUP_REMOVED lines=15> */
.L_x_28086:
[----:B------:R-:W-:Y:S05]  /*313b0*/  BSYNC.RECONVERGENT B1 ;  /* 0x0000000000017941 */ /* 0x000fea0003800200 */
.L_x_28085:
        /* <DEDUP_REMOVED lines=57> */
.L_x_28083:
[----:B------:R-:W-:Y:S05]  /*31750*/  BSYNC.RECONVERGENT B0 ;  /* 0x0000000000007941 */ /* 0x000fea0003800200 */
.L_x_28082:
        /* <DEDUP_REMOVED lines=35> */
.L_x_28046:
        /* <DEDUP_REMOVED lines=16> */
.L_x_28090:
        /* <DEDUP_REMOVED lines=13> */
.L_x_28092:
[----:B------:R-:W-:Y:S05]  /*31b60*/  BSYNC.RECONVERGENT B1 ;  /* 0x0000000000017941 */ /* 0x000fea0003800200 */
.L_x_28091:
        /* <DEDUP_REMOVED lines=57> */
.L_x_28089:
[----:B------:R-:W-:Y:S05]  /*31f00*/  BSYNC.RECONVERGENT B0 ;  /* 0x0000000000007941 */ /* 0x000fea0003800200 */
.L_x_28088:
        /* <DEDUP_REMOVED lines=16> */
.L_x_28095:
        /* <DEDUP_REMOVED lines=13> */
.L_x_28097:
[----:B------:R-:W-:Y:S05]  /*320e0*/  BSYNC.RECONVERGENT B1 ;  /* 0x0000000000017941 */ /* 0x000fea0003800200 */
.L_x_28096:
        /* <DEDUP_REMOVED lines=57> */
.L_x_28094:
[----:B------:R-:W-:Y:S05]  /*32480*/  BSYNC.RECONVERGENT B0 ;  /* 0x0000000000007941 */ /* 0x000fea0003800200 */
.L_x_28093:
        /* <DEDUP_REMOVED lines=16> */
.L_x_28100:
        /* <DEDUP_REMOVED lines=13> */
.L_x_28102:
[----:B------:R-:W-:Y:S05]  /*32660*/  BSYNC.RECONVERGENT B1 ;  /* 0x0000000000017941 */ /* 0x000fea0003800200 */
.L_x_28101:
        /* <DEDUP_REMOVED lines=57> */
.L_x_28099:
[----:B------:R-:W-:Y:S05]  /*32a00*/  BSYNC.RECONVERGENT B0 ;  /* 0x0000000000007941 */ /* 0x000fea0003800200 */
.L_x_28098:
        /* <DEDUP_REMOVED lines=16> */
.L_x_28105:
        /* <DEDUP_REMOVED lines=13> */
.L_x_28107:
[----:B------:R-:W-:Y:S05]  /*32be0*/  BSYNC.RECONVERGENT B1 ;  /* 0x0000000000017941 */ /* 0x000fea0003800200 */
.L_x_28106:
        /* <DEDUP_REMOVED lines=57> */
.L_x_28104:
[----:B------:R-:W-:Y:S05]  /*32f80*/  BSYNC.RECONVERGENT B0 ;  /* 0x0000000000007941 */ /* 0x000fea0003800200 */
.L_x_28103:
        /* <DEDUP_REMOVED lines=16> */
.L_x_28087:
        /* <DEDUP_REMOVED lines=28> */
.L_x_28108:
        /* <DEDUP_REMOVED lines=20> */
.L_x_28112:
        /* <DEDUP_REMOVED lines=13> */
.L_x_28114:
[----:B------:R-:W-:Y:S05]  /*33460*/  BSYNC.RECONVERGENT B1 ;  /* 0x0000000000017941 */ /* 0x000fea0003800200 */
.L_x_28113:
        /* <DEDUP_REMOVED lines=47> */
[----:B------:R-:W-:Y:S01]  /*33760*/  IMAD.MOV.U32 R185, RZ, RZ, R183 ;  /* 0x000000ffffb97224 */ /* 0x000fe200078e00b7 */
[----:B------:R-:W-:Y:S01]  /*33770*/  LOP3.LUT R121, R186, UR15, R195, 0x96, !PT ;  /* 0x0000000fba797c12 */ /* 0x000fe2000f8e96c3 */
[----:B------:R-:W-:Y:S01]  /*33780*/  UIADD3 UR15, UPT, UPT, UR4, -0x700cb87f, URZ ;  /* 0x8ff34781040f7890 */ /* 0x000fe2000fffe0ff */
[----:B------:R-:W-:-:S04]  /*33790*/  IMAD.WIDE.U32 R192, R120, -0x326172a9, RZ ;  /* 0xcd9e8d5778c07825 */ /* 0x000fc800078e00ff */
[----:B------:R-:W-:Y:S01]  /*337a0*/  IMAD.WIDE.U32 R186, R121, -0x2daee0ad, RZ ;  /* 0xd2511f5379ba7825 */ /* 0x000fe200078e00ff */
[----:B------:R-:W-:-:S03]  /*337b0*/  LOP3.LUT R120, R194, UR15, R193, 0x96, !PT ;  /* 0x0000000fc2787c12 */ /* 0x000fc6000f8e96c1 */
[----:B------:R-:W-:Y:S01]  /*337c0*/  IMAD.MOV.U32 R124, RZ, RZ, R192 ;  /* 0x000000ffff7c7224 */ /* 0x000fe200078e00c0 */
[----:B------:R-:W-:Y:S01]  /*337d0*/  LOP3.LUT R121, R184, UR16, R187, 0x96, !PT ;  /* 0x00000010b8797c12 */ /* 0x000fe2000f8e96bb */
[----:B------:R-:W-:Y:S01]  /*337e0*/  HFMA2 R184, -RZ, RZ, 0, 0 ;  /* 0x00000000ffb87431 */ /* 0x000fe200000001ff */
[----:B------:R-:W-:-:S07]  /*337f0*/  MOV R138, R186 ;  /* 0x000000ba008a7202 */ /* 0x000fce0000000f00 */
.L_x_28111:
[----:B------:R-:W-:Y:S05]  /*33800*/  BSYNC.RECONVERGENT B0 ;  /* 0x0000000000007941 */ /* 0x000fea0003800200 */
.L_x_28110:
        /* <DEDUP_REMOVED lines=17> */
.L_x_28117:
        /* <DEDUP_REMOVED lines=13> */
.L_x_28119:
[----:B------:R-:W-:Y:S05]  /*339f0*/  BSYNC.RECONVERGENT B1 ;  /* 0x0000000000017941 */ /* 0x000fea0003800200 */
.L_x_28118:
        /* <DEDUP_REMOVED lines=57> */
.L_x_28116:
[----:B------:R-:W-:Y:S05]  /*33d90*/  BSYNC.RECONVERGENT B0 ;  /* 0x0000000000007941 */ /* 0x000fea0003800200 */
.L_x_28115:
        /* <DEDUP_REMOVED lines=15> */
.L_x_28122:
        /* <DEDUP_REMOVED lines=13> */
.L_x_28124:
[----:B------:R-:W-:Y:S05]  /*33f60*/  BSYNC.RECONVERGENT B1 ;  /* 0x0000000000017941 */ /* 0x000fea0003800200 */
.L_x_28123:
[----:B------:R-:W-:Y:S01]  /*33f70*/  IMAD.WIDE.U32 R192, R119, -0x326172a9, RZ ;  /* 0xcd9e8d5777c07825 */ /* 0x000fe200078e00ff */
[----:B------:R-:W-:Y:S01]  /*33f80*/  LOP3.LUT R120, R123, UR5, R185, 0x96, !PT ;  /* 0x000000057b787c12 */ /* 0x000fe2000f8e96b9 */
[----:B------:R-:W-:Y:S02]  /*33f90*/  UIADD3 UR15, UPT, UPT, UR4, 0x3c6ef372, URZ ;  /* 0x3c6ef372040f7890 */ /* 0x000fe4000fffe0ff */
[----:B------:R-:W-:Y:S01]  /*33fa0*/  HFMA2 R137, -RZ, RZ, 0, 0 ;  /* 0x00000000ff897431 */ /* 0x000fe200000001ff */
        /* <DEDUP_REMOVED lines=53> */
.L_x_28121:
[----:B------:R-:W-:Y:S05]  /*34300*/  BSYNC.RECONVERGENT B0 ;  /* 0x0000000000007941 */ /* 0x000fea0003800200 */
.L_x_28120:
[----:B------:R-:W-:Y:S01]  /*34310*/  ISETP.NE.AND P4, PT, R137, 0x1, PT ;  /* 0x000000018900780c */ /* 0x000fe20003f85270 */
[----:B------:R-:W-:Y:S01]  /*34320*/  BSSY.RECONVERGENT B0, `(.L_x_28125) ;  /* 0x0000057000007945 */ /* 0x000fe20003800200 */
[----:B------:R-:W-:Y:S01]  /*34330*/  I2FP.F32.U32 R184, R184 ;  /* 0x000000b800b87245 */ /* 0x000fe20000201000 */
[----:B------:R-:W-:-:S04]  /*34340*/  IMAD.MOV.U32 R186, RZ, RZ, 0x2 ;  /* 0x00000002ffba7424 */ /* 0x000fc800078e00ff */
[----:B------:R-:W-:-:S05]  /*34350*/  FFMA.FTZ R184, R184, R170, 1.1641532182693481445e-10 ;  /* 0x2f000000b8b87423 */ /* 0x000fca00000100aa */
        /* <DEDUP_REMOVED lines=12> */
.L_x_28127:
        /* <DEDUP_REMOVED lines=13> */
.L_x_28129:
[----:B------:R-:W-:Y:S05]  /*344f0*/  BSYNC.RECONVERGENT B1 ;  /* 0x0000000000017941 */ /* 0x000fea0003800200 */
.L_x_28128:
        /* <DEDUP_REMOVED lines=57> */
.L_x_28126:
[----:B------:R-:W-:Y:S05]  /*34890*/  BSYNC.RECONVERGENT B0 ;  /* 0x0000000000007941 */ /* 0x000fea0003800200 */
.L_x_28125:
        /* <DEDUP_REMOVED lines=15> */
.L_x_28132:
        /* <DEDUP_REMOVED lines=13> */
.L_x_28134:
[----:B------:R-:W-:Y:S05]  /*34a60*/  BSYNC.RECONVERGENT B1 ;  /* 0x0000000000017941 */ /* 0x000fea0003800200 */
.L_x_28133:
[----:B------:R-:W-:Y:S01]  /*34a70*/  IMAD.WIDE.U32 R194, R119, -0x326172a9, RZ ;  /* 0xcd9e8d5777c27825 */ /* 0x000fe200078e00ff */
[----:B------:R-:W-:Y:S01]  /*34a80*/  LOP3.LUT R120, R123, UR5, R187, 0x96, !PT ;  /* 0x000000057b787c12 */ /* 0x000fe2000f8e96bb */
[----:B------:R-:W-:Y:S02]  /*34a90*/  UIADD3 UR16, UPT, UPT, UR5, 0x76cf5d0a, URZ ;  /* 0x76cf5d0a05107890 */ /* 0x000fe4000fffe0ff */
[----:B------:R-:W-:Y:S01]  /*34aa0*/  HFMA2 R137, -RZ, RZ, 0, 0 ;  /* 0x00000000ff897431 */ /* 0x000fe200000001ff */
[----:B------:R-:W-:Y:S02]  /*34ab0*/  UIADD3 UR15, UPT, UPT, UR4, 0x3c6ef372, URZ ;  /* 0x3c6ef372040f7890 */ /* 0x000fe4000fffe0ff */
[----:B------:R-:W-:Y:S01]  /*34ac0*/  LOP3.LUT R121, R122, UR4, R195, 0x96, !PT ;  /* 0x000000047a797c12 */ /* 0x000fe2000f8e96c3 */
[----:B------:R-:W-:Y:S01]  /*34ad0*/  IMAD.WIDE.U32 R192, R120, -0x326172a9, RZ ;  /* 0xcd9e8d5778c07825 */ /* 0x000fe200078e00ff */
[----:B------:R-:W-:-:S03]  /*34ae0*/  MOV R185, R138 ;  /* 0x0000008a00b97202 */ /* 0x000fc60000000f00 */
        /* <DEDUP_REMOVED lines=49> */
.L_x_28131:
[----:B------:R-:W-:Y:S05]  /*34e00*/  BSYNC.RECONVERGENT B0 ;  /* 0x0000000000007941 */ /* 0x000fea0003800200 */
.L_x_28130:
        /* <DEDUP_REMOVED lines=17> */
.L_x_28137:
        /* <DEDUP_REMOVED lines=13> */
.L_x_28139:
[----:B------:R-:W-:Y:S05]  /*34ff0*/  BSYNC.RECONVERGENT B1 ;  /* 0x0000000000017941 */ /* 0x000fea0003800200 */
.L_x_28138:
        /* <DEDUP_REMOVED lines=57> */
.L_x_28136:
[----:B------:R-:W-:Y:S05]  /*35390*/  BSYNC.RECONVERGENT B0 ;  /* 0x0000000000007941 */ /* 0x000fea0003800200 */
.L_x_28135:
        /* <DEDUP_REMOVED lines=15> */
.L_x_28142:
        /* <DEDUP_REMOVED lines=13> */
.L_x_28144:
[----:B------:R-:W-:Y:S05]  /*35560*/  BSYNC.RECONVERGENT B1 ;  /* 0x0000000000017941 */ /* 0x000fea0003800200 */
.L_x_28143:
[----:B------:R-:W-:Y:S01]  /*35570*/  IMAD.WIDE.U32 R194, R119, -0x326172a9, RZ ;  /* 0xcd9e8d5777c27825 */ /* 0x000fe200078e00ff */
[----:B------:R-:W-:Y:S01]  /*35580*/  LOP3.LUT R120, R123, UR5, R187, 0x96, !PT ;  /* 0x000000057b787c12 */ /* 0x000fe2000f8e96bb */
[----:B------:R-:W-:Y:S01]  /*35590*/  UIADD3 UR15, UPT, UPT, UR4, 0x3c6ef372, URZ ;  /* 0x3c6ef372040f7890 */ /* 0x000fe2000fffe0ff */
[----:B------:R-:W-:Y:S01]  /*355a0*/  MOV R137, R138 ;  /* 0x0000008a00897202 */ /* 0x000fe20000000f00 */
        /* <DEDUP_REMOVED lines=53> */
.L_x_28141:
[----:B------:R-:W-:Y:S05]  /*35900*/  BSYNC.RECONVERGENT B0 ;  /* 0x0000000000007941 */ /* 0x000fea0003800200 */
.L_x_28140:
        /* <DEDUP_REMOVED lines=17> */
.L_x_28147:
        /* <DEDUP_REMOVED lines=15> */
.L_x_28149:
[----:B------:R-:W-:Y:S05]  /*35b10*/  BSYNC.RECONVERGENT B1 ;  /* 0x0000000000017941 */ /* 0x000fea0003800200 */
.L_x_28148:
        /* <DEDUP_REMOVED lines=53> */
[----:B------:R-:W-:Y:S02]  /*35e70*/  LOP3.LUT R120, R194, UR15, R193, 0x96, !PT ;  /* 0x0000000fc2787c12 */ /* 0x000fe4000f8e96c1 */
[----:B------:R-:W-:Y:S02]  /*35e80*/  MOV R124, R192 ;  /* 0x000000c0007c7202 */ /* 0x000fe40000000f00 */
[----:B------:R-:W-:Y:S02]  /*35e90*/  LOP3.LUT R121, R186, UR16, R173, 0x96, !PT ;  /* 0x00000010ba797c12 */ /* 0x000fe4000f8e96ad */
[----:B------:R-:W-:-:S07]  /*35ea0*/  MOV R138, R172 ;  /* 0x000000ac008a7202 */ /* 0x000fce0000000f00 */
.L_x_28146:
[----:B------:R-:W-:Y:S05]  /*35eb0*/  BSYNC.RECONVERGENT B0 ;  /* 0x0000000000007941 */ /* 0x000fea0003800200 */
.L_x_28145:
        /* <DEDUP_REMOVED lines=35> */
.L_x_28109:
        /* <DEDUP_REMOVED lines=16> */
.L_x_28153:
        /* <DEDUP_REMOVED lines=13> */
.L_x_28155:
[----:B------:R-:W-:Y:S05]  /*362c0*/  BSYNC.RECONVERGENT B1 ;  /* 0x0000000000017941 */ /* 0x000fea0003800200 */
.L_x_28154:
        /* <DEDUP_REMOVED lines=57> */
.L_x_28152:
[----:B------:R-:W-:Y:S05]  /*36660*/  BSYNC.RECONVERGENT B0 ;  /* 0x0000000000007941 */ /* 0x000fea0003800200 */
.L_x_28151:
        /* <DEDUP_REMOVED lines=16> */
.L_x_28158:
        /* <DEDUP_REMOVED lines=13> */
.L_x_28160:
[----:B------:R-:W-:Y:S05]  /*36840*/  BSYNC.RECONVERGENT B1 ;  /* 0x0000000000017941 */ /* 0x000fea0003800200 */
.L_x_28159:
        /* <DEDUP_REMOVED lines=57> */
.L_x_28157:
[----:B------:R-:W-:Y:S05]  /*36be0*/  BSYNC.RECONVERGENT B0 ;  /* 0x0000000000007941 */ /* 0x000fea0003800200 */
.L_x_28156:
[----:B------:R-:W-:Y:S01]  /*36bf0*/  ISETP.NE.AND P4, PT, R137, 0x1, PT ;  /* 0x000000018900780c */ /* 0x000fe20003f85270 */
[----:B------:R-:W-:Y:S01]  /*36c00*/  BSSY.RECONVERGENT B0, `(.L_x_28161) ;  /* 0x0000056000007945 */ /* 0x000fe20003800200 */
[----:B------:R-:W-:Y:S01]  /*36c10*/  I2FP.F32.U32 R183, R183 ;  /* 0x000000b700b77245 */ /* 0x000fe20000201000 */
[----:B------:R-:W-:-:S04]  /*36c20*/  IMAD.MOV.U32 R184, RZ, RZ, 0x2 ;  /* 0x00000002ffb87424 */ /* 0x000fc800078e00ff */
        /* <DEDUP_REMOVED lines=12> */
.L_x_28163:
        /* <DEDUP_REMOVED lines=13> */
.L_x_28165:
[----:B------:R-:W-:Y:S05]  /*36dc0*/  BSYNC.RECONVERGENT B1 ;  /* 0x0000000000017941 */ /* 0x000fea0003800200 */
.L_x_28164:
        /* <DEDUP_REMOVED lines=55> */
[----:B------:R-:W-:Y:S01]  /*37140*/  IMAD.MOV.U32 R184, RZ, RZ, RZ ;  /* 0x000000ffffb87224 */ /* 0x000fe200078e00ff */
[----:B------:R-:W-:-:S07]  /*37150*/  MOV R138, R186 ;  /* 0x000000ba008a7202 */ /* 0x000fce0000000f00 */
.L_x_28162:
[----:B------:R-:W-:Y:S05]  /*37160*/  BSYNC.RECONVERGENT B0 ;  /* 0x0000000000007941 */ /* 0x000fea0003800200 */
.L_x_28161:
        /* <DEDUP_REMOVED lines=16> */
.L_x_28168:
        /* <DEDUP_REMOVED lines=13> */
.L_x_28170:
[----:B------:R-:W-:Y:S05]  /*37340*/  BSYNC.RECONVERGENT B1 ;  /* 0x0000000000017941 */ /* 0x000fea0003800200 */
.L_x_28169:
        /* <DEDUP_REMOVED lines=57> */
.L_x_28167:
[----:B------:R-:W-:Y:S05]  /*376e0*/  BSYNC.RECONVERGENT B0 ;  /* 0x0000000000007941 */ /* 0x000fea0003800200 */
.L_x_28166:
        /* <DEDUP_REMOVED lines=16> */
.L_x_28150:
[----:B------:R-:W-:Y:S01]  /*377f0*/  FADD.FTZ R171, RZ, R12 ;  /* 0x0000000cffab7221 */ /* 0x000fe20000010000 */
[----:B------:R-:W-:Y:S01]  /*37800*/  SEL R174, RZ, 0x1000000, !P5 ;  /* 0x01000000ffae7807 */ /* 0x000fe20006800000 */
[----:B------:R-:W0:Y:S01]  /*37810*/  S2R R170, SR_TID.X ;  /* 0x0000000000aa7919 */ /* 0x000e220000002100 */
[----:B------:R-:W-:Y:S01]  /*37820*/  SEL R173, RZ, 0x10000, !P4 ;  /* 0x00010000ffad7807 */ /* 0x000fe20006000000 */
[----:B------:R-:W-:Y:S01]  /*37830*/  FADD.FTZ R171, R171, R13 ;  /* 0x0000000dabab7221 */ /* 0x000fe20000010000 */
[----:B------:R-:W-:Y:S01]  /*37840*/  SEL R172, RZ, 0x100, !P3 ;  /* 0x00000100ffac7807 */ /* 0x000fe20005800000 */
[----:B------:R-:W-:-:S04]  /*37850*/  IMAD.WIDE.U32 R190, R179, 0x10, R190 ;  /* 0x00000010b3be7825 */ /* 0x000fc800078e00be */
[----:B------:R-:W-:Y:S01]  /*37860*/  FADD.FTZ R171, R171, R14 ;  /* 0x0000000eabab7221 */ /* 0x000fe20000010000 */
[----:B------:R-:W-:Y:S01]  /*37870*/  IADD3 R173, PT, PT, R172, R174, R173 ;  /* 0x000000aeacad7210 */ /* 0x000fe20007ffe0ad */
[----:B------:R-:W-:Y:S01]  /*37880*/  IMAD.WIDE.U32 R188, R179, 0x4, R188 ;  /* 0x00000004b3bc7825 */ /* 0x000fe200078e00bc */
[----:B------:R-:W-:-:S03]  /*37890*/  SEL R172, RZ, 0x1, !P2 ;  /* 0x00000001ffac7807 */ /* 0x000fc60005000000 */
[----:B------:R-:W-:Y:S01]  /*378a0*/  FADD.FTZ R171, R171, R15 ;  /* 0x0000000fabab7221 */ /* 0x000fe20000010000 */
[----:B------:R1:W-:Y:S03]  /*378b0*/  STG.E.128 desc[UR6][R190.64], R56 ;  /* 0x00000038be007986 */ /* 0x0003e6000c101d06 */
[----:B------:R-:W-:Y:S01]  /*378c0*/  FADD.FTZ R171, R171, R16 ;  /* 0x00000010abab7221 */ /* 0x000fe20000010000 */
[----:B------:R-:W-:-:S03]  /*378d0*/  IMAD.IADD R172, R173, 0x1, R172 ;  /* 0x00000001adac7824 */ /* 0x000fc600078e02ac */
[----:B------:R-:W-:Y:S02]  /*378e0*/  FADD.FTZ R171, R171, R17 ;  /* 0x00000011abab7221 */ /* 0x000fe40000010000 */
[----:B------:R1:W-:Y:S02]  /*378f0*/  STG.E desc[UR6][R188.64], R172 ;  /* 0x000000acbc007986 */ /* 0x0003e4000c101906 */
        /* <DEDUP_REMOVED lines=43> */
[----:B------:R-:W0:Y:S01]  /*37bb0*/  LDC.64 R184, c[0x0][0x3b8] ;  /* 0x0000ee00ffb87b82 */ /* 0x000e220000000a00 */
        /* <DEDUP_REMOVED lines=10> */
.L_x_28171:
        /* <DEDUP_REMOVED lines=120> */
.L_x_28185:
[----:B------:R-:W-:Y:S01]  /*383e0*/  ISETP.NE.AND P2, PT, RZ, UR13, PT ;  /* 0x0000000dff007c0c */ /* 0x000fe2000bf45270 */
[----:B01----:R-:W-:Y:S01]  /*383f0*/  FADD.FTZ R174, R174, R170 ;  /* 0x000000aaaeae7221 */ /* 0x003fe20000010000 */
[C---:B------:R-:W-:Y:S01]  /*38400*/  FMUL.FTZ R170, R228.reuse, R228 ;  /* 0x000000e4e4aa7220 */ /* 0x040fe20000410000 */
[----:B------:R-:W0:Y:S01]  /*38410*/  @!P1 LDC.64 R232, c[0x0][0x3c8] ;  /* 0x0000f200ffe89b82 */ /* 0x000e220000000a00 */
[----:B------:R-:W-:Y:S01]  /*38420*/  FSEL R196, R228, RZ, !P2 ;  /* 0x000000ffe4c47208 */ /* 0x000fe20005000000 */
[----:B------:R-:W-:Y:S02]  /*38430*/  FFMA.FTZ R174, R174, R173, UR14 ;  /* 0x0000000eaeae7e23 */ /* 0x000fe400080100ad */
[----:B------:R-:W-:Y:S02]  /*38440*/  FSEL R170, R170, RZ, P2 ;  /* 0x000000ffaaaa7208 */ /* 0x000fe40001000000 */
[C---:B------:R-:W-:Y:S01]  /*38450*/  FADD.FTZ R225, -R196.reuse, R18 ;  /* 0x00000012c4e17221 */ /* 0x040fe20000010100 */
[----:B------:R-:W-:Y:S01]  /*38460*/  FADD.FTZ R224, -R196, R19 ;  /* 0x00000013c4e07221 */ /* 0x000fe20000010100 */
[----:B------:R-:W1:Y:S01]  /*38470*/  LDC.64 R230, c[0x0][0x428] ;  /* 0x00010a00ffe67b82 */ /* 0x000e620000000a00 */
[----:B------:R-:W-:Y:S01]  /*38480*/  FADD.FTZ R193, R174, R170 ;  /* 0x000000aaaec17221 */ /* 0x000fe20000010000 */
[C---:B------:R-:W-:Y:S01]  /*38490*/  FADD.FTZ R227, -R196.reuse, R16 ;  /* 0x00000010c4e37221 */ /* 0x040fe20000010100 */
[C---:B------:R-:W-:Y:S01]  /*384a0*/  FADD.FTZ R12, -R196.reuse, R12 ;  /* 0x0000000cc40c7221 */ /* 0x040fe20000010100 */
[C---:B------:R-:W-:Y:S01]  /*384b0*/  FADD.FTZ R13, -R196.reuse, R13 ;  /* 0x0000000dc40d7221 */ /* 0x040fe20000010100 */
[----:B------:R2:W3:Y:S01]  /*384c0*/  MUFU.RSQ R16, R193 ;  /* 0x000000c100107308 */ /* 0x0004e20000001400 */
[C---:B------:R-:W-:Y:S01]  /*384d0*/  FADD.FTZ R14, -R196.reuse, R14 ;  /* 0x0000000ec40e7221 */ /* 0x040fe20000010100 */
[C---:B------:R-:W-:Y:S01]  /*384e0*/  FADD.FTZ R15, -R196.reuse, R15 ;  /* 0x0000000fc40f7221 */ /* 0x040fe20000010100 */
[----:B------:R-:W4:Y:S01]  /*384f0*/  @!P1 LDC.64 R18, c[0x0][0x3c0] ;  /* 0x0000f000ff129b82 */ /* 0x000f220000000a00 */
        /* <DEDUP_REMOVED lines=18> */
[C---:B------:R-:W-:Y:S01]  /*38620*/  FADD.FTZ R28, -R196.reuse, R28 ;  /* 0x0000001cc41c7221 */ /* 0x040fe20000010100 */
[----:B------:R-:W-:Y:S02]  /*38630*/  HADD2.F32 R46, -RZ, R82.H0_H0 ;  /* 0x20000052ff2e7230 */ /* 0x000fe40000004100 */
[C---:B------:R-:W-:Y:S01]  /*38640*/  FADD.FTZ R31, -R196.reuse, R31 ;  /* 0x0000001fc41f7221 */ /* 0x040fe20000010100 */
[----:B------:R-:W-:Y:S02]  /*38650*/  HADD2.F32 R26, -RZ, R127.H1_H1 ;  /* 0x3000007fff1a7230 */ /* 0x000fe40000004100 */
[----:B------:R-:W-:Y:S01]  /*38660*/  FADD.FTZ R32, -R196, R32 ;  /* 0x00000020c4207221 */ /* 0x000fe20000010100 */
[----:B----4-:R-:W-:-:S04]  /*38670*/  @!P1 IMAD.WIDE R18, R129, 0x4, R18 ;  /* 0x0000000481129825 */ /* 0x010fc800078e0212 */
[C---:B------:R-:W-:Y:S01]  /*38680*/  FADD.FTZ R33, -R196.reuse, R33 ;  /* 0x00000021c4217221 */ /* 0x040fe20000010100 */
[C---:B------:R-:W-:Y:S01]  /*38690*/  FADD.FTZ R34, -R196.reuse, R34 ;  /* 0x00000022c4227221 */ /* 0x040fe20000010100 */
[C---:B------:R-:W-:Y:S01]  /*386a0*/  FADD.FTZ R35, -R196.reuse, R35 ;  /* 0x00000023c4237221 */ /* 0x040fe20000010100 */
[----:B------:R-:W-:Y:S01]  /*386b0*/  HADD2.F32 R25, -RZ, R205.H0_H0 ;  /* 0x200000cdff197230 */ /* 0x000fe20000004100 */
[----:B------:R4:W-:Y:S01]  /*386c0*/  @!P1 STG.E desc[UR6][R18.64], R228 ;  /* 0x000000e412009986 */ /* 0x0009e2000c101906 */
[----:B------:R-:W-:Y:S02]  /*386d0*/  HADD2.F32 R23, -RZ, R126.H1_H1 ;  /* 0x3000007eff177230 */ /* 0x000fe40000004100 */
[C---:B------:R-:W-:Y:S01]  /*386e0*/  FADD.FTZ R36, -R196.reuse, R36 ;  /* 0x00000024c4247221 */ /* 0x040fe20000010100 */
[----:B------:R-:W-:Y:S02]  /*386f0*/  HADD2.F32 R22, -RZ, R83.H0_H0 ;  /* 0x20000053ff167230 */ /* 0x000fe40000004100 */
[----:B------:R-:W-:Y:S01]  /*38700*/  FADD.FTZ R39, -R196, R39 ;  /* 0x00000027c4277221 */ /* 0x000fe20000010100 */
[----:B------:R-:W-:-:S02]  /*38710*/  HADD2.F32 R21, -RZ, R128.H1_H1 ;  /* 0x30000080ff157230 */ /* 0x000fc40000004100 */
        /* <DEDUP_REMOVED lines=13> */
[C---:B--2---:R-:W-:Y:S01]  /*387f0*/  FADD.FTZ R193, -R196.reuse, R56 ;  /* 0x00000038c4c17221 */ /* 0x044fe20000010100 */
[C---:B------:R-:W-:Y:S01]  /*38800*/  FADD.FTZ R194, -R196.reuse, R57 ;  /* 0x00000039c4c27221 */ /* 0x040fe20000010100 */
[----:B------:R-:W-:Y:S01]  /*38810*/  FADD.FTZ R195, -R196, R58 ;  /* 0x0000003ac4c37221 */ /* 0x000fe20000010100 */
[C---:B---3--:R-:W-:Y:S01]  /*38820*/  FMUL.FTZ R24, R16.reuse, R12 ;  /* 0x0000000c10187220 */ /* 0x048fe20000410000 */
[C---:B----4-:R-:W-:Y:S01]  /*38830*/  FMUL.FTZ R19, R16.reuse, R13 ;  /* 0x0000000d10137220 */ /* 0x050fe20000410000 */
[C---:B------:R-:W-:Y:S01]  /*38840*/  FMUL.FTZ R18, R16.reuse, R14 ;  /* 0x0000000e10127220 */ /* 0x040fe20000410000 */
[----:B------:R-:W-:Y:S01]  /*38850*/  FMUL.FTZ R17, R16, R15 ;  /* 0x0000000f10117220 */ /* 0x000fe20000410000 */
[----:B------:R-:W-:Y:S01]  /*38860*/  FADD.FTZ R196, -R196, R59 ;  /* 0x0000003bc4c47221 */ /* 0x000fe20000010100 */
[C---:B------:R-:W-:Y:S01]  /*38870*/  FMUL.FTZ R58, R16.reuse, R29 ;  /* 0x0000001d103a7220 */ /* 0x040fe20000410000 */
[----:B------:R-:W-:Y:S01]  /*38880*/  FMUL.FTZ R59, R16, R30 ;  /* 0x0000001e103b7220 */ /* 0x000fe20000410000 */
[----:B0-----:R-:W-:-:S04]  /*38890*/  @!P1 IMAD.WIDE R232, R129, 0x4, R232 ;  /* 0x0000000481e89825 */ /* 0x001fc800078e02e8 */
[C---:B------:R-:W-:Y:S01]  /*388a0*/  FMUL.FTZ R29, R16.reuse, R37 ;  /* 0x00000025101d7220 */ /* 0x040fe20000410000 */
[----:B------:R-:W-:Y:S01]  /*388b0*/  FMUL.FTZ R30, R16, R38 ;  /* 0x00000026101e7220 */ /* 0x000fe20000410000 */
[----:B------:R-:W-:Y:S01]  /*388c0*/  FFMA.FTZ R12, R24, R47, R46 ;  /* 0x0000002f180c7223 */ /* 0x000fe2000001002e */
[----:B------:R-:W-:Y:S01]  /*388d0*/  FFMA.FTZ R13, R19, R26, R25 ;  /* 0x0000001a130d7223 */ /* 0x000fe20000010019 */
[----:B------:R-:W-:Y:S01]  /*388e0*/  FFMA.FTZ R14, R18, R23, R22 ;  /* 0x00000017120e7223 */ /* 0x000fe20000010016 */
[----:B------:R-:W-:Y:S01]  /*388f0*/  FFMA.FTZ R15, R17, R21, R20 ;  /* 0x00000015110f7223 */ /* 0x000fe20000010014 */
[----:B-1----:R-:W-:-:S04]  /*38900*/  IMAD.WIDE.U32 R228, R157, 0x10, R230 ;  /* 0x000000109de47825 */ /* 0x002fc800078e00e6 */
[C---:B------:R-:W-:Y:S01]  /*38910*/  FMUL.FTZ R38, R16.reuse, R190 ;  /* 0x000000be10267220 */ /* 0x040fe20000410000 */
[C---:B------:R-:W-:Y:S01]  /*38920*/  FMUL.FTZ R37, R16.reuse, R191 ;  /* 0x000000bf10257220 */ /* 0x040fe20000410000 */
[C---:B------:R-:W-:Y:S01]  /*38930*/  FMUL.FTZ R57, R16.reuse, R28 ;  /* 0x0000001c10397220 */ /* 0x040fe20000410000 */
[----:B------:R-:W-:Y:S01]  /*38940*/  HADD2.F32 R25, -RZ, R130.H0_H0 ;  /* 0x20000082ff197230 */ /* 0x000fe20000004100 */
[----:B------:R-:W0:Y:S01]  /*38950*/  LDC.64 R190, c[0x0][0x430] ;  /* 0x00010c00ffbe7b82 */ /* 0x000e220000000a00 */
[----:B------:R-:W-:Y:S02]  /*38960*/  HADD2.F32 R26, -RZ, R2.H0_H0 ;  /* 0x20000002ff1a7230 */ /* 0x000fe40000004100 */
[C---:B------:R-:W-:Y:S01]  /*38970*/  FMUL.FTZ R56, R16.reuse, R31 ;  /* 0x0000001f10387220 */ /* 0x040fe20000410000 */
[----:B------:R-:W-:Y:S01]  /*38980*/  @!P1 STG.E desc[UR6][R232.64], R16 ;  /* 0x00000010e8009986 */ /* 0x000fe2000c101906 */
        /* <DEDUP_REMOVED lines=37> */
[----:B-1----:R-:W-:Y:S01]  /*38be0*/  FFMA.FTZ R12, R24, R25, R26 ;  /* 0x00000019180c7223 */ /* 0x002fe2000001001a */
[----:B------:R-:W-:-:S02]  /*38bf0*/  HADD2.F32 R184, -RZ, R130.H1_H1 ;  /* 0x30000082ffb87230 */ /* 0x000fc40000004100 */
[----:B------:R-:W-:Y:S02]  /*38c00*/  HADD2.F32 R14, -RZ, R3.H0_H0 ;  /* 0x20000003ff0e7230 */ /* 0x000fe40000004100 */
[--C-:B------:R-:W-:Y:S02]  /*38c10*/  HADD2.F32 R27, -RZ, R131.reuse.H1_H1 ;  /* 0x30000083ff1b7230 */ /* 0x100fe40000004100 */
[----:B------:R-:W-:Y:S02]  /*38c20*/  HADD2.F32 R15, -RZ, R206.H1_H1 ;  /* 0x300000ceff0f7230 */ /* 0x000fe40000004100 */
[----:B------:R-:W-:Y:S01]  /*38c30*/  FFMA.FTZ R14, R18, R184, R14 ;  /* 0x000000b8120e7223 */ /* 0x000fe2000001000e */
[----:B------:R-:W-:Y:S02]  /*38c40*/  HADD2.F32 R26, -RZ, R132.H0_H0 ;  /* 0x20000084ff1a7230 */ /* 0x000fe40000004100 */
[----:B------:R-:W-:Y:S02]  /*38c50*/  HADD2.F32 R16, -RZ, R84.H0_H0 ;  /* 0x20000054ff107230 */ /* 0x000fe40000004100 */
[----:B------:R-:W-:Y:S01]  /*38c60*/  FFMA.FTZ R15, R17, R27, R15 ;  /* 0x0000001b110f7223 */ /* 0x000fe2000001000f */
[----:B------:R-:W-:-:S02]  /*38c70*/  HADD2.F32 R185, -RZ, R131.H0_H0 ;  /* 0x20000083ffb97230 */ /* 0x000fc40000004100 */
[----:B------:R-:W-:Y:S02]  /*38c80*/  HADD2.F32 R13, -RZ, R205.H1_H1 ;  /* 0x300000cdff0d7230 */ /* 0x000fe40000004100 */
[----:B------:R-:W-:Y:S01]  /*38c90*/  FFMA.FTZ R16, R20, R26, R16 ;  /* 0x0000001a14107223 */ /* 0x000fe20000010010 */
[----:B------:R-:W-:Y:S02]  /*38ca0*/  HADD2.F32 R25, -RZ, R134.H0_H0 ;  /* 0x20000086ff197230 */ /* 0x000fe40000004100 */
[----:B------:R-:W-:Y:S02]  /*38cb0*/  HADD2.F32 R24, -RZ, R60.H0_H0 ;  /* 0x2000003cff187230 */ /* 0x000fe40000004100 */
[----:B------:R-:W-:Y:S01]  /*38cc0*/  FFMA.FTZ R13, R19, R185, R13 ;  /* 0x000000b9130d7223 */ /* 0x000fe2000001000d */
[----:B------:R-:W-:Y:S02]  /*38cd0*/  HADD2.F32 R27, -RZ, R132.H1_H1 ;  /* 0x30000084ff1b7230 */ /* 0x000fe40000004100 */
[----:B------:R-:W-:-:S02]  /*38ce0*/  HADD2.F32 R18, -RZ, R85.H0_H0 ;  /* 0x20000055ff127230 */ /* 0x000fc40000004100 */
[----:B------:R-:W-:Y:S01]  /*38cf0*/  FFMA.FTZ R20, R20, R25, R24 ;  /* 0x0000001914147223 */ /* 0x000fe20000010018 */
[----:B------:R-:W-:Y:S02]  /*38d00*/  HADD2.F32 R186, -RZ, R133.H0_H0 ;  /* 0x20000085ffba7230 */ /* 0x000fe40000004100 */
[----:B------:R-:W-:Y:S02]  /*38d10*/  HADD2.F32 R17, -RZ, R207.H0_H0 ;  /* 0x200000cfff117230 */ /* 0x000fe40000004100 */
[----:B------:R-:W-:Y:S01]  /*38d20*/  FFMA.FTZ R18, R22, R27, R18 ;  /* 0x0000001b16127223 */ /* 0x000fe20000010012 */
[----:B------:R-:W-:Y:S02]  /*38d30*/  HADD2.F32 R26, -RZ, R134.H1_H1 ;  /* 0x30000086ff1a7230 */ /* 0x000fe40000004100 */
[----:B------:R-:W-:Y:S02]  /*38d40*/  HADD2.F32 R25, -RZ, R61.H0_H0 ;  /* 0x2000003dff197230 */ /* 0x000fe40000004100 */
[----:B------:R-:W-:Y:S01]  /*38d50*/  FFMA.FTZ R17, R21, R186, R17 ;  /* 0x000000ba15117223 */ /* 0x000fe20000010011 */
[----:B------:R-:W-:-:S02]  /*38d60*/  HADD2.F32 R24, -RZ, R133.H1_H1 ;  /* 0x30000085ff187230 */ /* 0x000fc40000004100 */
[--C-:B------:R-:W-:Y:S02]  /*38d70*/  HADD2.F32 R19, -RZ, R208.reuse.H0_H0 ;  /* 0x200000d0ff137230 */ /* 0x100fe40000004100 */
        /* <DEDUP_REMOVED lines=9> */
[----:B------:R-:W-:Y:S01]  /*38e10*/  FFMA.FTZ R24, R183, R187, R24 ;  /* 0x000000bbb7187223 */ /* 0x000fe20000010018 */
[----:B------:R-:W-:Y:S02]  /*38e20*/  HADD2.F32 R185, -RZ, R135.H0_H0 ;  /* 0x20000087ffb97230 */ /* 0x000fe40000004100 */
[----:B------:R-:W-:Y:S02]  /*38e30*/  HADD2.F32 R184, -RZ, R207.H1_H1 ;  /* 0x300000cfffb87230 */ /* 0x000fe40000004100 */
[----:B------:R-:W-:Y:S01]  /*38e40*/  FFMA.FTZ R25, R176, R186, R25 ;  /* 0x000000bab0197223 */ /* 0x000fe20000010019 */
[----:B0-----:R-:W-:-:S04]  /*38e50*/  IMAD.WIDE.U32 R188, R157, 0x10, R190 ;  /* 0x000000109dbc7825 */ /* 0x001fc800078e00be */
[----:B------:R-:W-:Y:S01]  /*38e60*/  FFMA.FTZ R21, R21, R185, R184 ;  /* 0x000000b915157223 */ /* 0x000fe200000100b8 */
[C---:B------:R-:W-:Y:S01]  /*38e70*/  IMAD.WIDE.U32 R186, R160.reuse, 0x10, R230 ;  /* 0x00000010a0ba7825 */ /* 0x040fe200078e00e6 */
[----:B------:R0:W-:Y:S03]  /*38e80*/  STG.E.128 desc[UR6][R188.64], R12 ;  /* 0x0000000cbc007986 */ /* 0x0001e6000c101d06 */
[----:B------:R-:W-:Y:S01]  /*38e90*/  IMAD.WIDE.U32 R194, R160, 0x10, R190 ;  /* 0x00000010a0c27825 */ /* 0x000fe200078e00be */
[----:B------:R1:W-:Y:S03]  /*38ea0*/  STG.E.128 desc[UR6][R186.64], R16 ;  /* 0x00000010ba007986 */ /* 0x0003e6000c101d06 */
[----:B------:R-:W-:Y:S01]  /*38eb0*/  HADD2.F32 R185, -RZ, R136.H1_H1 ;  /* 0x30000088ffb97230 */ /* 0x000fe20000004100 */
[----:B------:R2:W-:Y:S01]  /*38ec0*/  STG.E.128 desc[UR6][R194.64], R20 ;  /* 0x00000014c2007986 */ /* 0x0005e2000c101d06 */
[----:B------:R-:W-:-:S02]  /*38ed0*/  HADD2.F32 R26, -RZ, R87.H0_H0 ;  /* 0x20000057ff1a7230 */ /* 0x000fc40000004100 */
[----:B------:R-:W-:Y:S02]  /*38ee0*/  HADD2.F32 R184, -RZ, R139.H1_H1 ;  /* 0x3000008bffb87230 */ /* 0x000fe40000004100 */
[----:B------:R-:W-:Y:S02]  /*38ef0*/  HADD2.F32 R27, -RZ, R210.H0_H0 ;  /* 0x200000d2ff1b7230 */ /* 0x000fe40000004100 */
[----:B------:R-:W-:Y:S01]  /*38f00*/  FFMA.FTZ R26, R175, R185, R26 ;  /* 0x000000b9af1a7223 */ /* 0x000fe2000001001a */
[----:B------:R-:W-:-:S04]  /*38f10*/  IMAD.WIDE.U32 R192, R152, 0x10, R230 ;  /* 0x0000001098c07825 */ /* 0x000fc800078e00e6 */
[C---:B------:R-:W-:Y:S01]  /*38f20*/  FFMA.FTZ R27, R174.reuse, R184, R27 ;  /* 0x000000b8ae1b7223 */ /* 0x040fe2000001001b */
[----:B0-----:R-:W-:Y:S02]  /*38f30*/  HADD2.F32 R15, -RZ, R210.H1_H1 ;  /* 0x300000d2ff0f7230 */ /* 0x001fe40000004100 */
[----:B------:R-:W-:Y:S02]  /*38f40*/  HADD2.F32 R13, -RZ, R209.H1_H1 ;  /* 0x300000d1ff0d7230 */ /* 0x000fe40000004100 */
[----:B-1----:R-:W-:Y:S01]  /*38f50*/  HADD2.F32 R19, -RZ, R141.H1_H1 ;  /* 0x3000008dff137230 */ /* 0x002fe20000004100 */
[----:B------:R0:W-:Y:S01]  /*38f60*/  STG.E.128 desc[UR6][R192.64], R24 ;  /* 0x00000018c0007986 */ /* 0x0001e2000c101d06 */
[----:B------:R-:W-:Y:S02]  /*38f70*/  HADD2.F32 R18, -RZ, R142.H0_H0 ;  /* 0x2000008eff127230 */ /* 0x000fe40000004100 */
[----:B------:R-:W-:Y:S02]  /*38f80*/  HADD2.F32 R16, -RZ, R88.H0_H0 ;  /* 0x20000058ff107230 */ /* 0x000fe40000004100 */
[----:B------:R-:W-:Y:S01]  /*38f90*/  FFMA.FTZ R15, R174, R19, R15 ;  /* 0x00000013ae0f7223 */ /* 0x000fe2000001000f */
[----:B------:R-:W-:-:S02]  /*38fa0*/  HADD2.F32 R17, -RZ, R144.H0_H0 ;  /* 0x20000090ff117230 */ /* 0x000fc40000004100 */
[----:B--2---:R-:W-:Y:S02]  /*38fb0*/  HADD2.F32 R20, -RZ, R64.H0_H0 ;  /* 0x20000040ff147230 */ /* 0x004fe40000004100 */
[C---:B------:R-:W-:Y:S01]  /*38fc0*/  FFMA.FTZ R16, R173.reuse, R18, R16 ;  /* 0x00000012ad107223 */ /* 0x040fe20000010010 */
[----:B------:R-:W-:Y:S02]  /*38fd0*/  HADD2.F32 R22, -RZ, R141.H0_H0 ;  /* 0x2000008dff167230 */ /* 0x000fe40000004100 */
[----:B------:R-:W-:Y:S02]  /*38fe0*/  HADD2.F32 R21, -RZ, R140.H1_H1 ;  /* 0x3000008cff157230 */ /* 0x000fe40000004100 */
[----:B------:R-:W-:Y:S01]  /*38ff0*/  FFMA.FTZ R20, R173, R17, R20 ;  /* 0x00000011ad147223 */ /* 0x000fe20000010014 */
[----:B------:R-:W-:Y:S02]  /*39000*/  HADD2.F32 R14, -RZ, R63.H0_H0 ;  /* 0x2000003fff0e7230 */ /* 0x000fe40000004100 */
[----:B------:R-:W-:Y:S01]  /*39010*/  FFMA.FTZ R13, R176, R22, R13 ;  /* 0x00000016b00d7223 */ /* 0x000fe2000001000d */
[----:B------:R-:W-:-:S02]  /*39020*/  HADD2.F32 R23, -RZ, R143.H1_H1 ;  /* 0x3000008fff177230 */ /* 0x000fc40000004100 */
[----:B------:R-:W-:Y:S02]  /*39030*/  HADD2.F32 R19, -RZ, R212.H0_H0 ;  /* 0x200000d4ff137230 */ /* 0x000fe40000004100 */
[----:B------:R-:W-:Y:S01]  /*39040*/  FFMA.FTZ R14, R175, R21, R14 ;  /* 0x00000015af0e7223 */ /* 0x000fe2000001000e */
[----:B------:R-:W-:Y:S02]  /*39050*/  HADD2.F32 R184, -RZ, R140.H0_H0 ;  /* 0x2000008cffb87230 */ /* 0x000fe40000004100 */
[----:B------:R-:W-:Y:S02]  /*39060*/  HADD2.F32 R157, -RZ, R62.H0_H0 ;  /* 0x2000003eff9d7230 */ /* 0x000fe40000004100 */
[----:B------:R-:W-:Y:S01]  /*39070*/  FFMA.FTZ R19, R170, R23, R19 ;  /* 0x00000017aa137223 */ /* 0x000fe20000010013 */
[----:B0-----:R-:W-:Y:S02]  /*39080*/  HADD2.F32 R27, -RZ, R143.H0_H0 ;  /* 0x2000008fff1b7230 */ /* 0x001fe40000004100 */
[----:B------:R-:W-:-:S02]  /*39090*/  HADD2.F32 R17, -RZ, R211.H0_H0 ;  /* 0x200000d3ff117230 */ /* 0x000fc40000004100 */
[----:B------:R-:W-:Y:S01]  /*390a0*/  FFMA.FTZ R12, R183, R184, R157 ;  /* 0x000000b8b70c7223 */ /* 0x000fe2000001009d */
        /* <DEDUP_REMOVED lines=12> */
[----:B------:R-:W-:-:S04]  /*39170*/  IMAD.WIDE.U32 R236, R152, 0x10, R190 ;  /* 0x0000001098ec7825 */ /* 0x000fc800078e00be */
[----:B------:R-:W-:Y:S01]  /*39180*/  FFMA.FTZ R23, R170, R173, R23 ;  /* 0x000000adaa177223 */ /* 0x000fe20000010017 */
[C---:B------:R-:W-:Y:S01]  /*39190*/  IMAD.WIDE.U32 R234, R155.reuse, 0x10, R230 ;  /* 0x000000109bea7825 */ /* 0x040fe200078e00e6 */
[----:B------:R-:W-:Y:S03]  /*391a0*/  STG.E.128 desc[UR6][R236.64], R12 ;  /* 0x0000000cec007986 */ /* 0x000fe6000c101d06 */
[----:B------:R-:W-:Y:S01]  /*391b0*/  IMAD.WIDE.U32 R238, R155, 0x10, R190 ;  /* 0x000000109bee7825 */ /* 0x000fe200078e00be */
[----:B------:R0:W-:Y:S03]  /*391c0*/  STG.E.128 desc[UR6][R234.64], R16 ;  /* 0x00000010ea007986 */ /* 0x0001e6000c101d06 */
[----:B------:R-:W-:Y:S01]  /*391d0*/  HADD2.F32 R172, -RZ, R146.H0_H0 ;  /* 0x20000092ffac7230 */ /* 0x000fe20000004100 */
[----:B------:R1:W-:Y:S01]  /*391e0*/  STG.E.128 desc[UR6][R238.64], R20 ;  /* 0x00000014ee007986 */ /* 0x0003e2000c101d06 */
[----:B------:R-:W-:-:S02]  /*391f0*/  HADD2.F32 R24, -RZ, R90.H0_H0 ;  /* 0x2000005aff187230 */ /* 0x000fc40000004100 */
[----:B------:R-:W-:Y:S02]  /*39200*/  HADD2.F32 R171, -RZ, R147.H0_H0 ;  /* 0x20000093ffab7230 */ /* 0x000fe40000004100 */
[----:B------:R-:W-:Y:S02]  /*39210*/  HADD2.F32 R25, -RZ, R213.H0_H0 ;  /* 0x200000d5ff197230 */ /* 0x000fe40000004100 */
[----:B------:R-:W-:Y:S01]  /*39220*/  FFMA.FTZ R24, R57, R172, R24 ;  /* 0x000000ac39187223 */ /* 0x000fe20000010018 */
[----:B------:R-:W-:Y:S02]  /*39230*/  HADD2.F32 R160, -RZ, R146.H1_H1 ;  /* 0x30000092ffa07230 */ /* 0x000fe40000004100 */
[----:B------:R-:W-:Y:S02]  /*39240*/  HADD2.F32 R26, -RZ, R91.H0_H0 ;  /* 0x2000005bff1a7230 */ /* 0x000fe40000004100 */
[----:B------:R-:W-:Y:S01]  /*39250*/  FFMA.FTZ R25, R58, R171, R25 ;  /* 0x000000ab3a197223 */ /* 0x000fe20000010019 */
[----:B------:R-:W-:-:S02]  /*39260*/  HADD2.F32 R157, -RZ, R147.H1_H1 ;  /* 0x30000093ff9d7230 */ /* 0x000fc40000004100 */
[----:B------:R-:W-:Y:S02]  /*39270*/  HADD2.F32 R27, -RZ, R214.H0_H0 ;  /* 0x200000d6ff1b7230 */ /* 0x000fe40000004100 */
[----:B------:R-:W-:Y:S01]  /*39280*/  FFMA.FTZ R26, R59, R160, R26 ;  /* 0x000000a03b1a7223 */ /* 0x000fe2000001001a */
[----:B0-----:R-:W-:Y:S02]  /*39290*/  HADD2.F32 R19, -RZ, R148.H1_H1 ;  /* 0x30000094ff137230 */ /* 0x001fe40000004100 */
[----:B------:R-:W-:Y:S02]  /*392a0*/  HADD2.F32 R14, -RZ, R67.H0_H0 ;  /* 0x20000043ff0e7230 */ /* 0x000fe40000004100 */
[----:B------:R-:W-:Y:S01]  /*392b0*/  FFMA.FTZ R27, R56, R157, R27 ;  /* 0x0000009d381b7223 */ /* 0x000fe2000001001b */
[----:B------:R-:W-:-:S04]  /*392c0*/  IMAD.WIDE.U32 R232, R158, 0x10, R230 ;  /* 0x000000109ee87825 */ /* 0x000fc800078e00e6 */
[----:B------:R-:W-:Y:S01]  /*392d0*/  FFMA.FTZ R14, R59, R19, R14 ;  /* 0x000000133b0e7223 */ /* 0x000fe2000001000e */
[----:B-1----:R-:W-:Y:S01]  /*392e0*/  HADD2.F32 R21, -RZ, R148.H0_H0 ;  /* 0x20000094ff157230 */ /* 0x002fe20000004100 */
[----:B------:R0:W-:Y:S01]  /*392f0*/  STG.E.128 desc[UR6][R232.64], R24 ;  /* 0x00000018e8007986 */ /* 0x0001e2000c101d06 */
[----:B------:R-:W-:Y:S02]  /*39300*/  HADD2.F32 R12, -RZ, R66.H0_H0 ;  /* 0x20000042ff0c7230 */ /* 0x000fe40000004100 */
[----:B------:R-:W-:Y:S02]  /*39310*/  HADD2.F32 R17, -RZ, R150.H0_H0 ;  /* 0x20000096ff117230 */ /* 0x000fe40000004100 */
        /* <DEDUP_REMOVED lines=8> */
[----:B------:R-:W-:Y:S02]  /*393a0*/  HADD2.F32 R19, -RZ, R153.H1_H1 ;  /* 0x30000099ff137230 */ /* 0x000fe40000004100 */
[----:B------:R-:W-:-:S02]  /*393b0*/  HADD2.F32 R22, -RZ, R69.H0_H0 ;  /* 0x20000045ff167230 */ /* 0x000fc40000004100 */
[----:B------:R-:W-:Y:S01]  /*393c0*/  FFMA.FTZ R15, R56, R18, R15 ;  /* 0x00000012380f7223 */ /* 0x000fe2000001000f */
[----:B0-----:R-:W-:Y:S02]  /*393d0*/  HADD2.F32 R25, -RZ, R151.H0_H0 ;  /* 0x20000097ff197230 */ /* 0x001fe40000004100 */
[--C-:B------:R-:W-:Y:S02]  /*393e0*/  HADD2.F32 R17, -RZ, R215.reuse.H0_H0 ;  /* 0x200000d7ff117230 */ /* 0x100fe40000004100 */
[----:B------:R-:W-:Y:S01]  /*393f0*/  FFMA.FTZ R22, R53, R19, R22 ;  /* 0x0000001335167223 */ /* 0x000fe20000010016 */
[----:B------:R-:W-:Y:S02]  /*39400*/  HADD2.F32 R24, -RZ, R154.H0_H0 ;  /* 0x2000009aff187230 */ /* 0x000fe40000004100 */
[----:B------:R-:W-:Y:S02]  /*39410*/  HADD2.F32 R21, -RZ, R215.H1_H1 ;  /* 0x300000d7ff157230 */ /* 0x000fe40000004100 */
[----:B------:R-:W-:Y:S01]  /*39420*/  FFMA.FTZ R17, R54, R25, R17 ;  /* 0x0000001936117223 */ /* 0x000fe20000010011 */
[----:B------:R-:W-:-:S02]  /*39430*/  HADD2.F32 R26, -RZ, R153.H0_H0 ;  /* 0x20000099ff1a7230 */ /* 0x000fc40000004100 */
        /* <DEDUP_REMOVED lines=14> */
[----:B------:R0:W-:Y:S01]  /*39520*/  STG.E.128 desc[UR6][R224.64], R12 ;  /* 0x0000000ce0007986 */ /* 0x0001e2000c101d06 */
[----:B------:R-:W-:Y:S02]  /*39530*/  HADD2.F32 R23, -RZ, R216.H1_H1 ;  /* 0x300000d8ff177230 */ /* 0x000fe40000004100 */
        /* <DEDUP_REMOVED lines=8> */
[----:B------:R-:W-:Y:S01]  /*395c0*/  IMAD.WIDE.U32 R226, R161, 0x10, R190 ;  /* 0x00000010a1e27825 */ /* 0x000fe200078e00be */
[----:B------:R1:W-:Y:S01]  /*395d0*/  STG.E.128 desc[UR6][R194.64], R16 ;  /* 0x00000010c2007986 */ /* 0x0003e2000c101d06 */
[----:B0-----:R-:W-:Y:S02]  /*395e0*/  SHF.R.U64 R13, R116, 0x10, R117 ;  /* 0x00000010740d7819 */ /* 0x001fe40000001275 */
[----:B------:R-:W-:Y:S01]  /*395f0*/  HADD2.F32 R57, -RZ, R156.H1_H1 ;  /* 0x3000009cff397230 */ /* 0x000fe20000004100 */
[----:B------:R0:W-:Y:S01]  /*39600*/  STG.E.128 desc[UR6][R226.64], R20 ;  /* 0x00000014e2007986 */ /* 0x0001e2000c101d06 */
[----:B------:R-:W-:Y:S02]  /*39610*/  HADD2.F32 R26, -RZ, R95.H0_H0 ;  /* 0x2000005fff1a7230 */ /* 0x000fe40000004100 */
[----:B------:R-:W-:Y:S02]  /*39620*/  HADD2.F32 R54, -RZ, R159.H1_H1 ;  /* 0x3000009fff367230 */ /* 0x000fe40000004100 */
[----:B------:R-:W-:-:S02]  /*39630*/  HADD2.F32 R27, -RZ, R218.H0_H0 ;  /* 0x200000daff1b7230 */ /* 0x000fc40000004100 */
[----:B------:R-:W-:Y:S01]  /*39640*/  FFMA.FTZ R26, R30, R57, R26 ;  /* 0x000000391e1a7223 */ /* 0x000fe2000001001a */
[----:B------:R-:W-:-:S04]  /*39650*/  IMAD.WIDE.U32 R192, R163, 0x10, R230 ;  /* 0x00000010a3c07825 */ /* 0x000fc800078e00e6 */
[----:B------:R-:W-:Y:S01]  /*39660*/  FFMA.FTZ R27, R31, R54, R27 ;  /* 0x000000361f1b7223 */ /* 0x000fe2000001001b */
[----:B------:R-:W-:Y:S02]  /*39670*/  HADD2.F32 R12, -RZ, R96.H0_H0 ;  /* 0x20000060ff0c7230 */ /* 0x000fe40000004100 */
[----:B------:R-:W-:Y:S01]  /*39680*/  HADD2.F32 R59, -RZ, R164.H0_H0 ;  /* 0x200000a4ff3b7230 */ /* 0x000fe20000004100 */
[----:B-1----:R-:W-:Y:S01]  /*39690*/  SHF.R.U64 R19, R96, 0x10, R97 ;  /* 0x0000001060137819 */ /* 0x002fe20000001261 */
[----:B------:R-:W-:Y:S01]  /*396a0*/  HADD2.F32 R58, -RZ, R217.H1_H1 ;  /* 0x300000d9ff3a7230 */ /* 0x000fe20000004100 */
[----:B------:R-:W-:Y:S01]  /*396b0*/  SHF.R.U64 R17, R110, 0x10, R111 ;  /* 0x000000106e117819 */ /* 0x000fe2000000126f */
[----:B------:R-:W-:Y:S01]  /*396c0*/  HADD2.F32 R56, -RZ, R162.H1_H1 ;  /* 0x300000a2ff387230 */ /* 0x000fe20000004100 */
[----:B------:R-:W-:Y:S01]  /*396d0*/  SHF.R.U64 R18, R72, 0x10, R73 ;  /* 0x0000001048127819 */ /* 0x000fe20000001249 */
[----:B0-----:R-:W-:Y:S01]  /*396e0*/  HADD2.F32 R21, -RZ, R199.H0_H0 ;  /* 0x200000c7ff157230 */ /* 0x001fe20000004100 */
[----:B------:R0:W-:Y:S01]  /*396f0*/  STG.E.128 desc[UR6][R192.64], R24 ;  /* 0x00000018c0007986 */ /* 0x0001e2000c101d06 */
[----:B------:R-:W-:-:S02]  /*39700*/  HADD2.F32 R55, -RZ, R71.H0_H0 ;  /* 0x20000047ff377230 */ /* 0x000fc40000004100 */
[----:B------:R-:W-:Y:S01]  /*39710*/  FFMA.FTZ R29, R29, R59, R58 ;  /* 0x0000003b1d1d7223 */ /* 0x000fe2000001003a */
[----:B------:R-:W-:Y:S02]  /*39720*/  HADD2.F32 R52, -RZ, R164.H1_H1 ;  /* 0x300000a4ff347230 */ /* 0x000fe40000004100 */
[----:B------:R-:W-:Y:S01]  /*39730*/  FFMA.FTZ R12, R51, R21, R12 ;  /* 0x00000015330c7223 */ /* 0x000fe2000001000c */
[----:B------:R-:W-:Y:S02]  /*39740*/  HADD2.F32 R53, -RZ, R218.H1_H1 ;  /* 0x300000daff357230 */ /* 0x000fe40000004100 */
[----:B------:R-:W-:Y:S01]  /*39750*/  FFMA.FTZ R30, R30, R56, R55 ;  /* 0x000000381e1e7223 */ /* 0x000fe20000010037 */
[----:B------:R-:W-:Y:S01]  /*39760*/  HADD2.F32 R13, -RZ, R13.H0_H0 ;  /* 0x2000000dff0d7230 */ /* 0x000fe20000004100 */
[----:B------:R-:W-:Y:S01]  /*39770*/  SHF.R.U32.HI R23, RZ, 0x10, R111 ;  /* 0x00000010ff177819 */ /* 0x000fe2000001166f */
        /* <DEDUP_REMOVED lines=9> */
[----:B------:R-:W-:Y:S01]  /*39810*/  IMAD.WIDE.U32 R228, R163, 0x10, R190 ;  /* 0x00000010a3e47825 */ /* 0x000fe200078e00be */
[----:B0-----:R-:W-:-:S03]  /*39820*/  SHF.R.U32.HI R25, RZ, 0x10, R117 ;  /* 0x00000010ff197819 */ /* 0x001fc60000011675 */
[----:B------:R-:W-:Y:S01]  /*39830*/  FFMA.FTZ R17, R50, R17, R18 ;  /* 0x0000001132117223 */ /* 0x000fe20000010012 */
[----:B------:R-:W-:Y:S01]  /*39840*/  HADD2.F32 R21, -RZ, R202.H0_H0 ;  /* 0x200000caff157230 */ /* 0x000fe20000004100 */
[----:B------:R0:W-:Y:S01]  /*39850*/  STG.E.128 desc[UR6][R228.64], R28 ;  /* 0x0000001ce4007986 */ /* 0x0001e2000c101d06 */
[----:B------:R-:W-:Y:S01]  /*39860*/  HADD2.F32 R24, -RZ, R74.H0_H0 ;  /* 0x2000004aff187230 */ /* 0x000fe20000004100 */
[----:B------:R-:W-:Y:S01]  /*39870*/  SHF.R.U32.HI R27, RZ, 0x10, R115 ;  /* 0x00000010ff1b7819 */ /* 0x000fe20000011673 */
[----:B------:R-:W-:Y:S02]  /*39880*/  HADD2.F32 R14, -RZ, R199.H1_H1 ;  /* 0x300000c7ff0e7230 */ /* 0x000fe40000004100 */
[----:B------:R-:W-:Y:S02]  /*39890*/  HADD2.F32 R15, -RZ, R97.H0_H0 ;  /* 0x20000061ff0f7230 */ /* 0x000fe40000004100 */
[----:B------:R-:W-:Y:S01]  /*398a0*/  FFMA.FTZ R24, R47, R21, R24 ;  /* 0x000000152f187223 */ /* 0x000fe20000010018 */
[----:B------:R-:W-:Y:S01]  /*398b0*/  HADD2.F32 R26, -RZ, R200.H1_H1 ;  /* 0x300000c8ff1a7230 */ /* 0x000fe20000004100 */
[----:B------:R-:W-:Y:S01]  /*398c0*/  SHF.R.U64 R21, R98, 0x10, R99 ;  /* 0x0000001062157819 */ /* 0x000fe20000001263 */
[----:B------:R-:W-:-:S02]  /*398d0*/  HADD2.F32 R18, -RZ, R73.H0_H0 ;  /* 0x20000049ff127230 */ /* 0x000fc40000004100 */
[C---:B------:R-:W-:Y:S01]  /*398e0*/  FFMA.FTZ R14, R49.reuse, R14, R15 ;  /* 0x0000000e310e7223 */ /* 0x040fe2000001000f */
[----:B------:R-:W-:Y:S01]  /*398f0*/  HADD2.F32 R22, -RZ, R201.H0_H0 ;  /* 0x200000c9ff167230 */ /* 0x000fe20000004100 */
[----:B------:R-:W-:Y:S01]  /*39900*/  SHF.R.U32.HI R15, RZ, 0x10, R97 ;  /* 0x00000010ff0f7819 */ /* 0x000fe20000011661 */
[----:B------:R-:W-:Y:S02]  /*39910*/  HADD2.F32 R20, -RZ, R98.H0_H0 ;  /* 0x20000062ff147230 */ /* 0x000fe40000004100 */
[----:B------:R-:W-:Y:S01]  /*39920*/  FFMA.FTZ R18, R49, R26, R18 ;  /* 0x0000001a31127223 */ /* 0x000fe20000010012 */
[----:B------:R-:W-:Y:S01]  /*39930*/  HADD2.F32 R23, -RZ, R23.H0_H0 ;  /* 0x20000017ff177230 */ /* 0x000fe20000004100 */
[----:B------:R-:W-:Y:S01]  /*39940*/  SHF.R.U32.HI R49, RZ, 0x10, R109 ;  /* 0x00000010ff317819 */ /* 0x000fe2000001166d */
[----:B------:R-:W-:Y:S01]  /*39950*/  HADD2.F32 R19, -RZ, R19.H0_H0 ;  /* 0x20000013ff137230 */ /* 0x000fe20000004100 */
[----:B0-----:R-:W-:Y:S01]  /*39960*/  SHF.R.U64 R31, R114, 0x10, R115 ;  /* 0x00000010721f7819 */ /* 0x001fe20000001273 */
[----:B------:R-:W-:Y:S01]  /*39970*/  FFMA.FTZ R20, R47, R22, R20 ;  /* 0x000000162f147223 */ /* 0x000fe20000010014 */
[----:B------:R-:W-:Y:S01]  /*39980*/  HADD2.F32 R29, -RZ, R201.H1_H1 ;  /* 0x300000c9ff1d7230 */ /* 0x000fe20000004100 */
[----:B------:R-:W-:Y:S01]  /*39990*/  SHF.R.U64 R47, R112, 0x10, R113 ;  /* 0x00000010702f7819 */ /* 0x000fe20000001271 */
[----:B------:R-:W-:Y:S01]  /*399a0*/  FFMA.FTZ R19, R48, R23, R19 ;  /* 0x0000001730137223 */ /* 0x000fe20000010013 */
[----:B------:R-:W-:Y:S01]  /*399b0*/  HADD2.F32 R22, -RZ, R99.H0_H0 ;  /* 0x20000063ff167230 */ /* 0x000fe20000004100 */
[----:B------:R-:W-:Y:S01]  /*399c0*/  SHF.R.U32.HI R23, RZ, 0x10, R99 ;  /* 0x00000010ff177819 */ /* 0x000fe20000011663 */
[----:B------:R-:W-:Y:S01]  /*399d0*/  HADD2.F32 R28, -RZ, R202.H1_H1 ;  /* 0x300000caff1c7230 */ /* 0x000fe20000004100 */
[----:B------:R-:W-:Y:S01]  /*399e0*/  SHF.R.U64 R30, R108, 0x10, R109 ;  /* 0x000000106c1e7819 */ /* 0x000fe2000000126d */
[----:B------:R-:W-:-:S02]  /*399f0*/  HADD2.F32 R31, -RZ, R31.H0_H0 ;  /* 0x2000001fff1f7230 */ /* 0x000fc40000004100 */
[C---:B------:R-:W-:Y:S01]  /*39a00*/  FFMA.FTZ R22, R45.reuse, R29, R22 ;  /* 0x0000001d2d167223 */ /* 0x040fe20000010016 */
[----:B------:R-:W-:Y:S01]  /*39a10*/  HADD2.F32 R21, -RZ, R21.H0_H0 ;  /* 0x20000015ff157230 */ /* 0x000fe20000004100 */
[----:B------:R-:W-:Y:S01]  /*39a20*/  SHF.R.U64 R29, R100, 0x10, R101 ;  /* 0x00000010641d7819 */ /* 0x000fe20000001265 */
[----:B------:R-:W-:Y:S02]  /*39a30*/  HADD2.F32 R26, -RZ, R75.H0_H0 ;  /* 0x2000004bff1a7230 */ /* 0x000fe40000004100 */
[----:B------:R-:W-:Y:S02]  /*39a40*/  HADD2.F32 R25, -RZ, R25.H0_H0 ;  /* 0x20000019ff197230 */ /* 0x000fe40000004100 */
[----:B------:R-:W-:Y:S01]  /*39a50*/  FFMA.FTZ R21, R46, R31, R21 ;  /* 0x0000001f2e157223 */ /* 0x000fe20000010015 */
[----:B------:R-:W-:Y:S02]  /*39a60*/  HADD2.F32 R15, -RZ, R15.H0_H0 ;  /* 0x2000000fff0f7230 */ /* 0x000fe40000004100 */
[----:B------:R-:W-:Y:S01]  /*39a70*/  FFMA.FTZ R26, R45, R28, R26 ;  /* 0x0000001c2d1a7223 */ /* 0x000fe2000001001a */
[----:B------:R-:W-:Y:S01]  /*39a80*/  HADD2.F32 R27, -RZ, R27.H0_H0 ;  /* 0x2000001bff1b7230 */ /* 0x000fe20000004100 */
[----:B------:R-:W-:Y:S01]  /*39a90*/  SHF.R.U32.HI R45, RZ, 0x10, R113 ;  /* 0x00000010ff2d7819 */ /* 0x000fe20000011671 */
[----:B------:R-:W-:-:S02]  /*39aa0*/  HADD2.F32 R23, -RZ, R23.H0_H0 ;  /* 0x20000017ff177230 */ /* 0x000fc40000004100 */
[----:B------:R-:W-:Y:S01]  /*39ab0*/  FFMA.FTZ R15, R48, R25, R15 ;  /* 0x00000019300f7223 */ /* 0x000fe2000001000f */
[----:B------:R-:W-:Y:S01]  /*39ac0*/  SHF.R.U32.HI R31, RZ, 0x10, R101 ;  /* 0x00000010ff1f7819 */ /* 0x000fe20000011665 */
[----:B------:R-:W-:Y:S01]  /*39ad0*/  HADD2.F32 R47, -RZ, R47.H0_H0 ;  /* 0x2000002fff2f7230 */ /* 0x000fe20000004100 */
[----:B------:R-:W-:Y:S01]  /*39ae0*/  SHF.R.U64 R25, R74, 0x10, R75 ;  /* 0x000000104a197819 */ /* 0x000fe2000000124b */
[----:B------:R-:W-:Y:S01]  /*39af0*/  FFMA.FTZ R23, R44, R27, R23 ;  /* 0x0000001b2c177223 */ /* 0x000fe20000010017 */
[----:B------:R-:W-:Y:S01]  /*39b00*/  HADD2.F32 R29, -RZ, R29.H0_H0 ;  /* 0x2000001dff1d7230 */ /* 0x000fe20000004100 */
[----:B------:R-:W-:Y:S01]  /*39b10*/  SHF.R.U32.HI R27, RZ, 0x10, R75 ;  /* 0x00000010ff1b7819 */ /* 0x000fe2000001164b */
[----:B------:R-:W-:Y:S02]  /*39b20*/  HADD2.F32 R45, -RZ, R45.H0_H0 ;  /* 0x2000002dff2d7230 */ /* 0x000fe40000004100 */
[----:B------:R-:W-:Y:S02]  /*39b30*/  HADD2.F32 R31, -RZ, R31.H0_H0 ;  /* 0x2000001fff1f7230 */ /* 0x000fe40000004100 */
[----:B------:R-:W-:Y:S01]  /*39b40*/  FFMA.FTZ R29, R42, R47, R29 ;  /* 0x0000002f2a1d7223 */ /* 0x000fe2000001001d */
[----:B------:R-:W-:Y:S01]  /*39b50*/  IMAD.WIDE.U32 R184, R166, 0x10, R230 ;  /* 0x00000010a6b87825 */ /* 0x000fe200078e00e6 */
[----:B------:R-:W-:-:S03]  /*39b60*/  SHF.R.U64 R47, R76, 0x10, R77 ;  /* 0x000000104c2f7819 */ /* 0x000fc6000000124d */
[----:B------:R-:W-:Y:S01]  /*39b70*/  FFMA.FTZ R31, R40, R45, R31 ;  /* 0x0000002d281f7223 */ /* 0x000fe2000001001f */
[----:B------:R-:W-:Y:S01]  /*39b80*/  HADD2.F32 R30, -RZ, R30.H0_H0 ;  /* 0x2000001eff1e7230 */ /* 0x000fe20000004100 */
[----:B------:R0:W-:Y:S01]  /*39b90*/  STG.E.128 desc[UR6][R184.64], R12 ;  /* 0x0000000cb8007986 */ /* 0x0001e2000c101d06 */
[----:B------:R-:W-:Y:S01]  /*39ba0*/  HADD2.F32 R25, -RZ, R25.H0_H0 ;  /* 0x20000019ff197230 */ /* 0x000fe20000004100 */
[----:B------:R-:W-:Y:S01]  /*39bb0*/  SHF.R.U64 R45, R106, 0x10, R107 ;  /* 0x000000106a2d7819 */ /* 0x000fe2000000126b */
[----:B------:R-:W-:-:S04]  /*39bc0*/  IMAD.WIDE.U32 R186, R166, 0x10, R190 ;  /* 0x00000010a6ba7825 */ /* 0x000fc800078e00be */
[----:B------:R-:W-:Y:S01]  /*39bd0*/  FFMA.FTZ R25, R46, R30, R25 ;  /* 0x0000001e2e197223 */ /* 0x000fe20000010019 */
[----:B------:R-:W-:Y:S01]  /*39be0*/  HADD2.F32 R49, -RZ, R49.H0_H0 ;  /* 0x20000031ff317230 */ /* 0x000fe20000004100 */
[----:B------:R1:W-:Y:S01]  /*39bf0*/  STG.E.128 desc[UR6][R186.64], R16 ;  /* 0x00000010ba007986 */ /* 0x0003e2000c101d06 */
[----:B------:R-:W-:Y:S02]  /*39c00*/  HADD2.F32 R27, -RZ, R27.H0_H0 ;  /* 0x2000001bff1b7230 */ /* 0x000fe40000004100 */
[--C-:B------:R-:W-:Y:S02]  /*39c10*/  HADD2.F32 R48, -RZ, R203.reuse.H0_H0 ;  /* 0x200000cbff307230 */ /* 0x100fe40000004100 */
[----:B------:R-:W-:Y:S02]  /*39c20*/  HADD2.F32 R28, -RZ, R100.H0_H0 ;  /* 0x20000064ff1c7230 */ /* 0x000fe40000004100 */
[----:B------:R-:W-:Y:S01]  /*39c30*/  FFMA.FTZ R27, R44, R49, R27 ;  /* 0x000000312c1b7223 */ /* 0x000fe2000001001b */
[----:B------:R-:W-:-:S02]  /*39c40*/  HADD2.F32 R46, -RZ, R203.H1_H1 ;  /* 0x300000cbff2e7230 */ /* 0x000fc40000004100 */
[----:B------:R-:W-:Y:S01]  /*39c50*/  HADD2.F32 R30, -RZ, R101.H0_H0 ;  /* 0x20000065ff1e7230 */ /* 0x000fe20000004100 */
[----:B0-----:R-:W-:Y:S01]  /*39c60*/  SHF.R.U32.HI R12, RZ, 0x10, R107 ;  /* 0x00000010ff0c7819 */ /* 0x001fe2000001166b */
[----:B------:R-:W-:-:S04]  /*39c70*/  IMAD.WIDE.U32 R174, R168, 0x10, R230 ;  /* 0x00000010a8ae7825 */ /* 0x000fc800078e00e6 */
[----:B------:R-:W-:Y:S01]  /*39c80*/  FFMA.FTZ R28, R43, R48, R28 ;  /* 0x000000302b1c7223 */ /* 0x000fe2000001001c */
[----:B------:R-:W-:Y:S01]  /*39c90*/  FFMA.FTZ R30, R41, R46, R30 ;  /* 0x0000002e291e7223 */ /* 0x000fe2000001001e */
[----:B------:R-:W-:Y:S01]  /*39ca0*/  IMAD.WIDE.U32 R188, R168, 0x10, R190 ;  /* 0x00000010a8bc7825 */ /* 0x000fe200078e00be */
[----:B------:R0:W-:Y:S03]  /*39cb0*/  STG.E.128 desc[UR6][R174.64], R20 ;  /* 0x00000014ae007986 */ /* 0x0001e6000c101d06 */
[----:B------:R-:W-:Y:S01]  /*39cc0*/  HADD2.F32 R13, -RZ, R45.H0_H0 ;  /* 0x2000002dff0d7230 */ /* 0x000fe20000004100 */
[----:B------:R-:W-:Y:S01]  /*39cd0*/  STG.E.128 desc[UR6][R188.64], R24 ;  /* 0x00000018bc007986 */ /* 0x000fe2000c101d06 */
[----:B------:R-:W-:Y:S02]  /*39ce0*/  HADD2.F32 R15, -RZ, R47.H0_H0 ;  /* 0x2000002fff0f7230 */ /* 0x000fe40000004100 */
[----:B------:R-:W-:-:S04]  /*39cf0*/  IMAD.WIDE.U32 R172, R169, 0x10, R230 ;  /* 0x00000010a9ac7825 */ /* 0x000fc800078e00e6 */
[----:B------:R-:W-:Y:S01]  /*39d00*/  FFMA.FTZ R13, R42, R13, R15 ;  /* 0x0000000d2a0d7223 */ /* 0x000fe2000001000f */
[----:B-1----:R-:W-:Y:S01]  /*39d10*/  HADD2.F32 R19, -RZ, R219.H0_H0 ;  /* 0x200000dbff137230 */ /* 0x002fe20000004100 */
[----:B------:R1:W-:Y:S01]  /*39d20*/  STG.E.128 desc[UR6][R172.64], R28 ;  /* 0x0000001cac007986 */ /* 0x0003e2000c101d06 */
[----:B------:R-:W-:Y:S02]  /*39d30*/  HADD2.F32 R16, -RZ, R165.H0_H0 ;  /* 0x200000a5ff107230 */ /* 0x000fe40000004100 */
[----:B------:R-:W-:Y:S02]  /*39d40*/  HADD2.F32 R17, -RZ, R12.H0_H0 ;  /* 0x2000000cff117230 */ /* 0x000fe40000004100 */
[----:B------:R-:W-:Y:S02]  /*39d50*/  HADD2.F32 R18, -RZ, R102.H0_H0 ;  /* 0x20000066ff127230 */ /* 0x000fe40000004100 */
[----:B0-----:R-:W-:Y:S02]  /*39d60*/  HADD2.F32 R21, -RZ, R180.H0_H0 ;  /* 0x200000b4ff157230 */ /* 0x001fe40000004100 */
[----:B------:R-:W-:Y:S01]  /*39d70*/  FFMA.FTZ R15, R40, R17, R19 ;  /* 0x00000011280f7223 */ /* 0x000fe20000010013 */
[----:B------:R-:W-:-:S02]  /*39d80*/  HADD2.F32 R22, -RZ, R220.H0_H0 ;  /* 0x200000dcff167230 */ /* 0x000fc40000004100 */
[C---:B------:R-:W-:Y:S01]  /*39d90*/  FFMA.FTZ R16, R39.reuse, R16, R18 ;  /* 0x0000001027107223 */ /* 0x040fe20000010012 */
[----:B------:R-:W-:Y:S02]  /*39da0*/  HADD2.F32 R20, -RZ, R178.H0_H0 ;  /* 0x200000b2ff147230 */ /* 0x000fe40000004100 */
[----:B------:R-:W-:Y:S02]  /*39db0*/  HADD2.F32 R18, -RZ, R78.H0_H0 ;  /* 0x2000004eff127230 */ /* 0x000fe40000004100 */
[----:B------:R-:W-:Y:S01]  /*39dc0*/  FFMA.FTZ R21, R38, R21, R22 ;  /* 0x0000001526157223 */ /* 0x000fe20000010016 */
[----:B------:R-:W-:Y:S02]  /*39dd0*/  HADD2.F32 R17, -RZ, R167.H0_H0 ;  /* 0x200000a7ff117230 */ /* 0x000fe40000004100 */
[----:B------:R-:W-:Y:S02]  /*39de0*/  HADD2.F32 R19, -RZ, R219.H1_H1 ;  /* 0x300000dbff137230 */ /* 0x000fe40000004100 */
[----:B------:R-:W-:Y:S01]  /*39df0*/  FFMA.FTZ R20, R39, R20, R18 ;  /* 0x0000001427147223 */ /* 0x000fe20000010012 */
[----:B-1----:R-:W-:-:S02]  /*39e00*/  HADD2.F32 R28, -RZ, R178.H1_H1 ;  /* 0x300000b2ff1c7230 */ /* 0x002fc40000004100 */
[----:B------:R-:W-:Y:S02]  /*39e10*/  HADD2.F32 R23, -RZ, R79.H0_H0 ;  /* 0x2000004fff177230 */ /* 0x000fe40000004100 */
[----:B------:R-:W-:Y:S01]  /*39e20*/  FFMA.FTZ R17, R38, R17, R19 ;  /* 0x0000001126117223 */ /* 0x000fe20000010013 */
[----:B------:R-:W-:Y:S02]  /*39e30*/  HADD2.F32 R24, -RZ, R165.H1_H1 ;  /* 0x300000a5ff187230 */ /* 0x000fe40000004100 */
[----:B------:R-:W-:Y:S02]  /*39e40*/  HADD2.F32 R26, -RZ, R103.H0_H0 ;  /* 0x20000067ff1a7230 */ /* 0x000fe40000004100 */
[----:B------:R-:W-:Y:S01]  /*39e50*/  FFMA.FTZ R22, R37, R28, R23 ;  /* 0x0000001c25167223 */ /* 0x000fe20000010017 */
[----:B------:R-:W-:Y:S02]  /*39e60*/  HADD2.F32 R19, -RZ, R167.H1_H1 ;  /* 0x300000a7ff137230 */ /* 0x000fe40000004100 */
[----:B------:R-:W-:-:S02]  /*39e70*/  HADD2.F32 R23, -RZ, R220.H1_H1 ;  /* 0x300000dcff177230 */ /* 0x000fc40000004100 */
[----:B------:R-:W-:Y:S01]  /*39e80*/  FFMA.FTZ R18, R37, R24, R26 ;  /* 0x0000001825127223 */ /* 0x000fe2000001001a */
[----:B------:R-:W-:Y:S02]  /*39e90*/  HADD2.F32 R25, -RZ, R180.H1_H1 ;  /* 0x300000b4ff197230 */ /* 0x000fe40000004100 */
[----:B------:R-:W-:Y:S02]  /*39ea0*/  HADD2.F32 R24, -RZ, R221.H0_H0 ;  /* 0x200000ddff187230 */ /* 0x000fe40000004100 */
[C---:B------:R-:W-:Y:S01]  /*39eb0*/  FFMA.FTZ R19, R36.reuse, R19, R23 ;  /* 0x0000001324137223 */ /* 0x040fe20000010017 */
[----:B------:R-:W-:Y:S02]  /*39ec0*/  HADD2.F32 R26, -RZ, R181.H0_H0 ;  /* 0x200000b5ff1a7230 */ /* 0x000fe40000004100 */
[----:B------:R-:W-:Y:S02]  /*39ed0*/  HADD2.F32 R28, -RZ, R104.H0_H0 ;  /* 0x20000068ff1c7230 */ /* 0x000fe40000004100 */
[----:B------:R-:W-:Y:S01]  /*39ee0*/  FFMA.FTZ R23, R36, R25, R24 ;  /* 0x0000001924177223 */ /* 0x000fe20000010018 */
[----:B------:R-:W-:Y:S01]  /*39ef0*/  HADD2.F32 R30, -RZ, R197.H0_H0 ;  /* 0x200000c5ff1e7230 */ /* 0x000fe20000004100 */
[----:B------:R-:W0:Y:S01]  /*39f00*/  LDC.64 R36, c[0x0][0x380] ;  /* 0x0000e000ff247b82 */ /* 0x000e220000000a00 */
[----:B------:R-:W-:-:S02]  /*39f10*/  HADD2.F32 R27, -RZ, R80.H0_H0 ;  /* 0x20000050ff1b7230 */ /* 0x000fc40000004100 */
[C---:B------:R-:W-:Y:S01]  /*39f20*/  FFMA.FTZ R24, R35.reuse, R26, R28 ;  /* 0x0000001a23187223 */ /* 0x040fe2000001001c */
[----:B------:R-:W-:Y:S02]  /*39f30*/  HADD2.F32 R29, -RZ, R182.H0_H0 ;  /* 0x200000b6ff1d7230 */ /* 0x000fe40000004100 */
[----:B------:R-:W-:Y:S02]  /*39f40*/  HADD2.F32 R31, -RZ, R221.H1_H1 ;  /* 0x300000ddff1f7230 */ /* 0x000fe40000004100 */
[----:B------:R-:W-:Y:S01]  /*39f50*/  FFMA.FTZ R28, R35, R30, R27 ;  /* 0x0000001e231c7223 */ /* 0x000fe2000001001b */
[--C-:B------:R-:W-:Y:S02]  /*39f60*/  HADD2.F32 R48, -RZ, R204.reuse.H1_H1 ;  /* 0x300000ccff307230 */ /* 0x100fe40000004100 */
        /* <DEDUP_REMOVED lines=11> */
[----:B------:R-:W-:Y:S01]  /*3a020*/  HADD2.F32 R38, -RZ, R197.H1_H1 ;  /* 0x300000c5ff267230 */ /* 0x000fe20000004100 */
[----:B0-----:R-:W-:Y:S01]  /*3a030*/  LEA R129, R36, R129, 0x2 ;  /* 0x0000008124817211 */ /* 0x001fe200078e10ff */
[----:B------:R-:W-:Y:S02]  /*3a040*/  HADD2.F32 R31, -RZ, R81.H0_H0 ;  /* 0x20000051ff1f7230 */ /* 0x000fe40000004100 */
[----:B------:R-:W-:Y:S01]  /*3a050*/  FFMA.FTZ R26, R33, R26, R30 ;  /* 0x0000001a211a7223 */ /* 0x000fe2000001001e */
[----:B------:R-:W-:Y:S01]  /*3a060*/  HADD2.F32 R35, -RZ, R182.H1_H1 ;  /* 0x300000b6ff237230 */ /* 0x000fe20000004100 */
[----:B------:R-:W-:Y:S01]  /*3a070*/  ISETP.GE.AND P1, PT, R129, R37, PT ;  /* 0x000000258100720c */ /* 0x000fe20003f26270 */
[----:B------:R-:W-:Y:S02]  /*3a080*/  HADD2.F32 R39, -RZ, R222.H1_H1 ;  /* 0x300000deff277230 */ /* 0x000fe40000004100 */
[----:B------:R-:W-:Y:S01]  /*3a090*/  FFMA.FTZ R30, R33, R38, R31 ;  /* 0x00000026211e7223 */ /* 0x000fe2000001001f */
[----:B------:R-:W-:-:S02]  /*3a0a0*/  HADD2.F32 R41, -RZ, R198.H1_H1 ;  /* 0x300000c6ff297230 */ /* 0x000fc40000004100 */
[----:B------:R-:W-:Y:S02]  /*3a0b0*/  HADD2.F32 R40, -RZ, R223.H0_H0 ;  /* 0x200000dfff287230 */ /* 0x000fe40000004100 */
[----:B------:R-:W-:Y:S01]  /*3a0c0*/  FFMA.FTZ R27, R32, R35, R39 ;  /* 0x00000023201b7223 */ /* 0x000fe20000010027 */
[----:B------:R-:W-:-:S04]  /*3a0d0*/  IMAD.WIDE.U32 R160, R169, 0x10, R190 ;  /* 0x00000010a9a07825 */ /* 0x000fc800078e00be */
[----:B------:R-:W-:Y:S01]  /*3a0e0*/  FFMA.FTZ R31, R32, R41, R40 ;  /* 0x00000029201f7223 */ /* 0x000fe20000010028 */
[C---:B------:R-:W-:Y:S01]  /*3a0f0*/  IMAD.WIDE.U32 R170, R177.reuse, 0x10, R230 ;  /* 0x00000010b1aa7825 */ /* 0x040fe200078e00e6 */
[----:B------:R0:W-:Y:S03]  /*3a100*/  STG.E.128 desc[UR6][R160.64], R12 ;  /* 0x0000000ca0007986 */ /* 0x0001e6000c101d06 */
[----:B------:R-:W-:Y:S01]  /*3a110*/  IMAD.WIDE.U32 R168, R177, 0x10, R190 ;  /* 0x00000010b1a87825 */ /* 0x000fe200078e00be */
[----:B------:R0:W-:Y:S03]  /*3a120*/  STG.E.128 desc[UR6][R170.64], R16 ;  /* 0x00000010aa007986 */ /* 0x0001e6000c101d06 */
[C---:B------:R-:W-:Y:S01]  /*3a130*/  IMAD.WIDE.U32 R230, R179.reuse, 0x10, R230 ;  /* 0x00000010b3e67825 */ /* 0x040fe200078e00e6 */
[----:B------:R0:W-:Y:S03]  /*3a140*/  STG.E.128 desc[UR6][R168.64], R20 ;  /* 0x00000014a8007986 */ /* 0x0001e6000c101d06 */
[----:B------:R-:W-:Y:S01]  /*3a150*/  IMAD.WIDE.U32 R190, R179, 0x10, R190 ;  /* 0x00000010b3be7825 */ /* 0x000fe200078e00be */
[----:B------:R0:W-:Y:S04]  /*3a160*/  STG.E.128 desc[UR6][R230.64], R24 ;  /* 0x00000018e6007986 */ /* 0x0001e8000c101d06 */
[----:B------:R0:W-:Y:S01]  /*3a170*/  STG.E.128 desc[UR6][R190.64], R28 ;  /* 0x0000001cbe007986 */ /* 0x0001e2000c101d06 */
[----:B------:R-:W-:Y:S05]  /*3a180*/  @!P1 BRA `(.L_x_28173) ;  /* 0xfffffc7c00f09947 */ /* 0x000fea000383ffff */
[----:B------:R-:W-:Y:S05]  /*3a190*/  EXIT ;  /* 0x000000000000794d */ /* 0x000fea0003800000 */
.L_x_28172:
[----:B------:R-:W-:Y:S01]  /*3a1a0*/  HFMA2 R171, -RZ, RZ, 0, 5.9604644775390625e-08 ;  /* 0x00000001ffab7431 */ /* 0x000fe200000001ff */
[----:B------:R-:W-:Y:S01]  /*3a1b0*/  BSSY B0, `(.L_x_28174) ;  /* 0x0000007000007945 */ /* 0x000fe20003800000 */
[----:B------:R-:W-:Y:S01]  /*3a1c0*/  IMAD.MOV.U32 R175, RZ, RZ, R174 ;  /* 0x000000ffffaf7224 */ /* 0x000fe200078e00ae */
[----:B------:R-:W-:Y:S01]  /*3a1d0*/  MOV R172, 0xffffffff ;  /* 0xffffffff00ac7802 */ /* 0x000fe20000000f00 */
[----:B0-----:R-:W-:-:S07]  /*3a1e0*/  IMAD.MOV.U32 R170, RZ, RZ, 0x1f ;  /* 0x0000001fffaa7424 */ /* 0x001fce00078e00ff */
[----:B------:R-:W-:Y:S05]  /*3a1f0*/  WARPSYNC.COLLECTIVE R172, `(.L_x_28175) ;  /* 0x00000000ac087348 */ /* 0x000fea0003c00000 */
[----:B------:R0:W1:Y:S02]  /*3a200*/  SHFL.BFLY P2, R170, R175, R171, R170 ;  /* 0x0c0000abafaa7389 */ /* 0x00006400000400aa */
[----:B01----:R-:W-:Y:S05]  /*3a210*/  ENDCOLLECTIVE ;  /* 0x000000000000791b */ /* 0x003fea0003800000 */
.L_x_28175:
[----:B------:R-:W-:Y:S05]  /*3a220*/  BSYNC B0 ;  /* 0x0000000000007941 */ /* 0x000fea0003800000 */
.L_x_28174:
[----:B------:R-:W-:Y:S01]  /*3a230*/  FADD.FTZ R174, R174, R170 ;  /* 0x000000aaaeae7221 */ /* 0x000fe20000010000 */
[----:B------:R-:W-:Y:S02]  /*3a240*/  HFMA2 R171, -RZ, RZ, 0, 1.1920928955078125e-07 ;  /* 0x00000002ffab7431 */ /* 0x000fe400000001ff */
[----:B------:R-:W-:Y:S01]  /*3a250*/  IMAD.MOV.U32 R170, RZ, RZ, 0x1f ;  /* 0x0000001fffaa7424 */ /* 0x000fe200078e00ff */
[----:B------:R-:W-:Y:S01]  /*3a260*/  MOV R172, 0xffffffff ;  /* 0xffffffff00ac7802 */ /* 0x000fe20000000f00 */
[----:B------:R-:W-:Y:S01]  /*3a270*/  IMAD.MOV.U32 R175, RZ, RZ, R174 ;  /* 0x000000ffffaf7224 */ /* 0x000fe200078e00ae */
[----:B------:R-:W0:Y:S06]  /*3a280*/  LDC R173, c[0x0][0x400] ;  /* 0x00010000ffad7b82 */ /* 0x000e2c0000000800 */
[----:B0-----:R-:W-:Y:S05]  /*3a290*/  WARPSYNC.COLLECTIVE R172, `(.L_x_28176) ;  /* 0x00000000ac087348 */ /* 0x001fea0003c00000 */
[----:B------:R1:W2:Y:S02]  /*3a2a0*/  SHFL.BFLY P2, R170, R175, R171, R170 ;  /* 0x0c0000abafaa7389 */ /* 0x0002a400000400aa */
[----:B012---:R-:W-:Y:S05]  /*3a2b0*/  ENDCOLLECTIVE ;  /* 0x000000000000791b */ /* 0x007fea0003800000 */
.L_x_28176:
[----:B------:R-:W-:Y:S02]  /*3a2c0*/  HFMA2 R171, -RZ, RZ, 0, 2.384185791015625e-07 ;  /* 0x00000004ffab7431 */ /* 0x000fe400000001ff */
[----:B------:R-:W-:Y:S01]  /*3a2d0*/  FADD.FTZ R174, R174, R170 ;  /* 0x000000aaaeae7221 */ /* 0x000fe20000010000 */
[----:B------:R-:W-:-:S03]  /*3a2e0*/  IMAD.MOV.U32 R170, RZ, RZ, 0x1f ;  /* 0x0000001fffaa7424 */ /* 0x000fc600078e00ff */
[----:B------:R-:W-:-:S07]  /*3a2f0*/  IMAD.MOV.U32 R175, RZ, RZ, R174 ;  /* 0x000000ffffaf7224 */ /* 0x000fce00078e00ae */
[----:B------:R-:W-:Y:S05]  /*3a300*/  WARPSYNC.COLLECTIVE R172, `(.L_x_28177) ;  /* 0x00000000ac087348 */ /* 0x000fea0003c00000 */
[----:B------:R0:W1:Y:S02]  /*3a310*/  SHFL.BFLY P2, R170, R175, R171, R170 ;  /* 0x0c0000abafaa7389 */ /* 0x00006400000400aa */
[----:B01----:R-:W-:Y:S05]  /*3a320*/  ENDCOLLECTIVE ;  /* 0x000000000000791b */ /* 0x003fea0003800000 */
.L_x_28177:
[----:B------:R-:W-:Y:S02]  /*3a330*/  IMAD.MOV.U32 R171, RZ, RZ, 0x8 ;  /* 0x00000008ffab7424 */ /* 0x000fe400078e00ff */
[----:B------:R-:W-:Y:S01]  /*3a340*/  FADD.FTZ R174, R174, R170 ;  /* 0x000000aaaeae7221 */ /* 0x000fe20000010000 */
[----:B------:R-:W-:-:S04]  /*3a350*/  HFMA2 R170, -RZ, RZ, 0, 1.847743988037109375e-06 ;  /* 0x0000001fffaa7431 */ /* 0x000fc800000001ff */
[----:B------:R-:W-:-:S07]  /*3a360*/  MOV R175, R174 ;  /* 0x000000ae00af7202 */ /* 0x000fce0000000f00 */
[----:B------:R-:W-:Y:S05]  /*3a370*/  WARPSYNC.COLLECTIVE R172, `(.L_x_28178) ;  /* 0x00000000ac087348 */ /* 0x000fea0003c00000 */
[----:B------:R0:W1:Y:S02]  /*3a380*/  SHFL.BFLY P2, R170, R175, R171, R170 ;  /* 0x0c0000abafaa7389 */ /* 0x00006400000400aa */
[----:B01----:R-:W-:Y:S05]  /*3a390*/  ENDCOLLECTIVE ;  /* 0x000000000000791b */ /* 0x003fea0003800000 */
.L_x_28178:
[----:B------:R-:W-:Y:S01]  /*3a3a0*/  MOV R171, 0x10 ;  /* 0x0000001000ab7802 */ /* 0x000fe20000000f00 */
[----:B------:R-:W-:Y:S01]  /*3a3b0*/  FADD.FTZ R174, R174, R170 ;  /* 0x000000aaaeae7221 */ /* 0x000fe20000010000 */
[----:B------:R-:W-:-:S03]  /*3a3c0*/  IMAD.MOV.U32 R170, RZ, RZ, 0x1f ;  /* 0x0000001fffaa7424 */ /* 0x000fc600078e00ff */
[----:B------:R-:W-:-:S07]  /*3a3d0*/  IMAD.MOV.U32 R175, RZ, RZ, R174 ;  /* 0x000000ffffaf7224 */ /* 0x000fce00078e00ae */
[----:B------:R-:W-:Y:S05]  /*3a3e0*/  WARPSYNC.COLLECTIVE R172, `(.L_x_28179) ;  /* 0x00000000ac087348 */ /* 0x000fea0003c00000 */
[----:B------:R0:W1:Y:S02]  /*3a3f0*/  SHFL.BFLY P2, R170, R175, R171, R170 ;  /* 0x0c0000abafaa7389 */ /* 0x00006400000400aa */
[----:B01----:R-:W-:Y:S05]  /*3a400*/  ENDCOLLECTIVE ;  /* 0x000000000000791b */ /* 0x003fea0003800000 */
.L_x_28179:
        /* <DEDUP_REMOVED lines=99> */
[----:B------:R-:W-:-:S04]  /*3aa40*/  HFMA2 R170, -RZ, RZ, 0, 1.847743988037109375e-06 ;  /* 0x0000001fffaa7431 */ /* 0x000fc800000001ff */
[----:B------:R-:W-:-:S07]  /*3aa50*/  MOV R175, R174 ;  /* 0x000000ae00af7202 */ /* 0x000fce0000000f00 */
[----:B------:R-:W-:Y:S05]  /*3aa60*/  WARPSYNC.COLLECTIVE R172, `(.L_x_28180) ;  /* 0x00000000ac087348 */ /* 0x000fea0003c00000 */
[----:B------:R0:W1:Y:S02]  /*3aa70*/  SHFL.BFLY P2, R170, R175, R171, R170 ;  /* 0x0c0000abafaa7389 */ /* 0x00006400000400aa */
[----:B01----:R-:W-:Y:S05]  /*3aa80*/  ENDCOLLECTIVE ;  /* 0x000000000000791b */ /* 0x003fea0003800000 */
.L_x_28180:
[----:B------:R-:W-:Y:S01]  /*3aa90*/  MOV R171, 0x2 ;  /* 0x0000000200ab7802 */ /* 0x000fe20000000f00 */
[----:B------:R-:W-:Y:S01]  /*3aaa0*/  FADD.FTZ R174, R174, R170 ;  /* 0x000000aaaeae7221 */ /* 0x000fe20000010000 */
[----:B------:R-:W-:-:S03]  /*3aab0*/  IMAD.MOV.U32 R170, RZ, RZ, 0x1f ;  /* 0x0000001fffaa7424 */ /* 0x000fc600078e00ff */
[----:B------:R-:W-:-:S07]  /*3aac0*/  IMAD.MOV.U32 R175, RZ, RZ, R174 ;  /* 0x000000ffffaf7224 */ /* 0x000fce00078e00ae */
[----:B------:R-:W-:Y:S05]  /*3aad0*/  WARPSYNC.COLLECTIVE R172, `(.L_x_28181) ;  /* 0x00000000ac087348 */ /* 0x000fea0003c00000 */
[----:B------:R0:W1:Y:S02]  /*3aae0*/  SHFL.BFLY P2, R170, R175, R171, R170 ;  /* 0x0c0000abafaa7389 */ /* 0x00006400000400aa */
[----:B01----:R-:W-:Y:S05]  /*3aaf0*/  ENDCOLLECTIVE ;  /* 0x000000000000791b */ /* 0x003fea0003800000 */
.L_x_28181:
[----:B------:R-:W-:Y:S02]  /*3ab00*/  IMAD.MOV.U32 R171, RZ, RZ, 0x4 ;  /* 0x00000004ffab7424 */ /* 0x000fe400078e00ff */
[----:B------:R-:W-:Y:S01]  /*3ab10*/  FADD.FTZ R174, R174, R170 ;  /* 0x000000aaaeae7221 */ /* 0x000fe20000010000 */
[----:B------:R-:W-:-:S04]  /*3ab20*/  HFMA2 R170, -RZ, RZ, 0, 1.847743988037109375e-06 ;  /* 0x0000001fffaa7431 */ /* 0x000fc800000001ff */
[----:B------:R-:W-:-:S07]  /*3ab30*/  MOV R175, R174 ;  /* 0x000000ae00af7202 */ /* 0x000fce0000000f00 */
[----:B------:R-:W-:Y:S05]  /*3ab40*/  WARPSYNC.COLLECTIVE R172, `(.L_x_28182) ;  /* 0x00000000ac087348 */ /* 0x000fea0003c00000 */
[----:B------:R0:W1:Y:S02]  /*3ab50*/  SHFL.BFLY P2, R170, R175, R171, R170 ;  /* 0x0c0000abafaa7389 */ /* 0x00006400000400aa */
[----:B01----:R-:W-:Y:S05]  /*3ab60*/  ENDCOLLECTIVE ;  /* 0x000000000000791b */ /* 0x003fea0003800000 */
.L_x_28182:
[----:B------:R-:W-:Y:S01]  /*3ab70*/  MOV R171, 0x8 ;  /* 0x0000000800ab7802 */ /* 0x000fe20000000f00 */
[----:B------:R-:W-:Y:S01]  /*3ab80*/  FADD.FTZ R174, R174, R170 ;  /* 0x000000aaaeae7221 */ /* 0x000fe20000010000 */
[----:B------:R-:W-:-:S03]  /*3ab90*/  IMAD.MOV.U32 R170, RZ, RZ, 0x1f ;  /* 0x0000001fffaa7424 */ /* 0x000fc600078e00ff */
[----:B------:R-:W-:-:S07]  /*3aba0*/  IMAD.MOV.U32 R175, RZ, RZ, R174 ;  /* 0x000000ffffaf7224 */ /* 0x000fce00078e00ae */
[----:B------:R-:W-:Y:S05]  /*3abb0*/  WARPSYNC.COLLECTIVE R172, `(.L_x_28183) ;  /* 0x00000000ac087348 */ /* 0x000fea0003c00000 */
[----:B------:R0:W1:Y:S02]  /*3abc0*/  SHFL.BFLY P2, R170, R175, R171, R170 ;  /* 0x0c0000abafaa7389 */ /* 0x00006400000400aa */
[----:B01----:R-:W-:Y:S05]  /*3abd0*/  ENDCOLLECTIVE ;  /* 0x000000000000791b */ /* 0x003fea0003800000 */
.L_x_28183:
[----:B------:R-:W-:Y:S02]  /*3abe0*/  IMAD.MOV.U32 R171, RZ, RZ, 0x10 ;  /* 0x00000010ffab7424 */ /* 0x000fe400078e00ff */
[----:B------:R-:W-:Y:S01]  /*3abf0*/  FADD.FTZ R174, R174, R170 ;  /* 0x000000aaaeae7221 */ /* 0x000fe20000010000 */
[----:B------:R-:W-:-:S04]  /*3ac00*/  HFMA2 R170, -RZ, RZ, 0, 1.847743988037109375e-06 ;  /* 0x0000001fffaa7431 */ /* 0x000fc800000001ff */
[----:B------:R-:W-:-:S07]  /*3ac10*/  MOV R175, R174 ;  /* 0x000000ae00af7202 */ /* 0x000fce0000000f00 */
[----:B------:R-:W-:Y:S05]  /*3ac20*/  WARPSYNC.COLLECTIVE R172, `(.L_x_28184) ;  /* 0x00000000ac087348 */ /* 0x000fea0003c00000 */
[----:B------:R0:W1:Y:S02]  /*3ac30*/  SHFL.BFLY P2, R170, R175, R171, R170 ;  /* 0x0c0000abafaa7389 */ /* 0x00006400000400aa */
[----:B01----:R-:W-:Y:S05]  /*3ac40*/  ENDCOLLECTIVE ;  /* 0x000000000000791b */ /* 0x003fea0003800000 */
.L_x_28184:
[----:B------:R-:W-:Y:S05]  /*3ac50*/  BRA `(.L_x_28185) ;  /* 0xffffffd400e07947 */ /* 0x000fea000383ffff */
.L_x_28186:
        /* <DEDUP_REMOVED lines=10> */
.L_x_33313:


//--------------------- .text._ZN10layer_norm31ln_parallel_residual_fwd_kernelINS_13Kernel_traitsI6__halfffffjLj1536ELj1ELj4ELj1ELj16ENS_18Kernel_traits_baseILj1536ES2_ffffjLj128EEEEELb1ELb1ELb0EEEvNS_9FwdParamsE --------------------------
	.section	.text._ZN10layer_norm31ln_parallel_residual_fwd_kernelINS_13Kernel_traitsI6__halfffffjLj1536ELj1ELj4ELj1ELj16ENS_18Kernel_traits_baseILj1536ES2_ffffjLj128EEEEELb1ELb1ELb0EEEvNS_9FwdParamsE,"ax",@progbits
	.align	128
        .global         _ZN10layer_norm31ln_parallel_residual_fwd_kernelINS_13Kernel_traitsI6__halfffffjLj1536ELj1ELj4ELj1ELj16ENS_18Kernel_traits_baseILj1536ES2_ffffjLj128EEEEELb1ELb1ELb0EEEvNS_9FwdParamsE
        .type           _ZN10layer_norm31ln_parallel_residual_fwd_kernelINS_13Kernel_traitsI6__halfffffjLj1536ELj1ELj4ELj1ELj16ENS_18Kernel_traits_baseILj1536ES2_ffffjLj128EEEEELb1ELb1ELb0EEEvNS_9FwdParamsE,@function
        .size           _ZN10layer_norm31ln_parallel_residual_fwd_kernelINS_13Kernel_traitsI6__halfffffjLj1536ELj1ELj4ELj1ELj16ENS_18Kernel_traits_baseILj1536ES2_ffffjLj128EEEEELb1ELb1ELb0EEEvNS_9FwdParamsE,(.L_x_33314 - _ZN10layer_norm31ln_parallel_residual_fwd_kernelINS_13Kernel_traitsI6__halfffffjLj1536ELj1ELj4ELj1ELj16ENS_18Kernel_traits_baseILj1536ES2_ffffjLj128EEEEELb1ELb1ELb0EEEvNS_9FwdParamsE)
        .other          _ZN10layer_norm31ln_parallel_residual_fwd_kernelINS_13Kernel_traitsI6__halfffffjLj1536ELj1ELj4ELj1ELj16ENS_18Kernel_traits_baseILj1536ES2_ffffjLj128EEEEELb1ELb1ELb0EEEvNS_9FwdParamsE,@"STO_CUDA_ENTRY STV_DEFAULT"
_ZN10layer_norm31ln_parallel_residual_fwd_kernelINS_13Kernel_traitsI6__halfffffjLj1536ELj1ELj4ELj1ELj16ENS_18Kernel_traits_baseILj1536ES2_ffffjLj128EEEEELb1ELb1ELb0EEEvNS_9FwdParamsE:
.text._ZN10layer_norm31ln_parallel_residual_fwd_kernelINS_13Kernel_traitsI6__halfffffjLj1536ELj1ELj4ELj1ELj16ENS_18Kernel_traits_baseILj1536ES2_ffffjLj128EEEEELb1ELb1ELb0EEEvNS_9FwdParamsE:
        /* <DEDUP_REMOVED lines=23> */
[----:B------:R-:W-:Y:S02]  /*0170*/  LEA.HI R4, R4, R7, RZ, 0x2 ;  /* 0x0000000704047211 */ /* 0x000fe400078f10ff */
[----:B------:R-:W-:-:S04]  /*0180*/  LOP3.LUT R15, R0, 0x1f, RZ, 0x3c, !PT ;  /* 0x0000001f000f7812 */ /* 0x000fc800078e3cff */
[----:B------:R-:W-:Y:S01]  /*0190*/  LEA.HI.SX32 R15, R4, R15, 0x1e ;  /* 0x0000000f040f7211 */ /* 0x000fe200078ff2ff */
[----:B0-----:R-:W-:Y:S02]  /*01a0*/  USHF.L.U32 UR4, UR5, 0x2, URZ ;  /* 0x0000000205047899 */ /* 0x001fe400080006ff */
[--C-:B-----5:R-:W-:Y:S01]  /*01b0*/  IMAD R104, R104, UR5, R105.reuse ;  /* 0x0000000568687c24 */ /* 0x120fe2000f8e0269 */
[----:B------:R-:W-:-:S04]  /*01c0*/  SHF.R.U32.HI R105, RZ, 0x5, R105 ;  /* 0x00000005ff697819 */ /* 0x000fc80000011669 */
[----:B------:R-:W-:Y:S02]  /*01d0*/  LOP3.LUT R105, R105, UR4, RZ, 0xfc, !PT ;  /* 0x0000000469697c12 */ /* 0x000fe4000f8efcff */
[----:B-1----:R-:W-:-:S05]  /*01e0*/  @P0 IADD3 R98, P1, PT, R2, R5, RZ ;  /* 0x0000000502620210 */ /* 0x002fca0007f3e0ff */
[----:B------:R-:W-:-:S05]  /*01f0*/  @P0 IMAD.X R99, RZ, RZ, R3, P1 ;  /* 0x000000ffff630224 */ /* 0x000fca00008e0603 */
        /* <DEDUP_REMOVED lines=11> */
[C---:B------:R-:W-:Y:S01]  /*02b0*/  VIADD R14, R110.reuse, 0x1715609d ;  /* 0x1715609d6e0e7836 */ /* 0x040fe20000000000 */
[----:B------:R-:W-:Y:S01]  /*02c0*/  IADD3 R101, PT, PT, R110, -0x700cb87f, RZ ;  /* 0x8ff347816e657810 */ /* 0x000fe20007ffe0ff */
        /* <DEDUP_REMOVED lines=11> */
[C---:B------:R-:W-:Y:S02]  /*0380*/  ISETP.GE.U32.AND P4, PT, R15.reuse, 0xa0, PT ;  /* 0x000000a00f00780c */ /* 0x040fe40003f86070 */
[----:B------:R-:W-:-:S02]  /*0390*/  ISETP.GE.U32.AND P0, PT, R15, 0xc0, PT ;  /* 0x000000c00f00780c */ /* 0x000fc40003f06070 */
[----:B------:R-:W-:Y:S01]  /*03a0*/  ISETP.GE.U32.AND P3, PT, R15, 0xe0, PT ;  /* 0x000000e00f00780c */ /* 0x000fe20003f66070 */
[----:B------:R-:W0:Y:S01]  /*03b0*/  @P6 LDC.64 R6, c[0x0][0x3d0] ;  /* 0x0000f400ff066b82 */ /* 0x000e220000000a00 */
[----:B------:R-:W-:-:S04]  /*03c0*/  LOP3.LUT R107, R107, 0xfffbffff, RZ, 0xc0, !PT ;  /* 0xfffbffff6b6b7812 */ /* 0x000fc800078ec0ff */
[----:B------:R-:W-:-:S03]  /*03d0*/  @P6 LOP3.LUT R107, R107, 0x40000, RZ, 0xfc, !PT ;  /* 0x000400006b6b6812 */ /* 0x000fc600078efcff */
        /* <DEDUP_REMOVED lines=13> */
[----:B---3--:R-:W-:-:S04]  /*04b0*/  @P2 IMAD.WIDE.U32 R70, R0, 0x8, R70 ;  /* 0x0000000800462825 */ /* 0x008fc800078e0046 */
[----:B------:R-:W-:Y:S01]  /*04c0*/  @P2 VIADD R0, R0, 0x20 ;  /* 0x0000002000002836 */ /* 0x000fe20000000000 */
[----:B------:R3:W5:Y:S02]  /*04d0*/  @P2 LD.E.64 R96, desc[UR6][R70.64] ;  /* 0x0000000646602980 */ /* 0x000764000c101b00 */
[----:B------:R-:W2:Y:S01]  /*04e0*/  @P5 LDC.64 R78, c[0x0][0x438] ;  /* 0x00010e00ff4e5b82 */ /* 0x000ea20000000a00 */
[----:B0-----:R-:W-:-:S07]  /*04f0*/  @P1 IMAD.WIDE.U32 R72, R0, 0x8, R72 ;  /* 0x0000000800481825 */ /* 0x001fce00078e0048 */
[----:B------:R-:W0:Y:S01]  /*0500*/  @P4 LDC.64 R80, c[0x0][0x3d0] ;  /* 0x0000f400ff504b82 */ /* 0x000e220000000a00 */
[----:B-1----:R-:W-:-:S07]  /*0510*/  @P1 IMAD.WIDE.U32 R74, R0, 0x8, R74 ;  /* 0x00000008004a1825 */ /* 0x002fce00078e004a */
[----:B------:R-:W1:Y:S01]  /*0520*/  @P4 LDC.64 R82, c[0x0][0x438] ;  /* 0x00010e00ff524b82 */ /* 0x000e620000000a00 */
[----:B------:R-:W-:Y:S01]  /*0530*/  @P1 VIADD R0, R0, 0x20 ;  /* 0x0000002000001836 */ /* 0x000fe20000000000 */
[C---:B------:R-:W-:Y:S01]  /*0540*/  ISETP.GE.U32.AND P2, PT, R15.reuse, 0x100, PT ;  /* 0x000001000f00780c */ /* 0x040fe20003f46070 */
[----:B------:R3:W5:Y:S02]  /*0550*/  @P1 LDG.E.64 R48, desc[UR6][R72.64] ;  /* 0x0000000648301981 */ /* 0x000764000c1e1b00 */
[C---:B----4-:R-:W-:Y:S02]  /*0560*/  @P5 IMAD.WIDE.U32 R76, R0.reuse, 0x8, R76 ;  /* 0x00000008004c5825 */ /* 0x050fe400078e004c */
[----:B------:R-:W5:Y:S01]  /*0570*/  @P1 LD.E.64 R34, desc[UR6][R74.64] ;  /* 0x000000064a221980 */ /* 0x000f62000c101b00 */
[----:B------:R-:W4:Y:S01]  /*0580*/  @P0 LDC.64 R84, c[0x0][0x3d0] ;  /* 0x0000f400ff540b82 */ /* 0x000f220000000a00 */
[C---:B--2---:R-:W-:Y:S01]  /*0590*/  @P5 IMAD.WIDE.U32 R78, R0.reuse, 0x8, R78 ;  /* 0x00000008004e5825 */ /* 0x044fe200078e004e */
[----:B------:R-:W-:Y:S01]  /*05a0*/  ISETP.GE.U32.AND P1, PT, R15, 0x120, PT ;  /* 0x000001200f00780c */ /* 0x000fe20003f26070 */
[----:B------:R2:W5:Y:S01]  /*05b0*/  @P5 LDG.E.64 R50, desc[UR6][R76.64] ;  /* 0x000000064c325981 */ /* 0x000562000c1e1b00 */
[----:B------:R-:W-:-:S03]  /*05c0*/  @P5 IADD3 R0, PT, PT, R0, 0x20, RZ ;  /* 0x0000002000005810 */ /* 0x000fc60007ffe0ff */
[----:B------:R2:W5:Y:S01]  /*05d0*/  @P5 LD.E.64 R32, desc[UR6][R78.64] ;  /* 0x000000064e205980 */ /* 0x000562000c101b00 */
[----:B------:R-:W4:Y:S01]  /*05e0*/  @P0 LDC.64 R86, c[0x0][0x438] ;  /* 0x00010e00ff560b82 */ /* 0x000f220000000a00 */
[----:B------:R-:W-:Y:S01]  /*05f0*/  ISETP.GE.U32.AND P5, PT, R15, 0x140, PT ;  /* 0x000001400f00780c */ /* 0x000fe20003fa6070 */
[----:B0-----:R-:W-:-:S05]  /*0600*/  @P4 IMAD.WIDE.U32 R80, R0, 0x8, R80 ;  /* 0x0000000800504825 */ /* 0x001fca00078e0050 */
[----:B------:R0:W5:Y:S01]  /*0610*/  @P4 LDG.E.64 R2, desc[UR6][R80.64] ;  /* 0x0000000650024981 */ /* 0x000162000c1e1b00 */
[----:B------:R-:W0:Y:S01]  /*0620*/  @P3 LDC.64 R68, c[0x0][0x3d0] ;  /* 0x0000f400ff443b82 */ /* 0x000e220000000a00 */
[----:B-1----:R-:W-:-:S07]  /*0630*/  @P4 IMAD.WIDE.U32 R82, R0, 0x8, R82 ;  /* 0x0000000800524825 */ /* 0x002fce00078e0052 */
[----:B---3--:R-:W1:Y:S01]  /*0640*/  @P3 LDC.64 R70, c[0x0][0x438] ;  /* 0x00010e00ff463b82 */ /* 0x008e620000000a00 */
[----:B------:R3:W5:Y:S01]  /*0650*/  @P4 LD.E.64 R30, desc[UR6][R82.64] ;  /* 0x00000006521e4980 */ /* 0x000762000c101b00 */
[----:B------:R-:W-:Y:S01]  /*0660*/  @P4 VIADD R0, R0, 0x20 ;  /* 0x0000002000004836 */ /* 0x000fe20000000000 */
[----:B------:R-:W-:-:S05]  /*0670*/  ISETP.GE.U32.AND P4, PT, R15, 0x160, PT ;  /* 0x000001600f00780c */ /* 0x000fca0003f86070 */
[----:B------:R-:W3:Y:S08]  /*0680*/  @P2 LDC.64 R72, c[0x0][0x3d0] ;  /* 0x0000f400ff482b82 */ /* 0x000ef00000000a00 */
[----:B--2---:R-:W2:Y:S08]  /*0690*/  @P2 LDC.64 R76, c[0x0][0x438] ;  /* 0x00010e00ff4c2b82 */ /* 0x004eb00000000a00 */
[----:B------:R-:W2:Y:S08]  /*06a0*/  @P1 LDC.64 R74, c[0x0][0x3d0] ;  /* 0x0000f400ff4a1b82 */ /* 0x000eb00000000a00 */
[----:B------:R-:W2:Y:S01]  /*06b0*/  @P1 LDC.64 R78, c[0x0][0x438] ;  /* 0x00010e00ff4e1b82 */ /* 0x000ea20000000a00 */
[----:B----4-:R-:W-:-:S04]  /*06c0*/  @P0 IMAD.WIDE.U32 R84, R0, 0x8, R84 ;  /* 0x0000000800540825 */ /* 0x010fc800078e0054 */
[C---:B------:R-:W-:Y:S01]  /*06d0*/  @P0 IMAD.WIDE.U32 R86, R0.reuse, 0x8, R86 ;  /* 0x0000000800560825 */ /* 0x040fe200078e0056 */
[----:B------:R4:W5:Y:S02]  /*06e0*/  @P0 LDG.E.64 R54, desc[UR6][R84.64] ;  /* 0x0000000654360981 */ /* 0x000964000c1e1b00 */
[----:B------:R-:W4:Y:S01]  /*06f0*/  @P5 LDC.64 R88, c[0x0][0x3d0] ;  /* 0x0000f400ff585b82 */ /* 0x000f220000000a00 */
[----:B------:R-:W-:Y:S01]  /*0700*/  @P0 VIADD R0, R0, 0x20 ;  /* 0x0000002000000836 */ /* 0x000fe20000000000 */
[----:B------:R1:W5:Y:S06]  /*0710*/  @P0 LD.E.64 R26, desc[UR6][R86.64] ;  /* 0x00000006561a0980 */ /* 0x00036c000c101b00 */
[----:B------:R-:W4:Y:S01]  /*0720*/  @P5 LDC.64 R90, c[0x0][0x438] ;  /* 0x00010e00ff5a5b82 */ /* 0x000f220000000a00 */
[----:B0-----:R-:W-:-:S04]  /*0730*/  @P3 IMAD.WIDE.U32 R68, R0, 0x8, R68 ;  /* 0x0000000800443825 */ /* 0x001fc800078e0044 */
[----:B-1----:R-:W-:-:S03]  /*0740*/  @P3 IMAD.WIDE.U32 R70, R0, 0x8, R70 ;  /* 0x0000000800463825 */ /* 0x002fc600078e0046 */
[----:B------:R-:W0:Y:S01]  /*0750*/  @P4 LDC.64 R80, c[0x0][0x3d0] ;  /* 0x0000f400ff504b82 */ /* 0x000e220000000a00 */
[----:B------:R-:W-:Y:S01]  /*0760*/  @P3 IADD3 R0, PT, PT, R0, 0x20, RZ ;  /* 0x0000002000003810 */ /* 0x000fe20007ffe0ff */
[----:B------:R1:W5:Y:S06]  /*0770*/  @P3 LDG.E.64 R56, desc[UR6][R68.64] ;  /* 0x0000000644383981 */ /* 0x00036c000c1e1b00 */
[----:B---3--:R-:W3:Y:S01]  /*0780*/  @P4 LDC.64 R82, c[0x0][0x438] ;  /* 0x00010e00ff524b82 */ /* 0x008ee20000000a00 */
[C---:B------:R-:W-:Y:S01]  /*0790*/  @P2 IMAD.WIDE.U32 R72, R0.reuse, 0x8, R72 ;  /* 0x0000000800482825 */ /* 0x040fe200078e0048 */
[----:B------:R1:W5:Y:S03]  /*07a0*/  @P3 LD.E.64 R24, desc[UR6][R70.64] ;  /* 0x0000000646183980 */ /* 0x000366000c101b00 */
[C---:B--2---:R-:W-:Y:S01]  /*07b0*/  @P2 IMAD.WIDE.U32 R76, R0.reuse, 0x8, R76 ;  /* 0x00000008004c2825 */ /* 0x044fe200078e004c */
[----:B------:R1:W5:Y:S03]  /*07c0*/  @P2 LDG.E.64 R58, desc[UR6][R72.64] ;  /* 0x00000006483a2981 */ /* 0x000366000c1e1b00 */
[----:B------:R-:W-:Y:S01]  /*07d0*/  @P2 VIADD R0, R0, 0x20 ;  /* 0x0000002000002836 */ /* 0x000fe20000000000 */
[----:B------:R1:W5:Y:S03]  /*07e0*/  @P2 LD.E.64 R22, desc[UR6][R76.64] ;  /* 0x000000064c162980 */ /* 0x000366000c101b00 */
[----:B------:R-:W-:-:S04]  /*07f0*/  @P1 IMAD.WIDE.U32 R74, R0, 0x8, R74 ;  /* 0x00000008004a1825 */ /* 0x000fc800078e004a */
[C---:B------:R-:W-:Y:S01]  /*0800*/  @P1 IMAD.WIDE.U32 R78, R0.reuse, 0x8, R78 ;  /* 0x00000008004e1825 */ /* 0x040fe200078e004e */
[----:B------:R1:W5:Y:S03]  /*0810*/  @P1 LDG.E.64 R60, desc[UR6][R74.64] ;  /* 0x000000064a3c1981 */ /* 0x000366000c1e1b00 */
[----:B------:R-:W-:Y:S01]  /*0820*/  @P1 VIADD R0, R0, 0x20 ;  /* 0x0000002000001836 */ /* 0x000fe20000000000 */
[----:B------:R1:W5:Y:S03]  /*0830*/  @P1 LD.E.64 R20, desc[UR6][R78.64] ;  /* 0x000000064e141980 */ /* 0x000366000c101b00 */
[----:B----4-:R-:W-:-:S04]  /*0840*/  @P5 IMAD.WIDE.U32 R88, R0, 0x8, R88 ;  /* 0x0000000800585825 */ /* 0x010fc800078e0058 */
[C---:B------:R-:W-:Y:S01]  /*0850*/  @P5 IMAD.WIDE.U32 R90, R0.reuse, 0x8, R90 ;  /* 0x00000008005a5825 */ /* 0x040fe200078e005a */
[----:B------:R-:W-:Y:S01]  /*0860*/  @P5 IADD3 R0, PT, PT, R0, 0x20, RZ ;  /* 0x0000002000005810 */ /* 0x000fe20007ffe0ff */
[----:B------:R1:W5:Y:S04]  /*0870*/  @P5 LDG.E.64 R62, desc[UR6][R88.64] ;  /* 0x00000006583e5981 */ /* 0x000368000c1e1b00 */
[C---:B0-----:R-:W-:Y:S01]  /*0880*/  @P4 IMAD.WIDE.U32 R80, R0.reuse, 0x8, R80 ;  /* 0x0000000800504825 */ /* 0x041fe200078e0050 */
[----:B------:R1:W5:Y:S03]  /*0890*/  @P5 LD.E.64 R18, desc[UR6][R90.64] ;  /* 0x000000065a125980 */ /* 0x000366000c101b00 */
[C---:B---3--:R-:W-:Y:S01]  /*08a0*/  @P4 IMAD.WIDE.U32 R82, R0.reuse, 0x8, R82 ;  /* 0x0000000800524825 */ /* 0x048fe200078e0052 */
[----:B------:R1:W5:Y:S04]  /*08b0*/  @P4 LDG.E.64 R64, desc[UR6][R80.64] ;  /* 0x0000000650404981 */ /* 0x000368000c1e1b00 */
[----:B------:R1:W5:Y:S01]  /*08c0*/  @P4 LD.E.64 R16, desc[UR6][R82.64] ;  /* 0x0000000652104980 */ /* 0x000362000c101b00 */
[----:B------:R-:W-:Y:S01]  /*08d0*/  ISETP.GE.U32.AND P0, PT, R15, 0x180, PT ;  /* 0x000001800f00780c */ /* 0x000fe20003f06070 */
[----:B------:R-:W-:-:S12]  /*08e0*/  @P4 VIADD R0, R0, 0x20 ;  /* 0x0000002000004836 */ /* 0x000fd80000000000 */
[----:B-1----:R-:W-:Y:S05]  /*08f0*/  @!P0 BRA `(.L_x_28189) ;  /* 0x0000000400408947 */ /* 0x002fea0003800000 */
[----:B------:R-:W0:Y:S08]  /*0900*/  LDC.64 R66, c[0x0][0x3d0] ;  /* 0x0000f400ff427b82 */ /* 0x000e300000000a00 */
[----:B------:R-:W1:Y:S01]  /*0910*/  LDC.64 R6, c[0x0][0x438] ;  /* 0x00010e00ff067b82 */ /* 0x000e620000000a00 */
[----:B0-----:R-:W-:-:S06]  /*0920*/  IMAD.WIDE.U32 R66, R0, 0x8, R66 ;  /* 0x0000000800427825 */ /* 0x001fcc00078e0042 */
[----:B------:R-:W5:Y:S01]  /*0930*/  LDG.E.64 R66, desc[UR6][R66.64] ;  /* 0x0000000642427981 */ /* 0x000f62000c1e1b00 */
[----:B-1----:R-:W-:-:S06]  /*0940*/  IMAD.WIDE.U32 R6, R0, 0x8, R6 ;  /* 0x0000000800067825 */ /* 0x002fcc00078e0006 */
[----:B------:R-:W5:Y:S01]  /*0950*/  LD.E.64 R6, desc[UR6][R6.64] ;  /* 0x0000000606067980 */ /* 0x000f62000c101b00 */
[----:B------:R-:W-:Y:S05]  /*0960*/  BRA `(.L_x_28189) ;  /* 0x0000000400247947 */ /* 0x000fea0003800000 */
.L_x_28188:
        /* <DEDUP_REMOVED lines=8> */
[----:B------:R-:W-:-:S07]  /*09f0*/  LOP3.LUT R107, R107, 0xfffbffff, RZ, 0xc0, !PT ;  /* 0xfffbffff6b6b7812 */ /* 0x000fce00078ec0ff */
[----:B------:R-:W1:Y:S08]  /*0a00*/  @P3 LDC.64 R72, c[0x0][0x3d0] ;  /* 0x0000f400ff483b82 */ /* 0x000e700000000a00 */
[----:B------:R-:W2:Y:S08]  /*0a10*/  @P2 LDC.64 R74, c[0x0][0x3d0] ;  /* 0x0000f400ff4a2b82 */ /* 0x000eb00000000a00 */
[----:B------:R-:W3:Y:S01]  /*0a20*/  @P5 LDC.64 R76, c[0x0][0x3d0] ;  /* 0x0000f400ff4c5b82 */ /* 0x000ee20000000a00 */
[C---:B0-----:R-:W-:Y:S01]  /*0a30*/  @P6 IMAD.WIDE.U32 R70, R0.reuse, 0x8, R68 ;  /* 0x0000000800466825 */ /* 0x041fe200078e0044 */
[----:B------:R-:W-:-:S06]  /*0a40*/  @P6 LOP3.LUT R0, R0, 0x20, RZ, 0xfc, !PT ;  /* 0x0000002000006812 */ /* 0x000fcc00078efcff */
[----:B------:R-:W0:Y:S01]  /*0a50*/  @P1 LDC.64 R78, c[0x0][0x3d0] ;  /* 0x0000f400ff4e1b82 */ /* 0x000e220000000a00 */
[C---:B-1----:R-:W-:Y:S01]  /*0a60*/  @P3 IMAD.WIDE.U32 R72, R0.reuse, 0x8, R72 ;  /* 0x0000000800483825 */ /* 0x042fe200078e0048 */
[----:B------:R-:W-:Y:S02]  /*0a70*/  @P3 CS2R R96, SRZ ;  /* 0x0000000000603805 */ /* 0x000fe4000001ff00 */
[----:B------:R-:W-:Y:S02]  /*0a80*/  @P2 CS2R R34, SRZ ;  /* 0x0000000000222805 */ /* 0x000fe4000001ff00 */
[----:B------:R-:W-:Y:S01]  /*0a90*/  @P5 CS2R R32, SRZ ;  /* 0x0000000000205805 */ /* 0x000fe2000001ff00 */
[----:B------:R-:W-:Y:S01]  /*0aa0*/  @P3 VIADD R0, R0, 0x20 ;  /* 0x0000002000003836 */ /* 0x000fe20000000000 */
[----:B------:R1:W5:Y:S01]  /*0ab0*/  @P3 LDG.E.64 R46, desc[UR6][R72.64] ;  /* 0x00000006482e3981 */ /* 0x000362000c1e1b00 */
[----:B------:R-:W-:Y:S01]  /*0ac0*/  @P4 CS2R R30, SRZ ;  /* 0x00000000001e4805 */ /* 0x000fe2000001ff00 */
[----:B------:R-:W4:Y:S01]  /*0ad0*/  @P4 LDC.64 R68, c[0x0][0x3d0] ;  /* 0x0000f400ff444b82 */ /* 0x000f220000000a00 */
[C---:B--2---:R-:W-:Y:S01]  /*0ae0*/  @P2 IMAD.WIDE.U32 R74, R0.reuse, 0x8, R74 ;  /* 0x00000008004a2825 */ /* 0x044fe200078e004a */
[----:B------:R-:W-:-:S02]  /*0af0*/  @P2 IADD3 R0, PT, PT, R0, 0x20, RZ ;  /* 0x0000002000002810 */ /* 0x000fc40007ffe0ff */
[----:B------:R-:W-:Y:S02]  /*0b00*/  @P1 CS2R R26, SRZ ;  /* 0x00000000001a1805 */ /* 0x000fe4000001ff00 */
[----:B------:R-:W-:Y:S01]  /*0b10*/  ISETP.GE.U32.AND P3, PT, R15, 0x100, PT ;  /* 0x000001000f00780c */ /* 0x000fe20003f66070 */
[----:B------:R-:W5:Y:S01]  /*0b20*/  @P6 LDG.E.64 R52, desc[UR6][R70.64] ;  /* 0x0000000646346981 */ /* 0x000f62000c1e1b00 */
[----:B------:R-:W-:Y:S01]  /*0b30*/  @P6 LOP3.LUT R107, R107, 0x40000, RZ, 0xfc, !PT ;  /* 0x000400006b6b6812 */ /* 0x000fe200078efcff */
[C---:B---3--:R-:W-:Y:S02]  /*0b40*/  @P5 IMAD.WIDE.U32 R76, R0.reuse, 0x8, R76 ;  /* 0x00000008004c5825 */ /* 0x048fe400078e004c */
[----:B------:R2:W5:Y:S01]  /*0b50*/  @P2 LDG.E.64 R48, desc[UR6][R74.64] ;  /* 0x000000064a302981 */ /* 0x000562000c1e1b00 */
[C---:B------:R-:W-:Y:S01]  /*0b60*/  ISETP.GE.U32.AND P2, PT, R15.reuse, 0x120, PT ;  /* 0x000001200f00780c */ /* 0x040fe20003f46070 */
[----:B-1----:R-:W1:Y:S01]  /*0b70*/  @P0 LDC.64 R72, c[0x0][0x3d0] ;  /* 0x0000f400ff480b82 */ /* 0x002e620000000a00 */
[----:B------:R-:W-:Y:S01]  /*0b80*/  @P5 VIADD R0, R0, 0x20 ;  /* 0x0000002000005836 */ /* 0x000fe20000000000 */
[----:B------:R3:W5:Y:S01]  /*0b90*/  @P5 LDG.E.64 R50, desc[UR6][R76.64] ;  /* 0x000000064c325981 */ /* 0x000762000c1e1b00 */
[----:B------:R-:W-:-:S05]  /*0ba0*/  ISETP.GE.U32.AND P5, PT, R15, 0x140, PT ;  /* 0x000001400f00780c */ /* 0x000fca0003fa6070 */
[----:B--2---:R-:W2:Y:S01]  /*0bb0*/  @P3 LDC.64 R74, c[0x0][0x3d0] ;  /* 0x0000f400ff4a3b82 */ /* 0x004ea20000000a00 */
[----:B----4-:R-:W-:-:S07]  /*0bc0*/  @P4 IMAD.WIDE.U32 R68, R0, 0x8, R68 ;  /* 0x0000000800444825 */ /* 0x010fce00078e0044 */
[----:B---3--:R-:W3:Y:S01]  /*0bd0*/  @P2 LDC.64 R76, c[0x0][0x3d0] ;  /* 0x0000f400ff4c2b82 */ /* 0x008ee20000000a00 */
[----:B------:R-:W-:Y:S01]  /*0be0*/  @P4 VIADD R0, R0, 0x20 ;  /* 0x0000002000004836 */ /* 0x000fe20000000000 */
[----:B------:R4:W5:Y:S01]  /*0bf0*/  @P4 LDG.E.64 R2, desc[UR6][R68.64] ;  /* 0x0000000644024981 */ /* 0x000962000c1e1b00 */
[C---:B------:R-:W-:Y:S02]  /*0c00*/  ISETP.GE.U32.AND P4, PT, R15.reuse, 0x160, PT ;  /* 0x000001600f00780c */ /* 0x040fe40003f86070 */
[C---:B0-----:R-:W-:Y:S01]  /*0c10*/  @P1 IMAD.WIDE.U32 R78, R0.reuse, 0x8, R78 ;  /* 0x00000008004e1825 */ /* 0x041fe200078e004e */
[----:B------:R-:W-:Y:S02]  /*0c20*/  @P1 IADD3 R0, PT, PT, R0, 0x20, RZ ;  /* 0x0000002000001810 */ /* 0x000fe40007ffe0ff */
[----:B------:R-:W0:Y:S02]  /*0c30*/  @P5 LDC.64 R80, c[0x0][0x3d0] ;  /* 0x0000f400ff505b82 */ /* 0x000e240000000a00 */
[----:B------:R0:W5:Y:S01]  /*0c40*/  @P1 LDG.E.64 R54, desc[UR6][R78.64] ;  /* 0x000000064e361981 */ /* 0x000162000c1e1b00 */
[----:B------:R-:W-:Y:S01]  /*0c50*/  ISETP.GE.U32.AND P1, PT, R15, 0x180, PT ;  /* 0x000001800f00780c */ /* 0x000fe20003f26070 */
[----:B-1----:R-:W-:-:S04]  /*0c60*/  @P0 IMAD.WIDE.U32 R72, R0, 0x8, R72 ;  /* 0x0000000800480825 */ /* 0x002fc800078e0048 */
[----:B----4-:R-:W1:Y:S01]  /*0c70*/  @P4 LDC.64 R68, c[0x0][0x3d0] ;  /* 0x0000f400ff444b82 */ /* 0x010e620000000a00 */
[----:B------:R-:W-:Y:S01]  /*0c80*/  @P0 VIADD R0, R0, 0x20 ;  /* 0x0000002000000836 */ /* 0x000fe20000000000 */
[----:B------:R4:W5:Y:S03]  /*0c90*/  @P0 LDG.E.64 R56, desc[UR6][R72.64] ;  /* 0x0000000648380981 */ /* 0x000966000c1e1b00 */
[----:B--2---:R-:W-:-:S03]  /*0ca0*/  @P3 IMAD.WIDE.U32 R74, R0, 0x8, R74 ;  /* 0x00000008004a3825 */ /* 0x004fc600078e004a */
[----:B------:R-:W2:Y:S01]  /*0cb0*/  @P1 LDC.64 R82, c[0x0][0x3d0] ;  /* 0x0000f400ff521b82 */ /* 0x000ea20000000a00 */
[----:B------:R-:W-:Y:S01]  /*0cc0*/  @P3 VIADD R0, R0, 0x20 ;  /* 0x0000002000003836 */ /* 0x000fe20000000000 */
[----:B------:R4:W5:Y:S03]  /*0cd0*/  @P3 LDG.E.64 R58, desc[UR6][R74.64] ;  /* 0x000000064a3a3981 */ /* 0x000966000c1e1b00 */
[C---:B---3--:R-:W-:Y:S01]  /*0ce0*/  @P2 IMAD.WIDE.U32 R76, R0.reuse, 0x8, R76 ;  /* 0x00000008004c2825 */ /* 0x048fe200078e004c */
[----:B------:R-:W-:-:S04]  /*0cf0*/  @P2 IADD3 R0, PT, PT, R0, 0x20, RZ ;  /* 0x0000002000002810 */ /* 0x000fc80007ffe0ff */
[----:B------:R4:W5:Y:S01]  /*0d00*/  @P2 LDG.E.64 R60, desc[UR6][R76.64] ;  /* 0x000000064c3c2981 */ /* 0x000962000c1e1b00 */
[----:B0-----:R-:W-:-:S04]  /*0d10*/  @P5 IMAD.WIDE.U32 R80, R0, 0x8, R80 ;  /* 0x0000000800505825 */ /* 0x001fc800078e0050 */
[----:B------:R-:W-:Y:S01]  /*0d20*/  @P5 VIADD R0, R0, 0x20 ;  /* 0x0000002000005836 */ /* 0x000fe20000000000 */
[----:B------:R4:W5:Y:S03]  /*0d30*/  @P5 LDG.E.64 R62, desc[UR6][R80.64] ;  /* 0x00000006503e5981 */ /* 0x000966000c1e1b00 */
[----:B-1----:R-:W-:-:S04]  /*0d40*/  @P4 IMAD.WIDE.U32 R78, R0, 0x8, R68 ;  /* 0x00000008004e4825 */ /* 0x002fc800078e0044 */
[----:B------:R-:W-:Y:S01]  /*0d50*/  @P4 VIADD R0, R0, 0x20 ;  /* 0x0000002000004836 */ /* 0x000fe20000000000 */
[----:B------:R4:W5:Y:S03]  /*0d60*/  @P4 LDG.E.64 R64, desc[UR6][R78.64] ;  /* 0x000000064e404981 */ /* 0x000966000c1e1b00 */
[----:B--2---:R-:W-:-:S05]  /*0d70*/  @P1 IMAD.WIDE.U32 R68, R0, 0x8, R82 ;  /* 0x0000000800441825 */ /* 0x004fca00078e0052 */
[----:B------:R4:W5:Y:S01]  /*0d80*/  @P1 LDG.E.64 R66, desc[UR6][R68.64] ;  /* 0x0000000644421981 */ /* 0x000962000c1e1b00 */
[----:B------:R-:W-:Y:S02]  /*0d90*/  @P6 CS2R R28, SRZ ;  /* 0x00000000001c6805 */ /* 0x000fe4000001ff00 */
[----:B------:R-:W-:Y:S02]  /*0da0*/  @P0 CS2R R24, SRZ ;  /* 0x0000000000180805 */ /* 0x000fe4000001ff00 */
[----:B------:R-:W-:Y:S02]  /*0db0*/  @P3 CS2R R22, SRZ ;  /* 0x0000000000163805 */ /* 0x000fe4000001ff00 */
[----:B------:R-:W-:Y:S02]  /*0dc0*/  @P2 CS2R R20, SRZ ;  /* 0x0000000000142805 */ /* 0x000fe4000001ff00 */
[----:B------:R-:W-:Y:S02]  /*0dd0*/  @P5 CS2R R18, SRZ ;  /* 0x0000000000125805 */ /* 0x000fe4000001ff00 */
[----:B------:R-:W-:-:S02]  /*0de0*/  @P4 CS2R R16, SRZ ;  /* 0x0000000000104805 */ /* 0x000fc4000001ff00 */
[----:B----4-:R-:W-:-:S07]  /*0df0*/  @P1 CS2R R6, SRZ ;  /* 0x0000000000061805 */ /* 0x010fce000001ff00 */
.L_x_28189:
[----:B------:R-:W-:Y:S05]  /*0e00*/  BSYNC.RECONVERGENT B0 ;  /* 0x0000000000007941 */ /* 0x000fea0003800200 */
.L_x_28187:
[----:B------:R-:W0:Y:S02]  /*0e10*/  LDCU UR4, c[0x0][0x384] ;  /* 0x00007080ff0477ac */ /* 0x000e240008000800 */
[----:B0-----:R-:W-:-:S13]  /*0e20*/  ISETP.GE.AND P0, PT, R105, UR4, PT ;  /* 0x0000000469007c0c */ /* 0x001fda000bf06270 */
[----:B------:R-:W-:Y:S05]  /*0e30*/  @P0 EXIT ;  /* 0x000000000000094d */ /* 0x000fea0003800000 */
[----:B-----5:R-:W-:Y:S01]  /*0e40*/  MOV R45, R52 ;  /* 0x00000034002d7202 */ /* 0x020fe20000000f00 */
[----:B------:R-:W-:Y:S01]  /*0e50*/  IMAD.MOV.U32 R109, RZ, RZ, R46 ;  /* 0x000000ffff6d7224 */ /* 0x000fe200078e002e */
[----:B------:R-:W-:Y:S01]  /*0e60*/  SHF.R.U64 R69, R52, 0x10, R53 ;  /* 0x0000001034457819 */ /* 0x000fe20000001235 */
[----:B------:R-:W-:Y:S01]  /*0e70*/  IMAD.MOV.U32 R121, RZ, RZ, R54 ;  /* 0x000000ffff797224 */ /* 0x000fe200078e0036 */
[----:B------:R-:W-:Y:S01]  /*0e80*/  SHF.R.U64 R0, R66, 0x10, R67 ;  /* 0x0000001042007819 */ /* 0x000fe20000001243 */
[----:B------:R-:W-:Y:S01]  /*0e90*/  IMAD.MOV.U32 R113, RZ, RZ, R48 ;  /* 0x000000ffff717224 */ /* 0x000fe200078e0030 */
[----:B------:R-:W-:Y:S01]  /*0ea0*/  MOV R52, R47 ;  /* 0x0000002f00347202 */ /* 0x000fe20000000f00 */
[----:B------:R-:W-:Y:S01]  /*0eb0*/  IMAD.MOV.U32 R119, RZ, RZ, R2 ;  /* 0x000000ffff777224 */ /* 0x000fe200078e0002 */
[----:B------:R-:W-:Y:S01]  /*0ec0*/  SHF.R.U64 R112, R46, 0x10, R47 ;  /* 0x000000102e707819 */ /* 0x000fe2000000122f */
[----:B------:R-:W-:Y:S01]  /*0ed0*/  IMAD.MOV.U32 R46, RZ, RZ, R49 ;  /* 0x000000ffff2e7224 */ /* 0x000fe200078e0031 */
[----:B------:R-:W-:Y:S01]  /*0ee0*/  SHF.R.U32.HI R71, RZ, 0x10, R47 ;  /* 0x00000010ff477819 */ /* 0x000fe2000001162f */
[----:B------:R-:W-:Y:S01]  /*0ef0*/  IMAD.MOV.U32 R47, RZ, RZ, R51 ;  /* 0x000000ffff2f7224 */ /* 0x000fe200078e0033 */
[----:B------:R-:W-:Y:S01]  /*0f00*/  MOV R115, R50 ;  /* 0x0000003200737202 */ /* 0x000fe20000000f00 */
[----:B------:R-:W-:Y:S01]  /*0f10*/  IMAD.MOV.U32 R68, RZ, RZ, R53 ;  /* 0x000000ffff447224 */ /* 0x000fe200078e0035 */
[----:B------:R-:W-:Y:S01]  /*0f20*/  PRMT R0, R0, 0x5410, R45 ;  /* 0x0000541000007816 */ /* 0x000fe2000000002d */
[----:B------:R-:W-:Y:S01]  /*0f30*/  IMAD.HI.U32 R45, R104, -0x326172a9, RZ ;  /* 0xcd9e8d57682d7827 */ /* 0x000fe200078e00ff */
[----:B------:R-:W-:Y:S01]  /*0f40*/  PRMT R115, R115, 0x5410, R47 ;  /* 0x0000541073737816 */ /* 0x000fe2000000002f */
[----:B------:R-:W0:Y:S01]  /*0f50*/  LDCU UR10, c[0x0][0x408] ;  /* 0x00008100ff0a77ac */ /* 0x000e220008000800 */
[--C-:B------:R-:W-:Y:S01]  /*0f60*/  SHF.R.U64 R114, R48, 0x10, R49.reuse ;  /* 0x0000001030727819 */ /* 0x100fe20000001231 */
[----:B------:R-:W-:Y:S01]  /*0f70*/  IMAD.HI.U32 R47, R103, -0x2daee0ad, RZ ;  /* 0xd2511f53672f7827 */ /* 0x000fe200078e00ff */
[----:B------:R-:W-:Y:S01]  /*0f80*/  SHF.R.U32.HI R72, RZ, 0x10, R49 ;  /* 0x00000010ff487819 */ /* 0x000fe20000011631 */
[----:B------:R-:W1:Y:S01]  /*0f90*/  LDCU UR13, c[0x0][0x388] ;  /* 0x00007100ff0d77ac */ /* 0x000e620008000800 */
[----:B------:R-:W-:Y:S01]  /*0fa0*/  SHF.R.U64 R118, R50, 0x10, R51 ;  /* 0x0000001032767819 */ /* 0x000fe20000001233 */
[----:B------:R-:W-:Y:S01]  /*0fb0*/  IMAD.MOV.U32 R49, RZ, RZ, R55 ;  /* 0x000000ffff317224 */ /* 0x000fe200078e0037 */
[----:B------:R-:W-:Y:S01]  /*0fc0*/  MOV R123, R56 ;  /* 0x00000038007b7202 */ /* 0x000fe20000000f00 */
[----:B------:R-:W-:Y:S01]  /*0fd0*/  IMAD.MOV.U32 R50, RZ, RZ, R57 ;  /* 0x000000ffff327224 */ /* 0x000fe200078e0039 */
[----:B------:R-:W-:Y:S01]  /*0fe0*/  LOP3.LUT R45, R12, R45, R110, 0x96, !PT ;  /* 0x0000002d0c2d7212 */ /* 0x000fe200078e966e */
[----:B------:R-:W-:Y:S01]  /*0ff0*/  IMAD.MOV.U32 R4, RZ, RZ, R66 ;  /* 0x000000ffff047224 */ /* 0x000fe200078e0042 */
[----:B------:R-:W-:Y:S01]  /*1000*/  MOV R48, R3 ;  /* 0x0000000300307202 */ /* 0x000fe20000000f00 */
[----:B------:R-:W-:Y:S01]  /*1010*/  IMAD.MOV.U32 R125, RZ, RZ, R58 ;  /* 0x000000ffff7d7224 */ /* 0x000fe200078e003a */
[----:B------:R-:W-:Y:S01]  /*1020*/  LOP3.LUT R47, R47, R111, RZ, 0x3c, !PT ;  /* 0x0000006f2f2f7212 */ /* 0x000fe200078e3cff */
[----:B------:R-:W-:Y:S01]  /*1030*/  IMAD.MOV.U32 R127, RZ, RZ, R60 ;  /* 0x000000ffff7f7224 */ /* 0x000fe200078e003c */
[----:B------:R-:W-:Y:S01]  /*1040*/  PRMT R121, R121, 0x5410, R49 ;  /* 0x0000541079797816 */ /* 0x000fe20000000031 */
[----:B------:R-:W-:Y:S01]  /*1050*/  IMAD.HI.U32 R49, R45, -0x2daee0ad, RZ ;  /* 0xd2511f532d317827 */ /* 0x000fe200078e00ff */
[----:B------:R-:W-:Y:S01]  /*1060*/  PRMT R123, R123, 0x5410, R50 ;  /* 0x000054107b7b7816 */ /* 0x000fe20000000032 */
[----:B------:R-:W2:Y:S01]  /*1070*/  LDCU.U8 UR11, c[0x0][0x410] ;  /* 0x00008200ff0b77ac */ /* 0x000ea20008000000 */
[----:B------:R-:W-:Y:S01]  /*1080*/  PRMT R113, R113, 0x5410, R46 ;  /* 0x0000541071717816 */ /* 0x000fe2000000002e */
[----:B------:R-:W-:Y:S01]  /*1090*/  IMAD R50, R103, -0x2daee0ad, RZ ;  /* 0xd2511f5367327824 */ /* 0x000fe200078e02ff */
[----:B------:R-:W-:Y:S01]  /*10a0*/  PRMT R119, R119, 0x5410, R48 ;  /* 0x0000541077777816 */ /* 0x000fe20000000030 */
[----:B------:R-:W-:Y:S01]  /*10b0*/  IMAD R48, R104, -0x326172a9, RZ ;  /* 0xcd9e8d5768307824 */ /* 0x000fe200078e02ff */
[----:B------:R-:W-:Y:S01]  /*10c0*/  SHF.R.U64 R120, R2, 0x10, R3 ;  /* 0x0000001002787819 */ /* 0x000fe20000001203 */
[C---:B------:R-:W-:Y:S01]  /*10d0*/  IMAD.HI.U32 R46, R47.reuse, -0x326172a9, RZ ;  /* 0xcd9e8d572f2e7827 */ /* 0x040fe200078e00ff */
[----:B------:R-:W-:Y:S01]  /*10e0*/  LOP3.LUT R44, R44, R50, R49, 0x96, !PT ;  /* 0x000000322c2c7212 */ /* 0x000fe200078e9631 */
[----:B------:R-:W3:Y:S01]  /*10f0*/  LDCU UR12, c[0x0][0x448] ;  /* 0x00008900ff0c77ac */ /* 0x000ee20008000800 */
[----:B------:R-:W-:Y:S01]  /*1100*/  SHF.R.U32.HI R74, RZ, 0x10, R3 ;  /* 0x00000010ff4a7819 */ /* 0x000fe20000011603 */
[----:B------:R-:W-:Y:S01]  /*1110*/  IMAD R47, R47, -0x326172a9, RZ ;  /* 0xcd9e8d572f2f7824 */ /* 0x000fe200078e02ff */
[----:B------:R-:W-:Y:S01]  /*1120*/  LOP3.LUT R43, R43, R48, R46, 0x96, !PT ;  /* 0x000000302b2b7212 */ /* 0x000fe200078e962e */
[----:B------:R-:W-:Y:S01]  /*1130*/  IMAD.HI.U32 R46, R44, -0x326172a9, RZ ;  /* 0xcd9e8d572c2e7827 */ /* 0x000fe200078e00ff */
[----:B------:R-:W-:Y:S01]  /*1140*/  SHF.R.U64 R147, R18, 0x10, R19 ;  /* 0x0000001012937819 */ /* 0x000fe20000001213 */
[----:B------:R-:W4:Y:S01]  /*1150*/  LDCU.64 UR4, c[0x0][0x398] ;  /* 0x00007300ff0477ac */ /* 0x000f220008000a00 */
[----:B------:R-:W-:Y:S01]  /*1160*/  SHF.R.U32.HI R70, RZ, 0x10, R53 ;  /* 0x00000010ff467819 */ /* 0x000fe20000011635 */
[----:B------:R-:W-:Y:S01]  /*1170*/  IMAD R48, R45, -0x2daee0ad, RZ ;  /* 0xd2511f532d307824 */ /* 0x000fe200078e02ff */
[----:B------:R-:W-:Y:S01]  /*1180*/  LOP3.LUT R41, R41, R47, R46, 0x96, !PT ;  /* 0x0000002f29297212 */ /* 0x000fe200078e962e */
[C---:B------:R-:W-:Y:S01]  /*1190*/  IMAD.HI.U32 R45, R43.reuse, -0x2daee0ad, RZ ;  /* 0xd2511f532b2d7827 */ /* 0x040fe200078e00ff */
[----:B------:R-:W-:Y:S01]  /*11a0*/  SHF.R.U32.HI R2, RZ, 0x10, R67 ;  /* 0x00000010ff027819 */ /* 0x000fe20000011643 */
[----:B------:R-:W0:Y:S01]  /*11b0*/  LDCU.64 UR8, c[0x0][0x3a0] ;  /* 0x00007400ff0877ac */ /* 0x000e220008000a00 */
[----:B------:R-:W-:Y:S01]  /*11c0*/  SHF.R.U64 R124, R56, 0x10, R57 ;  /* 0x00000010387c7819 */ /* 0x000fe20000001239 */
[----:B------:R-:W-:Y:S01]  /*11d0*/  IMAD R46, R43, -0x2daee0ad, RZ ;  /* 0xd2511f532b2e7824 */ /* 0x000fe200078e02ff */
[----:B------:R-:W-:Y:S01]  /*11e0*/  LOP3.LUT R42, R42, R48, R45, 0x96, !PT ;  /* 0x000000302a2a7212 */ /* 0x000fe200078e962d */
[----:B------:R-:W-:Y:S01]  /*11f0*/  IMAD.HI.U32 R43, R41, -0x2daee0ad, RZ ;  /* 0xd2511f53292b7827 */ /* 0x000fe200078e00ff */
[----:B------:R-:W-:-:S02]  /*1200*/  SHF.R.U32.HI R73, RZ, 0x10, R51 ;  /* 0x00000010ff497819 */ /* 0x000fc40000011633 */
[----:B------:R-:W-:Y:S01]  /*1210*/  SHF.R.U64 R122, R54, 0x10, R55 ;  /* 0x00000010367a7819 */ /* 0x000fe20000001237 */
[----:B------:R-:W-:Y:S01]  /*1220*/  IMAD R45, R44, -0x326172a9, RZ ;  /* 0xcd9e8d572c2d7824 */ /* 0x000fe200078e02ff */
[----:B------:R-:W-:Y:S01]  /*1230*/  LOP3.LUT R40, R40, R46, R43, 0x96, !PT ;  /* 0x0000002e28287212 */ /* 0x000fe200078e962b */
[C---:B------:R-:W-:Y:S01]  /*1240*/  IMAD.HI.U32 R44, R42.reuse, -0x326172a9, RZ ;  /* 0xcd9e8d572a2c7827 */ /* 0x040fe200078e00ff */
[----:B------:R-:W-:Y:S02]  /*1250*/  SHF.R.U32.HI R56, RZ, 0x10, R57 ;  /* 0x00000010ff387819 */ /* 0x000fe40000011639 */
[----:B------:R-:W-:Y:S01]  /*1260*/  SHF.R.U32.HI R75, RZ, 0x10, R55 ;  /* 0x00000010ff4b7819 */ /* 0x000fe20000011637 */
[----:B------:R-:W-:Y:S01]  /*1270*/  IMAD R43, R42, -0x326172a9, RZ ;  /* 0xcd9e8d572a2b7824 */ /* 0x000fe200078e02ff */
[----:B------:R-:W-:Y:S01]  /*1280*/  LOP3.LUT R39, R39, R45, R44, 0x96, !PT ;  /* 0x0000002d27277212 */ /* 0x000fe200078e962c */
[----:B------:R-:W-:Y:S01]  /*1290*/  IMAD.HI.U32 R42, R40, -0x326172a9, RZ ;  /* 0xcd9e8d57282a7827 */ /* 0x000fe200078e00ff */
[----:B------:R-:W-:-:S02]  /*12a0*/  MOV R51, R59 ;  /* 0x0000003b00337202 */ /* 0x000fc40000000f00 */
[--C-:B------:R-:W-:Y:S01]  /*12b0*/  SHF.R.U64 R126, R58, 0x10, R59.reuse ;  /* 0x000000103a7e7819 */ /* 0x100fe2000000123b */
[----:B------:R-:W-:Y:S01]  /*12c0*/  IMAD R44, R41, -0x2daee0ad, RZ ;  /* 0xd2511f53292c7824 */ /* 0x000fe200078e02ff */
[----:B------:R-:W-:Y:S01]  /*12d0*/  LOP3.LUT R37, R37, R43, R42, 0x96, !PT ;  /* 0x0000002b25257212 */ /* 0x000fe200078e962a */
[C---:B------:R-:W-:Y:S01]  /*12e0*/  IMAD.HI.U32 R41, R39.reuse, -0x2daee0ad, RZ ;  /* 0xd2511f5327297827 */ /* 0x040fe200078e00ff */
[----:B------:R-:W-:Y:S02]  /*12f0*/  SHF.R.U32.HI R57, RZ, 0x10, R59 ;  /* 0x00000010ff397819 */ /* 0x000fe4000001163b */
[----:B------:R-:W-:Y:S01]  /*1300*/  SHF.R.U64 R128, R60, 0x10, R61 ;  /* 0x000000103c807819 */ /* 0x000fe2000000123d */
        /* <DEDUP_REMOVED lines=8> */
[----:B------:R-:W-:Y:S02]  /*1390*/  SHF.R.U64 R148, R16, 0x10, R17 ;  /* 0x0000001010947819 */ /* 0x000fe40000001211 */
[----:B------:R-:W-:Y:S01]  /*13a0*/  SHF.R.U32.HI R58, RZ, 0x10, R61 ;  /* 0x00000010ff3a7819 */ /* 0x000fe2000001163d */
[----:B------:R-:W-:Y:S01]  /*13b0*/  IMAD R37, R37, -0x2daee0ad, RZ ;  /* 0xd2511f5325257824 */ /* 0x000fe200078e02ff */
[----:B------:R-:W-:Y:S01]  /*13c0*/  LOP3.LUT R14, R14, R40, R39, 0x96, !PT ;  /* 0x000000280e0e7212 */ /* 0x000fe200078e9627 */
[----:B------:R-:W-:Y:S01]  /*13d0*/  IMAD R39, R38, -0x326172a9, RZ ;  /* 0xcd9e8d5726277824 */ /* 0x000fe200078e02ff */
[----:B------:R-:W-:Y:S01]  /*13e0*/  MOV R129, R62 ;  /* 0x0000003e00817202 */ /* 0x000fe20000000f00 */
[----:B------:R-:W-:Y:S01]  /*13f0*/  IMAD.HI.U32 R38, R36, -0x326172a9, RZ ;  /* 0xcd9e8d5724267827 */ /* 0x000fe200078e00ff */
[----:B------:R-:W-:-:S02]  /*1400*/  SHF.R.U64 R130, R62, 0x10, R63 ;  /* 0x000000103e827819 */ /* 0x000fc4000000123f */
[----:B------:R-:W-:Y:S01]  /*1410*/  SHF.R.U32.HI R59, RZ, 0x10, R63 ;  /* 0x00000010ff3b7819 */ /* 0x000fe2000001163f */
[C---:B------:R-:W-:Y:S01]  /*1420*/  IMAD.HI.U32 R40, R14.reuse, -0x2daee0ad, RZ ;  /* 0xd2511f530e287827 */ /* 0x040fe200078e00ff */
[----:B------:R-:W-:Y:S02]  /*1430*/  LOP3.LUT R11, R11, R39, R38, 0x96, !PT ;  /* 0x000000270b0b7212 */ /* 0x000fe400078e9626 */
[----:B------:R-:W-:Y:S01]  /*1440*/  MOV R55, R65 ;  /* 0x0000004100377202 */ /* 0x000fe20000000f00 */
[----:B------:R-:W-:Y:S01]  /*1450*/  IMAD R38, R14, -0x2daee0ad, RZ ;  /* 0xd2511f530e267824 */ /* 0x000fe200078e02ff */
[----:B------:R-:W-:Y:S01]  /*1460*/  LOP3.LUT R13, R13, R37, R40, 0x96, !PT ;  /* 0x000000250d0d7212 */ /* 0x000fe200078e9628 */
[----:B------:R-:W-:Y:S01]  /*1470*/  IMAD.HI.U32 R37, R11, -0x2daee0ad, RZ ;  /* 0xd2511f530b257827 */ /* 0x000fe200078e00ff */
[--C-:B------:R-:W-:Y:S02]  /*1480*/  SHF.R.U64 R132, R64, 0x10, R65.reuse ;  /* 0x0000001040847819 */ /* 0x100fe40000001241 */
[----:B------:R-:W-:Y:S01]  /*1490*/  SHF.R.U32.HI R60, RZ, 0x10, R65 ;  /* 0x00000010ff3c7819 */ /* 0x000fe20000011641 */
[----:B------:R-:W-:Y:S01]  /*14a0*/  IMAD R36, R36, -0x326172a9, RZ ;  /* 0xcd9e8d5724247824 */ /* 0x000fe200078e02ff */
[----:B------:R-:W-:Y:S01]  /*14b0*/  LOP3.LUT R10, R10, R38, R37, 0x96, !PT ;  /* 0x000000260a0a7212 */ /* 0x000fe200078e9625 */
[----:B------:R-:W-:Y:S01]  /*14c0*/  IMAD.HI.U32 R14, R13, -0x326172a9, RZ ;  /* 0xcd9e8d570d0e7827 */ /* 0x000fe200078e00ff */
[----:B------:R-:W-:-:S02]  /*14d0*/  SHF.R.U32.HI R37, RZ, 0x10, R19 ;  /* 0x00000010ff257819 */ /* 0x000fc40000011613 */
[----:B------:R-:W-:Y:S01]  /*14e0*/  SHF.R.U64 R133, R28, 0x10, R29 ;  /* 0x000000101c857819 */ /* 0x000fe2000000121d */
[----:B------:R-:W-:Y:S01]  /*14f0*/  IMAD R13, R13, -0x326172a9, RZ ;  /* 0xcd9e8d570d0d7824 */ /* 0x000fe200078e02ff */
[----:B------:R-:W-:Y:S01]  /*1500*/  LOP3.LUT R9, R9, R36, R14, 0x96, !PT ;  /* 0x0000002409097212 */ /* 0x000fe200078e960e */
[----:B------:R-:W-:Y:S01]  /*1510*/  IMAD.HI.U32 R14, R10, -0x326172a9, RZ ;  /* 0xcd9e8d570a0e7827 */ /* 0x000fe200078e00ff */
[----:B------:R-:W-:Y:S02]  /*1520*/  PRMT R147, R147, 0x5410, R37 ;  /* 0x0000541093937816 */ /* 0x000fe40000000025 */
[----:B------:R-:W-:Y:S01]  /*1530*/  SHF.R.U64 R37, R6, 0x10, R7 ;  /* 0x0000001006257819 */ /* 0x000fe20000001207 */
[----:B------:R-:W-:Y:S01]  /*1540*/  IMAD R36, R11, -0x2daee0ad, RZ ;  /* 0xd2511f530b247824 */ /* 0x000fe200078e02ff */
[----:B------:R-:W-:Y:S01]  /*1550*/  LOP3.LUT R99, R5, R13, R14, 0x96, !PT ;  /* 0x0000000d05637212 */ /* 0x000fe200078e960e */
[----:B------:R-:W-:Y:S01]  /*1560*/  IMAD.HI.U32 R11, R9, -0x2daee0ad, RZ ;  /* 0xd2511f53090b7827 */ /* 0x000fe200078e00ff */
[----:B------:R-:W-:-:S02]  /*1570*/  IADD3 R5, PT, PT, R111, -0x695add53, RZ ;  /* 0x96a522ad6f057810 */ /* 0x000fc40007ffe0ff */
[----:B------:R-:W-:Y:S01]  /*1580*/  SHF.R.U32.HI R49, RZ, 0x10, R29 ;  /* 0x00000010ff317819 */ /* 0x000fe2000001161d */
[----:B------:R-:W-:Y:S01]  /*1590*/  IMAD R9, R9, -0x2daee0ad, RZ ;  /* 0xd2511f5309097824 */ /* 0x000fe200078e02ff */
[----:B------:R-:W-:Y:S01]  /*15a0*/  LOP3.LUT R36, R8, R36, R11, 0x96, !PT ;  /* 0x0000002408247212 */ /* 0x000fe200078e960b */
[----:B------:R-:W-:Y:S01]  /*15b0*/  IMAD.HI.U32 R102, R99, -0x2daee0ad, RZ ;  /* 0xd2511f5363667827 */ /* 0x000fe200078e00ff */
[----:B------:R-:W-:Y:S02]  /*15c0*/  SHF.R.U32.HI R11, RZ, 0x10, R17 ;  /* 0x00000010ff0b7819 */ /* 0x000fe40000011611 */
[----:B------:R-:W-:Y:S01]  /*15d0*/  SHF.R.U64 R134, R96, 0x10, R97 ;  /* 0x0000001060867819 */ /* 0x000fe20000001261 */
[----:B------:R-:W-:Y:S01]  /*15e0*/  IMAD.MOV.U32 R3, RZ, RZ, R67 ;  /* 0x000000ffff037224 */ /* 0x000fe200078e0043 */
[----:B------:R-:W-:Y:S01]  /*15f0*/  LOP3.LUT R102, R5, R9, R102, 0x96, !PT ;  /* 0x0000000905667212 */ /* 0x000fe200078e9666 */
[----:B------:R-:W-:Y:S01]  /*1600*/  IMAD R10, R10, -0x326172a9, RZ ;  /* 0xcd9e8d570a0a7824 */ /* 0x000fe200078e02ff */
[----:B------:R-:W-:Y:S01]  /*1610*/  SHF.R.U32.HI R5, RZ, 0x10, R7 ;  /* 0x00000010ff057819 */ /* 0x000fe20000011607 */
[----:B------:R-:W-:Y:S01]  /*1620*/  IMAD.HI.U32 R8, R36, -0x326172a9, RZ ;  /* 0xcd9e8d5724087827 */ /* 0x000fe200078e00ff */
[----:B------:R-:W-:-:S02]  /*1630*/  PRMT R3, R3, 0x5410, R69 ;  /* 0x0000541003037816 */ /* 0x000fc40000000045 */
[----:B------:R-:W-:Y:S01]  /*1640*/  SHF.R.U32.HI R47, RZ, 0x10, R97 ;  /* 0x00000010ff2f7819 */ /* 0x000fe20000011661 */
[----:B------:R-:W-:Y:S01]  /*1650*/  IMAD.MOV.U32 R53, RZ, RZ, R61 ;  /* 0x000000ffff357224 */ /* 0x000fe200078e003d */
[----:B------:R-:W-:Y:S01]  /*1660*/  SHF.R.U64 R135, R34, 0x10, R35 ;  /* 0x0000001022877819 */ /* 0x000fe20000001223 */
[----:B------:R-:W-:Y:S01]  /*1670*/  IMAD.MOV.U32 R54, RZ, RZ, R63 ;  /* 0x000000ffff367224 */ /* 0x000fe200078e003f */
[----:B------:R-:W-:Y:S01]  /*1680*/  SHF.R.U32.HI R48, RZ, 0x10, R35 ;  /* 0x00000010ff307819 */ /* 0x000fe20000011623 */
[----:B------:R-:W-:Y:S01]  /*1690*/  IMAD.MOV.U32 R131, RZ, RZ, R64 ;  /* 0x000000ffff837224 */ /* 0x000fe200078e0040 */
[--C-:B------:R-:W-:Y:S01]  /*16a0*/  SHF.R.U64 R140, R32, 0x10, R33.reuse ;  /* 0x00000010208c7819 */ /* 0x100fe20000001221 */
[----:B------:R-:W-:Y:S01]  /*16b0*/  HADD2.F32 R13, -RZ, R6.H0_H0 ;  /* 0x20000006ff0d7230 */ /* 0x000fe20000004100 */
[----:B------:R-:W-:Y:S01]  /*16c0*/  SHF.R.U32.HI R45, RZ, 0x10, R33 ;  /* 0x00000010ff2d7819 */ /* 0x000fe20000011621 */
[----:B------:R-:W-:Y:S01]  /*16d0*/  HADD2.F32 R14, -RZ, R7.H0_H0 ;  /* 0x20000007ff0e7230 */ /* 0x000fe20000004100 */
        /* <DEDUP_REMOVED lines=9> */
[----:B------:R-:W-:Y:S01]  /*1770*/  IMAD R100, R36, -0x326172a9, RZ ;  /* 0xcd9e8d5724647824 */ /* 0x000fe200078e02ff */
[----:B------:R-:W-:Y:S01]  /*1780*/  SHF.R.U32.HI R41, RZ, 0x10, R25 ;  /* 0x00000010ff297819 */ /* 0x000fe20000011619 */
[----:B------:R-:W-:Y:S01]  /*1790*/  IMAD R99, R99, -0x2daee0ad, RZ ;  /* 0xd2511f5363637824 */ /* 0x000fe200078e02ff */
[----:B------:R-:W-:-:S02]  /*17a0*/  SHF.R.U64 R145, R22, 0x10, R23 ;  /* 0x0000001016917819 */ /* 0x000fc40000001217 */
[----:B------:R-:W-:Y:S02]  /*17b0*/  SHF.R.U32.HI R39, RZ, 0x10, R23 ;  /* 0x00000010ff277819 */ /* 0x000fe40000011617 */
[--C-:B------:R-:W-:Y:S02]  /*17c0*/  SHF.R.U64 R146, R20, 0x10, R21.reuse ;  /* 0x0000001014927819 */ /* 0x100fe40000001215 */
[----:B------:R-:W-:Y:S02]  /*17d0*/  SHF.R.U32.HI R40, RZ, 0x10, R21 ;  /* 0x00000010ff287819 */ /* 0x000fe40000011615 */
[----:B------:R-:W-:Y:S01]  /*17e0*/  PRMT R148, R148, 0x5410, R11 ;  /* 0x0000541094947816 */ /* 0x000fe2000000000b */
[----:B------:R-:W-:Y:S01]  /*17f0*/  IMAD.MOV.U32 R11, RZ, RZ, RZ ;  /* 0x000000ffff0b7224 */ /* 0x000fe200078e00ff */
[----:B------:R-:W-:Y:S01]  /*1800*/  LOP3.LUT R101, R101, R10, R8, 0x96, !PT ;  /* 0x0000000a65657212 */ /* 0x000fe200078e9608 */
[----:B------:R-:W-:Y:S01]  /*1810*/  HADD2.F32 R10, -RZ, R4.H0_H0 ;  /* 0x20000004ff0a7230 */ /* 0x000fe20000004100 */
[----:B------:R-:W-:Y:S01]  /*1820*/  PRMT R109, R109, 0x5410, R52 ;  /* 0x000054106d6d7816 */ /* 0x000fe20000000034 */
[----:B------:R-:W-:Y:S01]  /*1830*/  HADD2.F32 R8, -RZ, R2.H0_H0 ;  /* 0x20000002ff087230 */ /* 0x000fe20000004100 */
        /* <DEDUP_REMOVED lines=23> */
[----:B01234-:R-:W-:-:S07]  /*19b0*/  LOP3.LUT R98, R98, 0x3, RZ, 0xc0, !PT ;  /* 0x0000000362627812 */ /* 0x01ffce00078ec0ff */
.L_x_28994:
        /* <DEDUP_REMOVED lines=40> */
.L_x_28195:
        /* <DEDUP_REMOVED lines=13> */
.L_x_28197:
[----:B------:R-:W-:Y:S05]  /*1d10*/  BSYNC.RECONVERGENT B2 ;  /* 0x0000000000027941 */ /* 0x000fea0003800200 */
.L_x_28196:
[----:B------:R-:W-:Y:S01]  /*1d20*/  IMAD.WIDE.U32 R136, R104, -0x326172a9, RZ ;  /* 0xcd9e8d5768887825 */ /* 0x000fe200078e00ff */
[----:B------:R-:W-:Y:S02]  /*1d30*/  LOP3.LUT R93, R11, R95, R111, 0x96, !PT ;  /* 0x0000005f0b5d7212 */ /* 0x000fe400078e966f */
[----:B------:R-:W-:Y:S02]  /*1d40*/  IADD3 R102, PT, PT, R111, -0x695add53, RZ ;  /* 0x96a522ad6f667810 */ /* 0x000fe40007ffe0ff */
        /* <DEDUP_REMOVED lines=52> */
[----:B------:R-:W-:Y:S01]  /*2090*/  IMAD.MOV.U32 R100, RZ, RZ, R116 ;  /* 0x000000ffff647224 */ /* 0x000fe200078e0074 */
[----:B------:R-:W-:-:S03]  /*20a0*/  LOP3.LUT R101, R101, R136, R117, 0x96, !PT ;  /* 0x0000008865657212 */ /* 0x000fc600078e9675 */
[----:B------:R-:W-:-:S05]  /*20b0*/  IMAD.WIDE.U32 R92, R92, -0x2daee0ad, RZ ;  /* 0xd2511f535c5c7825 */ /* 0x000fca00078e00ff */
[----:B------:R-:W-:Y:S01]  /*20c0*/  LOP3.LUT R102, R102, R94, R93, 0x96, !PT ;  /* 0x0000005e66667212 */ /* 0x000fe200078e965d */
[----:B------:R-:W-:-:S07]  /*20d0*/  IMAD.MOV.U32 R94, RZ, RZ, R99 ;  /* 0x000000ffff5e7224 */ /* 0x000fce00078e0063 */
.L_x_28194:
[----:B------:R-:W-:Y:S05]  /*20e0*/  BSYNC.RECONVERGENT B1 ;  /* 0x0000000000017941 */ /* 0x000fea0003800200 */
.L_x_28193:
[----:B------:R-:W0:Y:S01]  /*20f0*/  LDC R93, c[0x0][0x404] ;  /* 0x00010100ff5d7b82 */ /* 0x000e220000000800 */
[----:B------:R-:W-:Y:S01]  /*2100*/  ISETP.NE.AND P3, PT, R95, 0x1, PT ;  /* 0x000000015f00780c */ /* 0x000fe20003f65270 */
[----:B------:R-:W-:Y:S01]  /*2110*/  BSSY.RECONVERGENT B1, `(.L_x_28198) ;  /* 0x000005b000017945 */ /* 0x000fe20003800200 */
[----:B------:R-:W-:Y:S01]  /*2120*/  I2FP.F32.U32 R99, R94 ;  /* 0x0000005e00637245 */ /* 0x000fe20000201000 */
[----:B------:R-:W-:-:S04]  /*2130*/  IMAD.MOV.U32 R94, RZ, RZ, 0x2f800000 ;  /* 0x2f800000ff5e7424 */ /* 0x000fc800078e00ff */
[----:B------:R-:W-:Y:S01]  /*2140*/  FFMA.FTZ R98, R99, R94, 1.1641532182693481445e-10 ;  /* 0x2f00000063627423 */ /* 0x000fe2000001005e */
[----:B------:R-:W-:-:S04]  /*2150*/  MOV R99, R100 ;  /* 0x0000006400637202 */ /* 0x000fc80000000f00 */
[----:B0-----:R-:W-:Y:S01]  /*2160*/  FSETP.LE.FTZ.AND P2, PT, R98, R93, PT ;  /* 0x0000005d6200720b */ /* 0x001fe20003f53000 */
        /* <DEDUP_REMOVED lines=10> */
.L_x_28200:
        /* <DEDUP_REMOVED lines=13> */
.L_x_28202:
[----:B------:R-:W-:Y:S05]  /*22e0*/  BSYNC.RECONVERGENT B2 ;  /* 0x0000000000027941 */ /* 0x000fea0003800200 */
.L_x_28201:
        /* <DEDUP_REMOVED lines=61> */
.L_x_28199:
[----:B------:R-:W-:Y:S05]  /*26c0*/  BSYNC.RECONVERGENT B1 ;  /* 0x0000000000017941 */ /* 0x000fea0003800200 */
.L_x_28198:
        /* <DEDUP_REMOVED lines=16> */
.L_x_28205:
        /* <DEDUP_REMOVED lines=13> */
.L_x_28207:
[----:B------:R-:W-:Y:S05]  /*28a0*/  BSYNC.RECONVERGENT B2 ;  /* 0x0000000000027941 */ /* 0x000fea0003800200 */
.L_x_28206:
[----:B------:R-:W-:Y:S01]  /*28b0*/  IMAD.WIDE.U32 R138, R104, -0x326172a9, RZ ;  /* 0xcd9e8d57688a7825 */ /* 0x000fe200078e00ff */
[----:B------:R-:W-:-:S03]  /*28c0*/  LOP3.LUT R98, R11, R117, R111, 0x96, !PT ;  /* 0x000000750b627212 */ /* 0x000fc600078e966f */
        /* <DEDUP_REMOVED lines=54> */
[----:B------:R-:W-:Y:S01]  /*2c30*/  IMAD.WIDE.U32 R98, R95, -0x2daee0ad, RZ ;  /* 0xd2511f535f627825 */ /* 0x000fe200078e00ff */
[----:B------:R-:W-:-:S03]  /*2c40*/  MOV R95, R92 ;  /* 0x0000005c005f7202 */ /* 0x000fc60000000f00 */
[----:B------:R-:W-:Y:S01]  /*2c50*/  IMAD.MOV.U32 R92, RZ, RZ, R98 ;  /* 0x000000ffff5c7224 */ /* 0x000fe200078e0062 */
[----:B------:R-:W-:Y:S01]  /*2c60*/  LOP3.LUT R102, R102, R116, R99, 0x96, !PT ;  /* 0x0000007466667212 */ /* 0x000fe200078e9663 */
[----:B------:R-:W-:-:S07]  /*2c70*/  IMAD.MOV.U32 R99, RZ, RZ, RZ ;  /* 0x000000ffff637224 */ /* 0x000fce00078e00ff */
.L_x_28204:
[----:B------:R-:W-:Y:S05]  /*2c80*/  BSYNC.RECONVERGENT B1 ;  /* 0x0000000000017941 */ /* 0x000fea0003800200 */
.L_x_28203:
[----:B------:R-:W-:Y:S01]  /*2c90*/  ISETP.NE.AND P5, PT, R99, 0x1, PT ;  /* 0x000000016300780c */ /* 0x000fe20003fa5270 */
[----:B------:R-:W-:Y:S01]  /*2ca0*/  BSSY.RECONVERGENT B1, `(.L_x_28208) ;  /* 0x000005a000017945 */ /* 0x000fe20003800200 */
[----:B------:R-:W-:-:S05]  /*2cb0*/  I2FP.F32.U32 R95, R95 ;  /* 0x0000005f005f7245 */ /* 0x000fca0000201000 */
        /* <DEDUP_REMOVED lines=13> */
.L_x_28210:
        /* <DEDUP_REMOVED lines=13> */
.L_x_28212:
[----:B------:R-:W-:Y:S05]  /*2e60*/  BSYNC.RECONVERGENT B2 ;  /* 0x0000000000027941 */ /* 0x000fea0003800200 */
.L_x_28211:
        /* <DEDUP_REMOVED lines=55> */
[----:B------:R-:W-:-:S03]  /*31e0*/  LOP3.LUT R101, R101, R138, R137, 0x96, !PT ;  /* 0x0000008a65657212 */ /* 0x000fc600078e9689 */
[----:B------:R-:W-:-:S04]  /*31f0*/  IMAD.WIDE.U32 R98, R95, -0x2daee0ad, RZ ;  /* 0xd2511f535f627825 */ /* 0x000fc800078e00ff */
[----:B------:R-:W-:Y:S01]  /*3200*/  IMAD.MOV.U32 R95, RZ, RZ, R92 ;  /* 0x000000ffff5f7224 */ /* 0x000fe200078e005c */
[----:B------:R-:W-:Y:S01]  /*3210*/  MOV R92, R98 ;  /* 0x00000062005c7202 */ /* 0x000fe20000000f00 */
[----:B------:R-:W-:Y:S01]  /*3220*/  IMAD.MOV.U32 R98, RZ, RZ, RZ ;  /* 0x000000ffff627224 */ /* 0x000fe200078e00ff */
[----:B------:R-:W-:-:S07]  /*3230*/  LOP3.LUT R102, R102, R116, R99, 0x96, !PT ;  /* 0x0000007466667212 */ /* 0x000fce00078e9663 */
.L_x_28209:
[----:B------:R-:W-:Y:S05]  /*3240*/  BSYNC.RECONVERGENT B1 ;  /* 0x0000000000017941 */ /* 0x000fea0003800200 */
.L_x_28208:
        /* <DEDUP_REMOVED lines=17> */
.L_x_28192:
        /* <DEDUP_REMOVED lines=16> */
.L_x_28216:
        /* <DEDUP_REMOVED lines=13> */
.L_x_28218:
[----:B------:R-:W-:Y:S05]  /*3530*/  BSYNC.RECONVERGENT B2 ;  /* 0x0000000000027941 */ /* 0x000fea0003800200 */
.L_x_28217:
        /* <DEDUP_REMOVED lines=60> */
.L_x_28215:
[----:B------:R-:W-:Y:S05]  /*3900*/  BSYNC.RECONVERGENT B1 ;  /* 0x0000000000017941 */ /* 0x000fea0003800200 */
.L_x_28214:
[----:B------:R-:W0:Y:S01]  /*3910*/  LDC R99, c[0x0][0x404] ;  /* 0x00010100ff637b82 */ /* 0x000e220000000800 */
[----:B------:R-:W-:Y:S01]  /*3920*/  I2FP.F32.U32 R98, R93 ;  /* 0x0000005d00627245 */ /* 0x000fe20000201000 */
[----:B------:R-:W-:Y:S01]  /*3930*/  HFMA2 R93, -RZ, RZ, 0.1171875, 0 ;  /* 0x2f800000ff5d7431 */ /* 0x000fe200000001ff */
[----:B------:R-:W-:Y:S01]  /*3940*/  ISETP.NE.AND P3, PT, R94, 0x1, PT ;  /* 0x000000015e00780c */ /* 0x000fe20003f65270 */
[----:B------:R-:W-:Y:S01]  /*3950*/  BSSY.RECONVERGENT B1, `(.L_x_28219) ;  /* 0x000005b000017945 */ /* 0x000fe20003800200 */
        /* <DEDUP_REMOVED lines=15> */
.L_x_28221:
        /* <DEDUP_REMOVED lines=13> */
.L_x_28223:
[----:B------:R-:W-:Y:S05]  /*3b20*/  BSYNC.RECONVERGENT B2 ;  /* 0x0000000000027941 */ /* 0x000fea0003800200 */
.L_x_28222:
[----:B------:R-:W-:Y:S01]  /*3b30*/  IMAD.WIDE.U32 R138, R104, -0x326172a9, RZ ;  /* 0xcd9e8d57688a7825 */ /* 0x000fe200078e00ff */
[----:B------:R-:W-:-:S03]  /*3b40*/  LOP3.LUT R98, R11, R117, R111, 0x96, !PT ;  /* 0x000000750b627212 */ /* 0x000fc600078e966f */
[----:B------:R-:W-:Y:S01]  /*3b50*/  VIADD R102, R111, 0x96a522ad ;  /* 0x96a522ad6f667836 */ /* 0x000fe20000000000 */
        /* <DEDUP_REMOVED lines=58> */
.L_x_28220:
[----:B------:R-:W-:Y:S05]  /*3f00*/  BSYNC.RECONVERGENT B1 ;  /* 0x0000000000017941 */ /* 0x000fea0003800200 */
.L_x_28219:
        /* <DEDUP_REMOVED lines=15> */
.L_x_28226:
        /* <DEDUP_REMOVED lines=13> */
.L_x_28228:
[----:B------:R-:W-:Y:S05]  /*40d0*/  BSYNC.RECONVERGENT B2 ;  /* 0x0000000000027941 */ /* 0x000fea0003800200 */
.L_x_28227:
[----:B------:R-:W-:Y:S01]  /*40e0*/  IMAD.WIDE.U32 R150, R104, -0x326172a9, RZ ;  /* 0xcd9e8d5768967825 */ /* 0x000fe200078e00ff */
[----:B------:R-:W-:Y:S02]  /*40f0*/  LOP3.LUT R98, R11, R137, R111, 0x96, !PT ;  /* 0x000000890b627212 */ /* 0x000fe400078e966f */
[----:B------:R-:W-:Y:S01]  /*4100*/  IADD3 R102, PT, PT, R111, -0x695add53, RZ ;  /* 0x96a522ad6f667810 */ /* 0x000fe20007ffe0ff */
        /* <DEDUP_REMOVED lines=58> */
.L_x_28225:
[----:B------:R-:W-:Y:S05]  /*44b0*/  BSYNC.RECONVERGENT B1 ;  /* 0x0000000000017941 */ /* 0x000fea0003800200 */
.L_x_28224:
        /* <DEDUP_REMOVED lines=17> */
.L_x_28231:
        /* <DEDUP_REMOVED lines=13> */
.L_x_28233:
[----:B------:R-:W-:Y:S05]  /*46a0*/  BSYNC.RECONVERGENT B2 ;  /* 0x0000000000027941 */ /* 0x000fea0003800200 */
.L_x_28232:
        /* <DEDUP_REMOVED lines=45> */
[----:B------:R-:W-:Y:S01]  /*4980*/  LOP3.LUT R98, R98, R150, R101, 0x96, !PT ;  /* 0x0000009662627212 */ /* 0x000fe200078e9665 */
[----:B------:R-:W-:Y:S02]  /*4990*/  VIADD R101, R110, 0x8ff34781 ;  /* 0x8ff347816e657836 */ /* 0x000fe40000000000 */
        /* <DEDUP_REMOVED lines=14> */
.L_x_28230:
[----:B------:R-:W-:Y:S05]  /*4a80*/  BSYNC.RECONVERGENT B1 ;  /* 0x0000000000017941 */ /* 0x000fea0003800200 */
.L_x_28229:
        /* <DEDUP_REMOVED lines=15> */
.L_x_28236:
        /* <DEDUP_REMOVED lines=13> */
.L_x_28238:
[----:B------:R-:W-:Y:S05]  /*4c50*/  BSYNC.RECONVERGENT B2 ;  /* 0x0000000000027941 */ /* 0x000fea0003800200 */
.L_x_28237:
        /* <DEDUP_REMOVED lines=56> */
[----:B------:R-:W-:-:S03]  /*4fe0*/  LOP3.LUT R101, R101, R152, R151, 0x96, !PT ;  /* 0x0000009865657212 */ /* 0x000fc600078e9697 */
[----:B------:R-:W-:Y:S01]  /*4ff0*/  IMAD.MOV.U32 R100, RZ, RZ, R150 ;  /* 0x000000ffff647224 */ /* 0x000fe200078e0096 */
[----:B------:R-:W-:Y:S01]  /*5000*/  LOP3.LUT R102, R102, R136, R139, 0x96, !PT ;  /* 0x0000008866667212 */ /* 0x000fe200078e968b */
[----:B------:R-:W-:Y:S02]  /*5010*/  IMAD.MOV.U32 R92, RZ, RZ, R138 ;  /* 0x000000ffff5c7224 */ /* 0x000fe400078e008a */
[----:B------:R-:W-:-:S07]  /*5020*/  IMAD.MOV.U32 R98, RZ, RZ, RZ ;  /* 0x000000ffff627224 */ /* 0x000fce00078e00ff */
.L_x_28235:
[----:B------:R-:W-:Y:S05]  /*5030*/  BSYNC.RECONVERGENT B1 ;  /* 0x0000000000017941 */ /* 0x000fea0003800200 */
.L_x_28234:
        /* <DEDUP_REMOVED lines=17> */
.L_x_28241:
        /* <DEDUP_REMOVED lines=13> */
.L_x_28243:
[----:B------:R-:W-:Y:S05]  /*5220*/  BSYNC.RECONVERGENT B2 ;  /* 0x0000000000027941 */ /* 0x000fea0003800200 */
.L_x_28242:
[----:B------:R-:W-:Y:S01]  /*5230*/  IMAD.WIDE.U32 R152, R104, -0x326172a9, RZ ;  /* 0xcd9e8d5768987825 */ /* 0x000fe200078e00ff */
[----:B------:R-:W-:Y:S02]  /*5240*/  LOP3.LUT R100, R11, R137, R111, 0x96, !PT ;  /* 0x000000890b647212 */ /* 0x000fe400078e966f */
[----:B------:R-:W-:Y:S01]  /*5250*/  IADD3 R102, PT, PT, R111, -0x695add53, RZ ;  /* 0x96a522ad6f667810 */ /* 0x000fe20007ffe0ff */
[----:B------:R-:W-:Y:S01]  /*5260*/  VIADD R101, R110, 0x8ff34781 ;  /* 0x8ff347816e657836 */ /* 0x000fe20000000000 */
[----:B------:R-:W-:Y:S01]  /*5270*/  LOP3.LUT R98, R12, R153, R110, 0x96, !PT ;  /* 0x000000990c627212 */ /* 0x000fe200078e966e */
[----:B------:R-:W-:-:S04]  /*5280*/  IMAD.WIDE.U32 R138, R100, -0x326172a9, RZ ;  /* 0xcd9e8d57648a7825 */ /* 0x000fc800078e00ff */
[----:B------:R-:W-:-:S04]  /*5290*/  IMAD.WIDE.U32 R150, R98, -0x2daee0ad, RZ ;  /* 0xd2511f5362967825 */ /* 0x000fc800078e00ff */
[----:B------:R-:W-:Y:S02]  /*52a0*/  VIADD R98, R111, 0xbb67ae85 ;  /* 0xbb67ae856f627836 */ /* 0x000fe40000000000 */
[----:B------:R-:W-:Y:S02]  /*52b0*/  VIADD R100, R110, 0x9e3779b9 ;  /* 0x9e3779b96e647836 */ /* 0x000fe40000000000 */
[----:B------:R-:W-:Y:S01]  /*52c0*/  IMAD.MOV.U32 R117, RZ, RZ, R92 ;  /* 0x000000ffff757224 */ /* 0x000fe200078e005c */
        /* <DEDUP_REMOVED lines=42> */
[----:B------:R-:W-:Y:S01]  /*5570*/  LOP3.LUT R100, R100, R150, R137, 0x96, !PT ;  /* 0x0000009664647212 */ /* 0x000fe200078e9689 */
[----:B------:R-:W-:-:S03]  /*5580*/  IMAD.MOV.U32 R137, RZ, RZ, RZ ;  /* 0x000000ffff897224 */ /* 0x000fc600078e00ff */
[----:B------:R-:W-:Y:S01]  /*5590*/  LOP3.LUT R98, R98, R138, R153, 0x96, !PT ;  /* 0x0000008a62627212 */ /* 0x000fe200078e9699 */
[----:B------:R-:W-:-:S04]  /*55a0*/  IMAD.WIDE.U32 R150, R100, -0x326172a9, RZ ;  /* 0xcd9e8d5764967825 */ /* 0x000fc800078e00ff */
[----:B------:R-:W-:Y:S01]  /*55b0*/  IMAD.WIDE.U32 R138, R98, -0x2daee0ad, RZ ;  /* 0xd2511f53628a7825 */ /* 0x000fe200078e00ff */
[----:B------:R-:W-:-:S03]  /*55c0*/  LOP3.LUT R101, R101, R152, R151, 0x96, !PT ;  /* 0x0000009865657212 */ /* 0x000fc600078e9697 */
[----:B------:R-:W-:Y:S01]  /*55d0*/  IMAD.MOV.U32 R100, RZ, RZ, R150 ;  /* 0x000000ffff647224 */ /* 0x000fe200078e0096 */
[----:B------:R-:W-:Y:S02]  /*55e0*/  LOP3.LUT R102, R102, R136, R139, 0x96, !PT ;  /* 0x0000008866667212 */ /* 0x000fe400078e968b */
[----:B------:R-:W-:-:S07]  /*55f0*/  MOV R92, R138 ;  /* 0x0000008a005c7202 */ /* 0x000fce0000000f00 */
.L_x_28240:
[----:B------:R-:W-:Y:S05]  /*5600*/  BSYNC.RECONVERGENT B1 ;  /* 0x0000000000017941 */ /* 0x000fea0003800200 */
.L_x_28239:
        /* <DEDUP_REMOVED lines=15> */
.L_x_28246:
        /* <DEDUP_REMOVED lines=13> */
.L_x_28248:
[----:B------:R-:W-:Y:S05]  /*57d0*/  BSYNC.RECONVERGENT B2 ;  /* 0x0000000000027941 */ /* 0x000fea0003800200 */
.L_x_28247:
        /* <DEDUP_REMOVED lines=57> */
[----:B------:R-:W-:Y:S01]  /*5b70*/  MOV R100, R152 ;  /* 0x0000009800647202 */ /* 0x000fe20000000f00 */
[----:B------:R-:W-:Y:S01]  /*5b80*/  IMAD.MOV.U32 R98, RZ, RZ, R92 ;  /* 0x000000ffff627224 */ /* 0x000fe200078e005c */
[----:B------:R-:W-:Y:S01]  /*5b90*/  LOP3.LUT R102, R102, R138, R151, 0x96, !PT ;  /* 0x0000008a66667212 */ /* 0x000fe200078e9697 */
[----:B------:R-:W-:-:S07]  /*5ba0*/  IMAD.MOV.U32 R92, RZ, RZ, R150 ;  /* 0x000000ffff5c7224 */ /* 0x000fce00078e0096 */
.L_x_28245:
[----:B------:R-:W-:Y:S05]  /*5bb0*/  BSYNC.RECONVERGENT B1 ;  /* 0x0000000000017941 */ /* 0x000fea0003800200 */
.L_x_28244:
        /* <DEDUP_REMOVED lines=17> */
.L_x_28251:
        /* <DEDUP_REMOVED lines=15> */
.L_x_28253:
[----:B------:R-:W-:Y:S05]  /*5dc0*/  BSYNC.RECONVERGENT B2 ;  /* 0x0000000000027941 */ /* 0x000fea0003800200 */
.L_x_28252:
        /* <DEDUP_REMOVED lines=61> */
.L_x_28250:
[----:B------:R-:W-:Y:S05]  /*61a0*/  BSYNC.RECONVERGENT B1 ;  /* 0x0000000000017941 */ /* 0x000fea0003800200 */
.L_x_28249:
[----:B------:R-:W-:Y:S01]  /*61b0*/  FMUL.FTZ R138, R36, R95 ;  /* 0x0000005f248a7220 */ /* 0x000fe20000410000 */
[----:B------:R-:W-:Y:S01]  /*61c0*/  FSETP.GTU.FTZ.AND P6, PT, R116, R99, PT ;  /* 0x000000637400720b */ /* 0x000fe20003fdc000 */
        /* <DEDUP_REMOVED lines=11> */
[----:B------:R-:W-:Y:S02]  /*6280*/  FSETP.GTU.FTZ.AND P6, PT, R150, R99, PT ;  /* 0x000000639600720b */ /* 0x000fe40003fdc000 */
[----:B------:R-:W-:Y:S02]  /*6290*/  FSEL R150, R45, RZ, P3 ;  /* 0x000000ff2d967208 */ /* 0x000fe40001800000 */
[----:B------:R-:W-:Y:S02]  /*62a0*/  FSEL R47, R47, RZ, !P6 ;  /* 0x000000ff2f2f7208 */ /* 0x000fe40007000000 */
[----:B------:R-:W-:-:S02]  /*62b0*/  SEL R93, RZ, 0x1, P6 ;  /* 0x00000001ff5d7807 */ /* 0x000fc40003000000 */
[----:B------:R-:W-:Y:S02]  /*62c0*/  FSETP.GTU.FTZ.AND P6, PT, R136, R99, PT ;  /* 0x000000638800720b */ /* 0x000fe40003fdc000 */
[----:B------:R-:W-:Y:S02]  /*62d0*/  FSEL R45, R44, RZ, P2 ;  /* 0x000000ff2c2d7208 */ /* 0x000fe40001000000 */
[----:B------:R-:W-:Y:S02]  /*62e0*/  FSEL R95, R95, RZ, !P6 ;  /* 0x000000ff5f5f7208 */ /* 0x000fe40007000000 */
[----:B------:R-:W-:Y:S01]  /*62f0*/  FSEL R136, R137, RZ, P5 ;  /* 0x000000ff89887208 */ /* 0x000fe20002800000 */
[----:B------:R-:W-:Y:S01]  /*6300*/  FADD.FTZ R44, R45, R138 ;  /* 0x0000008a2d2c7221 */ /* 0x000fe20000010000 */
[----:B------:R-:W-:Y:S01]  /*6310*/  FADD.FTZ R45, R150, R117 ;  /* 0x00000075962d7221 */ /* 0x000fe20000010000 */
[----:B------:R-:W-:Y:S01]  /*6320*/  FADD.FTZ R46, R46, R95 ;  /* 0x0000005f2e2e7221 */ /* 0x000fe20000010000 */
[----:B------:R-:W-:Y:S01]  /*6330*/  SEL R95, RZ, 0x1, P6 ;  /* 0x00000001ff5f7807 */ /* 0x000fe20003000000 */
[----:B------:R-:W-:Y:S01]  /*6340*/  FADD.FTZ R47, R47, R136 ;  /* 0x000000882f2f7221 */ /* 0x000fe20000010000 */
[----:B------:R-:W-:Y:S01]  /*6350*/  @P1 FADD.FTZ R44, R40, R44 ;  /* 0x0000002c282c1221 */ /* 0x000fe20000010000 */
[----:B------:R-:W-:Y:S01]  /*6360*/  @P1 FADD.FTZ R45, R41, R45 ;  /* 0x0000002d292d1221 */ /* 0x000fe20000010000 */
[----:B------:R-:W-:Y:S01]  /*6370*/  @P1 FADD.FTZ R46, R42, R46 ;  /* 0x0000002e2a2e1221 */ /* 0x000fe20000010000 */
[----:B------:R-:W-:Y:S01]  /*6380*/  @P1 FADD.FTZ R47, R43, R47 ;  /* 0x0000002f2b2f1221 */ /* 0x000fe20000010000 */
[----:B------:R-:W-:-:S02]  /*6390*/  PRMT R4, R116, 0x7610, R4 ;  /* 0x0000761074047816 */ /* 0x000fc40000000004 */
[----:B------:R-:W-:Y:S02]  /*63a0*/  PRMT R3, R94, 0x7610, R3 ;  /* 0x000076105e037816 */ /* 0x000fe40000000003 */
[----:B------:R-:W-:Y:S02]  /*63b0*/  PRMT R2, R95, 0x7610, R2 ;  /* 0x000076105f027816 */ /* 0x000fe40000000002 */
[----:B------:R-:W-:-:S07]  /*63c0*/  PRMT R0, R93, 0x7610, R0 ;  /* 0x000076105d007816 */ /* 0x000fce0000000000 */
.L_x_28213:
        /* <DEDUP_REMOVED lines=24> */
.L_x_28254:
[----:B------:R-:W-:Y:S01]  /*6550*/  IMAD.MOV.U32 R99, RZ, RZ, R92 ;  /* 0x000000ffff637224 */ /* 0x000fe200078e005c */
[----:B------:R-:W-:-:S07]  /*6560*/  IADD3 R92, PT, PT, R108, 0x20, RZ ;  /* 0x000000206c5c7810 */ /* 0x000fce0007ffe0ff */
.L_x_28191:
[----:B------:R-:W-:Y:S05]  /*6570*/  BSYNC.RECONVERGENT B0 ;  /* 0x0000000000007941 */ /* 0x000fea0003800200 */
.L_x_28190:
        /* <DEDUP_REMOVED lines=35> */
.L_x_28260:
        /* <DEDUP_REMOVED lines=13> */
.L_x_28262:
[----:B------:R-:W-:Y:S05]  /*6880*/  BSYNC.RECONVERGENT B2 ;  /* 0x0000000000027941 */ /* 0x000fea0003800200 */
.L_x_28261:
[----:B------:R-:W-:Y:S01]  /*6890*/  IMAD.WIDE.U32 R138, R104, -0x326172a9, RZ ;  /* 0xcd9e8d57688a7825 */ /* 0x000fe200078e00ff */
[----:B------:R-:W-:-:S03]  /*68a0*/  LOP3.LUT R94, R11, R117, R111, 0x96, !PT ;  /* 0x000000750b5e7212 */ /* 0x000fc600078e966f */
[----:B------:R-:W-:Y:S01]  /*68b0*/  VIADD R102, R111, 0x96a522ad ;  /* 0x96a522ad6f667836 */ /* 0x000fe20000000000 */
        /* <DEDUP_REMOVED lines=53> */
[----:B------:R-:W-:-:S05]  /*6c10*/  IMAD.WIDE.U32 R94, R93, -0x2daee0ad, RZ ;  /* 0xd2511f535d5e7825 */ /* 0x000fca00078e00ff */
[----:B------:R-:W-:Y:S01]  /*6c20*/  LOP3.LUT R102, R102, R116, R95, 0x96, !PT ;  /* 0x0000007466667212 */ /* 0x000fe200078e965f */
[----:B------:R-:W-:Y:S01]  /*6c30*/  IMAD.MOV.U32 R95, RZ, RZ, RZ ;  /* 0x000000ffff5f7224 */ /* 0x000fe200078e00ff */
[----:B------:R-:W-:-:S07]  /*6c40*/  MOV R116, R99 ;  /* 0x0000006300747202 */ /* 0x000fce0000000f00 */
.L_x_28259:
[----:B------:R-:W-:Y:S05]  /*6c50*/  BSYNC.RECONVERGENT B1 ;  /* 0x0000000000017941 */ /* 0x000fea0003800200 */
.L_x_28258:
[----:B------:R-:W0:Y:S01]  /*6c60*/  LDC R117, c[0x0][0x404] ;  /* 0x00010100ff757b82 */ /* 0x000e220000000800 */
[----:B------:R-:W-:Y:S01]  /*6c70*/  ISETP.NE.AND P3, PT, R95, 0x1, PT ;  /* 0x000000015f00780c */ /* 0x000fe20003f65270 */
[----:B-1----:R-:W-:Y:S01]  /*6c80*/  IMAD.MOV.U32 R136, RZ, RZ, 0x2f800000 ;  /* 0x2f800000ff887424 */ /* 0x002fe200078e00ff */
[----:B------:R-:W-:Y:S01]  /*6c90*/  I2FP.F32.U32 R99, R116 ;  /* 0x0000007400637245 */ /* 0x000fe20000201000 */
[----:B------:R-:W-:Y:S04]  /*6ca0*/  BSSY.RECONVERGENT B1, `(.L_x_28263) ;  /* 0x000005b000017945 */ /* 0x000fe80003800200 */
[----:B------:R-:W1:Y:S01]  /*6cb0*/  LDC R93, c[0x0][0x408] ;  /* 0x00010200ff5d7b82 */ /* 0x000e620000000800 */
[----:B------:R-:W-:Y:S01]  /*6cc0*/  FFMA.FTZ R98, R99, R136, 1.1641532182693481445e-10 ;  /* 0x2f00000063627423 */ /* 0x000fe20000010088 */
[----:B------:R-:W-:-:S04]  /*6cd0*/  IMAD.MOV.U32 R99, RZ, RZ, R100 ;  /* 0x000000ffff637224 */ /* 0x000fc800078e0064 */
[----:B0-----:R-:W-:Y:S01]  /*6ce0*/  FSETP.LE.FTZ.AND P2, PT, R98, R117, PT ;  /* 0x000000756200720b */ /* 0x001fe20003f53000 */
[----:B------:R-:W-:Y:S02]  /*6cf0*/  HFMA2 R98, -RZ, RZ, 0, 1.1920928955078125e-07 ;  /* 0x00000002ff627431 */ /* 0x000fe400000001ff */
        /* <DEDUP_REMOVED lines=10> */
.L_x_28265:
        /* <DEDUP_REMOVED lines=13> */
.L_x_28267:
[----:B------:R-:W-:Y:S05]  /*6e70*/  BSYNC.RECONVERGENT B2 ;  /* 0x0000000000027941 */ /* 0x000fea0003800200 */
.L_x_28266:
        /* <DEDUP_REMOVED lines=56> */
[----:B------:R-:W-:-:S05]  /*7200*/  IMAD.WIDE.U32 R98, R95, -0x2daee0ad, RZ ;  /* 0xd2511f535f627825 */ /* 0x000fca00078e00ff */
[----:B------:R-:W-:Y:S01]  /*7210*/  LOP3.LUT R102, R102, R138, R99, 0x96, !PT ;  /* 0x0000008a66667212 */ /* 0x000fe200078e9663 */
[----:B------:R-:W-:Y:S01]  /*7220*/  IMAD.MOV.U32 R99, RZ, RZ, R94 ;  /* 0x000000ffff637224 */ /* 0x000fe200078e005e */
[----:B------:R-:W-:Y:S01]  /*7230*/  MOV R94, R98 ;  /* 0x00000062005e7202 */ /* 0x000fe20000000f00 */
[----:B------:R-:W-:-:S07]  /*7240*/  IMAD.MOV.U32 R98, RZ, RZ, RZ ;  /* 0x000000ffff627224 */ /* 0x000fce00078e00ff */
.L_x_28264:
[----:B------:R-:W-:Y:S05]  /*7250*/  BSYNC.RECONVERGENT B1 ;  /* 0x0000000000017941 */ /* 0x000fea0003800200 */
.L_x_28263:
        /* <DEDUP_REMOVED lines=15> */
.L_x_28270:
        /* <DEDUP_REMOVED lines=13> */
.L_x_28272:
[----:B------:R-:W-:Y:S05]  /*7420*/  BSYNC.RECONVERGENT B2 ;  /* 0x0000000000027941 */ /* 0x000fea0003800200 */
.L_x_28271:
        /* <DEDUP_REMOVED lines=61> */
.L_x_28269:
[----:B------:R-:W-:Y:S05]  /*7800*/  BSYNC.RECONVERGENT B1 ;  /* 0x0000000000017941 */ /* 0x000fea0003800200 */
.L_x_28268:
[----:B------:R-:W-:Y:S01]  /*7810*/  ISETP.NE.AND P4, PT, R95, 0x1, PT ;  /* 0x000000015f00780c */ /* 0x000fe20003f85270 */
[----:B------:R-:W-:Y:S01]  /*7820*/  BSSY.RECONVERGENT B1, `(.L_x_28273) ;  /* 0x000005b000017945 */ /* 0x000fe20003800200 */
[----:B------:R-:W-:Y:S01]  /*7830*/  I2FP.F32.U32 R99, R99 ;  /* 0x0000006300637245 */ /* 0x000fe20000201000 */
[----:B------:R-:W-:-:S04]  /*7840*/  FMUL.FTZ R49, R49, R93 ;  /* 0x0000005d31317220 */ /* 0x000fc80000410000 */
[----:B------:R-:W-:Y:S01]  /*7850*/  FFMA.FTZ R98, R99, R136, 1.1641532182693481445e-10 ;  /* 0x2f00000063627423 */ /* 0x000fe20000010088 */
[----:B------:R-:W-:-:S04]  /*7860*/  IMAD.MOV.U32 R99, RZ, RZ, 0x2 ;  /* 0x00000002ff637424 */ /* 0x000fc800078e00ff */
        /* <DEDUP_REMOVED lines=11> */
.L_x_28275:
        /* <DEDUP_REMOVED lines=13> */
.L_x_28277:
[----:B------:R-:W-:Y:S05]  /*79f0*/  BSYNC.RECONVERGENT B2 ;  /* 0x0000000000027941 */ /* 0x000fea0003800200 */
.L_x_28276:
        /* <DEDUP_REMOVED lines=61> */
.L_x_28274:
[----:B------:R-:W-:Y:S05]  /*7dd0*/  BSYNC.RECONVERGENT B1 ;  /* 0x0000000000017941 */ /* 0x000fea0003800200 */
.L_x_28273:
        /* <DEDUP_REMOVED lines=15> */
.L_x_28280:
        /* <DEDUP_REMOVED lines=13> */
.L_x_28282:
[----:B------:R-:W-:Y:S05]  /*7fa0*/  BSYNC.RECONVERGENT B2 ;  /* 0x0000000000027941 */ /* 0x000fea0003800200 */
.L_x_28281:
        /* <DEDUP_REMOVED lines=57> */
[----:B------:R-:W-:-:S04]  /*8340*/  IMAD.WIDE.U32 R152, R95, -0x2daee0ad, RZ ;  /* 0xd2511f535f987825 */ /* 0x000fc800078e00ff */
[----:B------:R-:W-:Y:S01]  /*8350*/  IMAD.MOV.U32 R95, RZ, RZ, RZ ;  /* 0x000000ffff5f7224 */ /* 0x000fe200078e00ff */
[----:B------:R-:W-:Y:S02]  /*8360*/  LOP3.LUT R102, R102, R138, R153, 0x96, !PT ;  /* 0x0000008a66667212 */ /* 0x000fe400078e9699 */
[----:B------:R-:W-:-:S07]  /*8370*/  MOV R94, R152 ;  /* 0x00000098005e7202 */ /* 0x000fce0000000f00 */
.L_x_28279:
[----:B------:R-:W-:Y:S05]  /*8380*/  BSYNC.RECONVERGENT B1 ;  /* 0x0000000000017941 */ /* 0x000fea0003800200 */
.L_x_28278:
        /* <DEDUP_REMOVED lines=17> */
.L_x_28285:
        /* <DEDUP_REMOVED lines=13> */
.L_x_28287:
[----:B------:R-:W-:Y:S05]  /*8570*/  BSYNC.RECONVERGENT B2 ;  /* 0x0000000000027941 */ /* 0x000fea0003800200 */
.L_x_28286:
        /* <DEDUP_REMOVED lines=61> */
.L_x_28284:
[----:B------:R-:W-:Y:S05]  /*8950*/  BSYNC.RECONVERGENT B1 ;  /* 0x0000000000017941 */ /* 0x000fea0003800200 */
.L_x_28283:
        /* <DEDUP_REMOVED lines=15> */
.L_x_28290:
        /* <DEDUP_REMOVED lines=13> */
.L_x_28292:
[----:B------:R-:W-:Y:S05]  /*8b20*/  BSYNC.RECONVERGENT B2 ;  /* 0x0000000000027941 */ /* 0x000fea0003800200 */
.L_x_28291:
        /* <DEDUP_REMOVED lines=55> */
[----:B------:R-:W-:Y:S01]  /*8ea0*/  MOV R98, R94 ;  /* 0x0000005e00627202 */ /* 0x000fe20000000f00 */
[----:B------:R-:W-:Y:S01]  /*8eb0*/  IMAD.WIDE.U32 R152, R95, -0x2daee0ad, RZ ;  /* 0xd2511f535f987825 */ /* 0x000fe200078e00ff */
[----:B------:R-:W-:-:S03]  /*8ec0*/  LOP3.LUT R101, R101, R154, R99, 0x96, !PT ;  /* 0x0000009a65657212 */ /* 0x000fc600078e9663 */
[----:B------:R-:W-:Y:S01]  /*8ed0*/  IMAD.MOV.U32 R94, RZ, RZ, R152 ;  /* 0x000000ffff5e7224 */ /* 0x000fe200078e0098 */
[----:B------:R-:W-:Y:S01]  /*8ee0*/  LOP3.LUT R102, R102, R138, R153, 0x96, !PT ;  /* 0x0000008a66667212 */ /* 0x000fe200078e9699 */
[----:B------:R-:W-:-:S07]  /*8ef0*/  IMAD.MOV.U32 R95, RZ, RZ, RZ ;  /* 0x000000ffff5f7224 */ /* 0x000fce00078e00ff */
.L_x_28289:
[----:B------:R-:W-:Y:S05]  /*8f00*/  BSYNC.RECONVERGENT B1 ;  /* 0x0000000000017941 */ /* 0x000fea0003800200 */
.L_x_28288:
        /* <DEDUP_REMOVED lines=17> */
.L_x_28295:
        /* <DEDUP_REMOVED lines=15> */
.L_x_28297:
[----:B------:R-:W-:Y:S05]  /*9110*/  BSYNC.RECONVERGENT B2 ;  /* 0x0000000000027941 */ /* 0x000fea0003800200 */
.L_x_28296:
        /* <DEDUP_REMOVED lines=60> */
[----:B------:R-:W-:-:S07]  /*94e0*/  IMAD.MOV.U32 R98, RZ, RZ, RZ ;  /* 0x000000ffff627224 */ /* 0x000fce00078e00ff */
.L_x_28294:
[----:B------:R-:W-:Y:S05]  /*94f0*/  BSYNC.RECONVERGENT B1 ;  /* 0x0000000000017941 */ /* 0x000fea0003800200 */
.L_x_28293:
        /* <DEDUP_REMOVED lines=12> */
[----:B------:R-:W-:Y:S01]  /*95c0*/  SEL R99, RZ, 0x1, P6 ;  /* 0x00000001ff637807 */ /* 0x000fe20003000000 */
[----:B------:R-:W-:Y:S01]  /*95d0*/  FADD.FTZ R48, R48, R139 ;  /* 0x0000008b30307221 */ /* 0x000fe20000010000 */
[----:B------:R-:W-:Y:S02]  /*95e0*/  FSETP.GTU.FTZ.AND P6, PT, R50, R117, PT ;  /* 0x000000753200720b */ /* 0x000fe40003fdc000 */
[----:B------:R-:W-:Y:S01]  /*95f0*/  FSEL R137, R137, RZ, P4 ;  /* 0x000000ff89897208 */ /* 0x000fe20002000000 */
[----:B------:R-:W-:Y:S01]  /*9600*/  @P1 FADD.FTZ R48, R40, R48 ;  /* 0x0000003028301221 */ /* 0x000fe20000010000 */
[----:B------:R-:W-:Y:S02]  /*9610*/  FSEL R50, R95, RZ, !P6 ;  /* 0x000000ff5f327208 */ /* 0x000fe40007000000 */
[----:B------:R-:W-:-:S02]  /*9620*/  SEL R95, RZ, 0x1, P6 ;  /* 0x00000001ff5f7807 */ /* 0x000fc40003000000 */
[----:B------:R-:W-:Y:S01]  /*9630*/  FSETP.GTU.FTZ.AND P6, PT, R136, R117, PT ;  /* 0x000000758800720b */ /* 0x000fe20003fdc000 */
[----:B------:R-:W-:Y:S01]  /*9640*/  FADD.FTZ R50, R137, R50 ;  /* 0x0000003289327221 */ /* 0x000fe20000010000 */
[----:B------:R-:W-:Y:S02]  /*9650*/  FSEL R136, R49, RZ, P3 ;  /* 0x000000ff31887208 */ /* 0x000fe40001800000 */
[----:B------:R-:W-:Y:S01]  /*9660*/  FSEL R117, R93, RZ, !P6 ;  /* 0x000000ff5d757208 */ /* 0x000fe20007000000 */
[----:B------:R-:W-:Y:S01]  /*9670*/  @P1 FADD.FTZ R50, R42, R50 ;  /* 0x000000322a321221 */ /* 0x000fe20000010000 */
        /* <DEDUP_REMOVED lines=11> */
.L_x_28257:
        /* <DEDUP_REMOVED lines=16> */
.L_x_28301:
        /* <DEDUP_REMOVED lines=13> */
.L_x_28303:
[----:B------:R-:W-:Y:S05]  /*9900*/  BSYNC.RECONVERGENT B2 ;  /* 0x0000000000027941 */ /* 0x000fea0003800200 */
.L_x_28302:
[----:B------:R-:W-:Y:S01]  /*9910*/  IMAD.WIDE.U32 R138, R104, -0x326172a9, RZ ;  /* 0xcd9e8d57688a7825 */ /* 0x000fe200078e00ff */
[----:B------:R-:W-:-:S03]  /*9920*/  LOP3.LUT R94, R11, R117, R111, 0x96, !PT ;  /* 0x000000750b5e7212 */ /* 0x000fc600078e966f */
[----:B------:R-:W-:Y:S01]  /*9930*/  VIADD R102, R111, 0x96a522ad ;  /* 0x96a522ad6f667836 */ /* 0x000fe20000000000 */
        /* <DEDUP_REMOVED lines=57> */
.L_x_28300:
[----:B------:R-:W-:Y:S05]  /*9cd0*/  BSYNC.RECONVERGENT B1 ;  /* 0x0000000000017941 */ /* 0x000fea0003800200 */
.L_x_28299:
        /* <DEDUP_REMOVED lines=18> */
.L_x_28306:
        /* <DEDUP_REMOVED lines=13> */
.L_x_28308:
[----:B------:R-:W-:Y:S05]  /*9ed0*/  BSYNC.RECONVERGENT B2 ;  /* 0x0000000000027941 */ /* 0x000fea0003800200 */
.L_x_28307:
        /* <DEDUP_REMOVED lines=57> */
[----:B------:R-:W-:Y:S02]  /*a270*/  LOP3.LUT R102, R102, R116, R99, 0x96, !PT ;  /* 0x0000007466667212 */ /* 0x000fe400078e9663 */
[----:B------:R-:W-:Y:S01]  /*a280*/  MOV R99, R94 ;  /* 0x0000005e00637202 */ /* 0x000fe20000000f00 */
[----:B------:R-:W-:Y:S02]  /*a290*/  IMAD.MOV.U32 R94, RZ, RZ, R98 ;  /* 0x000000ffff5e7224 */ /* 0x000fe400078e0062 */
[----:B------:R-:W-:-:S07]  /*a2a0*/  IMAD.MOV.U32 R98, RZ, RZ, RZ ;  /* 0x000000ffff627224 */ /* 0x000fce00078e00ff */
.L_x_28305:
[----:B------:R-:W-:Y:S05]  /*a2b0*/  BSYNC.RECONVERGENT B1 ;  /* 0x0000000000017941 */ /* 0x000fea0003800200 */
.L_x_28304:
        /* <DEDUP_REMOVED lines=16> */
.L_x_28311:
        /* <DEDUP_REMOVED lines=13> */
.L_x_28313:
[----:B------:R-:W-:Y:S05]  /*a490*/  BSYNC.RECONVERGENT B2 ;  /* 0x0000000000027941 */ /* 0x000fea0003800200 */
.L_x_28312:
        /* <DEDUP_REMOVED lines=56> */
[----:B------:R-:W-:Y:S02]  /*a820*/  IMAD.MOV.U32 R117, RZ, RZ, RZ ;  /* 0x000000ffff757224 */ /* 0x000fe400078e00ff */
[----:B------:R-:W-:-:S05]  /*a830*/  IMAD.WIDE.U32 R98, R98, -0x2daee0ad, RZ ;  /* 0xd2511f5362627825 */ /* 0x000fca00078e00ff */
[----:B------:R-:W-:Y:S01]  /*a840*/  LOP3.LUT R102, R102, R116, R99, 0x96, !PT ;  /* 0x0000007466667212 */ /* 0x000fe200078e9663 */
[----:B------:R-:W-:Y:S01]  /*a850*/  IMAD.MOV.U32 R99, RZ, RZ, R94 ;  /* 0x000000ffff637224 */ /* 0x000fe200078e005e */
[----:B------:R-:W-:-:S07]  /*a860*/  MOV R94, R98 ;  /* 0x00000062005e7202 */ /* 0x000fce0000000f00 */
.L_x_28310:
[----:B------:R-:W-:Y:S05]  /*a870*/  BSYNC.RECONVERGENT B1 ;  /* 0x0000000000017941 */ /* 0x000fea0003800200 */
.L_x_28309:
        /* <DEDUP_REMOVED lines=16> */
.L_x_28316:
        /* <DEDUP_REMOVED lines=13> */
.L_x_28318:
[----:B------:R-:W-:Y:S05]  /*aa50*/  BSYNC.RECONVERGENT B2 ;  /* 0x0000000000027941 */ /* 0x000fea0003800200 */
.L_x_28317:
        /* <DEDUP_REMOVED lines=61> */
.L_x_28315:
[----:B------:R-:W-:Y:S05]  /*ae30*/  BSYNC.RECONVERGENT B1 ;  /* 0x0000000000017941 */ /* 0x000fea0003800200 */
.L_x_28314:
        /* <DEDUP_REMOVED lines=16> */
.L_x_28298:
        /* <DEDUP_REMOVED lines=24> */
.L_x_28319:
[----:B------:R-:W-:Y:S01]  /*b0c0*/  MOV R99, R94 ;  /* 0x0000005e00637202 */ /* 0x000fe20000000f00 */
[----:B------:R-:W-:-:S07]  /*b0d0*/  VIADD R92, R92, 0x20 ;  /* 0x000000205c5c7836 */ /* 0x000fce0000000000 */
.L_x_28256:
[----:B------:R-:W-:Y:S05]  /*b0e0*/  BSYNC.RECONVERGENT B0 ;  /* 0x0000000000007941 */ /* 0x000fea0003800200 */
.L_x_28255:
        /* <DEDUP_REMOVED lines=35> */
.L_x_28325:
        /* <DEDUP_REMOVED lines=13> */
.L_x_28327:
[----:B------:R-:W-:Y:S05]  /*b3f0*/  BSYNC.RECONVERGENT B2 ;  /* 0x0000000000027941 */ /* 0x000fea0003800200 */
.L_x_28326:
        /* <DEDUP_REMOVED lines=60> */
.L_x_28324:
[----:B------:R-:W-:Y:S05]  /*b7c0*/  BSYNC.RECONVERGENT B1 ;  /* 0x0000000000017941 */ /* 0x000fea0003800200 */
.L_x_28323:
[----:B------:R-:W0:Y:S01]  /*b7d0*/  LDC R117, c[0x0][0x404] ;  /* 0x00010100ff757b82 */ /* 0x000e220000000800 */
[----:B-1----:R-:W-:Y:S01]  /*b7e0*/  HFMA2 R136, -RZ, RZ, 0.1171875, 0 ;  /* 0x2f800000ff887431 */ /* 0x002fe200000001ff */
[----:B------:R-:W-:Y:S01]  /*b7f0*/  ISETP.NE.AND P3, PT, R95, 0x1, PT ;  /* 0x000000015f00780c */ /* 0x000fe20003f65270 */
[----:B------:R-:W-:Y:S01]  /*b800*/  BSSY.RECONVERGENT B1, `(.L_x_28328) ;  /* 0x000005c000017945 */ /* 0x000fe20003800200 */
[----:B------:R-:W-:-:S04]  /*b810*/  I2FP.F32.U32 R99, R116 ;  /* 0x0000007400637245 */ /* 0x000fc80000201000 */
[----:B------:R-:W1:Y:S01]  /*b820*/  LDC R93, c[0x0][0x408] ;  /* 0x00010200ff5d7b82 */ /* 0x000e620000000800 */
[----:B------:R-:W-:Y:S01]  /*b830*/  FFMA.FTZ R98, R99, R136, 1.1641532182693481445e-10 ;  /* 0x2f00000063627423 */ /* 0x000fe20000010088 */
[----:B------:R-:W-:-:S04]  /*b840*/  IMAD.MOV.U32 R99, RZ, RZ, R100 ;  /* 0x000000ffff637224 */ /* 0x000fc800078e0064 */
        /* <DEDUP_REMOVED lines=12> */
.L_x_28330:
        /* <DEDUP_REMOVED lines=13> */
.L_x_28332:
[----:B------:R-:W-:Y:S05]  /*b9e0*/  BSYNC.RECONVERGENT B2 ;  /* 0x0000000000027941 */ /* 0x000fea0003800200 */
.L_x_28331:
        /* <DEDUP_REMOVED lines=61> */
.L_x_28329:
[----:B------:R-:W-:Y:S05]  /*bdc0*/  BSYNC.RECONVERGENT B1 ;  /* 0x0000000000017941 */ /* 0x000fea0003800200 */
.L_x_28328:
        /* <DEDUP_REMOVED lines=15> */
.L_x_28335:
        /* <DEDUP_REMOVED lines=13> */
.L_x_28337:
[----:B------:R-:W-:Y:S05]  /*bf90*/  BSYNC.RECONVERGENT B2 ;  /* 0x0000000000027941 */ /* 0x000fea0003800200 */
.L_x_28336:
        /* <DEDUP_REMOVED lines=57> */
[----:B------:R-:W-:Y:S01]  /*c330*/  IMAD.MOV.U32 R95, RZ, RZ, RZ ;  /* 0x000000ffff5f7224 */ /* 0x000fe200078e00ff */
[----:B------:R-:W-:Y:S01]  /*c340*/  LOP3.LUT R102, R102, R138, R99, 0x96, !PT ;  /* 0x0000008a66667212 */ /* 0x000fe200078e9663 */
[----:B------:R-:W-:Y:S01]  /*c350*/  IMAD.MOV.U32 R99, RZ, RZ, R94 ;  /* 0x000000ffff637224 */ /* 0x000fe200078e005e */
[----:B------:R-:W-:-:S07]  /*c360*/  MOV R94, R98 ;  /* 0x00000062005e7202 */ /* 0x000fce0000000f00 */
.L_x_28334:
[----:B------:R-:W-:Y:S05]  /*c370*/  BSYNC.RECONVERGENT B1 ;  /* 0x0000000000017941 */ /* 0x000fea0003800200 */
.L_x_28333:
[----:B------:R-:W-:Y:S01]  /*c380*/  ISETP.NE.AND P4, PT, R95, 0x1, PT ;  /* 0x000000015f00780c */ /* 0x000fe20003f85270 */
[----:B------:R-:W-:Y:S01]  /*c390*/  BSSY.RECONVERGENT B1, `(.L_x_28338) ;  /* 0x000005b000017945 */ /* 0x000fe20003800200 */
[----:B------:R-:W-:Y:S01]  /*c3a0*/  I2FP.F32.U32 R99, R99 ;  /* 0x0000006300637245 */ /* 0x000fe20000201000 */
[----:B------:R-:W-:-:S04]  /*c3b0*/  FMUL.FTZ R53, R53, R93 ;  /* 0x0000005d35357220 */ /* 0x000fc80000410000 */
[----:B------:R-:W-:Y:S01]  /*c3c0*/  FFMA.FTZ R98, R99, R136, 1.1641532182693481445e-10 ;  /* 0x2f00000063627423 */ /* 0x000fe20000010088 */
[----:B------:R-:W-:-:S04]  /*c3d0*/  IMAD.MOV.U32 R99, RZ, RZ, 0x2 ;  /* 0x00000002ff637424 */ /* 0x000fc800078e00ff */
        /* <DEDUP_REMOVED lines=11> */
.L_x_28340:
        /* <DEDUP_REMOVED lines=13> */
.L_x_28342:
[----:B------:R-:W-:Y:S05]  /*c560*/  BSYNC.RECONVERGENT B2 ;  /* 0x0000000000027941 */ /* 0x000fea0003800200 */
.L_x_28341:
        /* <DEDUP_REMOVED lines=61> */
.L_x_28339:
[----:B------:R-:W-:Y:S05]  /*c940*/  BSYNC.RECONVERGENT B1 ;  /* 0x0000000000017941 */ /* 0x000fea0003800200 */
.L_x_28338:
        /* <DEDUP_REMOVED lines=15> */
.L_x_28345:
        /* <DEDUP_REMOVED lines=13> */
.L_x_28347:
[----:B------:R-:W-:Y:S05]  /*cb10*/  BSYNC.RECONVERGENT B2 ;  /* 0x0000000000027941 */ /* 0x000fea0003800200 */
.L_x_28346:
        /* <DEDUP_REMOVED lines=61> */
.L_x_28344:
[----:B------:R-:W-:Y:S05]  /*cef0*/  BSYNC.RECONVERGENT B1 ;  /* 0x0000000000017941 */ /* 0x000fea0003800200 */
.L_x_28343:
        /* <DEDUP_REMOVED lines=17> */
.L_x_28350:
        /* <DEDUP_REMOVED lines=13> */
.L_x_28352:
[----:B------:R-:W-:Y:S05]  /*d0e0*/  BSYNC.RECONVERGENT B2 ;  /* 0x0000000000027941 */ /* 0x000fea0003800200 */
.L_x_28351:
        /* <DEDUP_REMOVED lines=61> */
.L_x_28349:
[----:B------:R-:W-:Y:S05]  /*d4c0*/  BSYNC.RECONVERGENT B1 ;  /* 0x0000000000017941 */ /* 0x000fea0003800200 */
.L_x_28348:
        /* <DEDUP_REMOVED lines=15> */
.L_x_28355:
        /* <DEDUP_REMOVED lines=13> */
.L_x_28357:
[----:B------:R-:W-:Y:S05]  /*d690*/  BSYNC.RECONVERGENT B2 ;  /* 0x0000000000027941 */ /* 0x000fea0003800200 */
.L_x_28356:
        /* <DEDUP_REMOVED lines=55> */
[----:B------:R-:W-:-:S03]  /*da10*/  MOV R100, R98 ;  /* 0x0000006200647202 */ /* 0x000fc60000000f00 */
[----:B------:R-:W-:Y:S01]  /*da20*/  HFMA2 R95, -RZ, RZ, 0, 0 ;  /* 0x00000000ff5f7431 */ /* 0x000fe200000001ff */
[----:B------:R-:W-:Y:S01]  /*da30*/  LOP3.LUT R101, R101, R154, R99, 0x96, !PT ;  /* 0x0000009a65657212 */ /* 0x000fe200078e9663 */
[----:B------:R-:W-:Y:S01]  /*da40*/  IMAD.MOV.U32 R98, RZ, RZ, R94 ;  /* 0x000000ffff627224 */ /* 0x000fe200078e005e */
[----:B------:R-:W-:Y:S01]  /*da50*/  LOP3.LUT R102, R102, R138, R153, 0x96, !PT ;  /* 0x0000008a66667212 */ /* 0x000fe200078e9699 */
[----:B------:R-:W-:-:S07]  /*da60*/  IMAD.MOV.U32 R94, RZ, RZ, R152 ;  /* 0x000000ffff5e7224 */ /* 0x000fce00078e0098 */
.L_x_28354:
[----:B------:R-:W-:Y:S05]  /*da70*/  BSYNC.RECONVERGENT B1 ;  /* 0x0000000000017941 */ /* 0x000fea0003800200 */
.L_x_28353:
        /* <DEDUP_REMOVED lines=17> */
.L_x_28360:
        /* <DEDUP_REMOVED lines=15> */
.L_x_28362:
[----:B------:R-:W-:Y:S05]  /*dc80*/  BSYNC.RECONVERGENT B2 ;  /* 0x0000000000027941 */ /* 0x000fea0003800200 */
.L_x_28361:
[----:B------:R-:W-:Y:S01]  /*dc90*/  IMAD.WIDE.U32 R154, R104, -0x326172a9, RZ ;  /* 0xcd9e8d57689a7825 */ /* 0x000fe200078e00ff */
[----:B------:R-:W-:Y:S02]  /*dca0*/  LOP3.LUT R95, R11, R99, R111, 0x96, !PT ;  /* 0x000000630b5f7212 */ /* 0x000fe400078e966f */
[----:B------:R-:W-:Y:S01]  /*dcb0*/  MOV R141, R94 ;  /* 0x0000005e008d7202 */ /* 0x000fe20000000f00 */
        /* <DEDUP_REMOVED lines=58> */
.L_x_28359:
[----:B------:R-:W-:Y:S05]  /*e060*/  BSYNC.RECONVERGENT B1 ;  /* 0x0000000000017941 */ /* 0x000fea0003800200 */
.L_x_28358:
        /* <DEDUP_REMOVED lines=35> */
.L_x_28322:
        /* <DEDUP_REMOVED lines=16> */
.L_x_28366:
        /* <DEDUP_REMOVED lines=13> */
.L_x_28368:
[----:B------:R-:W-:Y:S05]  /*e470*/  BSYNC.RECONVERGENT B2 ;  /* 0x0000000000027941 */ /* 0x000fea0003800200 */
.L_x_28367:
[----:B------:R-:W-:Y:S01]  /*e480*/  IMAD.WIDE.U32 R138, R104, -0x326172a9, RZ ;  /* 0xcd9e8d57688a7825 */ /* 0x000fe200078e00ff */
[----:B------:R-:W-:Y:S02]  /*e490*/  LOP3.LUT R94, R11, R117, R111, 0x96, !PT ;  /* 0x000000750b5e7212 */ /* 0x000fe400078e966f */
[----:B------:R-:W-:Y:S02]  /*e4a0*/  IADD3 R102, PT, PT, R111, -0x695add53, RZ ;  /* 0x96a522ad6f667810 */ /* 0x000fe40007ffe0ff */
        /* <DEDUP_REMOVED lines=55> */
[----:B------:R-:W-:Y:S02]  /*e820*/  HFMA2 R116, -RZ, RZ, 0, 0 ;  /* 0x00000000ff747431 */ /* 0x000fe400000001ff */
[----:B------:R-:W-:-:S07]  /*e830*/  IMAD.MOV.U32 R95, RZ, RZ, R99 ;  /* 0x000000ffff5f7224 */ /* 0x000fce00078e0063 */
.L_x_28365:
[----:B------:R-:W-:Y:S05]  /*e840*/  BSYNC.RECONVERGENT B1 ;  /* 0x0000000000017941 */ /* 0x000fea0003800200 */
.L_x_28364:
[----:B-1----:R-:W0:Y:S01]  /*e850*/  LDC R93, c[0x0][0x404] ;  /* 0x00010100ff5d7b82 */ /* 0x002e220000000800 */
[----:B------:R-:W-:Y:S01]  /*e860*/  ISETP.NE.AND P3, PT, R116, 0x1, PT ;  /* 0x000000017400780c */ /* 0x000fe20003f65270 */
[----:B------:R-:W-:Y:S01]  /*e870*/  BSSY.RECONVERGENT B1, `(.L_x_28369) ;  /* 0x000005b000017945 */ /* 0x000fe20003800200 */
[----:B------:R-:W-:Y:S01]  /*e880*/  I2FP.F32.U32 R98, R95 ;  /* 0x0000005f00627245 */ /* 0x000fe20000201000 */
[----:B------:R-:W-:Y:S02]  /*e890*/  IMAD.MOV.U32 R95, RZ, RZ, 0x2f800000 ;  /* 0x2f800000ff5f7424 */ /* 0x000fe400078e00ff */
[----:B------:R-:W-:Y:S02]  /*e8a0*/  IMAD.MOV.U32 R99, RZ, RZ, 0x2 ;  /* 0x00000002ff637424 */ /* 0x000fe400078e00ff */
[----:B------:R-:W-:-:S05]  /*e8b0*/  FFMA.FTZ R98, R98, R95, 1.1641532182693481445e-10 ;  /* 0x2f00000062627423 */ /* 0x000fca000001005f */
        /* <DEDUP_REMOVED lines=11> */
.L_x_28371:
        /* <DEDUP_REMOVED lines=13> */
.L_x_28373:
[----:B------:R-:W-:Y:S05]  /*ea40*/  BSYNC.RECONVERGENT B2 ;  /* 0x0000000000027941 */ /* 0x000fea0003800200 */
.L_x_28372:
        /* <DEDUP_REMOVED lines=61> */
.L_x_28370:
[----:B------:R-:W-:Y:S05]  /*ee20*/  BSYNC.RECONVERGENT B1 ;  /* 0x0000000000017941 */ /* 0x000fea0003800200 */
.L_x_28369:
        /* <DEDUP_REMOVED lines=16> */
.L_x_28376:
        /* <DEDUP_REMOVED lines=13> */
.L_x_28378:
[----:B------:R-:W-:Y:S05]  /*f000*/  BSYNC.RECONVERGENT B2 ;  /* 0x0000000000027941 */ /* 0x000fea0003800200 */
.L_x_28377:
        /* <DEDUP_REMOVED lines=51> */
[----:B------:R-:W-:Y:S01]  /*f340*/  LOP3.LUT R99, R99, R136, R117, 0x96, !PT ;  /* 0x0000008863637212 */ /* 0x000fe200078e9675 */
[----:B------:R-:W-:Y:S01]  /*f350*/  IMAD.MOV.U32 R117, RZ, RZ, RZ ;  /* 0x000000ffff757224 */ /* 0x000fe200078e00ff */
        /* <DEDUP_REMOVED lines=8> */
.L_x_28375:
[----:B------:R-:W-:Y:S05]  /*f3e0*/  BSYNC.RECONVERGENT B1 ;  /* 0x0000000000017941 */ /* 0x000fea0003800200 */
.L_x_28374:
        /* <DEDUP_REMOVED lines=16> */
.L_x_28381:
        /* <DEDUP_REMOVED lines=13> */
.L_x_28383:
[----:B------:R-:W-:Y:S05]  /*f5c0*/  BSYNC.RECONVERGENT B2 ;  /* 0x0000000000027941 */ /* 0x000fea0003800200 */
.L_x_28382:
        /* <DEDUP_REMOVED lines=61> */
.L_x_28380:
[----:B------:R-:W-:Y:S05]  /*f9a0*/  BSYNC.RECONVERGENT B1 ;  /* 0x0000000000017941 */ /* 0x000fea0003800200 */
.L_x_28379:
        /* <DEDUP_REMOVED lines=16> */
.L_x_28363:
        /* <DEDUP_REMOVED lines=24> */
.L_x_28384:
[----:B------:R-:W-:Y:S02]  /*fc30*/  IMAD.MOV.U32 R99, RZ, RZ, R94 ;  /* 0x000000ffff637224 */ /* 0x000fe400078e005e */
[----:B------:R-:W-:-:S07]  /*fc40*/  VIADD R92, R92, 0x20 ;  /* 0x000000205c5c7836 */ /* 0x000fce0000000000 */
.L_x_28321:
[----:B------:R-:W-:Y:S05]  /*fc50*/  BSYNC.RECONVERGENT B0 ;  /* 0x0000000000007941 */ /* 0x000fea0003800200 */
.L_x_28320:
        /* <DEDUP_REMOVED lines=35> */
.L_x_28390:
        /* <DEDUP_REMOVED lines=13> */
.L_x_28392:
[----:B------:R-:W-:Y:S05]  /*ff60*/  BSYNC.RECONVERGENT B2 ;  /* 0x0000000000027941 */ /* 0x000fea0003800200 */
.L_x_28391:
        /* <DEDUP_REMOVED lines=60> */
.L_x_28389:
[----:B------:R-:W-:Y:S05]  /*10330*/  BSYNC.RECONVERGENT B1 ;  /* 0x0000000000017941 */ /* 0x000fea0003800200 */
.L_x_28388:
[----:B------:R-:W0:Y:S01]  /*10340*/  LDC R117, c[0x0][0x404] ;  /* 0x00010100ff757b82 */ /* 0x000e220000000800 */
[----:B------:R-:W-:Y:S01]  /*10350*/  ISETP.NE.AND P3, PT, R95, 0x1, PT ;  /* 0x000000015f00780c */ /* 0x000fe20003f65270 */
[----:B-1----:R-:W-:Y:S01]  /*10360*/  IMAD.MOV.U32 R136, RZ, RZ, 0x2f800000 ;  /* 0x2f800000ff887424 */ /* 0x002fe200078e00ff */
[----:B------:R-:W-:Y:S01]  /*10370*/  I2FP.F32.U32 R99, R116 ;  /* 0x0000007400637245 */ /* 0x000fe20000201000 */
[----:B------:R-:W-:Y:S01]  /*10380*/  BSSY.RECONVERGENT B1, `(.L_x_28393) ;  /* 0x000005b000017945 */ /* 0x000fe20003800200 */
[----:B------:R-:W-:-:S03]  /*10390*/  IMAD.MOV.U32 R98, RZ, RZ, 0x2 ;  /* 0x00000002ff627424 */ /* 0x000fc600078e00ff */
[----:B------:R-:W1:Y:S01]  /*103a0*/  LDC R93, c[0x0][0x408] ;  /* 0x00010200ff5d7b82 */ /* 0x000e620000000800 */
[----:B------:R-:W-:Y:S01]  /*103b0*/  FFMA.FTZ R116, R99, R136, 1.1641532182693481445e-10 ;  /* 0x2f00000063747423 */ /* 0x000fe20000010088 */
[----:B------:R-:W-:-:S04]  /*103c0*/  MOV R99, R100 ;  /* 0x0000006400637202 */ /* 0x000fc80000000f00 */
[----:B0-----:R-:W-:Y:S01]  /*103d0*/  FSETP.LE.FTZ.AND P2, PT, R116, R117, PT ;  /* 0x000000757400720b */ /* 0x001fe20003f53000 */
[----:B-1---5:R-:W-:Y:S01]  /*103e0*/  FMUL.FTZ R56, R56, R93 ;  /* 0x0000005d38387220 */ /* 0x022fe20000410000 */
        /* <DEDUP_REMOVED lines=9> */
.L_x_28395:
        /* <DEDUP_REMOVED lines=13> */
.L_x_28397:
[----:B------:R-:W-:Y:S05]  /*10550*/  BSYNC.RECONVERGENT B2 ;  /* 0x0000000000027941 */ /* 0x000fea0003800200 */
.L_x_28396:
        /* <DEDUP_REMOVED lines=61> */
.L_x_28394:
[----:B------:R-:W-:Y:S05]  /*10930*/  BSYNC.RECONVERGENT B1 ;  /* 0x0000000000017941 */ /* 0x000fea0003800200 */
.L_x_28393:
        /* <DEDUP_REMOVED lines=15> */
.L_x_28400:
        /* <DEDUP_REMOVED lines=13> */
.L_x_28402:
[----:B------:R-:W-:Y:S05]  /*10b00*/  BSYNC.RECONVERGENT B2 ;  /* 0x0000000000027941 */ /* 0x000fea0003800200 */
.L_x_28401:
        /* <DEDUP_REMOVED lines=56> */
[----:B------:R-:W-:-:S04]  /*10e90*/  IMAD.WIDE.U32 R98, R95, -0x2daee0ad, RZ ;  /* 0xd2511f535f627825 */ /* 0x000fc800078e00ff */
[----:B------:R-:W-:Y:S01]  /*10ea0*/  IMAD.MOV.U32 R95, RZ, RZ, RZ ;  /* 0x000000ffff5f7224 */ /* 0x000fe200078e00ff */
[----:B------:R-:W-:Y:S02]  /*10eb0*/  LOP3.LUT R102, R102, R138, R99, 0x96, !PT ;  /* 0x0000008a66667212 */ /* 0x000fe400078e9663 */
[----:B------:R-:W-:Y:S01]  /*10ec0*/  MOV R99, R94 ;  /* 0x0000005e00637202 */ /* 0x000fe20000000f00 */
[----:B------:R-:W-:-:S07]  /*10ed0*/  IMAD.MOV.U32 R94, RZ, RZ, R98 ;  /* 0x000000ffff5e7224 */ /* 0x000fce00078e0062 */
.L_x_28399:
[----:B------:R-:W-:Y:S05]  /*10ee0*/  BSYNC.RECONVERGENT B1 ;  /* 0x0000000000017941 */ /* 0x000fea0003800200 */
.L_x_28398:
        /* <DEDUP_REMOVED lines=17> */
.L_x_28405:
        /* <DEDUP_REMOVED lines=13> */
.L_x_28407:
[----:B------:R-:W-:Y:S05]  /*110d0*/  BSYNC.RECONVERGENT B2 ;  /* 0x0000000000027941 */ /* 0x000fea0003800200 */
.L_x_28406:
        /* <DEDUP_REMOVED lines=59> */
[----:B------:R-:W-:Y:S01]  /*11490*/  IMAD.MOV.U32 R99, RZ, RZ, RZ ;  /* 0x000000ffff637224 */ /* 0x000fe200078e00ff */
[----:B------:R-:W-:-:S07]  /*114a0*/  MOV R94, R98 ;  /* 0x00000062005e7202 */ /* 0x000fce0000000f00 */
.L_x_28404:
[----:B------:R-:W-:Y:S05]  /*114b0*/  BSYNC.RECONVERGENT B1 ;  /* 0x0000000000017941 */ /* 0x000fea0003800200 */
.L_x_28403:
        /* <DEDUP_REMOVED lines=15> */
.L_x_28410:
        /* <DEDUP_REMOVED lines=13> */
.L_x_28412:
[----:B------:R-:W-:Y:S05]  /*11680*/  BSYNC.RECONVERGENT B2 ;  /* 0x0000000000027941 */ /* 0x000fea0003800200 */
.L_x_28411:
        /* <DEDUP_REMOVED lines=61> */
.L_x_28409:
[----:B------:R-:W-:Y:S05]  /*11a60*/  BSYNC.RECONVERGENT B1 ;  /* 0x0000000000017941 */ /* 0x000fea0003800200 */
.L_x_28408:
        /* <DEDUP_REMOVED lines=17> */
.L_x_28415:
        /* <DEDUP_REMOVED lines=13> */
.L_x_28417:
[----:B------:R-:W-:Y:S05]  /*11c50*/  BSYNC.RECONVERGENT B2 ;  /* 0x0000000000027941 */ /* 0x000fea0003800200 */
.L_x_28416:
        /* <DEDUP_REMOVED lines=61> */
.L_x_28414:
[----:B------:R-:W-:Y:S05]  /*12030*/  BSYNC.RECONVERGENT B1 ;  /* 0x0000000000017941 */ /* 0x000fea0003800200 */
.L_x_28413:
        /* <DEDUP_REMOVED lines=15> */
.L_x_28420:
        /* <DEDUP_REMOVED lines=13> */
.L_x_28422:
[----:B------:R-:W-:Y:S05]  /*12200*/  BSYNC.RECONVERGENT B2 ;  /* 0x0000000000027941 */ /* 0x000fea0003800200 */
.L_x_28421:
        /* <DEDUP_REMOVED lines=61> */
.L_x_28419:
[----:B------:R-:W-:Y:S05]  /*125e0*/  BSYNC.RECONVERGENT B1 ;  /* 0x0000000000017941 */ /* 0x000fea0003800200 */
.L_x_28418:
        /* <DEDUP_REMOVED lines=17> */
.L_x_28425:
        /* <DEDUP_REMOVED lines=15> */
.L_x_28427:
[----:B------:R-:W-:Y:S05]  /*127f0*/  BSYNC.RECONVERGENT B2 ;  /* 0x0000000000027941 */ /* 0x000fea0003800200 */
.L_x_28426:
        /* <DEDUP_REMOVED lines=44> */
[C---:B------:R-:W-:Y:S02]  /*12ac0*/  IADD3 R95, PT, PT, R110.reuse, 0x5384540f, RZ ;  /* 0x5384540f6e5f7810 */ /* 0x040fe40007ffe0ff */
[----:B------:R-:W-:Y:S02]  /*12ad0*/  LOP3.LUT R59, R59, R98, R153, 0x96, !PT ;  /* 0x000000623b3b7212 */ /* 0x000fe400078e9699 */
[----:B------:R-:W-:Y:S01]  /*12ae0*/  LOP3.LUT R95, R95, R154, R101, 0x96, !PT ;  /* 0x0000009a5f5f7212 */ /* 0x000fe200078e9665 */
[C---:B------:R-:W-:Y:S02]  /*12af0*/  VIADD R101, R110.reuse, 0x8ff34781 ;  /* 0x8ff347816e657836 */ /* 0x040fe40000000000 */
        /* <DEDUP_REMOVED lines=13> */
.L_x_28424:
[----:B------:R-:W-:Y:S05]  /*12bd0*/  BSYNC.RECONVERGENT B1 ;  /* 0x0000000000017941 */ /* 0x000fea0003800200 */
.L_x_28423:
        /* <DEDUP_REMOVED lines=35> */
.L_x_28387:
        /* <DEDUP_REMOVED lines=16> */
.L_x_28431:
        /* <DEDUP_REMOVED lines=13> */
.L_x_28433:
[----:B------:R-:W-:Y:S05]  /*12fe0*/  BSYNC.RECONVERGENT B2 ;  /* 0x0000000000027941 */ /* 0x000fea0003800200 */
.L_x_28432:
        /* <DEDUP_REMOVED lines=60> */
.L_x_28430:
[----:B------:R-:W-:Y:S05]  /*133b0*/  BSYNC.RECONVERGENT B1 ;  /* 0x0000000000017941 */ /* 0x000fea0003800200 */
.L_x_28429:
        /* <DEDUP_REMOVED lines=18> */
.L_x_28436:
        /* <DEDUP_REMOVED lines=13> */
.L_x_28438:
[----:B------:R-:W-:Y:S05]  /*135b0*/  BSYNC.RECONVERGENT B2 ;  /* 0x0000000000027941 */ /* 0x000fea0003800200 */
.L_x_28437:
        /* <DEDUP_REMOVED lines=61> */
.L_x_28435:
[----:B------:R-:W-:Y:S05]  /*13990*/  BSYNC.RECONVERGENT B1 ;  /* 0x0000000000017941 */ /* 0x000fea0003800200 */
.L_x_28434:
        /* <DEDUP_REMOVED lines=16> */
.L_x_28441:
        /* <DEDUP_REMOVED lines=13> */
.L_x_28443:
[----:B------:R-:W-:Y:S05]  /*13b70*/  BSYNC.RECONVERGENT B2 ;  /* 0x0000000000027941 */ /* 0x000fea0003800200 */
.L_x_28442:
        /* <DEDUP_REMOVED lines=61> */
.L_x_28440:
[----:B------:R-:W-:Y:S05]  /*13f50*/  BSYNC.RECONVERGENT B1 ;  /* 0x0000000000017941 */ /* 0x000fea0003800200 */
.L_x_28439:
        /* <DEDUP_REMOVED lines=16> */
.L_x_28446:
        /* <DEDUP_REMOVED lines=13> */
.L_x_28448:
[----:B------:R-:W-:Y:S05]  /*14130*/  BSYNC.RECONVERGENT B2 ;  /* 0x0000000000027941 */ /* 0x000fea0003800200 */
.L_x_28447:
        /* <DEDUP_REMOVED lines=61> */
.L_x_28445:
[----:B------:R-:W-:Y:S05]  /*14510*/  BSYNC.RECONVERGENT B1 ;  /* 0x0000000000017941 */ /* 0x000fea0003800200 */
.L_x_28444:
        /* <DEDUP_REMOVED lines=16> */
.L_x_28428:
        /* <DEDUP_REMOVED lines=24> */
.L_x_28449:
[----:B------:R-:W-:Y:S01]  /*147a0*/  IMAD.MOV.U32 R99, RZ, RZ, R94 ;  /* 0x000000ffff637224 */ /* 0x000fe200078e005e */
[----:B------:R-:W-:-:S07]  /*147b0*/  IADD3 R92, PT, PT, R92, 0x20, RZ ;  /* 0x000000205c5c7810 */ /* 0x000fce0007ffe0ff */
.L_x_28386:
[----:B------:R-:W-:Y:S05]  /*147c0*/  BSYNC.RECONVERGENT B0 ;  /* 0x0000000000007941 */ /* 0x000fea0003800200 */
.L_x_28385:
        /* <DEDUP_REMOVED lines=35> */
.L_x_28455:
        /* <DEDUP_REMOVED lines=13> */
.L_x_28457:
[----:B------:R-:W-:Y:S05]  /*14ad0*/  BSYNC.RECONVERGENT B2 ;  /* 0x0000000000027941 */ /* 0x000fea0003800200 */
.L_x_28456:
        /* <DEDUP_REMOVED lines=60> */
.L_x_28454:
[----:B------:R-:W-:Y:S05]  /*14ea0*/  BSYNC.RECONVERGENT B1 ;  /* 0x0000000000017941 */ /* 0x000fea0003800200 */
.L_x_28453:
[----:B-1----:R-:W0:Y:S01]  /*14eb0*/  LDC R93, c[0x0][0x408] ;  /* 0x00010200ff5d7b82 */ /* 0x002e220000000800 */
[----:B------:R-:W-:Y:S01]  /*14ec0*/  ISETP.NE.AND P3, PT, R95, 0x1, PT ;  /* 0x000000015f00780c */ /* 0x000fe20003f65270 */
[----:B------:R-:W-:Y:S01]  /*14ed0*/  IMAD.MOV.U32 R136, RZ, RZ, 0x2f800000 ;  /* 0x2f800000ff887424 */ /* 0x000fe200078e00ff */
[----:B------:R-:W-:Y:S01]  /*14ee0*/  I2FP.F32.U32 R99, R116 ;  /* 0x0000007400637245 */ /* 0x000fe20000201000 */
[----:B------:R-:W-:Y:S01]  /*14ef0*/  BSSY.RECONVERGENT B1, `(.L_x_28458) ;  /* 0x000005b000017945 */ /* 0x000fe20003800200 */
[----:B------:R-:W-:-:S03]  /*14f00*/  HFMA2 R98, -RZ, RZ, 0, 1.1920928955078125e-07 ;  /* 0x00000002ff627431 */ /* 0x000fc600000001ff */
[----:B------:R-:W1:Y:S01]  /*14f10*/  LDC R117, c[0x0][0x404] ;  /* 0x00010100ff757b82 */ /* 0x000e620000000800 */
[----:B------:R-:W-:Y:S01]  /*14f20*/  FFMA.FTZ R116, R99, R136, 1.1641532182693481445e-10 ;  /* 0x2f00000063747423 */ /* 0x000fe20000010088 */
[----:B------:R-:W-:Y:S02]  /*14f30*/  IMAD.MOV.U32 R99, RZ, RZ, R100 ;  /* 0x000000ffff637224 */ /* 0x000fe400078e0064 */
[----:B0----5:R-:W-:Y:S02]  /*14f40*/  FMUL.FTZ R60, R60, R93 ;  /* 0x0000005d3c3c7220 */ /* 0x021fe40000410000 */
[----:B-1----:R-:W-:Y:S01]  /*14f50*/  FSETP.LE.FTZ.AND P2, PT, R116, R117, PT ;  /* 0x000000757400720b */ /* 0x002fe20003f53000 */
        /* <DEDUP_REMOVED lines=9> */
.L_x_28460:
        /* <DEDUP_REMOVED lines=13> */
.L_x_28462:
[----:B------:R-:W-:Y:S05]  /*150c0*/  BSYNC.RECONVERGENT B2 ;  /* 0x0000000000027941 */ /* 0x000fea0003800200 */
.L_x_28461:
        /* <DEDUP_REMOVED lines=61> */
.L_x_28459:
[----:B------:R-:W-:Y:S05]  /*154a0*/  BSYNC.RECONVERGENT B1 ;  /* 0x0000000000017941 */ /* 0x000fea0003800200 */
.L_x_28458:
        /* <DEDUP_REMOVED lines=15> */
.L_x_28465:
        /* <DEDUP_REMOVED lines=13> */
.L_x_28467:
[----:B------:R-:W-:Y:S05]  /*15670*/  BSYNC.RECONVERGENT B2 ;  /* 0x0000000000027941 */ /* 0x000fea0003800200 */
.L_x_28466:
        /* <DEDUP_REMOVED lines=61> */
.L_x_28464:
[----:B------:R-:W-:Y:S05]  /*15a50*/  BSYNC.RECONVERGENT B1 ;  /* 0x0000000000017941 */ /* 0x000fea0003800200 */
.L_x_28463:
        /* <DEDUP_REMOVED lines=17> */
.L_x_28470:
        /* <DEDUP_REMOVED lines=13> */
.L_x_28472:
[----:B------:R-:W-:Y:S05]  /*15c40*/  BSYNC.RECONVERGENT B2 ;  /* 0x0000000000027941 */ /* 0x000fea0003800200 */
.L_x_28471:
[----:B------:R-:W-:Y:S01]  /*15c50*/  IMAD.WIDE.U32 R152, R104, -0x326172a9, RZ ;  /* 0xcd9e8d5768987825 */ /* 0x000fe200078e00ff */
[----:B------:R-:W-:Y:S02]  /*15c60*/  LOP3.LUT R98, R11, R139, R111, 0x96, !PT ;  /* 0x0000008b0b627212 */ /* 0x000fe400078e966f */
[----:B------:R-:W-:Y:S01]  /*15c70*/  MOV R137, R94 ;  /* 0x0000005e00897202 */ /* 0x000fe20000000f00 */
        /* <DEDUP_REMOVED lines=55> */
[----:B------:R-:W-:Y:S01]  /*15ff0*/  IMAD.MOV.U32 R94, RZ, RZ, R98 ;  /* 0x000000ffff5e7224 */ /* 0x000fe200078e0062 */
[----:B------:R-:W-:Y:S01]  /*16000*/  LOP3.LUT R102, R102, R138, R99, 0x96, !PT ;  /* 0x0000008a66667212 */ /* 0x000fe200078e9663 */
[----:B------:R-:W-:-:S07]  /*16010*/  IMAD.MOV.U32 R99, RZ, RZ, RZ ;  /* 0x000000ffff637224 */ /* 0x000fce00078e00ff */
.L_x_28469:
[----:B------:R-:W-:Y:S05]  /*16020*/  BSYNC.RECONVERGENT B1 ;  /* 0x0000000000017941 */ /* 0x000fea0003800200 */
.L_x_28468:
        /* <DEDUP_REMOVED lines=15> */
.L_x_28475:
        /* <DEDUP_REMOVED lines=13> */
.L_x_28477:
[----:B------:R-:W-:Y:S05]  /*161f0*/  BSYNC.RECONVERGENT B2 ;  /* 0x0000000000027941 */ /* 0x000fea0003800200 */
.L_x_28476:
        /* <DEDUP_REMOVED lines=61> */
.L_x_28474:
[----:B------:R-:W-:Y:S05]  /*165d0*/  BSYNC.RECONVERGENT B1 ;  /* 0x0000000000017941 */ /* 0x000fea0003800200 */
.L_x_28473:
        /* <DEDUP_REMOVED lines=17> */
.L_x_28480:
        /* <DEDUP_REMOVED lines=13> */
.L_x_28482:
[----:B------:R-:W-:Y:S05]  /*167c0*/  BSYNC.RECONVERGENT B2 ;  /* 0x0000000000027941 */ /* 0x000fea0003800200 */
.L_x_28481:
        /* <DEDUP_REMOVED lines=61> */
.L_x_28479:
[----:B------:R-:W-:Y:S05]  /*16ba0*/  BSYNC.RECONVERGENT B1 ;  /* 0x0000000000017941 */ /* 0x000fea0003800200 */
.L_x_28478:
        /* <DEDUP_REMOVED lines=15> */
.L_x_28485:
        /* <DEDUP_REMOVED lines=13> */
.L_x_28487:
[----:B------:R-:W-:Y:S05]  /*16d70*/  BSYNC.RECONVERGENT B2 ;  /* 0x0000000000027941 */ /* 0x000fea0003800200 */
.L_x_28486:
        /* <DEDUP_REMOVED lines=61> */
.L_x_28484:
[----:B------:R-:W-:Y:S05]  /*17150*/  BSYNC.RECONVERGENT B1 ;  /* 0x0000000000017941 */ /* 0x000fea0003800200 */
.L_x_28483:
        /* <DEDUP_REMOVED lines=17> */
.L_x_28490:
        /* <DEDUP_REMOVED lines=15> */
.L_x_28492:
[----:B------:R-:W-:Y:S05]  /*17360*/  BSYNC.RECONVERGENT B2 ;  /* 0x0000000000027941 */ /* 0x000fea0003800200 */
.L_x_28491:
        /* <DEDUP_REMOVED lines=61> */
.L_x_28489:
[----:B------:R-:W-:Y:S05]  /*17740*/  BSYNC.RECONVERGENT B1 ;  /* 0x0000000000017941 */ /* 0x000fea0003800200 */
.L_x_28488:
        /* <DEDUP_REMOVED lines=35> */
.L_x_28452:
        /* <DEDUP_REMOVED lines=16> */
.L_x_28496:
        /* <DEDUP_REMOVED lines=13> */
.L_x_28498:
[----:B------:R-:W-:Y:S05]  /*17b50*/  BSYNC.RECONVERGENT B2 ;  /* 0x0000000000027941 */ /* 0x000fea0003800200 */
.L_x_28497:
        /* <DEDUP_REMOVED lines=60> */
.L_x_28495:
[----:B------:R-:W-:Y:S05]  /*17f20*/  BSYNC.RECONVERGENT B1 ;  /* 0x0000000000017941 */ /* 0x000fea0003800200 */
.L_x_28494:
[----:B-1----:R-:W0:Y:S01]  /*17f30*/  LDC R93, c[0x0][0x404] ;  /* 0x00010100ff5d7b82 */ /* 0x002e220000000800 */
[----:B------:R-:W-:Y:S01]  /*17f40*/  I2FP.F32.U32 R136, R95 ;  /* 0x0000005f00887245 */ /* 0x000fe20000201000 */
[----:B------:R-:W-:Y:S01]  /*17f50*/  HFMA2 R95, -RZ, RZ, 0.1171875, 0 ;  /* 0x2f800000ff5f7431 */ /* 0x000fe200000001ff */
[----:B------:R-:W-:Y:S01]  /*17f60*/  ISETP.NE.AND P3, PT, R116, 0x1, PT ;  /* 0x000000017400780c */ /* 0x000fe20003f65270 */
[----:B------:R-:W-:Y:S01]  /*17f70*/  BSSY.RECONVERGENT B1, `(.L_x_28499) ;  /* 0x0000059000017945 */ /* 0x000fe20003800200 */
[----:B------:R-:W-:Y:S02]  /*17f80*/  IMAD.MOV.U32 R99, RZ, RZ, 0x2 ;  /* 0x00000002ff637424 */ /* 0x000fe400078e00ff */
[----:B------:R-:W-:Y:S02]  /*17f90*/  IMAD.MOV.U32 R98, RZ, RZ, R100 ;  /* 0x000000ffff627224 */ /* 0x000fe400078e0064 */
[----:B------:R-:W-:-:S05]  /*17fa0*/  FFMA.FTZ R136, R136, R95, 1.1641532182693481445e-10 ;  /* 0x2f00000088887423 */ /* 0x000fca000001005f */
[----:B0-----:R-:W-:Y:S02]  /*17fb0*/  FSETP.LE.FTZ.AND P2, PT, R136, R93, PT ;  /* 0x0000005d8800720b */ /* 0x001fe40003f53000 */
        /* <DEDUP_REMOVED lines=9> */
.L_x_28501:
        /* <DEDUP_REMOVED lines=13> */
.L_x_28503:
[----:B------:R-:W-:Y:S05]  /*18120*/  BSYNC.RECONVERGENT B2 ;  /* 0x0000000000027941 */ /* 0x000fea0003800200 */
.L_x_28502:
        /* <DEDUP_REMOVED lines=61> */
.L_x_28500:
[----:B------:R-:W-:Y:S05]  /*18500*/  BSYNC.RECONVERGENT B1 ;  /* 0x0000000000017941 */ /* 0x000fea0003800200 */
.L_x_28499:
        /* <DEDUP_REMOVED lines=16> */
.L_x_28506:
        /* <DEDUP_REMOVED lines=13> */
.L_x_28508:
[----:B------:R-:W-:Y:S05]  /*186e0*/  BSYNC.RECONVERGENT B2 ;  /* 0x0000000000027941 */ /* 0x000fea0003800200 */
.L_x_28507:
        /* <DEDUP_REMOVED lines=61> */
.L_x_28505:
[----:B------:R-:W-:Y:S05]  /*18ac0*/  BSYNC.RECONVERGENT B1 ;  /* 0x0000000000017941 */ /* 0x000fea0003800200 */
.L_x_28504:
        /* <DEDUP_REMOVED lines=16> */
.L_x_28511:
        /* <DEDUP_REMOVED lines=13> */
.L_x_28513:
[----:B------:R-:W-:Y:S05]  /*18ca0*/  BSYNC.RECONVERGENT B2 ;  /* 0x0000000000027941 */ /* 0x000fea0003800200 */
.L_x_28512:
        /* <DEDUP_REMOVED lines=54> */
[----:B------:R-:W-:Y:S02]  /*19010*/  LOP3.LUT R101, R101, R138, R137, 0x96, !PT ;  /* 0x0000008a65657212 */ /* 0x000fe400078e9689 */
[----:B------:R-:W-:Y:S01]  /*19020*/  MOV R100, R136 ;  /* 0x0000008800647202 */ /* 0x000fe20000000f00 */
[----:B------:R-:W-:-:S05]  /*19030*/  IMAD.WIDE.U32 R98, R98, -0x2daee0ad, RZ ;  /* 0xd2511f5362627825 */ /* 0x000fca00078e00ff */
[----:B------:R-:W-:Y:S01]  /*19040*/  LOP3.LUT R102, R102, R116, R99, 0x96, !PT ;  /* 0x0000007466667212 */ /* 0x000fe200078e9663 */
[----:B------:R-:W-:Y:S01]  /*19050*/  IMAD.MOV.U32 R99, RZ, RZ, R94 ;  /* 0x000000ffff637224 */ /* 0x000fe200078e005e */
[----:B------:R-:W-:Y:S01]  /*19060*/  MOV R94, R98 ;  /* 0x00000062005e7202 */ /* 0x000fe20000000f00 */
[----:B------:R-:W-:-:S07]  /*19070*/  IMAD.MOV.U32 R98, RZ, RZ, RZ ;  /* 0x000000ffff627224 */ /* 0x000fce00078e00ff */
.L_x_28510:
[----:B------:R-:W-:Y:S05]  /*19080*/  BSYNC.RECONVERGENT B1 ;  /* 0x0000000000017941 */ /* 0x000fea0003800200 */
.L_x_28509:
        /* <DEDUP_REMOVED lines=16> */
.L_x_28493:
        /* <DEDUP_REMOVED lines=24> */
.L_x_28514:
[----:B------:R-:W-:Y:S01]  /*19310*/  IMAD.MOV.U32 R99, RZ, RZ, R94 ;  /* 0x000000ffff637224 */ /* 0x000fe200078e005e */
[----:B------:R-:W-:-:S07]  /*19320*/  IADD3 R92, PT, PT, R92, 0x20, RZ ;  /* 0x000000205c5c7810 */ /* 0x000fce0007ffe0ff */
.L_x_28451:
[----:B------:R-:W-:Y:S05]  /*19330*/  BSYNC.RECONVERGENT B0 ;  /* 0x0000000000007941 */ /* 0x000fea0003800200 */
.L_x_28450:
        /* <DEDUP_REMOVED lines=35> */
.L_x_28520:
        /* <DEDUP_REMOVED lines=13> */
.L_x_28522:
[----:B------:R-:W-:Y:S05]  /*19640*/  BSYNC.RECONVERGENT B2 ;  /* 0x0000000000027941 */ /* 0x000fea0003800200 */
.L_x_28521:
[----:B------:R-:W-:Y:S01]  /*19650*/  IMAD.WIDE.U32 R138, R104, -0x326172a9, RZ ;  /* 0xcd9e8d57688a7825 */ /* 0x000fe200078e00ff */
[----:B------:R-:W-:Y:S02]  /*19660*/  LOP3.LUT R94, R11, R117, R111, 0x96, !PT ;  /* 0x000000750b5e7212 */ /* 0x000fe400078e966f */
[----:B------:R-:W-:Y:S02]  /*19670*/  IADD3 R102, PT, PT, R111, -0x695add53, RZ ;  /* 0x96a522ad6f667810 */ /* 0x000fe40007ffe0ff */
        /* <DEDUP_REMOVED lines=57> */
.L_x_28519:
[----:B------:R-:W-:Y:S05]  /*19a10*/  BSYNC.RECONVERGENT B1 ;  /* 0x0000000000017941 */ /* 0x000fea0003800200 */
.L_x_28518:
[----:B-1----:R-:W0:Y:S01]  /*19a20*/  LDC R93, c[0x0][0x408] ;  /* 0x00010200ff5d7b82 */ /* 0x002e220000000800 */
[----:B------:R-:W-:Y:S01]  /*19a30*/  HFMA2 R136, -RZ, RZ, 0.1171875, 0 ;  /* 0x2f800000ff887431 */ /* 0x000fe200000001ff */
[----:B------:R-:W-:Y:S01]  /*19a40*/  ISETP.NE.AND P3, PT, R95, 0x1, PT ;  /* 0x000000015f00780c */ /* 0x000fe20003f65270 */
[----:B------:R-:W-:Y:S01]  /*19a50*/  BSSY.RECONVERGENT B1, `(.L_x_28523) ;  /* 0x000005c000017945 */ /* 0x000fe20003800200 */
[----:B------:R-:W-:Y:S01]  /*19a60*/  I2FP.F32.U32 R99, R116 ;  /* 0x0000007400637245 */ /* 0x000fe20000201000 */
[----:B------:R-:W-:-:S03]  /*19a70*/  IMAD.MOV.U32 R98, RZ, RZ, 0x2 ;  /* 0x00000002ff627424 */ /* 0x000fc600078e00ff */
[----:B------:R-:W1:Y:S01]  /*19a80*/  LDC R117, c[0x0][0x404] ;  /* 0x00010100ff757b82 */ /* 0x000e620000000800 */
[----:B------:R-:W-:Y:S01]  /*19a90*/  FFMA.FTZ R116, R99, R136, 1.1641532182693481445e-10 ;  /* 0x2f00000063747423 */ /* 0x000fe20000010088 */
[----:B------:R-:W-:Y:S01]  /*19aa0*/  MOV R99, R100 ;  /* 0x0000006400637202 */ /* 0x000fe20000000f00 */
[----:B0----5:R-:W-:-:S03]  /*19ab0*/  FMUL.FTZ R64, R64, R93 ;  /* 0x0000005d40407220 */ /* 0x021fc60000410000 */
        /* <DEDUP_REMOVED lines=10> */
.L_x_28525:
        /* <DEDUP_REMOVED lines=13> */
.L_x_28527:
[----:B------:R-:W-:Y:S05]  /*19c30*/  BSYNC.RECONVERGENT B2 ;  /* 0x0000000000027941 */ /* 0x000fea0003800200 */
.L_x_28526:
        /* <DEDUP_REMOVED lines=61> */
.L_x_28524:
[----:B------:R-:W-:Y:S05]  /*1a010*/  BSYNC.RECONVERGENT B1 ;  /* 0x0000000000017941 */ /* 0x000fea0003800200 */
.L_x_28523:
        /* <DEDUP_REMOVED lines=15> */
.L_x_28530:
        /* <DEDUP_REMOVED lines=13> */
.L_x_28532:
[----:B------:R-:W-:Y:S05]  /*1a1e0*/  BSYNC.RECONVERGENT B2 ;  /* 0x0000000000027941 */ /* 0x000fea0003800200 */
.L_x_28531:
        /* <DEDUP_REMOVED lines=61> */
.L_x_28529:
[----:B------:R-:W-:Y:S05]  /*1a5c0*/  BSYNC.RECONVERGENT B1 ;  /* 0x0000000000017941 */ /* 0x000fea0003800200 */
.L_x_28528:
        /* <DEDUP_REMOVED lines=17> */
.L_x_28535:
        /* <DEDUP_REMOVED lines=13> */
.L_x_28537:
[----:B------:R-:W-:Y:S05]  /*1a7b0*/  BSYNC.RECONVERGENT B2 ;  /* 0x0000000000027941 */ /* 0x000fea0003800200 */
.L_x_28536:
        /* <DEDUP_REMOVED lines=59> */
[----:B------:R-:W-:Y:S01]  /*1ab70*/  IMAD.MOV.U32 R99, RZ, RZ, RZ ;  /* 0x000000ffff637224 */ /* 0x000fe200078e00ff */
[----:B------:R-:W-:-:S07]  /*1ab80*/  MOV R94, R98 ;  /* 0x00000062005e7202 */ /* 0x000fce0000000f00 */
.L_x_28534:
[----:B------:R-:W-:Y:S05]  /*1ab90*/  BSYNC.RECONVERGENT B1 ;  /* 0x0000000000017941 */ /* 0x000fea0003800200 */
.L_x_28533:
        /* <DEDUP_REMOVED lines=15> */
.L_x_28540:
        /* <DEDUP_REMOVED lines=13> */
.L_x_28542:
[----:B------:R-:W-:Y:S05]  /*1ad60*/  BSYNC.RECONVERGENT B2 ;  /* 0x0000000000027941 */ /* 0x000fea0003800200 */
.L_x_28541:
        /* <DEDUP_REMOVED lines=61> */
.L_x_28539:
[----:B------:R-:W-:Y:S05]  /*1b140*/  BSYNC.RECONVERGENT B1 ;  /* 0x0000000000017941 */ /* 0x000fea0003800200 */
.L_x_28538:
        /* <DEDUP_REMOVED lines=17> */
.L_x_28545:
        /* <DEDUP_REMOVED lines=13> */
.L_x_28547:
[----:B------:R-:W-:Y:S05]  /*1b330*/  BSYNC.RECONVERGENT B2 ;  /* 0x0000000000027941 */ /* 0x000fea0003800200 */
.L_x_28546:
        /* <DEDUP_REMOVED lines=54> */
[----:B------:R-:W-:Y:S01]  /*1b6a0*/  IMAD.MOV.U32 R99, RZ, RZ, RZ ;  /* 0x000000ffff637224 */ /* 0x000fe200078e00ff */
[----:B------:R-:W-:Y:S02]  /*1b6b0*/  LOP3.LUT R101, R101, R152, R155, 0x96, !PT ;  /* 0x0000009865657212 */ /* 0x000fe400078e969b */
[----:B------:R-:W-:Y:S01]  /*1b6c0*/  MOV R100, R154 ;  /* 0x0000009a00647202 */ /* 0x000fe20000000f00 */
[----:B------:R-:W-:-:S04]  /*1b6d0*/  IMAD.WIDE.U32 R138, R66, -0x2daee0ad, RZ ;  /* 0xd2511f53428a7825 */ /* 0x000fc800078e00ff */
[----:B------:R-:W-:Y:S01]  /*1b6e0*/  IMAD.MOV.U32 R66, RZ, RZ, R94 ;  /* 0x000000ffff427224 */ /* 0x000fe200078e005e */
[----:B------:R-:W-:Y:S02]  /*1b6f0*/  LOP3.LUT R102, R102, R98, R139, 0x96, !PT ;  /* 0x0000006266667212 */ /* 0x000fe400078e968b */
[----:B------:R-:W-:-:S07]  /*1b700*/  MOV R94, R138 ;  /* 0x0000008a005e7202 */ /* 0x000fce0000000f00 */
.L_x_28544:
[----:B------:R-:W-:Y:S05]  /*1b710*/  BSYNC.RECONVERGENT B1 ;  /* 0x0000000000017941 */ /* 0x000fea0003800200 */
.L_x_28543:
        /* <DEDUP_REMOVED lines=15> */
.L_x_28550:
        /* <DEDUP_REMOVED lines=13> */
.L_x_28552:
[----:B------:R-:W-:Y:S05]  /*1b8e0*/  BSYNC.RECONVERGENT B2 ;  /* 0x0000000000027941 */ /* 0x000fea0003800200 */
.L_x_28551:
        /* <DEDUP_REMOVED lines=61> */
.L_x_28549:
[----:B------:R-:W-:Y:S05]  /*1bcc0*/  BSYNC.RECONVERGENT B1 ;  /* 0x0000000000017941 */ /* 0x000fea0003800200 */
.L_x_28548:
        /* <DEDUP_REMOVED lines=17> */
.L_x_28555:
        /* <DEDUP_REMOVED lines=15> */
.L_x_28557:
[----:B------:R-:W-:Y:S05]  /*1bed0*/  BSYNC.RECONVERGENT B2 ;  /* 0x0000000000027941 */ /* 0x000fea0003800200 */
.L_x_28556:
        /* <DEDUP_REMOVED lines=61> */
.L_x_28554:
[----:B------:R-:W-:Y:S05]  /*1c2b0*/  BSYNC.RECONVERGENT B1 ;  /* 0x0000000000017941 */ /* 0x000fea0003800200 */
.L_x_28553:
        /* <DEDUP_REMOVED lines=35> */
.L_x_28517:
        /* <DEDUP_REMOVED lines=16> */
.L_x_28561:
        /* <DEDUP_REMOVED lines=13> */
.L_x_28563:
[----:B------:R-:W-:Y:S05]  /*1c6c0*/  BSYNC.RECONVERGENT B2 ;  /* 0x0000000000027941 */ /* 0x000fea0003800200 */
.L_x_28562:
        /* <DEDUP_REMOVED lines=58> */
[----:B------:R-:W-:Y:S02]  /*1ca70*/  HFMA2 R116, -RZ, RZ, 0, 0 ;  /* 0x00000000ff747431 */ /* 0x000fe400000001ff */
[----:B------:R-:W-:-:S07]  /*1ca80*/  IMAD.MOV.U32 R95, RZ, RZ, R99 ;  /* 0x000000ffff5f7224 */ /* 0x000fce00078e0063 */
.L_x_28560:
[----:B------:R-:W-:Y:S05]  /*1ca90*/  BSYNC.RECONVERGENT B1 ;  /* 0x0000000000017941 */ /* 0x000fea0003800200 */
.L_x_28559:
        /* <DEDUP_REMOVED lines=18> */
.L_x_28566:
        /* <DEDUP_REMOVED lines=13> */
.L_x_28568:
[----:B------:R-:W-:Y:S05]  /*1cc90*/  BSYNC.RECONVERGENT B2 ;  /* 0x0000000000027941 */ /* 0x000fea0003800200 */
.L_x_28567:
        /* <DEDUP_REMOVED lines=61> */
.L_x_28565:
[----:B------:R-:W-:Y:S05]  /*1d070*/  BSYNC.RECONVERGENT B1 ;  /* 0x0000000000017941 */ /* 0x000fea0003800200 */
.L_x_28564:
        /* <DEDUP_REMOVED lines=16> */
.L_x_28571:
        /* <DEDUP_REMOVED lines=13> */
.L_x_28573:
[----:B------:R-:W-:Y:S05]  /*1d250*/  BSYNC.RECONVERGENT B2 ;  /* 0x0000000000027941 */ /* 0x000fea0003800200 */
.L_x_28572:
        /* <DEDUP_REMOVED lines=61> */
.L_x_28570:
[----:B------:R-:W-:Y:S05]  /*1d630*/  BSYNC.RECONVERGENT B1 ;  /* 0x0000000000017941 */ /* 0x000fea0003800200 */
.L_x_28569:
        /* <DEDUP_REMOVED lines=16> */
.L_x_28576:
        /* <DEDUP_REMOVED lines=13> */
.L_x_28578:
[----:B------:R-:W-:Y:S05]  /*1d810*/  BSYNC.RECONVERGENT B2 ;  /* 0x0000000000027941 */ /* 0x000fea0003800200 */
.L_x_28577:
        /* <DEDUP_REMOVED lines=61> */
.L_x_28575:
[----:B------:R-:W-:Y:S05]  /*1dbf0*/  BSYNC.RECONVERGENT B1 ;  /* 0x0000000000017941 */ /* 0x000fea0003800200 */
.L_x_28574:
        /* <DEDUP_REMOVED lines=16> */
.L_x_28558:
        /* <DEDUP_REMOVED lines=24> */
.L_x_28579:
[----:B------:R-:W-:Y:S01]  /*1de80*/  MOV R99, R94 ;  /* 0x0000005e00637202 */ /* 0x000fe20000000f00 */
[----:B------:R-:W-:-:S07]  /*1de90*/  VIADD R92, R92, 0x20 ;  /* 0x000000205c5c7836 */ /* 0x000fce0000000000 */
.L_x_28516:
[----:B------:R-:W-:Y:S05]  /*1dea0*/  BSYNC.RECONVERGENT B0 ;  /* 0x0000000000007941 */ /* 0x000fea0003800200 */
.L_x_28515:
        /* <DEDUP_REMOVED lines=35> */
.L_x_28585:
        /* <DEDUP_REMOVED lines=13> */
.L_x_28587:
[----:B------:R-:W-:Y:S05]  /*1e1b0*/  BSYNC.RECONVERGENT B2 ;  /* 0x0000000000027941 */ /* 0x000fea0003800200 */
.L_x_28586:
        /* <DEDUP_REMOVED lines=60> */
.L_x_28584:
[----:B------:R-:W-:Y:S05]  /*1e580*/  BSYNC.RECONVERGENT B1 ;  /* 0x0000000000017941 */ /* 0x000fea0003800200 */
.L_x_28583:
[----:B-1----:R-:W0:Y:S01]  /*1e590*/  LDC R93, c[0x0][0x408] ;  /* 0x00010200ff5d7b82 */ /* 0x002e220000000800 */
[----:B------:R-:W-:Y:S01]  /*1e5a0*/  ISETP.NE.AND P3, PT, R95, 0x1, PT ;  /* 0x000000015f00780c */ /* 0x000fe20003f65270 */
[----:B------:R-:W-:Y:S01]  /*1e5b0*/  IMAD.MOV.U32 R136, RZ, RZ, 0x2f800000 ;  /* 0x2f800000ff887424 */ /* 0x000fe200078e00ff */
[----:B------:R-:W-:Y:S01]  /*1e5c0*/  I2FP.F32.U32 R99, R116 ;  /* 0x0000007400637245 */ /* 0x000fe20000201000 */
[----:B------:R-:W-:Y:S01]  /*1e5d0*/  BSSY.RECONVERGENT B1, `(.L_x_28588) ;  /* 0x000005b000017945 */ /* 0x000fe20003800200 */
[----:B------:R-:W-:-:S03]  /*1e5e0*/  MOV R98, 0x2 ;  /* 0x0000000200627802 */ /* 0x000fc60000000f00 */
        /* <DEDUP_REMOVED lines=14> */
.L_x_28590:
        /* <DEDUP_REMOVED lines=13> */
.L_x_28592:
[----:B------:R-:W-:Y:S05]  /*1e7a0*/  BSYNC.RECONVERGENT B2 ;  /* 0x0000000000027941 */ /* 0x000fea0003800200 */
.L_x_28591:
        /* <DEDUP_REMOVED lines=61> */
.L_x_28589:
[----:B------:R-:W-:Y:S05]  /*1eb80*/  BSYNC.RECONVERGENT B1 ;  /* 0x0000000000017941 */ /* 0x000fea0003800200 */
.L_x_28588:
        /* <DEDUP_REMOVED lines=15> */
.L_x_28595:
        /* <DEDUP_REMOVED lines=13> */
.L_x_28597:
[----:B------:R-:W-:Y:S05]  /*1ed50*/  BSYNC.RECONVERGENT B2 ;  /* 0x0000000000027941 */ /* 0x000fea0003800200 */
.L_x_28596:
        /* <DEDUP_REMOVED lines=56> */
[----:B------:R-:W-:-:S04]  /*1f0e0*/  IMAD.WIDE.U32 R98, R95, -0x2daee0ad, RZ ;  /* 0xd2511f535f627825 */ /* 0x000fc800078e00ff */
[----:B------:R-:W-:Y:S01]  /*1f0f0*/  IMAD.MOV.U32 R95, RZ, RZ, RZ ;  /* 0x000000ffff5f7224 */ /* 0x000fe200078e00ff */
[----:B------:R-:W-:Y:S01]  /*1f100*/  LOP3.LUT R102, R102, R138, R99, 0x96, !PT ;  /* 0x0000008a66667212 */ /* 0x000fe200078e9663 */
[----:B------:R-:W-:Y:S01]  /*1f110*/  IMAD.MOV.U32 R99, RZ, RZ, R94 ;  /* 0x000000ffff637224 */ /* 0x000fe200078e005e */
[----:B------:R-:W-:-:S07]  /*1f120*/  MOV R94, R98 ;  /* 0x00000062005e7202 */ /* 0x000fce0000000f00 */
.L_x_28594:
[----:B------:R-:W-:Y:S05]  /*1f130*/  BSYNC.RECONVERGENT B1 ;  /* 0x0000000000017941 */ /* 0x000fea0003800200 */
.L_x_28593:
        /* <DEDUP_REMOVED lines=17> */
.L_x_28600:
        /* <DEDUP_REMOVED lines=13> */
.L_x_28602:
[----:B------:R-:W-:Y:S05]  /*1f320*/  BSYNC.RECONVERGENT B2 ;  /* 0x0000000000027941 */ /* 0x000fea0003800200 */
.L_x_28601:
[----:B------:R-:W-:Y:S01]  /*1f330*/  IMAD.WIDE.U32 R152, R104, -0x326172a9, RZ ;  /* 0xcd9e8d5768987825 */ /* 0x000fe200078e00ff */
[----:B------:R-:W-:Y:S02]  /*1f340*/  LOP3.LUT R98, R11, R139, R111, 0x96, !PT ;  /* 0x0000008b0b627212 */ /* 0x000fe400078e966f */
[----:B------:R-:W-:Y:S02]  /*1f350*/  IADD3 R102, PT, PT, R111, -0x695add53, RZ ;  /* 0x96a522ad6f667810 */ /* 0x000fe40007ffe0ff */
        /* <DEDUP_REMOVED lines=56> */
[----:B------:R-:W-:Y:S02]  /*1f6e0*/  HFMA2 R99, -RZ, RZ, 0, 0 ;  /* 0x00000000ff637431 */ /* 0x000fe400000001ff */
[----:B------:R-:W-:-:S07]  /*1f6f0*/  IMAD.MOV.U32 R94, RZ, RZ, R98 ;  /* 0x000000ffff5e7224 */ /* 0x000fce00078e0062 */
.L_x_28599:
[----:B------:R-:W-:Y:S05]  /*1f700*/  BSYNC.RECONVERGENT B1 ;  /* 0x0000000000017941 */ /* 0x000fea0003800200 */
.L_x_28598:
        /* <DEDUP_REMOVED lines=15> */
.L_x_28605:
        /* <DEDUP_REMOVED lines=13> */
.L_x_28607:
[----:B------:R-:W-:Y:S05]  /*1f8d0*/  BSYNC.RECONVERGENT B2 ;  /* 0x0000000000027941 */ /* 0x000fea0003800200 */
.L_x_28606:
        /* <DEDUP_REMOVED lines=54> */
[----:B------:R-:W-:Y:S01]  /*1fc40*/  MOV R100, R98 ;  /* 0x0000006200647202 */ /* 0x000fe20000000f00 */
[----:B------:R-:W-:Y:S01]  /*1fc50*/  IMAD.MOV.U32 R98, RZ, RZ, R94 ;  /* 0x000000ffff627224 */ /* 0x000fe200078e005e */
[----:B------:R-:W-:Y:S01]  /*1fc60*/  LOP3.LUT R101, R101, R154, R99, 0x96, !PT ;  /* 0x0000009a65657212 */ /* 0x000fe200078e9663 */
[----:B------:R-:W-:-:S04]  /*1fc70*/  IMAD.WIDE.U32 R152, R95, -0x2daee0ad, RZ ;  /* 0xd2511f535f987825 */ /* 0x000fc800078e00ff */
[----:B------:R-:W-:Y:S01]  /*1fc80*/  IMAD.MOV.U32 R95, RZ, RZ, RZ ;  /* 0x000000ffff5f7224 */ /* 0x000fe200078e00ff */
[----:B------:R-:W-:Y:S02]  /*1fc90*/  LOP3.LUT R102, R102, R138, R153, 0x96, !PT ;  /* 0x0000008a66667212 */ /* 0x000fe400078e9699 */
[----:B------:R-:W-:-:S07]  /*1fca0*/  MOV R94, R152 ;  /* 0x00000098005e7202 */ /* 0x000fce0000000f00 */
.L_x_28604:
[----:B------:R-:W-:Y:S05]  /*1fcb0*/  BSYNC.RECONVERGENT B1 ;  /* 0x0000000000017941 */ /* 0x000fea0003800200 */
.L_x_28603:
        /* <DEDUP_REMOVED lines=17> */
.L_x_28610:
        /* <DEDUP_REMOVED lines=13> */
.L_x_28612:
[----:B------:R-:W-:Y:S05]  /*1fea0*/  BSYNC.RECONVERGENT B2 ;  /* 0x0000000000027941 */ /* 0x000fea0003800200 */
.L_x_28611:
        /* <DEDUP_REMOVED lines=61> */
.L_x_28609:
[----:B------:R-:W-:Y:S05]  /*20280*/  BSYNC.RECONVERGENT B1 ;  /* 0x0000000000017941 */ /* 0x000fea0003800200 */
.L_x_28608:
        /* <DEDUP_REMOVED lines=15> */
.L_x_28615:
        /* <DEDUP_REMOVED lines=13> */
.L_x_28617:
[----:B------:R-:W-:Y:S05]  /*20450*/  BSYNC.RECONVERGENT B2 ;  /* 0x0000000000027941 */ /* 0x000fea0003800200 */
.L_x_28616:
        /* <DEDUP_REMOVED lines=61> */
.L_x_28614:
[----:B------:R-:W-:Y:S05]  /*20830*/  BSYNC.RECONVERGENT B1 ;  /* 0x0000000000017941 */ /* 0x000fea0003800200 */
.L_x_28613:
        /* <DEDUP_REMOVED lines=17> */
.L_x_28620:
        /* <DEDUP_REMOVED lines=15> */
.L_x_28622:
[----:B------:R-:W-:Y:S05]  /*20a40*/  BSYNC.RECONVERGENT B2 ;  /* 0x0000000000027941 */ /* 0x000fea0003800200 */
.L_x_28621:
        /* <DEDUP_REMOVED lines=57> */
[----:B------:R-:W-:Y:S02]  /*20de0*/  HFMA2 R98, -RZ, RZ, 0, 0 ;  /* 0x00000000ff627431 */ /* 0x000fe400000001ff */
[----:B------:R-:W-:Y:S01]  /*20df0*/  IMAD.MOV.U32 R100, RZ, RZ, R156 ;  /* 0x000000ffff647224 */ /* 0x000fe200078e009c */
[----:B------:R-:W-:Y:S01]  /*20e00*/  LOP3.LUT R101, R101, R154, R157, 0x96, !PT ;  /* 0x0000009a65657212 */ /* 0x000fe200078e969d */
[----:B------:R-:W-:-:S07]  /*20e10*/  IMAD.MOV.U32 R94, RZ, RZ, R152 ;  /* 0x000000ffff5e7224 */ /* 0x000fce00078e0098 */
.L_x_28619:
[----:B------:R-:W-:Y:S05]  /*20e20*/  BSYNC.RECONVERGENT B1 ;  /* 0x0000000000017941 */ /* 0x000fea0003800200 */
.L_x_28618:
        /* <DEDUP_REMOVED lines=35> */
.L_x_28582:
        /* <DEDUP_REMOVED lines=16> */
.L_x_28626:
        /* <DEDUP_REMOVED lines=13> */
.L_x_28628:
[----:B------:R-:W-:Y:S05]  /*21230*/  BSYNC.RECONVERGENT B2 ;  /* 0x0000000000027941 */ /* 0x000fea0003800200 */
.L_x_28627:
        /* <DEDUP_REMOVED lines=60> */
.L_x_28625:
[----:B------:R-:W-:Y:S05]  /*21600*/  BSYNC.RECONVERGENT B1 ;  /* 0x0000000000017941 */ /* 0x000fea0003800200 */
.L_x_28624:
        /* <DEDUP_REMOVED lines=18> */
.L_x_28631:
        /* <DEDUP_REMOVED lines=13> */
.L_x_28633:
[----:B------:R-:W-:Y:S05]  /*21800*/  BSYNC.RECONVERGENT B2 ;  /* 0x0000000000027941 */ /* 0x000fea0003800200 */
.L_x_28632:
        /* <DEDUP_REMOVED lines=61> */
.L_x_28630:
[----:B------:R-:W-:Y:S05]  /*21be0*/  BSYNC.RECONVERGENT B1 ;  /* 0x0000000000017941 */ /* 0x000fea0003800200 */
.L_x_28629:
        /* <DEDUP_REMOVED lines=16> */
.L_x_28636:
        /* <DEDUP_REMOVED lines=13> */
.L_x_28638:
[----:B------:R-:W-:Y:S05]  /*21dc0*/  BSYNC.RECONVERGENT B2 ;  /* 0x0000000000027941 */ /* 0x000fea0003800200 */
.L_x_28637:
        /* <DEDUP_REMOVED lines=61> */
.L_x_28635:
[----:B------:R-:W-:Y:S05]  /*221a0*/  BSYNC.RECONVERGENT B1 ;  /* 0x0000000000017941 */ /* 0x000fea0003800200 */
.L_x_28634:
        /* <DEDUP_REMOVED lines=16> */
.L_x_28641:
        /* <DEDUP_REMOVED lines=13> */
.L_x_28643:
[----:B------:R-:W-:Y:S05]  /*22380*/  BSYNC.RECONVERGENT B2 ;  /* 0x0000000000027941 */ /* 0x000fea0003800200 */
.L_x_28642:
        /* <DEDUP_REMOVED lines=61> */
.L_x_28640:
[----:B------:R-:W-:Y:S05]  /*22760*/  BSYNC.RECONVERGENT B1 ;  /* 0x0000000000017941 */ /* 0x000fea0003800200 */
.L_x_28639:
        /* <DEDUP_REMOVED lines=16> */
.L_x_28623:
        /* <DEDUP_REMOVED lines=24> */
.L_x_28644:
[----:B------:R-:W-:Y:S01]  /*229f0*/  IMAD.MOV.U32 R99, RZ, RZ, R94 ;  /* 0x000000ffff637224 */ /* 0x000fe200078e005e */
[----:B------:R-:W-:-:S07]  /*22a00*/  IADD3 R92, PT, PT, R92, 0x20, RZ ;  /* 0x000000205c5c7810 */ /* 0x000fce0007ffe0ff */
.L_x_28581:
[----:B------:R-:W-:Y:S05]  /*22a10*/  BSYNC.RECONVERGENT B0 ;  /* 0x0000000000007941 */ /* 0x000fea0003800200 */
.L_x_28580:
        /* <DEDUP_REMOVED lines=35> */
.L_x_28650:
        /* <DEDUP_REMOVED lines=13> */
.L_x_28652:
[----:B------:R-:W-:Y:S05]  /*22d20*/  BSYNC.RECONVERGENT B2 ;  /* 0x0000000000027941 */ /* 0x000fea0003800200 */
.L_x_28651:
        /* <DEDUP_REMOVED lines=60> */
.L_x_28649:
[----:B------:R-:W-:Y:S05]  /*230f0*/  BSYNC.RECONVERGENT B1 ;  /* 0x0000000000017941 */ /* 0x000fea0003800200 */
.L_x_28648:
        /* <DEDUP_REMOVED lines=20> */
.L_x_28655:
        /* <DEDUP_REMOVED lines=13> */
.L_x_28657:
[----:B------:R-:W-:Y:S05]  /*23310*/  BSYNC.RECONVERGENT B2 ;  /* 0x0000000000027941 */ /* 0x000fea0003800200 */
.L_x_28656:
        /* <DEDUP_REMOVED lines=61> */
.L_x_28654:
[----:B------:R-:W-:Y:S05]  /*236f0*/  BSYNC.RECONVERGENT B1 ;  /* 0x0000000000017941 */ /* 0x000fea0003800200 */
.L_x_28653:
        /* <DEDUP_REMOVED lines=15> */
.L_x_28660:
        /* <DEDUP_REMOVED lines=13> */
.L_x_28662:
[----:B------:R-:W-:Y:S05]  /*238c0*/  BSYNC.RECONVERGENT B2 ;  /* 0x0000000000027941 */ /* 0x000fea0003800200 */
.L_x_28661:
        /* <DEDUP_REMOVED lines=61> */
.L_x_28659:
[----:B------:R-:W-:Y:S05]  /*23ca0*/  BSYNC.RECONVERGENT B1 ;  /* 0x0000000000017941 */ /* 0x000fea0003800200 */
.L_x_28658:
        /* <DEDUP_REMOVED lines=17> */
.L_x_28665:
        /* <DEDUP_REMOVED lines=13> */
.L_x_28667:
[----:B------:R-:W-:Y:S05]  /*23e90*/  BSYNC.RECONVERGENT B2 ;  /* 0x0000000000027941 */ /* 0x000fea0003800200 */
.L_x_28666:
        /* <DEDUP_REMOVED lines=61> */
.L_x_28664:
[----:B------:R-:W-:Y:S05]  /*24270*/  BSYNC.RECONVERGENT B1 ;  /* 0x0000000000017941 */ /* 0x000fea0003800200 */
.L_x_28663:
        /* <DEDUP_REMOVED lines=15> */
.L_x_28670:
        /* <DEDUP_REMOVED lines=13> */
.L_x_28672:
[----:B------:R-:W-:Y:S05]  /*24440*/  BSYNC.RECONVERGENT B2 ;  /* 0x0000000000027941 */ /* 0x000fea0003800200 */
.L_x_28671:
        /* <DEDUP_REMOVED lines=61> */
.L_x_28669:
[----:B------:R-:W-:Y:S05]  /*24820*/  BSYNC.RECONVERGENT B1 ;  /* 0x0000000000017941 */ /* 0x000fea0003800200 */
.L_x_28668:
        /* <DEDUP_REMOVED lines=17> */
.L_x_28675:
        /* <DEDUP_REMOVED lines=13> */
.L_x_28677:
[----:B------:R-:W-:Y:S05]  /*24a10*/  BSYNC.RECONVERGENT B2 ;  /* 0x0000000000027941 */ /* 0x000fea0003800200 */
.L_x_28676:
        /* <DEDUP_REMOVED lines=61> */
.L_x_28674:
[----:B------:R-:W-:Y:S05]  /*24df0*/  BSYNC.RECONVERGENT B1 ;  /* 0x0000000000017941 */ /* 0x000fea0003800200 */
.L_x_28673:
        /* <DEDUP_REMOVED lines=15> */
.L_x_28680:
        /* <DEDUP_REMOVED lines=13> */
.L_x_28682:
[----:B------:R-:W-:Y:S05]  /*24fc0*/  BSYNC.RECONVERGENT B2 ;  /* 0x0000000000027941 */ /* 0x000fea0003800200 */
.L_x_28681:
        /* <DEDUP_REMOVED lines=61> */
.L_x_28679:
[----:B------:R-:W-:Y:S05]  /*253a0*/  BSYNC.RECONVERGENT B1 ;  /* 0x0000000000017941 */ /* 0x000fea0003800200 */
.L_x_28678:
        /* <DEDUP_REMOVED lines=17> */
.L_x_28685:
        /* <DEDUP_REMOVED lines=15> */
.L_x_28687:
[----:B------:R-:W-:Y:S05]  /*255b0*/  BSYNC.RECONVERGENT B2 ;  /* 0x0000000000027941 */ /* 0x000fea0003800200 */
.L_x_28686:
        /* <DEDUP_REMOVED lines=61> */
.L_x_28684:
[----:B------:R-:W-:Y:S05]  /*25990*/  BSYNC.RECONVERGENT B1 ;  /* 0x0000000000017941 */ /* 0x000fea0003800200 */
.L_x_28683:
        /* <DEDUP_REMOVED lines=35> */
.L_x_28647:
        /* <DEDUP_REMOVED lines=16> */
.L_x_28691:
        /* <DEDUP_REMOVED lines=13> */
.L_x_28693:
[----:B------:R-:W-:Y:S05]  /*25da0*/  BSYNC.RECONVERGENT B2 ;  /* 0x0000000000027941 */ /* 0x000fea0003800200 */
.L_x_28692:
        /* <DEDUP_REMOVED lines=60> */
.L_x_28690:
[----:B------:R-:W-:Y:S05]  /*26170*/  BSYNC.RECONVERGENT B1 ;  /* 0x0000000000017941 */ /* 0x000fea0003800200 */
.L_x_28689:
        /* <DEDUP_REMOVED lines=18> */
.L_x_28696:
        /* <DEDUP_REMOVED lines=13> */
.L_x_28698:
[----:B------:R-:W-:Y:S05]  /*26370*/  BSYNC.RECONVERGENT B2 ;  /* 0x0000000000027941 */ /* 0x000fea0003800200 */
.L_x_28697:
        /* <DEDUP_REMOVED lines=61> */
.L_x_28695:
[----:B------:R-:W-:Y:S05]  /*26750*/  BSYNC.RECONVERGENT B1 ;  /* 0x0000000000017941 */ /* 0x000fea0003800200 */
.L_x_28694:
        /* <DEDUP_REMOVED lines=16> */
.L_x_28701:
        /* <DEDUP_REMOVED lines=13> */
.L_x_28703:
[----:B------:R-:W-:Y:S05]  /*26930*/  BSYNC.RECONVERGENT B2 ;  /* 0x0000000000027941 */ /* 0x000fea0003800200 */
.L_x_28702:
        /* <DEDUP_REMOVED lines=61> */
.L_x_28700:
[----:B------:R-:W-:Y:S05]  /*26d10*/  BSYNC.RECONVERGENT B1 ;  /* 0x0000000000017941 */ /* 0x000fea0003800200 */
.L_x_28699:
        /* <DEDUP_REMOVED lines=16> */
.L_x_28706:
        /* <DEDUP_REMOVED lines=13> */
.L_x_28708:
[----:B------:R-:W-:Y:S05]  /*26ef0*/  BSYNC.RECONVERGENT B2 ;  /* 0x0000000000027941 */ /* 0x000fea0003800200 */
.L_x_28707:
        /* <DEDUP_REMOVED lines=61> */
.L_x_28705:
[----:B------:R-:W-:Y:S05]  /*272d0*/  BSYNC.RECONVERGENT B1 ;  /* 0x0000000000017941 */ /* 0x000fea0003800200 */
.L_x_28704:
        /* <DEDUP_REMOVED lines=16> */
.L_x_28688:
        /* <DEDUP_REMOVED lines=24> */
.L_x_28709:
[----:B------:R-:W-:Y:S01]  /*27560*/  MOV R99, R94 ;  /* 0x0000005e00637202 */ /* 0x000fe20000000f00 */
[----:B------:R-:W-:-:S07]  /*27570*/  VIADD R92, R92, 0x20 ;  /* 0x000000205c5c7836 */ /* 0x000fce0000000000 */
.L_x_28646:
[----:B------:R-:W-:Y:S05]  /*27580*/  BSYNC.RECONVERGENT B0 ;  /* 0x0000000000007941 */ /* 0x000fea0003800200 */
.L_x_28645:
        /* <DEDUP_REMOVED lines=35> */
.L_x_28715:
        /* <DEDUP_REMOVED lines=13> */
.L_x_28717:
[----:B------:R-:W-:Y:S05]  /*27890*/  BSYNC.RECONVERGENT B2 ;  /* 0x0000000000027941 */ /* 0x000fea0003800200 */
.L_x_28716:
        /* <DEDUP_REMOVED lines=60> */
.L_x_28714:
[----:B------:R-:W-:Y:S05]  /*27c60*/  BSYNC.RECONVERGENT B1 ;  /* 0x0000000000017941 */ /* 0x000fea0003800200 */
.L_x_28713:
        /* <DEDUP_REMOVED lines=20> */
.L_x_28720:
        /* <DEDUP_REMOVED lines=13> */
.L_x_28722:
[----:B------:R-:W-:Y:S05]  /*27e80*/  BSYNC.RECONVERGENT B2 ;  /* 0x0000000000027941 */ /* 0x000fea0003800200 */
.L_x_28721:
        /* <DEDUP_REMOVED lines=61> */
.L_x_28719:
[----:B------:R-:W-:Y:S05]  /*28260*/  BSYNC.RECONVERGENT B1 ;  /* 0x0000000000017941 */ /* 0x000fea0003800200 */
.L_x_28718:
        /* <DEDUP_REMOVED lines=15> */
.L_x_28725:
        /* <DEDUP_REMOVED lines=13> */
.L_x_28727:
[----:B------:R-:W-:Y:S05]  /*28430*/  BSYNC.RECONVERGENT B2 ;  /* 0x0000000000027941 */ /* 0x000fea0003800200 */
.L_x_28726:
        /* <DEDUP_REMOVED lines=61> */
.L_x_28724:
[----:B------:R-:W-:Y:S05]  /*28810*/  BSYNC.RECONVERGENT B1 ;  /* 0x0000000000017941 */ /* 0x000fea0003800200 */
.L_x_28723:
        /* <DEDUP_REMOVED lines=17> */
.L_x_28730:
        /* <DEDUP_REMOVED lines=13> */
.L_x_28732:
[----:B------:R-:W-:Y:S05]  /*28a00*/  BSYNC.RECONVERGENT B2 ;  /* 0x0000000000027941 */ /* 0x000fea0003800200 */
.L_x_28731:
        /* <DEDUP_REMOVED lines=61> */
.L_x_28729:
[----:B------:R-:W-:Y:S05]  /*28de0*/  BSYNC.RECONVERGENT B1 ;  /* 0x0000000000017941 */ /* 0x000fea0003800200 */
.L_x_28728:
        /* <DEDUP_REMOVED lines=15> */
.L_x_28735:
        /* <DEDUP_REMOVED lines=13> */
.L_x_28737:
[----:B------:R-:W-:Y:S05]  /*28fb0*/  BSYNC.RECONVERGENT B2 ;  /* 0x0000000000027941 */ /* 0x000fea0003800200 */
.L_x_28736:
        /* <DEDUP_REMOVED lines=61> */
.L_x_28734:
[----:B------:R-:W-:Y:S05]  /*29390*/  BSYNC.RECONVERGENT B1 ;  /* 0x0000000000017941 */ /* 0x000fea0003800200 */
.L_x_28733:
        /* <DEDUP_REMOVED lines=17> */
.L_x_28740:
        /* <DEDUP_REMOVED lines=13> */
.L_x_28742:
[----:B------:R-:W-:Y:S05]  /*29580*/  BSYNC.RECONVERGENT B2 ;  /* 0x0000000000027941 */ /* 0x000fea0003800200 */
.L_x_28741:
        /* <DEDUP_REMOVED lines=61> */
.L_x_28739:
[----:B------:R-:W-:Y:S05]  /*29960*/  BSYNC.RECONVERGENT B1 ;  /* 0x0000000000017941 */ /* 0x000fea0003800200 */
.L_x_28738:
        /* <DEDUP_REMOVED lines=15> */
.L_x_28745:
        /* <DEDUP_REMOVED lines=13> */
.L_x_28747:
[----:B------:R-:W-:Y:S05]  /*29b30*/  BSYNC.RECONVERGENT B2 ;  /* 0x0000000000027941 */ /* 0x000fea0003800200 */
.L_x_28746:
        /* <DEDUP_REMOVED lines=61> */
.L_x_28744:
[----:B------:R-:W-:Y:S05]  /*29f10*/  BSYNC.RECONVERGENT B1 ;  /* 0x0000000000017941 */ /* 0x000fea0003800200 */
.L_x_28743:
        /* <DEDUP_REMOVED lines=17> */
.L_x_28750:
        /* <DEDUP_REMOVED lines=15> */
.L_x_28752:
[----:B------:R-:W-:Y:S05]  /*2a120*/  BSYNC.RECONVERGENT B2 ;  /* 0x0000000000027941 */ /* 0x000fea0003800200 */
.L_x_28751:
        /* <DEDUP_REMOVED lines=61> */
.L_x_28749:
[----:B------:R-:W-:Y:S05]  /*2a500*/  BSYNC.RECONVERGENT B1 ;  /* 0x0000000000017941 */ /* 0x000fea0003800200 */
.L_x_28748:
        /* <DEDUP_REMOVED lines=35> */
.L_x_28712:
        /* <DEDUP_REMOVED lines=16> */
.L_x_28756:
        /* <DEDUP_REMOVED lines=13> */
.L_x_28758:
[----:B------:R-:W-:Y:S05]  /*2a910*/  BSYNC.RECONVERGENT B2 ;  /* 0x0000000000027941 */ /* 0x000fea0003800200 */
.L_x_28757:
        /* <DEDUP_REMOVED lines=60> */
.L_x_28755:
[----:B------:R-:W-:Y:S05]  /*2ace0*/  BSYNC.RECONVERGENT B1 ;  /* 0x0000000000017941 */ /* 0x000fea0003800200 */
.L_x_28754:
        /* <DEDUP_REMOVED lines=18> */
.L_x_28761:
        /* <DEDUP_REMOVED lines=13> */
.L_x_28763:
[----:B------:R-:W-:Y:S05]  /*2aee0*/  BSYNC.RECONVERGENT B2 ;  /* 0x0000000000027941 */ /* 0x000fea0003800200 */
.L_x_28762:
        /* <DEDUP_REMOVED lines=61> */
.L_x_28760:
[----:B------:R-:W-:Y:S05]  /*2b2c0*/  BSYNC.RECONVERGENT B1 ;  /* 0x0000000000017941 */ /* 0x000fea0003800200 */
.L_x_28759:
        /* <DEDUP_REMOVED lines=16> */
.L_x_28766:
        /* <DEDUP_REMOVED lines=13> */
.L_x_28768:
[----:B------:R-:W-:Y:S05]  /*2b4a0*/  BSYNC.RECONVERGENT B2 ;  /* 0x0000000000027941 */ /* 0x000fea0003800200 */
.L_x_28767:
        /* <DEDUP_REMOVED lines=61> */
.L_x_28765:
[----:B------:R-:W-:Y:S05]  /*2b880*/  BSYNC.RECONVERGENT B1 ;  /* 0x0000000000017941 */ /* 0x000fea0003800200 */
.L_x_28764:
        /* <DEDUP_REMOVED lines=16> */
.L_x_28771:
        /* <DEDUP_REMOVED lines=13> */
.L_x_28773:
[----:B------:R-:W-:Y:S05]  /*2ba60*/  BSYNC.RECONVERGENT B2 ;  /* 0x0000000000027941 */ /* 0x000fea0003800200 */
.L_x_28772:
        /* <DEDUP_REMOVED lines=61> */
.L_x_28770:
[----:B------:R-:W-:Y:S05]  /*2be40*/  BSYNC.RECONVERGENT B1 ;  /* 0x0000000000017941 */ /* 0x000fea0003800200 */
.L_x_28769:
        /* <DEDUP_REMOVED lines=16> */
.L_x_28753:
        /* <DEDUP_REMOVED lines=24> */
.L_x_28774:
[----:B------:R-:W-:Y:S01]  /*2c0d0*/  IMAD.MOV.U32 R99, RZ, RZ, R94 ;  /* 0x000000ffff637224 */ /* 0x000fe200078e005e */
[----:B------:R-:W-:-:S07]  /*2c0e0*/  IADD3 R92, PT, PT, R92, 0x20, RZ ;  /* 0x000000205c5c7810 */ /* 0x000fce0007ffe0ff */
.L_x_28711:
[----:B------:R-:W-:Y:S05]  /*2c0f0*/  BSYNC.RECONVERGENT B0 ;  /* 0x0000000000007941 */ /* 0x000fea0003800200 */
.L_x_28710:
        /* <DEDUP_REMOVED lines=35> */
.L_x_28780:
        /* <DEDUP_REMOVED lines=13> */
.L_x_28782:
[----:B------:R-:W-:Y:S05]  /*2c400*/  BSYNC.RECONVERGENT B2 ;  /* 0x0000000000027941 */ /* 0x000fea0003800200 */
.L_x_28781:
        /* <DEDUP_REMOVED lines=60> */
.L_x_28779:
[----:B------:R-:W-:Y:S05]  /*2c7d0*/  BSYNC.RECONVERGENT B1 ;  /* 0x0000000000017941 */ /* 0x000fea0003800200 */
.L_x_28778:
        /* <DEDUP_REMOVED lines=20> */
.L_x_28785:
        /* <DEDUP_REMOVED lines=13> */
.L_x_28787:
[----:B------:R-:W-:Y:S05]  /*2c9f0*/  BSYNC.RECONVERGENT B2 ;  /* 0x0000000000027941 */ /* 0x000fea0003800200 */
.L_x_28786:
        /* <DEDUP_REMOVED lines=61> */
.L_x_28784:
[----:B------:R-:W-:Y:S05]  /*2cdd0*/  BSYNC.RECONVERGENT B1 ;  /* 0x0000000000017941 */ /* 0x000fea0003800200 */
.L_x_28783:
        /* <DEDUP_REMOVED lines=15> */
.L_x_28790:
        /* <DEDUP_REMOVED lines=13> */
.L_x_28792:
[----:B------:R-:W-:Y:S05]  /*2cfa0*/  BSYNC.RECONVERGENT B2 ;  /* 0x0000000000027941 */ /* 0x000fea0003800200 */
.L_x_28791:
        /* <DEDUP_REMOVED lines=61> */
.L_x_28789:
[----:B------:R-:W-:Y:S05]  /*2d380*/  BSYNC.RECONVERGENT B1 ;  /* 0x0000000000017941 */ /* 0x000fea0003800200 */
.L_x_28788:
        /* <DEDUP_REMOVED lines=17> */
.L_x_28795:
        /* <DEDUP_REMOVED lines=13> */
.L_x_28797:
[----:B------:R-:W-:Y:S05]  /*2d570*/  BSYNC.RECONVERGENT B2 ;  /* 0x0000000000027941 */ /* 0x000fea0003800200 */
.L_x_28796:
        /* <DEDUP_REMOVED lines=61> */
.L_x_28794:
[----:B------:R-:W-:Y:S05]  /*2d950*/  BSYNC.RECONVERGENT B1 ;  /* 0x0000000000017941 */ /* 0x000fea0003800200 */
.L_x_28793:
        /* <DEDUP_REMOVED lines=15> */
.L_x_28800:
        /* <DEDUP_REMOVED lines=13> */
.L_x_28802:
[----:B------:R-:W-:Y:S05]  /*2db20*/  BSYNC.RECONVERGENT B2 ;  /* 0x0000000000027941 */ /* 0x000fea0003800200 */
.L_x_28801:
        /* <DEDUP_REMOVED lines=61> */
.L_x_28799:
[----:B------:R-:W-:Y:S05]  /*2df00*/  BSYNC.RECONVERGENT B1 ;  /* 0x0000000000017941 */ /* 0x000fea0003800200 */
.L_x_28798:
        /* <DEDUP_REMOVED lines=17> */
.L_x_28805:
        /* <DEDUP_REMOVED lines=13> */
.L_x_28807:
[----:B------:R-:W-:Y:S05]  /*2e0f0*/  BSYNC.RECONVERGENT B2 ;  /* 0x0000000000027941 */ /* 0x000fea0003800200 */
.L_x_28806:
        /* <DEDUP_REMOVED lines=61> */
.L_x_28804:
[----:B------:R-:W-:Y:S05]  /*2e4d0*/  BSYNC.RECONVERGENT B1 ;  /* 0x0000000000017941 */ /* 0x000fea0003800200 */
.L_x_28803:
        /* <DEDUP_REMOVED lines=15> */
.L_x_28810:
        /* <DEDUP_REMOVED lines=13> */
.L_x_28812:
[----:B------:R-:W-:Y:S05]  /*2e6a0*/  BSYNC.RECONVERGENT B2 ;  /* 0x0000000000027941 */ /* 0x000fea0003800200 */
.L_x_28811:
        /* <DEDUP_REMOVED lines=61> */
.L_x_28809:
[----:B------:R-:W-:Y:S05]  /*2ea80*/  BSYNC.RECONVERGENT B1 ;  /* 0x0000000000017941 */ /* 0x000fea0003800200 */
.L_x_28808:
        /* <DEDUP_REMOVED lines=17> */
.L_x_28815:
        /* <DEDUP_REMOVED lines=15> */
.L_x_28817:
[----:B------:R-:W-:Y:S05]  /*2ec90*/  BSYNC.RECONVERGENT B2 ;  /* 0x0000000000027941 */ /* 0x000fea0003800200 */
.L_x_28816:
        /* <DEDUP_REMOVED lines=61> */
.L_x_28814:
[----:B------:R-:W-:Y:S05]  /*2f070*/  BSYNC.RECONVERGENT B1 ;  /* 0x0000000000017941 */ /* 0x000fea0003800200 */
.L_x_28813:
        /* <DEDUP_REMOVED lines=35> */
.L_x_28777:
        /* <DEDUP_REMOVED lines=16> */
.L_x_28821:
        /* <DEDUP_REMOVED lines=13> */
.L_x_28823:
[----:B------:R-:W-:Y:S05]  /*2f480*/  BSYNC.RECONVERGENT B2 ;  /* 0x0000000000027941 */ /* 0x000fea0003800200 */
.L_x_28822:
        /* <DEDUP_REMOVED lines=60> */
.L_x_28820:
[----:B------:R-:W-:Y:S05]  /*2f850*/  BSYNC.RECONVERGENT B1 ;  /* 0x0000000000017941 */ /* 0x000fea0003800200 */
.L_x_28819:
        /* <DEDUP_REMOVED lines=18> */
.L_x_28826:
        /* <DEDUP_REMOVED lines=13> */
.L_x_28828:
[----:B------:R-:W-:Y:S05]  /*2fa50*/  BSYNC.RECONVERGENT B2 ;  /* 0x0000000000027941 */ /* 0x000fea0003800200 */
.L_x_28827:
        /* <DEDUP_REMOVED lines=61> */
.L_x_28825:
[----:B------:R-:W-:Y:S05]  /*2fe30*/  BSYNC.RECONVERGENT B1 ;  /* 0x0000000000017941 */ /* 0x000fea0003800200 */
.L_x_28824:
        /* <DEDUP_REMOVED lines=16> */
.L_x_28831:
        /* <DEDUP_REMOVED lines=13> */
.L_x_28833:
[----:B------:R-:W-:Y:S05]  /*30010*/  BSYNC.RECONVERGENT B2 ;  /* 0x0000000000027941 */ /* 0x000fea0003800200 */
.L_x_28832:
        /* <DEDUP_REMOVED lines=61> */
.L_x_28830:
[----:B------:R-:W-:Y:S05]  /*303f0*/  BSYNC.RECONVERGENT B1 ;  /* 0x0000000000017941 */ /* 0x000fea0003800200 */
.L_x_28829:
        /* <DEDUP_REMOVED lines=16> */
.L_x_28836:
        /* <DEDUP_REMOVED lines=13> */
.L_x_28838:
[----:B------:R-:W-:Y:S05]  /*305d0*/  BSYNC.RECONVERGENT B2 ;  /* 0x0000000000027941 */ /* 0x000fea0003800200 */
.L_x_28837:
        /* <DEDUP_REMOVED lines=61> */
.L_x_28835:
[----:B------:R-:W-:Y:S05]  /*309b0*/  BSYNC.RECONVERGENT B1 ;  /* 0x0000000000017941 */ /* 0x000fea0003800200 */
.L_x_28834:
        /* <DEDUP_REMOVED lines=16> */
.L_x_28818:
        /* <DEDUP_REMOVED lines=24> */
.L_x_28839:
[----:B------:R-:W-:Y:S01]  /*30c40*/  MOV R99, R94 ;  /* 0x0000005e00637202 */ /* 0x000fe20000000f00 */
[----:B------:R-:W-:-:S07]  /*30c50*/  VIADD R92, R92, 0x20 ;  /* 0x000000205c5c7836 */ /* 0x000fce0000000000 */
.L_x_28776:
[----:B------:R-:W-:Y:S05]  /*30c60*/  BSYNC.RECONVERGENT B0 ;  /* 0x0000000000007941 */ /* 0x000fea0003800200 */
.L_x_28775:
        /* <DEDUP_REMOVED lines=35> */
.L_x_28845:
        /* <DEDUP_REMOVED lines=13> */
.L_x_28847:
[----:B------:R-:W-:Y:S05]  /*30f70*/  BSYNC.RECONVERGENT B2 ;  /* 0x0000000000027941 */ /* 0x000fea0003800200 */
.L_x_28846:
        /* <DEDUP_REMOVED lines=60> */
.L_x_28844:
[----:B------:R-:W-:Y:S05]  /*31340*/  BSYNC.RECONVERGENT B1 ;  /* 0x0000000000017941 */ /* 0x000fea0003800200 */
.L_x_28843:
        /* <DEDUP_REMOVED lines=20> */
.L_x_28850:
        /* <DEDUP_REMOVED lines=13> */
.L_x_28852:
[----:B------:R-:W-:Y:S05]  /*31560*/  BSYNC.RECONVERGENT B2 ;  /* 0x0000000000027941 */ /* 0x000fea0003800200 */
.L_x_28851:
        /* <DEDUP_REMOVED lines=61> */
.L_x_28849:
[----:B------:R-:W-:Y:S05]  /*31940*/  BSYNC.RECONVERGENT B1 ;  /* 0x0000000000017941 */ /* 0x000fea0003800200 */
.L_x_28848:
        /* <DEDUP_REMOVED lines=15> */
.L_x_28855:
        /* <DEDUP_REMOVED lines=13> */
.L_x_28857:
[----:B------:R-:W-:Y:S05]  /*31b10*/  BSYNC.RECONVERGENT B2 ;  /* 0x0000000000027941 */ /* 0x000fea0003800200 */
.L_x_28856:
        /* <DEDUP_REMOVED lines=61> */
.L_x_28854:
[----:B------:R-:W-:Y:S05]  /*31ef0*/  BSYNC.RECONVERGENT B1 ;  /* 0x0000000000017941 */ /* 0x000fea0003800200 */
.L_x_28853:
        /* <DEDUP_REMOVED lines=17> */
.L_x_28860:
        /* <DEDUP_REMOVED lines=13> */
.L_x_28862:
[----:B------:R-:W-:Y:S05]  /*320e0*/  BSYNC.RECONVERGENT B2 ;  /* 0x0000000000027941 */ /* 0x000fea0003800200 */
.L_x_28861:
        /* <DEDUP_REMOVED lines=61> */
.L_x_28859:
[----:B------:R-:W-:Y:S05]  /*324c0*/  BSYNC.RECONVERGENT B1 ;  /* 0x0000000000017941 */ /* 0x000fea0003800200 */
.L_x_28858:
        /* <DEDUP_REMOVED lines=15> */
.L_x_28865:
        /* <DEDUP_REMOVED lines=13> */
.L_x_28867:
[----:B------:R-:W-:Y:S05]  /*32690*/  BSYNC.RECONVERGENT B2 ;  /* 0x0000000000027941 */ /* 0x000fea0003800200 */
.L_x_28866:
        /* <DEDUP_REMOVED lines=61> */
.L_x_28864:
[----:B------:R-:W-:Y:S05]  /*32a70*/  BSYNC.RECONVERGENT B1 ;  /* 0x0000000000017941 */ /* 0x000fea0003800200 */
.L_x_28863:
        /* <DEDUP_REMOVED lines=17> */
.L_x_28870:
        /* <DEDUP_REMOVED lines=13> */
.L_x_28872:
[----:B------:R-:W-:Y:S05]  /*32c60*/  BSYNC.RECONVERGENT B2 ;  /* 0x0000000000027941 */ /* 0x000fea0003800200 */
.L_x_28871:
        /* <DEDUP_REMOVED lines=61> */
.L_x_28869:
[----:B------:R-:W-:Y:S05]  /*33040*/  BSYNC.RECONVERGENT B1 ;  /* 0x0000000000017941 */ /* 0x000fea0003800200 */
.L_x_28868:
        /* <DEDUP_REMOVED lines=15> */
.L_x_28875:
        /* <DEDUP_REMOVED lines=13> */
.L_x_28877:
[----:B------:R-:W-:Y:S05]  /*33210*/  BSYNC.RECONVERGENT B2 ;  /* 0x0000000000027941 */ /* 0x000fea0003800200 */
.L_x_28876:
        /* <DEDUP_REMOVED lines=61> */
.L_x_28874:
[----:B------:R-:W-:Y:S05]  /*335f0*/  BSYNC.RECONVERGENT B1 ;  /* 0x0000000000017941 */ /* 0x000fea0003800200 */
.L_x_28873:
        /* <DEDUP_REMOVED lines=17> */
.L_x_28880:
        /* <DEDUP_REMOVED lines=15> */
.L_x_28882:
[----:B------:R-:W-:Y:S05]  /*33800*/  BSYNC.RECONVERGENT B2 ;  /* 0x0000000000027941 */ /* 0x000fea0003800200 */
.L_x_28881:
        /* <DEDUP_REMOVED lines=61> */
.L_x_28879:
[----:B------:R-:W-:Y:S05]  /*33be0*/  BSYNC.RECONVERGENT B1 ;  /* 0x0000000000017941 */ /* 0x000fea0003800200 */
.L_x_28878:
        /* <DEDUP_REMOVED lines=35> */
.L_x_28842:
        /* <DEDUP_REMOVED lines=16> */
.L_x_28886:
        /* <DEDUP_REMOVED lines=13> */
.L_x_28888:
[----:B------:R-:W-:Y:S05]  /*33ff0*/  BSYNC.RECONVERGENT B2 ;  /* 0x0000000000027941 */ /* 0x000fea0003800200 */
.L_x_28887:
        /* <DEDUP_REMOVED lines=60> */
.L_x_28885:
[----:B------:R-:W-:Y:S05]  /*343c0*/  BSYNC.RECONVERGENT B1 ;  /* 0x0000000000017941 */ /* 0x000fea0003800200 */
.L_x_28884:
        /* <DEDUP_REMOVED lines=18> */
.L_x_28891:
        /* <DEDUP_REMOVED lines=13> */
.L_x_28893:
[----:B------:R-:W-:Y:S05]  /*345c0*/  BSYNC.RECONVERGENT B2 ;  /* 0x0000000000027941 */ /* 0x000fea0003800200 */
.L_x_28892:
        /* <DEDUP_REMOVED lines=61> */
.L_x_28890:
[----:B------:R-:W-:Y:S05]  /*349a0*/  BSYNC.RECONVERGENT B1 ;  /* 0x0000000000017941 */ /* 0x000fea0003800200 */
.L_x_28889:
        /* <DEDUP_REMOVED lines=16> */
.L_x_28896:
        /* <DEDUP_REMOVED lines=13> */
.L_x_28898:
[----:B------:R-:W-:Y:S05]  /*34b80*/  BSYNC.RECONVERGENT B2 ;  /* 0x0000000000027941 */ /* 0x000fea0003800200 */
.L_x_28897:
        /* <DEDUP_REMOVED lines=61> */
.L_x_28895:
[----:B------:R-:W-:Y:S05]  /*34f60*/  BSYNC.RECONVERGENT B1 ;  /* 0x0000000000017941 */ /* 0x000fea0003800200 */
.L_x_28894:
        /* <DEDUP_REMOVED lines=16> */
.L_x_28901:
        /* <DEDUP_REMOVED lines=13> */
.L_x_28903:
[----:B------:R-:W-:Y:S05]  /*35140*/  BSYNC.RECONVERGENT B2 ;  /* 0x0000000000027941 */ /* 0x000fea0003800200 */
.L_x_28902:
        /* <DEDUP_REMOVED lines=61> */
.L_x_28900:
[----:B------:R-:W-:Y:S05]  /*35520*/  BSYNC.RECONVERGENT B1 ;  /* 0x0000000000017941 */ /* 0x000fea0003800200 */
.L_x_28899:
        /* <DEDUP_REMOVED lines=16> */
.L_x_28883:
        /* <DEDUP_REMOVED lines=24> */
.L_x_28904:
[----:B------:R-:W-:Y:S01]  /*357b0*/  IMAD.MOV.U32 R99, RZ, RZ, R94 ;  /* 0x000000ffff637224 */ /* 0x000fe200078e005e */
[----:B------:R-:W-:-:S07]  /*357c0*/  IADD3 R92, PT, PT, R92, 0x20, RZ ;  /* 0x000000205c5c7810 */ /* 0x000fce0007ffe0ff */
.L_x_28841:
[----:B------:R-:W-:Y:S05]  /*357d0*/  BSYNC.RECONVERGENT B0 ;  /* 0x0000000000007941 */ /* 0x000fea0003800200 */
.L_x_28840:
        /* <DEDUP_REMOVED lines=35> */
.L_x_28910:
        /* <DEDUP_REMOVED lines=13> */
.L_x_28912:
[----:B------:R-:W-:Y:S05]  /*35ae0*/  BSYNC.RECONVERGENT B2 ;  /* 0x0000000000027941 */ /* 0x000fea0003800200 */
.L_x_28911:
        /* <DEDUP_REMOVED lines=60> */
.L_x_28909:
[----:B------:R-:W-:Y:S05]  /*35eb0*/  BSYNC.RECONVERGENT B1 ;  /* 0x0000000000017941 */ /* 0x000fea0003800200 */
.L_x_28908:
        /* <DEDUP_REMOVED lines=20> */
.L_x_28915:
        /* <DEDUP_REMOVED lines=13> */
.L_x_28917:
[----:B------:R-:W-:Y:S05]  /*360d0*/  BSYNC.RECONVERGENT B2 ;  /* 0x0000000000027941 */ /* 0x000fea0003800200 */
.L_x_28916:
        /* <DEDUP_REMOVED lines=61> */
.L_x_28914:
[----:B------:R-:W-:Y:S05]  /*364b0*/  BSYNC.RECONVERGENT B1 ;  /* 0x0000000000017941 */ /* 0x000fea0003800200 */
.L_x_28913:
        /* <DEDUP_REMOVED lines=15> */
.L_x_28920:
        /* <DEDUP_REMOVED lines=13> */
.L_x_28922:
[----:B------:R-:W-:Y:S05]  /*36680*/  BSYNC.RECONVERGENT B2 ;  /* 0x0000000000027941 */ /* 0x000fea0003800200 */
.L_x_28921:
        /* <DEDUP_REMOVED lines=61> */
.L_x_28919:
[----:B------:R-:W-:Y:S05]  /*36a60*/  BSYNC.RECONVERGENT B1 ;  /* 0x0000000000017941 */ /* 0x000fea0003800200 */
.L_x_28918:
        /* <DEDUP_REMOVED lines=17> */
.L_x_28925:
        /* <DEDUP_REMOVED lines=13> */
.L_x_28927:
[----:B------:R-:W-:Y:S05]  /*36c50*/  BSYNC.RECONVERGENT B2 ;  /* 0x0000000000027941 */ /* 0x000fea0003800200 */
.L_x_28926:
        /* <DEDUP_REMOVED lines=61> */
.L_x_28924:
[----:B------:R-:W-:Y:S05]  /*37030*/  BSYNC.RECONVERGENT B1 ;  /* 0x0000000000017941 */ /* 0x000fea0003800200 */
.L_x_28923:
        /* <DEDUP_REMOVED lines=15> */
.L_x_28930:
        /* <DEDUP_REMOVED lines=13> */
.L_x_28932:
[----:B------:R-:W-:Y:S05]  /*37200*/  BSYNC.RECONVERGENT B2 ;  /* 0x0000000000027941 */ /* 0x000fea0003800200 */
.L_x_28931:
        /* <DEDUP_REMOVED lines=61> */
.L_x_28929:
[----:B------:R-:W-:Y:S05]  /*375e0*/  BSYNC.RECONVERGENT B1 ;  /* 0x0000000000017941 */ /* 0x000fea0003800200 */
.L_x_28928:
        /* <DEDUP_REMOVED lines=17> */
.L_x_28935:
        /* <DEDUP_REMOVED lines=13> */
.L_x_28937:
[----:B------:R-:W-:Y:S05]  /*377d0*/  BSYNC.RECONVERGENT B2 ;  /* 0x0000000000027941 */ /* 0x000fea0003800200 */
.L_x_28936:
        /* <DEDUP_REMOVED lines=61> */
.L_x_28934:
[----:B------:R-:W-:Y:S05]  /*37bb0*/  BSYNC.RECONVERGENT B1 ;  /* 0x0000000000017941 */ /* 0x000fea0003800200 */
.L_x_28933:
        /* <DEDUP_REMOVED lines=15> */
.L_x_28940:
        /* <DEDUP_REMOVED lines=13> */
.L_x_28942:
[----:B------:R-:W-:Y:S05]  /*37d80*/  BSYNC.RECONVERGENT B2 ;  /* 0x0000000000027941 */ /* 0x000fea0003800200 */
.L_x_28941:
        /* <DEDUP_REMOVED lines=61> */
.L_x_28939:
[----:B------:R-:W-:Y:S05]  /*38160*/  BSYNC.RECONVERGENT B1 ;  /* 0x0000000000017941 */ /* 0x000fea0003800200 */
.L_x_28938:
        /* <DEDUP_REMOVED lines=17> */
.L_x_28945:
        /* <DEDUP_REMOVED lines=15> */
.L_x_28947:
[----:B------:R-:W-:Y:S05]  /*38370*/  BSYNC.RECONVERGENT B2 ;  /* 0x0000000000027941 */ /* 0x000fea0003800200 */
.L_x_28946:
        /* <DEDUP_REMOVED lines=61> */
.L_x_28944:
[----:B------:R-:W-:Y:S05]  /*38750*/  BSYNC.RECONVERGENT B1 ;  /* 0x0000000000017941 */ /* 0x000fea0003800200 */
.L_x_28943:
        /* <DEDUP_REMOVED lines=35> */
.L_x_28907:
        /* <DEDUP_REMOVED lines=16> */
.L_x_28951:
        /* <DEDUP_REMOVED lines=13> */
.L_x_28953:
[----:B------:R-:W-:Y:S05]  /*38b60*/  BSYNC.RECONVERGENT B2 ;  /* 0x0000000000027941 */ /* 0x000fea0003800200 */
.L_x_28952:
        /* <DEDUP_REMOVED lines=60> */
.L_x_28950:
[----:B------:R-:W-:Y:S05]  /*38f30*/  BSYNC.RECONVERGENT B1 ;  /* 0x0000000000017941 */ /* 0x000fea0003800200 */
.L_x_28949:
        /* <DEDUP_REMOVED lines=18> */
.L_x_28956:
        /* <DEDUP_REMOVED lines=13> */
.L_x_28958:
[----:B------:R-:W-:Y:S05]  /*39130*/  BSYNC.RECONVERGENT B2 ;  /* 0x0000000000027941 */ /* 0x000fea0003800200 */
.L_x_28957:
        /* <DEDUP_REMOVED lines=61> */
.L_x_28955:
[----:B------:R-:W-:Y:S05]  /*39510*/  BSYNC.RECONVERGENT B1 ;  /* 0x0000000000017941 */ /* 0x000fea0003800200 */
.L_x_28954:
        /* <DEDUP_REMOVED lines=16> */
.L_x_28961:
        /* <DEDUP_REMOVED lines=13> */
.L_x_28963:
[----:B------:R-:W-:Y:S05]  /*396f0*/  BSYNC.RECONVERGENT B2 ;  /* 0x0000000000027941 */ /* 0x000fea0003800200 */
.L_x_28962:
        /* <DEDUP_REMOVED lines=61> */
.L_x_28960:
[----:B------:R-:W-:Y:S05]  /*39ad0*/  BSYNC.RECONVERGENT B1 ;  /* 0x0000000000017941 */ /* 0x000fea0003800200 */
.L_x_28959:
        /* <DEDUP_REMOVED lines=16> */
.L_x_28966:
        /* <DEDUP_REMOVED lines=13> */
.L_x_28968:
[----:B------:R-:W-:Y:S05]  /*39cb0*/  BSYNC.RECONVERGENT B2 ;  /* 0x0000000000027941 */ /* 0x000fea0003800200 */
.L_x_28967:
        /* <DEDUP_REMOVED lines=61> */
.L_x_28965:
[----:B------:R-:W-:Y:S05]  /*3a090*/  BSYNC.RECONVERGENT B1 ;  /* 0x0000000000017941 */ /* 0x000fea0003800200 */
.L_x_28964:
        /* <DEDUP_REMOVED lines=16> */
.L_x_28948:
        /* <DEDUP_REMOVED lines=25> */
.L_x_28906:
[----:B------:R-:W-:Y:S05]  /*3a330*/  BSYNC.RECONVERGENT B0 ;  /* 0x0000000000007941 */ /* 0x000fea0003800200 */
.L_x_28905:
[----:B------:R-:W-:Y:S01]  /*3a340*/  FADD.FTZ R92, RZ, R44 ;  /* 0x0000002cff5c7221 */ /* 0x000fe20000010000 */
[C---:B------:R-:W-:Y:S01]  /*3a350*/  ISETP.GE.U32.AND P5, PT, R15.reuse, 0x20, PT ;  /* 0x000000200f00780c */ /* 0x040fe20003fa6070 */
[----:B0123--:R-:W0:Y:S01]  /*3a360*/  S2R R136, SR_TID.X ;  /* 0x0000000000887919 */ /* 0x00fe220000002100 */
        /* <DEDUP_REMOVED lines=200> */
.L_x_29006:
[----:B------:R-:W-:Y:S01]  /*3aff0*/  LOP3.LUT P1, RZ, R136, 0x1f, RZ, 0xc0, !PT ;  /* 0x0000001f88ff7812 */ /* 0x000fe2000782c0ff */
[----:B------:R-:W-:Y:S01]  /*3b000*/  FMUL.FTZ R95, R92, R92 ;  /* 0x0000005c5c5f7220 */ /* 0x000fe20000410000 */
[----:B01----:R-:W-:Y:S01]  /*3b010*/  FADD.FTZ R94, R94, R139 ;  /* 0x0000008b5e5e7221 */ /* 0x003fe20000010000 */
[----:B------:R-:W-:Y:S01]  /*3b020*/  ISETP.NE.AND P0, PT, RZ, UR11, PT ;  /* 0x0000000bff007c0c */ /* 0x000fe2000bf05270 */
[----:B------:R-:W-:Y:S02]  /*3b030*/  BSSY.RECONVERGENT B0, `(.L_x_28970) ;  /* 0x0000025000007945 */ /* 0x000fe40003800200 */
[----:B------:R-:W-:Y:S01]  /*3b040*/  FFMA.FTZ R94, R94, R93, UR12 ;  /* 0x0000000c5e5e7e23 */ /* 0x000fe2000801005d */
[----:B------:R-:W-:Y:S02]  /*3b050*/  FSEL R95, R95, RZ, P0 ;  /* 0x000000ff5f5f7208 */ /* 0x000fe40000000000 */
[----:B------:R-:W-:-:S03]  /*3b060*/  FSEL R116, R92, RZ, !P0 ;  /* 0x000000ff5c747208 */ /* 0x000fc60004000000 */
[----:B------:R-:W-:Y:S01]  /*3b070*/  FADD.FTZ R94, R94, R95 ;  /* 0x0000005f5e5e7221 */ /* 0x000fe20000010000 */
[----:B------:R-:W0:Y:S03]  /*3b080*/  @!P1 LDC.64 R138, c[0x0][0x3c0] ;  /* 0x0000f000ff8a9b82 */ /* 0x000e260000000a00 */
[----:B------:R-:W1:Y:S05]  /*3b090*/  MUFU.RSQ R117, R94 ;  /* 0x0000005e00757308 */ /* 0x000e6a0000001400 */
[----:B------:R-:W2:Y:S01]  /*3b0a0*/  @!P1 LDC.64 R136, c[0x0][0x3c8] ;  /* 0x0000f200ff889b82 */ /* 0x000ea20000000a00 */
[----:B0-----:R-:W-:-:S05]  /*3b0b0*/  @!P1 IMAD.WIDE R138, R105, 0x4, R138 ;  /* 0x00000004698a9825 */ /* 0x001fca00078e028a */
[----:B------:R0:W-:Y:S01]  /*3b0c0*/  @!P1 STG.E desc[UR6][R138.64], R92 ;  /* 0x0000005c8a009986 */ /* 0x0001e2000c101906 */
[----:B--2---:R-:W-:-:S05]  /*3b0d0*/  @!P1 IMAD.WIDE R136, R105, 0x4, R136 ;  /* 0x0000000469889825 */ /* 0x004fca00078e0288 */
[----:B-1----:R0:W-:Y:S01]  /*3b0e0*/  @!P1 STG.E desc[UR6][R136.64], R117 ;  /* 0x0000007588009986 */ /* 0x0021e2000c101906 */
[----:B------:R-:W-:Y:S05]  /*3b0f0*/  @!P5 BRA `(.L_x_28971) ;  /* 0x000000000060d947 */ /* 0x000fea0003800000 */
[----:B------:R-:W1:Y:S01]  /*3b100*/  LDC.64 R152, c[0x0][0x428] ;  /* 0x00010a00ff987b82 */ /* 0x000e620000000a00 */
[--C-:B0-----:R-:W-:Y:S01]  /*3b110*/  FADD.FTZ R138, R44, -R116.reuse ;  /* 0x800000742c8a7221 */ /* 0x101fe20000010000 */
[--C-:B------:R-:W-:Y:S01]  /*3b120*/  FADD.FTZ R136, R45, -R116.reuse ;  /* 0x800000742d887221 */ /* 0x100fe20000010000 */
[----:B------:R-:W-:Y:S02]  /*3b130*/  HADD2.F32 R95, -RZ, R0.H1_H1 ;  /* 0x30000000ff5f7230 */ /* 0x000fe40000004100 */
[----:B------:R-:W-:Y:S01]  /*3b140*/  FADD.FTZ R150, R46, -R116 ;  /* 0x800000742e967221 */ /* 0x000fe20000010000 */
[----:B------:R-:W-:Y:S02]  /*3b150*/  HADD2.F32 R92, -RZ, R28.H0_H0 ;  /* 0x2000001cff5c7230 */ /* 0x000fe40000004100 */
[C---:B------:R-:W-:Y:S01]  /*3b160*/  FMUL.FTZ R137, R117.reuse, R138 ;  /* 0x0000008a75897220 */ /* 0x040fe20000410000 */
[----:B------:R-:W-:Y:S02]  /*3b170*/  HADD2.F32 R94, -RZ, R3.H1_H1 ;  /* 0x30000003ff5e7230 */ /* 0x000fe40000004100 */
[----:B------:R-:W-:Y:S01]  /*3b180*/  FMUL.FTZ R136, R117, R136 ;  /* 0x0000008875887220 */ /* 0x000fe20000410000 */
[----:B------:R-:W-:-:S02]  /*3b190*/  HADD2.F32 R93, -RZ, R133.H0_H0 ;  /* 0x20000085ff5d7230 */ /* 0x000fc40000004100 */
[----:B------:R-:W-:Y:S01]  /*3b1a0*/  FADD.FTZ R138, R47, -R116 ;  /* 0x800000742f8a7221 */ /* 0x000fe20000010000 */
[----:B------:R-:W-:Y:S01]  /*3b1b0*/  FFMA.FTZ R92, R137, R95, R92 ;  /* 0x0000005f895c7223 */ /* 0x000fe2000001005c */
[----:B------:R-:W-:Y:S02]  /*3b1c0*/  HADD2.F32 R137, -RZ, R2.H1_H1 ;  /* 0x30000002ff897230 */ /* 0x000fe40000004100 */
[C---:B------:R-:W-:Y:S01]  /*3b1d0*/  FMUL.FTZ R139, R117.reuse, R150 ;  /* 0x00000096758b7220 */ /* 0x040fe20000410000 */
[----:B------:R-:W-:Y:S01]  /*3b1e0*/  FFMA.FTZ R93, R136, R94, R93 ;  /* 0x0000005e885d7223 */ /* 0x000fe2000001005d */
[----:B------:R-:W-:Y:S02]  /*3b1f0*/  HADD2.F32 R94, -RZ, R29.H0_H0 ;  /* 0x2000001dff5e7230 */ /* 0x000fe40000004100 */
[----:B------:R-:W-:Y:S01]  /*3b200*/  FMUL.FTZ R138, R117, R138 ;  /* 0x0000008a758a7220 */ /* 0x000fe20000410000 */
[----:B------:R-:W-:Y:S02]  /*3b210*/  HADD2.F32 R136, -RZ, R4.H1_H1 ;  /* 0x30000004ff887230 */ /* 0x000fe40000004100 */
[----:B------:R-:W-:-:S02]  /*3b220*/  HADD2.F32 R95, -RZ, R133.H1_H1 ;  /* 0x30000085ff5f7230 */ /* 0x000fc40000004100 */
[----:B------:R-:W-:-:S03]  /*3b230*/  FFMA.FTZ R94, R139, R137, R94 ;  /* 0x000000898b5e7223 */ /* 0x000fc6000001005e */
[----:B------:R-:W-:Y:S01]  /*3b240*/  FFMA.FTZ R95, R138, R136, R95 ;  /* 0x000000888a5f7223 */ /* 0x000fe2000001005f */
[----:B-1----:R-:W-:-:S04]  /*3b250*/  IMAD.WIDE.U32 R152, R108, 0x10, R152 ;  /* 0x000000106c987825 */ /* 0x002fc800078e0098 */
[----:B------:R-:W-:Y:S01]  /*3b260*/  VIADD R108, R108, 0x20 ;  /* 0x000000206c6c7836 */ /* 0x000fe20000000000 */
[----:B------:R1:W-:Y:S06]  /*3b270*/  STG.E.128 desc[UR6][R152.64], R92 ;  /* 0x0000005c98007986 */ /* 0x0003ec000c101d06 */
.L_x_28971:
[----:B------:R-:W-:Y:S05]  /*3b280*/  BSYNC.RECONVERGENT B0 ;  /* 0x0000000000007941 */ /* 0x000fea0003800200 */
.L_x_28970:
[----:B------:R-:W-:Y:S01]  /*3b290*/  LOP3.LUT P0, RZ, R107, 0x20000, RZ, 0xc0, !PT ;  /* 0x000200006bff7812 */ /* 0x000fe2000780c0ff */
[----:B------:R-:W-:-:S12]  /*3b2a0*/  BSSY.RECONVERGENT B0, `(.L_x_28972) ;  /* 0x000001a000007945 */ /* 0x000fd80003800200 */
[----:B------:R-:W-:Y:S05]  /*3b2b0*/  @!P0 BRA `(.L_x_28973) ;  /* 0x0000000000608947 */ /* 0x000fea0003800000 */
[----:B-1----:R-:W1:Y:S01]  /*3b2c0*/  LDC.64 R152, c[0x0][0x428] ;  /* 0x00010a00ff987b82 */ /* 0x002e620000000a00 */
[--C-:B0-----:R-:W-:Y:S01]  /*3b2d0*/  FADD.FTZ R138, R48, -R116.reuse ;  /* 0x80000074308a7221 */ /* 0x101fe20000010000 */
[--C-:B------:R-:W-:Y:S01]  /*3b2e0*/  FADD.FTZ R136, R49, -R116.reuse ;  /* 0x8000007431887221 */ /* 0x100fe20000010000 */
[----:B------:R-:W-:Y:S02]  /*3b2f0*/  HADD2.F32 R95, -RZ, R109.H0_H0 ;  /* 0x2000006dff5f7230 */ /* 0x000fe40000004100 */
[----:B------:R-:W-:Y:S01]  /*3b300*/  FADD.FTZ R150, R50, -R116 ;  /* 0x8000007432967221 */ /* 0x000fe20000010000 */
[----:B------:R-:W-:Y:S02]  /*3b310*/  HADD2.F32 R92, -RZ, R96.H0_H0 ;  /* 0x20000060ff5c7230 */ /* 0x000fe40000004100 */
[C---:B------:R-:W-:Y:S01]  /*3b320*/  FMUL.FTZ R137, R117.reuse, R138 ;  /* 0x0000008a75897220 */ /* 0x040fe20000410000 */
[----:B------:R-:W-:Y:S02]  /*3b330*/  HADD2.F32 R94, -RZ, R112.H0_H0 ;  /* 0x20000070ff5e7230 */ /* 0x000fe40000004100 */
        /* <DEDUP_REMOVED lines=13> */
[C---:B-1----:R-:W-:Y:S01]  /*3b410*/  IMAD.WIDE.U32 R152, R108.reuse, 0x10, R152 ;  /* 0x000000106c987825 */ /* 0x042fe200078e0098 */
[----:B------:R-:W-:-:S04]  /*3b420*/  IADD3 R108, PT, PT, R108, 0x20, RZ ;  /* 0x000000206c6c7810 */ /* 0x000fc80007ffe0ff */
[----:B------:R2:W-:Y:S03]  /*3b430*/  STG.E.128 desc[UR6][R152.64], R92 ;  /* 0x0000005c98007986 */ /* 0x0005e6000c101d06 */
.L_x_28973:
[----:B------:R-:W-:Y:S05]  /*3b440*/  BSYNC.RECONVERGENT B0 ;  /* 0x0000000000007941 */ /* 0x000fea0003800200 */
.L_x_28972:
[----:B------:R-:W-:Y:S01]  /*3b450*/  LOP3.LUT P0, RZ, R107, 0x10000, RZ, 0xc0, !PT ;  /* 0x000100006bff7812 */ /* 0x000fe2000780c0ff */
[----:B------:R-:W-:-:S12]  /*3b460*/  BSSY.RECONVERGENT B0, `(.L_x_28974) ;  /* 0x000001a000007945 */ /* 0x000fd80003800200 */
[----:B------:R-:W-:Y:S05]  /*3b470*/  @!P0 BRA `(.L_x_28975) ;  /* 0x0000000000608947 */ /* 0x000fea0003800000 */
[----:B-12---:R-:W1:Y:S01]  /*3b480*/  LDC.64 R152, c[0x0][0x428] ;  /* 0x00010a00ff987b82 */ /* 0x006e620000000a00 */
        /* <DEDUP_REMOVED lines=23> */
.L_x_28975:
[----:B------:R-:W-:Y:S05]  /*3b600*/  BSYNC.RECONVERGENT B0 ;  /* 0x0000000000007941 */ /* 0x000fea0003800200 */
.L_x_28974:
[----:B------:R-:W-:Y:S01]  /*3b610*/  LOP3.LUT P0, RZ, R107, 0x8000, RZ, 0xc0, !PT ;  /* 0x000080006bff7812 */ /* 0x000fe2000780c0ff */
[----:B------:R-:W-:-:S12]  /*3b620*/  BSSY.RECONVERGENT B0, `(.L_x_28976) ;  /* 0x000001a000007945 */ /* 0x000fd80003800200 */
[----:B------:R-:W-:Y:S05]  /*3b630*/  @!P0 BRA `(.L_x_28977) ;  /* 0x0000000000608947 */ /* 0x000fea0003800000 */
[----:B------:R-:W4:Y:S01]  /*3b640*/  LDC.64 R150, c[0x0][0x428] ;  /* 0x00010a00ff967b82 */ /* 0x000f220000000a00 */
[--C-:B0-----:R-:W-:Y:S01]  /*3b650*/  FADD.FTZ R136, R57, -R116.reuse ;  /* 0x8000007439887221 */ /* 0x101fe20000010000 */
[----:B-123--:R-:W-:Y:S02]  /*3b660*/  HADD2.F32 R94, -RZ, R118.H0_H0 ;  /* 0x20000076ff5e7230 */ /* 0x00efe40000004100 */
[----:B------:R-:W-:Y:S01]  /*3b670*/  FADD.FTZ R138, R56, -R116 ;  /* 0x80000074388a7221 */ /* 0x000fe20000010000 */
[----:B------:R-:W-:Y:S02]  /*3b680*/  HADD2.F32 R93, -RZ, R140.H0_H0 ;  /* 0x2000008cff5d7230 */ /* 0x000fe40000004100 */
[C---:B------:R-:W-:Y:S01]  /*3b690*/  FMUL.FTZ R136, R117.reuse, R136 ;  /* 0x0000008875887220 */ /* 0x040fe20000410000 */
[----:B------:R-:W-:Y:S02]  /*3b6a0*/  HADD2.F32 R95, -RZ, R115.H0_H0 ;  /* 0x20000073ff5f7230 */ /* 0x000fe40000004100 */
[----:B------:R-:W-:Y:S01]  /*3b6b0*/  FMUL.FTZ R137, R117, R138 ;  /* 0x0000008a75897220 */ /* 0x000fe20000410000 */
[----:B------:R-:W-:-:S02]  /*3b6c0*/  HADD2.F32 R92, -RZ, R32.H0_H0 ;  /* 0x20000020ff5c7230 */ /* 0x000fc40000004100 */
[----:B------:R-:W-:Y:S01]  /*3b6d0*/  FFMA.FTZ R93, R136, R94, R93 ;  /* 0x0000005e885d7223 */ /* 0x000fe2000001005d */
[--C-:B------:R-:W-:Y:S01]  /*3b6e0*/  FADD.FTZ R136, R58, -R116.reuse ;  /* 0x800000743a887221 */ /* 0x100fe20000010000 */
[----:B------:R-:W-:Y:S01]  /*3b6f0*/  FADD.FTZ R138, R59, -R116 ;  /* 0x800000743b8a7221 */ /* 0x000fe20000010000 */
[----:B------:R-:W-:Y:S02]  /*3b700*/  HADD2.F32 R139, -RZ, R115.H1_H1 ;  /* 0x30000073ff8b7230 */ /* 0x000fe40000004100 */
[----:B------:R-:W-:Y:S01]  /*3b710*/  FFMA.FTZ R92, R137, R95, R92 ;  /* 0x0000005f895c7223 */ /* 0x000fe2000001005c */
[C---:B------:R-:W-:Y:S01]  /*3b720*/  FMUL.FTZ R141, R117.reuse, R136 ;  /* 0x00000088758d7220 */ /* 0x040fe20000410000 */
[----:B------:R-:W-:Y:S02]  /*3b730*/  HADD2.F32 R94, -RZ, R33.H0_H0 ;  /* 0x20000021ff5e7230 */ /* 0x000fe40000004100 */
[----:B------:R-:W-:Y:S01]  /*3b740*/  FMUL.FTZ R137, R117, R138 ;  /* 0x0000008a75897220 */ /* 0x000fe20000410000 */
[----:B------:R-:W-:-:S02]  /*3b750*/  HADD2.F32 R95, -RZ, R118.H1_H1 ;  /* 0x30000076ff5f7230 */ /* 0x000fc40000004100 */
[----:B------:R-:W-:Y:S02]  /*3b760*/  HADD2.F32 R136, -RZ, R140.H1_H1 ;  /* 0x3000008cff887230 */ /* 0x000fe40000004100 */
[----:B------:R-:W-:-:S03]  /*3b770*/  FFMA.FTZ R94, R141, R139, R94 ;  /* 0x0000008b8d5e7223 */ /* 0x000fc6000001005e */
[----:B------:R-:W-:Y:S01]  /*3b780*/  FFMA.FTZ R95, R137, R95, R136 ;  /* 0x0000005f895f7223 */ /* 0x000fe20000010088 */
[C---:B----4-:R-:W-:Y:S01]  /*3b790*/  IMAD.WIDE.U32 R150, R108.reuse, 0x10, R150 ;  /* 0x000000106c967825 */ /* 0x050fe200078e0096 */
[----:B------:R-:W-:-:S04]  /*3b7a0*/  IADD3 R108, PT, PT, R108, 0x20, RZ ;  /* 0x000000206c6c7810 */ /* 0x000fc80007ffe0ff */
[----:B------:R4:W-:Y:S03]  /*3b7b0*/  STG.E.128 desc[UR6][R150.64], R92 ;  /* 0x0000005c96007986 */ /* 0x0009e6000c101d06 */
.L_x_28977:
[----:B------:R-:W-:Y:S05]  /*3b7c0*/  BSYNC.RECONVERGENT B0 ;  /* 0x0000000000007941 */ /* 0x000fea0003800200 */
.L_x_28976:
[----:B------:R-:W-:Y:S01]  /*3b7d0*/  LOP3.LUT P0, RZ, R107, 0x4000, RZ, 0xc0, !PT ;  /* 0x000040006bff7812 */ /* 0x000fe2000780c0ff */
[----:B------:R-:W-:-:S12]  /*3b7e0*/  BSSY.RECONVERGENT B0, `(.L_x_28978) ;  /* 0x000001a000007945 */ /* 0x000fd80003800200 */
[----:B------:R-:W-:Y:S05]  /*3b7f0*/  @!P0 BRA `(.L_x_28979) ;  /* 0x0000000000608947 */ /* 0x000fea0003800000 */
[----:B----4-:R-:W4:Y:S01]  /*3b800*/  LDC.64 R150, c[0x0][0x428] ;  /* 0x00010a00ff967b82 */ /* 0x010f220000000a00 */
        /* <DEDUP_REMOVED lines=20> */
[----:B----4-:R-:W-:-:S04]  /*3b950*/  IMAD.WIDE.U32 R150, R108, 0x10, R150 ;  /* 0x000000106c967825 */ /* 0x010fc800078e0096 */
[----:B------:R-:W-:Y:S01]  /*3b960*/  VIADD R108, R108, 0x20 ;  /* 0x000000206c6c7836 */ /* 0x000fe20000000000 */
[----:B------:R0:W-:Y:S06]  /*3b970*/  STG.E.128 desc[UR6][R150.64], R92 ;  /* 0x0000005c96007986 */ /* 0x0001ec000c101d06 */
.L_x_28979:
[----:B------:R-:W-:Y:S05]  /*3b980*/  BSYNC.RECONVERGENT B0 ;  /* 0x0000000000007941 */ /* 0x000fea0003800200 */
.L_x_28978:
[----:B------:R-:W-:Y:S01]  /*3b990*/  LOP3.LUT P0, RZ, R107, 0x2000, RZ, 0xc0, !PT ;  /* 0x000020006bff7812 */ /* 0x000fe2000780c0ff */
[----:B------:R-:W-:-:S12]  /*3b9a0*/  BSSY.RECONVERGENT B0, `(.L_x_28980) ;  /* 0x000001a000007945 */ /* 0x000fd80003800200 */
[----:B------:R-:W-:Y:S05]  /*3b9b0*/  @!P0 BRA `(.L_x_28981) ;  /* 0x0000000000608947 */ /* 0x000fea0003800000 */
[----:B0---4-:R-:W0:Y:S01]  /*3b9c0*/  LDC.64 R150, c[0x0][0x428] ;  /* 0x00010a00ff967b82 */ /* 0x011e220000000a00 */
[--C-:B------:R-:W-:Y:S01]  /*3b9d0*/  FADD.FTZ R136, R65, -R116.reuse ;  /* 0x8000007441887221 */ /* 0x100fe20000010000 */
        /* <DEDUP_REMOVED lines=19> */
[C---:B0-----:R-:W-:Y:S01]  /*3bb10*/  IMAD.WIDE.U32 R150, R108.reuse, 0x10, R150 ;  /* 0x000000106c967825 */ /* 0x041fe200078e0096 */
[----:B------:R-:W-:-:S04]  /*3bb20*/  IADD3 R108, PT, PT, R108, 0x20, RZ ;  /* 0x000000206c6c7810 */ /* 0x000fc80007ffe0ff */
[----:B------:R0:W-:Y:S03]  /*3bb30*/  STG.E.128 desc[UR6][R150.64], R92 ;  /* 0x0000005c96007986 */ /* 0x0001e6000c101d06 */
.L_x_28981:
[----:B------:R-:W-:Y:S05]  /*3bb40*/  BSYNC.RECONVERGENT B0 ;  /* 0x0000000000007941 */ /* 0x000fea0003800200 */
.L_x_28980:
        /* <DEDUP_REMOVED lines=24> */
[----:B0-----:R-:W-:-:S04]  /*3bcd0*/  IMAD.WIDE.U32 R150, R108, 0x10, R150 ;  /* 0x000000106c967825 */ /* 0x001fc800078e0096 */
[----:B------:R-:W-:Y:S01]  /*3bce0*/  VIADD R108, R108, 0x20 ;  /* 0x000000206c6c7836 */ /* 0x000fe20000000000 */
[----:B------:R0:W-:Y:S06]  /*3bcf0*/  STG.E.128 desc[UR6][R150.64], R92 ;  /* 0x0000005c96007986 */ /* 0x0001ec000c101d06 */
.L_x_28983:
[----:B------:R-:W-:Y:S05]  /*3bd00*/  BSYNC.RECONVERGENT B0 ;  /* 0x0000000000007941 */ /* 0x000fea0003800200 */
.L_x_28982:
        /* <DEDUP_REMOVED lines=27> */
.L_x_28985:
[----:B------:R-:W-:Y:S05]  /*3bec0*/  BSYNC.RECONVERGENT B0 ;  /* 0x0000000000007941 */ /* 0x000fea0003800200 */
.L_x_28984:
        /* <DEDUP_REMOVED lines=27> */
.L_x_28987:
[----:B------:R-:W-:Y:S05]  /*3c080*/  BSYNC.RECONVERGENT B0 ;  /* 0x0000000000007941 */ /* 0x000fea0003800200 */
.L_x_28986:
        /* <DEDUP_REMOVED lines=27> */
.L_x_28989:
[----:B------:R-:W-:Y:S05]  /*3c240*/  BSYNC.RECONVERGENT B0 ;  /* 0x0000000000007941 */ /* 0x000fea0003800200 */
.L_x_28988:
        /* <DEDUP_REMOVED lines=27> */
.L_x_28991:
[----:B------:R-:W-:Y:S05]  /*3c400*/  BSYNC.RECONVERGENT B0 ;  /* 0x0000000000007941 */ /* 0x000fea0003800200 */
.L_x_28990:
[----:B------:R-:W-:Y:S01]  /*3c410*/  LOP3.LUT P0, RZ, R107, 0x80, RZ, 0xc0, !PT ;  /* 0x000000806bff7812 */ /* 0x000fe2000780c0ff */
[----:B------:R-:W-:-:S12]  /*3c420*/  BSSY.RECONVERGENT B0, `(.L_x_28992) ;  /* 0x0000011000007945 */ /* 0x000fd80003800200 */
[----:B------:R-:W-:Y:S05]  /*3c430*/  @!P0 BRA `(.L_x_28993) ;  /* 0x00000000003c8947 */ /* 0x000fea0003800000 */
[----:B0-----:R-:W0:Y:S01]  /*3c440*/  LDC.64 R138, c[0x0][0x428] ;  /* 0x00010a00ff8a7b82 */ /* 0x001e220000000a00 */
        /* <DEDUP_REMOVED lines=12> */
[----:B0-----:R-:W-:-:S05]  /*3c510*/  IMAD.WIDE.U32 R138, R108, 0x10, R138 ;  /* 0x000000106c8a7825 */ /* 0x001fca00078e008a */
[----:B------:R0:W-:Y:S02]  /*3c520*/  STG.E.128 desc[UR6][R138.64], R92 ;  /* 0x0000005c8a007986 */ /* 0x0001e4000c101d06 */
.L_x_28993:
[----:B------:R-:W-:Y:S05]  /*3c530*/  BSYNC.RECONVERGENT B0 ;  /* 0x0000000000007941 */ /* 0x000fea0003800200 */
.L_x_28992:
[----:B01234-:R-:W0:Y:S02]  /*3c540*/  LDC.64 R92, c[0x0][0x380] ;  /* 0x0000e000ff5c7b82 */ /* 0x01fe240000000a00 */
[----:B0-----:R-:W-:-:S04]  /*3c550*/  LEA R105, R92, R105, 0x2 ;  /* 0x000000695c697211 */ /* 0x001fc800078e10ff */
[----:B------:R-:W-:-:S13]  /*3c560*/  ISETP.GE.AND P0, PT, R105, R93, PT ;  /* 0x0000005d6900720c */ /* 0x000fda0003f06270 */
[----:B------:R-:W-:Y:S05]  /*3c570*/  @!P0 BRA `(.L_x_28994) ;  /* 0xfffffc5400108947 */ /* 0x000fea000383ffff */
[----:B------:R-:W-:Y:S05]  /*3c580*/  EXIT ;  /* 0x000000000000794d */ /* 0x000fea0003800000 */
.L_x_28969:
        /* <DEDUP_REMOVED lines=8> */
.L_x_28996:
[----:B------:R-:W-:Y:S05]  /*3c610*/  BSYNC B0 ;  /* 0x0000000000007941 */ /* 0x000fea0003800000 */
.L_x_28995:
        /* <DEDUP_REMOVED lines=8> */
.L_x_28997:
[----:B------:R-:W-:Y:S02]  /*3c6a0*/  IMAD.MOV.U32 R116, RZ, RZ, 0x4 ;  /* 0x00000004ff747424 */ /* 0x000fe400078e00ff */
[----:B------:R-:W-:-:S05]  /*3c6b0*/  FADD.FTZ R141, R150, R139 ;  /* 0x0000008b968d7221 */ /* 0x000fca0000010000 */
[----:B------:R-:W-:-:S07]  /*3c6c0*/  MOV R150, R141 ;  /* 0x0000008d00967202 */ /* 0x000fce0000000f00 */
[----:B------:R-:W-:Y:S05]  /*3c6d0*/  WARPSYNC.COLLECTIVE R117, `(.L_x_28998) ;  /* 0x0000000075087348 */ /* 0x000fea0003c00000 */
[----:B------:R0:W1:Y:S02]  /*3c6e0*/  SHFL.BFLY P6, R139, R150, R116, R95 ;  /* 0x0c000074968b7389 */ /* 0x00006400000c005f */
[----:B01----:R-:W-:Y:S05]  /*3c6f0*/  ENDCOLLECTIVE ;  /* 0x000000000000791b */ /* 0x003fea0003800000 */
.L_x_28998:
[----:B------:R-:W-:Y:S02]  /*3c700*/  IMAD.MOV.U32 R116, RZ, RZ, 0x8 ;  /* 0x00000008ff747424 */ /* 0x000fe400078e00ff */
[----:B------:R-:W-:-:S05]  /*3c710*/  FADD.FTZ R137, R141, R139 ;  /* 0x0000008b8d897221 */ /* 0x000fca0000010000 */
[----:B------:R-:W-:-:S07]  /*3c720*/  MOV R150, R137 ;  /* 0x0000008900967202 */ /* 0x000fce0000000f00 */
[----:B------:R-:W-:Y:S05]  /*3c730*/  WARPSYNC.COLLECTIVE R117, `(.L_x_28999) ;  /* 0x0000000075087348 */ /* 0x000fea0003c00000 */
[----:B------:R0:W1:Y:S02]  /*3c740*/  SHFL.BFLY P6, R139, R150, R116, R95 ;  /* 0x0c000074968b7389 */ /* 0x00006400000c005f */
[----:B01----:R-:W-:Y:S05]  /*3c750*/  ENDCOLLECTIVE ;  /* 0x000000000000791b */ /* 0x003fea0003800000 */
.L_x_28999:
[----:B------:R-:W-:Y:S02]  /*3c760*/  IMAD.MOV.U32 R116, RZ, RZ, 0x10 ;  /* 0x00000010ff747424 */ /* 0x000fe400078e00ff */
[----:B------:R-:W-:-:S05]  /*3c770*/  FADD.FTZ R94, R137, R139 ;  /* 0x0000008b895e7221 */ /* 0x000fca0000010000 */
[----:B------:R-:W-:-:S07]  /*3c780*/  MOV R150, R94 ;  /* 0x0000005e00967202 */ /* 0x000fce0000000f00 */
[----:B------:R-:W-:Y:S05]  /*3c790*/  WARPSYNC.COLLECTIVE R117, `(.L_x_29000) ;  /* 0x0000000075087348 */ /* 0x000fea0003c00000 */
[----:B------:R0:W1:Y:S02]  /*3c7a0*/  SHFL.BFLY P6, R139, R150, R116, R95 ;  /* 0x0c000074968b7389 */ /* 0x00006400000c005f */
[----:B01----:R-:W-:Y:S05]  /*3c7b0*/  ENDCOLLECTIVE ;  /* 0x000000000000791b */ /* 0x003fea0003800000 */
.L_x_29000:
        /* <DEDUP_REMOVED lines=111> */
.L_x_29001:
[----:B------:R-:W-:Y:S01]  /*3ceb0*/  MOV R116, 0x2 ;  /* 0x0000000200747802 */ /* 0x000fe20000000f00 */
[----:B------:R-:W-:-:S04]  /*3cec0*/  FADD.FTZ R141, R149, R139 ;  /* 0x0000008b958d7221 */ /* 0x000fc80000010000 */
[----:B------:R-:W-:-:S07]  /*3ced0*/  IMAD.MOV.U32 R150, RZ, RZ, R141 ;  /* 0x000000ffff967224 */ /* 0x000fce00078e008d */
[----:B------:R-:W-:Y:S05]  /*3cee0*/  WARPSYNC.COLLECTIVE R117, `(.L_x_29002) ;  /* 0x0000000075087348 */ /* 0x000fea0003c00000 */
[----:B------:R0:W1:Y:S02]  /*3cef0*/  SHFL.BFLY P6, R139, R150, R116, R95 ;  /* 0x0c000074968b7389 */ /* 0x00006400000c005f */
[----:B01----:R-:W-:Y:S05]  /*3cf00*/  ENDCOLLECTIVE ;  /* 0x000000000000791b */ /* 0x003fea0003800000 */
.L_x_29002:
[----:B------:R-:W-:Y:S02]  /*3cf10*/  HFMA2 R116, -RZ, RZ, 0, 2.384185791015625e-07 ;  /* 0x00000004ff747431 */ /* 0x000fe400000001ff */
[----:B------:R-:W-:-:S04]  /*3cf20*/  FADD.FTZ R138, R141, R139 ;  /* 0x0000008b8d8a7221 */ /* 0x000fc80000010000 */
[----:B------:R-:W-:-:S07]  /*3cf30*/  IMAD.MOV.U32 R150, RZ, RZ, R138 ;  /* 0x000000ffff967224 */ /* 0x000fce00078e008a */
[----:B------:R-:W-:Y:S05]  /*3cf40*/  WARPSYNC.COLLECTIVE R117, `(.L_x_29003) ;  /* 0x0000000075087348 */ /* 0x000fea0003c00000 */
[----:B------:R0:W1:Y:S02]  /*3cf50*/  SHFL.BFLY P6, R139, R150, R116, R95 ;  /* 0x0c000074968b7389 */ /* 0x00006400000c005f */
[----:B01----:R-:W-:Y:S05]  /*3cf60*/  ENDCOLLECTIVE ;  /* 0x000000000000791b */ /* 0x003fea0003800000 */
.L_x_29003:
[----:B------:R-:W-:Y:S01]  /*3cf70*/  MOV R116, 0x8 ;  /* 0x0000000800747802 */ /* 0x000fe20000000f00 */
[----:B------:R-:W-:-:S04]  /*3cf80*/  FADD.FTZ R137, R138, R139 ;  /* 0x0000008b8a897221 */ /* 0x000fc80000010000 */
[----:B------:R-:W-:-:S07]  /*3cf90*/  IMAD.MOV.U32 R150, RZ, RZ, R137 ;  /* 0x000000ffff967224 */ /* 0x000fce00078e0089 */
[----:B------:R-:W-:Y:S05]  /*3cfa0*/  WARPSYNC.COLLECTIVE R117, `(.L_x_29004) ;  /* 0x0000000075087348 */ /* 0x000fea0003c00000 */
[----:B------:R0:W1:Y:S02]  /*3cfb0*/  SHFL.BFLY P6, R139, R150, R116, R95 ;  /* 0x0c000074968b7389 */ /* 0x00006400000c005f */
[----:B01----:R-:W-:Y:S05]  /*3cfc0*/  ENDCOLLECTIVE ;  /* 0x000000000000791b */ /* 0x003fea0003800000 */
.L_x_29004:
[----:B------:R-:W-:Y:S02]  /*3cfd0*/  HFMA2 R116, -RZ, RZ, 0, 9.5367431640625e-07 ;  /* 0x00000010ff747431 */ /* 0x000fe400000001ff */
[----:B------:R-:W-:-:S04]  /*3cfe0*/  FADD.FTZ R94, R137, R139 ;  /* 0x0000008b895e7221 */ /* 0x000fc80000010000 */
[----:B------:R-:W-:-:S07]  /*3cff0*/  IMAD.MOV.U32 R150, RZ, RZ, R94 ;  /* 0x000000ffff967224 */ /* 0x000fce00078e005e */
[----:B------:R-:W-:Y:S05]  /*3d000*/  WARPSYNC.COLLECTIVE R117, `(.L_x_29005) ;  /* 0x0000000075087348 */ /* 0x000fea0003c00000 */
[----:B------:R0:W1:Y:S02]  /*3d010*/  SHFL.BFLY P6, R139, R150, R116, R95 ;  /* 0x0c000074968b7389 */ /* 0x00006400000c005f */
[----:B01----:R-:W-:Y:S05]  /*3d020*/  ENDCOLLECTIVE ;  /* 0x000000000000791b */ /* 0x003fea0003800000 */
.L_x_29005:
[----:B------:R-:W-:Y:S05]  /*3d030*/  BRA `(.L_x_29006) ;  /* 0xffffffdc00ec7947 */ /* 0x000fea000383ffff */
.L_x_29007:
        /* <DEDUP_REMOVED lines=12> */
.L_x_33314:


//--------------------- .text._ZN10layer_norm31ln_parallel_residual_fwd_kernelINS_13Kernel_traitsI6__halfffffjLj1536ELj1ELj4ELj1ELj16ENS_18Kernel_traits_baseILj1536ES2_ffffjLj128EEEEELb1ELb1ELb1EEEvNS_9FwdParamsE --------------------------
	.section	.text._ZN10layer_norm31ln_parallel_residual_fwd_kernelINS_13Kernel_traitsI6__halfffffjLj1536ELj1ELj4ELj1ELj16ENS_18Kernel_traits_baseILj1536ES2_ffffjLj128EEEEELb1ELb1ELb1EEEvNS_9FwdParamsE,"ax",@progbits
	.align	128
        .global         _ZN10layer_norm31ln_parallel_residual_fwd_kernelINS_13Kernel_traitsI6__halfffffjLj1536ELj1ELj4ELj1ELj16ENS_18Kernel_traits_baseILj1536ES2_ffffjLj128EEEEELb1ELb1ELb1EEEvNS_9FwdParamsE
        .type           _ZN10layer_norm31ln_parallel_residual_fwd_kernelINS_13Kernel_traitsI6__halfffffjLj1536ELj1ELj4ELj1ELj16ENS_18Kernel_traits_baseILj1536ES2_ffffjLj128EEEEELb1ELb1ELb1EEEvNS_9FwdParamsE,@function
        .size           _ZN10layer_norm31ln_parallel_residual_fwd_kernelINS_13Kernel_traitsI6__halfffffjLj1536ELj1ELj4ELj1ELj16ENS_18Kernel_traits_baseILj1536ES2_ffffjLj128EEEEELb1ELb1ELb1EEEvNS_9FwdParamsE,(.L_x_33315 - _ZN10layer_norm31ln_parallel_residual_fwd_kernelINS_13Kernel_traitsI6__halfffffjLj1536ELj1ELj4ELj1ELj16ENS_18Kernel_traits_baseILj1536ES2_ffffjLj128EEEEELb1ELb1ELb1EEEvNS_9FwdParamsE)
        .other          _ZN10layer_norm31ln_parallel_residual_fwd_kernelINS_13Kernel_traitsI6__halfffffjLj1536ELj1ELj4ELj1ELj16ENS_18Kernel_traits_baseILj1536ES2_ffffjLj128EEEEELb1ELb1ELb1EEEvNS_9FwdParamsE,@"STO_CUDA_ENTRY STV_DEFAULT"
_ZN10layer_norm31ln_parallel_residual_fwd_kernelINS_13Kernel_traitsI6__halfffffjLj1536ELj1ELj4ELj1ELj16ENS_18Kernel_traits_baseILj1536ES2_ffffjLj128EEEEELb1ELb1ELb1EEEvNS_9FwdParamsE:
.text._ZN10layer_norm31ln_parallel_residual_fwd_kernelINS_13Kernel_traitsI6__halfffffjLj1536ELj1ELj4ELj1ELj16ENS_18Kernel_traits_baseILj1536ES2_ffffjLj128EEEEELb1ELb1ELb1EEEvNS_9FwdParamsE:
        /* <DEDUP_REMOVED lines=77> */
.L_x_29008:
[----:B------:R-:W0:Y:S02]  /*04d0*/  LDC.64 R2, c[0x0][0x3d0] ;  /* 0x0000f400ff027b82 */ /* 0x000e240000000a00 */
[----:B0-----:R-:W-:-:S05]  /*04e0*/  IMAD.WIDE.U32 R34, R94, 0x8, R2 ;  /* 0x000000085e227825 */ /* 0x001fca00078e0002 */
        /* <DEDUP_REMOVED lines=24> */
.L_x_29009:
[----:B------:R-:W1:Y:S02]  /*0670*/  LDCU UR4, c[0x0][0x384] ;  /* 0x00007080ff0477ac */ /* 0x000e640008000800 */
[----:B-1----:R-:W-:-:S13]  /*0680*/  ISETP.GE.AND P0, PT, R93, UR4, PT ;  /* 0x000000045d007c0c */ /* 0x002fda000bf06270 */
[----:B------:R-:W-:Y:S05]  /*0690*/  @P0 EXIT ;  /* 0x000000000000094d */ /* 0x000fea0003800000 */
[--C-:B-----5:R-:W-:Y:S01]  /*06a0*/  IMAD.MOV.U32 R9, RZ, RZ, R11.reuse ;  /* 0x000000ffff097224 */ /* 0x120fe200078e000b */
[--C-:B------:R-:W-:Y:S01]  /*06b0*/  SHF.R.U64 R176, R10, 0x10, R11.reuse ;  /* 0x000000100ab07819 */ /* 0x100fe2000000120b */
[----:B------:R-:W-:Y:S01]  /*06c0*/  IMAD.MOV.U32 R173, RZ, RZ, R14 ;  /* 0x000000ffffad7224 */ /* 0x000fe200078e000e */
[----:B0-----:R-:W-:Y:S01]  /*06d0*/  SHF.R.U32.HI R34, RZ, 0x10, R11 ;  /* 0x00000010ff227819 */ /* 0x001fe2000001160b */
[----:B------:R-:W-:Y:S01]  /*06e0*/  IMAD.MOV.U32 R11, RZ, RZ, R15 ;  /* 0x000000ffff0b7224 */ /* 0x000fe200078e000f */
[----:B------:R-:W-:Y:S01]  /*06f0*/  MOV R177, R10 ;  /* 0x0000000a00b17202 */ /* 0x000fe20000000f00 */
[----:B------:R-:W-:Y:S01]  /*0700*/  IMAD.MOV.U32 R175, RZ, RZ, R12 ;  /* 0x000000ffffaf7224 */ /* 0x000fe200078e000c */
[----:B------:R-:W-:Y:S01]  /*0710*/  MOV R10, R13 ;  /* 0x0000000d000a7202 */ /* 0x000fe20000000f00 */
[----:B------:R-:W-:Y:S01]  /*0720*/  IMAD.MOV.U32 R169, RZ, RZ, R18 ;  /* 0x000000ffffa97224 */ /* 0x000fe200078e0012 */
[----:B------:R-:W-:Y:S01]  /*0730*/  PRMT R177, R9, 0x5410, R177 ;  /* 0x0000541009b17816 */ /* 0x000fe200000000b1 */
[----:B------:R-:W-:Y:S01]  /*0740*/  IMAD.HI.U32 R9, R95, -0x326172a9, RZ ;  /* 0xcd9e8d575f097827 */ /* 0x000fe200078e00ff */
[----:B------:R-:W-:Y:S01]  /*0750*/  PRMT R173, R11, 0x5410, R173 ;  /* 0x000054100bad7816 */ /* 0x000fe200000000ad */
[----:B------:R-:W0:Y:S01]  /*0760*/  LDCU.64 UR4, c[0x0][0x398] ;  /* 0x00007300ff0477ac */ /* 0x000e220008000a00 */
[----:B------:R-:W-:Y:S01]  /*0770*/  SHF.R.U64 R174, R12, 0x10, R13 ;  /* 0x000000100cae7819 */ /* 0x000fe2000000120d */
[----:B------:R-:W-:Y:S01]  /*0780*/  IMAD.HI.U32 R11, R92, -0x2daee0ad, RZ ;  /* 0xd2511f535c0b7827 */ /* 0x000fe200078e00ff */
[----:B------:R-:W-:-:S03]  /*0790*/  SHF.R.U64 R172, R14, 0x10, R15 ;  /* 0x000000100eac7819 */ /* 0x000fc6000000120f */
[----:B------:R-:W-:Y:S01]  /*07a0*/  HFMA2 R89, -RZ, RZ, 0, 0 ;  /* 0x00000000ff597431 */ /* 0x000fe200000001ff */
[----:B------:R-:W-:Y:S01]  /*07b0*/  SHF.R.U32.HI R46, RZ, 0x10, R15 ;  /* 0x00000010ff2e7819 */ /* 0x000fe2000001160f */
[----:B------:R-:W-:Y:S01]  /*07c0*/  IMAD.MOV.U32 R12, RZ, RZ, R17 ;  /* 0x000000ffff0c7224 */ /* 0x000fe200078e0011 */
[----:B------:R-:W-:Y:S01]  /*07d0*/  SHF.R.U32.HI R35, RZ, 0x10, R13 ;  /* 0x00000010ff237819 */ /* 0x000fe2000001160d */
[----:B------:R-:W-:Y:S01]  /*07e0*/  IMAD.MOV.U32 R15, RZ, RZ, R23 ;  /* 0x000000ffff0f7224 */ /* 0x000fe200078e0017 */
[----:B------:R-:W-:Y:S01]  /*07f0*/  PRMT R175, R10, 0x5410, R175 ;  /* 0x000054100aaf7816 */ /* 0x000fe200000000af */
[----:B------:R-:W-:Y:S01]  /*0800*/  IMAD.MOV.U32 R166, RZ, RZ, R20 ;  /* 0x000000ffffa67224 */ /* 0x000fe200078e0014 */
[----:B------:R-:W-:Y:S01]  /*0810*/  MOV R171, R16 ;  /* 0x0000001000ab7202 */ /* 0x000fe20000000f00 */
[----:B------:R-:W-:Y:S01]  /*0820*/  IMAD.MOV.U32 R14, RZ, RZ, R21 ;  /* 0x000000ffff0e7224 */ /* 0x000fe200078e0015 */
[----:B------:R-:W-:Y:S01]  /*0830*/  MOV R13, R19 ;  /* 0x00000013000d7202 */ /* 0x000fe20000000f00 */
[----:B------:R-:W-:Y:S01]  /*0840*/  IMAD.MOV.U32 R158, RZ, RZ, R24 ;  /* 0x000000ffff9e7224 */ /* 0x000fe200078e0018 */
[----:B------:R-:W-:Y:S01]  /*0850*/  MOV R162, R22 ;  /* 0x0000001600a27202 */ /* 0x000fe20000000f00 */
[----:B------:R-:W-:Y:S01]  /*0860*/  IMAD.MOV.U32 R146, RZ, RZ, R26 ;  /* 0x000000ffff927224 */ /* 0x000fe200078e001a */
[--C-:B------:R-:W-:Y:S01]  /*0870*/  SHF.R.U64 R109, R76, 0x10, R77.reuse ;  /* 0x000000104c6d7819 */ /* 0x100fe2000000124d */
[----:B0-----:R-:W-:Y:S01]  /*0880*/  UISETP.NE.U32.AND UP0, UPT, UR4, URZ, UPT ;  /* 0x000000ff0400728c */ /* 0x001fe2000bf05070 */
[----:B------:R-:W-:Y:S01]  /*0890*/  SHF.R.U32.HI R10, RZ, 0x10, R77 ;  /* 0x00000010ff0a7819 */ /* 0x000fe2000001164d */
[----:B------:R-:W-:Y:S01]  /*08a0*/  IMAD.MOV.U32 R113, RZ, RZ, R30 ;  /* 0x000000ffff717224 */ /* 0x000fe200078e001e */
[----:B------:R-:W-:Y:S01]  /*08b0*/  LOP3.LUT R9, R91, R9, R78, 0x96, !PT ;  /* 0x000000095b097212 */ /* 0x000fe200078e964e */
[----:B------:R-:W-:Y:S01]  /*08c0*/  UISETP.NE.AND.EX UP0, UPT, UR5, URZ, UPT, UP0 ;  /* 0x000000ff0500728c */ /* 0x000fe2000bf05300 */
[----:B------:R-:W-:Y:S01]  /*08d0*/  LOP3.LUT R11, R11, R79, RZ, 0x3c, !PT ;  /* 0x0000004f0b0b7212 */ /* 0x000fe200078e3cff */
[----:B------:R-:W-:Y:S01]  /*08e0*/  IMAD.MOV.U32 R111, RZ, RZ, R32 ;  /* 0x000000ffff6f7224 */ /* 0x000fe200078e0020 */
[----:B------:R-:W-:Y:S01]  /*08f0*/  PRMT R171, R12, 0x5410, R171 ;  /* 0x000054100cab7816 */ /* 0x000fe200000000ab */
[----:B------:R-:W-:Y:S01]  /*0900*/  IMAD.HI.U32 R12, R9, -0x2daee0ad, RZ ;  /* 0xd2511f53090c7827 */ /* 0x000fe200078e00ff */
[----:B------:R-:W-:Y:S01]  /*0910*/  PRMT R169, R13, 0x5410, R169 ;  /* 0x000054100da97816 */ /* 0x000fe200000000a9 */
[----:B------:R-:W0:Y:S01]  /*0920*/  LDCU UR11, c[0x0][0x404] ;  /* 0x00008080ff0b77ac */ /* 0x000e220008000800 */
[----:B------:R-:W-:Y:S01]  /*0930*/  PRMT R162, R15, 0x5410, R162 ;  /* 0x000054100fa27816 */ /* 0x000fe200000000a2 */
[----:B------:R-:W-:Y:S01]  /*0940*/  IMAD R15, R92, -0x2daee0ad, RZ ;  /* 0xd2511f535c0f7824 */ /* 0x000fe200078e02ff */
[----:B------:R-:W-:Y:S01]  /*0950*/  PRMT R109, R10, 0x5410, R109 ;  /* 0x000054100a6d7816 */ /* 0x000fe2000000006d */
[----:B------:R-:W-:Y:S01]  /*0960*/  IMAD R13, R95, -0x326172a9, RZ ;  /* 0xcd9e8d575f0d7824 */ /* 0x000fe200078e02ff */
[----:B------:R-:W-:Y:S01]  /*0970*/  SHF.R.U64 R170, R16, 0x10, R17 ;  /* 0x0000001010aa7819 */ /* 0x000fe20000001211 */
[----:B------:R-:W-:Y:S01]  /*0980*/  IMAD.HI.U32 R10, R11, -0x326172a9, RZ ;  /* 0xcd9e8d570b0a7827 */ /* 0x000fe200078e00ff */
[----:B------:R-:W-:Y:S01]  /*0990*/  PRMT R166, R14, 0x5410, R166 ;  /* 0x000054100ea67816 */ /* 0x000fe200000000a6 */
[----:B------:R-:W1:Y:S01]  /*09a0*/  LDCU UR12, c[0x0][0x408] ;  /* 0x00008100ff0c77ac */ /* 0x000e620008000800 */
[----:B------:R-:W-:-:S02]  /*09b0*/  MOV R16, R25 ;  /* 0x0000001900107202 */ /* 0x000fc40000000f00 */
[--C-:B------:R-:W-:Y:S01]  /*09c0*/  SHF.R.U64 R108, R74, 0x10, R75.reuse ;  /* 0x000000104a6c7819 */ /* 0x100fe2000000124b */
[----:B------:R-:W2:Y:S01]  /*09d0*/  LDCU UR4, c[0x0][0x388] ;  /* 0x00007100ff0477ac */ /* 0x000ea20008000800 */
[----:B------:R-:W-:Y:S02]  /*09e0*/  SHF.R.U32.HI R14, RZ, 0x10, R75 ;  /* 0x00000010ff0e7819 */ /* 0x000fe4000001164b */
[----:B------:R-:W-:Y:S01]  /*09f0*/  LOP3.LUT R12, R37, R15, R12, 0x96, !PT ;  /* 0x0000000f250c7212 */ /* 0x000fe200078e960c */
[----:B------:R-:W3:Y:S01]  /*0a00*/  LDCU.U8 UR5, c[0x0][0x410] ;  /* 0x00008200ff0577ac */ /* 0x000ee20008000000 */
[----:B------:R-:W-:Y:S02]  /*0a10*/  LOP3.LUT R10, R36, R13, R10, 0x96, !PT ;  /* 0x0000000d240a7212 */ /* 0x000fe400078e960a */
[----:B------:R-:W-:Y:S01]  /*0a20*/  PRMT R158, R16, 0x5410, R158 ;  /* 0x00005410109e7816 */ /* 0x000fe2000000009e */
[----:B------:R-:W-:Y:S01]  /*0a30*/  IMAD R16, R9, -0x2daee0ad, RZ ;  /* 0xd2511f5309107824 */ /* 0x000fe200078e02ff */
[----:B------:R-:W-:Y:S01]  /*0a40*/  PRMT R108, R14, 0x5410, R108 ;  /* 0x000054100e6c7816 */ /* 0x000fe2000000006c */
[----:B------:R-:W-:Y:S01]  /*0a50*/  IMAD R14, R11, -0x326172a9, RZ ;  /* 0xcd9e8d570b0e7824 */ /* 0x000fe200078e02ff */
[--C-:B------:R-:W-:Y:S01]  /*0a60*/  SHF.R.U64 R107, R72, 0x10, R73.reuse ;  /* 0x00000010486b7819 */ /* 0x100fe20000001249 */
[----:B------:R-:W-:Y:S01]  /*0a70*/  IMAD.HI.U32 R9, R12, -0x326172a9, RZ ;  /* 0xcd9e8d570c097827 */ /* 0x000fe200078e00ff */
[----:B------:R-:W-:Y:S01]  /*0a80*/  SHF.R.U32.HI R13, RZ, 0x10, R73 ;  /* 0x00000010ff0d7819 */ /* 0x000fe20000011649 */
[----:B------:R-:W4:Y:S01]  /*0a90*/  LDCU UR10, c[0x0][0x448] ;  /* 0x00008900ff0a77ac */ /* 0x000f220008000800 */
[----:B------:R-:W-:Y:S01]  /*0aa0*/  PRMT R107, R107, 0x5410, R107 ;  /* 0x000054106b6b7816 */ /* 0x000fe2000000006b */
[----:B------:R-:W-:Y:S01]  /*0ab0*/  IMAD.HI.U32 R11, R10, -0x2daee0ad, RZ ;  /* 0xd2511f530a0b7827 */ /* 0x000fe200078e00ff */
[--C-:B------:R-:W-:Y:S01]  /*0ac0*/  SHF.R.U64 R106, R70, 0x10, R71.reuse ;  /* 0x00000010466a7819 */ /* 0x100fe20000001247 */
[----:B------:R-:W0:Y:S01]  /*0ad0*/  LDCU.64 UR8, c[0x0][0x3a0] ;  /* 0x00007400ff0877ac */ /* 0x000e220008000a00 */
[----:B------:R-:W-:-:S02]  /*0ae0*/  SHF.R.U32.HI R15, RZ, 0x10, R71 ;  /* 0x00000010ff0f7819 */ /* 0x000fc40000011647 */
[----:B------:R-:W-:Y:S02]  /*0af0*/  LOP3.LUT R9, R38, R14, R9, 0x96, !PT ;  /* 0x0000000e26097212 */ /* 0x000fe400078e9609 */
[----:B------:R-:W-:Y:S02]  /*0b00*/  LOP3.LUT R11, R39, R16, R11, 0x96, !PT ;  /* 0x00000010270b7212 */ /* 0x000fe400078e960b */
[----:B------:R-:W-:Y:S01]  /*0b10*/  PRMT R107, R13, 0x7610, R107 ;  /* 0x000076100d6b7816 */ /* 0x000fe2000000006b */
[----:B------:R-:W-:Y:S01]  /*0b20*/  IMAD R13, R12, -0x326172a9, RZ ;  /* 0xcd9e8d570c0d7824 */ /* 0x000fe200078e02ff */
[----:B------:R-:W-:Y:S01]  /*0b30*/  PRMT R106, R15, 0x5410, R106 ;  /* 0x000054100f6a7816 */ /* 0x000fe2000000006a */
[----:B------:R-:W-:Y:S01]  /*0b40*/  IMAD R15, R10, -0x2daee0ad, RZ ;  /* 0xd2511f530a0f7824 */ /* 0x000fe200078e02ff */
[--C-:B------:R-:W-:Y:S01]  /*0b50*/  SHF.R.U64 R105, R68, 0x10, R69.reuse ;  /* 0x0000001044697819 */ /* 0x100fe20000001245 */
[----:B------:R-:W-:Y:S01]  /*0b60*/  IMAD.HI.U32 R10, R11, -0x326172a9, RZ ;  /* 0xcd9e8d570b0a7827 */ /* 0x000fe200078e00ff */
[----:B------:R-:W-:-:S02]  /*0b70*/  SHF.R.U32.HI R14, RZ, 0x10, R69 ;  /* 0x00000010ff0e7819 */ /* 0x000fc40000011645 */
[----:B------:R-:W-:Y:S01]  /*0b80*/  SHF.R.U64 R104, R66, 0x10, R67 ;  /* 0x0000001042687819 */ /* 0x000fe20000001243 */
        /* <DEDUP_REMOVED lines=8> */
[----:B------:R-:W-:-:S02]  /*0c10*/  SHF.R.U32.HI R13, RZ, 0x10, R67 ;  /* 0x00000010ff0d7819 */ /* 0x000fc40000011643 */
[--C-:B------:R-:W-:Y:S01]  /*0c20*/  SHF.R.U64 R103, R64, 0x10, R65.reuse ;  /* 0x0000001040677819 */ /* 0x100fe20000001241 */
[----:B------:R-:W-:Y:S01]  /*0c30*/  IMAD.HI.U32 R9, R12, -0x326172a9, RZ ;  /* 0xcd9e8d570c097827 */ /* 0x000fe200078e00ff */
[----:B------:R-:W-:Y:S02]  /*0c40*/  SHF.R.U32.HI R15, RZ, 0x10, R65 ;  /* 0x00000010ff0f7819 */ /* 0x000fe40000011641 */
        /* <DEDUP_REMOVED lines=10> */
[C---:B------:R-:W-:Y:S01]  /*0cf0*/  IMAD.HI.U32 R12, R9.reuse, -0x2daee0ad, RZ ;  /* 0xd2511f53090c7827 */ /* 0x040fe200078e00ff */
[----:B------:R-:W-:Y:S02]  /*0d00*/  LOP3.LUT R10, R44, R13, R10, 0x96, !PT ;  /* 0x0000000d2c0a7212 */ /* 0x000fe400078e960a */
[----:B------:R-:W-:Y:S01]  /*0d10*/  PRMT R102, R14, 0x5410, R102 ;  /* 0x000054100e667816 */ /* 0x000fe20000000066 */
[----:B------:R-:W-:Y:S01]  /*0d20*/  IMAD R13, R9, -0x2daee0ad, RZ ;  /* 0xd2511f53090d7824 */ /* 0x000fe200078e02ff */
[----:B------:R-:W-:Y:S01]  /*0d30*/  LOP3.LUT R12, R45, R15, R12, 0x96, !PT ;  /* 0x0000000f2d0c7212 */ /* 0x000fe200078e960c */
[----:B------:R-:W-:Y:S01]  /*0d40*/  IMAD R11, R11, -0x326172a9, RZ ;  /* 0xcd9e8d570b0b7824 */ /* 0x000fe200078e02ff */
[----:B------:R-:W-:Y:S01]  /*0d50*/  SHF.R.U32.HI R47, RZ, 0x10, R17 ;  /* 0x00000010ff2f7819 */ /* 0x000fe20000011611 */
[----:B------:R-:W-:Y:S01]  /*0d60*/  IMAD.HI.U32 R14, R10, -0x2daee0ad, RZ ;  /* 0xd2511f530a0e7827 */ /* 0x000fe200078e00ff */
[----:B------:R-:W-:-:S02]  /*0d70*/  SHF.R.U64 R168, R18, 0x10, R19 ;  /* 0x0000001012a87819 */ /* 0x000fc40000001213 */
[----:B------:R-:W-:Y:S01]  /*0d80*/  SHF.R.U64 R164, R20, 0x10, R21 ;  /* 0x0000001014a47819 */ /* 0x000fe20000001215 */
[C---:B------:R-:W-:Y:S01]  /*0d90*/  IMAD.HI.U32 R9, R12.reuse, -0x326172a9, RZ ;  /* 0xcd9e8d570c097827 */ /* 0x040fe200078e00ff */
[----:B------:R-:W-:Y:S02]  /*0da0*/  LOP3.LUT R7, R7, R13, R14, 0x96, !PT ;  /* 0x0000000d07077212 */ /* 0x000fe400078e960e */
[----:B------:R-:W-:Y:S01]  /*0db0*/  SHF.R.U32.HI R22, RZ, 0x10, R23 ;  /* 0x00000010ff167819 */ /* 0x000fe20000011617 */
[----:B------:R-:W-:Y:S01]  /*0dc0*/  IMAD R12, R12, -0x326172a9, RZ ;  /* 0xcd9e8d570c0c7824 */ /* 0x000fe200078e02ff */
[----:B------:R-:W-:Y:S01]  /*0dd0*/  LOP3.LUT R8, R8, R11, R9, 0x96, !PT ;  /* 0x0000000b08087212 */ /* 0x000fe200078e9609 */
[----:B------:R-:W-:Y:S01]  /*0de0*/  IMAD R11, R10, -0x2daee0ad, RZ ;  /* 0xd2511f530a0b7824 */ /* 0x000fe200078e02ff */
[----:B------:R-:W-:Y:S01]  /*0df0*/  SHF.R.U64 R148, R24, 0x10, R25 ;  /* 0x0000001018947819 */ /* 0x000fe20000001219 */
[----:B------:R-:W-:Y:S01]  /*0e00*/  IMAD.HI.U32 R9, R7, -0x326172a9, RZ ;  /* 0xcd9e8d5707097827 */ /* 0x000fe200078e00ff */
[----:B------:R-:W-:-:S02]  /*0e10*/  SHF.R.U32.HI R48, RZ, 0x10, R19 ;  /* 0x00000010ff307819 */ /* 0x000fc40000011613 */
[----:B------:R-:W-:Y:S01]  /*0e20*/  SHF.R.U32.HI R23, RZ, 0x10, R25 ;  /* 0x00000010ff177819 */ /* 0x000fe20000011619 */
[----:B------:R-:W-:Y:S01]  /*0e30*/  IMAD.HI.U32 R10, R8, -0x2daee0ad, RZ ;  /* 0xd2511f53080a7827 */ /* 0x000fe200078e00ff */
[----:B------:R-:W-:Y:S02]  /*0e40*/  LOP3.LUT R6, R6, R12, R9, 0x96, !PT ;  /* 0x0000000c06067212 */ /* 0x000fe400078e9609 */
[--C-:B------:R-:W-:Y:S01]  /*0e50*/  SHF.R.U64 R142, R26, 0x10, R27.reuse ;  /* 0x000000101a8e7819 */ /* 0x100fe2000000121b */
[----:B------:R-:W-:Y:S01]  /*0e60*/  IMAD R9, R7, -0x326172a9, RZ ;  /* 0xcd9e8d5707097824 */ /* 0x000fe200078e02ff */
[----:B------:R-:W-:Y:S01]  /*0e70*/  LOP3.LUT R5, R5, R11, R10, 0x96, !PT ;  /* 0x0000000b05057212 */ /* 0x000fe200078e960a */
[----:B------:R-:W-:Y:S01]  /*0e80*/  IMAD R8, R8, -0x2daee0ad, RZ ;  /* 0xd2511f5308087824 */ /* 0x000fe200078e02ff */
[----:B------:R-:W-:Y:S01]  /*0e90*/  SHF.R.U32.HI R24, RZ, 0x10, R27 ;  /* 0x00000010ff187819 */ /* 0x000fe2000001161b */
[----:B------:R-:W-:Y:S01]  /*0ea0*/  IMAD.HI.U32 R11, R6, -0x2daee0ad, RZ ;  /* 0xd2511f53060b7827 */ /* 0x000fe200078e00ff */
[----:B------:R-:W-:-:S02]  /*0eb0*/  SHF.R.U32.HI R21, RZ, 0x10, R21 ;  /* 0x00000010ff157819 */ /* 0x000fc40000011615 */
[----:B------:R-:W-:Y:S01]  /*0ec0*/  MOV R140, R28 ;  /* 0x0000001c008c7202 */ /* 0x000fe20000000f00 */
[C---:B------:R-:W-:Y:S01]  /*0ed0*/  IMAD.HI.U32 R7, R5.reuse, -0x326172a9, RZ ;  /* 0xcd9e8d5705077827 */ /* 0x040fe200078e00ff */
[----:B------:R-:W-:Y:S02]  /*0ee0*/  LOP3.LUT R0, R0, R8, R11, 0x96, !PT ;  /* 0x0000000800007212 */ /* 0x000fe400078e960b */
[----:B------:R-:W-:Y:S01]  /*0ef0*/  SHF.R.U64 R114, R28, 0x10, R29 ;  /* 0x000000101c727819 */ /* 0x000fe2000000121d */
[----:B------:R-:W-:Y:S01]  /*0f00*/  IMAD R8, R5, -0x326172a9, RZ ;  /* 0xcd9e8d5705087824 */ /* 0x000fe200078e02ff */
[----:B------:R-:W-:Y:S01]  /*0f10*/  LOP3.LUT R4, R4, R9, R7, 0x96, !PT ;  /* 0x0000000904047212 */ /* 0x000fe200078e9607 */
[----:B------:R-:W-:Y:S01]  /*0f20*/  IMAD.MOV.U32 R17, RZ, RZ, R27 ;  /* 0x000000ffff117224 */ /* 0x000fe200078e001b */
[--C-:B------:R-:W-:Y:S01]  /*0f30*/  SHF.R.U32.HI R25, RZ, 0x10, R29.reuse ;  /* 0x00000010ff197819 */ /* 0x100fe2000001161d */
[----:B------:R-:W-:Y:S01]  /*0f40*/  IMAD.MOV.U32 R18, RZ, RZ, R29 ;  /* 0x000000ffff127224 */ /* 0x000fe200078e001d */
[----:B------:R-:W-:Y:S01]  /*0f50*/  MOV R19, R31 ;  /* 0x0000001f00137202 */ /* 0x000fe20000000f00 */
[----:B------:R-:W-:Y:S01]  /*0f60*/  IMAD.MOV.U32 R20, RZ, RZ, R33 ;  /* 0x000000ffff147224 */ /* 0x000fe200078e0021 */
[--C-:B------:R-:W-:Y:S01]  /*0f70*/  SHF.R.U64 R112, R30, 0x10, R31.reuse ;  /* 0x000000101e707819 */ /* 0x100fe2000000121f */
[----:B------:R-:W-:Y:S01]  /*0f80*/  IMAD R6, R6, -0x2daee0ad, RZ ;  /* 0xd2511f5306067824 */ /* 0x000fe200078e02ff */
[----:B------:R-:W-:Y:S01]  /*0f90*/  SHF.R.U32.HI R26, RZ, 0x10, R31 ;  /* 0x00000010ff1a7819 */ /* 0x000fe2000001161f */
[----:B------:R-:W-:Y:S01]  /*0fa0*/  IMAD.HI.U32 R7, R4, -0x2daee0ad, RZ ;  /* 0xd2511f5304077827 */ /* 0x000fe200078e00ff */
[----:B------:R-:W-:-:S02]  /*0fb0*/  SHF.R.U64 R110, R32, 0x10, R33 ;  /* 0x00000010206e7819 */ /* 0x000fc40000001221 */
[----:B------:R-:W-:Y:S01]  /*0fc0*/  SHF.R.U32.HI R27, RZ, 0x10, R33 ;  /* 0x00000010ff1b7819 */ /* 0x000fe20000011621 */
[----:B------:R-:W-:Y:S01]  /*0fd0*/  IMAD.HI.U32 R5, R0, -0x326172a9, RZ ;  /* 0xcd9e8d5700057827 */ /* 0x000fe200078e00ff */
[--C-:B------:R-:W-:Y:S02]  /*0fe0*/  SHF.R.U64 R101, R60, 0x10, R61.reuse ;  /* 0x000000103c657819 */ /* 0x100fe4000000123d */
[----:B------:R-:W-:Y:S01]  /*0ff0*/  SHF.R.U32.HI R15, RZ, 0x10, R61 ;  /* 0x00000010ff0f7819 */ /* 0x000fe2000001163d */
[----:B------:R-:W-:Y:S01]  /*1000*/  IMAD R0, R0, -0x326172a9, RZ ;  /* 0xcd9e8d5700007824 */ /* 0x000fe200078e02ff */
[--C-:B------:R-:W-:Y:S01]  /*1010*/  SHF.R.U64 R100, R58, 0x10, R59.reuse ;  /* 0x000000103a647819 */ /* 0x100fe2000000123b */
[----:B------:R-:W-:Y:S01]  /*1020*/  IMAD R116, R4, -0x2daee0ad, RZ ;  /* 0xd2511f5304747824 */ /* 0x000fe200078e02ff */
[----:B------:R-:W-:Y:S02]  /*1030*/  SHF.R.U32.HI R13, RZ, 0x10, R59 ;  /* 0x00000010ff0d7819 */ /* 0x000fe4000001163b */
[----:B------:R-:W-:-:S02]  /*1040*/  SHF.R.U64 R99, R56, 0x10, R57 ;  /* 0x0000001038637819 */ /* 0x000fc40000001239 */
[----:B------:R-:W-:Y:S02]  /*1050*/  SHF.R.U32.HI R98, RZ, 0x10, R57 ;  /* 0x00000010ff627819 */ /* 0x000fe40000011639 */
[--C-:B------:R-:W-:Y:S02]  /*1060*/  SHF.R.U64 R97, R2, 0x10, R3.reuse ;  /* 0x0000001002617819 */ /* 0x100fe40000001203 */
[----:B------:R-:W-:Y:S02]  /*1070*/  SHF.R.U32.HI R96, RZ, 0x10, R3 ;  /* 0x00000010ff607819 */ /* 0x000fe40000011603 */
        /* <DEDUP_REMOVED lines=22> */
[----:B------:R-:W-:Y:S02]  /*11e0*/  LOP3.LUT R90, R90, R6, R7, 0x96, !PT ;  /* 0x000000065a5a7212 */ /* 0x000fe400078e9607 */
[----:B------:R-:W-:Y:S02]  /*11f0*/  PLOP3.LUT P0, PT, PT, PT, UP0, 0x80, 0x8 ;  /* 0x000000000008781c */ /* 0x000fe40003f0f008 */
[----:B------:R-:W-:Y:S02]  /*1200*/  LOP3.LUT R88, R88, R8, R5, 0x96, !PT ;  /* 0x0000000858587212 */ /* 0x000fe400078e9605 */
[----:B01234-:R-:W-:-:S09]  /*1210*/  LOP3.LUT R144, R144, 0x3, RZ, 0xc0, !PT ;  /* 0x0000000390907812 */ /* 0x01ffd200078ec0ff */
.L_x_29767:
[----:B------:R-:W-:Y:S01]  /*1220*/  ISETP.NE.U32.AND P1, PT, RZ, UR8, PT ;  /* 0x00000008ff007c0c */ /* 0x000fe2000bf25070 */
[----:B------:R-:W0:Y:S01]  /*1230*/  LDC.64 R80, c[0x0][0x390] ;  /* 0x0000e400ff507b82 */ /* 0x000e220000000a00 */
[----:B-1----:R-:W-:Y:S02]  /*1240*/  IMAD R12, R93, UR4, RZ ;  /* 0x000000045d0c7c24 */ /* 0x002fe4000f8e02ff */
        /* <DEDUP_REMOVED lines=23> */
[C---:B------:R-:W-:Y:S01]  /*13c0*/  VIADD R125, R78.reuse, 0x5384540f ;  /* 0x5384540f4e7d7836 */ /* 0x040fe20000000000 */
[C---:B------:R-:W-:Y:S01]  /*13d0*/  IADD3 R133, PT, PT, R78.reuse, -0x4ab325aa, RZ ;  /* 0xb54cda564e857810 */ /* 0x040fe20007ffe0ff */
[C---:B------:R-:W-:Y:S01]  /*13e0*/  VIADD R126, R79.reuse, 0x32370b8f ;  /* 0x32370b8f4f7e7836 */ /* 0x040fe20000000000 */
[----:B------:R-:W-:Y:S01]  /*13f0*/  IADD3 R136, PT, PT, R79, 0x76cf5d0a, RZ ;  /* 0x76cf5d0a4f887810 */ /* 0x000fe20007ffe0ff */
[----:B------:R-:W-:-:S02]  /*1400*/  VIADD R128, R78, 0x78dde6e4 ;  /* 0x78dde6e44e807836 */ /* 0x000fc40000000000 */
[C---:B------:R-:W-:Y:S02]  /*1410*/  VIADD R129, R78.reuse, 0xdaa66d2b ;  /* 0xdaa66d2b4e817836 */ /* 0x040fe40000000000 */
[C---:B------:R-:W-:Y:S02]  /*1420*/  VIADD R131, R79.reuse, 0xbb67ae85 ;  /* 0xbb67ae854f837836 */ /* 0x040fe40000000000 */
[----:B------:R-:W-:Y:S02]  /*1430*/  VIADD R132, R78, 0x9e3779b9 ;  /* 0x9e3779b94e847836 */ /* 0x000fe40000000000 */
[C---:B------:R-:W-:Y:S02]  /*1440*/  VIADD R134, R79.reuse, 0x646e171e ;  /* 0x646e171e4f867836 */ /* 0x040fe40000000000 */
        /* <DEDUP_REMOVED lines=19> */
.L_x_29013:
        /* <DEDUP_REMOVED lines=13> */
.L_x_29015:
[----:B------:R-:W-:Y:S05]  /*1650*/  BSYNC.RECONVERGENT B1 ;  /* 0x0000000000017941 */ /* 0x000fea0003800200 */
.L_x_29014:
        /* <DEDUP_REMOVED lines=42> */
.L_x_29012:
[----:B------:R-:W-:Y:S05]  /*1900*/  BSYNC.RECONVERGENT B0 ;  /* 0x0000000000007941 */ /* 0x000fea0003800200 */
.L_x_29011:
[----:B------:R-:W-:Y:S01]  /*1910*/  ISETP.NE.AND P0, PT, R20, 0x1, PT ;  /* 0x000000011400780c */ /* 0x000fe20003f05270 */
[----:B------:R-:W-:Y:S01]  /*1920*/  BSSY.RECONVERGENT B0, `(.L_x_29016) ;  /* 0x0000049000007945 */ /* 0x000fe20003800200 */
[----:B------:R-:W-:Y:S01]  /*1930*/  I2FP.F32.U32 R18, R18 ;  /* 0x0000001200127245 */ /* 0x000fe20000201000 */
[----:B------:R-:W-:Y:S01]  /*1940*/  IMAD.MOV.U32 R21, RZ, RZ, 0x2 ;  /* 0x00000002ff157424 */ /* 0x000fe200078e00ff */
[----:B------:R-:W-:-:S03]  /*1950*/  MOV R138, UR11 ;  /* 0x0000000b008a7c02 */ /* 0x000fc60008000f00 */
        /* <DEDUP_REMOVED lines=12> */
.L_x_29018:
        /* <DEDUP_REMOVED lines=13> */
.L_x_29020:
[----:B------:R-:W-:Y:S05]  /*1af0*/  BSYNC.RECONVERGENT B1 ;  /* 0x0000000000017941 */ /* 0x000fea0003800200 */
.L_x_29019:
        /* <DEDUP_REMOVED lines=43> */
.L_x_29017:
[----:B------:R-:W-:Y:S05]  /*1db0*/  BSYNC.RECONVERGENT B0 ;  /* 0x0000000000007941 */ /* 0x000fea0003800200 */
.L_x_29016:
        /* <DEDUP_REMOVED lines=16> */
.L_x_29023:
        /* <DEDUP_REMOVED lines=13> */
.L_x_29025:
[----:B------:R-:W-:Y:S05]  /*1f90*/  BSYNC.RECONVERGENT B1 ;  /* 0x0000000000017941 */ /* 0x000fea0003800200 */
.L_x_29024:
        /* <DEDUP_REMOVED lines=43> */
.L_x_29022:
[----:B------:R-:W-:Y:S05]  /*2250*/  BSYNC.RECONVERGENT B0 ;  /* 0x0000000000007941 */ /* 0x000fea0003800200 */
.L_x_29021:
        /* <DEDUP_REMOVED lines=16> */
.L_x_29028:
        /* <DEDUP_REMOVED lines=13> */
.L_x_29030:
[----:B------:R-:W-:Y:S05]  /*2430*/  BSYNC.RECONVERGENT B1 ;  /* 0x0000000000017941 */ /* 0x000fea0003800200 */
.L_x_29029:
        /* <DEDUP_REMOVED lines=43> */
.L_x_29027:
[----:B------:R-:W-:Y:S05]  /*26f0*/  BSYNC.RECONVERGENT B0 ;  /* 0x0000000000007941 */ /* 0x000fea0003800200 */
.L_x_29026:
        /* <DEDUP_REMOVED lines=18> */
.L_x_29010:
        /* <DEDUP_REMOVED lines=16> */
.L_x_29034:
        /* <DEDUP_REMOVED lines=13> */
.L_x_29036:
[----:B------:R-:W-:Y:S05]  /*29f0*/  BSYNC.RECONVERGENT B1 ;  /* 0x0000000000017941 */ /* 0x000fea0003800200 */
.L_x_29035:
        /* <DEDUP_REMOVED lines=42> */
.L_x_29033:
[----:B------:R-:W-:Y:S05]  /*2ca0*/  BSYNC.RECONVERGENT B0 ;  /* 0x0000000000007941 */ /* 0x000fea0003800200 */
.L_x_29032:
[----:B------:R-:W-:Y:S01]  /*2cb0*/  ISETP.NE.AND P0, PT, R20, 0x1, PT ;  /* 0x000000011400780c */ /* 0x000fe20003f05270 */
[----:B------:R-:W-:Y:S01]  /*2cc0*/  IMAD.U32 R139, RZ, RZ, UR12 ;  /* 0x0000000cff8b7e24 */ /* 0x000fe2000f8e00ff */
[----:B------:R-:W-:Y:S01]  /*2cd0*/  I2FP.F32.U32 R18, R18 ;  /* 0x0000001200127245 */ /* 0x000fe20000201000 */
[----:B------:R-:W-:Y:S01]  /*2ce0*/  BSSY.RECONVERGENT B0, `(.L_x_29037) ;  /* 0x0000049000007945 */ /* 0x000fe20003800200 */
[----:B------:R-:W-:Y:S01]  /*2cf0*/  MOV R138, UR11 ;  /* 0x0000000b008a7c02 */ /* 0x000fe20008000f00 */
[----:B-----5:R-:W-:Y:S02]  /*2d00*/  FMUL.FTZ R24, R12, R139 ;  /* 0x0000008b0c187220 */ /* 0x020fe40000410000 */
        /* <DEDUP_REMOVED lines=13> */
.L_x_29039:
        /* <DEDUP_REMOVED lines=13> */
.L_x_29041:
[----:B------:R-:W-:Y:S05]  /*2eb0*/  BSYNC.RECONVERGENT B1 ;  /* 0x0000000000017941 */ /* 0x000fea0003800200 */
.L_x_29040:
        /* <DEDUP_REMOVED lines=43> */
.L_x_29038:
[----:B------:R-:W-:Y:S05]  /*3170*/  BSYNC.RECONVERGENT B0 ;  /* 0x0000000000007941 */ /* 0x000fea0003800200 */
.L_x_29037:
        /* <DEDUP_REMOVED lines=15> */
.L_x_29044:
        /* <DEDUP_REMOVED lines=13> */
.L_x_29046:
[----:B------:R-:W-:Y:S05]  /*3340*/  BSYNC.RECONVERGENT B1 ;  /* 0x0000000000017941 */ /* 0x000fea0003800200 */
.L_x_29045:
        /* <DEDUP_REMOVED lines=43> */
.L_x_29043:
[----:B------:R-:W-:Y:S05]  /*3600*/  BSYNC.RECONVERGENT B0 ;  /* 0x0000000000007941 */ /* 0x000fea0003800200 */
.L_x_29042:
        /* <DEDUP_REMOVED lines=17> */
.L_x_29049:
        /* <DEDUP_REMOVED lines=13> */
.L_x_29051:
[----:B------:R-:W-:Y:S05]  /*37f0*/  BSYNC.RECONVERGENT B1 ;  /* 0x0000000000017941 */ /* 0x000fea0003800200 */
.L_x_29050:
        /* <DEDUP_REMOVED lines=43> */
.L_x_29048:
[----:B------:R-:W-:Y:S05]  /*3ab0*/  BSYNC.RECONVERGENT B0 ;  /* 0x0000000000007941 */ /* 0x000fea0003800200 */
.L_x_29047:
        /* <DEDUP_REMOVED lines=15> */
.L_x_29054:
        /* <DEDUP_REMOVED lines=13> */
.L_x_29056:
[----:B------:R-:W-:Y:S05]  /*3c80*/  BSYNC.RECONVERGENT B1 ;  /* 0x0000000000017941 */ /* 0x000fea0003800200 */
.L_x_29055:
        /* <DEDUP_REMOVED lines=43> */
.L_x_29053:
[----:B------:R-:W-:Y:S05]  /*3f40*/  BSYNC.RECONVERGENT B0 ;  /* 0x0000000000007941 */ /* 0x000fea0003800200 */
.L_x_29052:
[----:B------:R-:W-:Y:S01]  /*3f50*/  ISETP.NE.AND P0, PT, R19, 0x1, PT ;  /* 0x000000011300780c */ /* 0x000fe20003f05270 */
[----:B------:R-:W-:Y:S01]  /*3f60*/  BSSY.RECONVERGENT B0, `(.L_x_29057) ;  /* 0x0000049000007945 */ /* 0x000fe20003800200 */
[----:B------:R-:W-:Y:S01]  /*3f70*/  I2FP.F32.U32 R12, R13 ;  /* 0x0000000d000c7245 */ /* 0x000fe20000201000 */
[----:B------:R-:W-:Y:S01]  /*3f80*/  FMUL.FTZ R28, R14, R139 ;  /* 0x0000008b0e1c7220 */ /* 0x000fe20000410000 */
[----:B------:R-:W-:-:S03]  /*3f90*/  IMAD.MOV.U32 R14, RZ, RZ, 0x2 ;  /* 0x00000002ff0e7424 */ /* 0x000fc600078e00ff */
        /* <DEDUP_REMOVED lines=12> */
.L_x_29059:
        /* <DEDUP_REMOVED lines=13> */
.L_x_29061:
[----:B------:R-:W-:Y:S05]  /*4130*/  BSYNC.RECONVERGENT B1 ;  /* 0x0000000000017941 */ /* 0x000fea0003800200 */
.L_x_29060:
        /* <DEDUP_REMOVED lines=43> */
.L_x_29058:
[----:B------:R-:W-:Y:S05]  /*43f0*/  BSYNC.RECONVERGENT B0 ;  /* 0x0000000000007941 */ /* 0x000fea0003800200 */
.L_x_29057:
        /* <DEDUP_REMOVED lines=15> */
.L_x_29064:
        /* <DEDUP_REMOVED lines=13> */
.L_x_29066:
[----:B------:R-:W-:Y:S05]  /*45c0*/  BSYNC.RECONVERGENT B1 ;  /* 0x0000000000017941 */ /* 0x000fea0003800200 */
.L_x_29065:
        /* <DEDUP_REMOVED lines=43> */
.L_x_29063:
[----:B------:R-:W-:Y:S05]  /*4880*/  BSYNC.RECONVERGENT B0 ;  /* 0x0000000000007941 */ /* 0x000fea0003800200 */
.L_x_29062:
        /* <DEDUP_REMOVED lines=17> */
.L_x_29069:
        /* <DEDUP_REMOVED lines=13> */
.L_x_29071:
[----:B------:R-:W-:Y:S05]  /*4a70*/  BSYNC.RECONVERGENT B1 ;  /* 0x0000000000017941 */ /* 0x000fea0003800200 */
.L_x_29070:
        /* <DEDUP_REMOVED lines=43> */
.L_x_29068:
[----:B------:R-:W-:Y:S05]  /*4d30*/  BSYNC.RECONVERGENT B0 ;  /* 0x0000000000007941 */ /* 0x000fea0003800200 */
.L_x_29067:
[----:B------:R-:W-:Y:S01]  /*4d40*/  I2FP.F32.U32 R14, R13 ;  /* 0x0000000d000e7245 */ /* 0x000fe20000201000 */
[-C--:B------:R-:W-:Y:S01]  /*4d50*/  FMUL.FTZ R12, R4, R139.reuse ;  /* 0x0000008b040c7220 */ /* 0x080fe20000410000 */
[-C--:B------:R-:W-:Y:S01]  /*4d60*/  FSETP.GTU.FTZ.AND P6, PT, R25, R138.reuse, PT ;  /* 0x0000008a1900720b */ /* 0x080fe20003fdc000 */
[----:B------:R-:W-:Y:S01]  /*4d70*/  FMUL.FTZ R13, R5, R139 ;  /* 0x0000008b050d7220 */ /* 0x000fe20000410000 */
[-C--:B------:R-:W-:Y:S01]  /*4d80*/  FSETP.GTU.FTZ.AND P0, PT, R27, R138.reuse, PT ;  /* 0x0000008a1b00720b */ /* 0x080fe20003f1c000 */
[----:B------:R-:W-:Y:S01]  /*4d90*/  FFMA.FTZ R21, R14, R137, 1.1641532182693481445e-10 ;  /* 0x2f0000000e157423 */ /* 0x000fe20000010089 */
[----:B------:R-:W-:Y:S01]  /*4da0*/  FSEL R19, R12, RZ, !P6 ;  /* 0x000000ff0c137208 */ /* 0x000fe20007000000 */
[-C--:B------:R-:W-:Y:S01]  /*4db0*/  FMUL.FTZ R12, R6, R139.reuse ;  /* 0x0000008b060c7220 */ /* 0x080fe20000410000 */
[----:B------:R-:W-:Y:S01]  /*4dc0*/  SEL R20, RZ, 0x1, P6 ;  /* 0x00000001ff147807 */ /* 0x000fe20003000000 */
[----:B------:R-:W-:Y:S01]  /*4dd0*/  FMUL.FTZ R14, R7, R139 ;  /* 0x0000008b070e7220 */ /* 0x000fe20000410000 */
[----:B------:R-:W-:-:S02]  /*4de0*/  FSETP.GTU.FTZ.AND P6, PT, R29, R138, PT ;  /* 0x0000008a1d00720b */ /* 0x000fc40003fdc000 */
[----:B------:R-:W-:Y:S02]  /*4df0*/  FSEL R15, R13, RZ, !P0 ;  /* 0x000000ff0d0f7208 */ /* 0x000fe40004000000 */
[----:B------:R-:W-:Y:S02]  /*4e00*/  SEL R22, RZ, 0x1, P0 ;  /* 0x00000001ff167807 */ /* 0x000fe40000000000 */
[----:B------:R-:W-:Y:S02]  /*4e10*/  FSETP.GTU.FTZ.AND P0, PT, R21, R138, PT ;  /* 0x0000008a1500720b */ /* 0x000fe40003f1c000 */
[----:B------:R-:W-:Y:S02]  /*4e20*/  FSEL R28, R28, RZ, P4 ;  /* 0x000000ff1c1c7208 */ /* 0x000fe40002000000 */
[----:B------:R-:W-:Y:S02]  /*4e30*/  FSEL R13, R12, RZ, !P6 ;  /* 0x000000ff0c0d7208 */ /* 0x000fe40007000000 */
[----:B------:R-:W-:-:S02]  /*4e40*/  FSEL R26, R26, RZ, P3 ;  /* 0x000000ff1a1a7208 */ /* 0x000fc40001800000 */
[----:B------:R-:W-:Y:S02]  /*4e50*/  FSEL R24, R24, RZ, P2 ;  /* 0x000000ff18187208 */ /* 0x000fe40001000000 */
[----:B------:R-:W-:Y:S02]  /*4e60*/  FSEL R21, R23, RZ, P5 ;  /* 0x000000ff17157208 */ /* 0x000fe40002800000 */
[----:B------:R-:W-:Y:S01]  /*4e70*/  FSEL R18, R14, RZ, !P0 ;  /* 0x000000ff0e127208 */ /* 0x000fe20004000000 */
[----:B------:R-:W-:Y:S01]  /*4e80*/  FADD.FTZ R14, R28, R13 ;  /* 0x0000000d1c0e7221 */ /* 0x000fe20000010000 */
[----:B------:R-:W-:Y:S01]  /*4e90*/  FADD.FTZ R13, R26, R15 ;  /* 0x0000000f1a0d7221 */ /* 0x000fe20000010000 */
[----:B------:R-:W-:Y:S01]  /*4ea0*/  FADD.FTZ R12, R24, R19 ;  /* 0x00000013180c7221 */ /* 0x000fe20000010000 */
[----:B------:R-:W-:Y:S01]  /*4eb0*/  SEL R19, RZ, 0x1, P6 ;  /* 0x00000001ff137807 */ /* 0x000fe20003000000 */
[----:B------:R-:W-:Y:S01]  /*4ec0*/  FADD.FTZ R15, R18, R21 ;  /* 0x00000015120f7221 */ /* 0x000fe20000010000 */
[----:B------:R-:W-:Y:S01]  /*4ed0*/  SEL R18, RZ, 0x1, P0 ;  /* 0x00000001ff127807 */ /* 0x000fe20000000000 */
[----:B------:R-:W-:Y:S01]  /*4ee0*/  @P1 FADD.FTZ R14, R10, R14 ;  /* 0x0000000e0a0e1221 */ /* 0x000fe20000010000 */
[----:B------:R-:W-:Y:S01]  /*4ef0*/  PRMT R96, R20, 0x7610, R96 ;  /* 0x0000761014607816 */ /* 0x000fe20000000060 */
[----:B------:R-:W-:Y:S01]  /*4f00*/  @P1 FADD.FTZ R13, R9, R13 ;  /* 0x0000000d090d1221 */ /* 0x000fe20000010000 */
[----:B------:R-:W-:Y:S01]  /*4f10*/  PRMT R97, R22, 0x7610, R97 ;  /* 0x0000761016617816 */ /* 0x000fe20000000061 */
[----:B------:R-:W-:Y:S01]  /*4f20*/  @P1 FADD.FTZ R12, R8, R12 ;  /* 0x0000000c080c1221 */ /* 0x000fe20000010000 */
[----:B------:R-:W-:Y:S01]  /*4f30*/  PRMT R98, R19, 0x7610, R98 ;  /* 0x0000761013627816 */ /* 0x000fe20000000062 */
[----:B------:R-:W-:Y:S01]  /*4f40*/  @P1 FADD.FTZ R15, R11, R15 ;  /* 0x0000000f0b0f1221 */ /* 0x000fe20000010000 */
[----:B------:R-:W-:-:S07]  /*4f50*/  PRMT R99, R18, 0x7610, R99 ;  /* 0x0000761012637816 */ /* 0x000fce0000000063 */
.L_x_29031:
[----:B------:R-:W0:Y:S01]  /*4f60*/  LDC.64 R84, c[0x0][0x3a8] ;  /* 0x0000ea00ff547b82 */ /* 0x000e220000000a00 */
[----:B------:R-:W-:Y:S01]  /*4f70*/  ISETP.NE.U32.AND P0, PT, R16, RZ, PT ;  /* 0x000000ff1000720c */ /* 0x000fe20003f05070 */
[----:B------:R-:W-:Y:S01]  /*4f80*/  VIADD R117, R115, 0x20 ;  /* 0x0000002073757836 */ /* 0x000fe20000000000 */
[----:B------:R-:W-:Y:S02]  /*4f90*/  SEL R20, RZ, 0x1000000, !P5 ;  /* 0x01000000ff147807 */ /* 0x000fe40006800000 */
[----:B------:R-:W-:Y:S02]  /*4fa0*/  ISETP.NE.AND.EX P0, PT, R17, RZ, PT, P0 ;  /* 0x000000ff1100720c */ /* 0x000fe40003f05300 */
[----:B------:R-:W-:Y:S01]  /*4fb0*/  SEL R21, RZ, 0x10000, !P4 ;  /* 0x00010000ff157807 */ /* 0x000fe20006000000 */
[----:B------:R-:W1:Y:S01]  /*4fc0*/  LDC.64 R86, c[0x0][0x3b0] ;  /* 0x0000ec00ff567b82 */ /* 0x000e620000000a00 */
[----:B------:R-:W-:-:S04]  /*4fd0*/  SEL R22, RZ, 0x100, !P3 ;  /* 0x00000100ff167807 */ /* 0x000fc80005800000 */
[----:B------:R-:W-:Y:S02]  /*4fe0*/  IADD3 R20, PT, PT, R22, R20, R21 ;  /* 0x0000001416147210 */ /* 0x000fe40007ffe015 */
[----:B------:R-:W-:Y:S01]  /*4ff0*/  SEL R21, RZ, 0x1, !P2 ;  /* 0x00000001ff157807 */ /* 0x000fe20005000000 */
[----:B------:R-:W2:Y:S04]  /*5000*/  @P1 LDC.64 R16, c[0x0][0x3a0] ;  /* 0x0000e800ff101b82 */ /* 0x000ea80000000a00 */
[----:B------:R-:W-:Y:S02]  /*5010*/  IMAD.IADD R31, R20, 0x1, R21 ;  /* 0x00000001141f7824 */ /* 0x000fe400078e0215 */
[----:B------:R-:W-:Y:S02]  /*5020*/  IMAD.WIDE.U32 R20, R117, 0x10, R80 ;  /* 0x0000001075147825 */ /* 0x000fe400078e0050 */
[----:B------:R-:W3:Y:S02]  /*5030*/  @P0 LDC.64 R18, c[0x0][0x398] ;  /* 0x0000e600ff120b82 */ /* 0x000ee40000000a00 */
[----:B0-----:R-:W-:-:S05]  /*5040*/  IMAD.WIDE.U32 R28, R115, 0x10, R84 ;  /* 0x00000010731c7825 */ /* 0x001fca00078e0054 */
[----:B------:R0:W-:Y:S01]  /*5050*/  STG.E.128 desc[UR6][R28.64], R12 ;  /* 0x0000000c1c007986 */ /* 0x0001e2000c101d06 */
[----:B-1----:R-:W-:-:S05]  /*5060*/  IMAD.WIDE.U32 R22, R115, 0x4, R86 ;  /* 0x0000000473167825 */ /* 0x002fca00078e0056 */
[----:B------:R0:W-:Y:S01]  /*5070*/  STG.E desc[UR6][R22.64], R31 ;  /* 0x0000001f16007986 */ /* 0x0001e2000c101906 */
[----:B--2---:R-:W-:-:S04]  /*5080*/  @P1 IMAD.WIDE.U32 R24, R117, 0x10, R16 ;  /* 0x0000001075181825 */ /* 0x004fc800078e0010 */
[----:B---3--:R-:W-:Y:S01]  /*5090*/  @P0 IMAD.WIDE.U32 R26, R117, 0x10, R18 ;  /* 0x00000010751a0825 */ /* 0x008fe200078e0012 */
[----:B0-----:R-:W-:Y:S06]  /*50a0*/  @!P0 BRA `(.L_x_29072) ;  /* 0x00000000002c8947 */ /* 0x001fec0003800000 */
        /* <DEDUP_REMOVED lines=11> */
.L_x_29072:
        /* <DEDUP_REMOVED lines=20> */
.L_x_29076:
        /* <DEDUP_REMOVED lines=13> */
.L_x_29078:
[----:B------:R-:W-:Y:S05]  /*5370*/  BSYNC.RECONVERGENT B1 ;  /* 0x0000000000017941 */ /* 0x000fea0003800200 */
.L_x_29077:
        /* <DEDUP_REMOVED lines=42> */
.L_x_29075:
[----:B------:R-:W-:Y:S05]  /*5620*/  BSYNC.RECONVERGENT B0 ;  /* 0x0000000000007941 */ /* 0x000fea0003800200 */
.L_x_29074:
[----:B------:R-:W-:Y:S01]  /*5630*/  ISETP.NE.AND P3, PT, R22, 0x1, PT ;  /* 0x000000011600780c */ /* 0x000fe20003f65270 */
[----:B------:R-:W-:Y:S01]  /*5640*/  BSSY.RECONVERGENT B0, `(.L_x_29079) ;  /* 0x0000049000007945 */ /* 0x000fe20003800200 */
[----:B------:R-:W-:Y:S01]  /*5650*/  I2FP.F32.U32 R20, R20 ;  /* 0x0000001400147245 */ /* 0x000fe20000201000 */
[----:B-----5:R-:W-:Y:S01]  /*5660*/  FMUL.FTZ R26, R16, R139 ;  /* 0x0000008b101a7220 */ /* 0x020fe20000410000 */
        /* <DEDUP_REMOVED lines=13> */
.L_x_29081:
        /* <DEDUP_REMOVED lines=13> */
.L_x_29083:
[----:B------:R-:W-:Y:S05]  /*5810*/  BSYNC.RECONVERGENT B1 ;  /* 0x0000000000017941 */ /* 0x000fea0003800200 */
.L_x_29082:
        /* <DEDUP_REMOVED lines=43> */
.L_x_29080:
[----:B------:R-:W-:Y:S05]  /*5ad0*/  BSYNC.RECONVERGENT B0 ;  /* 0x0000000000007941 */ /* 0x000fea0003800200 */
.L_x_29079:
        /* <DEDUP_REMOVED lines=15> */
.L_x_29086:
        /* <DEDUP_REMOVED lines=13> */
.L_x_29088:
[----:B------:R-:W-:Y:S05]  /*5ca0*/  BSYNC.RECONVERGENT B1 ;  /* 0x0000000000017941 */ /* 0x000fea0003800200 */
.L_x_29087:
        /* <DEDUP_REMOVED lines=43> */
.L_x_29085:
[----:B------:R-:W-:Y:S05]  /*5f60*/  BSYNC.RECONVERGENT B0 ;  /* 0x0000000000007941 */ /* 0x000fea0003800200 */
.L_x_29084:
        /* <DEDUP_REMOVED lines=17> */
.L_x_29091:
        /* <DEDUP_REMOVED lines=13> */
.L_x_29093:
[----:B------:R-:W-:Y:S05]  /*6150*/  BSYNC.RECONVERGENT B1 ;  /* 0x0000000000017941 */ /* 0x000fea0003800200 */
.L_x_29092:
        /* <DEDUP_REMOVED lines=43> */
.L_x_29090:
[----:B------:R-:W-:Y:S05]  /*6410*/  BSYNC.RECONVERGENT B0 ;  /* 0x0000000000007941 */ /* 0x000fea0003800200 */
.L_x_29089:
        /* <DEDUP_REMOVED lines=15> */
.L_x_29096:
        /* <DEDUP_REMOVED lines=13> */
.L_x_29098:
[----:B------:R-:W-:Y:S05]  /*65e0*/  BSYNC.RECONVERGENT B1 ;  /* 0x0000000000017941 */ /* 0x000fea0003800200 */
.L_x_29097:
        /* <DEDUP_REMOVED lines=43> */
.L_x_29095:
[----:B------:R-:W-:Y:S05]  /*68a0*/  BSYNC.RECONVERGENT B0 ;  /* 0x0000000000007941 */ /* 0x000fea0003800200 */
.L_x_29094:
        /* <DEDUP_REMOVED lines=17> */
.L_x_29101:
        /* <DEDUP_REMOVED lines=13> */
.L_x_29103:
[----:B------:R-:W-:Y:S05]  /*6a90*/  BSYNC.RECONVERGENT B1 ;  /* 0x0000000000017941 */ /* 0x000fea0003800200 */
.L_x_29102:
        /* <DEDUP_REMOVED lines=43> */
.L_x_29100:
[----:B------:R-:W-:Y:S05]  /*6d50*/  BSYNC.RECONVERGENT B0 ;  /* 0x0000000000007941 */ /* 0x000fea0003800200 */
.L_x_29099:
        /* <DEDUP_REMOVED lines=15> */
.L_x_29106:
        /* <DEDUP_REMOVED lines=13> */
.L_x_29108:
[----:B------:R-:W-:Y:S05]  /*6f20*/  BSYNC.RECONVERGENT B1 ;  /* 0x0000000000017941 */ /* 0x000fea0003800200 */
.L_x_29107:
        /* <DEDUP_REMOVED lines=43> */
.L_x_29105:
[----:B------:R-:W-:Y:S05]  /*71e0*/  BSYNC.RECONVERGENT B0 ;  /* 0x0000000000007941 */ /* 0x000fea0003800200 */
.L_x_29104:
        /* <DEDUP_REMOVED lines=17> */
.L_x_29111:
        /* <DEDUP_REMOVED lines=15> */
.L_x_29113:
[----:B------:R-:W-:Y:S05]  /*73f0*/  BSYNC.RECONVERGENT B1 ;  /* 0x0000000000017941 */ /* 0x000fea0003800200 */
.L_x_29112:
        /* <DEDUP_REMOVED lines=43> */
.L_x_29110:
[----:B------:R-:W-:Y:S05]  /*76b0*/  BSYNC.RECONVERGENT B0 ;  /* 0x0000000000007941 */ /* 0x000fea0003800200 */
.L_x_29109:
        /* <DEDUP_REMOVED lines=17> */
[----:B------:R-:W-:Y:S01]  /*77d0*/  FSETP.GTU.FTZ.AND P6, PT, R23, R138, PT ;  /* 0x0000008a1700720b */ /* 0x000fe20003fdc000 */
[----:B------:R-:W-:Y:S01]  /*77e0*/  FADD.FTZ R18, R30, R17 ;  /* 0x000000111e127221 */ /* 0x000fe20000010000 */
[----:B------:R-:W-:Y:S01]  /*77f0*/  FSEL R23, R32, RZ, P5 ;  /* 0x000000ff20177208 */ /* 0x000fe20002800000 */
[----:B------:R-:W-:Y:S01]  /*7800*/  FADD.FTZ R17, R28, R19 ;  /* 0x000000131c117221 */ /* 0x000fe20000010000 */
[----:B------:R-:W-:Y:S01]  /*7810*/  FSEL R20, R20, RZ, !P6 ;  /* 0x000000ff14147208 */ /* 0x000fe20007000000 */
[----:B------:R-:W-:Y:S01]  /*7820*/  @P1 FADD.FTZ R18, R10, R18 ;  /* 0x000000120a121221 */ /* 0x000fe20000010000 */
[----:B------:R-:W-:Y:S01]  /*7830*/  FSEL R26, R26, RZ, P2 ;  /* 0x000000ff1a1a7208 */ /* 0x000fe20001000000 */
[----:B------:R-:W-:Y:S01]  /*7840*/  @P1 FADD.FTZ R17, R9, R17 ;  /* 0x0000001109111221 */ /* 0x000fe20000010000 */
        /* <DEDUP_REMOVED lines=10> */
.L_x_29073:
        /* <DEDUP_REMOVED lines=16> */
.L_x_29117:
        /* <DEDUP_REMOVED lines=13> */
.L_x_29119:
[----:B------:R-:W-:Y:S05]  /*7ac0*/  BSYNC.RECONVERGENT B1 ;  /* 0x0000000000017941 */ /* 0x000fea0003800200 */
.L_x_29118:
        /* <DEDUP_REMOVED lines=42> */
.L_x_29116:
[----:B------:R-:W-:Y:S05]  /*7d70*/  BSYNC.RECONVERGENT B0 ;  /* 0x0000000000007941 */ /* 0x000fea0003800200 */
.L_x_29115:
        /* <DEDUP_REMOVED lines=16> */
.L_x_29122:
        /* <DEDUP_REMOVED lines=13> */
.L_x_29124:
[----:B------:R-:W-:Y:S05]  /*7f50*/  BSYNC.RECONVERGENT B1 ;  /* 0x0000000000017941 */ /* 0x000fea0003800200 */
.L_x_29123:
        /* <DEDUP_REMOVED lines=43> */
.L_x_29121:
[----:B------:R-:W-:Y:S05]  /*8210*/  BSYNC.RECONVERGENT B0 ;  /* 0x0000000000007941 */ /* 0x000fea0003800200 */
.L_x_29120:
        /* <DEDUP_REMOVED lines=16> */
.L_x_29127:
        /* <DEDUP_REMOVED lines=13> */
.L_x_29129:
[----:B------:R-:W-:Y:S05]  /*83f0*/  BSYNC.RECONVERGENT B1 ;  /* 0x0000000000017941 */ /* 0x000fea0003800200 */
.L_x_29128:
        /* <DEDUP_REMOVED lines=43> */
.L_x_29126:
[----:B------:R-:W-:Y:S05]  /*86b0*/  BSYNC.RECONVERGENT B0 ;  /* 0x0000000000007941 */ /* 0x000fea0003800200 */
.L_x_29125:
        /* <DEDUP_REMOVED lines=16> */
.L_x_29132:
        /* <DEDUP_REMOVED lines=13> */
.L_x_29134:
[----:B------:R-:W-:Y:S05]  /*8890*/  BSYNC.RECONVERGENT B1 ;  /* 0x0000000000017941 */ /* 0x000fea0003800200 */
.L_x_29133:
        /* <DEDUP_REMOVED lines=43> */
.L_x_29131:
[----:B------:R-:W-:Y:S05]  /*8b50*/  BSYNC.RECONVERGENT B0 ;  /* 0x0000000000007941 */ /* 0x000fea0003800200 */
.L_x_29130:
        /* <DEDUP_REMOVED lines=16> */
.L_x_29114:
        /* <DEDUP_REMOVED lines=11> */
[----:B------:R-:W-:Y:S01]  /*8d10*/  IADD3 R35, PT, PT, R24, R25, RZ ;  /* 0x0000001918237210 */ /* 0x000fe20007ffe0ff */
[----:B------:R-:W-:-:S04]  /*8d20*/  IMAD.WIDE.U32 R24, R119, 0x10, R80 ;  /* 0x0000001077187825 */ /* 0x000fc800078e0050 */
        /* <DEDUP_REMOVED lines=15> */
.L_x_29135:
[----:B------:R1:W5:Y:S04]  /*8e20*/  @P0 LDG.E.128 R4, desc[UR6][R28.64] ;  /* 0x000000061c040981 */ /* 0x000368000c1e1d00 */
[----:B------:R1:W5:Y:S04]  /*8e30*/  @P1 LDG.E.128 R8, desc[UR6][R30.64] ;  /* 0x000000061e081981 */ /* 0x000368000c1e1d00 */
[----:B0-----:R1:W5:Y:S01]  /*8e40*/  LDG.E.128 R20, desc[UR6][R24.64] ;  /* 0x0000000618147981 */ /* 0x001362000c1e1d00 */
        /* <DEDUP_REMOVED lines=17> */
.L_x_29139:
        /* <DEDUP_REMOVED lines=13> */
.L_x_29141:
[----:B------:R-:W-:Y:S05]  /*9030*/  BSYNC.RECONVERGENT B1 ;  /* 0x0000000000017941 */ /* 0x000fea0003800200 */
.L_x_29140:
        /* <DEDUP_REMOVED lines=42> */
.L_x_29138:
[----:B------:R-:W-:Y:S05]  /*92e0*/  BSYNC.RECONVERGENT B0 ;  /* 0x0000000000007941 */ /* 0x000fea0003800200 */
.L_x_29137:
[----:B------:R-:W-:Y:S01]  /*92f0*/  ISETP.NE.AND P3, PT, R26, 0x1, PT ;  /* 0x000000011a00780c */ /* 0x000fe20003f65270 */
[----:B------:R-:W-:Y:S01]  /*9300*/  BSSY.RECONVERGENT B0, `(.L_x_29142) ;  /* 0x0000049000007945 */ /* 0x000fe20003800200 */
[----:B------:R-:W-:Y:S01]  /*9310*/  I2FP.F32.U32 R24, R24 ;  /* 0x0000001800187245 */ /* 0x000fe20000201000 */
[----:B-----5:R-:W-:Y:S01]  /*9320*/  FMUL.FTZ R30, R20, R139 ;  /* 0x0000008b141e7220 */ /* 0x020fe20000410000 */
        /* <DEDUP_REMOVED lines=13> */
.L_x_29144:
        /* <DEDUP_REMOVED lines=13> */
.L_x_29146:
[----:B------:R-:W-:Y:S05]  /*94d0*/  BSYNC.RECONVERGENT B1 ;  /* 0x0000000000017941 */ /* 0x000fea0003800200 */
.L_x_29145:
        /* <DEDUP_REMOVED lines=43> */
.L_x_29143:
[----:B------:R-:W-:Y:S05]  /*9790*/  BSYNC.RECONVERGENT B0 ;  /* 0x0000000000007941 */ /* 0x000fea0003800200 */
.L_x_29142:
        /* <DEDUP_REMOVED lines=15> */
.L_x_29149:
        /* <DEDUP_REMOVED lines=13> */
.L_x_29151:
[----:B------:R-:W-:Y:S05]  /*9960*/  BSYNC.RECONVERGENT B1 ;  /* 0x0000000000017941 */ /* 0x000fea0003800200 */
.L_x_29150:
        /* <DEDUP_REMOVED lines=43> */
.L_x_29148:
[----:B------:R-:W-:Y:S05]  /*9c20*/  BSYNC.RECONVERGENT B0 ;  /* 0x0000000000007941 */ /* 0x000fea0003800200 */
.L_x_29147:
        /* <DEDUP_REMOVED lines=17> */
.L_x_29154:
        /* <DEDUP_REMOVED lines=13> */
.L_x_29156:
[----:B------:R-:W-:Y:S05]  /*9e10*/  BSYNC.RECONVERGENT B1 ;  /* 0x0000000000017941 */ /* 0x000fea0003800200 */
.L_x_29155:
        /* <DEDUP_REMOVED lines=43> */
.L_x_29153:
[----:B------:R-:W-:Y:S05]  /*a0d0*/  BSYNC.RECONVERGENT B0 ;  /* 0x0000000000007941 */ /* 0x000fea0003800200 */
.L_x_29152:
        /* <DEDUP_REMOVED lines=15> */
.L_x_29159:
        /* <DEDUP_REMOVED lines=13> */
.L_x_29161:
[----:B------:R-:W-:Y:S05]  /*a2a0*/  BSYNC.RECONVERGENT B1 ;  /* 0x0000000000017941 */ /* 0x000fea0003800200 */
.L_x_29160:
        /* <DEDUP_REMOVED lines=43> */
.L_x_29158:
[----:B------:R-:W-:Y:S05]  /*a560*/  BSYNC.RECONVERGENT B0 ;  /* 0x0000000000007941 */ /* 0x000fea0003800200 */
.L_x_29157:
        /* <DEDUP_REMOVED lines=17> */
.L_x_29164:
        /* <DEDUP_REMOVED lines=13> */
.L_x_29166:
[----:B------:R-:W-:Y:S05]  /*a750*/  BSYNC.RECONVERGENT B1 ;  /* 0x0000000000017941 */ /* 0x000fea0003800200 */
.L_x_29165:
        /* <DEDUP_REMOVED lines=43> */
.L_x_29163:
[----:B------:R-:W-:Y:S05]  /*aa10*/  BSYNC.RECONVERGENT B0 ;  /* 0x0000000000007941 */ /* 0x000fea0003800200 */
.L_x_29162:
        /* <DEDUP_REMOVED lines=15> */
.L_x_29169:
        /* <DEDUP_REMOVED lines=13> */
.L_x_29171:
[----:B------:R-:W-:Y:S05]  /*abe0*/  BSYNC.RECONVERGENT B1 ;  /* 0x0000000000017941 */ /* 0x000fea0003800200 */
.L_x_29170:
        /* <DEDUP_REMOVED lines=43> */
.L_x_29168:
[----:B------:R-:W-:Y:S05]  /*aea0*/  BSYNC.RECONVERGENT B0 ;  /* 0x0000000000007941 */ /* 0x000fea0003800200 */
.L_x_29167:
[----:B------:R-:W-:Y:S01]  /*aeb0*/  ISETP.NE.AND P6, PT, R24, 0x1, PT ;  /* 0x000000011800780c */ /* 0x000fe20003fc5270 */
[----:B------:R-:W-:Y:S01]  /*aec0*/  BSSY.RECONVERGENT B0, `(.L_x_29172) ;  /* 0x000004b000007945 */ /* 0x000fe20003800200 */
[----:B------:R-:W-:Y:S01]  /*aed0*/  I2FP.F32.U32 R20, R21 ;  /* 0x0000001500147245 */ /* 0x000fe20000201000 */
[----:B------:R-:W-:Y:S02]  /*aee0*/  HFMA2 R40, -RZ, RZ, 0, 1.1920928955078125e-07 ;  /* 0x00000002ff287431 */ /* 0x000fe400000001ff */
[----:B------:R-:W-:Y:S02]  /*aef0*/  FMUL.FTZ R36, R23, R139 ;  /* 0x0000008b17247220 */ /* 0x000fe40000410000 */
        /* <DEDUP_REMOVED lines=12> */
.L_x_29174:
        /* <DEDUP_REMOVED lines=15> */
.L_x_29176:
[----:B------:R-:W-:Y:S05]  /*b0b0*/  BSYNC.RECONVERGENT B1 ;  /* 0x0000000000017941 */ /* 0x000fea0003800200 */
.L_x_29175:
        /* <DEDUP_REMOVED lines=43> */
.L_x_29173:
[----:B------:R-:W-:Y:S05]  /*b370*/  BSYNC.RECONVERGENT B0 ;  /* 0x0000000000007941 */ /* 0x000fea0003800200 */
.L_x_29172:
        /* <DEDUP_REMOVED lines=35> */
.L_x_29136:
        /* <DEDUP_REMOVED lines=16> */
.L_x_29180:
        /* <DEDUP_REMOVED lines=13> */
.L_x_29182:
[----:B------:R-:W-:Y:S05]  /*b780*/  BSYNC.RECONVERGENT B1 ;  /* 0x0000000000017941 */ /* 0x000fea0003800200 */
.L_x_29181:
        /* <DEDUP_REMOVED lines=42> */
.L_x_29179:
[----:B------:R-:W-:Y:S05]  /*ba30*/  BSYNC.RECONVERGENT B0 ;  /* 0x0000000000007941 */ /* 0x000fea0003800200 */
.L_x_29178:
        /* <DEDUP_REMOVED lines=16> */
.L_x_29185:
        /* <DEDUP_REMOVED lines=13> */
.L_x_29187:
[----:B------:R-:W-:Y:S05]  /*bc10*/  BSYNC.RECONVERGENT B1 ;  /* 0x0000000000017941 */ /* 0x000fea0003800200 */
.L_x_29186:
        /* <DEDUP_REMOVED lines=43> */
.L_x_29184:
[----:B------:R-:W-:Y:S05]  /*bed0*/  BSYNC.RECONVERGENT B0 ;  /* 0x0000000000007941 */ /* 0x000fea0003800200 */
.L_x_29183:
        /* <DEDUP_REMOVED lines=16> */
.L_x_29190:
        /* <DEDUP_REMOVED lines=13> */
.L_x_29192:
[----:B------:R-:W-:Y:S05]  /*c0b0*/  BSYNC.RECONVERGENT B1 ;  /* 0x0000000000017941 */ /* 0x000fea0003800200 */
.L_x_29191:
        /* <DEDUP_REMOVED lines=43> */
.L_x_29189:
[----:B------:R-:W-:Y:S05]  /*c370*/  BSYNC.RECONVERGENT B0 ;  /* 0x0000000000007941 */ /* 0x000fea0003800200 */
.L_x_29188:
        /* <DEDUP_REMOVED lines=16> */
.L_x_29195:
        /* <DEDUP_REMOVED lines=13> */
.L_x_29197:
[----:B------:R-:W-:Y:S05]  /*c550*/  BSYNC.RECONVERGENT B1 ;  /* 0x0000000000017941 */ /* 0x000fea0003800200 */
.L_x_29196:
        /* <DEDUP_REMOVED lines=43> */
.L_x_29194:
[----:B------:R-:W-:Y:S05]  /*c810*/  BSYNC.RECONVERGENT B0 ;  /* 0x0000000000007941 */ /* 0x000fea0003800200 */
.L_x_29193:
        /* <DEDUP_REMOVED lines=16> */
.L_x_29177:
        /* <DEDUP_REMOVED lines=11> */
[----:B------:R-:W-:-:S02]  /*c9d0*/  IMAD.IADD R39, R28, 0x1, R29 ;  /* 0x000000011c277824 */ /* 0x000fc400078e021d */
[----:B------:R-:W-:-:S03]  /*c9e0*/  IMAD.WIDE.U32 R28, R141, 0x10, R80 ;  /* 0x000000108d1c7825 */ /* 0x000fc600078e0050 */
        /* <DEDUP_REMOVED lines=15> */
.L_x_29198:
[----:B------:R1:W5:Y:S04]  /*cae0*/  @P0 LDG.E.128 R4, desc[UR6][R32.64] ;  /* 0x0000000620040981 */ /* 0x000368000c1e1d00 */
[----:B------:R1:W5:Y:S04]  /*caf0*/  @P1 LDG.E.128 R8, desc[UR6][R34.64] ;  /* 0x0000000622081981 */ /* 0x000368000c1e1d00 */
[----:B0-----:R1:W5:Y:S01]  /*cb00*/  LDG.E.128 R24, desc[UR6][R28.64] ;  /* 0x000000061c187981 */ /* 0x001362000c1e1d00 */
[----:B------:R-:W-:Y:S05]  /*cb10*/  @!P0 BRA `(.L_x_29199) ;  /* 0x0000002400d48947 */ /* 0x000fea0003800000 */
        /* <DEDUP_REMOVED lines=16> */
.L_x_29202:
        /* <DEDUP_REMOVED lines=13> */
.L_x_29204:
[----:B------:R-:W-:Y:S05]  /*ccf0*/  BSYNC.RECONVERGENT B1 ;  /* 0x0000000000017941 */ /* 0x000fea0003800200 */
.L_x_29203:
        /* <DEDUP_REMOVED lines=42> */
.L_x_29201:
[----:B------:R-:W-:Y:S05]  /*cfa0*/  BSYNC.RECONVERGENT B0 ;  /* 0x0000000000007941 */ /* 0x000fea0003800200 */
.L_x_29200:
[----:B------:R-:W-:Y:S01]  /*cfb0*/  ISETP.NE.AND P3, PT, R30, 0x1, PT ;  /* 0x000000011e00780c */ /* 0x000fe20003f65270 */
[----:B------:R-:W-:Y:S01]  /*cfc0*/  BSSY.RECONVERGENT B0, `(.L_x_29205) ;  /* 0x0000049000007945 */ /* 0x000fe20003800200 */
[----:B------:R-:W-:Y:S01]  /*cfd0*/  I2FP.F32.U32 R28, R28 ;  /* 0x0000001c001c7245 */ /* 0x000fe20000201000 */
[----:B-----5:R-:W-:Y:S01]  /*cfe0*/  FMUL.FTZ R34, R24, R139 ;  /* 0x0000008b18227220 */ /* 0x020fe20000410000 */
        /* <DEDUP_REMOVED lines=13> */
.L_x_29207:
        /* <DEDUP_REMOVED lines=13> */
.L_x_29209:
[----:B------:R-:W-:Y:S05]  /*d190*/  BSYNC.RECONVERGENT B1 ;  /* 0x0000000000017941 */ /* 0x000fea0003800200 */
.L_x_29208:
        /* <DEDUP_REMOVED lines=43> */
.L_x_29206:
[----:B------:R-:W-:Y:S05]  /*d450*/  BSYNC.RECONVERGENT B0 ;  /* 0x0000000000007941 */ /* 0x000fea0003800200 */
.L_x_29205:
        /* <DEDUP_REMOVED lines=15> */
.L_x_29212:
        /* <DEDUP_REMOVED lines=13> */
.L_x_29214:
[----:B------:R-:W-:Y:S05]  /*d620*/  BSYNC.RECONVERGENT B1 ;  /* 0x0000000000017941 */ /* 0x000fea0003800200 */
.L_x_29213:
        /* <DEDUP_REMOVED lines=43> */
.L_x_29211:
[----:B------:R-:W-:Y:S05]  /*d8e0*/  BSYNC.RECONVERGENT B0 ;  /* 0x0000000000007941 */ /* 0x000fea0003800200 */
.L_x_29210:
        /* <DEDUP_REMOVED lines=17> */
.L_x_29217:
        /* <DEDUP_REMOVED lines=13> */
.L_x_29219:
[----:B------:R-:W-:Y:S05]  /*dad0*/  BSYNC.RECONVERGENT B1 ;  /* 0x0000000000017941 */ /* 0x000fea0003800200 */
.L_x_29218:
        /* <DEDUP_REMOVED lines=43> */
.L_x_29216:
[----:B------:R-:W-:Y:S05]  /*dd90*/  BSYNC.RECONVERGENT B0 ;  /* 0x0000000000007941 */ /* 0x000fea0003800200 */
.L_x_29215:
        /* <DEDUP_REMOVED lines=15> */
.L_x_29222:
        /* <DEDUP_REMOVED lines=13> */
.L_x_29224:
[----:B------:R-:W-:Y:S05]  /*df60*/  BSYNC.RECONVERGENT B1 ;  /* 0x0000000000017941 */ /* 0x000fea0003800200 */
.L_x_29223:
        /* <DEDUP_REMOVED lines=43> */
.L_x_29221:
[----:B------:R-:W-:Y:S05]  /*e220*/  BSYNC.RECONVERGENT B0 ;  /* 0x0000000000007941 */ /* 0x000fea0003800200 */
.L_x_29220:
[----:B------:R-:W-:Y:S01]  /*e230*/  ISETP.NE.AND P5, PT, R29, 0x1, PT ;  /* 0x000000011d00780c */ /* 0x000fe20003fa5270 */
[----:B------:R-:W-:Y:S01]  /*e240*/  FMUL.FTZ R38, R26, R139 ;  /* 0x0000008b1a267220 */ /* 0x000fe20000410000 */
[----:B------:R-:W-:Y:S01]  /*e250*/  I2FP.F32.U32 R24, R25 ;  /* 0x0000001900187245 */ /* 0x000fe20000201000 */
[----:B------:R-:W-:Y:S01]  /*e260*/  BSSY.RECONVERGENT B0, `(.L_x_29225) ;  /* 0x0000047000007945 */ /* 0x000fe20003800200 */
[----:B------:R-:W-:-:S03]  /*e270*/  HFMA2 R26, -RZ, RZ, 0, 1.1920928955078125e-07 ;  /* 0x00000002ff1a7431 */ /* 0x000fc600000001ff */
        /* <DEDUP_REMOVED lines=12> */
.L_x_29227:
        /* <DEDUP_REMOVED lines=13> */
.L_x_29229:
[----:B------:R-:W-:Y:S05]  /*e410*/  BSYNC.RECONVERGENT B1 ;  /* 0x0000000000017941 */ /* 0x000fea0003800200 */
.L_x_29228:
        /* <DEDUP_REMOVED lines=43> */
.L_x_29226:
[----:B------:R-:W-:Y:S05]  /*e6d0*/  BSYNC.RECONVERGENT B0 ;  /* 0x0000000000007941 */ /* 0x000fea0003800200 */
.L_x_29225:
        /* <DEDUP_REMOVED lines=15> */
.L_x_29232:
        /* <DEDUP_REMOVED lines=13> */
.L_x_29234:
[----:B------:R-:W-:Y:S05]  /*e8a0*/  BSYNC.RECONVERGENT B1 ;  /* 0x0000000000017941 */ /* 0x000fea0003800200 */
.L_x_29233:
        /* <DEDUP_REMOVED lines=43> */
.L_x_29231:
[----:B------:R-:W-:Y:S05]  /*eb60*/  BSYNC.RECONVERGENT B0 ;  /* 0x0000000000007941 */ /* 0x000fea0003800200 */
.L_x_29230:
        /* <DEDUP_REMOVED lines=17> */
.L_x_29237:
        /* <DEDUP_REMOVED lines=15> */
.L_x_29239:
[----:B------:R-:W-:Y:S05]  /*ed70*/  BSYNC.RECONVERGENT B1 ;  /* 0x0000000000017941 */ /* 0x000fea0003800200 */
.L_x_29238:
        /* <DEDUP_REMOVED lines=43> */
.L_x_29236:
[----:B------:R-:W-:Y:S05]  /*f030*/  BSYNC.RECONVERGENT B0 ;  /* 0x0000000000007941 */ /* 0x000fea0003800200 */
.L_x_29235:
        /* <DEDUP_REMOVED lines=35> */
.L_x_29199:
        /* <DEDUP_REMOVED lines=16> */
.L_x_29243:
        /* <DEDUP_REMOVED lines=13> */
.L_x_29245:
[----:B------:R-:W-:Y:S05]  /*f440*/  BSYNC.RECONVERGENT B1 ;  /* 0x0000000000017941 */ /* 0x000fea0003800200 */
.L_x_29244:
        /* <DEDUP_REMOVED lines=42> */
.L_x_29242:
[----:B------:R-:W-:Y:S05]  /*f6f0*/  BSYNC.RECONVERGENT B0 ;  /* 0x0000000000007941 */ /* 0x000fea0003800200 */
.L_x_29241:
        /* <DEDUP_REMOVED lines=16> */
.L_x_29248:
        /* <DEDUP_REMOVED lines=13> */
.L_x_29250:
[----:B------:R-:W-:Y:S05]  /*f8d0*/  BSYNC.RECONVERGENT B1 ;  /* 0x0000000000017941 */ /* 0x000fea0003800200 */
.L_x_29249:
        /* <DEDUP_REMOVED lines=43> */
.L_x_29247:
[----:B------:R-:W-:Y:S05]  /*fb90*/  BSYNC.RECONVERGENT B0 ;  /* 0x0000000000007941 */ /* 0x000fea0003800200 */
.L_x_29246:
        /* <DEDUP_REMOVED lines=16> */
.L_x_29253:
        /* <DEDUP_REMOVED lines=13> */
.L_x_29255:
[----:B------:R-:W-:Y:S05]  /*fd70*/  BSYNC.RECONVERGENT B1 ;  /* 0x0000000000017941 */ /* 0x000fea0003800200 */
.L_x_29254:
        /* <DEDUP_REMOVED lines=43> */
.L_x_29252:
[----:B------:R-:W-:Y:S05]  /*10030*/  BSYNC.RECONVERGENT B0 ;  /* 0x0000000000007941 */ /* 0x000fea0003800200 */
.L_x_29251:
        /* <DEDUP_REMOVED lines=16> */
.L_x_29258:
        /* <DEDUP_REMOVED lines=13> */
.L_x_29260:
[----:B------:R-:W-:Y:S05]  /*10210*/  BSYNC.RECONVERGENT B1 ;  /* 0x0000000000017941 */ /* 0x000fea0003800200 */
.L_x_29259:
        /* <DEDUP_REMOVED lines=43> */
.L_x_29257:
[----:B------:R-:W-:Y:S05]  /*104d0*/  BSYNC.RECONVERGENT B0 ;  /* 0x0000000000007941 */ /* 0x000fea0003800200 */
.L_x_29256:
        /* <DEDUP_REMOVED lines=16> */
.L_x_29240:
        /* <DEDUP_REMOVED lines=28> */
.L_x_29261:
        /* <DEDUP_REMOVED lines=20> */
.L_x_29265:
        /* <DEDUP_REMOVED lines=13> */
.L_x_29267:
[----:B------:R-:W-:Y:S05]  /*109b0*/  BSYNC.RECONVERGENT B1 ;  /* 0x0000000000017941 */ /* 0x000fea0003800200 */
.L_x_29266:
        /* <DEDUP_REMOVED lines=42> */
.L_x_29264:
[----:B------:R-:W-:Y:S05]  /*10c60*/  BSYNC.RECONVERGENT B0 ;  /* 0x0000000000007941 */ /* 0x000fea0003800200 */
.L_x_29263:
        /* <DEDUP_REMOVED lines=17> */
.L_x_29270:
        /* <DEDUP_REMOVED lines=13> */
.L_x_29272:
[----:B------:R-:W-:Y:S05]  /*10e50*/  BSYNC.RECONVERGENT B1 ;  /* 0x0000000000017941 */ /* 0x000fea0003800200 */
.L_x_29271:
        /* <DEDUP_REMOVED lines=43> */
.L_x_29269:
[----:B------:R-:W-:Y:S05]  /*11110*/  BSYNC.RECONVERGENT B0 ;  /* 0x0000000000007941 */ /* 0x000fea0003800200 */
.L_x_29268:
        /* <DEDUP_REMOVED lines=15> */
.L_x_29275:
        /* <DEDUP_REMOVED lines=13> */
.L_x_29277:
[----:B------:R-:W-:Y:S05]  /*112e0*/  BSYNC.RECONVERGENT B1 ;  /* 0x0000000000017941 */ /* 0x000fea0003800200 */
.L_x_29276:
        /* <DEDUP_REMOVED lines=43> */
.L_x_29274:
[----:B------:R-:W-:Y:S05]  /*115a0*/  BSYNC.RECONVERGENT B0 ;  /* 0x0000000000007941 */ /* 0x000fea0003800200 */
.L_x_29273:
        /* <DEDUP_REMOVED lines=17> */
.L_x_29280:
        /* <DEDUP_REMOVED lines=13> */
.L_x_29282:
[----:B------:R-:W-:Y:S05]  /*11790*/  BSYNC.RECONVERGENT B1 ;  /* 0x0000000000017941 */ /* 0x000fea0003800200 */
.L_x_29281:
        /* <DEDUP_REMOVED lines=43> */
.L_x_29279:
[----:B------:R-:W-:Y:S05]  /*11a50*/  BSYNC.RECONVERGENT B0 ;  /* 0x0000000000007941 */ /* 0x000fea0003800200 */
.L_x_29278:
        /* <DEDUP_REMOVED lines=15> */
.L_x_29285:
        /* <DEDUP_REMOVED lines=13> */
.L_x_29287:
[----:B------:R-:W-:Y:S05]  /*11c20*/  BSYNC.RECONVERGENT B1 ;  /* 0x0000000000017941 */ /* 0x000fea0003800200 */
.L_x_29286:
        /* <DEDUP_REMOVED lines=43> */
.L_x_29284:
[----:B------:R-:W-:Y:S05]  /*11ee0*/  BSYNC.RECONVERGENT B0 ;  /* 0x0000000000007941 */ /* 0x000fea0003800200 */
.L_x_29283:
        /* <DEDUP_REMOVED lines=17> */
.L_x_29290:
        /* <DEDUP_REMOVED lines=13> */
.L_x_29292:
[----:B------:R-:W-:Y:S05]  /*120d0*/  BSYNC.RECONVERGENT B1 ;  /* 0x0000000000017941 */ /* 0x000fea0003800200 */
.L_x_29291:
        /* <DEDUP_REMOVED lines=43> */
.L_x_29289:
[----:B------:R-:W-:Y:S05]  /*12390*/  BSYNC.RECONVERGENT B0 ;  /* 0x0000000000007941 */ /* 0x000fea0003800200 */
.L_x_29288:
        /* <DEDUP_REMOVED lines=15> */
.L_x_29295:
        /* <DEDUP_REMOVED lines=13> */
.L_x_29297:
[----:B------:R-:W-:Y:S05]  /*12560*/  BSYNC.RECONVERGENT B1 ;  /* 0x0000000000017941 */ /* 0x000fea0003800200 */
.L_x_29296:
        /* <DEDUP_REMOVED lines=43> */
.L_x_29294:
[----:B------:R-:W-:Y:S05]  /*12820*/  BSYNC.RECONVERGENT B0 ;  /* 0x0000000000007941 */ /* 0x000fea0003800200 */
.L_x_29293:
        /* <DEDUP_REMOVED lines=17> */
.L_x_29300:
        /* <DEDUP_REMOVED lines=15> */
.L_x_29302:
[----:B------:R-:W-:Y:S05]  /*12a30*/  BSYNC.RECONVERGENT B1 ;  /* 0x0000000000017941 */ /* 0x000fea0003800200 */
.L_x_29301:
        /* <DEDUP_REMOVED lines=43> */
.L_x_29299:
[----:B------:R-:W-:Y:S05]  /*12cf0*/  BSYNC.RECONVERGENT B0 ;  /* 0x0000000000007941 */ /* 0x000fea0003800200 */
.L_x_29298:
        /* <DEDUP_REMOVED lines=35> */
.L_x_29262:
        /* <DEDUP_REMOVED lines=16> */
.L_x_29306:
        /* <DEDUP_REMOVED lines=13> */
.L_x_29308:
[----:B------:R-:W-:Y:S05]  /*13100*/  BSYNC.RECONVERGENT B1 ;  /* 0x0000000000017941 */ /* 0x000fea0003800200 */
.L_x_29307:
        /* <DEDUP_REMOVED lines=42> */
.L_x_29305:
[----:B------:R-:W-:Y:S05]  /*133b0*/  BSYNC.RECONVERGENT B0 ;  /* 0x0000000000007941 */ /* 0x000fea0003800200 */
.L_x_29304:
        /* <DEDUP_REMOVED lines=16> */
.L_x_29311:
        /* <DEDUP_REMOVED lines=13> */
.L_x_29313:
[----:B------:R-:W-:Y:S05]  /*13590*/  BSYNC.RECONVERGENT B1 ;  /* 0x0000000000017941 */ /* 0x000fea0003800200 */
.L_x_29312:
        /* <DEDUP_REMOVED lines=43> */
.L_x_29310:
[----:B------:R-:W-:Y:S05]  /*13850*/  BSYNC.RECONVERGENT B0 ;  /* 0x0000000000007941 */ /* 0x000fea0003800200 */
.L_x_29309:
        /* <DEDUP_REMOVED lines=16> */
.L_x_29316:
        /* <DEDUP_REMOVED lines=13> */
.L_x_29318:
[----:B------:R-:W-:Y:S05]  /*13a30*/  BSYNC.RECONVERGENT B1 ;  /* 0x0000000000017941 */ /* 0x000fea0003800200 */
.L_x_29317:
        /* <DEDUP_REMOVED lines=43> */
.L_x_29315:
[----:B------:R-:W-:Y:S05]  /*13cf0*/  BSYNC.RECONVERGENT B0 ;  /* 0x0000000000007941 */ /* 0x000fea0003800200 */
.L_x_29314:
        /* <DEDUP_REMOVED lines=16> */
.L_x_29321:
        /* <DEDUP_REMOVED lines=13> */
.L_x_29323:
[----:B------:R-:W-:Y:S05]  /*13ed0*/  BSYNC.RECONVERGENT B1 ;  /* 0x0000000000017941 */ /* 0x000fea0003800200 */
.L_x_29322:
        /* <DEDUP_REMOVED lines=43> */
.L_x_29320:
[----:B------:R-:W-:Y:S05]  /*14190*/  BSYNC.RECONVERGENT B0 ;  /* 0x0000000000007941 */ /* 0x000fea0003800200 */
.L_x_29319:
        /* <DEDUP_REMOVED lines=16> */
.L_x_29303:
        /* <DEDUP_REMOVED lines=28> */
.L_x_29324:
        /* <DEDUP_REMOVED lines=20> */
.L_x_29328:
        /* <DEDUP_REMOVED lines=13> */
.L_x_29330:
[----:B------:R-:W-:Y:S05]  /*14670*/  BSYNC.RECONVERGENT B1 ;  /* 0x0000000000017941 */ /* 0x000fea0003800200 */
.L_x_29329:
        /* <DEDUP_REMOVED lines=42> */
.L_x_29327:
[----:B------:R-:W-:Y:S05]  /*14920*/  BSYNC.RECONVERGENT B0 ;  /* 0x0000000000007941 */ /* 0x000fea0003800200 */
.L_x_29326:
        /* <DEDUP_REMOVED lines=17> */
.L_x_29333:
        /* <DEDUP_REMOVED lines=13> */
.L_x_29335:
[----:B------:R-:W-:Y:S05]  /*14b10*/  BSYNC.RECONVERGENT B1 ;  /* 0x0000000000017941 */ /* 0x000fea0003800200 */
.L_x_29334:
        /* <DEDUP_REMOVED lines=43> */
.L_x_29332:
[----:B------:R-:W-:Y:S05]  /*14dd0*/  BSYNC.RECONVERGENT B0 ;  /* 0x0000000000007941 */ /* 0x000fea0003800200 */
.L_x_29331:
        /* <DEDUP_REMOVED lines=15> */
.L_x_29338:
        /* <DEDUP_REMOVED lines=13> */
.L_x_29340:
[----:B------:R-:W-:Y:S05]  /*14fa0*/  BSYNC.RECONVERGENT B1 ;  /* 0x0000000000017941 */ /* 0x000fea0003800200 */
.L_x_29339:
        /* <DEDUP_REMOVED lines=43> */
.L_x_29337:
[----:B------:R-:W-:Y:S05]  /*15260*/  BSYNC.RECONVERGENT B0 ;  /* 0x0000000000007941 */ /* 0x000fea0003800200 */
.L_x_29336:
        /* <DEDUP_REMOVED lines=17> */
.L_x_29343:
        /* <DEDUP_REMOVED lines=13> */
.L_x_29345:
[----:B------:R-:W-:Y:S05]  /*15450*/  BSYNC.RECONVERGENT B1 ;  /* 0x0000000000017941 */ /* 0x000fea0003800200 */
.L_x_29344:
        /* <DEDUP_REMOVED lines=43> */
.L_x_29342:
[----:B------:R-:W-:Y:S05]  /*15710*/  BSYNC.RECONVERGENT B0 ;  /* 0x0000000000007941 */ /* 0x000fea0003800200 */
.L_x_29341:
        /* <DEDUP_REMOVED lines=15> */
.L_x_29348:
        /* <DEDUP_REMOVED lines=13> */
.L_x_29350:
[----:B------:R-:W-:Y:S05]  /*158e0*/  BSYNC.RECONVERGENT B1 ;  /* 0x0000000000017941 */ /* 0x000fea0003800200 */
.L_x_29349:
        /* <DEDUP_REMOVED lines=43> */
.L_x_29347:
[----:B------:R-:W-:Y:S05]  /*15ba0*/  BSYNC.RECONVERGENT B0 ;  /* 0x0000000000007941 */ /* 0x000fea0003800200 */
.L_x_29346:
        /* <DEDUP_REMOVED lines=17> */
.L_x_29353:
        /* <DEDUP_REMOVED lines=13> */
.L_x_29355:
[----:B------:R-:W-:Y:S05]  /*15d90*/  BSYNC.RECONVERGENT B1 ;  /* 0x0000000000017941 */ /* 0x000fea0003800200 */
.L_x_29354:
        /* <DEDUP_REMOVED lines=43> */
.L_x_29352:
[----:B------:R-:W-:Y:S05]  /*16050*/  BSYNC.RECONVERGENT B0 ;  /* 0x0000000000007941 */ /* 0x000fea0003800200 */
.L_x_29351:
        /* <DEDUP_REMOVED lines=15> */
.L_x_29358:
        /* <DEDUP_REMOVED lines=13> */
.L_x_29360:
[----:B------:R-:W-:Y:S05]  /*16220*/  BSYNC.RECONVERGENT B1 ;  /* 0x0000000000017941 */ /* 0x000fea0003800200 */
.L_x_29359:
        /* <DEDUP_REMOVED lines=43> */
.L_x_29357:
[----:B------:R-:W-:Y:S05]  /*164e0*/  BSYNC.RECONVERGENT B0 ;  /* 0x0000000000007941 */ /* 0x000fea0003800200 */
.L_x_29356:
        /* <DEDUP_REMOVED lines=17> */
.L_x_29363:
        /* <DEDUP_REMOVED lines=15> */
.L_x_29365:
[----:B------:R-:W-:Y:S05]  /*166f0*/  BSYNC.RECONVERGENT B1 ;  /* 0x0000000000017941 */ /* 0x000fea0003800200 */
.L_x_29364:
        /* <DEDUP_REMOVED lines=43> */
.L_x_29362:
[----:B------:R-:W-:Y:S05]  /*169b0*/  BSYNC.RECONVERGENT B0 ;  /* 0x0000000000007941 */ /* 0x000fea0003800200 */
.L_x_29361:
        /* <DEDUP_REMOVED lines=35> */
.L_x_29325:
        /* <DEDUP_REMOVED lines=16> */
.L_x_29369:
        /* <DEDUP_REMOVED lines=13> */
.L_x_29371:
[----:B------:R-:W-:Y:S05]  /*16dc0*/  BSYNC.RECONVERGENT B1 ;  /* 0x0000000000017941 */ /* 0x000fea0003800200 */
.L_x_29370:
        /* <DEDUP_REMOVED lines=42> */
.L_x_29368:
[----:B------:R-:W-:Y:S05]  /*17070*/  BSYNC.RECONVERGENT B0 ;  /* 0x0000000000007941 */ /* 0x000fea0003800200 */
.L_x_29367:
        /* <DEDUP_REMOVED lines=16> */
.L_x_29374:
        /* <DEDUP_REMOVED lines=13> */
.L_x_29376:
[----:B------:R-:W-:Y:S05]  /*17250*/  BSYNC.RECONVERGENT B1 ;  /* 0x0000000000017941 */ /* 0x000fea0003800200 */
.L_x_29375:
        /* <DEDUP_REMOVED lines=43> */
.L_x_29373:
[----:B------:R-:W-:Y:S05]  /*17510*/  BSYNC.RECONVERGENT B0 ;  /* 0x0000000000007941 */ /* 0x000fea0003800200 */
.L_x_29372:
        /* <DEDUP_REMOVED lines=16> */
.L_x_29379:
        /* <DEDUP_REMOVED lines=13> */
.L_x_29381:
[----:B------:R-:W-:Y:S05]  /*176f0*/  BSYNC.RECONVERGENT B1 ;  /* 0x0000000000017941 */ /* 0x000fea0003800200 */
.L_x_29380:
        /* <DEDUP_REMOVED lines=43> */
.L_x_29378:
[----:B------:R-:W-:Y:S05]  /*179b0*/  BSYNC.RECONVERGENT B0 ;  /* 0x0000000000007941 */ /* 0x000fea0003800200 */
.L_x_29377:
        /* <DEDUP_REMOVED lines=16> */
.L_x_29384:
        /* <DEDUP_REMOVED lines=13> */
.L_x_29386:
[----:B------:R-:W-:Y:S05]  /*17b90*/  BSYNC.RECONVERGENT B1 ;  /* 0x0000000000017941 */ /* 0x000fea0003800200 */
.L_x_29385:
        /* <DEDUP_REMOVED lines=43> */
.L_x_29383:
[----:B------:R-:W-:Y:S05]  /*17e50*/  BSYNC.RECONVERGENT B0 ;  /* 0x0000000000007941 */ /* 0x000fea0003800200 */
.L_x_29382:
        /* <DEDUP_REMOVED lines=16> */
.L_x_29366:
        /* <DEDUP_REMOVED lines=28> */
.L_x_29387:
        /* <DEDUP_REMOVED lines=20> */
.L_x_29391:
        /* <DEDUP_REMOVED lines=13> */
.L_x_29393:
[----:B------:R-:W-:Y:S05]  /*18330*/  BSYNC.RECONVERGENT B1 ;  /* 0x0000000000017941 */ /* 0x000fea0003800200 */
.L_x_29392:
        /* <DEDUP_REMOVED lines=42> */
.L_x_29390:
[----:B------:R-:W-:Y:S05]  /*185e0*/  BSYNC.RECONVERGENT B0 ;  /* 0x0000000000007941 */ /* 0x000fea0003800200 */
.L_x_29389:
        /* <DEDUP_REMOVED lines=17> */
.L_x_29396:
        /* <DEDUP_REMOVED lines=13> */
.L_x_29398:
[----:B------:R-:W-:Y:S05]  /*187d0*/  BSYNC.RECONVERGENT B1 ;  /* 0x0000000000017941 */ /* 0x000fea0003800200 */
.L_x_29397:
        /* <DEDUP_REMOVED lines=43> */
.L_x_29395:
[----:B------:R-:W-:Y:S05]  /*18a90*/  BSYNC.RECONVERGENT B0 ;  /* 0x0000000000007941 */ /* 0x000fea0003800200 */
.L_x_29394:
        /* <DEDUP_REMOVED lines=15> */
.L_x_29401:
        /* <DEDUP_REMOVED lines=13> */
.L_x_29403:
[----:B------:R-:W-:Y:S05]  /*18c60*/  BSYNC.RECONVERGENT B1 ;  /* 0x0000000000017941 */ /* 0x000fea0003800200 */
.L_x_29402:
        /* <DEDUP_REMOVED lines=43> */
.L_x_29400:
[----:B------:R-:W-:Y:S05]  /*18f20*/  BSYNC.RECONVERGENT B0 ;  /* 0x0000000000007941 */ /* 0x000fea0003800200 */
.L_x_29399:
        /* <DEDUP_REMOVED lines=17> */
.L_x_29406:
        /* <DEDUP_REMOVED lines=13> */
.L_x_29408:
[----:B------:R-:W-:Y:S05]  /*19110*/  BSYNC.RECONVERGENT B1 ;  /* 0x0000000000017941 */ /* 0x000fea0003800200 */
.L_x_29407:
        /* <DEDUP_REMOVED lines=43> */
.L_x_29405:
[----:B------:R-:W-:Y:S05]  /*193d0*/  BSYNC.RECONVERGENT B0 ;  /* 0x0000000000007941 */ /* 0x000fea0003800200 */
.L_x_29404:
        /* <DEDUP_REMOVED lines=15> */
.L_x_29411:
        /* <DEDUP_REMOVED lines=13> */
.L_x_29413:
[----:B------:R-:W-:Y:S05]  /*195a0*/  BSYNC.RECONVERGENT B1 ;  /* 0x0000000000017941 */ /* 0x000fea0003800200 */
.L_x_29412:
        /* <DEDUP_REMOVED lines=43> */
.L_x_29410:
[----:B------:R-:W-:Y:S05]  /*19860*/  BSYNC.RECONVERGENT B0 ;  /* 0x0000000000007941 */ /* 0x000fea0003800200 */
.L_x_29409:
        /* <DEDUP_REMOVED lines=17> */
.L_x_29416:
        /* <DEDUP_REMOVED lines=13> */
.L_x_29418:
[----:B------:R-:W-:Y:S05]  /*19a50*/  BSYNC.RECONVERGENT B1 ;  /* 0x0000000000017941 */ /* 0x000fea0003800200 */
.L_x_29417:
        /* <DEDUP_REMOVED lines=43> */
.L_x_29415:
[----:B------:R-:W-:Y:S05]  /*19d10*/  BSYNC.RECONVERGENT B0 ;  /* 0x0000000000007941 */ /* 0x000fea0003800200 */
.L_x_29414:
        /* <DEDUP_REMOVED lines=15> */
.L_x_29421:
        /* <DEDUP_REMOVED lines=13> */
.L_x_29423:
[----:B------:R-:W-:Y:S05]  /*19ee0*/  BSYNC.RECONVERGENT B1 ;  /* 0x0000000000017941 */ /* 0x000fea0003800200 */
.L_x_29422:
        /* <DEDUP_REMOVED lines=43> */
.L_x_29420:
[----:B------:R-:W-:Y:S05]  /*1a1a0*/  BSYNC.RECONVERGENT B0 ;  /* 0x0000000000007941 */ /* 0x000fea0003800200 */
.L_x_29419:
        /* <DEDUP_REMOVED lines=17> */
.L_x_29426:
        /* <DEDUP_REMOVED lines=15> */
.L_x_29428:
[----:B------:R-:W-:Y:S05]  /*1a3b0*/  BSYNC.RECONVERGENT B1 ;  /* 0x0000000000017941 */ /* 0x000fea0003800200 */
.L_x_29427:
        /* <DEDUP_REMOVED lines=43> */
.L_x_29425:
[----:B------:R-:W-:Y:S05]  /*1a670*/  BSYNC.RECONVERGENT B0 ;  /* 0x0000000000007941 */ /* 0x000fea0003800200 */
.L_x_29424:
        /* <DEDUP_REMOVED lines=35> */
.L_x_29388:
        /* <DEDUP_REMOVED lines=16> */
.L_x_29432:
        /* <DEDUP_REMOVED lines=13> */
.L_x_29434:
[----:B------:R-:W-:Y:S05]  /*1aa80*/  BSYNC.RECONVERGENT B1 ;  /* 0x0000000000017941 */ /* 0x000fea0003800200 */
.L_x_29433:
        /* <DEDUP_REMOVED lines=42> */
.L_x_29431:
[----:B------:R-:W-:Y:S05]  /*1ad30*/  BSYNC.RECONVERGENT B0 ;  /* 0x0000000000007941 */ /* 0x000fea0003800200 */
.L_x_29430:
        /* <DEDUP_REMOVED lines=16> */
.L_x_29437:
        /* <DEDUP_REMOVED lines=13> */
.L_x_29439:
[----:B------:R-:W-:Y:S05]  /*1af10*/  BSYNC.RECONVERGENT B1 ;  /* 0x0000000000017941 */ /* 0x000fea0003800200 */
.L_x_29438:
        /* <DEDUP_REMOVED lines=43> */
.L_x_29436:
[----:B------:R-:W-:Y:S05]  /*1b1d0*/  BSYNC.RECONVERGENT B0 ;  /* 0x0000000000007941 */ /* 0x000fea0003800200 */
.L_x_29435:
        /* <DEDUP_REMOVED lines=16> */
.L_x_29442:
        /* <DEDUP_REMOVED lines=13> */
.L_x_29444:
[----:B------:R-:W-:Y:S05]  /*1b3b0*/  BSYNC.RECONVERGENT B1 ;  /* 0x0000000000017941 */ /* 0x000fea0003800200 */
.L_x_29443:
        /* <DEDUP_REMOVED lines=43> */
.L_x_29441:
[----:B------:R-:W-:Y:S05]  /*1b670*/  BSYNC.RECONVERGENT B0 ;  /* 0x0000000000007941 */ /* 0x000fea0003800200 */
.L_x_29440:
        /* <DEDUP_REMOVED lines=16> */
.L_x_29447:
        /* <DEDUP_REMOVED lines=13> */
.L_x_29449:
[----:B------:R-:W-:Y:S05]  /*1b850*/  BSYNC.RECONVERGENT B1 ;  /* 0x0000000000017941 */ /* 0x000fea0003800200 */
.L_x_29448:
        /* <DEDUP_REMOVED lines=43> */
.L_x_29446:
[----:B------:R-:W-:Y:S05]  /*1bb10*/  BSYNC.RECONVERGENT B0 ;  /* 0x0000000000007941 */ /* 0x000fea0003800200 */
.L_x_29445:
        /* <DEDUP_REMOVED lines=16> */
.L_x_29429:
        /* <DEDUP_REMOVED lines=28> */
.L_x_29450:
        /* <DEDUP_REMOVED lines=20> */
.L_x_29454:
        /* <DEDUP_REMOVED lines=13> */
.L_x_29456:
[----:B------:R-:W-:Y:S05]  /*1bff0*/  BSYNC.RECONVERGENT B1 ;  /* 0x0000000000017941 */ /* 0x000fea0003800200 */
.L_x_29455:
        /* <DEDUP_REMOVED lines=43> */
.L_x_29453:
[----:B------:R-:W-:Y:S05]  /*1c2b0*/  BSYNC.RECONVERGENT B0 ;  /* 0x0000000000007941 */ /* 0x000fea0003800200 */
.L_x_29452:
        /* <DEDUP_REMOVED lines=17> */
.L_x_29459:
        /* <DEDUP_REMOVED lines=13> */
.L_x_29461:
[----:B------:R-:W-:Y:S05]  /*1c4a0*/  BSYNC.RECONVERGENT B1 ;  /* 0x0000000000017941 */ /* 0x000fea0003800200 */
.L_x_29460:
        /* <DEDUP_REMOVED lines=43> */
.L_x_29458:
[----:B------:R-:W-:Y:S05]  /*1c760*/  BSYNC.RECONVERGENT B0 ;  /* 0x0000000000007941 */ /* 0x000fea0003800200 */
.L_x_29457:
        /* <DEDUP_REMOVED lines=15> */
.L_x_29464:
        /* <DEDUP_REMOVED lines=13> */
.L_x_29466:
[----:B------:R-:W-:Y:S05]  /*1c930*/  BSYNC.RECONVERGENT B1 ;  /* 0x0000000000017941 */ /* 0x000fea0003800200 */
.L_x_29465:
        /* <DEDUP_REMOVED lines=43> */
.L_x_29463:
[----:B------:R-:W-:Y:S05]  /*1cbf0*/  BSYNC.RECONVERGENT B0 ;  /* 0x0000000000007941 */ /* 0x000fea0003800200 */
.L_x_29462:
        /* <DEDUP_REMOVED lines=17> */
.L_x_29469:
        /* <DEDUP_REMOVED lines=13> */
.L_x_29471:
[----:B------:R-:W-:Y:S05]  /*1cde0*/  BSYNC.RECONVERGENT B1 ;  /* 0x0000000000017941 */ /* 0x000fea0003800200 */
.L_x_29470:
        /* <DEDUP_REMOVED lines=43> */
.L_x_29468:
[----:B------:R-:W-:Y:S05]  /*1d0a0*/  BSYNC.RECONVERGENT B0 ;  /* 0x0000000000007941 */ /* 0x000fea0003800200 */
.L_x_29467:
        /* <DEDUP_REMOVED lines=15> */
.L_x_29474:
        /* <DEDUP_REMOVED lines=13> */
.L_x_29476:
[----:B------:R-:W-:Y:S05]  /*1d270*/  BSYNC.RECONVERGENT B1 ;  /* 0x0000000000017941 */ /* 0x000fea0003800200 */
.L_x_29475:
        /* <DEDUP_REMOVED lines=43> */
.L_x_29473:
[----:B------:R-:W-:Y:S05]  /*1d530*/  BSYNC.RECONVERGENT B0 ;  /* 0x0000000000007941 */ /* 0x000fea0003800200 */
.L_x_29472:
        /* <DEDUP_REMOVED lines=17> */
.L_x_29479:
        /* <DEDUP_REMOVED lines=13> */
.L_x_29481:
[----:B------:R-:W-:Y:S05]  /*1d720*/  BSYNC.RECONVERGENT B1 ;  /* 0x0000000000017941 */ /* 0x000fea0003800200 */
.L_x_29480:
        /* <DEDUP_REMOVED lines=43> */
.L_x_29478:
[----:B------:R-:W-:Y:S05]  /*1d9e0*/  BSYNC.RECONVERGENT B0 ;  /* 0x0000000000007941 */ /* 0x000fea0003800200 */
.L_x_29477:
        /* <DEDUP_REMOVED lines=15> */
.L_x_29484:
        /* <DEDUP_REMOVED lines=13> */
.L_x_29486:
[----:B------:R-:W-:Y:S05]  /*1dbb0*/  BSYNC.RECONVERGENT B1 ;  /* 0x0000000000017941 */ /* 0x000fea0003800200 */
.L_x_29485:
        /* <DEDUP_REMOVED lines=43> */
.L_x_29483:
[----:B------:R-:W-:Y:S05]  /*1de70*/  BSYNC.RECONVERGENT B0 ;  /* 0x0000000000007941 */ /* 0x000fea0003800200 */
.L_x_29482:
        /* <DEDUP_REMOVED lines=17> */
.L_x_29489:
        /* <DEDUP_REMOVED lines=15> */
.L_x_29491:
[----:B------:R-:W-:Y:S05]  /*1e080*/  BSYNC.RECONVERGENT B1 ;  /* 0x0000000000017941 */ /* 0x000fea0003800200 */
.L_x_29490:
        /* <DEDUP_REMOVED lines=43> */
.L_x_29488:
[----:B------:R-:W-:Y:S05]  /*1e340*/  BSYNC.RECONVERGENT B0 ;  /* 0x0000000000007941 */ /* 0x000fea0003800200 */
.L_x_29487:
        /* <DEDUP_REMOVED lines=35> */
.L_x_29451:
        /* <DEDUP_REMOVED lines=16> */
.L_x_29495:
        /* <DEDUP_REMOVED lines=13> */
.L_x_29497:
[----:B------:R-:W-:Y:S05]  /*1e750*/  BSYNC.RECONVERGENT B1 ;  /* 0x0000000000017941 */ /* 0x000fea0003800200 */
.L_x_29496:
        /* <DEDUP_REMOVED lines=43> */
.L_x_29494:
[----:B------:R-:W-:Y:S05]  /*1ea10*/  BSYNC.RECONVERGENT B0 ;  /* 0x0000000000007941 */ /* 0x000fea0003800200 */
.L_x_29493:
        /* <DEDUP_REMOVED lines=16> */
.L_x_29500:
        /* <DEDUP_REMOVED lines=13> */
.L_x_29502:
[----:B------:R-:W-:Y:S05]  /*1ebf0*/  BSYNC.RECONVERGENT B1 ;  /* 0x0000000000017941 */ /* 0x000fea0003800200 */
.L_x_29501:
        /* <DEDUP_REMOVED lines=43> */
.L_x_29499:
[----:B------:R-:W-:Y:S05]  /*1eeb0*/  BSYNC.RECONVERGENT B0 ;  /* 0x0000000000007941 */ /* 0x000fea0003800200 */
.L_x_29498:
        /* <DEDUP_REMOVED lines=16> */
.L_x_29505:
        /* <DEDUP_REMOVED lines=13> */
.L_x_29507:
[----:B------:R-:W-:Y:S05]  /*1f090*/  BSYNC.RECONVERGENT B1 ;  /* 0x0000000000017941 */ /* 0x000fea0003800200 */
.L_x_29506:
        /* <DEDUP_REMOVED lines=43> */
.L_x_29504:
[----:B------:R-:W-:Y:S05]  /*1f350*/  BSYNC.RECONVERGENT B0 ;  /* 0x0000000000007941 */ /* 0x000fea0003800200 */
.L_x_29503:
        /* <DEDUP_REMOVED lines=16> */
.L_x_29510:
        /* <DEDUP_REMOVED lines=13> */
.L_x_29512:
[----:B------:R-:W-:Y:S05]  /*1f530*/  BSYNC.RECONVERGENT B1 ;  /* 0x0000000000017941 */ /* 0x000fea0003800200 */
.L_x_29511:
        /* <DEDUP_REMOVED lines=43> */
.L_x_29509:
[----:B------:R-:W-:Y:S05]  /*1f7f0*/  BSYNC.RECONVERGENT B0 ;  /* 0x0000000000007941 */ /* 0x000fea0003800200 */
.L_x_29508:
        /* <DEDUP_REMOVED lines=16> */
.L_x_29492:
        /* <DEDUP_REMOVED lines=28> */
.L_x_29513:
        /* <DEDUP_REMOVED lines=20> */
.L_x_29517:
        /* <DEDUP_REMOVED lines=13> */
.L_x_29519:
[----:B------:R-:W-:Y:S05]  /*1fcd0*/  BSYNC.RECONVERGENT B1 ;  /* 0x0000000000017941 */ /* 0x000fea0003800200 */
.L_x_29518:
        /* <DEDUP_REMOVED lines=42> */
.L_x_29516:
[----:B------:R-:W-:Y:S05]  /*1ff80*/  BSYNC.RECONVERGENT B0 ;  /* 0x0000000000007941 */ /* 0x000fea0003800200 */
.L_x_29515:
        /* <DEDUP_REMOVED lines=17> */
.L_x_29522:
        /* <DEDUP_REMOVED lines=13> */
.L_x_29524:
[----:B------:R-:W-:Y:S05]  /*20170*/  BSYNC.RECONVERGENT B1 ;  /* 0x0000000000017941 */ /* 0x000fea0003800200 */
.L_x_29523:
        /* <DEDUP_REMOVED lines=43> */
.L_x_29521:
[----:B------:R-:W-:Y:S05]  /*20430*/  BSYNC.RECONVERGENT B0 ;  /* 0x0000000000007941 */ /* 0x000fea0003800200 */
.L_x_29520:
        /* <DEDUP_REMOVED lines=15> */
.L_x_29527:
        /* <DEDUP_REMOVED lines=13> */
.L_x_29529:
[----:B------:R-:W-:Y:S05]  /*20600*/  BSYNC.RECONVERGENT B1 ;  /* 0x0000000000017941 */ /* 0x000fea0003800200 */
.L_x_29528:
        /* <DEDUP_REMOVED lines=43> */
.L_x_29526:
[----:B------:R-:W-:Y:S05]  /*208c0*/  BSYNC.RECONVERGENT B0 ;  /* 0x0000000000007941 */ /* 0x000fea0003800200 */
.L_x_29525:
        /* <DEDUP_REMOVED lines=17> */
.L_x_29532:
        /* <DEDUP_REMOVED lines=13> */
.L_x_29534:
[----:B------:R-:W-:Y:S05]  /*20ab0*/  BSYNC.RECONVERGENT B1 ;  /* 0x0000000000017941 */ /* 0x000fea0003800200 */
.L_x_29533:
        /* <DEDUP_REMOVED lines=43> */
.L_x_29531:
[----:B------:R-:W-:Y:S05]  /*20d70*/  BSYNC.RECONVERGENT B0 ;  /* 0x0000000000007941 */ /* 0x000fea0003800200 */
.L_x_29530:
        /* <DEDUP_REMOVED lines=15> */
.L_x_29537:
        /* <DEDUP_REMOVED lines=13> */
.L_x_29539:
[----:B------:R-:W-:Y:S05]  /*20f40*/  BSYNC.RECONVERGENT B1 ;  /* 0x0000000000017941 */ /* 0x000fea0003800200 */
.L_x_29538:
        /* <DEDUP_REMOVED lines=43> */
.L_x_29536:
[----:B------:R-:W-:Y:S05]  /*21200*/  BSYNC.RECONVERGENT B0 ;  /* 0x0000000000007941 */ /* 0x000fea0003800200 */
.L_x_29535:
        /* <DEDUP_REMOVED lines=17> */
.L_x_29542:
        /* <DEDUP_REMOVED lines=13> */
.L_x_29544:
[----:B------:R-:W-:Y:S05]  /*213f0*/  BSYNC.RECONVERGENT B1 ;  /* 0x0000000000017941 */ /* 0x000fea0003800200 */
.L_x_29543:
        /* <DEDUP_REMOVED lines=43> */
.L_x_29541:
[----:B------:R-:W-:Y:S05]  /*216b0*/  BSYNC.RECONVERGENT B0 ;  /* 0x0000000000007941 */ /* 0x000fea0003800200 */
.L_x_29540:
        /* <DEDUP_REMOVED lines=15> */
.L_x_29547:
        /* <DEDUP_REMOVED lines=13> */
.L_x_29549:
[----:B------:R-:W-:Y:S05]  /*21880*/  BSYNC.RECONVERGENT B1 ;  /* 0x0000000000017941 */ /* 0x000fea0003800200 */
.L_x_29548:
        /* <DEDUP_REMOVED lines=43> */
.L_x_29546:
[----:B------:R-:W-:Y:S05]  /*21b40*/  BSYNC.RECONVERGENT B0 ;  /* 0x0000000000007941 */ /* 0x000fea0003800200 */
.L_x_29545:
        /* <DEDUP_REMOVED lines=17> */
.L_x_29552:
        /* <DEDUP_REMOVED lines=15> */
.L_x_29554:
[----:B------:R-:W-:Y:S05]  /*21d50*/  BSYNC.RECONVERGENT B1 ;  /* 0x0000000000017941 */ /* 0x000fea0003800200 */
.L_x_29553:
        /* <DEDUP_REMOVED lines=43> */
.L_x_29551:
[----:B------:R-:W-:Y:S05]  /*22010*/  BSYNC.RECONVERGENT B0 ;  /* 0x0000000000007941 */ /* 0x000fea0003800200 */
.L_x_29550:
        /* <DEDUP_REMOVED lines=35> */
.L_x_29514:
        /* <DEDUP_REMOVED lines=16> */
.L_x_29558:
        /* <DEDUP_REMOVED lines=13> */
.L_x_29560:
[----:B------:R-:W-:Y:S05]  /*22420*/  BSYNC.RECONVERGENT B1 ;  /* 0x0000000000017941 */ /* 0x000fea0003800200 */
.L_x_29559:
        /* <DEDUP_REMOVED lines=42> */
.L_x_29557:
[----:B------:R-:W-:Y:S05]  /*226d0*/  BSYNC.RECONVERGENT B0 ;  /* 0x0000000000007941 */ /* 0x000fea0003800200 */
.L_x_29556:
        /* <DEDUP_REMOVED lines=16> */
.L_x_29563:
        /* <DEDUP_REMOVED lines=13> */
.L_x_29565:
[----:B------:R-:W-:Y:S05]  /*228b0*/  BSYNC.RECONVERGENT B1 ;  /* 0x0000000000017941 */ /* 0x000fea0003800200 */
.L_x_29564:
        /* <DEDUP_REMOVED lines=43> */
.L_x_29562:
[----:B------:R-:W-:Y:S05]  /*22b70*/  BSYNC.RECONVERGENT B0 ;  /* 0x0000000000007941 */ /* 0x000fea0003800200 */
.L_x_29561:
        /* <DEDUP_REMOVED lines=16> */
.L_x_29568:
        /* <DEDUP_REMOVED lines=13> */
.L_x_29570:
[----:B------:R-:W-:Y:S05]  /*22d50*/  BSYNC.RECONVERGENT B1 ;  /* 0x0000000000017941 */ /* 0x000fea0003800200 */
.L_x_29569:
        /* <DEDUP_REMOVED lines=43> */
.L_x_29567:
[----:B------:R-:W-:Y:S05]  /*23010*/  BSYNC.RECONVERGENT B0 ;  /* 0x0000000000007941 */ /* 0x000fea0003800200 */
.L_x_29566:
        /* <DEDUP_REMOVED lines=16> */
.L_x_29573:
        /* <DEDUP_REMOVED lines=13> */
.L_x_29575:
[----:B------:R-:W-:Y:S05]  /*231f0*/  BSYNC.RECONVERGENT B1 ;  /* 0x0000000000017941 */ /* 0x000fea0003800200 */
.L_x_29574:
        /* <DEDUP_REMOVED lines=43> */
.L_x_29572:
[----:B------:R-:W-:Y:S05]  /*234b0*/  BSYNC.RECONVERGENT B0 ;  /* 0x0000000000007941 */ /* 0x000fea0003800200 */
.L_x_29571:
        /* <DEDUP_REMOVED lines=16> */
.L_x_29555:
        /* <DEDUP_REMOVED lines=28> */
.L_x_29576:
[----:B------:R1:W5:Y:S04]  /*23780*/  @P0 LDG.E.128 R4, desc[UR6][R82.64] ;  /* 0x0000000652040981 */ /* 0x000368000c1e1d00 */
[----:B------:R1:W5:Y:S04]  /*23790*/  @P1 LDG.E.128 R8, desc[UR6][R144.64] ;  /* 0x0000000690081981 */ /* 0x000368000c1e1d00 */
[----:B0-----:R1:W5:Y:S01]  /*237a0*/  LDG.E.128 R48, desc[UR6][R52.64] ;  /* 0x0000000634307981 */ /* 0x001362000c1e1d00 */
        /* <DEDUP_REMOVED lines=17> */
.L_x_29580:
        /* <DEDUP_REMOVED lines=13> */
.L_x_29582:
[----:B------:R-:W-:Y:S05]  /*23990*/  BSYNC.RECONVERGENT B1 ;  /* 0x0000000000017941 */ /* 0x000fea0003800200 */
.L_x_29581:
        /* <DEDUP_REMOVED lines=43> */
.L_x_29579:
[----:B------:R-:W-:Y:S05]  /*23c50*/  BSYNC.RECONVERGENT B0 ;  /* 0x0000000000007941 */ /* 0x000fea0003800200 */
.L_x_29578:
        /* <DEDUP_REMOVED lines=17> */
.L_x_29585:
        /* <DEDUP_REMOVED lines=13> */
.L_x_29587:
[----:B------:R-:W-:Y:S05]  /*23e40*/  BSYNC.RECONVERGENT B1 ;  /* 0x0000000000017941 */ /* 0x000fea0003800200 */
.L_x_29586:
        /* <DEDUP_REMOVED lines=43> */
.L_x_29584:
[----:B------:R-:W-:Y:S05]  /*24100*/  BSYNC.RECONVERGENT B0 ;  /* 0x0000000000007941 */ /* 0x000fea0003800200 */
.L_x_29583:
        /* <DEDUP_REMOVED lines=15> */
.L_x_29590:
        /* <DEDUP_REMOVED lines=13> */
.L_x_29592:
[----:B------:R-:W-:Y:S05]  /*242d0*/  BSYNC.RECONVERGENT B1 ;  /* 0x0000000000017941 */ /* 0x000fea0003800200 */
.L_x_29591:
        /* <DEDUP_REMOVED lines=43> */
.L_x_29589:
[----:B------:R-:W-:Y:S05]  /*24590*/  BSYNC.RECONVERGENT B0 ;  /* 0x0000000000007941 */ /* 0x000fea0003800200 */
.L_x_29588:
        /* <DEDUP_REMOVED lines=17> */
.L_x_29595:
        /* <DEDUP_REMOVED lines=13> */
.L_x_29597:
[----:B------:R-:W-:Y:S05]  /*24780*/  BSYNC.RECONVERGENT B1 ;  /* 0x0000000000017941 */ /* 0x000fea0003800200 */
.L_x_29596:
        /* <DEDUP_REMOVED lines=43> */
.L_x_29594:
[----:B------:R-:W-:Y:S05]  /*24a40*/  BSYNC.RECONVERGENT B0 ;  /* 0x0000000000007941 */ /* 0x000fea0003800200 */
.L_x_29593:
        /* <DEDUP_REMOVED lines=15> */
.L_x_29600:
        /* <DEDUP_REMOVED lines=13> */
.L_x_29602:
[----:B------:R-:W-:Y:S05]  /*24c10*/  BSYNC.RECONVERGENT B1 ;  /* 0x0000000000017941 */ /* 0x000fea0003800200 */
.L_x_29601:
        /* <DEDUP_REMOVED lines=43> */
.L_x_29599:
[----:B------:R-:W-:Y:S05]  /*24ed0*/  BSYNC.RECONVERGENT B0 ;  /* 0x0000000000007941 */ /* 0x000fea0003800200 */
.L_x_29598:
        /* <DEDUP_REMOVED lines=17> */
.L_x_29605:
        /* <DEDUP_REMOVED lines=13> */
.L_x_29607:
[----:B------:R-:W-:Y:S05]  /*250c0*/  BSYNC.RECONVERGENT B1 ;  /* 0x0000000000017941 */ /* 0x000fea0003800200 */
.L_x_29606:
        /* <DEDUP_REMOVED lines=43> */
.L_x_29604:
[----:B------:R-:W-:Y:S05]  /*25380*/  BSYNC.RECONVERGENT B0 ;  /* 0x0000000000007941 */ /* 0x000fea0003800200 */
.L_x_29603:
        /* <DEDUP_REMOVED lines=15> */
.L_x_29610:
        /* <DEDUP_REMOVED lines=13> */
.L_x_29612:
[----:B------:R-:W-:Y:S05]  /*25550*/  BSYNC.RECONVERGENT B1 ;  /* 0x0000000000017941 */ /* 0x000fea0003800200 */
.L_x_29611:
        /* <DEDUP_REMOVED lines=43> */
.L_x_29609:
[----:B------:R-:W-:Y:S05]  /*25810*/  BSYNC.RECONVERGENT B0 ;  /* 0x0000000000007941 */ /* 0x000fea0003800200 */
.L_x_29608:
        /* <DEDUP_REMOVED lines=17> */
.L_x_29615:
        /* <DEDUP_REMOVED lines=15> */
.L_x_29617:
[----:B------:R-:W-:Y:S05]  /*25a20*/  BSYNC.RECONVERGENT B1 ;  /* 0x0000000000017941 */ /* 0x000fea0003800200 */
.L_x_29616:
        /* <DEDUP_REMOVED lines=43> */
.L_x_29614:
[----:B------:R-:W-:Y:S05]  /*25ce0*/  BSYNC.RECONVERGENT B0 ;  /* 0x0000000000007941 */ /* 0x000fea0003800200 */
.L_x_29613:
        /* <DEDUP_REMOVED lines=35> */
.L_x_29577:
        /* <DEDUP_REMOVED lines=16> */
.L_x_29621:
        /* <DEDUP_REMOVED lines=13> */
.L_x_29623:
[----:B------:R-:W-:Y:S05]  /*260f0*/  BSYNC.RECONVERGENT B1 ;  /* 0x0000000000017941 */ /* 0x000fea0003800200 */
.L_x_29622:
        /* <DEDUP_REMOVED lines=43> */
.L_x_29620:
[----:B------:R-:W-:Y:S05]  /*263b0*/  BSYNC.RECONVERGENT B0 ;  /* 0x0000000000007941 */ /* 0x000fea0003800200 */
.L_x_29619:
        /* <DEDUP_REMOVED lines=16> */
.L_x_29626:
        /* <DEDUP_REMOVED lines=13> */
.L_x_29628:
[----:B------:R-:W-:Y:S05]  /*26590*/  BSYNC.RECONVERGENT B1 ;  /* 0x0000000000017941 */ /* 0x000fea0003800200 */
.L_x_29627:
        /* <DEDUP_REMOVED lines=43> */
.L_x_29625:
[----:B------:R-:W-:Y:S05]  /*26850*/  BSYNC.RECONVERGENT B0 ;  /* 0x0000000000007941 */ /* 0x000fea0003800200 */
.L_x_29624:
        /* <DEDUP_REMOVED lines=16> */
.L_x_29631:
        /* <DEDUP_REMOVED lines=13> */
.L_x_29633:
[----:B------:R-:W-:Y:S05]  /*26a30*/  BSYNC.RECONVERGENT B1 ;  /* 0x0000000000017941 */ /* 0x000fea0003800200 */
.L_x_29632:
        /* <DEDUP_REMOVED lines=43> */
.L_x_29630:
[----:B------:R-:W-:Y:S05]  /*26cf0*/  BSYNC.RECONVERGENT B0 ;  /* 0x0000000000007941 */ /* 0x000fea0003800200 */
.L_x_29629:
        /* <DEDUP_REMOVED lines=16> */
.L_x_29636:
        /* <DEDUP_REMOVED lines=13> */
.L_x_29638:
[----:B------:R-:W-:Y:S05]  /*26ed0*/  BSYNC.RECONVERGENT B1 ;  /* 0x0000000000017941 */ /* 0x000fea0003800200 */
.L_x_29637:
        /* <DEDUP_REMOVED lines=43> */
.L_x_29635:
[----:B------:R-:W-:Y:S05]  /*27190*/  BSYNC.RECONVERGENT B0 ;  /* 0x0000000000007941 */ /* 0x000fea0003800200 */
.L_x_29634:
        /* <DEDUP_REMOVED lines=16> */
.L_x_29618:
        /* <DEDUP_REMOVED lines=28> */
.L_x_29639:
        /* <DEDUP_REMOVED lines=20> */
.L_x_29643:
        /* <DEDUP_REMOVED lines=13> */
.L_x_29645:
[----:B------:R-:W-:Y:S05]  /*27670*/  BSYNC.RECONVERGENT B1 ;  /* 0x0000000000017941 */ /* 0x000fea0003800200 */
.L_x_29644:
        /* <DEDUP_REMOVED lines=42> */
.L_x_29642:
[----:B------:R-:W-:Y:S05]  /*27920*/  BSYNC.RECONVERGENT B0 ;  /* 0x0000000000007941 */ /* 0x000fea0003800200 */
.L_x_29641:
        /* <DEDUP_REMOVED lines=17> */
.L_x_29648:
        /* <DEDUP_REMOVED lines=13> */
.L_x_29650:
[----:B------:R-:W-:Y:S05]  /*27b10*/  BSYNC.RECONVERGENT B1 ;  /* 0x0000000000017941 */ /* 0x000fea0003800200 */
.L_x_29649:
        /* <DEDUP_REMOVED lines=43> */
.L_x_29647:
[----:B------:R-:W-:Y:S05]  /*27dd0*/  BSYNC.RECONVERGENT B0 ;  /* 0x0000000000007941 */ /* 0x000fea0003800200 */
.L_x_29646:
        /* <DEDUP_REMOVED lines=15> */
.L_x_29653:
        /* <DEDUP_REMOVED lines=13> */
.L_x_29655:
[----:B------:R-:W-:Y:S05]  /*27fa0*/  BSYNC.RECONVERGENT B1 ;  /* 0x0000000000017941 */ /* 0x000fea0003800200 */
.L_x_29654:
        /* <DEDUP_REMOVED lines=43> */
.L_x_29652:
[----:B------:R-:W-:Y:S05]  /*28260*/  BSYNC.RECONVERGENT B0 ;  /* 0x0000000000007941 */ /* 0x000fea0003800200 */
.L_x_29651:
        /* <DEDUP_REMOVED lines=17> */
.L_x_29658:
        /* <DEDUP_REMOVED lines=13> */
.L_x_29660:
[----:B------:R-:W-:Y:S05]  /*28450*/  BSYNC.RECONVERGENT B1 ;  /* 0x0000000000017941 */ /* 0x000fea0003800200 */
.L_x_29659:
        /* <DEDUP_REMOVED lines=43> */
.L_x_29657:
[----:B------:R-:W-:Y:S05]  /*28710*/  BSYNC.RECONVERGENT B0 ;  /* 0x0000000000007941 */ /* 0x000fea0003800200 */
.L_x_29656:
        /* <DEDUP_REMOVED lines=15> */
.L_x_29663:
        /* <DEDUP_REMOVED lines=13> */
.L_x_29665:
[----:B------:R-:W-:Y:S05]  /*288e0*/  BSYNC.RECONVERGENT B1 ;  /* 0x0000000000017941 */ /* 0x000fea0003800200 */
.L_x_29664:
        /* <DEDUP_REMOVED lines=43> */
.L_x_29662:
[----:B------:R-:W-:Y:S05]  /*28ba0*/  BSYNC.RECONVERGENT B0 ;  /* 0x0000000000007941 */ /* 0x000fea0003800200 */
.L_x_29661:
        /* <DEDUP_REMOVED lines=17> */
.L_x_29668:
        /* <DEDUP_REMOVED lines=13> */
.L_x_29670:
[----:B------:R-:W-:Y:S05]  /*28d90*/  BSYNC.RECONVERGENT B1 ;  /* 0x0000000000017941 */ /* 0x000fea0003800200 */
.L_x_29669:
        /* <DEDUP_REMOVED lines=43> */
.L_x_29667:
[----:B------:R-:W-:Y:S05]  /*29050*/  BSYNC.RECONVERGENT B0 ;  /* 0x0000000000007941 */ /* 0x000fea0003800200 */
.L_x_29666:
        /* <DEDUP_REMOVED lines=15> */
.L_x_29673:
        /* <DEDUP_REMOVED lines=13> */
.L_x_29675:
[----:B------:R-:W-:Y:S05]  /*29220*/  BSYNC.RECONVERGENT B1 ;  /* 0x0000000000017941 */ /* 0x000fea0003800200 */
.L_x_29674:
        /* <DEDUP_REMOVED lines=43> */
.L_x_29672:
[----:B------:R-:W-:Y:S05]  /*294e0*/  BSYNC.RECONVERGENT B0 ;  /* 0x0000000000007941 */ /* 0x000fea0003800200 */
.L_x_29671:
        /* <DEDUP_REMOVED lines=17> */
.L_x_29678:
        /* <DEDUP_REMOVED lines=15> */
.L_x_29680:
[----:B------:R-:W-:Y:S05]  /*296f0*/  BSYNC.RECONVERGENT B1 ;  /* 0x0000000000017941 */ /* 0x000fea0003800200 */
.L_x_29679:
        /* <DEDUP_REMOVED lines=43> */
.L_x_29677:
[----:B------:R-:W-:Y:S05]  /*299b0*/  BSYNC.RECONVERGENT B0 ;  /* 0x0000000000007941 */ /* 0x000fea0003800200 */
.L_x_29676:
        /* <DEDUP_REMOVED lines=35> */
.L_x_29640:
        /* <DEDUP_REMOVED lines=16> */
.L_x_29684:
        /* <DEDUP_REMOVED lines=13> */
.L_x_29686:
[----:B------:R-:W-:Y:S05]  /*29dc0*/  BSYNC.RECONVERGENT B1 ;  /* 0x0000000000017941 */ /* 0x000fea0003800200 */
.L_x_29685:
        /* <DEDUP_REMOVED lines=42> */
.L_x_29683:
[----:B------:R-:W-:Y:S05]  /*2a070*/  BSYNC.RECONVERGENT B0 ;  /* 0x0000000000007941 */ /* 0x000fea0003800200 */
.L_x_29682:
        /* <DEDUP_REMOVED lines=16> */
.L_x_29689:
        /* <DEDUP_REMOVED lines=13> */
.L_x_29691:
[----:B------:R-:W-:Y:S05]  /*2a250*/  BSYNC.RECONVERGENT B1 ;  /* 0x0000000000017941 */ /* 0x000fea0003800200 */
.L_x_29690:
        /* <DEDUP_REMOVED lines=43> */
.L_x_29688:
[----:B------:R-:W-:Y:S05]  /*2a510*/  BSYNC.RECONVERGENT B0 ;  /* 0x0000000000007941 */ /* 0x000fea0003800200 */
.L_x_29687:
        /* <DEDUP_REMOVED lines=16> */
.L_x_29694:
        /* <DEDUP_REMOVED lines=13> */
.L_x_29696:
[----:B------:R-:W-:Y:S05]  /*2a6f0*/  BSYNC.RECONVERGENT B1 ;  /* 0x0000000000017941 */ /* 0x000fea0003800200 */
.L_x_29695:
        /* <DEDUP_REMOVED lines=43> */
.L_x_29693:
[----:B------:R-:W-:Y:S05]  /*2a9b0*/  BSYNC.RECONVERGENT B0 ;  /* 0x0000000000007941 */ /* 0x000fea0003800200 */
.L_x_29692:
        /* <DEDUP_REMOVED lines=16> */
.L_x_29699:
        /* <DEDUP_REMOVED lines=13> */
.L_x_29701:
[----:B------:R-:W-:Y:S05]  /*2ab90*/  BSYNC.RECONVERGENT B1 ;  /* 0x0000000000017941 */ /* 0x000fea0003800200 */
.L_x_29700:
        /* <DEDUP_REMOVED lines=43> */
.L_x_29698:
[----:B------:R-:W-:Y:S05]  /*2ae50*/  BSYNC.RECONVERGENT B0 ;  /* 0x0000000000007941 */ /* 0x000fea0003800200 */
.L_x_29697:
        /* <DEDUP_REMOVED lines=16> */
.L_x_29681:
[----:B------:R-:W-:Y:S01]  /*2af60*/  SEL R116, RZ, 0x1000000, !P5 ;  /* 0x01000000ff747807 */ /* 0x000fe20006800000 */
[----:B------:R-:W0:Y:S01]  /*2af70*/  @P0 LDC.64 R82, c[0x0][0x398] ;  /* 0x0000e600ff520b82 */ /* 0x000e220000000a00 */
[----:B------:R-:W-:Y:S02]  /*2af80*/  SEL R151, RZ, 0x10000, !P4 ;  /* 0x00010000ff977807 */ /* 0x000fe40006000000 */
[----:B------:R-:W-:Y:S02]  /*2af90*/  SEL R150, RZ, 0x100, !P3 ;  /* 0x00000100ff967807 */ /* 0x000fe40005800000 */
[----:B------:R-:W-:Y:S02]  /*2afa0*/  SEL R153, RZ, 0x1, !P2 ;  /* 0x00000001ff997807 */ /* 0x000fe40005000000 */
[----:B------:R-:W-:Y:S01]  /*2afb0*/  IADD3 R116, PT, PT, R150, R116, R151 ;  /* 0x0000007496747210 */ /* 0x000fe20007ffe097 */
[----:B------:R-:W-:Y:S01]  /*2afc0*/  IMAD.WIDE.U32 R150, R165, 0x10, R84 ;  /* 0x00000010a5967825 */ /* 0x000fe200078e0054 */
[----:B------:R-:W1:Y:S01]  /*2afd0*/  @P1 LDC.64 R144, c[0x0][0x3a0] ;  /* 0x0000e800ff901b82 */ /* 0x000e620000000a00 */
[----:B------:R-:W-:-:S02]  /*2afe0*/  IADD3 R167, PT, PT, R115, 0x160, RZ ;  /* 0x0000016073a77810 */ /* 0x000fc40007ffe0ff */
[----:B------:R-:W-:Y:S01]  /*2aff0*/  IMAD.IADD R157, R116, 0x1, R153 ;  /* 0x00000001749d7824 */ /* 0x000fe200078e0299 */
[----:B------:R2:W-:Y:S01]  /*2b000*/  STG.E.128 desc[UR6][R150.64], R52 ;  /* 0x0000003496007986 */ /* 0x0005e2000c101d06 */
[----:B------:R-:W-:-:S04]  /*2b010*/  IMAD.WIDE.U32 R152, R165, 0x4, R86 ;  /* 0x00000004a5987825 */ /* 0x000fc800078e0056 */
[C---:B------:R-:W-:Y:S01]  /*2b020*/  IMAD.WIDE.U32 R80, R167.reuse, 0x10, R80 ;  /* 0x00000010a7507825 */ /* 0x040fe200078e0050 */
[----:B------:R2:W-:Y:S03]  /*2b030*/  STG.E desc[UR6][R152.64], R157 ;  /* 0x0000009d98007986 */ /* 0x0005e6000c101906 */
[----:B0-----:R-:W-:-:S04]  /*2b040*/  @P0 IMAD.WIDE.U32 R154, R167, 0x10, R82 ;  /* 0x00000010a79a0825 */ /* 0x001fc800078e0052 */
[----:B-1----:R-:W-:Y:S01]  /*2b050*/  @P1 IMAD.WIDE.U32 R144, R167, 0x10, R144 ;  /* 0x00000010a7901825 */ /* 0x002fe200078e0090 */
[----:B--2---:R-:W-:Y:S06]  /*2b060*/  @!P0 BRA `(.L_x_29702) ;  /* 0x00000000002c8947 */ /* 0x004fec0003800000 */
        /* <DEDUP_REMOVED lines=11> */
.L_x_29702:
        /* <DEDUP_REMOVED lines=20> */
.L_x_29706:
        /* <DEDUP_REMOVED lines=13> */
.L_x_29708:
[----:B------:R-:W-:Y:S05]  /*2b330*/  BSYNC.RECONVERGENT B1 ;  /* 0x0000000000017941 */ /* 0x000fea0003800200 */
.L_x_29707:
        /* <DEDUP_REMOVED lines=43> */
.L_x_29705:
[----:B------:R-:W-:Y:S05]  /*2b5f0*/  BSYNC.RECONVERGENT B0 ;  /* 0x0000000000007941 */ /* 0x000fea0003800200 */
.L_x_29704:
        /* <DEDUP_REMOVED lines=17> */
.L_x_29711:
        /* <DEDUP_REMOVED lines=13> */
.L_x_29713:
[----:B------:R-:W-:Y:S05]  /*2b7e0*/  BSYNC.RECONVERGENT B1 ;  /* 0x0000000000017941 */ /* 0x000fea0003800200 */
.L_x_29712:
        /* <DEDUP_REMOVED lines=43> */
.L_x_29710:
[----:B------:R-:W-:Y:S05]  /*2baa0*/  BSYNC.RECONVERGENT B0 ;  /* 0x0000000000007941 */ /* 0x000fea0003800200 */
.L_x_29709:
        /* <DEDUP_REMOVED lines=15> */
.L_x_29716:
        /* <DEDUP_REMOVED lines=13> */
.L_x_29718:
[----:B------:R-:W-:Y:S05]  /*2bc70*/  BSYNC.RECONVERGENT B1 ;  /* 0x0000000000017941 */ /* 0x000fea0003800200 */
.L_x_29717:
        /* <DEDUP_REMOVED lines=43> */
.L_x_29715:
[----:B------:R-:W-:Y:S05]  /*2bf30*/  BSYNC.RECONVERGENT B0 ;  /* 0x0000000000007941 */ /* 0x000fea0003800200 */
.L_x_29714:
        /* <DEDUP_REMOVED lines=17> */
.L_x_29721:
        /* <DEDUP_REMOVED lines=13> */
.L_x_29723:
[----:B------:R-:W-:Y:S05]  /*2c120*/  BSYNC.RECONVERGENT B1 ;  /* 0x0000000000017941 */ /* 0x000fea0003800200 */
.L_x_29722:
        /* <DEDUP_REMOVED lines=43> */
.L_x_29720:
[----:B------:R-:W-:Y:S05]  /*2c3e0*/  BSYNC.RECONVERGENT B0 ;  /* 0x0000000000007941 */ /* 0x000fea0003800200 */
.L_x_29719:
        /* <DEDUP_REMOVED lines=15> */
.L_x_29726:
        /* <DEDUP_REMOVED lines=13> */
.L_x_29728:
[----:B------:R-:W-:Y:S05]  /*2c5b0*/  BSYNC.RECONVERGENT B1 ;  /* 0x0000000000017941 */ /* 0x000fea0003800200 */
.L_x_29727:
        /* <DEDUP_REMOVED lines=43> */
.L_x_29725:
[----:B------:R-:W-:Y:S05]  /*2c870*/  BSYNC.RECONVERGENT B0 ;  /* 0x0000000000007941 */ /* 0x000fea0003800200 */
.L_x_29724:
        /* <DEDUP_REMOVED lines=17> */
.L_x_29731:
        /* <DEDUP_REMOVED lines=13> */
.L_x_29733:
[----:B------:R-:W-:Y:S05]  /*2ca60*/  BSYNC.RECONVERGENT B1 ;  /* 0x0000000000017941 */ /* 0x000fea0003800200 */
.L_x_29732:
        /* <DEDUP_REMOVED lines=43> */
.L_x_29730:
[----:B------:R-:W-:Y:S05]  /*2cd20*/  BSYNC.RECONVERGENT B0 ;  /* 0x0000000000007941 */ /* 0x000fea0003800200 */
.L_x_29729:
        /* <DEDUP_REMOVED lines=15> */
.L_x_29736:
        /* <DEDUP_REMOVED lines=13> */
.L_x_29738:
[----:B------:R-:W-:Y:S05]  /*2cef0*/  BSYNC.RECONVERGENT B1 ;  /* 0x0000000000017941 */ /* 0x000fea0003800200 */
.L_x_29737:
        /* <DEDUP_REMOVED lines=43> */
.L_x_29735:
[----:B------:R-:W-:Y:S05]  /*2d1b0*/  BSYNC.RECONVERGENT B0 ;  /* 0x0000000000007941 */ /* 0x000fea0003800200 */
.L_x_29734:
        /* <DEDUP_REMOVED lines=17> */
.L_x_29741:
        /* <DEDUP_REMOVED lines=15> */
.L_x_29743:
[----:B------:R-:W-:Y:S05]  /*2d3c0*/  BSYNC.RECONVERGENT B1 ;  /* 0x0000000000017941 */ /* 0x000fea0003800200 */
.L_x_29742:
        /* <DEDUP_REMOVED lines=43> */
.L_x_29740:
[----:B------:R-:W-:Y:S05]  /*2d680*/  BSYNC.RECONVERGENT B0 ;  /* 0x0000000000007941 */ /* 0x000fea0003800200 */
.L_x_29739:
        /* <DEDUP_REMOVED lines=35> */
.L_x_29703:
        /* <DEDUP_REMOVED lines=16> */
.L_x_29747:
        /* <DEDUP_REMOVED lines=13> */
.L_x_29749:
[----:B------:R-:W-:Y:S05]  /*2da90*/  BSYNC.RECONVERGENT B1 ;  /* 0x0000000000017941 */ /* 0x000fea0003800200 */
.L_x_29748:
        /* <DEDUP_REMOVED lines=43> */
.L_x_29746:
[----:B------:R-:W-:Y:S05]  /*2dd50*/  BSYNC.RECONVERGENT B0 ;  /* 0x0000000000007941 */ /* 0x000fea0003800200 */
.L_x_29745:
        /* <DEDUP_REMOVED lines=16> */
.L_x_29752:
        /* <DEDUP_REMOVED lines=13> */
.L_x_29754:
[----:B------:R-:W-:Y:S05]  /*2df30*/  BSYNC.RECONVERGENT B1 ;  /* 0x0000000000017941 */ /* 0x000fea0003800200 */
.L_x_29753:
        /* <DEDUP_REMOVED lines=43> */
.L_x_29751:
[----:B------:R-:W-:Y:S05]  /*2e1f0*/  BSYNC.RECONVERGENT B0 ;  /* 0x0000000000007941 */ /* 0x000fea0003800200 */
.L_x_29750:
        /* <DEDUP_REMOVED lines=16> */
.L_x_29757:
        /* <DEDUP_REMOVED lines=13> */
.L_x_29759:
[----:B------:R-:W-:Y:S05]  /*2e3d0*/  BSYNC.RECONVERGENT B1 ;  /* 0x0000000000017941 */ /* 0x000fea0003800200 */
.L_x_29758:
        /* <DEDUP_REMOVED lines=43> */
.L_x_29756:
[----:B------:R-:W-:Y:S05]  /*2e690*/  BSYNC.RECONVERGENT B0 ;  /* 0x0000000000007941 */ /* 0x000fea0003800200 */
.L_x_29755:
[----:B------:R-:W-:Y:S01]  /*2e6a0*/  ISETP.NE.AND P5, PT, R150, 0x1, PT ;  /* 0x000000019600780c */ /* 0x000fe20003fa5270 */
[----:B------:R-:W-:Y:S01]  /*2e6b0*/  BSSY.RECONVERGENT B0, `(.L_x_29760) ;  /* 0x0000048000007945 */ /* 0x000fe20003800200 */
[----:B------:R-:W-:-:S05]  /*2e6c0*/  I2FP.F32.U32 R144, R144 ;  /* 0x0000009000907245 */ /* 0x000fca0000201000 */
        /* <DEDUP_REMOVED lines=13> */
.L_x_29762:
        /* <DEDUP_REMOVED lines=13> */
.L_x_29764:
[----:B------:R-:W-:Y:S05]  /*2e870*/  BSYNC.RECONVERGENT B1 ;  /* 0x0000000000017941 */ /* 0x000fea0003800200 */
.L_x_29763:
        /* <DEDUP_REMOVED lines=43> */
.L_x_29761:
[----:B------:R-:W-:Y:S05]  /*2eb30*/  BSYNC.RECONVERGENT B0 ;  /* 0x0000000000007941 */ /* 0x000fea0003800200 */
.L_x_29760:
        /* <DEDUP_REMOVED lines=16> */
.L_x_29744:
[----:B------:R-:W-:Y:S01]  /*2ec40*/  FADD.FTZ R118, RZ, R12 ;  /* 0x0000000cff767221 */ /* 0x000fe20000010000 */
[----:B------:R-:W0:Y:S01]  /*2ec50*/  S2R R124, SR_TID.X ;  /* 0x00000000007c7919 */ /* 0x000e220000002100 */
[----:B------:R-:W-:-:S04]  /*2ec60*/  IMAD.WIDE.U32 R84, R167, 0x10, R84 ;  /* 0x00000010a7547825 */ /* 0x000fc800078e0054 */
[----:B------:R-:W-:Y:S01]  /*2ec70*/  FADD.FTZ R121, R118, R13 ;  /* 0x0000000d76797221 */ /* 0x000fe20000010000 */
[----:B------:R-:W-:Y:S01]  /*2ec80*/  IMAD.WIDE.U32 R86, R167, 0x4, R86 ;  /* 0x00000004a7567825 */ /* 0x000fe200078e0056 */
[----:B------:R1:W-:Y:S03]  /*2ec90*/  STG.E.128 desc[UR6][R84.64], R80 ;  /* 0x0000005054007986 */ /* 0x0003e6000c101d06 */
        /* <DEDUP_REMOVED lines=39> */
[----:B------:R-:W-:-:S03]  /*2ef10*/  SEL R121, RZ, 0x10000, !P4 ;  /* 0x00010000ff797807 */ /* 0x000fc60006000000 */
[----:B------:R-:W-:Y:S01]  /*2ef20*/  FADD.FTZ R123, R120, R51 ;  /* 0x00000033787b7221 */ /* 0x000fe20000010000 */
[----:B------:R-:W-:-:S03]  /*2ef30*/  SEL R120, RZ, 0x100, !P3 ;  /* 0x00000100ff787807 */ /* 0x000fc60005800000 */
[----:B------:R-:W-:Y:S01]  /*2ef40*/  FADD.FTZ R122, R123, R52 ;  /* 0x000000347b7a7221 */ /* 0x000fe20000010000 */
[----:B------:R-:W-:Y:S02]  /*2ef50*/  IADD3 R118, PT, PT, R120, R118, R121 ;  /* 0x0000007678767210 */ /* 0x000fe40007ffe079 */
[----:B------:R-:W-:Y:S01]  /*2ef60*/  SEL R121, RZ, 0x1, !P2 ;  /* 0x00000001ff797807 */ /* 0x000fe20005000000 */
[----:B------:R-:W-:-:S03]  /*2ef70*/  FADD.FTZ R123, R122, R53 ;  /* 0x000000357a7b7221 */ /* 0x000fc60000010000 */
[----:B------:R-:W-:Y:S01]  /*2ef80*/  IADD3 R121, PT, PT, R118, R121, RZ ;  /* 0x0000007976797210 */ /* 0x000fe20007ffe0ff */
[----:B------:R-:W-:-:S04]  /*2ef90*/  FADD.FTZ R118, R123, R54 ;  /* 0x000000367b767221 */ /* 0x000fc80000010000 */
[----:B------:R1:W-:Y:S01]  /*2efa0*/  STG.E desc[UR6][R86.64], R121 ;  /* 0x0000007956007986 */ /* 0x0003e2000c101906 */
[----:B------:R-:W-:-:S04]  /*2efb0*/  FADD.FTZ R123, R118, R55 ;  /* 0x00000037767b7221 */ /* 0x000fc80000010000 */
[----:B------:R-:W-:-:S04]  /*2efc0*/  FADD.FTZ R118, R123, R80 ;  /* 0x000000507b767221 */ /* 0x000fc80000010000 */
[----:B------:R-:W-:-:S04]  /*2efd0*/  FADD.FTZ R123, R118, R81 ;  /* 0x00000051767b7221 */ /* 0x000fc80000010000 */
[----:B------:R-:W-:Y:S01]  /*2efe0*/  FADD.FTZ R118, R123, R82 ;  /* 0x000000527b767221 */ /* 0x000fe20000010000 */
        /* <DEDUP_REMOVED lines=12> */
.L_x_29765:
        /* <DEDUP_REMOVED lines=120> */
.L_x_29779:
[----:B------:R-:W-:Y:S01]  /*2f830*/  FMUL.FTZ R84, R85, R85 ;  /* 0x0000005555547220 */ /* 0x000fe20000410000 */
[----:B------:R-:W-:Y:S01]  /*2f840*/  ISETP.NE.AND P2, PT, RZ, UR5, PT ;  /* 0x00000005ff007c0c */ /* 0x000fe2000bf45270 */
[----:B-1----:R-:W-:Y:S01]  /*2f850*/  FADD.FTZ R123, R120, R123 ;  /* 0x0000007b787b7221 */ /* 0x002fe20000010000 */
[----:B------:R-:W-:Y:S02]  /*2f860*/  HADD2.F32 R139, -RZ, R73.H0_H0 ;  /* 0x20000049ff8b7230 */ /* 0x000fe40000004100 */
[----:B------:R-:W-:Y:S01]  /*2f870*/  FSEL R87, R84, RZ, P2 ;  /* 0x000000ff54577208 */ /* 0x000fe20001000000 */
[----:B------:R-:W-:Y:S01]  /*2f880*/  FFMA.FTZ R86, R123, R86, UR10 ;  /* 0x0000000a7b567e23 */ /* 0x000fe20008010056 */
[----:B------:R-:W-:-:S03]  /*2f890*/  FSEL R84, R85, RZ, !P2 ;  /* 0x000000ff55547208 */ /* 0x000fc60005000000 */
[----:B------:R-:W-:Y:S02]  /*2f8a0*/  FADD.FTZ R86, R86, R87 ;  /* 0x0000005756567221 */ /* 0x000fe40000010000 */
[C---:B------:R-:W-:Y:S01]  /*2f8b0*/  FADD.FTZ R118, -R84.reuse, R12 ;  /* 0x0000000c54767221 */ /* 0x040fe20000010100 */
[C---:B0-----:R-:W-:Y:S01]  /*2f8c0*/  FADD.FTZ R120, -R84.reuse, R13 ;  /* 0x0000000d54787221 */ /* 0x041fe20000010100 */
[C---:B------:R-:W-:Y:S01]  /*2f8d0*/  FADD.FTZ R122, -R84.reuse, R14 ;  /* 0x0000000e547a7221 */ /* 0x040fe20000010100 */
[C---:B------:R-:W-:Y:S01]  /*2f8e0*/  FADD.FTZ R124, -R84.reuse, R15 ;  /* 0x0000000f547c7221 */ /* 0x040fe20000010100 */
[----:B------:R-:W0:Y:S01]  /*2f8f0*/  @!P1 LDC.64 R12, c[0x0][0x3c0] ;  /* 0x0000f000ff0c9b82 */ /* 0x000e220000000a00 */
[C---:B------:R-:W-:Y:S01]  /*2f900*/  FADD.FTZ R132, -R84.reuse, R19 ;  /* 0x0000001354847221 */ /* 0x040fe20000010100 */
[C---:B------:R-:W-:Y:S01]  /*2f910*/  FADD.FTZ R196, -R84.reuse, R40 ;  /* 0x0000002854c47221 */ /* 0x040fe20000010100 */
[----:B------:R-:W1:Y:S01]  /*2f920*/  MUFU.RSQ R19, R86 ;  /* 0x0000005600137308 */ /* 0x000e620000001400 */
[C---:B------:R-:W-:Y:S01]  /*2f930*/  FADD.FTZ R198, -R84.reuse, R41 ;  /* 0x0000002954c67221 */ /* 0x040fe20000010100 */
[C---:B------:R-:W-:Y:S01]  /*2f940*/  FADD.FTZ R126, -R84.reuse, R16 ;  /* 0x00000010547e7221 */ /* 0x040fe20000010100 */
[C---:B------:R-:W-:Y:S01]  /*2f950*/  FADD.FTZ R128, -R84.reuse, R17 ;  /* 0x0000001154807221 */ /* 0x040fe20000010100 */
[C---:B------:R-:W-:Y:S01]  /*2f960*/  FADD.FTZ R130, -R84.reuse, R18 ;  /* 0x0000001254827221 */ /* 0x040fe20000010100 */
[----:B------:R-:W2:Y:S01]  /*2f970*/  @!P1 LDC.64 R14, c[0x0][0x3c8] ;  /* 0x0000f200ff0e9b82 */ /* 0x000ea20000000a00 */
[C---:B------:R-:W-:Y:S01]  /*2f980*/  FADD.FTZ R134, -R84.reuse, R20 ;  /* 0x0000001454867221 */ /* 0x040fe20000010100 */
[C---:B------:R-:W-:Y:S01]  /*2f990*/  FADD.FTZ R136, -R84.reuse, R21 ;  /* 0x0000001554887221 */ /* 0x040fe20000010100 */
[----:B------:R-:W-:Y:S01]  /*2f9a0*/  FADD.FTZ R150, -R84, R23 ;  /* 0x0000001754967221 */ /* 0x000fe20000010100 */
[----:B------:R-:W-:-:S02]  /*2f9b0*/  HADD2.F32 R21, -RZ, R177.H1_H1 ;  /* 0x300000b1ff157230 */ /* 0x000fc40000004100 */
[C---:B------:R-:W-:Y:S01]  /*2f9c0*/  FADD.FTZ R138, -R84.reuse, R22 ;  /* 0x00000016548a7221 */ /* 0x040fe20000010100 */
[----:B------:R-:W-:Y:S02]  /*2f9d0*/  HADD2.F32 R23, -RZ, R76.H0_H0 ;  /* 0x2000004cff177230 */ /* 0x000fe40000004100 */
[C---:B------:R-:W-:Y:S01]  /*2f9e0*/  FADD.FTZ R182, -R84.reuse, R33 ;  /* 0x0000002154b67221 */ /* 0x040fe20000010100 */
[----:B------:R-:W3:Y:S01]  /*2f9f0*/  LDC.64 R40, c[0x0][0x428] ;  /* 0x00010a00ff287b82 */ /* 0x000ee20000000a00 */
[----:B------:R-:W-:Y:S02]  /*2fa00*/  HADD2.F32 R18, -RZ, R176.H1_H1 ;  /* 0x300000b0ff127230 */ /* 0x000fe40000004100 */
[C---:B------:R-:W-:Y:S01]  /*2fa10*/  FADD.FTZ R186, -R84.reuse, R35 ;  /* 0x0000002354ba7221 */ /* 0x040fe20000010100 */
[----:B------:R-:W-:Y:S02]  /*2fa20*/  HADD2.F32 R20, -RZ, R109.H1_H1 ;  /* 0x3000006dff147230 */ /* 0x000fe40000004100 */
[C---:B------:R-:W-:Y:S01]  /*2fa30*/  FADD.FTZ R24, -R84.reuse, R24 ;  /* 0x0000001854187221 */ /* 0x040fe20000010100 */
[C---:B------:R-:W-:Y:S01]  /*2fa40*/  FADD.FTZ R26, -R84.reuse, R26 ;  /* 0x0000001a541a7221 */ /* 0x040fe20000010100 */
[C---:B------:R-:W-:Y:S01]  /*2fa50*/  FADD.FTZ R28, -R84.reuse, R28 ;  /* 0x0000001c541c7221 */ /* 0x040fe20000010100 */
[----:B------:R-:W-:Y:S01]  /*2fa60*/  FADD.FTZ R30, -R84, R30 ;  /* 0x0000001e541e7221 */ /* 0x000fe20000010100 */
[----:B0-----:R-:W-:-:S04]  /*2fa70*/  @!P1 IMAD.WIDE R12, R93, 0x4, R12 ;  /* 0x000000045d0c9825 */ /* 0x001fc800078e020c */
[C---:B------:R-:W-:Y:S01]  /*2fa80*/  FADD.FTZ R52, -R84.reuse, R52 ;  /* 0x0000003454347221 */ /* 0x040fe20000010100 */
[C---:B------:R-:W-:Y:S01]  /*2fa90*/  FADD.FTZ R54, -R84.reuse, R54 ;  /* 0x0000003654367221 */ /* 0x040fe20000010100 */
[C---:B------:R-:W-:Y:S01]  /*2faa0*/  FADD.FTZ R152, -R84.reuse, R25 ;  /* 0x0000001954987221 */ /* 0x040fe20000010100 */
[----:B------:R-:W-:Y:S01]  /*2fab0*/  HADD2.F32 R33, -RZ, R177.H0_H0 ;  /* 0x200000b1ff217230 */ /* 0x000fe20000004100 */
[----:B------:R0:W-:Y:S01]  /*2fac0*/  @!P1 STG.E desc[UR6][R12.64], R85 ;  /* 0x000000550c009986 */ /* 0x0001e2000c101906 */
[----:B------:R-:W-:Y:S02]  /*2fad0*/  HADD2.F32 R35, -RZ, R77.H0_H0 ;  /* 0x2000004dff237230 */ /* 0x000fe40000004100 */
[----:B------:R-:W-:Y:S01]  /*2fae0*/  FADD.FTZ R154, -R84, R27 ;  /* 0x0000001b549a7221 */ /* 0x000fe20000010100 */
[----:B--2---:R-:W-:-:S04]  /*2faf0*/  @!P1 IMAD.WIDE R16, R93, 0x4, R14 ;  /* 0x000000045d109825 */ /* 0x004fc800078e020e */
[C---:B-1----:R-:W-:Y:S01]  /*2fb00*/  FMUL.FTZ R14, R19.reuse, R118 ;  /* 0x00000076130e7220 */ /* 0x042fe20000410000 */
        /* <DEDUP_REMOVED lines=25> */
[----:B------:R-:W-:Y:S01]  /*2fca0*/  FMUL.FTZ R22, R19, R122 ;  /* 0x0000007a13167220 */ /* 0x000fe20000410000 */
[----:B0-----:R-:W-:Y:S01]  /*2fcb0*/  FFMA.FTZ R12, R14, R21, R23 ;  /* 0x000000150e0c7223 */ /* 0x001fe20000010017 */
[----:B------:R-:W-:Y:S01]  /*2fcc0*/  FFMA.FTZ R13, R15, R18, R20 ;  /* 0x000000120f0d7223 */ /* 0x000fe20000010014 */
[----:B------:R-:W-:Y:S01]  /*2fcd0*/  FMUL.FTZ R135, R19, R136 ;  /* 0x0000008813877220 */ /* 0x000fe20000410000 */
[----:B------:R-:W-:-:S02]  /*2fce0*/  HADD2.F32 R15, -RZ, R176.H0_H0 ;  /* 0x200000b0ff0f7230 */ /* 0x000fc40000004100 */
        /* <DEDUP_REMOVED lines=47> */
[----:B------:R-:W-:-:S02]  /*2ffe0*/  HADD2.F32 R23, -RZ, R175.H1_H1 ;  /* 0x300000afff177230 */ /* 0x000fc40000004100 */
[----:B------:R-:W-:Y:S01]  /*2fff0*/  FFMA.FTZ R15, R32, R15, R21 ;  /* 0x0000000f200f7223 */ /* 0x000fe20000010015 */
[----:B------:R-:W-:Y:S02]  /*30000*/  HADD2.F32 R33, -RZ, R74.H0_H0 ;  /* 0x2000004aff217230 */ /* 0x000fe40000004100 */
[----:B------:R-:W-:Y:S02]  /*30010*/  HADD2.F32 R39, -RZ, R175.H0_H0 ;  /* 0x200000afff277230 */ /* 0x000fe40000004100 */
[----:B------:R-:W-:Y:S02]  /*30020*/  HADD2.F32 R35, -RZ, R174.H1_H1 ;  /* 0x300000aeff237230 */ /* 0x000fe40000004100 */
[----:B------:R-:W-:Y:S02]  /*30030*/  HADD2.F32 R37, -RZ, R108.H1_H1 ;  /* 0x3000006cff257230 */ /* 0x000fe40000004100 */
[----:B0-----:R-:W-:Y:S02]  /*30040*/  HADD2.F32 R19, -RZ, R75.H0_H0 ;  /* 0x2000004bff137230 */ /* 0x001fe40000004100 */
[----:B------:R-:W-:Y:S01]  /*30050*/  FFMA.FTZ R16, R34, R23, R33 ;  /* 0x0000001722107223 */ /* 0x000fe20000010021 */
[----:B------:R-:W-:-:S02]  /*30060*/  HADD2.F32 R43, -RZ, R174.H0_H0 ;  /* 0x200000aeff2b7230 */ /* 0x000fc40000004100 */
[----:B------:R-:W-:Y:S01]  /*30070*/  FFMA.FTZ R17, R36, R35, R37 ;  /* 0x0000002324117223 */ /* 0x000fe20000010025 */
[----:B------:R-:W-:Y:S02]  /*30080*/  HADD2.F32 R45, -RZ, R108.H0_H0 ;  /* 0x2000006cff2d7230 */ /* 0x000fe40000004100 */
[----:B------:R-:W-:Y:S01]  /*30090*/  FFMA.FTZ R18, R38, R39, R19 ;  /* 0x0000002726127223 */ /* 0x000fe20000010013 */
[----:B---3--:R-:W-:-:S04]  /*300a0*/  IMAD.WIDE.U32 R20, R115, 0x10, R40 ;  /* 0x0000001073147825 */ /* 0x008fc800078e0028 */
[----:B------:R-:W-:Y:S01]  /*300b0*/  FFMA.FTZ R19, R42, R43, R45 ;  /* 0x0000002b2a137223 */ /* 0x000fe2000001002d */
[--C-:B------:R-:W-:Y:S01]  /*300c0*/  IMAD.WIDE.U32 R22, R117, 0x10, R40.reuse ;  /* 0x0000001075167825 */ /* 0x100fe200078e0028 */
[----:B------:R0:W-:Y:S03]  /*300d0*/  STG.E.128 desc[UR6][R20.64], R12 ;  /* 0x0000000c14007986 */ /* 0x0001e6000c101d06 */
[----:B------:R-:W-:Y:S01]  /*300e0*/  IMAD.WIDE.U32 R44, R141, 0x10, R40 ;  /* 0x000000108d2c7825 */ /* 0x000fe200078e0028 */
[----:B------:R1:W-:Y:S03]  /*300f0*/  STG.E.128 desc[UR6][R22.64], R16 ;  /* 0x0000001016007986 */ /* 0x0003e6000c101d06 */
[----:B------:R-:W-:Y:S02]  /*30100*/  HADD2.F32 R115, -RZ, R173.H1_H1 ;  /* 0x300000adff737230 */ /* 0x000fe40000004100 */
[----:B------:R-:W-:-:S02]  /*30110*/  HADD2.F32 R117, -RZ, R72.H0_H0 ;  /* 0x20000048ff757230 */ /* 0x000fc40000004100 */
[----:B------:R-:W-:Y:S02]  /*30120*/  HADD2.F32 R141, -RZ, R171.H1_H1 ;  /* 0x300000abff8d7230 */ /* 0x000fe40000004100 */
[----:B------:R-:W-:-:S04]  /*30130*/  IMAD.WIDE.U32 R42, R119, 0x10, R40 ;  /* 0x00000010772a7825 */ /* 0x000fc800078e0028 */
[----:B------:R-:W-:Y:S02]  /*30140*/  HADD2.F32 R119, -RZ, R173.H0_H0 ;  /* 0x200000adff777230 */ /* 0x000fe40000004100 */
[----:B0-----:R-:W-:Y:S01]  /*30150*/  FFMA.FTZ R12, R134, R115, R117 ;  /* 0x00000073860c7223 */ /* 0x001fe20000010075 */
[----:B------:R-:W-:Y:S02]  /*30160*/  HADD2.F32 R21, -RZ, R70.H0_H0 ;  /* 0x20000046ff157230 */ /* 0x000fe40000004100 */
[----:B------:R-:W-:Y:S02]  /*30170*/  HADD2.F32 R20, -RZ, R106.H1_H1 ;  /* 0x3000006aff147230 */ /* 0x000fe40000004100 */
[----:B------:R-:W-:Y:S01]  /*30180*/  FFMA.FTZ R14, R136, R119, R139 ;  /* 0x00000077880e7223 */ /* 0x000fe2000001008b */
[----:B-1----:R-:W-:Y:S02]  /*30190*/  HADD2.F32 R18, -RZ, R170.H1_H1 ;  /* 0x300000aaff127230 */ /* 0x002fe40000004100 */
        /* <DEDUP_REMOVED lines=13> */
[--C-:B------:R-:W-:Y:S02]  /*30270*/  HADD2.F32 R136, -RZ, R168.reuse.H1_H1 ;  /* 0x300000a8ff887230 */ /* 0x100fe40000004100 */
[----:B------:R-:W-:Y:S02]  /*30280*/  HADD2.F32 R138, -RZ, R105.H1_H1 ;  /* 0x30000069ff8a7230 */ /* 0x000fe40000004100 */
[----:B------:R-:W-:Y:S01]  /*30290*/  FFMA.FTZ R22, R128, R23, R115 ;  /* 0x0000001780167223 */ /* 0x000fe20000010073 */
[----:B------:R-:W-:-:S02]  /*302a0*/  HADD2.F32 R130, -RZ, R168.H0_H0 ;  /* 0x200000a8ff827230 */ /* 0x000fc40000004100 */
[----:B------:R-:W-:Y:S02]  /*302b0*/  HADD2.F32 R132, -RZ, R105.H0_H0 ;  /* 0x20000069ff847230 */ /* 0x000fe40000004100 */
[----:B------:R-:W-:Y:S01]  /*302c0*/  FFMA.FTZ R21, R129, R136, R138 ;  /* 0x0000008881157223 */ /* 0x000fe2000001008a */
[--C-:B------:R-:W-:Y:S02]  /*302d0*/  HADD2.F32 R150, -RZ, R172.reuse.H1_H1 ;  /* 0x300000acff967230 */ /* 0x100fe40000004100 */
[--C-:B------:R-:W-:Y:S02]  /*302e0*/  HADD2.F32 R152, -RZ, R107.reuse.H1_H1 ;  /* 0x3000006bff987230 */ /* 0x100fe40000004100 */
[----:B------:R-:W-:Y:S01]  /*302f0*/  FFMA.FTZ R23, R127, R130, R132 ;  /* 0x000000827f177223 */ /* 0x000fe20000010084 */
[----:B------:R-:W-:Y:S02]  /*30300*/  HADD2.F32 R154, -RZ, R172.H0_H0 ;  /* 0x200000acff9a7230 */ /* 0x000fe40000004100 */
[----:B------:R-:W-:-:S02]  /*30310*/  HADD2.F32 R156, -RZ, R107.H0_H0 ;  /* 0x2000006bff9c7230 */ /* 0x000fc40000004100 */
[----:B------:R-:W-:Y:S01]  /*30320*/  FFMA.FTZ R13, R135, R150, R152 ;  /* 0x00000096870d7223 */ /* 0x000fe20000010098 */
[----:B------:R-:W-:Y:S02]  /*30330*/  HADD2.F32 R117, -RZ, R166.H1_H1 ;  /* 0x300000a6ff757230 */ /* 0x000fe40000004100 */
[----:B------:R-:W-:Y:S02]  /*30340*/  HADD2.F32 R119, -RZ, R66.H0_H0 ;  /* 0x20000042ff777230 */ /* 0x000fe40000004100 */
[----:B------:R-:W-:Y:S01]  /*30350*/  FFMA.FTZ R15, R137, R154, R156 ;  /* 0x0000009a890f7223 */ /* 0x000fe2000001009c */
[----:B------:R-:W-:Y:S02]  /*30360*/  HADD2.F32 R134, -RZ, R164.H1_H1 ;  /* 0x300000a4ff867230 */ /* 0x000fe40000004100 */
[----:B------:R-:W-:Y:S02]  /*30370*/  HADD2.F32 R136, -RZ, R104.H1_H1 ;  /* 0x30000068ff887230 */ /* 0x000fe40000004100 */
[----:B------:R-:W-:Y:S01]  /*30380*/  FFMA.FTZ R24, R24, R117, R119 ;  /* 0x0000007518187223 */ /* 0x000fe20000010077 */
[----:B------:R-:W-:Y:S01]  /*30390*/  HADD2.F32 R129, -RZ, R166.H0_H0 ;  /* 0x200000a6ff817230 */ /* 0x000fe20000004100 */
[----:B------:R0:W-:Y:S01]  /*303a0*/  STG.E.128 desc[UR6][R42.64], R12 ;  /* 0x0000000c2a007986 */ /* 0x0001e2000c101d06 */
[----:B------:R-:W-:-:S02]  /*303b0*/  HADD2.F32 R131, -RZ, R67.H0_H0 ;  /* 0x20000043ff837230 */ /* 0x000fc40000004100 */
[----:B------:R-:W-:Y:S01]  /*303c0*/  FFMA.FTZ R25, R25, R134, R136 ;  /* 0x0000008619197223 */ /* 0x000fe20000010088 */
[----:B------:R-:W-:Y:S01]  /*303d0*/  HADD2.F32 R128, -RZ, R164.H0_H0 ;  /* 0x200000a4ff807230 */ /* 0x000fe20000004100 */
[----:B------:R1:W-:Y:S01]  /*303e0*/  STG.E.128 desc[UR6][R44.64], R16 ;  /* 0x000000102c007986 */ /* 0x0003e2000c101d06 */
[----:B------:R-:W-:Y:S02]  /*303f0*/  HADD2.F32 R130, -RZ, R104.H0_H0 ;  /* 0x20000068ff827230 */ /* 0x000fe40000004100 */
[----:B------:R-:W-:Y:S01]  /*30400*/  FFMA.FTZ R26, R26, R129, R131 ;  /* 0x000000811a1a7223 */ /* 0x000fe20000010083 */
[----:B------:R-:W-:-:S04]  /*30410*/  IMAD.WIDE.U32 R46, R143, 0x10, R40 ;  /* 0x000000108f2e7825 */ /* 0x000fc800078e0028 */
[----:B------:R-:W-:Y:S01]  /*30420*/  FFMA.FTZ R27, R27, R128, R130 ;  /* 0x000000801b1b7223 */ /* 0x000fe20000010082 */
[----:B------:R-:W-:Y:S01]  /*30430*/  IMAD.WIDE.U32 R48, R147, 0x10, R40 ;  /* 0x0000001093307825 */ /* 0x000fe200078e0028 */
[----:B------:R2:W-:Y:S03]  /*30440*/  STG.E.128 desc[UR6][R46.64], R20 ;  /* 0x000000142e007986 */ /* 0x0005e6000c101d06 */
[----:B------:R-:W-:Y:S01]  /*30450*/  HADD2.F32 R115, -RZ, R162.H1_H1 ;  /* 0x300000a2ff737230 */ /* 0x000fe20000004100 */
[----:B------:R3:W-:Y:S01]  /*30460*/  STG.E.128 desc[UR6][R48.64], R24 ;  /* 0x0000001830007986 */ /* 0x0007e2000c101d06 */
[----:B------:R-:W-:Y:S02]  /*30470*/  HADD2.F32 R117, -RZ, R64.H0_H0 ;  /* 0x20000040ff757230 */ /* 0x000fe40000004100 */
[----:B------:R-:W-:Y:S02]  /*30480*/  HADD2.F32 R132, -RZ, R160.H1_H1 ;  /* 0x300000a0ff847230 */ /* 0x000fe40000004100 */
        /* <DEDUP_REMOVED lines=8> */
[----:B0-----:R-:W-:-:S02]  /*30510*/  HADD2.F32 R42, -RZ, R148.H0_H0 ;  /* 0x20000094ff2a7230 */ /* 0x001fc40000004100 */
[----:B-1----:R-:W-:Y:S02]  /*30520*/  HADD2.F32 R16, -RZ, R102.H0_H0 ;  /* 0x20000066ff107230 */ /* 0x002fe40000004100 */
[----:B------:R-:W-:Y:S01]  /*30530*/  FFMA.FTZ R31, R31, R136, R138 ;  /* 0x000000881f1f7223 */ /* 0x000fe2000001008a */
[----:B------:R-:W-:Y:S02]  /*30540*/  HADD2.F32 R17, -RZ, R146.H1_H1 ;  /* 0x30000092ff117230 */ /* 0x000fe40000004100 */
[----:B------:R-:W-:Y:S02]  /*30550*/  HADD2.F32 R19, -RZ, R60.H0_H0 ;  /* 0x2000003cff137230 */ /* 0x000fe40000004100 */
[----:B------:R-:W-:Y:S01]  /*30560*/  FFMA.FTZ R15, R123, R42, R16 ;  /* 0x0000002a7b0f7223 */ /* 0x000fe20000010010 */
[----:B------:R-:W-:Y:S02]  /*30570*/  HADD2.F32 R18, -RZ, R142.H1_H1 ;  /* 0x3000008eff127230 */ /* 0x000fe40000004100 */
[----:B--2---:R-:W-:-:S02]  /*30580*/  HADD2.F32 R20, -RZ, R101.H1_H1 ;  /* 0x30000065ff147230 */ /* 0x004fc40000004100 */
[----:B------:R-:W-:Y:S01]  /*30590*/  FFMA.FTZ R16, R122, R17, R19 ;  /* 0x000000117a107223 */ /* 0x000fe20000010013 */
[----:B------:R-:W-:Y:S02]  /*305a0*/  HADD2.F32 R22, -RZ, R140.H1_H1 ;  /* 0x3000008cff167230 */ /* 0x000fe40000004100 */
[----:B---3--:R-:W-:Y:S02]  /*305b0*/  HADD2.F32 R24, -RZ, R58.H0_H0 ;  /* 0x2000003aff187230 */ /* 0x008fe40000004100 */
[----:B------:R-:W-:Y:S01]  /*305c0*/  FFMA.FTZ R17, R121, R18, R20 ;  /* 0x0000001279117223 */ /* 0x000fe20000010014 */
[----:B------:R-:W-:-:S04]  /*305d0*/  IMAD.WIDE.U32 R50, R149, 0x10, R40 ;  /* 0x0000001095327825 */ /* 0x000fc800078e0028 */
[----:B------:R-:W-:Y:S01]  /*305e0*/  FFMA.FTZ R20, R87, R22, R24 ;  /* 0x0000001657147223 */ /* 0x000fe20000010018 */
[----:B------:R-:W-:Y:S01]  /*305f0*/  HADD2.F32 R22, -RZ, R140.H0_H0 ;  /* 0x2000008cff167230 */ /* 0x000fe20000004100 */
[----:B------:R0:W-:Y:S01]  /*30600*/  STG.E.128 desc[UR6][R50.64], R28 ;  /* 0x0000001c32007986 */ /* 0x0001e2000c101d06 */
[----:B------:R-:W-:Y:S02]  /*30610*/  HADD2.F32 R24, -RZ, R59.H0_H0 ;  /* 0x2000003bff187230 */ /* 0x000fe40000004100 */
[----:B------:R-:W-:Y:S02]  /*30620*/  HADD2.F32 R26, -RZ, R113.H1_H1 ;  /* 0x30000071ff1a7230 */ /* 0x000fe40000004100 */
[----:B------:R-:W-:Y:S02]  /*30630*/  HADD2.F32 R42, -RZ, R57.H0_H0 ;  /* 0x20000039ff2a7230 */ /* 0x000fe40000004100 */
[----:B------:R-:W-:Y:S01]  /*30640*/  FFMA.FTZ R22, R85, R22, R24 ;  /* 0x0000001655167223 */ /* 0x000fe20000010018 */
[----:B------:R-:W-:-:S02]  /*30650*/  HADD2.F32 R19, -RZ, R146.H0_H0 ;  /* 0x20000092ff137230 */ /* 0x000fc40000004100 */
[----:B------:R-:W-:Y:S02]  /*30660*/  HADD2.F32 R21, -RZ, R61.H0_H0 ;  /* 0x2000003dff157230 */ /* 0x000fe40000004100 */
[----:B------:R-:W-:Y:S02]  /*30670*/  HADD2.F32 R23, -RZ, R142.H0_H0 ;  /* 0x2000008eff177230 */ /* 0x000fe40000004100 */
[----:B------:R-:W-:Y:S02]  /*30680*/  HADD2.F32 R25, -RZ, R101.H0_H0 ;  /* 0x20000065ff197230 */ /* 0x000fe40000004100 */
[----:B------:R-:W-:Y:S01]  /*30690*/  FFMA.FTZ R18, R120, R19, R21 ;  /* 0x0000001378127223 */ /* 0x000fe20000010015 */
[----:B------:R-:W-:Y:S02]  /*306a0*/  HADD2.F32 R27, -RZ, R114.H1_H1 ;  /* 0x30000072ff1b7230 */ /* 0x000fe40000004100 */
[----:B------:R-:W-:Y:S02]  /*306b0*/  HADD2.F32 R115, -RZ, R158.H1_H1 ;  /* 0x3000009eff737230 */ /* 0x000fe40000004100 */
[----:B------:R-:W-:Y:S01]  /*306c0*/  FFMA.FTZ R19, R118, R23, R25 ;  /* 0x0000001776137223 */ /* 0x000fe20000010019 */
[----:B0-----:R-:W-:-:S02]  /*306d0*/  HADD2.F32 R28, -RZ, R56.H0_H0 ;  /* 0x20000038ff1c7230 */ /* 0x001fc40000004100 */
[----:B------:R-:W-:Y:S02]  /*306e0*/  HADD2.F32 R30, -RZ, R113.H0_H0 ;  /* 0x20000071ff1e7230 */ /* 0x000fe40000004100 */
[----:B------:R-:W-:Y:S02]  /*306f0*/  HADD2.F32 R29, -RZ, R100.H1_H1 ;  /* 0x30000064ff1d7230 */ /* 0x000fe40000004100 */
[----:B------:R-:W-:Y:S01]  /*30700*/  FFMA.FTZ R24, R83, R26, R28 ;  /* 0x0000001a53187223 */ /* 0x000fe2000001001c */
[----:B------:R-:W-:Y:S02]  /*30710*/  HADD2.F32 R23, -RZ, R114.H0_H0 ;  /* 0x20000072ff177230 */ /* 0x000fe40000004100 */
[----:B------:R-:W-:Y:S01]  /*30720*/  FFMA.FTZ R26, R81, R30, R42 ;  /* 0x0000001e511a7223 */ /* 0x000fe2000001002a */
[----:B------:R-:W-:Y:S01]  /*30730*/  HADD2.F32 R25, -RZ, R100.H0_H0 ;  /* 0x20000064ff197230 */ /* 0x000fe20000004100 */
[----:B------:R-:W0:Y:S01]  /*30740*/  LDC.64 R42, c[0x0][0x380] ;  /* 0x0000e000ff2a7b82 */ /* 0x000e220000000a00 */
[----:B------:R-:W-:Y:S01]  /*30750*/  FFMA.FTZ R21, R86, R27, R29 ;  /* 0x0000001b56157223 */ /* 0x000fe2000001001d */
[----:B------:R-:W-:-:S02]  /*30760*/  HADD2.F32 R27, -RZ, R112.H1_H1 ;  /* 0x30000070ff1b7230 */ /* 0x000fc40000004100 */
[----:B------:R-:W-:Y:S02]  /*30770*/  HADD2.F32 R29, -RZ, R99.H1_H1 ;  /* 0x30000063ff1d7230 */ /* 0x000fe40000004100 */
[----:B------:R-:W-:Y:S01]  /*30780*/  FFMA.FTZ R23, R84, R23, R25 ;  /* 0x0000001754177223 */ /* 0x000fe20000010019 */
[----:B------:R-:W-:Y:S02]  /*30790*/  HADD2.F32 R117, -RZ, R62.H0_H0 ;  /* 0x2000003eff757230 */ /* 0x000fe40000004100 */
[----:B------:R-:W-:Y:S02]  /*307a0*/  HADD2.F32 R128, -RZ, R148.H1_H1 ;  /* 0x30000094ff807230 */ /* 0x000fe40000004100 */
[----:B------:R-:W-:Y:S01]  /*307b0*/  FFMA.FTZ R25, R82, R27, R29 ;  /* 0x0000001b52197223 */ /* 0x000fe2000001001d */
[----:B------:R-:W-:Y:S02]  /*307c0*/  HADD2.F32 R130, -RZ, R102.H1_H1 ;  /* 0x30000066ff827230 */ /* 0x000fe40000004100 */
[----:B------:R-:W-:Y:S01]  /*307d0*/  FFMA.FTZ R12, R126, R115, R117 ;  /* 0x000000737e0c7223 */ /* 0x000fe20000010075 */
[----:B------:R-:W-:-:S02]  /*307e0*/  HADD2.F32 R119, -RZ, R158.H0_H0 ;  /* 0x2000009eff777230 */ /* 0x000fc40000004100 */
[----:B------:R-:W-:Y:S02]  /*307f0*/  HADD2.F32 R127, -RZ, R63.H0_H0 ;  /* 0x2000003fff7f7230 */ /* 0x000fe40000004100 */
[----:B------:R-:W-:Y:S01]  /*30800*/  FFMA.FTZ R13, R125, R128, R130 ;  /* 0x000000807d0d7223 */ /* 0x000fe20000010082 */
[----:B------:R-:W-:Y:S02]  /*30810*/  HADD2.F32 R27, -RZ, R112.H0_H0 ;  /* 0x20000070ff1b7230 */ /* 0x000fe40000004100 */
[----:B------:R-:W-:Y:S02]  /*30820*/  HADD2.F32 R29, -RZ, R98.H1_H1 ;  /* 0x30000062ff1d7230 */ /* 0x000fe40000004100 */
[----:B------:R-:W-:Y:S01]  /*30830*/  FFMA.FTZ R14, R124, R119, R127 ;  /* 0x000000777c0e7223 */ /* 0x000fe2000001007f */
[----:B------:R-:W-:Y:S02]  /*30840*/  HADD2.F32 R28, -RZ, R111.H1_H1 ;  /* 0x3000006fff1c7230 */ /* 0x000fe40000004100 */
[----:B------:R-:W-:-:S02]  /*30850*/  HADD2.F32 R30, -RZ, R2.H0_H0 ;  /* 0x20000002ff1e7230 */ /* 0x000fc40000004100 */
[----:B------:R-:W-:Y:S01]  /*30860*/  FFMA.FTZ R27, R80, R27, R29 ;  /* 0x0000001b501b7223 */ /* 0x000fe2000001001d */
        /* <DEDUP_REMOVED lines=9> */
[----:B------:R-:W-:-:S04]  /*30900*/  IMAD.WIDE.U32 R32, R159, 0x10, R40 ;  /* 0x000000109f207825 */ /* 0x000fc800078e0028 */
[----:B------:R-:W-:Y:S01]  /*30910*/  FFMA.FTZ R31, R52, R47, R49 ;  /* 0x0000002f341f7223 */ /* 0x000fe20000010031 */
[--C-:B------:R-:W-:Y:S01]  /*30920*/  IMAD.WIDE.U32 R34, R161, 0x10, R40.reuse ;  /* 0x00000010a1227825 */ /* 0x100fe200078e0028 */
[----:B------:R1:W-:Y:S03]  /*30930*/  STG.E.128 desc[UR6][R32.64], R12 ;  /* 0x0000000c20007986 */ /* 0x0003e6000c101d06 */
[--C-:B------:R-:W-:Y:S01]  /*30940*/  IMAD.WIDE.U32 R36, R163, 0x10, R40.reuse ;  /* 0x00000010a3247825 */ /* 0x100fe200078e0028 */
[----:B------:R1:W-:Y:S03]  /*30950*/  STG.E.128 desc[UR6][R34.64], R16 ;  /* 0x0000001022007986 */ /* 0x0003e6000c101d06 */
[--C-:B------:R-:W-:Y:S01]  /*30960*/  IMAD.WIDE.U32 R38, R165, 0x10, R40.reuse ;  /* 0x00000010a5267825 */ /* 0x100fe200078e0028 */
[----:B------:R1:W-:Y:S03]  /*30970*/  STG.E.128 desc[UR6][R36.64], R20 ;  /* 0x0000001424007986 */ /* 0x0003e6000c101d06 */
[----:B------:R-:W-:Y:S01]  /*30980*/  IMAD.WIDE.U32 R40, R167, 0x10, R40 ;  /* 0x00000010a7287825 */ /* 0x000fe200078e0028 */
[----:B------:R1:W-:Y:S03]  /*30990*/  STG.E.128 desc[UR6][R38.64], R24 ;  /* 0x0000001826007986 */ /* 0x0003e6000c101d06 */
[----:B0-----:R-:W-:Y:S01]  /*309a0*/  IMAD R93, R42, 0x4, R93 ;  /* 0x000000042a5d7824 */ /* 0x001fe200078e025d */
[----:B------:R1:W-:Y:S04]  /*309b0*/  STG.E.128 desc[UR6][R40.64], R28 ;  /* 0x0000001c28007986 */ /* 0x0003e8000c101d06 */
[----:B------:R-:W-:-:S13]  /*309c0*/  ISETP.GE.AND P1, PT, R93, R43, PT ;  /* 0x0000002b5d00720c */ /* 0x000fda0003f26270 */
[----:B------:R-:W-:Y:S05]  /*309d0*/  @!P1 BRA `(.L_x_29767) ;  /* 0xfffffd0800109947 */ /* 0x000fea000383ffff */
[----:B------:R-:W-:Y:S05]  /*309e0*/  EXIT ;  /* 0x000000000000794d */ /* 0x000fea0003800000 */
.L_x_29766:
        /* <DEDUP_REMOVED lines=8> */
.L_x_29769:
[----:B------:R-:W-:Y:S05]  /*30a70*/  BSYNC B0 ;  /* 0x0000000000007941 */ /* 0x000fea0003800000 */
.L_x_29768:
        /* <DEDUP_REMOVED lines=10> */
.L_x_29770:
[----:B------:R-:W-:Y:S02]  /*30b20*/  IMAD.MOV.U32 R126, RZ, RZ, 0x4 ;  /* 0x00000004ff7e7424 */ /* 0x000fe400078e00ff */
[----:B------:R-:W-:-:S04]  /*30b30*/  IMAD.MOV.U32 R84, RZ, RZ, R123 ;  /* 0x000000ffff547224 */ /* 0x000fc800078e007b */
[----:B------:R-:W-:-:S05]  /*30b40*/  FADD.FTZ R120, R87, R84 ;  /* 0x0000005457787221 */ /* 0x000fca0000010000 */
[----:B------:R-:W-:-:S07]  /*30b50*/  MOV R125, R120 ;  /* 0x00000078007d7202 */ /* 0x000fce0000000f00 */
[----:B------:R-:W-:Y:S05]  /*30b60*/  WARPSYNC.COLLECTIVE R124, `(.L_x_29771) ;  /* 0x000000007c087348 */ /* 0x000fea0003c00000 */
[----:B------:R0:W1:Y:S02]  /*30b70*/  SHFL.BFLY P2, R123, R125, R126, R127 ;  /* 0x0c00007e7d7b7389 */ /* 0x000064000004007f */
[----:B01----:R-:W-:Y:S05]  /*30b80*/  ENDCOLLECTIVE ;  /* 0x000000000000791b */ /* 0x003fea0003800000 */
.L_x_29771:
[----:B------:R-:W-:Y:S01]  /*30b90*/  HFMA2 R126, -RZ, RZ, 0, 4.76837158203125e-07 ;  /* 0x00000008ff7e7431 */ /* 0x000fe200000001ff */
[----:B------:R-:W-:-:S05]  /*30ba0*/  MOV R85, R123 ;  /* 0x0000007b00557202 */ /* 0x000fca0000000f00 */
[----:B------:R-:W-:-:S04]  /*30bb0*/  FADD.FTZ R121, R120, R85 ;  /* 0x0000005578797221 */ /* 0x000fc80000010000 */
[----:B------:R-:W-:-:S07]  /*30bc0*/  IMAD.MOV.U32 R125, RZ, RZ, R121 ;  /* 0x000000ffff7d7224 */ /* 0x000fce00078e0079 */
[----:B------:R-:W-:Y:S05]  /*30bd0*/  WARPSYNC.COLLECTIVE R124, `(.L_x_29772) ;  /* 0x000000007c087348 */ /* 0x000fea0003c00000 */
[----:B------:R0:W1:Y:S02]  /*30be0*/  SHFL.BFLY P2, R123, R125, R126, R127 ;  /* 0x0c00007e7d7b7389 */ /* 0x000064000004007f */
[----:B01----:R-:W-:Y:S05]  /*30bf0*/  ENDCOLLECTIVE ;  /* 0x000000000000791b */ /* 0x003fea0003800000 */
.L_x_29772:
[----:B------:R-:W-:Y:S02]  /*30c00*/  IMAD.MOV.U32 R126, RZ, RZ, 0x10 ;  /* 0x00000010ff7e7424 */ /* 0x000fe400078e00ff */
[----:B------:R-:W-:-:S04]  /*30c10*/  IMAD.MOV.U32 R84, RZ, RZ, R123 ;  /* 0x000000ffff547224 */ /* 0x000fc800078e007b */
[----:B------:R-:W-:-:S05]  /*30c20*/  FADD.FTZ R122, R121, R84 ;  /* 0x00000054797a7221 */ /* 0x000fca0000010000 */
[----:B------:R-:W-:-:S07]  /*30c30*/  MOV R125, R122 ;  /* 0x0000007a007d7202 */ /* 0x000fce0000000f00 */
[----:B------:R-:W-:Y:S05]  /*30c40*/  WARPSYNC.COLLECTIVE R124, `(.L_x_29773) ;  /* 0x000000007c087348 */ /* 0x000fea0003c00000 */
[----:B------:R0:W1:Y:S02]  /*30c50*/  SHFL.BFLY P2, R123, R125, R126, R127 ;  /* 0x0c00007e7d7b7389 */ /* 0x000064000004007f */
[----:B01----:R-:W-:Y:S05]  /*30c60*/  ENDCOLLECTIVE ;  /* 0x000000000000791b */ /* 0x003fea0003800000 */
.L_x_29773:
        /* <DEDUP_REMOVED lines=104> */
.L_x_29774:
[----:B------:R-:W-:Y:S02]  /*312f0*/  IMAD.MOV.U32 R126, RZ, RZ, 0x2 ;  /* 0x00000002ff7e7424 */ /* 0x000fe400078e00ff */
[----:B------:R-:W-:-:S04]  /*31300*/  IMAD.MOV.U32 R87, RZ, RZ, R123 ;  /* 0x000000ffff577224 */ /* 0x000fc800078e007b */
[----:B------:R-:W-:-:S05]  /*31310*/  FADD.FTZ R87, R84, R87 ;  /* 0x0000005754577221 */ /* 0x000fca0000010000 */
[----:B------:R-:W-:-:S07]  /*31320*/  MOV R125, R87 ;  /* 0x00000057007d7202 */ /* 0x000fce0000000f00 */
[----:B------:R-:W-:Y:S05]  /*31330*/  WARPSYNC.COLLECTIVE R124, `(.L_x_29775) ;  /* 0x000000007c087348 */ /* 0x000fea0003c00000 */
[----:B------:R0:W1:Y:S02]  /*31340*/  SHFL.BFLY P2, R123, R125, R126, R127 ;  /* 0x0c00007e7d7b7389 */ /* 0x000064000004007f */
[----:B01----:R-:W-:Y:S05]  /*31350*/  ENDCOLLECTIVE ;  /* 0x000000000000791b */ /* 0x003fea0003800000 */
.L_x_29775:
[----:B------:R-:W-:Y:S01]  /*31360*/  HFMA2 R126, -RZ, RZ, 0, 2.384185791015625e-07 ;  /* 0x00000004ff7e7431 */ /* 0x000fe200000001ff */
[----:B------:R-:W-:-:S05]  /*31370*/  MOV R118, R123 ;  /* 0x0000007b00767202 */ /* 0x000fca0000000f00 */
[----:B------:R-:W-:-:S04]  /*31380*/  FADD.FTZ R118, R87, R118 ;  /* 0x0000007657767221 */ /* 0x000fc80000010000 */
[----:B------:R-:W-:-:S07]  /*31390*/  IMAD.MOV.U32 R125, RZ, RZ, R118 ;  /* 0x000000ffff7d7224 */ /* 0x000fce00078e0076 */
[----:B------:R-:W-:Y:S05]  /*313a0*/  WARPSYNC.COLLECTIVE R124, `(.L_x_29776) ;  /* 0x000000007c087348 */ /* 0x000fea0003c00000 */
[----:B------:R0:W1:Y:S02]  /*313b0*/  SHFL.BFLY P2, R123, R125, R126, R127 ;  /* 0x0c00007e7d7b7389 */ /* 0x000064000004007f */
[----:B01----:R-:W-:Y:S05]  /*313c0*/  ENDCOLLECTIVE ;  /* 0x000000000000791b */ /* 0x003fea0003800000 */
.L_x_29776:
[----:B------:R-:W-:Y:S02]  /*313d0*/  IMAD.MOV.U32 R126, RZ, RZ, 0x8 ;  /* 0x00000008ff7e7424 */ /* 0x000fe400078e00ff */
[----:B------:R-:W-:-:S04]  /*313e0*/  IMAD.MOV.U32 R121, RZ, RZ, R123 ;  /* 0x000000ffff797224 */ /* 0x000fc800078e007b */
[----:B------:R-:W-:-:S05]  /*313f0*/  FADD.FTZ R121, R118, R121 ;  /* 0x0000007976797221 */ /* 0x000fca0000010000 */
[----:B------:R-:W-:-:S07]  /*31400*/  MOV R125, R121 ;  /* 0x00000079007d7202 */ /* 0x000fce0000000f00 */
[----:B------:R-:W-:Y:S05]  /*31410*/  WARPSYNC.COLLECTIVE R124, `(.L_x_29777) ;  /* 0x000000007c087348 */ /* 0x000fea0003c00000 */
[----:B------:R0:W1:Y:S02]  /*31420*/  SHFL.BFLY P2, R123, R125, R126, R127 ;  /* 0x0c00007e7d7b7389 */ /* 0x000064000004007f */
[----:B01----:R-:W-:Y:S05]  /*31430*/  ENDCOLLECTIVE ;  /* 0x000000000000791b */ /* 0x003fea0003800000 */
.L_x_29777:
[----:B------:R-:W-:Y:S01]  /*31440*/  HFMA2 R126, -RZ, RZ, 0, 9.5367431640625e-07 ;  /* 0x00000010ff7e7431 */ /* 0x000fe200000001ff */
[----:B------:R-:W-:-:S05]  /*31450*/  MOV R120, R123 ;  /* 0x0000007b00787202 */ /* 0x000fca0000000f00 */
[----:B------:R-:W-:-:S04]  /*31460*/  FADD.FTZ R120, R121, R120 ;  /* 0x0000007879787221 */ /* 0x000fc80000010000 */
[----:B------:R-:W-:-:S07]  /*31470*/  IMAD.MOV.U32 R125, RZ, RZ, R120 ;  /* 0x000000ffff7d7224 */ /* 0x000fce00078e0078 */
[----:B------:R-:W-:Y:S05]  /*31480*/  WARPSYNC.COLLECTIVE R124, `(.L_x_29778) ;  /* 0x000000007c087348 */ /* 0x000fea0003c00000 */
[----:B------:R0:W1:Y:S02]  /*31490*/  SHFL.BFLY P2, R123, R125, R126, R127 ;  /* 0x0c00007e7d7b7389 */ /* 0x000064000004007f */
[----:B01----:R-:W-:Y:S05]  /*314a0*/  ENDCOLLECTIVE ;  /* 0x000000000000791b */ /* 0x003fea0003800000 */
.L_x_29778:
[----:B------:R-:W-:Y:S05]  /*314b0*/  BRA `(.L_x_29779) ;  /* 0xffffffe000dc7947 */ /* 0x000fea000383ffff */
.L_x_29780:
        /* <DEDUP_REMOVED lines=12> */
.L_x_33315:


//--------------------- .text._ZN10layer_norm31ln_parallel_residual_fwd_kernelINS_13Kernel_traitsIfffffjLj1536ELj1ELj4ELj1ELj16ENS_18Kernel_traits_baseILj1536EfffffjLj128EEEEELb0ELb0ELb0EEEvNS_9FwdParamsE --------------------------
	.section	.text._ZN10layer_norm31ln_parallel_residual_fwd_kernelINS_13Kernel_traitsIfffffjLj1536ELj1ELj4ELj1ELj16ENS_18Kernel_traits_baseILj1536EfffffjLj128EEEEELb0ELb0ELb0EEEvNS_9FwdParamsE,"ax",@progbits
	.align	128
        .global         _ZN10layer_norm31ln_parallel_residual_fwd_kernelINS_13Kernel_traitsIfffffjLj1536ELj1ELj4ELj1ELj16ENS_18Kernel_traits_baseILj1536EfffffjLj128EEEEELb0ELb0ELb0EEEvNS_9FwdParamsE
        .type           _ZN10layer_norm31ln_parallel_residual_fwd_kernelINS_13Kernel_traitsIfffffjLj1536ELj1ELj4ELj1ELj16ENS_18Kernel_traits_baseILj1536EfffffjLj128EEEEELb0ELb0ELb0EEEvNS_9FwdParamsE,@function
        .size           _ZN10layer_norm31ln_parallel_residual_fwd_kernelINS_13Kernel_traitsIfffffjLj1536ELj1ELj4ELj1ELj16ENS_18Kernel_traits_baseILj1536EfffffjLj128EEEEELb0ELb0ELb0EEEvNS_9FwdParamsE,(.L_x_33316 - _ZN10layer_norm31ln_parallel_residual_fwd_kernelINS_13Kernel_traitsIfffffjLj1536ELj1ELj4ELj1ELj16ENS_18Kernel_traits_baseILj1536EfffffjLj128EEEEELb0ELb0ELb0EEEvNS_9FwdParamsE)
        .other          _ZN10layer_norm31ln_parallel_residual_fwd_kernelINS_13Kernel_traitsIfffffjLj1536ELj1ELj4ELj1ELj16ENS_18Kernel_traits_baseILj1536EfffffjLj128EEEEELb0ELb0ELb0EEEvNS_9FwdParamsE,@"STO_CUDA_ENTRY STV_DEFAULT"
_ZN10layer_norm31ln_parallel_residual_fwd_kernelINS_13Kernel_traitsIfffffjLj1536ELj1ELj4ELj1ELj16ENS_18Kernel_traits_baseILj1536EfffffjLj128EEEEELb0ELb0ELb0EEEvNS_9FwdParamsE:
.text._ZN10layer_norm31ln_parallel_residual_fwd_kernelINS_13Kernel_traitsIfffffjLj1536ELj1ELj4ELj1ELj16ENS_18Kernel_traits_baseILj1536EfffffjLj128EEEEELb0ELb0ELb0EEEvNS_9FwdParamsE:
        /* <DEDUP_REMOVED lines=30> */
[----:B------:R-:W4:Y:S01]  /*01e0*/  LDL.64 R32, [R1] ;  /* 0x0000000001207983 */ /* 0x000f220000100a00 */
[----:B------:R-:W1:Y:S01]  /*01f0*/  LDC.64 R8, c[0x0][0x3d0] ;  /* 0x0000f400ff087b82 */ /* 0x000e620000000a00 */
[----:B------:R-:W-:-:S02]  /*0200*/  ISETP.GE.U32.AND P5, PT, R2, 0x20, PT ;  /* 0x000000200200780c */ /* 0x000fc40003fa6070 */
[----:B------:R-:W4:Y:S01]  /*0210*/  LDL.64 R34, [R1+0x8] ;  /* 0x0000080001227983 */ /* 0x000f220000100a00 */
[C---:B------:R-:W-:Y:S02]  /*0220*/  ISETP.GE.U32.AND P1, PT, R2.reuse, 0x40, PT ;  /* 0x000000400200780c */ /* 0x040fe40003f26070 */
[C---:B------:R-:W-:Y:S02]  /*0230*/  ISETP.GE.U32.AND P3, PT, R2.reuse, 0x60, PT ;  /* 0x000000600200780c */ /* 0x040fe40003f66070 */
[----:B------:R-:W1:Y:S01]  /*0240*/  LDC.64 R10, c[0x0][0x3d8] ;  /* 0x0000f600ff0a7b82 */ /* 0x000e620000000a00 */
[----:B------:R-:W-:-:S05]  /*0250*/  ISETP.GE.U32.AND P6, PT, R2, 0x80, PT ;  /* 0x000000800200780c */ /* 0x000fca0003fc6070 */
[C---:B0-----:R-:W-:Y:S02]  /*0260*/  @P5 IMAD.WIDE.U32 R4, R0.reuse, 0x10, R4 ;  /* 0x0000001000045825 */ /* 0x041fe400078e0004 */
[----:B------:R-:W0:Y:S02]  /*0270*/  LDC.64 R12, c[0x0][0x3d0] ;  /* 0x0000f400ff0c7b82 */ /* 0x000e240000000a00 */
[C---:B-1----:R-:W-:Y:S01]  /*0280*/  @P5 IMAD.WIDE.U32 R6, R0.reuse, 0x10, R6 ;  /* 0x0000001000065825 */ /* 0x042fe200078e0006 */
[----:B------:R-:W-:-:S05]  /*0290*/  @P5 LOP3.LUT R0, R0, 0x20, RZ, 0xfc, !PT ;  /* 0x0000002000005812 */ /* 0x000fca00078efcff */
[C---:B------:R-:W-:Y:S01]  /*02a0*/  @P1 IMAD.WIDE.U32 R8, R0.reuse, 0x10, R8 ;  /* 0x0000001000081825 */ /* 0x040fe200078e0008 */
[----:B------:R-:W1:Y:S03]  /*02b0*/  LDC.64 R14, c[0x0][0x3d8] ;  /* 0x0000f600ff0e7b82 */ /* 0x000e660000000a00 */
[C---:B------:R-:W-:Y:S01]  /*02c0*/  @P1 IMAD.WIDE.U32 R10, R0.reuse, 0x10, R10 ;  /* 0x00000010000a1825 */ /* 0x040fe200078e000a */
[----:B------:R-:W-:-:S04]  /*02d0*/  @P1 IADD3 R0, PT, PT, R0, 0x20, RZ ;  /* 0x0000002000001810 */ /* 0x000fc80007ffe0ff */
[----:B------:R-:W4:Y:S08]  /*02e0*/  LDC.64 R16, c[0x0][0x3d0] ;  /* 0x0000f400ff107b82 */ /* 0x000f300000000a00 */
[----:B------:R-:W4:Y:S08]  /*02f0*/  LDC.64 R18, c[0x0][0x3d8] ;  /* 0x0000f600ff127b82 */ /* 0x000f300000000a00 */
[----:B------:R-:W4:Y:S08]  /*0300*/  LDC.64 R20, c[0x0][0x3d0] ;  /* 0x0000f400ff147b82 */ /* 0x000f300000000a00 */
[----:B------:R-:W4:Y:S01]  /*0310*/  LDC.64 R22, c[0x0][0x3d8] ;  /* 0x0000f600ff167b82 */ /* 0x000f220000000a00 */
[----:B------:R-:W-:-:S02]  /*0320*/  ISETP.GE.U32.AND P0, PT, R2, 0xa0, PT ;  /* 0x000000a00200780c */ /* 0x000fc40003f06070 */
[----:B------:R-:W-:-:S05]  /*0330*/  ISETP.GE.U32.AND P2, PT, R2, 0xe0, PT ;  /* 0x000000e00200780c */ /* 0x000fca0003f46070 */
[----:B------:R-:W4:Y:S01]  /*0340*/  LDC.64 R36, c[0x0][0x3d8] ;  /* 0x0000f600ff247b82 */ /* 0x000f220000000a00 */
[----:B------:R-:W-:-:S07]  /*0350*/  ISETP.GE.U32.AND P4, PT, R2, 0x120, PT ;  /* 0x000001200200780c */ /* 0x000fce0003f86070 */
[----:B------:R-:W4:Y:S01]  /*0360*/  LDC.64 R38, c[0x0][0x3d8] ;  /* 0x0000f600ff267b82 */ /* 0x000f220000000a00 */
[----:B--2---:R2:W4:Y:S01]  /*0370*/  @P1 LDG.E.128 R24, desc[UR6][R8.64] ;  /* 0x0000000608181981 */ /* 0x004522000c1e1d00 */
[----:B0-----:R-:W-:-:S04]  /*0380*/  @P3 IMAD.WIDE.U32 R12, R0, 0x10, R12 ;  /* 0x00000010000c3825 */ /* 0x001fc800078e000c */
[C---:B-1----:R-:W-:Y:S01]  /*0390*/  @P3 IMAD.WIDE.U32 R14, R0.reuse, 0x10, R14 ;  /* 0x00000010000e3825 */ /* 0x042fe200078e000e */
[----:B------:R-:W-:Y:S01]  /*03a0*/  @P3 IADD3 R0, PT, PT, R0, 0x20, RZ ;  /* 0x0000002000003810 */ /* 0x000fe20007ffe0ff */
[----:B---3--:R0:W3:Y:S01]  /*03b0*/  @P1 LDG.E.128 R28, desc[UR6][R10.64] ;  /* 0x000000060a1c1981 */ /* 0x0080e2000c1e1d00 */
[----:B--2---:R-:W1:Y:S03]  /*03c0*/  LDC.64 R8, c[0x0][0x3d0] ;  /* 0x0000f400ff087b82 */ /* 0x004e660000000a00 */
[----:B----4-:R2:W4:Y:S01]  /*03d0*/  @P3 LDG.E.128 R32, desc[UR6][R12.64] ;  /* 0x000000060c203981 */ /* 0x010522000c1e1d00 */
[----:B------:R-:W-:-:S04]  /*03e0*/  @P6 IMAD.WIDE.U32 R16, R0, 0x10, R16 ;  /* 0x0000001000106825 */ /* 0x000fc800078e0010 */
[----:B0-----:R-:W0:Y:S01]  /*03f0*/  LDC.64 R10, c[0x0][0x3d0] ;  /* 0x0000f400ff0a7b82 */ /* 0x001e220000000a00 */
[----:B------:R2:W5:Y:S04]  /*0400*/  @P3 LDG.E.128 R240, desc[UR6][R14.64] ;  /* 0x000000060ef03981 */ /* 0x000568000c1e1d00 */
[----:B------:R1:W-:Y:S01]  /*0410*/  @P1 STL.64 [R1+0x20], R24 ;  /* 0x0000201801001387 */ /* 0x0003e20000100a00 */
[----:B------:R-:W-:Y:S02]  /*0420*/  @P6 IMAD.WIDE.U32 R18, R0, 0x10, R18 ;  /* 0x0000001000126825 */ /* 0x000fe400078e0012 */
[----:B--2---:R-:W2:Y:S01]  /*0430*/  LDC.64 R12, c[0x0][0x3d0] ;  /* 0x0000f400ff0c7b82 */ /* 0x004ea20000000a00 */
[----:B------:R0:W-:Y:S04]  /*0440*/  @P1 STL.64 [R1+0x28], R26 ;  /* 0x0000281a01001387 */ /* 0x0001e80000100a00 */
[----:B------:R0:W2:Y:S03]  /*0450*/  LDL.64 R44, [R1+0x40] ;  /* 0x00004000012c7983 */ /* 0x0000a60000100a00 */
[----:B------:R-:W2:Y:S01]  /*0460*/  LDC.64 R14, c[0x0][0x3d0] ;  /* 0x0000f400ff0e7b82 */ /* 0x000ea20000000a00 */
[----:B------:R0:W2:Y:S04]  /*0470*/  LDL.64 R46, [R1+0x48] ;  /* 0x00004800012e7983 */ /* 0x0000a80000100a00 */
[----:B---3--:R3:W-:Y:S03]  /*0480*/  @P1 STL.64 [R1+0x10], R28 ;  /* 0x0000101c01001387 */ /* 0x0087e60000100a00 */
[----:B-1----:R-:W1:Y:S01]  /*0490*/  LDC.64 R24, c[0x0][0x3d0] ;  /* 0x0000f400ff187b82 */ /* 0x002e620000000a00 */
[----:B------:R4:W-:Y:S04]  /*04a0*/  @P1 STL.64 [R1+0x18], R30 ;  /* 0x0000181e01001387 */ /* 0x0009e80000100a00 */
[----:B------:R1:W2:Y:S03]  /*04b0*/  LDL.64 R40, [R1+0x30] ;  /* 0x0000300001287983 */ /* 0x0002a60000100a00 */
[----:B0-----:R-:W0:Y:S01]  /*04c0*/  LDC.64 R26, c[0x0][0x3d8] ;  /* 0x0000f600ff1a7b82 */ /* 0x001e220000000a00 */
[----:B------:R0:W2:Y:S01]  /*04d0*/  LDL.64 R42, [R1+0x38] ;  /* 0x00003800012a7983 */ /* 0x0000a20000100a00 */
[----:B------:R-:W-:-:S02]  /*04e0*/  ISETP.GE.U32.AND P1, PT, R2, 0xc0, PT ;  /* 0x000000c00200780c */ /* 0x000fc40003f26070 */
[----:B------:R-:W-:Y:S01]  /*04f0*/  @P6 IADD3 R0, PT, PT, R0, 0x20, RZ ;  /* 0x0000002000006810 */ /* 0x000fe20007ffe0ff */
[----:B------:R0:W5:Y:S03]  /*0500*/  @P6 LDG.E.128 R236, desc[UR6][R16.64] ;  /* 0x0000000610ec6981 */ /* 0x000166000c1e1d00 */
[----:B---3--:R-:W3:Y:S01]  /*0510*/  LDC.64 R28, c[0x0][0x3d0] ;  /* 0x0000f400ff1c7b82 */ /* 0x008ee20000000a00 */
[----:B----4-:R4:W-:Y:S04]  /*0520*/  @P3 STL.64 [R1], R32 ;  /* 0x0000002001003387 */ /* 0x0109e80000100a00 */
[----:B------:R0:W5:Y:S03]  /*0530*/  @P6 LDG.E.128 R232, desc[UR6][R18.64] ;  /* 0x0000000612e86981 */ /* 0x000166000c1e1d00 */
[----:B------:R-:W3:Y:S01]  /*0540*/  LDC.64 R30, c[0x0][0x3d8] ;  /* 0x0000f600ff1e7b82 */ /* 0x000ee20000000a00 */
[C---:B------:R-:W-:Y:S01]  /*0550*/  @P0 IMAD.WIDE.U32 R20, R0.reuse, 0x10, R20 ;  /* 0x0000001000140825 */ /* 0x040fe200078e0014 */
[----:B------:R4:W-:Y:S06]  /*0560*/  @P3 STL.64 [R1+0x8], R34 ;  /* 0x0000082201003387 */ /* 0x0009ec0000100a00 */
[----:B----4-:R-:W4:Y:S01]  /*0570*/  LDC.64 R32, c[0x0][0x3d8] ;  /* 0x0000f600ff207b82 */ /* 0x010f220000000a00 */
[C---:B------:R-:W-:Y:S01]  /*0580*/  @P0 IMAD.WIDE.U32 R22, R0.reuse, 0x10, R22 ;  /* 0x0000001000160825 */ /* 0x040fe200078e0016 */
[----:B------:R-:W-:Y:S01]  /*0590*/  @P0 IADD3 R0, PT, PT, R0, 0x20, RZ ;  /* 0x0000002000000810 */ /* 0x000fe20007ffe0ff */
[----:B------:R0:W5:Y:S05]  /*05a0*/  @P0 LDG.E.128 R228, desc[UR6][R20.64] ;  /* 0x0000000614e40981 */ /* 0x00016a000c1e1d00 */
[----:B------:R-:W2:Y:S01]  /*05b0*/  LDC.64 R34, c[0x0][0x3d8] ;  /* 0x0000f600ff227b82 */ /* 0x000ea20000000a00 */
[----:B------:R-:W-:Y:S01]  /*05c0*/  ISETP.GE.U32.AND P3, PT, R2, 0x100, PT ;  /* 0x000001000200780c */ /* 0x000fe20003f66070 */
[----:B-1----:R-:W-:Y:S01]  /*05d0*/  @P1 IMAD.WIDE.U32 R24, R0, 0x10, R24 ;  /* 0x0000001000181825 */ /* 0x002fe200078e0018 */
[----:B------:R-:W-:Y:S01]  /*05e0*/  ISETP.GE.U32.AND P6, PT, R2, 0x140, PT ;  /* 0x000001400200780c */ /* 0x000fe20003fc6070 */
[----:B------:R1:W5:Y:S02]  /*05f0*/  @P0 LDG.E.128 R224, desc[UR6][R22.64] ;  /* 0x0000000616e00981 */ /* 0x000364000c1e1d00 */
[C---:B0-----:R-:W-:Y:S01]  /*0600*/  @P1 IMAD.WIDE.U32 R26, R0.reuse, 0x10, R26 ;  /* 0x00000010001a1825 */ /* 0x041fe200078e001a */
[----:B------:R-:W-:Y:S01]  /*0610*/  @P1 IADD3 R0, PT, PT, R0, 0x20, RZ ;  /* 0x0000002000001810 */ /* 0x000fe20007ffe0ff */
[----:B------:R1:W5:Y:S04]  /*0620*/  @P1 LDG.E.128 R220, desc[UR6][R24.64] ;  /* 0x0000000618dc1981 */ /* 0x000368000c1e1d00 */
[----:B---3--:R-:W-:Y:S01]  /*0630*/  @P2 IMAD.WIDE.U32 R28, R0, 0x10, R28 ;  /* 0x00000010001c2825 */ /* 0x008fe200078e001c */
[----:B------:R-:W-:Y:S01]  /*0640*/  ISETP.GE.U32.AND P0, PT, R2, 0x160, PT ;  /* 0x000001600200780c */ /* 0x000fe20003f06070 */
[----:B------:R1:W5:Y:S02]  /*0650*/  @P1 LDG.E.128 R216, desc[UR6][R26.64] ;  /* 0x000000061ad81981 */ /* 0x000364000c1e1d00 */
[C---:B------:R-:W-:Y:S01]  /*0660*/  @P2 IMAD.WIDE.U32 R30, R0.reuse, 0x10, R30 ;  /* 0x00000010001e2825 */ /* 0x040fe200078e001e */
[----:B------:R-:W-:Y:S01]  /*0670*/  @P2 IADD3 R0, PT, PT, R0, 0x20, RZ ;  /* 0x0000002000002810 */ /* 0x000fe20007ffe0ff */
[----:B------:R1:W5:Y:S04]  /*0680*/  @P2 LDG.E.128 R212, desc[UR6][R28.64] ;  /* 0x000000061cd42981 */ /* 0x000368000c1e1d00 */
[C---:B------:R-:W-:Y:S01]  /*0690*/  @P3 IMAD.WIDE.U32 R8, R0.reuse, 0x10, R8 ;  /* 0x0000001000083825 */ /* 0x040fe200078e0008 */
[----:B------:R1:W5:Y:S03]  /*06a0*/  @P2 LDG.E.128 R208, desc[UR6][R30.64] ;  /* 0x000000061ed02981 */ /* 0x000366000c1e1d00 */
[C---:B----4-:R-:W-:Y:S01]  /*06b0*/  @P3 IMAD.WIDE.U32 R32, R0.reuse, 0x10, R32 ;  /* 0x0000001000203825 */ /* 0x050fe200078e0020 */
[----:B------:R-:W-:Y:S01]  /*06c0*/  @P3 IADD3 R0, PT, PT, R0, 0x20, RZ ;  /* 0x0000002000003810 */ /* 0x000fe20007ffe0ff */
[----:B------:R1:W5:Y:S04]  /*06d0*/  @P3 LDG.E.128 R204, desc[UR6][R8.64] ;  /* 0x0000000608cc3981 */ /* 0x000368000c1e1d00 */
[C---:B------:R-:W-:Y:S01]  /*06e0*/  @P4 IMAD.WIDE.U32 R10, R0.reuse, 0x10, R10 ;  /* 0x00000010000a4825 */ /* 0x040fe200078e000a */
[----:B------:R1:W5:Y:S03]  /*06f0*/  @P3 LDG.E.128 R200, desc[UR6][R32.64] ;  /* 0x0000000620c83981 */ /* 0x000366000c1e1d00 */
[C---:B--2---:R-:W-:Y:S01]  /*0700*/  @P4 IMAD.WIDE.U32 R34, R0.reuse, 0x10, R34 ;  /* 0x0000001000224825 */ /* 0x044fe200078e0022 */
[----:B------:R-:W-:Y:S01]  /*0710*/  @P4 IADD3 R0, PT, PT, R0, 0x20, RZ ;  /* 0x0000002000004810 */ /* 0x000fe20007ffe0ff */
[----:B------:R1:W5:Y:S04]  /*0720*/  @P4 LDG.E.128 R196, desc[UR6][R10.64] ;  /* 0x000000060ac44981 */ /* 0x000368000c1e1d00 */
[C---:B------:R-:W-:Y:S01]  /*0730*/  @P6 IMAD.WIDE.U32 R12, R0.reuse, 0x10, R12 ;  /* 0x00000010000c6825 */ /* 0x040fe200078e000c */
[----:B------:R1:W5:Y:S03]  /*0740*/  @P4 LDG.E.128 R192, desc[UR6][R34.64] ;  /* 0x0000000622c04981 */ /* 0x000366000c1e1d00 */
[C---:B------:R-:W-:Y:S01]  /*0750*/  @P6 IMAD.WIDE.U32 R36, R0.reuse, 0x10, R36 ;  /* 0x0000001000246825 */ /* 0x040fe200078e0024 */
[----:B------:R-:W-:Y:S01]  /*0760*/  @P6 IADD3 R0, PT, PT, R0, 0x20, RZ ;  /* 0x0000002000006810 */ /* 0x000fe20007ffe0ff */
[----:B------:R1:W5:Y:S04]  /*0770*/  @P6 LDG.E.128 R188, desc[UR6][R12.64] ;  /* 0x000000060cbc6981 */ /* 0x000368000c1e1d00 */
[C---:B------:R-:W-:Y:S01]  /*0780*/  @P0 IMAD.WIDE.U32 R14, R0.reuse, 0x10, R14 ;  /* 0x00000010000e0825 */ /* 0x040fe200078e000e */
[----:B------:R1:W5:Y:S03]  /*0790*/  @P6 LDG.E.128 R184, desc[UR6][R36.64] ;  /* 0x0000000624b86981 */ /* 0x000366000c1e1d00 */
[----:B------:R-:W-:Y:S01]  /*07a0*/  @P0 IMAD.WIDE.U32 R38, R0, 0x10, R38 ;  /* 0x0000001000260825 */ /* 0x000fe200078e0026 */
[----:B------:R1:W5:Y:S04]  /*07b0*/  @P0 LDG.E.128 R180, desc[UR6][R14.64] ;  /* 0x000000060eb40981 */ /* 0x000368000c1e1d00 */
[----:B------:R1:W5:Y:S04]  /*07c0*/  @P0 LDG.E.128 R176, desc[UR6][R38.64] ;  /* 0x0000000626b00981 */ /* 0x000368000c1e1d00 */
[----:B------:R-:W2:Y:S04]  /*07d0*/  @P5 LDG.E.128 R44, desc[UR6][R4.64] ;  /* 0x00000006042c5981 */ /* 0x000ea8000c1e1d00 */
[----:B------:R-:W3:Y:S01]  /*07e0*/  @P5 LDG.E.128 R40, desc[UR6][R6.64] ;  /* 0x0000000606285981 */ /* 0x000ee2000c1e1d00 */
        /* <DEDUP_REMOVED lines=46> */
[----:B--2---:R1:W-:Y:S04]  /*0ad0*/  @P5 STL.64 [R1+0x40], R44 ;  /* 0x0000402c01005387 */ /* 0x0043e80000100a00 */
[----:B------:R1:W-:Y:S04]  /*0ae0*/  @P5 STL.64 [R1+0x48], R46 ;  /* 0x0000482e01005387 */ /* 0x0003e80000100a00 */
[----:B---3--:R1:W-:Y:S04]  /*0af0*/  @P5 STL.64 [R1+0x30], R40 ;  /* 0x0000302801005387 */ /* 0x0083e80000100a00 */
[----:B------:R1:W-:Y:S01]  /*0b00*/  @P5 STL.64 [R1+0x38], R42 ;  /* 0x0000382a01005387 */ /* 0x0003e20000100a00 */
[----:B------:R-:W-:Y:S05]  /*0b10*/  @!P1 BRA `(.L_x_29784) ;  /* 0x0000002800a89947 */ /* 0x000fea0003800000 */
[----:B------:R-:W0:Y:S08]  /*0b20*/  LDC.64 R168, c[0x0][0x3d8] ;  /* 0x0000f600ffa87b82 */ /* 0x000e300000000a00 */
[----:B------:R-:W2:Y:S01]  /*0b30*/  LDC.64 R172, c[0x0][0x3d0] ;  /* 0x0000f400ffac7b82 */ /* 0x000ea20000000a00 */
[----:B0-----:R-:W-:-:S06]  /*0b40*/  IMAD.WIDE.U32 R168, R0, 0x10, R168 ;  /* 0x0000001000a87825 */ /* 0x001fcc00078e00a8 */
[----:B------:R-:W5:Y:S01]  /*0b50*/  LDG.E.128 R168, desc[UR6][R168.64] ;  /* 0x00000006a8a87981 */ /* 0x000f62000c1e1d00 */
[----:B--2---:R-:W-:-:S06]  /*0b60*/  IMAD.WIDE.U32 R172, R0, 0x10, R172 ;  /* 0x0000001000ac7825 */ /* 0x004fcc00078e00ac */
[----:B------:R-:W5:Y:S01]  /*0b70*/  LDG.E.128 R172, desc[UR6][R172.64] ;  /* 0x00000006acac7981 */ /* 0x000f62000c1e1d00 */
        /* <DEDUP_REMOVED lines=49> */
.L_x_29783:
        /* <DEDUP_REMOVED lines=25> */
[----:B------:R-:W1:Y:S08]  /*1020*/  LDC.64 R12, c[0x0][0x3d8] ;  /* 0x0000f600ff0c7b82 */ /* 0x000e700000000a00 */
[----:B------:R-:W1:Y:S08]  /*1030*/  LDC.64 R10, c[0x0][0x3d0] ;  /* 0x0000f400ff0a7b82 */ /* 0x000e700000000a00 */
[----:B------:R-:W1:Y:S08]  /*1040*/  @P2 LDC.64 R14, c[0x0][0x440] ;  /* 0x00011000ff0e2b82 */ /* 0x000e700000000a00 */
[----:B------:R-:W1:Y:S01]  /*1050*/  LDC.64 R16, c[0x0][0x3d0] ;  /* 0x0000f400ff107b82 */ /* 0x000e620000000a00 */
[----:B0-----:R-:W-:Y:S01]  /*1060*/  @P5 IMAD.WIDE.U32 R6, R0, 0x10, R6 ;  /* 0x0000001000065825 */ /* 0x001fe200078e0006 */
[----:B------:R-:W-:-:S03]  /*1070*/  ISETP.GE.U32.AND P3, PT, R2, 0x60, PT ;  /* 0x000000600200780c */ /* 0x000fc60003f66070 */
[----:B-1----:R-:W-:Y:S01]  /*1080*/  @P5 IMAD.WIDE.U32 R8, R0, 0x10, R8 ;  /* 0x0000001000085825 */ /* 0x002fe200078e0008 */
[----:B------:R-:W-:Y:S02]  /*1090*/  ISETP.GE.U32.AND P6, PT, R2, 0x80, PT ;  /* 0x000000800200780c */ /* 0x000fe40003fc6070 */
[----:B------:R-:W0:Y:S01]  /*10a0*/  LDC.64 R18, c[0x0][0x3d8] ;  /* 0x0000f600ff127b82 */ /* 0x000e220000000a00 */
[C---:B------:R-:W-:Y:S01]  /*10b0*/  @P5 IMAD.WIDE.U32 R4, R0.reuse, 0x10, R4 ;  /* 0x0000001000045825 */ /* 0x040fe200078e0004 */
[----:B------:R-:W-:Y:S02]  /*10c0*/  @P5 LOP3.LUT R0, R0, 0x20, RZ, 0xfc, !PT ;  /* 0x0000002000005812 */ /* 0x000fe400078efcff */
[----:B------:R-:W-:-:S04]  /*10d0*/  ISETP.GE.U32.AND P0, PT, R2, 0xa0, PT ;  /* 0x000000a00200780c */ /* 0x000fc80003f06070 */
[----:B------:R-:W1:Y:S01]  /*10e0*/  LDC.64 R22, c[0x0][0x3d0] ;  /* 0x0000f400ff167b82 */ /* 0x000e620000000a00 */
[----:B------:R-:W-:Y:S01]  /*10f0*/  @P2 IMAD.WIDE.U32 R12, R0, 0x10, R12 ;  /* 0x00000010000c2825 */ /* 0x000fe200078e000c */
[----:B------:R-:W-:Y:S01]  /*1100*/  ISETP.GE.U32.AND P1, PT, R2, 0xc0, PT ;  /* 0x000000c00200780c */ /* 0x000fe20003f26070 */
[----:B------:R-:W5:Y:S02]  /*1110*/  @P5 LDG.E.128 R60, desc[UR6][R4.64] ;  /* 0x00000006043c5981 */ /* 0x000f64000c1e1d00 */
[----:B------:R-:W-:-:S03]  /*1120*/  @P2 IMAD.WIDE.U32 R10, R0, 0x10, R10 ;  /* 0x00000010000a2825 */ /* 0x000fc600078e000a */
[----:B------:R-:W1:Y:S01]  /*1130*/  @P3 LDC.64 R20, c[0x0][0x440] ;  /* 0x00011000ff143b82 */ /* 0x000e620000000a00 */
[C---:B------:R-:W-:Y:S01]  /*1140*/  @P2 IMAD.WIDE.U32 R14, R0.reuse, 0x10, R14 ;  /* 0x00000010000e2825 */ /* 0x040fe200078e000e */
[----:B------:R-:W-:-:S04]  /*1150*/  @P2 IADD3 R0, PT, PT, R0, 0x20, RZ ;  /* 0x0000002000002810 */ /* 0x000fc80007ffe0ff */
[----:B------:R-:W5:Y:S01]  /*1160*/  @P2 LDG.E.128 R64, desc[UR6][R14.64] ;  /* 0x000000060e402981 */ /* 0x000f62000c1e1d00 */
[C---:B------:R-:W-:Y:S01]  /*1170*/  @P3 IMAD.WIDE.U32 R16, R0.reuse, 0x10, R16 ;  /* 0x0000001000103825 */ /* 0x040fe200078e0010 */
[----:B------:R-:W1:Y:S08]  /*1180*/  LDC.64 R24, c[0x0][0x3d8] ;  /* 0x0000f600ff187b82 */ /* 0x000e700000000a00 */
[----:B------:R-:W1:Y:S01]  /*1190*/  @P6 LDC.64 R26, c[0x0][0x440] ;  /* 0x00011000ff1a6b82 */ /* 0x000e620000000a00 */
[----:B--2---:R-:W2:Y:S04]  /*11a0*/  @P5 LDG.E.128 R28, desc[UR6][R8.64] ;  /* 0x00000006081c5981 */ /* 0x004ea8000c1e1d00 */
[----:B---3--:R3:W2:Y:S04]  /*11b0*/  @P5 LDG.E.128 R32, desc[UR6][R6.64] ;  /* 0x0000000606205981 */ /* 0x0086a8000c1e1d00 */
[----:B----4-:R-:W4:Y:S04]  /*11c0*/  @P2 LDG.E.128 R40, desc[UR6][R12.64] ;  /* 0x000000060c282981 */ /* 0x010f28000c1e1d00 */
[----:B------:R1:W4:Y:S01]  /*11d0*/  @P2 LDG.E.128 R44, desc[UR6][R10.64] ;  /* 0x000000060a2c2981 */ /* 0x000322000c1e1d00 */
[C---:B0-----:R-:W-:Y:S01]  /*11e0*/  @P3 IMAD.WIDE.U32 R18, R0.reuse, 0x10, R18 ;  /* 0x0000001000123825 */ /* 0x041fe200078e0012 */
[----:B---3--:R-:W0:Y:S03]  /*11f0*/  LDC.64 R6, c[0x0][0x3d0] ;  /* 0x0000f400ff067b82 */ /* 0x008e260000000a00 */
[----:B-1----:R-:W-:Y:S01]  /*1200*/  @P3 IMAD.WIDE.U32 R20, R0, 0x10, R20 ;  /* 0x0000001000143825 */ /* 0x002fe200078e0014 */
[----:B------:R-:W-:Y:S01]  /*1210*/  ISETP.GE.U32.AND P4, PT, R2, 0x120, PT ;  /* 0x000001200200780c */ /* 0x000fe20003f86070 */
[----:B------:R1:W5:Y:S03]  /*1220*/  @P3 LDG.E.128 R240, desc[UR6][R18.64] ;  /* 0x0000000612f03981 */ /* 0x000366000c1e1d00 */
[----:B------:R-:W3:Y:S01]  /*1230*/  LDC.64 R14, c[0x0][0x3d8] ;  /* 0x0000f600ff0e7b82 */ /* 0x000ee20000000a00 */
[----:B------:R-:W3:Y:S01]  /*1240*/  @P3 LDG.E.128 R36, desc[UR6][R16.64] ;  /* 0x0000000610243981 */ /* 0x000ee2000c1e1d00 */
[----:B------:R-:W-:-:S06]  /*1250*/  @P3 IADD3 R0, PT, PT, R0, 0x20, RZ ;  /* 0x0000002000003810 */ /* 0x000fcc0007ffe0ff */
[----:B------:R-:W0:Y:S01]  /*1260*/  LDC.64 R8, c[0x0][0x3d8] ;  /* 0x0000f600ff087b82 */ /* 0x000e220000000a00 */
[----:B------:R1:W5:Y:S07]  /*1270*/  @P3 LDG.E.128 R68, desc[UR6][R20.64] ;  /* 0x0000000614443981 */ /* 0x00036e000c1e1d00 */
[----:B------:R-:W0:Y:S01]  /*1280*/  @P1 LDC.64 R10, c[0x0][0x440] ;  /* 0x00011000ff0a1b82 */ /* 0x000e220000000a00 */
[----:B------:R-:W-:-:S04]  /*1290*/  @P6 IMAD.WIDE.U32 R22, R0, 0x10, R22 ;  /* 0x0000001000166825 */ /* 0x000fc800078e0016 */
[C---:B------:R-:W-:Y:S01]  /*12a0*/  @P6 IMAD.WIDE.U32 R24, R0.reuse, 0x10, R24 ;  /* 0x0000001000186825 */ /* 0x040fe200078e0018 */
[----:B------:R-:W5:Y:S02]  /*12b0*/  @P6 LDG.E.128 R236, desc[UR6][R22.64] ;  /* 0x0000000616ec6981 */ /* 0x000f64000c1e1d00 */
[----:B------:R-:W0:Y:S01]  /*12c0*/  LDC.64 R12, c[0x0][0x3d0] ;  /* 0x0000f400ff0c7b82 */ /* 0x000e220000000a00 */
[C---:B------:R-:W-:Y:S01]  /*12d0*/  @P6 IMAD.WIDE.U32 R26, R0.reuse, 0x10, R26 ;  /* 0x00000010001a6825 */ /* 0x040fe200078e001a */
[----:B------:R-:W-:Y:S01]  /*12e0*/  @P6 IADD3 R0, PT, PT, R0, 0x20, RZ ;  /* 0x0000002000006810 */ /* 0x000fe20007ffe0ff */
[----:B------:R1:W5:Y:S04]  /*12f0*/  @P6 LDG.E.128 R232, desc[UR6][R24.64] ;  /* 0x0000000618e86981 */ /* 0x000368000c1e1d00 */
[----:B------:R1:W5:Y:S01]  /*1300*/  @P6 LDG.E.128 R72, desc[UR6][R26.64] ;  /* 0x000000061a486981 */ /* 0x000362000c1e1d00 */
[----:B------:R-:W-:Y:S01]  /*1310*/  ISETP.GE.U32.AND P6, PT, R2, 0x140, PT ;  /* 0x000001400200780c */ /* 0x000fe20003fc6070 */
[----:B-1----:R-:W1:Y:S08]  /*1320*/  LDC.64 R18, c[0x0][0x3d0] ;  /* 0x0000f400ff127b82 */ /* 0x002e700000000a00 */
[----:B------:R-:W1:Y:S08]  /*1330*/  LDC.64 R20, c[0x0][0x3d8] ;  /* 0x0000f600ff147b82 */ /* 0x000e700000000a00 */
[----:B------:R-:W1:Y:S08]  /*1340*/  LDC.64 R24, c[0x0][0x3d0] ;  /* 0x0000f400ff187b82 */ /* 0x000e700000000a00 */
[----:B------:R-:W1:Y:S01]  /*1350*/  LDC.64 R26, c[0x0][0x3d8] ;  /* 0x0000f600ff1a7b82 */ /* 0x000e620000000a00 */
[----:B--2---:R2:W-:Y:S04]  /*1360*/  @P5 STL.64 [R1+0x30], R28 ;  /* 0x0000301c01005387 */ /* 0x0045e80000100a00 */
[----:B------:R0:W-:Y:S03]  /*1370*/  @P5 STL.64 [R1+0x38], R30 ;  /* 0x0000381e01005387 */ /* 0x0001e60000100a00 */
[----:B--2---:R-:W2:Y:S01]  /*1380*/  LDC.64 R28, c[0x0][0x3d0] ;  /* 0x0000f400ff1c7b82 */ /* 0x004ea20000000a00 */
[----:B------:R1:W-:Y:S07]  /*1390*/  @P5 STL.64 [R1+0x40], R32 ;  /* 0x0000402001005387 */ /* 0x0003ee0000100a00 */
[----:B0-----:R-:W0:Y:S01]  /*13a0*/  LDC.64 R30, c[0x0][0x3d8] ;  /* 0x0000f600ff1e7b82 */ /* 0x001e220000000a00 */
[----:B------:R2:W-:Y:S07]  /*13b0*/  @P5 STL.64 [R1+0x48], R34 ;  /* 0x0000482201005387 */ /* 0x0005ee0000100a00 */
[----:B-1----:R-:W1:Y:S01]  /*13c0*/  @P0 LDC.64 R32, c[0x0][0x440] ;  /* 0x00011000ff200b82 */ /* 0x002e620000000a00 */
[----:B----4-:R-:W-:Y:S04]  /*13d0*/  @P2 STL.64 [R1+0x10], R40 ;  /* 0x0000102801002387 */ /* 0x010fe80000100a00 */
[----:B------:R-:W-:Y:S01]  /*13e0*/  @P2 STL.64 [R1+0x18], R42 ;  /* 0x0000182a01002387 */ /* 0x000fe20000100a00 */
[----:B--2---:R-:W-:-:S02]  /*13f0*/  @P0 IMAD.WIDE.U32 R28, R0, 0x10, R28 ;  /* 0x00000010001c0825 */ /* 0x004fc400078e001c */
[----:B------:R-:W2:Y:S03]  /*1400*/  @P6 LDC.64 R34, c[0x0][0x440] ;  /* 0x00011000ff226b82 */ /* 0x000ea60000000a00 */
[----:B------:R4:W5:Y:S04]  /*1410*/  @P0 LDG.E.128 R228, desc[UR6][R28.64] ;  /* 0x000000061ce40981 */ /* 0x000968000c1e1d00 */
[----:B------:R-:W-:Y:S04]  /*1420*/  @P2 STL.64 [R1+0x20], R44 ;  /* 0x0000202c01002387 */ /* 0x000fe80000100a00 */
[----:B------:R-:W-:Y:S01]  /*1430*/  @P2 STL.64 [R1+0x28], R46 ;  /* 0x0000282e01002387 */ /* 0x000fe20000100a00 */
[----:B------:R-:W-:Y:S01]  /*1440*/  ISETP.GE.U32.AND P2, PT, R2, 0xe0, PT ;  /* 0x000000e00200780c */ /* 0x000fe20003f46070 */
[C---:B0-----:R-:W-:Y:S01]  /*1450*/  @P0 IMAD.WIDE.U32 R30, R0.reuse, 0x10, R30 ;  /* 0x00000010001e0825 */ /* 0x041fe200078e001e */
[----:B----4-:R-:W0:Y:S03]  /*1460*/  @P4 LDC.64 R28, c[0x0][0x440] ;  /* 0x00011000ff1c4b82 */ /* 0x010e260000000a00 */
[----:B-1----:R-:W-:Y:S01]  /*1470*/  @P0 IMAD.WIDE.U32 R32, R0, 0x10, R32 ;  /* 0x0000001000200825 */ /* 0x002fe200078e0020 */
[----:B------:R1:W5:Y:S04]  /*1480*/  @P0 LDG.E.128 R224, desc[UR6][R30.64] ;  /* 0x000000061ee00981 */ /* 0x000368000c1e1d00 */
[----:B---3--:R3:W-:Y:S03]  /*1490*/  @P3 STL.64 [R1], R36 ;  /* 0x0000002401003387 */ /* 0x0087e60000100a00 */
[----:B------:R-:W4:Y:S01]  /*14a0*/  @P2 LDC.64 R16, c[0x0][0x440] ;  /* 0x00011000ff102b82 */ /* 0x000f220000000a00 */
[----:B------:R4:W-:Y:S01]  /*14b0*/  @P3 STL.64 [R1+0x8], R38 ;  /* 0x0000082601003387 */ /* 0x0009e20000100a00 */
[----:B------:R-:W-:-:S02]  /*14c0*/  ISETP.GE.U32.AND P3, PT, R2, 0x100, PT ;  /* 0x000001000200780c */ /* 0x000fc40003f66070 */
[----:B------:R-:W-:Y:S01]  /*14d0*/  @P0 IADD3 R0, PT, PT, R0, 0x20, RZ ;  /* 0x0000002000000810 */ /* 0x000fe20007ffe0ff */
[----:B------:R3:W5:Y:S01]  /*14e0*/  @P0 LDG.E.128 R76, desc[UR6][R32.64] ;  /* 0x00000006204c0981 */ /* 0x000762000c1e1d00 */
[----:B------:R-:W-:Y:S02]  /*14f0*/  ISETP.GE.U32.AND P0, PT, R2, 0x160, PT ;  /* 0x000001600200780c */ /* 0x000fe40003f06070 */
[----:B-1----:R-:W1:Y:S08]  /*1500*/  LDC.64 R30, c[0x0][0x3d0] ;  /* 0x0000f400ff1e7b82 */ /* 0x002e700000000a00 */
[----:B------:R-:W2:Y:S01]  /*1510*/  @P3 LDC.64 R22, c[0x0][0x440] ;  /* 0x00011000ff163b82 */ /* 0x000ea20000000a00 */
[----:B------:R-:W-:-:S04]  /*1520*/  @P1 IMAD.WIDE.U32 R6, R0, 0x10, R6 ;  /* 0x0000001000061825 */ /* 0x000fc800078e0006 */
[C---:B------:R-:W-:Y:S01]  /*1530*/  @P1 IMAD.WIDE.U32 R8, R0.reuse, 0x10, R8 ;  /* 0x0000001000081825 */ /* 0x040fe200078e0008 */
[----:B------:R0:W5:Y:S02]  /*1540*/  @P1 LDG.E.128 R220, desc[UR6][R6.64] ;  /* 0x0000000606dc1981 */ /* 0x000164000c1e1d00 */
[----:B---3--:R-:W3:Y:S01]  /*1550*/  LDC.64 R32, c[0x0][0x3d8] ;  /* 0x0000f600ff207b82 */ /* 0x008ee20000000a00 */
[C---:B------:R-:W-:Y:S01]  /*1560*/  @P1 IMAD.WIDE.U32 R10, R0.reuse, 0x10, R10 ;  /* 0x00000010000a1825 */ /* 0x040fe200078e000a */
[----:B------:R-:W-:Y:S01]  /*1570*/  @P1 IADD3 R0, PT, PT, R0, 0x20, RZ ;  /* 0x0000002000001810 */ /* 0x000fe20007ffe0ff */
[----:B------:R0:W5:Y:S04]  /*1580*/  @P1 LDG.E.128 R216, desc[UR6][R8.64] ;  /* 0x0000000608d81981 */ /* 0x000168000c1e1d00 */
[C---:B------:R-:W-:Y:S01]  /*1590*/  @P2 IMAD.WIDE.U32 R12, R0.reuse, 0x10, R12 ;  /* 0x00000010000c2825 */ /* 0x040fe200078e000c */
[----:B------:R-:W3:Y:S01]  /*15a0*/  LDC.64 R36, c[0x0][0x3d0] ;  /* 0x0000f400ff247b82 */ /* 0x000ee20000000a00 */
[----:B------:R0:W5:Y:S02]  /*15b0*/  @P1 LDG.E.128 R80, desc[UR6][R10.64] ;  /* 0x000000060a501981 */ /* 0x000164000c1e1d00 */
[----:B------:R-:W-:-:S02]  /*15c0*/  @P2 IMAD.WIDE.U32 R14, R0, 0x10, R14 ;  /* 0x00000010000e2825 */ /* 0x000fc400078e000e */
[----:B------:R0:W5:Y:S02]  /*15d0*/  @P2 LDG.E.128 R212, desc[UR6][R12.64] ;  /* 0x000000060cd42981 */ /* 0x000164000c1e1d00 */
[C---:B----4-:R-:W-:Y:S01]  /*15e0*/  @P2 IMAD.WIDE.U32 R16, R0.reuse, 0x10, R16 ;  /* 0x0000001000102825 */ /* 0x050fe200078e0010 */
[----:B------:R-:W4:Y:S01]  /*15f0*/  LDC.64 R38, c[0x0][0x3d8] ;  /* 0x0000f600ff267b82 */ /* 0x000f220000000a00 */
[----:B------:R-:W-:Y:S01]  /*1600*/  @P2 IADD3 R0, PT, PT, R0, 0x20, RZ ;  /* 0x0000002000002810 */ /* 0x000fe20007ffe0ff */
[----:B------:R0:W5:Y:S06]  /*1610*/  @P2 LDG.E.128 R208, desc[UR6][R14.64] ;  /* 0x000000060ed02981 */ /* 0x00016c000c1e1d00 */
[----:B------:R-:W4:Y:S01]  /*1620*/  @P0 LDC.64 R4, c[0x0][0x440] ;  /* 0x00011000ff040b82 */ /* 0x000f220000000a00 */
[C---:B------:R-:W-:Y:S01]  /*1630*/  @P3 IMAD.WIDE.U32 R18, R0.reuse, 0x10, R18 ;  /* 0x0000001000123825 */ /* 0x040fe200078e0012 */
[----:B------:R0:W5:Y:S03]  /*1640*/  @P2 LDG.E.128 R84, desc[UR6][R16.64] ;  /* 0x0000000610542981 */ /* 0x000166000c1e1d00 */
        /* <DEDUP_REMOVED lines=8> */
[----:B------:R2:W5:Y:S03]  /*16d0*/  @P4 LDG.E.128 R196, desc[UR6][R24.64] ;  /* 0x0000000618c44981 */ /* 0x000566000c1e1d00 */
[C---:B0-----:R-:W-:Y:S01]  /*16e0*/  @P4 IMAD.WIDE.U32 R28, R0.reuse, 0x10, R28 ;  /* 0x00000010001c4825 */ /* 0x041fe200078e001c */
[----:B------:R-:W-:Y:S01]  /*16f0*/  @P4 IADD3 R0, PT, PT, R0, 0x20, RZ ;  /* 0x0000002000004810 */ /* 0x000fe20007ffe0ff */
[----:B------:R2:W5:Y:S04]  /*1700*/  @P4 LDG.E.128 R192, desc[UR6][R26.64] ;  /* 0x000000061ac04981 */ /* 0x000568000c1e1d00 */
[C---:B-1----:R-:W-:Y:S01]  /*1710*/  @P6 IMAD.WIDE.U32 R30, R0.reuse, 0x10, R30 ;  /* 0x00000010001e6825 */ /* 0x042fe200078e001e */
[----:B------:R2:W5:Y:S03]  /*1720*/  @P4 LDG.E.128 R92, desc[UR6][R28.64] ;  /* 0x000000061c5c4981 */ /* 0x000566000c1e1d00 */
[C---:B---3--:R-:W-:Y:S01]  /*1730*/  @P6 IMAD.WIDE.U32 R32, R0.reuse, 0x10, R32 ;  /* 0x0000001000206825 */ /* 0x048fe200078e0020 */
[----:B------:R2:W5:Y:S03]  /*1740*/  @P6 LDG.E.128 R188, desc[UR6][R30.64] ;  /* 0x000000061ebc6981 */ /* 0x000566000c1e1d00 */
[C---:B------:R-:W-:Y:S01]  /*1750*/  @P6 IMAD.WIDE.U32 R34, R0.reuse, 0x10, R34 ;  /* 0x0000001000226825 */ /* 0x040fe200078e0022 */
[----:B------:R-:W-:Y:S01]  /*1760*/  @P6 IADD3 R0, PT, PT, R0, 0x20, RZ ;  /* 0x0000002000006810 */ /* 0x000fe20007ffe0ff */
[----:B------:R2:W5:Y:S04]  /*1770*/  @P6 LDG.E.128 R184, desc[UR6][R32.64] ;  /* 0x0000000620b86981 */ /* 0x000568000c1e1d00 */
[C---:B------:R-:W-:Y:S01]  /*1780*/  @P0 IMAD.WIDE.U32 R36, R0.reuse, 0x10, R36 ;  /* 0x0000001000240825 */ /* 0x040fe200078e0024 */
[----:B------:R2:W5:Y:S03]  /*1790*/  @P6 LDG.E.128 R96, desc[UR6][R34.64] ;  /* 0x0000000622606981 */ /* 0x000566000c1e1d00 */
[C---:B----4-:R-:W-:Y:S01]  /*17a0*/  @P0 IMAD.WIDE.U32 R38, R0.reuse, 0x10, R38 ;  /* 0x0000001000260825 */ /* 0x050fe200078e0026 */
[----:B------:R2:W5:Y:S03]  /*17b0*/  @P0 LDG.E.128 R180, desc[UR6][R36.64] ;  /* 0x0000000624b40981 */ /* 0x000566000c1e1d00 */
[----:B------:R-:W-:Y:S01]  /*17c0*/  @P0 IMAD.WIDE.U32 R4, R0, 0x10, R4 ;  /* 0x0000001000040825 */ /* 0x000fe200078e0004 */
        /* <DEDUP_REMOVED lines=26> */
[----:B--2---:R-:W-:Y:S06]  /*1970*/  @!P1 BRA `(.L_x_29784) ;  /* 0x0000001c00109947 */ /* 0x004fec0003800000 */
[----:B------:R-:W0:Y:S08]  /*1980*/  LDC.64 R156, c[0x0][0x440] ;  /* 0x00011000ff9c7b82 */ /* 0x000e300000000a00 */
[----:B------:R-:W1:Y:S08]  /*1990*/  LDC.64 R172, c[0x0][0x3d0] ;  /* 0x0000f400ffac7b82 */ /* 0x000e700000000a00 */
[----:B------:R-:W2:Y:S01]  /*19a0*/  LDC.64 R168, c[0x0][0x3d8] ;  /* 0x0000f600ffa87b82 */ /* 0x000ea20000000a00 */
[----:B0-----:R-:W-:-:S06]  /*19b0*/  IMAD.WIDE.U32 R156, R0, 0x10, R156 ;  /* 0x00000010009c7825 */ /* 0x001fcc00078e009c */
[----:B------:R-:W5:Y:S01]  /*19c0*/  LDG.E.128 R156, desc[UR6][R156.64] ;  /* 0x000000069c9c7981 */ /* 0x000f62000c1e1d00 */
[----:B-1----:R-:W-:-:S06]  /*19d0*/  IMAD.WIDE.U32 R172, R0, 0x10, R172 ;  /* 0x0000001000ac7825 */ /* 0x002fcc00078e00ac */
        /* <DEDUP_REMOVED lines=28> */
.L_x_29782:
[----:B------:R-:W0:Y:S02]  /*1ba0*/  LDCU.64 UR4, c[0x0][0x440] ;  /* 0x00008800ff0477ac */ /* 0x000e240008000a00 */
[----:B0-----:R-:W-:-:S04]  /*1bb0*/  UISETP.NE.U32.AND UP0, UPT, UR4, URZ, UPT ;  /* 0x000000ff0400728c */ /* 0x001fc8000bf05070 */
[----:B------:R-:W-:-:S09]  /*1bc0*/  UISETP.NE.AND.EX UP0, UPT, UR5, URZ, UPT, UP0 ;  /* 0x000000ff0500728c */ /* 0x000fd2000bf05300 */
[----:B------:R-:W-:Y:S05]  /*1bd0*/  BRA.U !UP0, `(.L_x_29785) ;  /* 0x0000000d082c7547 */ /* 0x000fea000b800000 */
[----:B------:R-:W2:Y:S04]  /*1be0*/  LDL R19, [R1+0x4] ;  /* 0x0000040001137983 */ /* 0x000ea80000100800 */
[----:B------:R-:W3:Y:S04]  /*1bf0*/  LDL R18, [R1+0x8] ;  /* 0x0000080001127983 */ /* 0x000ee80000100800 */
        /* <DEDUP_REMOVED lines=24> */
[----:B------:R-:W1:Y:S08]  /*1d80*/  LDC.64 R16, c[0x0][0x3d8] ;  /* 0x0000f600ff107b82 */ /* 0x000e700000000a00 */
[----:B------:R-:W1:Y:S08]  /*1d90*/  LDC.64 R12, c[0x0][0x3d0] ;  /* 0x0000f400ff0c7b82 */ /* 0x000e700000000a00 */
[----:B------:R-:W1:Y:S01]  /*1da0*/  @P2 LDC.64 R14, c[0x0][0x438] ;  /* 0x00010e00ff0e2b82 */ /* 0x000e620000000a00 */
[----:B0-----:R-:W-:Y:S01]  /*1db0*/  @P5 IMAD.WIDE.U32 R6, R0, 0x10, R6 ;  /* 0x0000001000065825 */ /* 0x001fe200078e0006 */
[----:B------:R-:W-:-:S03]  /*1dc0*/  ISETP.GE.U32.AND P3, PT, R2, 0x60, PT ;  /* 0x000000600200780c */ /* 0x000fc60003f66070 */
[----:B-1----:R-:W-:-:S04]  /*1dd0*/  @P5 IMAD.WIDE.U32 R4, R0, 0x10, R4 ;  /* 0x0000001000045825 */ /* 0x002fc800078e0004 */
[----:B------:R-:W-:Y:S01]  /*1de0*/  @P5 IMAD.WIDE.U32 R8, R0, 0x10, R8 ;  /* 0x0000001000085825 */ /* 0x000fe200078e0008 */
[----:B------:R-:W-:Y:S01]  /*1df0*/  ISETP.GE.U32.AND P4, PT, R2, 0x80, PT ;  /* 0x000000800200780c */ /* 0x000fe20003f86070 */
[----:B------:R0:W5:Y:S02]  /*1e00*/  @P5 LDG.E.128 R104, desc[UR6][R4.64] ;  /* 0x0000000604685981 */ /* 0x000164000c1e1d00 */
[C---:B------:R-:W-:Y:S01]  /*1e10*/  @P5 IMAD.WIDE.U32 R10, R0.reuse, 0x10, R10 ;  /* 0x00000010000a5825 */ /* 0x040fe200078e000a */
[----:B------:R-:W-:Y:S01]  /*1e20*/  @P5 LOP3.LUT R0, R0, 0x20, RZ, 0xfc, !PT ;  /* 0x0000002000005812 */ /* 0x000fe200078efcff */
[----:B------:R-:W1:Y:S01]  /*1e30*/  @P3 LDC.64 R22, c[0x0][0x438] ;  /* 0x00010e00ff163b82 */ /* 0x000e620000000a00 */
[----:B------:R-:W-:Y:S02]  /*1e40*/  ISETP.GE.U32.AND P1, PT, R2, 0xa0, PT ;  /* 0x000000a00200780c */ /* 0x000fe40003f26070 */
[----:B------:R0:W5:Y:S01]  /*1e50*/  @P5 LDG.E.128 R60, desc[UR6][R10.64] ;  /* 0x000000060a3c5981 */ /* 0x000162000c1e1d00 */
[----:B------:R-:W-:-:S04]  /*1e60*/  @P2 IMAD.WIDE.U32 R16, R0, 0x10, R16 ;  /* 0x0000001000102825 */ /* 0x000fc800078e0010 */
[C---:B------:R-:W-:Y:S01]  /*1e70*/  @P2 IMAD.WIDE.U32 R12, R0.reuse, 0x10, R12 ;  /* 0x00000010000c2825 */ /* 0x040fe200078e000c */
[----:B0-----:R-:W0:Y:S03]  /*1e80*/  LDC.64 R4, c[0x0][0x3d0] ;  /* 0x0000f400ff047b82 */ /* 0x001e260000000a00 */
[----:B------:R-:W-:Y:S01]  /*1e90*/  @P2 IMAD.WIDE.U32 R14, R0, 0x10, R14 ;  /* 0x00000010000e2825 */ /* 0x000fe200078e000e */
[----:B------:R-:W-:-:S04]  /*1ea0*/  ISETP.GE.U32.AND P0, PT, R2, 0xc0, PT ;  /* 0x000000c00200780c */ /* 0x000fc80003f06070 */
[----:B------:R1:W5:Y:S01]  /*1eb0*/  @P2 LDG.E.128 R116, desc[UR6][R14.64] ;  /* 0x000000060e742981 */ /* 0x000362000c1e1d00 */
[----:B------:R-:W0:Y:S08]  /*1ec0*/  LDC.64 R10, c[0x0][0x3d0] ;  /* 0x0000f400ff0a7b82 */ /* 0x000e300000000a00 */
[----:B-1----:R-:W1:Y:S01]  /*1ed0*/  @P1 LDC.64 R14, c[0x0][0x440] ;  /* 0x00011000ff0e1b82 */ /* 0x002e620000000a00 */
[----:B--2---:R-:W-:-:S02]  /*1ee0*/  MOV R33, R19 ;  /* 0x0000001300217202 */ /* 0x004fc40000000f00 */
[----:B---3--:R-:W-:-:S05]  /*1ef0*/  MOV R34, R18 ;  /* 0x0000001200227202 */ /* 0x008fca0000000f00 */
[----:B------:R-:W2:Y:S01]  /*1f00*/  @P2 LDC.64 R18, c[0x0][0x440] ;  /* 0x00011000ff122b82 */ /* 0x000ea20000000a00 */
[----:B----4-:R-:W-:-:S07]  /*1f10*/  MOV R32, R20 ;  /* 0x0000001400207202 */ /* 0x010fce0000000f00 */
[----:B------:R-:W3:Y:S01]  /*1f20*/  LDC.64 R20, c[0x0][0x3d0] ;  /* 0x0000f400ff147b82 */ /* 0x000ee20000000a00 */
[----:B------:R4:W3:Y:S01]  /*1f30*/  @P5 LDG.E.128 R24, desc[UR6][R6.64] ;  /* 0x0000000606185981 */ /* 0x0008e2000c1e1d00 */
[C---:B--2---:R-:W-:Y:S01]  /*1f40*/  @P2 IMAD.WIDE.U32 R18, R0.reuse, 0x10, R18 ;  /* 0x0000001000122825 */ /* 0x044fe200078e0012 */
[----:B------:R-:W-:-:S05]  /*1f50*/  @P2 IADD3 R0, PT, PT, R0, 0x20, RZ ;  /* 0x0000002000002810 */ /* 0x000fca0007ffe0ff */
[----:B----4-:R-:W2:Y:S01]  /*1f60*/  @P4 LDC.64 R6, c[0x0][0x438] ;  /* 0x00010e00ff064b82 */ /* 0x010ea20000000a00 */
[----:B------:R-:W5:Y:S04]  /*1f70*/  @P2 LDG.E.128 R64, desc[UR6][R18.64] ;  /* 0x0000000612402981 */ /* 0x000f68000c1e1d00 */
[----:B------:R-:W4:Y:S01]  /*1f80*/  @P2 LDG.E.128 R28, desc[UR6][R16.64] ;  /* 0x00000006101c2981 */ /* 0x000f22000c1e1d00 */
[----:B---3--:R-:W-:Y:S01]  /*1f90*/  @P3 IMAD.WIDE.U32 R20, R0, 0x10, R20 ;  /* 0x0000001000143825 */ /* 0x008fe200078e0014 */
[----:B------:R-:W-:-:S06]  /*1fa0*/  MOV R35, R3 ;  /* 0x0000000300237202 */ /* 0x000fcc0000000f00 */
[----:B------:R-:W3:Y:S04]  /*1fb0*/  @P3 LDG.E.128 R32, desc[UR6][R20.64] ;  /* 0x0000000614203981 */ /* 0x000ee8000c1e1d00 */
[----:B------:R0:W2:Y:S04]  /*1fc0*/  @P5 LDG.E.128 R40, desc[UR6][R8.64] ;  /* 0x0000000608285981 */ /* 0x0000a8000c1e1d00 */
[----:B------:R1:W3:Y:S01]  /*1fd0*/  @P2 LDG.E.128 R36, desc[UR6][R12.64] ;  /* 0x000000060c242981 */ /* 0x0002e2000c1e1d00 */
[----:B0-----:R-:W0:Y:S01]  /*1fe0*/  LDC.64 R8, c[0x0][0x3d8] ;  /* 0x0000f600ff087b82 */ /* 0x001e220000000a00 */
[----:B------:R-:W-:-:S05]  /*1ff0*/  @P3 IMAD.WIDE.U32 R22, R0, 0x10, R22 ;  /* 0x0000001000163825 */ /* 0x000fca00078e0016 */
[----:B------:R1:W5:Y:S02]  /*2000*/  @P3 LDG.E.128 R120, desc[UR6][R22.64] ;  /* 0x0000000616783981 */ /* 0x000364000c1e1d00 */
[----:B------:R-:W0:Y:S08]  /*2010*/  LDC.64 R16, c[0x0][0x3d0] ;  /* 0x0000f400ff107b82 */ /* 0x000e300000000a00 */
[----:B-1----:R-:W1:Y:S01]  /*2020*/  @P1 LDC.64 R12, c[0x0][0x438] ;  /* 0x00010e00ff0c1b82 */ /* 0x002e620000000a00 */
[----:B------:R-:W-:-:S07]  /*2030*/  ISETP.GE.U32.AND P6, PT, R2, 0x140, PT ;  /* 0x000001400200780c */ /* 0x000fce0003fc6070 */
[----:B------:R-:W1:Y:S01]  /*2040*/  LDC.64 R22, c[0x0][0x3d0] ;  /* 0x0000f400ff167b82 */ /* 0x000e620000000a00 */
[----:B------:R0:W-:Y:S04]  /*2050*/  @P5 STL.64 [R1+0x40], R24 ;  /* 0x0000401801005387 */ /* 0x0001e80000100a00 */
[----:B------:R1:W-:Y:S03]  /*2060*/  @P5 STL.64 [R1+0x48], R26 ;  /* 0x0000481a01005387 */ /* 0x0003e60000100a00 */
[----:B0-----:R-:W0:Y:S08]  /*2070*/  LDC.64 R24, c[0x0][0x3d8] ;  /* 0x0000f600ff187b82 */ /* 0x001e300000000a00 */
[----:B-1----:R-:W1:Y:S01]  /*2080*/  @P3 LDC.64 R26, c[0x0][0x440] ;  /* 0x00011000ff1a3b82 */ /* 0x002e620000000a00 */
[----:B----4-:R4:W-:Y:S04]  /*2090*/  @P2 STL.64 [R1+0x10], R28 ;  /* 0x0000101c01002387 */ /* 0x0109e80000100a00 */
[----:B------:R0:W-:Y:S03]  /*20a0*/  @P2 STL.64 [R1+0x18], R30 ;  /* 0x0000181e01002387 */ /* 0x0001e60000100a00 */
[----:B----4-:R-:W4:Y:S01]  /*20b0*/  @P4 LDC.64 R28, c[0x0][0x440] ;  /* 0x00011000ff1c4b82 */ /* 0x010f220000000a00 */
[----:B--2---:R-:W-:Y:S04]  /*20c0*/  @P5 STL.64 [R1+0x30], R40 ;  /* 0x0000302801005387 */ /* 0x004fe80000100a00 */
[----:B------:R-:W-:Y:S03]  /*20d0*/  @P5 STL.64 [R1+0x38], R42 ;  /* 0x0000382a01005387 */ /* 0x000fe60000100a00 */
[----:B0-----:R-:W0:Y:S01]  /*20e0*/  LDC.64 R30, c[0x0][0x3d8] ;  /* 0x0000f600ff1e7b82 */ /* 0x001e220000000a00 */
[----:B---3--:R2:W-:Y:S04]  /*20f0*/  @P3 STL.64 [R1], R32 ;  /* 0x0000002001003387 */ /* 0x0085e80000100a00 */
[----:B------:R3:W-:Y:S01]  /*2100*/  @P3 STL.64 [R1+0x8], R34 ;  /* 0x0000082201003387 */ /* 0x0007e20000100a00 */
[----:B------:R-:W-:-:S03]  /*2110*/  @P3 IMAD.WIDE.U32 R24, R0, 0x10, R24 ;  /* 0x0000001000183825 */ /* 0x000fc600078e0018 */
[----:B------:R3:W-:Y:S01]  /*2120*/  @P2 STL.64 [R1+0x20], R36 ;  /* 0x0000202401002387 */ /* 0x0007e20000100a00 */
[----:B-1----:R-:W-:-:S03]  /*2130*/  @P3 IMAD.WIDE.U32 R26, R0, 0x10, R26 ;  /* 0x00000010001a3825 */ /* 0x002fc600078e001a */
[----:B------:R1:W-:Y:S01]  /*2140*/  @P2 STL.64 [R1+0x28], R38 ;  /* 0x0000282601002387 */ /* 0x0003e20000100a00 */
[----:B------:R-:W-:Y:S01]  /*2150*/  ISETP.GE.U32.AND P2, PT, R2, 0xe0, PT ;  /* 0x000000e00200780c */ /* 0x000fe20003f46070 */
[----:B--2---:R-:W2:Y:S01]  /*2160*/  @P0 LDC.64 R32, c[0x0][0x438] ;  /* 0x00010e00ff200b82 */ /* 0x004ea20000000a00 */
[----:B------:R-:W-:Y:S01]  /*2170*/  @P3 IADD3 R0, PT, PT, R0, 0x20, RZ ;  /* 0x0000002000003810 */ /* 0x000fe20007ffe0ff */
[----:B------:R-:W5:Y:S04]  /*2180*/  @P3 LDG.E.128 R240, desc[UR6][R24.64] ;  /* 0x0000000618f03981 */ /* 0x000f68000c1e1d00 */
[C---:B------:R-:W-:Y:S01]  /*2190*/  @P4 IMAD.WIDE.U32 R4, R0.reuse, 0x10, R4 ;  /* 0x0000001000044825 */ /* 0x040fe200078e0004 */
[----:B------:R-:W5:Y:S01]  /*21a0*/  @P3 LDG.E.128 R68, desc[UR6][R26.64] ;  /* 0x000000061a443981 */ /* 0x000f62000c1e1d00 */
[----:B---3--:R-:W3:Y:S02]  /*21b0*/  LDC.64 R34, c[0x0][0x3d8] ;  /* 0x0000f600ff227b82 */ /* 0x008ee40000000a00 */
[C---:B------:R-:W-:Y:S01]  /*21c0*/  @P4 IMAD.WIDE.U32 R6, R0.reuse, 0x10, R6 ;  /* 0x0000001000064825 */ /* 0x040fe200078e0006 */
[----:B------:R1:W5:Y:S03]  /*21d0*/  @P4 LDG.E.128 R236, desc[UR6][R4.64] ;  /* 0x0000000604ec4981 */ /* 0x000366000c1e1d00 */
[----:B------:R-:W-:Y:S01]  /*21e0*/  @P4 IMAD.WIDE.U32 R8, R0, 0x10, R8 ;  /* 0x0000001000084825 */ /* 0x000fe200078e0008 */
[----:B------:R0:W5:Y:S01]  /*21f0*/  @P4 LDG.E.128 R124, desc[UR6][R6.64] ;  /* 0x00000006067c4981 */ /* 0x000162000c1e1d00 */
[----:B------:R-:W3:Y:S01]  /*2200*/  @P0 LDC.64 R36, c[0x0][0x440] ;  /* 0x00011000ff240b82 */ /* 0x000ee20000000a00 */
[----:B------:R-:W-:Y:S01]  /*2210*/  ISETP.GE.U32.AND P3, PT, R2, 0x100, PT ;  /* 0x000001000200780c */ /* 0x000fe20003f66070 */
[C---:B----4-:R-:W-:Y:S01]  /*2220*/  @P4 IMAD.WIDE.U32 R28, R0.reuse, 0x10, R28 ;  /* 0x00000010001c4825 */ /* 0x050fe200078e001c */
[----:B------:R4:W5:Y:S01]  /*2230*/  @P4 LDG.E.128 R232, desc[UR6][R8.64] ;  /* 0x0000000608e84981 */ /* 0x000962000c1e1d00 */
[----:B------:R-:W-:-:S03]  /*2240*/  @P4 IADD3 R0, PT, PT, R0, 0x20, RZ ;  /* 0x0000002000004810 */ /* 0x000fc60007ffe0ff */
[----:B------:R-:W5:Y:S01]  /*2250*/  @P4 LDG.E.128 R72, desc[UR6][R28.64] ;  /* 0x000000061c484981 */ /* 0x000f62000c1e1d00 */
[----:B-1----:R-:W1:Y:S01]  /*2260*/  LDC.64 R4, c[0x0][0x3d0] ;  /* 0x0000f400ff047b82 */ /* 0x002e620000000a00 */
[----:B------:R-:W-:Y:S01]  /*2270*/  ISETP.GE.U32.AND P4, PT, R2, 0x120, PT ;  /* 0x000001200200780c */ /* 0x000fe20003f86070 */
[----:B------:R-:W-:-:S06]  /*2280*/  @P1 IMAD.WIDE.U32 R10, R0, 0x10, R10 ;  /* 0x00000010000a1825 */ /* 0x000fcc00078e000a */
[----:B0-----:R-:W0:Y:S01]  /*2290*/  @P2 LDC.64 R6, c[0x0][0x438] ;  /* 0x00010e00ff062b82 */ /* 0x001e220000000a00 */
[C---:B------:R-:W-:Y:S01]  /*22a0*/  @P1 IMAD.WIDE.U32 R12, R0.reuse, 0x10, R12 ;  /* 0x00000010000c1825 */ /* 0x040fe200078e000c */
[----:B------:R2:W5:Y:S06]  /*22b0*/  @P1 LDG.E.128 R228, desc[UR6][R10.64] ;  /* 0x000000060ae41981 */ /* 0x00056c000c1e1d00 */
[----:B----4-:R-:W4:Y:S01]  /*22c0*/  LDC.64 R8, c[0x0][0x3d8] ;  /* 0x0000f600ff087b82 */ /* 0x010f220000000a00 */
[C---:B------:R-:W-:Y:S01]  /*22d0*/  @P1 IMAD.WIDE.U32 R30, R0.reuse, 0x10, R30 ;  /* 0x00000010001e1825 */ /* 0x040fe200078e001e */
[----:B------:R-:W5:Y:S03]  /*22e0*/  @P1 LDG.E.128 R128, desc[UR6][R12.64] ;  /* 0x000000060c801981 */ /* 0x000f66000c1e1d00 */
[C---:B------:R-:W-:Y:S01]  /*22f0*/  @P1 IMAD.WIDE.U32 R14, R0.reuse, 0x10, R14 ;  /* 0x00000010000e1825 */ /* 0x040fe200078e000e */
[----:B------:R-:W-:Y:S01]  /*2300*/  @P1 IADD3 R0, PT, PT, R0, 0x20, RZ ;  /* 0x0000002000001810 */ /* 0x000fe20007ffe0ff */
[----:B------:R-:W5:Y:S01]  /*2310*/  @P1 LDG.E.128 R224, desc[UR6][R30.64] ;  /* 0x000000061ee01981 */ /* 0x000f62000c1e1d00 */
[----:B------:R-:W4:Y:S03]  /*2320*/  @P2 LDC.64 R18, c[0x0][0x440] ;  /* 0x00011000ff122b82 */ /* 0x000f260000000a00 */
[----:B------:R3:W5:Y:S01]  /*2330*/  @P1 LDG.E.128 R76, desc[UR6][R14.64] ;  /* 0x000000060e4c1981 */ /* 0x000762000c1e1d00 */
[----:B------:R-:W-:-:S04]  /*2340*/  @P0 IMAD.WIDE.U32 R16, R0, 0x10, R16 ;  /* 0x0000001000100825 */ /* 0x000fc800078e0010 */
[----:B--2---:R-:W2:Y:S01]  /*2350*/  LDC.64 R10, c[0x0][0x3d0] ;  /* 0x0000f400ff0a7b82 */ /* 0x004ea20000000a00 */
[----:B------:R1:W5:Y:S01]  /*2360*/  @P0 LDG.E.128 R220, desc[UR6][R16.64] ;  /* 0x0000000610dc0981 */ /* 0x000362000c1e1d00 */
[----:B------:R-:W-:-:S06]  /*2370*/  ISETP.GE.U32.AND P1, PT, R2, 0x160, PT ;  /* 0x000001600200780c */ /* 0x000fcc0003f26070 */
[----:B---3--:R-:W3:Y:S01]  /*2380*/  LDC.64 R14, c[0x0][0x3d8] ;  /* 0x0000f600ff0e7b82 */ /* 0x008ee20000000a00 */
[----:B------:R-:W-:-:S07]  /*2390*/  @P0 IMAD.WIDE.U32 R32, R0, 0x10, R32 ;  /* 0x0000001000200825 */ /* 0x000fce00078e0020 */
[----:B------:R-:W3:Y:S01]  /*23a0*/  @P3 LDC.64 R12, c[0x0][0x438] ;  /* 0x00010e00ff0c3b82 */ /* 0x000ee20000000a00 */
[C---:B------:R-:W-:Y:S01]  /*23b0*/  @P0 IMAD.WIDE.U32 R34, R0.reuse, 0x10, R34 ;  /* 0x0000001000220825 */ /* 0x040fe200078e0022 */
[----:B------:R2:W5:Y:S06]  /*23c0*/  @P0 LDG.E.128 R132, desc[UR6][R32.64] ;  /* 0x0000000620840981 */ /* 0x00056c000c1e1d00 */
[----:B------:R-:W3:Y:S01]  /*23d0*/  @P3 LDC.64 R20, c[0x0][0x440] ;  /* 0x00011000ff143b82 */ /* 0x000ee20000000a00 */
[C---:B------:R-:W-:Y:S01]  /*23e0*/  @P0 IMAD.WIDE.U32 R36, R0.reuse, 0x10, R36 ;  /* 0x0000001000240825 */ /* 0x040fe200078e0024 */
[----:B------:R-:W-:Y:S01]  /*23f0*/  @P0 IADD3 R0, PT, PT, R0, 0x20, RZ ;  /* 0x0000002000000810 */ /* 0x000fe20007ffe0ff */
[----:B------:R2:W5:Y:S05]  /*2400*/  @P0 LDG.E.128 R216, desc[UR6][R34.64] ;  /* 0x0000000622d80981 */ /* 0x00056a000c1e1d00 */
[----:B------:R-:W3:Y:S01]  /*2410*/  LDC.64 R24, c[0x0][0x3d8] ;  /* 0x0000f600ff187b82 */ /* 0x000ee20000000a00 */
[C---:B-1----:R-:W-:Y:S01]  /*2420*/  @P2 IMAD.WIDE.U32 R4, R0.reuse, 0x10, R4 ;  /* 0x0000001000042825 */ /* 0x042fe200078e0004 */
[----:B------:R1:W5:Y:S06]  /*2430*/  @P0 LDG.E.128 R80, desc[UR6][R36.64] ;  /* 0x0000000624500981 */ /* 0x00036c000c1e1d00 */
[----:B------:R-:W3:Y:S01]  /*2440*/  @P4 LDC.64 R16, c[0x0][0x438] ;  /* 0x00010e00ff104b82 */ /* 0x000ee20000000a00 */
[C---:B0-----:R-:W-:Y:S01]  /*2450*/  @P2 IMAD.WIDE.U32 R6, R0.reuse, 0x10, R6 ;  /* 0x0000001000062825 */ /* 0x041fe200078e0006 */
[----:B------:R0:W5:Y:S06]  /*2460*/  @P2 LDG.E.128 R212, desc[UR6][R4.64] ;  /* 0x0000000604d42981 */ /* 0x00016c000c1e1d00 */
[----:B------:R-:W0:Y:S01]  /*2470*/  @P4 LDC.64 R26, c[0x0][0x440] ;  /* 0x00011000ff1a4b82 */ /* 0x000e220000000a00 */
[C---:B----4-:R-:W-:Y:S01]  /*2480*/  @P2 IMAD.WIDE.U32 R8, R0.reuse, 0x10, R8 ;  /* 0x0000001000082825 */ /* 0x050fe200078e0008 */
[----:B------:R4:W5:Y:S06]  /*2490*/  @P2 LDG.E.128 R136, desc[UR6][R6.64] ;  /* 0x0000000606882981 */ /* 0x00096c000c1e1d00 */
[----:B------:R-:W4:Y:S01]  /*24a0*/  LDC.64 R28, c[0x0][0x3d0] ;  /* 0x0000f400ff1c7b82 */ /* 0x000f220000000a00 */
[----:B------:R4:W5:Y:S01]  /*24b0*/  @P2 LDG.E.128 R208, desc[UR6][R8.64] ;  /* 0x0000000608d02981 */ /* 0x000962000c1e1d00 */
[----:B------:R-:W-:-:S06]  /*24c0*/  @P2 IMAD.WIDE.U32 R18, R0, 0x10, R18 ;  /* 0x0000001000122825 */ /* 0x000fcc00078e0012 */
[----:B------:R-:W4:Y:S01]  /*24d0*/  @P6 LDC.64 R30, c[0x0][0x438] ;  /* 0x00010e00ff1e6b82 */ /* 0x000f220000000a00 */
[----:B------:R-:W-:Y:S01]  /*24e0*/  @P2 IADD3 R0, PT, PT, R0, 0x20, RZ ;  /* 0x0000002000002810 */ /* 0x000fe20007ffe0ff */
[----:B------:R0:W5:Y:S06]  /*24f0*/  @P2 LDG.E.128 R84, desc[UR6][R18.64] ;  /* 0x0000000612542981 */ /* 0x00016c000c1e1d00 */
[----:B--2---:R-:W2:Y:S08]  /*2500*/  LDC.64 R32, c[0x0][0x3d8] ;  /* 0x0000f600ff207b82 */ /* 0x004eb00000000a00 */
[----:B------:R-:W2:Y:S01]  /*2510*/  @P6 LDC.64 R34, c[0x0][0x440] ;  /* 0x00011000ff226b82 */ /* 0x000ea20000000a00 */
[----:B------:R-:W-:-:S07]  /*2520*/  @P3 IMAD.WIDE.U32 R10, R0, 0x10, R10 ;  /* 0x00000010000a3825 */ /* 0x000fce00078e000a */
[----:B-1----:R-:W1:Y:S01]  /*2530*/  LDC.64 R36, c[0x0][0x3d0] ;  /* 0x0000f400ff247b82 */ /* 0x002e620000000a00 */
[C---:B---3--:R-:W-:Y:S01]  /*2540*/  @P3 IMAD.WIDE.U32 R12, R0.reuse, 0x10, R12 ;  /* 0x00000010000c3825 */ /* 0x048fe200078e000c */
[----:B------:R3:W5:Y:S06]  /*2550*/  @P3 LDG.E.128 R204, desc[UR6][R10.64] ;  /* 0x000000060acc3981 */ /* 0x00076c000c1e1d00 */
[----:B0-----:R-:W0:Y:S01]  /*2560*/  @P1 LDC.64 R4, c[0x0][0x438] ;  /* 0x00010e00ff041b82 */ /* 0x001e220000000a00 */
[C---:B------:R-:W-:Y:S01]  /*2570*/  @P3 IMAD.WIDE.U32 R14, R0.reuse, 0x10, R14 ;  /* 0x00000010000e3825 */ /* 0x040fe200078e000e */
[----:B------:R3:W5:Y:S06]  /*2580*/  @P3 LDG.E.128 R140, desc[UR6][R12.64] ;  /* 0x000000060c8c3981 */ /* 0x00076c000c1e1d00 */
[----:B----4-:R-:W4:Y:S01]  /*2590*/  LDC.64 R6, c[0x0][0x3d8] ;  /* 0x0000f600ff067b82 */ /* 0x010f220000000a00 */
[----:B------:R-:W-:-:S07]  /*25a0*/  @P3 IMAD.WIDE.U32 R20, R0, 0x10, R20 ;  /* 0x0000001000143825 */ /* 0x000fce00078e0014 */
[----:B------:R-:W3:Y:S01]  /*25b0*/  @P1 LDC.64 R8, c[0x0][0x440] ;  /* 0x00011000ff081b82 */ /* 0x000ee20000000a00 */
[----:B------:R-:W-:Y:S01]  /*25c0*/  @P3 IADD3 R0, PT, PT, R0, 0x20, RZ ;  /* 0x0000002000003810 */ /* 0x000fe20007ffe0ff */
[----:B------:R0:W5:Y:S04]  /*25d0*/  @P3 LDG.E.128 R200, desc[UR6][R14.64] ;  /* 0x000000060ec83981 */ /* 0x000168000c1e1d00 */
[C---:B------:R-:W-:Y:S01]  /*25e0*/  @P4 IMAD.WIDE.U32 R22, R0.reuse, 0x10, R22 ;  /* 0x0000001000164825 */ /* 0x040fe200078e0016 */
[----:B------:R0:W5:Y:S03]  /*25f0*/  @P3 LDG.E.128 R88, desc[UR6][R20.64] ;  /* 0x0000000614583981 */ /* 0x000166000c1e1d00 */
[C---:B------:R-:W-:Y:S01]  /*2600*/  @P4 IMAD.WIDE.U32 R16, R0.reuse, 0x10, R16 ;  /* 0x0000001000104825 */ /* 0x040fe200078e0010 */
[----:B------:R0:W5:Y:S03]  /*2610*/  @P4 LDG.E.128 R196, desc[UR6][R22.64] ;  /* 0x0000000616c44981 */ /* 0x000166000c1e1d00 */
[C---:B------:R-:W-:Y:S01]  /*2620*/  @P4 IMAD.WIDE.U32 R24, R0.reuse, 0x10, R24 ;  /* 0x0000001000184825 */ /* 0x040fe200078e0018 */
[----:B------:R0:W5:Y:S03]  /*2630*/  @P4 LDG.E.128 R144, desc[UR6][R16.64] ;  /* 0x0000000610904981 */ /* 0x000166000c1e1d00 */
[C---:B------:R-:W-:Y:S01]  /*2640*/  @P4 IMAD.WIDE.U32 R26, R0.reuse, 0x10, R26 ;  /* 0x00000010001a4825 */ /* 0x040fe200078e001a */
[----:B------:R-:W-:Y:S01]  /*2650*/  @P4 IADD3 R0, PT, PT, R0, 0x20, RZ ;  /* 0x0000002000004810 */ /* 0x000fe20007ffe0ff */
[----:B------:R0:W5:Y:S04]  /*2660*/  @P4 LDG.E.128 R192, desc[UR6][R24.64] ;  /* 0x0000000618c04981 */ /* 0x000168000c1e1d00 */
[C---:B------:R-:W-:Y:S01]  /*2670*/  @P6 IMAD.WIDE.U32 R28, R0.reuse, 0x10, R28 ;  /* 0x00000010001c6825 */ /* 0x040fe200078e001c */
[----:B------:R0:W5:Y:S03]  /*2680*/  @P4 LDG.E.128 R92, desc[UR6][R26.64] ;  /* 0x000000061a5c4981 */ /* 0x000166000c1e1d00 */
[C---:B------:R-:W-:Y:S01]  /*2690*/  @P6 IMAD.WIDE.U32 R30, R0.reuse, 0x10, R30 ;  /* 0x00000010001e6825 */ /* 0x040fe200078e001e */
[----:B------:R0:W5:Y:S03]  /*26a0*/  @P6 LDG.E.128 R188, desc[UR6][R28.64] ;  /* 0x000000061cbc6981 */ /* 0x000166000c1e1d00 */
[C---:B--2---:R-:W-:Y:S01]  /*26b0*/  @P6 IMAD.WIDE.U32 R32, R0.reuse, 0x10, R32 ;  /* 0x0000001000206825 */ /* 0x044fe200078e0020 */
[----:B------:R2:W5:Y:S03]  /*26c0*/  @P6 LDG.E.128 R148, desc[UR6][R30.64] ;  /* 0x000000061e946981 */ /* 0x000566000c1e1d00 */
[C---:B------:R-:W-:Y:S01]  /*26d0*/  @P6 IMAD.WIDE.U32 R34, R0.reuse, 0x10, R34 ;  /* 0x0000001000226825 */ /* 0x040fe200078e0022 */
[----:B------:R-:W-:Y:S01]  /*26e0*/  @P6 IADD3 R0, PT, PT, R0, 0x20, RZ ;  /* 0x0000002000006810 */ /* 0x000fe20007ffe0ff */
[----:B------:R2:W5:Y:S04]  /*26f0*/  @P6 LDG.E.128 R184, desc[UR6][R32.64] ;  /* 0x0000000620b86981 */ /* 0x000568000c1e1d00 */
[C---:B-1----:R-:W-:Y:S01]  /*2700*/  @P1 IMAD.WIDE.U32 R36, R0.reuse, 0x10, R36 ;  /* 0x0000001000241825 */ /* 0x042fe200078e0024 */
[----:B------:R2:W5:Y:S03]  /*2710*/  @P6 LDG.E.128 R96, desc[UR6][R34.64] ;  /* 0x0000000622606981 */ /* 0x000566000c1e1d00 */
[C---:B0-----:R-:W-:Y:S01]  /*2720*/  @P1 IMAD.WIDE.U32 R4, R0.reuse, 0x10, R4 ;  /* 0x0000001000041825 */ /* 0x041fe200078e0004 */
[----:B------:R2:W5:Y:S03]  /*2730*/  @P1 LDG.E.128 R180, desc[UR6][R36.64] ;  /* 0x0000000624b41981 */ /* 0x000566000c1e1d00 */
[C---:B----4-:R-:W-:Y:S01]  /*2740*/  @P1 IMAD.WIDE.U32 R6, R0.reuse, 0x10, R6 ;  /* 0x0000001000061825 */ /* 0x050fe200078e0006 */
[----:B------:R2:W5:Y:S03]  /*2750*/  @P1 LDG.E.128 R152, desc[UR6][R4.64] ;  /* 0x0000000604981981 */ /* 0x000566000c1e1d00 */
[----:B---3--:R-:W-:Y:S01]  /*2760*/  @P1 IMAD.WIDE.U32 R8, R0, 0x10, R8 ;  /* 0x0000001000081825 */ /* 0x008fe200078e0008 */
[----:B------:R2:W5:Y:S04]  /*2770*/  @P1 LDG.E.128 R176, desc[UR6][R6.64] ;  /* 0x0000000606b01981 */ /* 0x000568000c1e1d00 */
[----:B------:R2:W5:Y:S01]  /*2780*/  @P1 LDG.E.128 R100, desc[UR6][R8.64] ;  /* 0x0000000608641981 */ /* 0x000562000c1e1d00 */
[----:B------:R-:W-:-:S02]  /*2790*/  ISETP.GE.U32.AND P0, PT, R2, 0x180, PT ;  /* 0x000001800200780c */ /* 0x000fc40003f06070 */
[----:B------:R-:W-:-:S11]  /*27a0*/  @P1 IADD3 R0, PT, PT, R0, 0x20, RZ ;  /* 0x0000002000001810 */ /* 0x000fd60007ffe0ff */
[----:B--2---:R-:W-:Y:S05]  /*27b0*/  @!P0 BRA `(.L_x_29784) ;  /* 0x0000000c00808947 */ /* 0x004fea0003800000 */
[----:B------:R-:W0:Y:S08]  /*27c0*/  LDC.64 R156, c[0x0][0x440] ;  /* 0x00011000ff9c7b82 */ /* 0x000e300000000a00 */
[----:B------:R-:W1:Y:S08]  /*27d0*/  LDC.64 R172, c[0x0][0x3d0] ;  /* 0x0000f400ffac7b82 */ /* 0x000e700000000a00 */
[----:B------:R-:W2:Y:S08]  /*27e0*/  LDC.64 R160, c[0x0][0x438] ;  /* 0x00010e00ffa07b82 */ /* 0x000eb00000000a00 */
[----:B------:R-:W3:Y:S01]  /*27f0*/  LDC.64 R168, c[0x0][0x3d8] ;  /* 0x0000f600ffa87b82 */ /* 0x000ee20000000a00 */
[----:B0-----:R-:W-:-:S06]  /*2800*/  IMAD.WIDE.U32 R156, R0, 0x10, R156 ;  /* 0x00000010009c7825 */ /* 0x001fcc00078e009c */
[----:B------:R-:W5:Y:S01]  /*2810*/  LDG.E.128 R156, desc[UR6][R156.64] ;  /* 0x000000069c9c7981 */ /* 0x000f62000c1e1d00 */
[----:B-1----:R-:W-:-:S06]  /*2820*/  IMAD.WIDE.U32 R172, R0, 0x10, R172 ;  /* 0x0000001000ac7825 */ /* 0x002fcc00078e00ac */
[----:B------:R-:W5:Y:S01]  /*2830*/  LDG.E.128 R172, desc[UR6][R172.64] ;  /* 0x00000006acac7981 */ /* 0x000f62000c1e1d00 */
[----:B--2---:R-:W-:-:S06]  /*2840*/  IMAD.WIDE.U32 R160, R0, 0x10, R160 ;  /* 0x0000001000a07825 */ /* 0x004fcc00078e00a0 */
[----:B------:R-:W5:Y:S01]  /*2850*/  LDG.E.128 R160, desc[UR6][R160.64] ;  /* 0x00000006a0a07981 */ /* 0x000f62000c1e1d00 */
[----:B---3--:R-:W-:-:S06]  /*2860*/  IMAD.WIDE.U32 R168, R0, 0x10, R168 ;  /* 0x0000001000a87825 */ /* 0x008fcc00078e00a8 */
[----:B------:R-:W5:Y:S01]  /*2870*/  LDG.E.128 R168, desc[UR6][R168.64] ;  /* 0x00000006a8a87981 */ /* 0x000f62000c1e1d00 */
[----:B------:R-:W-:Y:S05]  /*2880*/  BRA `(.L_x_29784) ;  /* 0x0000000c004c7947 */ /* 0x000fea0003800000 */
.L_x_29785:
        /* <DEDUP_REMOVED lines=26> */
[----:B------:R-:W1:Y:S08]  /*2a30*/  @P2 LDC.64 R12, c[0x0][0x438] ;  /* 0x00010e00ff0c2b82 */ /* 0x000e700000000a00 */
[----:B------:R-:W1:Y:S01]  /*2a40*/  LDC.64 R14, c[0x0][0x3d8] ;  /* 0x0000f600ff0e7b82 */ /* 0x000e620000000a00 */
[----:B0-----:R-:W-:-:S07]  /*2a50*/  @P5 IMAD.WIDE.U32 R4, R0, 0x10, R4 ;  /* 0x0000001000045825 */ /* 0x001fce00078e0004 */
[----:B------:R-:W0:Y:S01]  /*2a60*/  LDC.64 R16, c[0x0][0x3d0] ;  /* 0x0000f400ff107b82 */ /* 0x000e220000000a00 */
[----:B-1----:R-:W-:-:S04]  /*2a70*/  @P5 IMAD.WIDE.U32 R8, R0, 0x10, R8 ;  /* 0x0000001000085825 */ /* 0x002fc800078e0008 */
[C---:B------:R-:W-:Y:S01]  /*2a80*/  @P5 IMAD.WIDE.U32 R6, R0.reuse, 0x10, R6 ;  /* 0x0000001000065825 */ /* 0x040fe200078e0006 */
[----:B------:R-:W-:Y:S02]  /*2a90*/  @P5 LOP3.LUT R0, R0, 0x20, RZ, 0xfc, !PT ;  /* 0x0000002000005812 */ /* 0x000fe400078efcff */
[C---:B------:R-:W-:Y:S01]  /*2aa0*/  ISETP.GE.U32.AND P3, PT, R2.reuse, 0x60, PT ;  /* 0x000000600200780c */ /* 0x040fe20003f66070 */
[----:B------:R-:W1:Y:S01]  /*2ab0*/  LDC.64 R20, c[0x0][0x3d8] ;  /* 0x0000f600ff147b82 */ /* 0x000e620000000a00 */
[----:B------:R-:W-:Y:S01]  /*2ac0*/  ISETP.GE.U32.AND P6, PT, R2, 0x80, PT ;  /* 0x000000800200780c */ /* 0x000fe20003fc6070 */
[----:B------:R-:W-:Y:S01]  /*2ad0*/  @P2 IMAD.WIDE.U32 R10, R0, 0x10, R10 ;  /* 0x00000010000a2825 */ /* 0x000fe200078e000a */
[----:B------:R-:W-:Y:S01]  /*2ae0*/  ISETP.GE.U32.AND P0, PT, R2, 0xa0, PT ;  /* 0x000000a00200780c */ /* 0x000fe20003f06070 */
[----:B------:R-:W5:Y:S02]  /*2af0*/  @P5 LDG.E.128 R104, desc[UR6][R6.64] ;  /* 0x0000000606685981 */ /* 0x000f64000c1e1d00 */
[----:B------:R-:W-:-:S02]  /*2b00*/  @P2 IMAD.WIDE.U32 R12, R0, 0x10, R12 ;  /* 0x00000010000c2825 */ /* 0x000fc400078e000c */
[----:B------:R-:W1:Y:S02]  /*2b10*/  LDC.64 R22, c[0x0][0x3d0] ;  /* 0x0000f400ff167b82 */ /* 0x000e640000000a00 */
[C---:B------:R-:W-:Y:S01]  /*2b20*/  @P2 IMAD.WIDE.U32 R14, R0.reuse, 0x10, R14 ;  /* 0x00000010000e2825 */ /* 0x040fe200078e000e */
[----:B------:R-:W-:Y:S01]  /*2b30*/  @P2 IADD3 R0, PT, PT, R0, 0x20, RZ ;  /* 0x0000002000002810 */ /* 0x000fe20007ffe0ff */
[----:B------:R-:W5:Y:S04]  /*2b40*/  @P2 LDG.E.128 R116, desc[UR6][R12.64] ;  /* 0x000000060c742981 */ /* 0x000f68000c1e1d00 */
[----:B0-----:R-:W-:Y:S01]  /*2b50*/  @P3 IMAD.WIDE.U32 R16, R0, 0x10, R16 ;  /* 0x0000001000103825 */ /* 0x001fe200078e0010 */
[----:B------:R-:W0:Y:S01]  /*2b60*/  @P3 LDC.64 R18, c[0x0][0x438] ;  /* 0x00010e00ff123b82 */ /* 0x000e220000000a00 */
[----:B------:R-:W-:-:S07]  /*2b70*/  ISETP.GE.U32.AND P1, PT, R2, 0xc0, PT ;  /* 0x000000c00200780c */ /* 0x000fce0003f26070 */
[----:B------:R-:W1:Y:S08]  /*2b80*/  @P6 LDC.64 R24, c[0x0][0x438] ;  /* 0x00010e00ff186b82 */ /* 0x000e700000000a00 */
[----:B------:R-:W1:Y:S08]  /*2b90*/  LDC.64 R26, c[0x0][0x3d8] ;  /* 0x0000f600ff1a7b82 */ /* 0x000e700000000a00 */
[----:B------:R-:W1:Y:S01]  /*2ba0*/  LDC.64 R32, c[0x0][0x3d8] ;  /* 0x0000f600ff207b82 */ /* 0x000e620000000a00 */
[----:B--2---:R-:W2:Y:S04]  /*2bb0*/  @P2 LDG.E.128 R28, desc[UR6][R10.64] ;  /* 0x000000060a1c2981 */ /* 0x004ea8000c1e1d00 */
[----:B---3--:R-:W3:Y:S04]  /*2bc0*/  @P2 LDG.E.128 R44, desc[UR6][R14.64] ;  /* 0x000000060e2c2981 */ /* 0x008ee8000c1e1d00 */
[----:B----4-:R4:W3:Y:S01]  /*2bd0*/  @P5 LDG.E.128 R48, desc[UR6][R4.64] ;  /* 0x0000000604305981 */ /* 0x0108e2000c1e1d00 */
[----:B------:R-:W-:-:S03]  /*2be0*/  MOV R37, R35 ;  /* 0x0000002300257202 */ /* 0x000fc60000000f00 */
[----:B------:R1:W3:Y:S01]  /*2bf0*/  @P3 LDG.E.128 R40, desc[UR6][R16.64] ;  /* 0x0000000610283981 */ /* 0x0002e2000c1e1d00 */
[----:B------:R-:W-:Y:S02]  /*2c00*/  MOV R38, R34 ;  /* 0x0000002200267202 */ /* 0x000fe40000000f00 */
[----:B------:R-:W-:Y:S01]  /*2c10*/  MOV R39, R3 ;  /* 0x0000000300277202 */ /* 0x000fe20000000f00 */
[C---:B0-----:R-:W-:Y:S01]  /*2c20*/  @P3 IMAD.WIDE.U32 R18, R0.reuse, 0x10, R18 ;  /* 0x0000001000123825 */ /* 0x041fe200078e0012 */
[----:B----4-:R-:W0:Y:S04]  /*2c30*/  LDC.64 R4, c[0x0][0x3d0] ;  /* 0x0000f400ff047b82 */ /* 0x010e280000000a00 */
[----:B------:R-:W4:Y:S01]  /*2c40*/  @P5 LDG.E.128 R36, desc[UR6][R8.64] ;  /* 0x0000000608245981 */ /* 0x000f22000c1e1d00 */
[C---:B-1----:R-:W-:Y:S01]  /*2c50*/  @P3 IMAD.WIDE.U32 R20, R0.reuse, 0x10, R20 ;  /* 0x0000001000143825 */ /* 0x042fe200078e0014 */
[----:B------:R-:W-:-:S02]  /*2c60*/  @P3 IADD3 R0, PT, PT, R0, 0x20, RZ ;  /* 0x0000002000003810 */ /* 0x000fc40007ffe0ff */
[----:B------:R1:W5:Y:S01]  /*2c70*/  @P3 LDG.E.128 R120, desc[UR6][R18.64] ;  /* 0x0000000612783981 */ /* 0x000362000c1e1d00 */
[----:B------:R-:W4:Y:S03]  /*2c80*/  LDC.64 R10, c[0x0][0x3d8] ;  /* 0x0000f600ff0a7b82 */ /* 0x000f260000000a00 */
[----:B------:R-:W5:Y:S05]  /*2c90*/  @P3 LDG.E.128 R240, desc[UR6][R20.64] ;  /* 0x0000000614f03981 */ /* 0x000f6a000c1e1d00 */
[----:B------:R-:W0:Y:S01]  /*2ca0*/  @P1 LDC.64 R6, c[0x0][0x438] ;  /* 0x00010e00ff061b82 */ /* 0x000e220000000a00 */
[----:B------:R-:W-:Y:S01]  /*2cb0*/  @P6 IMAD.WIDE.U32 R22, R0, 0x10, R22 ;  /* 0x0000001000166825 */ /* 0x000fe200078e0016 */
[----:B------:R-:W-:-:S03]  /*2cc0*/  ISETP.GE.U32.AND P4, PT, R2, 0x120, PT ;  /* 0x000001200200780c */ /* 0x000fc60003f86070 */
[C---:B------:R-:W-:Y:S01]  /*2cd0*/  @P6 IMAD.WIDE.U32 R24, R0.reuse, 0x10, R24 ;  /* 0x0000001000186825 */ /* 0x040fe200078e0018 */
[----:B------:R1:W5:Y:S02]  /*2ce0*/  @P6 LDG.E.128 R236, desc[UR6][R22.64] ;  /* 0x0000000616ec6981 */ /* 0x000364000c1e1d00 */
[----:B------:R-:W4:Y:S01]  /*2cf0*/  LDC.64 R12, c[0x0][0x3d0] ;  /* 0x0000f400ff0c7b82 */ /* 0x000f220000000a00 */
[C---:B------:R-:W-:Y:S01]  /*2d00*/  @P6 IMAD.WIDE.U32 R26, R0.reuse, 0x10, R26 ;  /* 0x00000010001a6825 */ /* 0x040fe200078e001a */
[----:B------:R-:W-:Y:S01]  /*2d10*/  @P6 IADD3 R0, PT, PT, R0, 0x20, RZ ;  /* 0x0000002000006810 */ /* 0x000fe20007ffe0ff */
[----:B------:R1:W5:Y:S04]  /*2d20*/  @P6 LDG.E.128 R124, desc[UR6][R24.64] ;  /* 0x00000006187c6981 */ /* 0x000368000c1e1d00 */
[----:B------:R0:W5:Y:S01]  /*2d30*/  @P6 LDG.E.128 R232, desc[UR6][R26.64] ;  /* 0x000000061ae86981 */ /* 0x000162000c1e1d00 */
[----:B------:R-:W4:Y:S01]  /*2d40*/  LDC.64 R16, c[0x0][0x3d8] ;  /* 0x0000f600ff107b82 */ /* 0x000f220000000a00 */
[----:B------:R-:W-:Y:S01]  /*2d50*/  @P0 IMAD.WIDE.U32 R32, R0, 0x10, R32 ;  /* 0x0000001000200825 */ /* 0x000fe200078e0020 */
[----:B------:R-:W-:-:S04]  /*2d60*/  ISETP.GE.U32.AND P6, PT, R2, 0x140, PT ;  /* 0x000001400200780c */ /* 0x000fc80003fc6070 */
[----:B------:R0:W5:Y:S02]  /*2d70*/  @P0 LDG.E.128 R224, desc[UR6][R32.64] ;  /* 0x0000000620e00981 */ /* 0x000164000c1e1d00 */
[----:B-1----:R-:W1:Y:S08]  /*2d80*/  LDC.64 R18, c[0x0][0x3d0] ;  /* 0x0000f400ff127b82 */ /* 0x002e700000000a00 */
[----:B------:R-:W1:Y:S08]  /*2d90*/  LDC.64 R22, c[0x0][0x3d8] ;  /* 0x0000f600ff167b82 */ /* 0x000e700000000a00 */
[----:B------:R-:W1:Y:S08]  /*2da0*/  LDC.64 R24, c[0x0][0x3d0] ;  /* 0x0000f400ff187b82 */ /* 0x000e700000000a00 */
[----:B------:R-:W1:Y:S08]  /*2db0*/  LDC.64 R34, c[0x0][0x3d8] ;  /* 0x0000f600ff227b82 */ /* 0x000e700000000a00 */
[----:B0-----:R-:W0:Y:S08]  /*2dc0*/  @P4 LDC.64 R26, c[0x0][0x438] ;  /* 0x00010e00ff1a4b82 */ /* 0x001e300000000a00 */
[----:B------:R-:W0:Y:S01]  /*2dd0*/  LDC.64 R32, c[0x0][0x3d8] ;  /* 0x0000f600ff207b82 */ /* 0x000e220000000a00 */
[----:B--2---:R2:W-:Y:S04]  /*2de0*/  @P2 STL.64 [R1+0x20], R28 ;  /* 0x0000201c01002387 */ /* 0x0045e80000100a00 */
[----:B------:R1:W-:Y:S03]  /*2df0*/  @P2 STL.64 [R1+0x28], R30 ;  /* 0x0000281e01002387 */ /* 0x0003e60000100a00 */
[----:B--2---:R-:W2:Y:S01]  /*2e00*/  LDC.64 R28, c[0x0][0x3d0] ;  /* 0x0000f400ff1c7b82 */ /* 0x004ea20000000a00 */
[----:B---3--:R-:W-:Y:S07]  /*2e10*/  @P2 STL.64 [R1+0x10], R44 ;  /* 0x0000102c01002387 */ /* 0x008fee0000100a00 */
[----:B-1----:R-:W1:Y:S01]  /*2e20*/  @P0 LDC.64 R30, c[0x0][0x438] ;  /* 0x00010e00ff1e0b82 */ /* 0x002e620000000a00 */
[----:B------:R-:W-:Y:S01]  /*2e30*/  @P2 STL.64 [R1+0x18], R46 ;  /* 0x0000182e01002387 */ /* 0x000fe20000100a00 */
[----:B------:R-:W-:-:S03]  /*2e40*/  ISETP.GE.U32.AND P2, PT, R2, 0xe0, PT ;  /* 0x000000e00200780c */ /* 0x000fc60003f46070 */
[----:B------:R-:W-:Y:S10]  /*2e50*/  @P5 STL.64 [R1+0x40], R48 ;  /* 0x0000403001005387 */ /* 0x000ff40000100a00 */
[----:B------:R-:W3:Y:S01]  /*2e60*/  @P2 LDC.64 R14, c[0x0][0x438] ;  /* 0x00010e00ff0e2b82 */ /* 0x000ee20000000a00 */
[----:B------:R-:W-:Y:S01]  /*2e70*/  @P5 STL.64 [R1+0x48], R50 ;  /* 0x0000483201005387 */ /* 0x000fe20000100a00 */
[----:B--2---:R-:W-:-:S05]  /*2e80*/  @P0 IMAD.WIDE.U32 R28, R0, 0x10, R28 ;  /* 0x00000010001c0825 */ /* 0x004fca00078e001c */
[----:B------:R2:W5:Y:S01]  /*2e90*/  @P0 LDG.E.128 R228, desc[UR6][R28.64] ;  /* 0x000000061ce40981 */ /* 0x000562000c1e1d00 */
[----:B-1----:R-:W-:-:S03]  /*2ea0*/  @P0 IMAD.WIDE.U32 R30, R0, 0x10, R30 ;  /* 0x00000010001e0825 */ /* 0x002fc600078e001e */
[----:B------:R-:W-:Y:S01]  /*2eb0*/  @P3 STL.64 [R1], R40 ;  /* 0x0000002801003387 */ /* 0x000fe20000100a00 */
[----:B--2---:R-:W1:Y:S03]  /*2ec0*/  LDC.64 R28, c[0x0][0x3d0] ;  /* 0x0000f400ff1c7b82 */ /* 0x004e660000000a00 */
[----:B------:R-:W-:Y:S01]  /*2ed0*/  @P3 STL.64 [R1+0x8], R42 ;  /* 0x0000082a01003387 */ /* 0x000fe20000100a00 */
[----:B------:R-:W-:Y:S02]  /*2ee0*/  ISETP.GE.U32.AND P3, PT, R2, 0x100, PT ;  /* 0x000001000200780c */ /* 0x000fe40003f66070 */
[----:B------:R-:W-:Y:S01]  /*2ef0*/  @P0 IADD3 R0, PT, PT, R0, 0x20, RZ ;  /* 0x0000002000000810 */ /* 0x000fe20007ffe0ff */
[----:B------:R2:W5:Y:S01]  /*2f00*/  @P0 LDG.E.128 R128, desc[UR6][R30.64] ;  /* 0x000000061e800981 */ /* 0x000562000c1e1d00 */
[----:B------:R-:W-:-:S09]  /*2f10*/  ISETP.GE.U32.AND P0, PT, R2, 0x160, PT ;  /* 0x000001600200780c */ /* 0x000fd20003f06070 */
[----:B------:R-:W0:Y:S01]  /*2f20*/  @P3 LDC.64 R20, c[0x0][0x438] ;  /* 0x00010e00ff143b82 */ /* 0x000e220000000a00 */
[----:B------:R-:W-:-:S04]  /*2f30*/  @P1 IMAD.WIDE.U32 R4, R0, 0x10, R4 ;  /* 0x0000001000041825 */ /* 0x000fc800078e0004 */
[C---:B------:R-:W-:Y:S01]  /*2f40*/  @P1 IMAD.WIDE.U32 R6, R0.reuse, 0x10, R6 ;  /* 0x0000001000061825 */ /* 0x040fe200078e0006 */
[----:B----4-:R4:W-:Y:S02]  /*2f50*/  @P5 STL.64 [R1+0x30], R36 ;  /* 0x0000302401005387 */ /* 0x0109e40000100a00 */
[----:B--2---:R-:W2:Y:S01]  /*2f60*/  @P6 LDC.64 R30, c[0x0][0x438] ;  /* 0x00010e00ff1e6b82 */ /* 0x004ea20000000a00 */
[C---:B------:R-:W-:Y:S01]  /*2f70*/  @P1 IMAD.WIDE.U32 R10, R0.reuse, 0x10, R10 ;  /* 0x00000010000a1825 */ /* 0x040fe200078e000a */
[----:B------:R-:W-:Y:S01]  /*2f80*/  @P1 IADD3 R0, PT, PT, R0, 0x20, RZ ;  /* 0x0000002000001810 */ /* 0x000fe20007ffe0ff */
[----:B------:R1:W-:Y:S04]  /*2f90*/  @P5 STL.64 [R1+0x38], R38 ;  /* 0x0000382601005387 */ /* 0x0003e80000100a00 */
[C---:B------:R-:W-:Y:S01]  /*2fa0*/  @P2 IMAD.WIDE.U32 R12, R0.reuse, 0x10, R12 ;  /* 0x00000010000c2825 */ /* 0x040fe200078e000c */
[----:B------:R-:W2:Y:S01]  /*2fb0*/  @P0 LDC.64 R8, c[0x0][0x438] ;  /* 0x00010e00ff080b82 */ /* 0x000ea20000000a00 */
[----:B------:R0:W5:Y:S02]  /*2fc0*/  @P1 LDG.E.128 R220, desc[UR6][R4.64] ;  /* 0x0000000604dc1981 */ /* 0x000164000c1e1d00 */
[----:B---3--:R-:W-:-:S02]  /*2fd0*/  @P2 IMAD.WIDE.U32 R14, R0, 0x10, R14 ;  /* 0x00000010000e2825 */ /* 0x008fc400078e000e */
[----:B------:R3:W5:Y:S02]  /*2fe0*/  @P2 LDG.E.128 R212, desc[UR6][R12.64] ;  /* 0x000000060cd42981 */ /* 0x000764000c1e1d00 */
[C---:B------:R-:W-:Y:S01]  /*2ff0*/  @P2 IMAD.WIDE.U32 R16, R0.reuse, 0x10, R16 ;  /* 0x0000001000102825 */ /* 0x040fe200078e0010 */
[----:B----4-:R-:W4:Y:S01]  /*3000*/  LDC.64 R36, c[0x0][0x3d0] ;  /* 0x0000f400ff247b82 */ /* 0x010f220000000a00 */
[----:B------:R-:W-:Y:S01]  /*3010*/  @P2 IADD3 R0, PT, PT, R0, 0x20, RZ ;  /* 0x0000002000002810 */ /* 0x000fe20007ffe0ff */
[----:B------:R3:W5:Y:S04]  /*3020*/  @P2 LDG.E.128 R136, desc[UR6][R14.64] ;  /* 0x000000060e882981 */ /* 0x000768000c1e1d00 */
[----:B------:R3:W5:Y:S02]  /*3030*/  @P1 LDG.E.128 R132, desc[UR6][R6.64] ;  /* 0x0000000606841981 */ /* 0x000764000c1e1d00 */
[----:B-1----:R-:W1:Y:S01]  /*3040*/  LDC.64 R38, c[0x0][0x3d8] ;  /* 0x0000f600ff267b82 */ /* 0x002e620000000a00 */
[C---:B------:R-:W-:Y:S01]  /*3050*/  @P3 IMAD.WIDE.U32 R18, R0.reuse, 0x10, R18 ;  /* 0x0000001000123825 */ /* 0x040fe200078e0012 */
[----:B------:R3:W5:Y:S03]  /*3060*/  @P2 LDG.E.128 R208, desc[UR6][R16.64] ;  /* 0x0000000610d02981 */ /* 0x000766000c1e1d00 */
[C---:B0-----:R-:W-:Y:S01]  /*3070*/  @P3 IMAD.WIDE.U32 R20, R0.reuse, 0x10, R20 ;  /* 0x0000001000143825 */ /* 0x041fe200078e0014 */
        /* <DEDUP_REMOVED lines=13> */
[C---:B--2---:R-:W-:Y:S01]  /*3150*/  @P6 IMAD.WIDE.U32 R30, R0.reuse, 0x10, R30 ;  /* 0x00000010001e6825 */ /* 0x044fe200078e001e */
[----:B------:R3:W5:Y:S03]  /*3160*/  @P6 LDG.E.128 R188, desc[UR6][R28.64] ;  /* 0x000000061cbc6981 */ /* 0x000766000c1e1d00 */
[C---:B------:R-:W-:Y:S01]  /*3170*/  @P6 IMAD.WIDE.U32 R32, R0.reuse, 0x10, R32 ;  /* 0x0000001000206825 */ /* 0x040fe200078e0020 */
[----:B------:R-:W-:Y:S01]  /*3180*/  @P6 IADD3 R0, PT, PT, R0, 0x20, RZ ;  /* 0x0000002000006810 */ /* 0x000fe20007ffe0ff */
[----:B------:R3:W5:Y:S04]  /*3190*/  @P6 LDG.E.128 R148, desc[UR6][R30.64] ;  /* 0x000000061e946981 */ /* 0x000768000c1e1d00 */
[C---:B----4-:R-:W-:Y:S01]  /*31a0*/  @P0 IMAD.WIDE.U32 R36, R0.reuse, 0x10, R36 ;  /* 0x0000001000240825 */ /* 0x050fe200078e0024 */
[----:B------:R3:W5:Y:S03]  /*31b0*/  @P6 LDG.E.128 R184, desc[UR6][R32.64] ;  /* 0x0000000620b86981 */ /* 0x000766000c1e1d00 */
[C---:B------:R-:W-:Y:S01]  /*31c0*/  @P0 IMAD.WIDE.U32 R8, R0.reuse, 0x10, R8 ;  /* 0x0000001000080825 */ /* 0x040fe200078e0008 */
[----:B------:R3:W5:Y:S03]  /*31d0*/  @P0 LDG.E.128 R180, desc[UR6][R36.64] ;  /* 0x0000000624b40981 */ /* 0x000766000c1e1d00 */
[----:B-1----:R-:W-:Y:S01]  /*31e0*/  @P0 IMAD.WIDE.U32 R38, R0, 0x10, R38 ;  /* 0x0000001000260825 */ /* 0x002fe200078e0026 */
[----:B------:R3:W5:Y:S04]  /*31f0*/  @P0 LDG.E.128 R152, desc[UR6][R8.64] ;  /* 0x0000000608980981 */ /* 0x000768000c1e1d00 */
        /* <DEDUP_REMOVED lines=26> */
[----:B---3--:R-:W-:Y:S06]  /*33a0*/  @!P1 BRA `(.L_x_29784) ;  /* 0x0000000000849947 */ /* 0x008fec0003800000 */
        /* <DEDUP_REMOVED lines=32> */
[----:B------:R-:W-:-:S07]  /*35b0*/  CS2R R60, SRZ ;  /* 0x00000000003c7805 */ /* 0x000fce000001ff00 */
.L_x_29784:
[----:B------:R-:W-:Y:S05]  /*35c0*/  BSYNC.RECONVERGENT B0 ;  /* 0x0000000000007941 */ /* 0x000fea0003800200 */
.L_x_29781:
[----:B------:R-:W0:Y:S02]  /*35d0*/  LDCU UR4, c[0x0][0x384] ;  /* 0x00007080ff0477ac */ /* 0x000e240008000800 */
[----:B0-----:R-:W-:-:S13]  /*35e0*/  ISETP.GE.AND P0, PT, R244, UR4, PT ;  /* 0x00000004f4007c0c */ /* 0x001fda000bf06270 */
[----:B------:R-:W-:Y:S05]  /*35f0*/  @P0 EXIT ;  /* 0x000000000000094d */ /* 0x000fea0003800000 */
[----:B------:R-:W0:Y:S01]  /*3600*/  LDC.64 R4, c[0x0][0x398] ;  /* 0x0000e600ff047b82 */ /* 0x000e220000000a00 */
[----:B------:R-:W0:Y:S01]  /*3610*/  LDCU.64 UR4, c[0x0][0x3a0] ;  /* 0x00007400ff0477ac */ /* 0x000e220008000a00 */
[----:B------:R-:W2:Y:S01]  /*3620*/  LDCU UR10, c[0x0][0x388] ;  /* 0x00007100ff0a77ac */ /* 0x000ea20008000800 */
[----:B------:R-:W3:Y:S01]  /*3630*/  LDCU.U8 UR8, c[0x0][0x410] ;  /* 0x00008200ff0877ac */ /* 0x000ee20008000000 */
[----:B------:R-:W4:Y:S01]  /*3640*/  LDCU UR9, c[0x0][0x448] ;  /* 0x00008900ff0977ac */ /* 0x000f220008000800 */
[----:B------:R-:W0:Y:S01]  /*3650*/  LDCU.64 UR12, c[0x0][0x398] ;  /* 0x00007300ff0c77ac */ /* 0x000e220008000a00 */
[----:B------:R-:W0:Y:S02]  /*3660*/  LDCU.64 UR14, c[0x0][0x3a0] ;  /* 0x00007400ff0e77ac */ /* 0x000e240008000a00 */
[----:B0-----:R-:W-:-:S04]  /*3670*/  LOP3.LUT P4, RZ, R4, UR4, RZ, 0xfc, !PT ;  /* 0x0000000404ff7c12 */ /* 0x001fc8000f88fcff */
[----:B--234-:R-:W-:-:S13]  /*3680*/  LOP3.LUT P4, RZ, R5, UR5, RZ, 0xfc, P4 ;  /* 0x0000000505ff7c12 */ /* 0x01cfda000a08fcff */
.L_x_29860:
        /* <DEDUP_REMOVED lines=12> */
[----:B------:R-:W2:Y:S02]  /*3750*/  @P0 LDC.64 R108, c[0x0][0x398] ;  /* 0x0000e600ff6c0b82 */ /* 0x000ea40000000a00 */
[----:B--2---:R-:W-:-:S05]  /*3760*/  @P0 IMAD.WIDE.U32 R108, R115, 0x10, R108 ;  /* 0x00000010736c0825 */ /* 0x004fca00078e006c */
[----:B------:R2:W5:Y:S02]  /*3770*/  @P0 LDG.E.128 R56, desc[UR6][R108.64] ;  /* 0x000000066c380981 */ /* 0x000564000c1e1d00 */
[----:B--2---:R-:W2:Y:S02]  /*3780*/  @P1 LDC.64 R108, c[0x0][0x3a0] ;  /* 0x0000e800ff6c1b82 */ /* 0x004ea40000000a00 */
[----:B--2---:R-:W-:-:S05]  /*3790*/  @P1 IMAD.WIDE.U32 R108, R115, 0x10, R108 ;  /* 0x00000010736c1825 */ /* 0x004fca00078e006c */
[----:B------:R0:W5:Y:S02]  /*37a0*/  @P1 LDG.E.128 R52, desc[UR6][R108.64] ;  /* 0x000000066c341981 */ /* 0x000164000c1e1d00 */
[----:B0-----:R-:W-:-:S06]  /*37b0*/  IMAD.WIDE.U32 R108, R115, 0x10, R110 ;  /* 0x00000010736c7825 */ /* 0x001fcc00078e006e */
[----:B------:R-:W5:Y:S01]  /*37c0*/  LDG.E.128 R108, desc[UR6][R108.64] ;  /* 0x000000066c6c7981 */ /* 0x000f62000c1e1d00 */
        /* <DEDUP_REMOVED lines=15> */
.L_x_29789:
        /* <DEDUP_REMOVED lines=9> */
.L_x_29788:
        /* <DEDUP_REMOVED lines=12> */
.L_x_29790:
[----:B------:R-:W0:Y:S01]  /*3a10*/  @P4 LDC.64 R108, c[0x0][0x3a8] ;  /* 0x0000ea00ff6c4b82 */ /* 0x000e220000000a00 */
[C---:B------:R-:W-:Y:S01]  /*3a20*/  IADD3 R164, PT, PT, R115.reuse, 0x20, RZ ;  /* 0x0000002073a47810 */ /* 0x040fe20007ffe0ff */
[----:B0-----:R-:W-:-:S05]  /*3a30*/  @P4 IMAD.WIDE.U32 R108, R115, 0x10, R108 ;  /* 0x00000010736c4825 */ /* 0x001fca00078e006c */
[----:B------:R0:W-:Y:S02]  /*3a40*/  @P4 STG.E.128 desc[UR6][R108.64], R48 ;  /* 0x000000306c004986 */ /* 0x0001e4000c101d06 */
.L_x_29787:
[----:B------:R-:W-:Y:S05]  /*3a50*/  BSYNC.RECONVERGENT B0 ;  /* 0x0000000000007941 */ /* 0x000fea0003800200 */
.L_x_29786:
        /* <DEDUP_REMOVED lines=16> */
[----:B0-----:R-:W-:-:S05]  /*3b60*/  IMAD.WIDE.U32 R4, R164, 0x10, R108 ;  /* 0x00000010a4047825 */ /* 0x001fca00078e006c */
[----:B------:R0:W5:Y:S01]  /*3b70*/  LDG.E.128 R108, desc[UR6][R4.64] ;  /* 0x00000006046c7981 */ /* 0x000162000c1e1d00 */
        /* <DEDUP_REMOVED lines=18> */
.L_x_29793:
        /* <DEDUP_REMOVED lines=23> */
.L_x_29794:
[----:B------:R-:W0:Y:S02]  /*3e10*/  @P4 LDC.64 R108, c[0x0][0x3a8] ;  /* 0x0000ea00ff6c4b82 */ /* 0x000e240000000a00 */
[C---:B0-----:R-:W-:Y:S01]  /*3e20*/  @P4 IMAD.WIDE.U32 R108, R164.reuse, 0x10, R108 ;  /* 0x00000010a46c4825 */ /* 0x041fe200078e006c */
[----:B------:R-:W-:-:S04]  /*3e30*/  IADD3 R164, PT, PT, R164, 0x20, RZ ;  /* 0x00000020a4a47810 */ /* 0x000fc80007ffe0ff */
[----:B------:R2:W-:Y:S03]  /*3e40*/  @P4 STG.E.128 desc[UR6][R108.64], R48 ;  /* 0x000000306c004986 */ /* 0x0005e6000c101d06 */
.L_x_29792:
[----:B------:R-:W-:Y:S05]  /*3e50*/  BSYNC.RECONVERGENT B0 ;  /* 0x0000000000007941 */ /* 0x000fea0003800200 */
.L_x_29791:
        /* <DEDUP_REMOVED lines=16> */
[----:B-1----:R-:W-:-:S05]  /*3f60*/  IMAD.WIDE.U32 R8, R164, 0x10, R10 ;  /* 0x00000010a4087825 */ /* 0x002fca00078e000a */
[----:B0-2---:R0:W5:Y:S01]  /*3f70*/  LDG.E.128 R108, desc[UR6][R8.64] ;  /* 0x00000006086c7981 */ /* 0x005162000c1e1d00 */
        /* <DEDUP_REMOVED lines=18> */
.L_x_29797:
        /* <DEDUP_REMOVED lines=23> */
.L_x_29798:
[----:B------:R-:W0:Y:S02]  /*4210*/  @P4 LDC.64 R108, c[0x0][0x3a8] ;  /* 0x0000ea00ff6c4b82 */ /* 0x000e240000000a00 */
[C---:B0-----:R-:W-:Y:S01]  /*4220*/  @P4 IMAD.WIDE.U32 R108, R164.reuse, 0x10, R108 ;  /* 0x00000010a46c4825 */ /* 0x041fe200078e006c */
[----:B------:R-:W-:-:S04]  /*4230*/  IADD3 R164, PT, PT, R164, 0x20, RZ ;  /* 0x00000020a4a47810 */ /* 0x000fc80007ffe0ff */
[----:B------:R3:W-:Y:S03]  /*4240*/  @P4 STG.E.128 desc[UR6][R108.64], R48 ;  /* 0x000000306c004986 */ /* 0x0007e6000c101d06 */
.L_x_29796:
[----:B------:R-:W-:Y:S05]  /*4250*/  BSYNC.RECONVERGENT B0 ;  /* 0x0000000000007941 */ /* 0x000fea0003800200 */
.L_x_29795:
        /* <DEDUP_REMOVED lines=16> */
[----:B-1----:R-:W-:-:S05]  /*4360*/  IMAD.WIDE.U32 R12, R164, 0x10, R14 ;  /* 0x00000010a40c7825 */ /* 0x002fca00078e000e */
[----:B0-23--:R0:W5:Y:S01]  /*4370*/  LDG.E.128 R108, desc[UR6][R12.64] ;  /* 0x000000060c6c7981 */ /* 0x00d162000c1e1d00 */
        /* <DEDUP_REMOVED lines=18> */
.L_x_29801:
        /* <DEDUP_REMOVED lines=23> */
.L_x_29802:
[----:B------:R-:W0:Y:S02]  /*4610*/  @P4 LDC.64 R108, c[0x0][0x3a8] ;  /* 0x0000ea00ff6c4b82 */ /* 0x000e240000000a00 */
[C---:B0-----:R-:W-:Y:S01]  /*4620*/  @P4 IMAD.WIDE.U32 R108, R164.reuse, 0x10, R108 ;  /* 0x00000010a46c4825 */ /* 0x041fe200078e006c */
[----:B------:R-:W-:-:S04]  /*4630*/  IADD3 R164, PT, PT, R164, 0x20, RZ ;  /* 0x00000020a4a47810 */ /* 0x000fc80007ffe0ff */
[----:B------:R4:W-:Y:S03]  /*4640*/  @P4 STG.E.128 desc[UR6][R108.64], R48 ;  /* 0x000000306c004986 */ /* 0x0009e6000c101d06 */
.L_x_29800:
[----:B------:R-:W-:Y:S05]  /*4650*/  BSYNC.RECONVERGENT B0 ;  /* 0x0000000000007941 */ /* 0x000fea0003800200 */
.L_x_29799:
        /* <DEDUP_REMOVED lines=36> */
.L_x_29805:
        /* <DEDUP_REMOVED lines=23> */
.L_x_29806:
[----:B------:R-:W0:Y:S02]  /*4a10*/  @P4 LDC.64 R108, c[0x0][0x3a8] ;  /* 0x0000ea00ff6c4b82 */ /* 0x000e240000000a00 */
[C---:B0-----:R-:W-:Y:S01]  /*4a20*/  @P4 IMAD.WIDE.U32 R108, R164.reuse, 0x10, R108 ;  /* 0x00000010a46c4825 */ /* 0x041fe200078e006c */
[----:B------:R-:W-:-:S04]  /*4a30*/  IADD3 R164, PT, PT, R164, 0x20, RZ ;  /* 0x00000020a4a47810 */ /* 0x000fc80007ffe0ff */
[----:B------:R0:W-:Y:S03]  /*4a40*/  @P4 STG.E.128 desc[UR6][R108.64], R48 ;  /* 0x000000306c004986 */ /* 0x0001e6000c101d06 */
.L_x_29804:
[----:B------:R-:W-:Y:S05]  /*4a50*/  BSYNC.RECONVERGENT B0 ;  /* 0x0000000000007941 */ /* 0x000fea0003800200 */
.L_x_29803:
[----:B------:R-:W-:Y:S01]  /*4a60*/  ISETP.GE.U32.AND P0, PT, R2, 0xc0, PT ;  /* 0x000000c00200780c */ /* 0x000fe20003f06070 */
[----:B------:R-:W-:Y:S01]  /*4a70*/  BSSY.RECONVERGENT B0, `(.L_x_29807) ;  /* 0x000003e000007945 */ /* 0x000fe20003800200 */
[----:B------:R-:W-:-:S11]  /*4a80*/  LOP3.LUT R7, R7, 0xfffeffff, RZ, 0xc0, !PT ;  /* 0xfffeffff07077812 */ /* 0x000fd600078ec0ff */
[----:B------:R-:W-:Y:S01]  /*4a90*/  @P0 LOP3.LUT R7, R7, 0x10000, RZ, 0xfc, !PT ;  /* 0x0001000007070812 */ /* 0x000fe200078efcff */
[----:B------:R-:W-:Y:S06]  /*4aa0*/  @!P0 BRA `(.L_x_29808) ;  /* 0x0000000000e88947 */ /* 0x000fec0003800000 */
[----:B------:R-:W-:Y:S01]  /*4ab0*/  ISETP.NE.U32.AND P0, PT, RZ, UR12, PT ;  /* 0x0000000cff007c0c */ /* 0x000fe2000bf05070 */
[----:B-1----:R-:W1:Y:S03]  /*4ac0*/  LDC.64 R22, c[0x0][0x390] ;  /* 0x0000e400ff167b82 */ /* 0x002e660000000a00 */
[----:B------:R-:W-:-:S13]  /*4ad0*/  ISETP.NE.AND.EX P0, PT, RZ, UR13, PT, P0 ;  /* 0x0000000dff007c0c */ /* 0x000fda000bf05300 */
[----:B------:R-:W0:Y:S02]  /*4ae0*/  @P0 LDC.64 R20, c[0x0][0x398] ;  /* 0x0000e600ff140b82 */ /* 0x000e240000000a00 */
[----:B0-----:R-:W-:-:S05]  /*4af0*/  @P0 IMAD.WIDE.U32 R20, R164, 0x10, R20 ;  /* 0x00000010a4140825 */ /* 0x001fca00078e0014 */
[----:B------:R0:W5:Y:S01]  /*4b00*/  @P0 LDG.E.128 R56, desc[UR6][R20.64] ;  /* 0x0000000614380981 */ /* 0x000162000c1e1d00 */
[----:B------:R-:W-:-:S04]  /*4b10*/  ISETP.NE.U32.AND P0, PT, RZ, UR14, PT ;  /* 0x0000000eff007c0c */ /* 0x000fc8000bf05070 */
[----:B------:R-:W-:-:S13]  /*4b20*/  ISETP.NE.AND.EX P0, PT, RZ, UR15, PT, P0 ;  /* 0x0000000fff007c0c */ /* 0x000fda000bf05300 */
[----:B0-----:R-:W0:Y:S02]  /*4b30*/  @P0 LDC.64 R20, c[0x0][0x3a0] ;  /* 0x0000e800ff140b82 */ /* 0x001e240000000a00 */
[----:B0-----:R-:W-:-:S05]  /*4b40*/  @P0 IMAD.WIDE.U32 R20, R164, 0x10, R20 ;  /* 0x00000010a4140825 */ /* 0x001fca00078e0014 */
[----:B------:R1:W5:Y:S02]  /*4b50*/  @P0 LDG.E.128 R52, desc[UR6][R20.64] ;  /* 0x0000000614340981 */ /* 0x000364000c1e1d00 */
[----:B-1----:R-:W-:-:S05]  /*4b60*/  IMAD.WIDE.U32 R20, R164, 0x10, R22 ;  /* 0x00000010a4147825 */ /* 0x002fca00078e0016 */
        /* <DEDUP_REMOVED lines=19> */
.L_x_29809:
        /* <DEDUP_REMOVED lines=23> */
.L_x_29810:
[----:B------:R-:W0:Y:S02]  /*4e10*/  @P4 LDC.64 R108, c[0x0][0x3a8] ;  /* 0x0000ea00ff6c4b82 */ /* 0x000e240000000a00 */
[C---:B0-----:R-:W-:Y:S01]  /*4e20*/  @P4 IMAD.WIDE.U32 R108, R164.reuse, 0x10, R108 ;  /* 0x00000010a46c4825 */ /* 0x041fe200078e006c */
[----:B------:R-:W-:-:S04]  /*4e30*/  IADD3 R164, PT, PT, R164, 0x20, RZ ;  /* 0x00000020a4a47810 */ /* 0x000fc80007ffe0ff */
[----:B------:R0:W-:Y:S03]  /*4e40*/  @P4 STG.E.128 desc[UR6][R108.64], R48 ;  /* 0x000000306c004986 */ /* 0x0001e6000c101d06 */
.L_x_29808:
[----:B------:R-:W-:Y:S05]  /*4e50*/  BSYNC.RECONVERGENT B0 ;  /* 0x0000000000007941 */ /* 0x000fea0003800200 */
.L_x_29807:
[----:B------:R-:W-:Y:S01]  /*4e60*/  ISETP.GE.U32.AND P0, PT, R2, 0xe0, PT ;  /* 0x000000e00200780c */ /* 0x000fe20003f06070 */
[----:B------:R-:W-:Y:S01]  /*4e70*/  BSSY.RECONVERGENT B0, `(.L_x_29811) ;  /* 0x000003e000007945 */ /* 0x000fe20003800200 */
[----:B------:R-:W-:-:S11]  /*4e80*/  LOP3.LUT R7, R7, 0xfffbffff, RZ, 0xc0, !PT ;  /* 0xfffbffff07077812 */ /* 0x000fd600078ec0ff */
[----:B------:R-:W-:Y:S01]  /*4e90*/  @P0 LOP3.LUT R7, R7, 0x40000, RZ, 0xfc, !PT ;  /* 0x0004000007070812 */ /* 0x000fe200078efcff */
[----:B------:R-:W-:Y:S06]  /*4ea0*/  @!P0 BRA `(.L_x_29812) ;  /* 0x0000000000e88947 */ /* 0x000fec0003800000 */
[----:B------:R-:W-:-:S04]  /*4eb0*/  ISETP.NE.U32.AND P0, PT, RZ, UR12, PT ;  /* 0x0000000cff007c0c */ /* 0x000fc8000bf05070 */
[----:B------:R-:W-:-:S13]  /*4ec0*/  ISETP.NE.AND.EX P0, PT, RZ, UR13, PT, P0 ;  /* 0x0000000dff007c0c */ /* 0x000fda000bf05300 */
[----:B-1----:R-:W1:Y:S02]  /*4ed0*/  @P0 LDC.64 R24, c[0x0][0x398] ;  /* 0x0000e600ff180b82 */ /* 0x002e640000000a00 */
[----:B-1----:R-:W-:-:S05]  /*4ee0*/  @P0 IMAD.WIDE.U32 R24, R164, 0x10, R24 ;  /* 0x00000010a4180825 */ /* 0x002fca00078e0018 */
[----:B------:R1:W5:Y:S01]  /*4ef0*/  @P0 LDG.E.128 R56, desc[UR6][R24.64] ;  /* 0x0000000618380981 */ /* 0x000362000c1e1d00 */
[----:B------:R-:W-:-:S04]  /*4f00*/  ISETP.NE.U32.AND P0, PT, RZ, UR14, PT ;  /* 0x0000000eff007c0c */ /* 0x000fc8000bf05070 */
[----:B------:R-:W-:-:S13]  /*4f10*/  ISETP.NE.AND.EX P0, PT, RZ, UR15, PT, P0 ;  /* 0x0000000fff007c0c */ /* 0x000fda000bf05300 */
[----:B-1----:R-:W1:Y:S02]  /*4f20*/  @P0 LDC.64 R24, c[0x0][0x3a0] ;  /* 0x0000e800ff180b82 */ /* 0x002e640000000a00 */
[----:B-1----:R-:W-:-:S05]  /*4f30*/  @P0 IMAD.WIDE.U32 R24, R164, 0x10, R24 ;  /* 0x00000010a4180825 */ /* 0x002fca00078e0018 */
[----:B------:R1:W5:Y:S02]  /*4f40*/  @P0 LDG.E.128 R52, desc[UR6][R24.64] ;  /* 0x0000000618340981 */ /* 0x000364000c1e1d00 */
[----:B-1----:R-:W1:Y:S02]  /*4f50*/  LDC.64 R24, c[0x0][0x390] ;  /* 0x0000e400ff187b82 */ /* 0x002e640000000a00 */
[----:B-1----:R-:W-:-:S05]  /*4f60*/  IMAD.WIDE.U32 R24, R164, 0x10, R24 ;  /* 0x00000010a4187825 */ /* 0x002fca00078e0018 */
[----:B0-234-:R0:W5:Y:S01]  /*4f70*/  LDG.E.128 R108, desc[UR6][R24.64] ;  /* 0x00000006186c7981 */ /* 0x01d162000c1e1d00 */
        /* <DEDUP_REMOVED lines=18> */
.L_x_29813:
        /* <DEDUP_REMOVED lines=23> */
.L_x_29814:
[----:B------:R-:W0:Y:S02]  /*5210*/  @P4 LDC.64 R108, c[0x0][0x3a8] ;  /* 0x0000ea00ff6c4b82 */ /* 0x000e240000000a00 */
[C---:B0-----:R-:W-:Y:S01]  /*5220*/  @P4 IMAD.WIDE.U32 R108, R164.reuse, 0x10, R108 ;  /* 0x00000010a46c4825 */ /* 0x041fe200078e006c */
[----:B------:R-:W-:-:S04]  /*5230*/  IADD3 R164, PT, PT, R164, 0x20, RZ ;  /* 0x00000020a4a47810 */ /* 0x000fc80007ffe0ff */
[----:B------:R0:W-:Y:S03]  /*5240*/  @P4 STG.E.128 desc[UR6][R108.64], R48 ;  /* 0x000000306c004986 */ /* 0x0001e6000c101d06 */
.L_x_29812:
[----:B------:R-:W-:Y:S05]  /*5250*/  BSYNC.RECONVERGENT B0 ;  /* 0x0000000000007941 */ /* 0x000fea0003800200 */
.L_x_29811:
        /* <DEDUP_REMOVED lines=36> */
.L_x_29817:
        /* <DEDUP_REMOVED lines=23> */
.L_x_29818:
[----:B------:R-:W0:Y:S02]  /*5610*/  @P4 LDC.64 R108, c[0x0][0x3a8] ;  /* 0x0000ea00ff6c4b82 */ /* 0x000e240000000a00 */
[C---:B0-----:R-:W-:Y:S01]  /*5620*/  @P4 IMAD.WIDE.U32 R108, R164.reuse, 0x10, R108 ;  /* 0x00000010a46c4825 */ /* 0x041fe200078e006c */
[----:B------:R-:W-:-:S04]  /*5630*/  IADD3 R164, PT, PT, R164, 0x20, RZ ;  /* 0x00000020a4a47810 */ /* 0x000fc80007ffe0ff */
[----:B------:R0:W-:Y:S03]  /*5640*/  @P4 STG.E.128 desc[UR6][R108.64], R48 ;  /* 0x000000306c004986 */ /* 0x0001e6000c101d06 */
.L_x_29816:
[----:B------:R-:W-:Y:S05]  /*5650*/  BSYNC.RECONVERGENT B0 ;  /* 0x0000000000007941 */ /* 0x000fea0003800200 */
.L_x_29815:
        /* <DEDUP_REMOVED lines=36> */
.L_x_29821:
        /* <DEDUP_REMOVED lines=23> */
.L_x_29822:
[----:B------:R-:W0:Y:S02]  /*5a10*/  @P4 LDC.64 R108, c[0x0][0x3a8] ;  /* 0x0000ea00ff6c4b82 */ /* 0x000e240000000a00 */
[C---:B0-----:R-:W-:Y:S01]  /*5a20*/  @P4 IMAD.WIDE.U32 R108, R164.reuse, 0x10, R108 ;  /* 0x00000010a46c4825 */ /* 0x041fe200078e006c */
[----:B------:R-:W-:-:S04]  /*5a30*/  IADD3 R164, PT, PT, R164, 0x20, RZ ;  /* 0x00000020a4a47810 */ /* 0x000fc80007ffe0ff */
[----:B------:R0:W-:Y:S03]  /*5a40*/  @P4 STG.E.128 desc[UR6][R108.64], R48 ;  /* 0x000000306c004986 */ /* 0x0001e6000c101d06 */
.L_x_29820:
[----:B------:R-:W-:Y:S05]  /*5a50*/  BSYNC.RECONVERGENT B0 ;  /* 0x0000000000007941 */ /* 0x000fea0003800200 */
.L_x_29819:
        /* <DEDUP_REMOVED lines=36> */
.L_x_29825:
        /* <DEDUP_REMOVED lines=23> */
.L_x_29826:
[----:B------:R-:W0:Y:S02]  /*5e10*/  @P4 LDC.64 R108, c[0x0][0x3a8] ;  /* 0x0000ea00ff6c4b82 */ /* 0x000e240000000a00 */
[C---:B0-----:R-:W-:Y:S01]  /*5e20*/  @P4 IMAD.WIDE.U32 R108, R164.reuse, 0x10, R108 ;  /* 0x00000010a46c4825 */ /* 0x041fe200078e006c */
[----:B------:R-:W-:-:S04]  /*5e30*/  IADD3 R164, PT, PT, R164, 0x20, RZ ;  /* 0x00000020a4a47810 */ /* 0x000fc80007ffe0ff */
[----:B------:R0:W-:Y:S03]  /*5e40*/  @P4 STG.E.128 desc[UR6][R108.64], R48 ;  /* 0x000000306c004986 */ /* 0x0001e6000c101d06 */
.L_x_29824:
[----:B------:R-:W-:Y:S05]  /*5e50*/  BSYNC.RECONVERGENT B0 ;  /* 0x0000000000007941 */ /* 0x000fea0003800200 */
.L_x_29823:
        /* <DEDUP_REMOVED lines=36> */
.L_x_29829:
        /* <DEDUP_REMOVED lines=23> */
.L_x_29830:
[----:B------:R-:W0:Y:S02]  /*6210*/  @P4 LDC.64 R108, c[0x0][0x3a8] ;  /* 0x0000ea00ff6c4b82 */ /* 0x000e240000000a00 */
[C---:B0-----:R-:W-:Y:S01]  /*6220*/  @P4 IMAD.WIDE.U32 R108, R164.reuse, 0x10, R108 ;  /* 0x00000010a46c4825 */ /* 0x041fe200078e006c */
[----:B------:R-:W-:-:S04]  /*6230*/  IADD3 R164, PT, PT, R164, 0x20, RZ ;  /* 0x00000020a4a47810 */ /* 0x000fc80007ffe0ff */
[----:B------:R0:W-:Y:S03]  /*6240*/  @P4 STG.E.128 desc[UR6][R108.64], R48 ;  /* 0x000000306c004986 */ /* 0x0001e6000c101d06 */
.L_x_29828:
[----:B------:R-:W-:Y:S05]  /*6250*/  BSYNC.RECONVERGENT B0 ;  /* 0x0000000000007941 */ /* 0x000fea0003800200 */
.L_x_29827:
        /* <DEDUP_REMOVED lines=36> */
.L_x_29833:
        /* <DEDUP_REMOVED lines=23> */
.L_x_29834:
[----:B------:R-:W0:Y:S02]  /*6610*/  @P4 LDC.64 R108, c[0x0][0x3a8] ;  /* 0x0000ea00ff6c4b82 */ /* 0x000e240000000a00 */
[----:B0-----:R-:W-:-:S05]  /*6620*/  @P4 IMAD.WIDE.U32 R108, R164, 0x10, R108 ;  /* 0x00000010a46c4825 */ /* 0x001fca00078e006c */
[----:B------:R0:W-:Y:S02]  /*6630*/  @P4 STG.E.128 desc[UR6][R108.64], R48 ;  /* 0x000000306c004986 */ /* 0x0001e4000c101d06 */
.L_x_29832:
[----:B------:R-:W-:Y:S05]  /*6640*/  BSYNC.RECONVERGENT B0 ;  /* 0x0000000000007941 */ /* 0x000fea0003800200 */
.L_x_29831:
[----:B0-234-:R-:W-:Y:S01]  /*6650*/  FADD.FTZ R108, RZ, R0 ;  /* 0x00000000ff6c7221 */ /* 0x01dfe20000010000 */
        /* <DEDUP_REMOVED lines=11> */
[----:B------:R-:W-:-:S04]  /*6710*/  LOP3.LUT R7, R7, 0xfffffffe, RZ, 0xc0, !PT ;  /* 0xfffffffe07077812 */ /* 0x000fc800078ec0ff */
[----:B------:R-:W-:-:S05]  /*6720*/  FSEL R111, R108, RZ, P5 ;  /* 0x000000ff6c6f7208 */ /* 0x000fca0002800000 */
[----:B------:R-:W-:Y:S02]  /*6730*/  FADD.FTZ R108, R3, R111 ;  /* 0x0000006f036c7221 */ /* 0x000fe40000010000 */
[----:B------:R-:W-:Y:S02]  /*6740*/  @P6 LOP3.LUT R7, R7, 0x1, RZ, 0xfc, !PT ;  /* 0x0000000107076812 */ /* 0x000fe400078efcff */
[----:B------:R-:W-:Y:S02]  /*6750*/  FADD.FTZ R108, R4, R108 ;  /* 0x0000006c046c7221 */ /* 0x000fe40000010000 */
[----:B------:R-:W-:Y:S02]  /*6760*/  LOP3.LUT R7, R7, 0xfffffffd, RZ, 0xc0, !PT ;  /* 0xfffffffd07077812 */ /* 0x000fe400078ec0ff */
        /* <DEDUP_REMOVED lines=64> */
[----:B------:R-:W2:Y:S01]  /*6b70*/  LDC R166, c[0x0][0x400] ;  /* 0x00010000ffa67b82 */ /* 0x000ea20000000800 */
        /* <DEDUP_REMOVED lines=10> */
[----:B--2---:R-:W-:-:S04]  /*6c20*/  FMUL.FTZ R111, R111, R166 ;  /* 0x000000a66f6f7220 */ /* 0x004fc80000410000 */
        /* <DEDUP_REMOVED lines=50> */
[----:B------:R-:W-:Y:S01]  /*6f50*/  FADD.FTZ R109, R25, -R111 ;  /* 0x8000006f196d7221 */ /* 0x000fe20000010000 */
[----:B------:R-:W-:Y:S02]  /*6f60*/  ISETP.GT.U32.AND P6, PT, R2, 0xdf, PT ;  /* 0x000000df0200780c */ /* 0x000fe40003fc4070 */
        /* <DEDUP_REMOVED lines=59> */
[----:B------:R0:W2:Y:S02]  /*7320*/  SHFL.BFLY PT, R108, R164, 0x10, 0x1f ;  /* 0x0e001f00a46c7f89 */ /* 0x0000a400000e0000 */
.L_x_29872:
[----:B------:R-:W-:Y:S01]  /*7330*/  LOP3.LUT P1, RZ, R167, 0x1f, RZ, 0xc0, !PT ;  /* 0x0000001fa7ff7812 */ /* 0x000fe2000782c0ff */
[----:B--2---:R-:W-:Y:S01]  /*7340*/  FADD.FTZ R108, R164, R108 ;  /* 0x0000006ca46c7221 */ /* 0x004fe20000010000 */
[----:B------:R-:W-:Y:S01]  /*7350*/  ISETP.NE.AND P0, PT, RZ, UR8, PT ;  /* 0x00000008ff007c0c */ /* 0x000fe2000bf05270 */
[----:B------:R-:W-:Y:S02]  /*7360*/  BSSY.RECONVERGENT B0, `(.L_x_29836) ;  /* 0x000002d000007945 */ /* 0x000fe40003800200 */
[----:B------:R-:W-:Y:S01]  /*7370*/  FFMA.FTZ R110, R108, R166, UR9 ;  /* 0x000000096c6e7e23 */ /* 0x000fe200080100a6 */
[----:B------:R-:W-:-:S07]  /*7380*/  FSEL R165, R111, RZ, !P0 ;  /* 0x000000ff6fa57208 */ /* 0x000fce0004000000 */
[----:B------:R-:W2:Y:S02]  /*7390*/  @!P1 LDC.64 R108, c[0x0][0x3c0] ;  /* 0x0000f000ff6c9b82 */ /* 0x000ea40000000a00 */
[----:B--2---:R-:W-:-:S05]  /*73a0*/  @!P1 IMAD.WIDE R108, R244, 0x4, R108 ;  /* 0x00000004f46c9825 */ /* 0x004fca00078e026c */
[----:B------:R2:W-:Y:S02]  /*73b0*/  @!P1 STG.E desc[UR6][R108.64], R111 ;  /* 0x0000006f6c009986 */ /* 0x0005e4000c101906 */
[----:B--2---:R-:W-:-:S05]  /*73c0*/  FMUL.FTZ R108, R111, R111 ;  /* 0x0000006f6f6c7220 */ /* 0x004fca0000410000 */
[----:B------:R-:W-:-:S05]  /*73d0*/  FSEL R108, R108, RZ, P0 ;  /* 0x000000ff6c6c7208 */ /* 0x000fca0000000000 */
[----:B------:R-:W-:Y:S02]  /*73e0*/  FADD.FTZ R110, R110, R108 ;  /* 0x0000006c6e6e7221 */ /* 0x000fe40000010000 */
[----:B------:R-:W2:Y:S02]  /*73f0*/  @!P1 LDC.64 R108, c[0x0][0x3c8] ;  /* 0x0000f200ff6c9b82 */ /* 0x000ea40000000a00 */
[----:B0-----:R-:W0:Y:S01]  /*7400*/  MUFU.RSQ R164, R110 ;  /* 0x0000006e00a47308 */ /* 0x001e220000001400 */
[----:B--2---:R-:W-:-:S05]  /*7410*/  @!P1 IMAD.WIDE R108, R244, 0x4, R108 ;  /* 0x00000004f46c9825 */ /* 0x004fca00078e026c */
[----:B0-----:R0:W-:Y:S01]  /*7420*/  @!P1 STG.E desc[UR6][R108.64], R164 ;  /* 0x000000a46c009986 */ /* 0x0011e2000c101906 */
[----:B------:R-:W-:Y:S05]  /*7430*/  @!P5 BRA `(.L_x_29837) ;  /* 0x00000000007cd947 */ /* 0x000fea0003800000 */
[--C-:B0-----:R-:W-:Y:S01]  /*7440*/  FADD.FTZ R108, R0, -R165.reuse ;  /* 0x800000a5006c7221 */ /* 0x101fe20000010000 */
[--C-:B------:R-:W-:Y:S01]  /*7450*/  FADD.FTZ R109, R113, -R165.reuse ;  /* 0x800000a5716d7221 */ /* 0x100fe20000010000 */
[--C-:B------:R-:W-:Y:S01]  /*7460*/  FADD.FTZ R110, R114, -R165.reuse ;  /* 0x800000a5726e7221 */ /* 0x100fe20000010000 */
[----:B------:R-:W2:Y:S01]  /*7470*/  LDL R111, [R1+0x4c] ;  /* 0x00004c00016f7983 */ /* 0x000ea20000100800 */
[----:B------:R-:W-:Y:S01]  /*7480*/  FMUL.FTZ R248, R164, R108 ;  /* 0x0000006ca4f87220 */ /* 0x000fe20000410000 */
[----:B------:R-:W-:Y:S01]  /*7490*/  FADD.FTZ R108, R112, -R165 ;  /* 0x800000a5706c7221 */ /* 0x000fe20000010000 */
[C---:B------:R-:W-:Y:S01]  /*74a0*/  FMUL.FTZ R246, R164.reuse, R109 ;  /* 0x0000006da4f67220 */ /* 0x040fe20000410000 */
[C---:B------:R-:W-:Y:S01]  /*74b0*/  FMUL.FTZ R245, R164.reuse, R110 ;  /* 0x0000006ea4f57220 */ /* 0x040fe20000410000 */
[----:B------:R-:W3:Y:S01]  /*74c0*/  LDL R109, [R1+0x44] ;  /* 0x00004400016d7983 */ /* 0x000ee20000100800 */
[----:B------:R-:W-:Y:S01]  /*74d0*/  FMUL.FTZ R247, R164, R108 ;  /* 0x0000006ca4f77220 */ /* 0x000fe20000410000 */
[----:B------:R-:W0:Y:S02]  /*74e0*/  LDC.64 R166, c[0x0][0x428] ;  /* 0x00010a00ffa67b82 */ /* 0x000e240000000a00 */
[----:B------:R-:W4:Y:S04]  /*74f0*/  LDL R108, [R1+0x40] ;  /* 0x00004000016c7983 */ /* 0x000f280000100800 */
[----:B------:R-:W4:Y:S04]  /*7500*/  LDL R110, [R1+0x48] ;  /* 0x00004800016e7983 */ /* 0x000f280000100800 */
[----:B------:R-:W4:Y:S04]  /*7510*/  LDL R252, [R1+0x34] ;  /* 0x0000340001fc7983 */ /* 0x000f280000100800 */
[----:B------:R-:W4:Y:S04]  /*7520*/  LDL R251, [R1+0x38] ;  /* 0x0000380001fb7983 */ /* 0x000f280000100800 */
[----:B------:R-:W4:Y:S01]  /*7530*/  LDL R249, [R1+0x3c] ;  /* 0x00003c0001f97983 */ /* 0x000f220000100800 */
[----:B0-----:R-:W-:-:S04]  /*7540*/  IMAD.WIDE.U32 R166, R115, 0x10, R166 ;  /* 0x0000001073a67825 */ /* 0x001fc800078e00a6 */
[----:B--2--5:R-:W-:Y:S01]  /*7550*/  FFMA.FTZ R111, R245, R111, R107 ;  /* 0x0000006ff56f7223 */ /* 0x024fe2000001006b */
[----:B---3--:R-:W-:Y:S01]  /*7560*/  FFMA.FTZ R109, R247, R109, R105 ;  /* 0x0000006df76d7223 */ /* 0x008fe20000010069 */
[----:B----4-:R-:W-:Y:S01]  /*7570*/  FFMA.FTZ R108, R248, R108, R104 ;  /* 0x0000006cf86c7223 */ /* 0x010fe20000010068 */
[----:B------:R-:W-:-:S05]  /*7580*/  FFMA.FTZ R110, R246, R110, R106 ;  /* 0x0000006ef66e7223 */ /* 0x000fca000001006a */
[----:B------:R0:W-:Y:S04]  /*7590*/  STG.E.128 desc[UR6][R166.64], R108 ;  /* 0x0000006ca6007986 */ /* 0x0001e8000c101d06 */
[----:B0-----:R-:W2:Y:S01]  /*75a0*/  LDL R111, [R1+0x30] ;  /* 0x00003000016f7983 */ /* 0x001ea20000100800 */
[----:B------:R-:W0:Y:S01]  /*75b0*/  LDC.64 R166, c[0x0][0x430] ;  /* 0x00010c00ffa67b82 */ /* 0x000e220000000a00 */
[----:B------:R-:W-:Y:S01]  /*75c0*/  FFMA.FTZ R109, R247, R252, R61 ;  /* 0x000000fcf76d7223 */ /* 0x000fe2000001003d */
[----:B------:R-:W-:Y:S01]  /*75d0*/  FFMA.FTZ R110, R246, R251, R62 ;  /* 0x000000fbf66e7223 */ /* 0x000fe2000001003e */
[C---:B0-----:R-:W-:Y:S01]  /*75e0*/  IMAD.WIDE.U32 R166, R115.reuse, 0x10, R166 ;  /* 0x0000001073a67825 */ /* 0x041fe200078e00a6 */
[----:B------:R-:W-:-:S03]  /*75f0*/  IADD3 R115, PT, PT, R115, 0x20, RZ ;  /* 0x0000002073737810 */ /* 0x000fc60007ffe0ff */
[----:B--2---:R-:W-:Y:S01]  /*7600*/  FFMA.FTZ R108, R248, R111, R60 ;  /* 0x0000006ff86c7223 */ /* 0x004fe2000001003c */
[----:B------:R-:W-:-:S05]  /*7610*/  FFMA.FTZ R111, R245, R249, R63 ;  /* 0x000000f9f56f7223 */ /* 0x000fca000001003f */
[----:B------:R2:W-:Y:S02]  /*7620*/  STG.E.128 desc[UR6][R166.64], R108 ;  /* 0x0000006ca6007986 */ /* 0x0005e4000c101d06 */
.L_x_29837:
[----:B------:R-:W-:Y:S05]  /*7630*/  BSYNC.RECONVERGENT B0 ;  /* 0x0000000000007941 */ /* 0x000fea0003800200 */
.L_x_29836:
[----:B------:R-:W-:Y:S01]  /*7640*/  ISETP.GE.U32.AND P0, PT, R2, 0x40, PT ;  /* 0x000000400200780c */ /* 0x000fe20003f06070 */
[----:B------:R-:W-:-:S12]  /*7650*/  BSSY.RECONVERGENT B0, `(.L_x_29838) ;  /* 0x0000021000007945 */ /* 0x000fd80003800200 */
[----:B------:R-:W-:Y:S05]  /*7660*/  @!P0 BRA `(.L_x_29839) ;  /* 0x00000000007c8947 */ /* 0x000fea0003800000 */
[--C-:B0-2---:R-:W-:Y:S01]  /*7670*/  FADD.FTZ R108, R3, -R165.reuse ;  /* 0x800000a5036c7221 */ /* 0x105fe20000010000 */
        /* <DEDUP_REMOVED lines=30> */
.L_x_29839:
[----:B------:R-:W-:Y:S05]  /*7860*/  BSYNC.RECONVERGENT B0 ;  /* 0x0000000000007941 */ /* 0x000fea0003800200 */
.L_x_29838:
[----:B------:R-:W-:Y:S01]  /*7870*/  ISETP.GE.U32.AND P0, PT, R2, 0x60, PT ;  /* 0x000000600200780c */ /* 0x000fe20003f06070 */
[----:B------:R-:W-:-:S12]  /*7880*/  BSSY.RECONVERGENT B0, `(.L_x_29840) ;  /* 0x000001d000007945 */ /* 0x000fd80003800200 */
[----:B------:R-:W-:Y:S05]  /*7890*/  @!P0 BRA `(.L_x_29841) ;  /* 0x00000000006c8947 */ /* 0x000fea0003800000 */
[----:B------:R-:W4:Y:S01]  /*78a0*/  LDL R252, [R1] ;  /* 0x0000000001fc7983 */ /* 0x000f220000100800 */
[----:B--23--:R-:W2:Y:S03]  /*78b0*/  LDC.64 R166, c[0x0][0x428] ;  /* 0x00010a00ffa67b82 */ /* 0x00cea60000000a00 */
[----:B------:R-:W3:Y:S04]  /*78c0*/  LDL R251, [R1+0x4] ;  /* 0x0000040001fb7983 */ /* 0x000ee80000100800 */
[----:B------:R-:W3:Y:S04]  /*78d0*/  LDL R249, [R1+0x8] ;  /* 0x0000080001f97983 */ /* 0x000ee80000100800 */
[----:B------:R-:W3:Y:S01]  /*78e0*/  LDL R111, [R1+0xc] ;  /* 0x00000c00016f7983 */ /* 0x000ee20000100800 */
[--C-:B0-----:R-:W-:Y:S01]  /*78f0*/  FADD.FTZ R108, R8, -R165.reuse ;  /* 0x800000a5086c7221 */ /* 0x101fe20000010000 */
[--C-:B------:R-:W-:Y:S01]  /*7900*/  FADD.FTZ R109, R10, -R165.reuse ;  /* 0x800000a50a6d7221 */ /* 0x100fe20000010000 */
[----:B------:R-:W-:-:S02]  /*7910*/  FADD.FTZ R110, R11, -R165 ;  /* 0x800000a50b6e7221 */ /* 0x000fc40000010000 */
[C---:B------:R-:W-:Y:S01]  /*7920*/  FMUL.FTZ R248, R164.reuse, R108 ;  /* 0x0000006ca4f87220 */ /* 0x040fe20000410000 */
[----:B------:R-:W-:Y:S01]  /*7930*/  FADD.FTZ R108, R9, -R165 ;  /* 0x800000a5096c7221 */ /* 0x000fe20000010000 */
[C---:B------:R-:W-:Y:S01]  /*7940*/  FMUL.FTZ R246, R164.reuse, R109 ;  /* 0x0000006da4f67220 */ /* 0x040fe20000410000 */
[C---:B------:R-:W-:Y:S02]  /*7950*/  FMUL.FTZ R245, R164.reuse, R110 ;  /* 0x0000006ea4f57220 */ /* 0x040fe40000410000 */
[----:B------:R-:W-:Y:S01]  /*7960*/  FMUL.FTZ R247, R164, R108 ;  /* 0x0000006ca4f77220 */ /* 0x000fe20000410000 */
[----:B--2---:R-:W-:-:S04]  /*7970*/  IMAD.WIDE.U32 R166, R115, 0x10, R166 ;  /* 0x0000001073a67825 */ /* 0x004fc800078e00a6 */
[----:B----45:R-:W-:Y:S01]  /*7980*/  FFMA.FTZ R108, R248, R252, R120 ;  /* 0x000000fcf86c7223 */ /* 0x030fe20000010078 */
[----:B---3--:R-:W-:Y:S01]  /*7990*/  FFMA.FTZ R109, R247, R251, R121 ;  /* 0x000000fbf76d7223 */ /* 0x008fe20000010079 */
[----:B------:R-:W-:Y:S01]  /*79a0*/  FFMA.FTZ R110, R246, R249, R122 ;  /* 0x000000f9f66e7223 */ /* 0x000fe2000001007a */
[----:B------:R-:W-:-:S05]  /*79b0*/  FFMA.FTZ R111, R245, R111, R123 ;  /* 0x0000006ff56f7223 */ /* 0x000fca000001007b */
[----:B------:R0:W-:Y:S02]  /*79c0*/  STG.E.128 desc[UR6][R166.64], R108 ;  /* 0x0000006ca6007986 */ /* 0x0001e4000c101d06 */
[----:B0-----:R-:W0:Y:S01]  /*79d0*/  LDC.64 R166, c[0x0][0x430] ;  /* 0x00010c00ffa67b82 */ /* 0x001e220000000a00 */
[----:B------:R-:W-:Y:S01]  /*79e0*/  FFMA.FTZ R108, R248, R240, R68 ;  /* 0x000000f0f86c7223 */ /* 0x000fe20000010044 */
[----:B------:R-:W-:Y:S01]  /*79f0*/  FFMA.FTZ R109, R247, R241, R69 ;  /* 0x000000f1f76d7223 */ /* 0x000fe20000010045 */
[----:B------:R-:W-:Y:S01]  /*7a00*/  FFMA.FTZ R110, R246, R242, R70 ;  /* 0x000000f2f66e7223 */ /* 0x000fe20000010046 */
[----:B------:R-:W-:Y:S01]  /*7a10*/  FFMA.FTZ R111, R245, R243, R71 ;  /* 0x000000f3f56f7223 */ /* 0x000fe20000010047 */
[C---:B0-----:R-:W-:Y:S01]  /*7a20*/  IMAD.WIDE.U32 R166, R115.reuse, 0x10, R166 ;  /* 0x0000001073a67825 */ /* 0x041fe200078e00a6 */
[----:B------:R-:W-:-:S04]  /*7a30*/  IADD3 R115, PT, PT, R115, 0x20, RZ ;  /* 0x0000002073737810 */ /* 0x000fc80007ffe0ff */
[----:B------:R4:W-:Y:S03]  /*7a40*/  STG.E.128 desc[UR6][R166.64], R108 ;  /* 0x0000006ca6007986 */ /* 0x0009e6000c101d06 */
.L_x_29841:
[----:B------:R-:W-:Y:S05]  /*7a50*/  BSYNC.RECONVERGENT B0 ;  /* 0x0000000000007941 */ /* 0x000fea0003800200 */
.L_x_29840:
[----:B------:R-:W-:Y:S01]  /*7a60*/  ISETP.GE.U32.AND P0, PT, R2, 0x80, PT ;  /* 0x000000800200780c */ /* 0x000fe20003f06070 */
[----:B------:R-:W-:-:S12]  /*7a70*/  BSSY.RECONVERGENT B0, `(.L_x_29842) ;  /* 0x0000019000007945 */ /* 0x000fd80003800200 */
[----:B------:R-:W-:Y:S05]  /*7a80*/  @!P0 BRA `(.L_x_29843) ;  /* 0x00000000005c8947 */ /* 0x000fea0003800000 */
[----:B--234-:R-:W2:Y:S01]  /*7a90*/  LDC.64 R166, c[0x0][0x428] ;  /* 0x00010a00ffa67b82 */ /* 0x01cea20000000a00 */
[--C-:B0-----:R-:W-:Y:S01]  /*7aa0*/  FADD.FTZ R108, R12, -R165.reuse ;  /* 0x800000a50c6c7221 */ /* 0x101fe20000010000 */
[--C-:B------:R-:W-:Y:S01]  /*7ab0*/  FADD.FTZ R109, R14, -R165.reuse ;  /* 0x800000a50e6d7221 */ /* 0x100fe20000010000 */
[--C-:B------:R-:W-:Y:S02]  /*7ac0*/  FADD.FTZ R110, R15, -R165.reuse ;  /* 0x800000a50f6e7221 */ /* 0x100fe40000010000 */
[C---:B------:R-:W-:Y:S01]  /*7ad0*/  FMUL.FTZ R248, R164.reuse, R108 ;  /* 0x0000006ca4f87220 */ /* 0x040fe20000410000 */
[----:B------:R-:W-:Y:S01]  /*7ae0*/  FADD.FTZ R108, R13, -R165 ;  /* 0x800000a50d6c7221 */ /* 0x000fe20000010000 */
[C---:B------:R-:W-:Y:S01]  /*7af0*/  FMUL.FTZ R246, R164.reuse, R109 ;  /* 0x0000006da4f67220 */ /* 0x040fe20000410000 */
[C---:B------:R-:W-:Y:S02]  /*7b00*/  FMUL.FTZ R245, R164.reuse, R110 ;  /* 0x0000006ea4f57220 */ /* 0x040fe40000410000 */
[----:B------:R-:W-:Y:S01]  /*7b10*/  FMUL.FTZ R247, R164, R108 ;  /* 0x0000006ca4f77220 */ /* 0x000fe20000410000 */
[----:B-----5:R-:W-:Y:S01]  /*7b20*/  FFMA.FTZ R108, R248, R236, R124 ;  /* 0x000000ecf86c7223 */ /* 0x020fe2000001007c */
[----:B------:R-:W-:Y:S01]  /*7b30*/  FFMA.FTZ R110, R246, R238, R126 ;  /* 0x000000eef66e7223 */ /* 0x000fe2000001007e */
[----:B------:R-:W-:Y:S01]  /*7b40*/  FFMA.FTZ R111, R245, R239, R127 ;  /* 0x000000eff56f7223 */ /* 0x000fe2000001007f */
[----:B------:R-:W-:Y:S01]  /*7b50*/  FFMA.FTZ R109, R247, R237, R125 ;  /* 0x000000edf76d7223 */ /* 0x000fe2000001007d */
[----:B--2---:R-:W-:-:S05]  /*7b60*/  IMAD.WIDE.U32 R166, R115, 0x10, R166 ;  /* 0x0000001073a67825 */ /* 0x004fca00078e00a6 */
        /* <DEDUP_REMOVED lines=9> */
.L_x_29843:
[----:B------:R-:W-:Y:S05]  /*7c00*/  BSYNC.RECONVERGENT B0 ;  /* 0x0000000000007941 */ /* 0x000fea0003800200 */
.L_x_29842:
[----:B------:R-:W-:Y:S01]  /*7c10*/  ISETP.GE.U32.AND P0, PT, R2, 0xa0, PT ;  /* 0x000000a00200780c */ /* 0x000fe20003f06070 */
[----:B------:R-:W-:-:S12]  /*7c20*/  BSSY.RECONVERGENT B0, `(.L_x_29844) ;  /* 0x0000019000007945 */ /* 0x000fd80003800200 */
[----:B------:R-:W-:Y:S05]  /*7c30*/  @!P0 BRA `(.L_x_29845) ;  /* 0x00000000005c8947 */ /* 0x000fea0003800000 */
[----:B0-234-:R-:W0:Y:S01]  /*7c40*/  LDC.64 R166, c[0x0][0x428] ;  /* 0x00010a00ffa67b82 */ /* 0x01de220000000a00 */
[--C-:B------:R-:W-:Y:S01]  /*7c50*/  FADD.FTZ R108, R16, -R165.reuse ;  /* 0x800000a5106c7221 */ /* 0x100fe20000010000 */
        /* <DEDUP_REMOVED lines=11> */
[----:B0-----:R-:W-:-:S05]  /*7d10*/  IMAD.WIDE.U32 R166, R115, 0x10, R166 ;  /* 0x0000001073a67825 */ /* 0x001fca00078e00a6 */
        /* <DEDUP_REMOVED lines=9> */
.L_x_29845:
[----:B------:R-:W-:Y:S05]  /*7db0*/  BSYNC.RECONVERGENT B0 ;  /* 0x0000000000007941 */ /* 0x000fea0003800200 */
.L_x_29844:
        /* <DEDUP_REMOVED lines=26> */
.L_x_29847:
[----:B------:R-:W-:Y:S05]  /*7f60*/  BSYNC.RECONVERGENT B0 ;  /* 0x0000000000007941 */ /* 0x000fea0003800200 */
.L_x_29846:
        /* <DEDUP_REMOVED lines=26> */
.L_x_29849:
[----:B------:R-:W-:Y:S05]  /*8110*/  BSYNC.RECONVERGENT B0 ;  /* 0x0000000000007941 */ /* 0x000fea0003800200 */
.L_x_29848:
        /* <DEDUP_REMOVED lines=26> */
.L_x_29851:
[----:B------:R-:W-:Y:S05]  /*82c0*/  BSYNC.RECONVERGENT B0 ;  /* 0x0000000000007941 */ /* 0x000fea0003800200 */
.L_x_29850:
        /* <DEDUP_REMOVED lines=26> */
.L_x_29853:
[----:B------:R-:W-:Y:S05]  /*8470*/  BSYNC.RECONVERGENT B0 ;  /* 0x0000000000007941 */ /* 0x000fea0003800200 */
.L_x_29852:
        /* <DEDUP_REMOVED lines=26> */
.L_x_29855:
[----:B------:R-:W-:Y:S05]  /*8620*/  BSYNC.RECONVERGENT B0 ;  /* 0x0000000000007941 */ /* 0x000fea0003800200 */
.L_x_29854:
        /* <DEDUP_REMOVED lines=26> */
.L_x_29857:
[----:B------:R-:W-:Y:S05]  /*87d0*/  BSYNC.RECONVERGENT B0 ;  /* 0x0000000000007941 */ /* 0x000fea0003800200 */
.L_x_29856:
[----:B------:R-:W-:Y:S01]  /*87e0*/  ISETP.GE.U32.AND P0, PT, R2, 0x180, PT ;  /* 0x000001800200780c */ /* 0x000fe20003f06070 */
[----:B------:R-:W-:-:S12]  /*87f0*/  BSSY.RECONVERGENT B0, `(.L_x_29858) ;  /* 0x0000018000007945 */ /* 0x000fd80003800200 */
[----:B------:R-:W-:Y:S05]  /*8800*/  @!P0 BRA `(.L_x_29859) ;  /* 0x0000000000588947 */ /* 0x000fea0003800000 */
[----:B------:R-:W1:Y:S01]  /*8810*/  LDC.64 R248, c[0x0][0x428] ;  /* 0x00010a00fff87b82 */ /* 0x000e620000000a00 */
        /* <DEDUP_REMOVED lines=12> */
[----:B-1----:R-:W-:-:S05]  /*88e0*/  IMAD.WIDE.U32 R164, R115, 0x10, R248 ;  /* 0x0000001073a47825 */ /* 0x002fca00078e00f8 */
[----:B------:R0:W-:Y:S02]  /*88f0*/  STG.E.128 desc[UR6][R164.64], R108 ;  /* 0x0000006ca4007986 */ /* 0x0001e4000c101d06 */
[----:B0-----:R-:W0:Y:S01]  /*8900*/  LDC.64 R164, c[0x0][0x430] ;  /* 0x00010c00ffa47b82 */ /* 0x001e220000000a00 */
[----:B------:R-:W-:Y:S01]  /*8910*/  FFMA.FTZ R108, R246, R168, R156 ;  /* 0x000000a8f66c7223 */ /* 0x000fe2000001009c */
[----:B------:R-:W-:Y:S01]  /*8920*/  FFMA.FTZ R109, R245, R169, R157 ;  /* 0x000000a9f56d7223 */ /* 0x000fe2000001009d */
[----:B------:R-:W-:Y:S01]  /*8930*/  FFMA.FTZ R110, R166, R170, R158 ;  /* 0x000000aaa66e7223 */ /* 0x000fe2000001009e */
[----:B------:R-:W-:Y:S01]  /*8940*/  FFMA.FTZ R111, R167, R171, R159 ;  /* 0x000000aba76f7223 */ /* 0x000fe2000001009f */
[----:B0-----:R-:W-:-:S05]  /*8950*/  IMAD.WIDE.U32 R164, R115, 0x10, R164 ;  /* 0x0000001073a47825 */ /* 0x001fca00078e00a4 */
[----:B------:R0:W-:Y:S02]  /*8960*/  STG.E.128 desc[UR6][R164.64], R108 ;  /* 0x0000006ca4007986 */ /* 0x0001e4000c101d06 */
.L_x_29859:
[----:B------:R-:W-:Y:S05]  /*8970*/  BSYNC.RECONVERGENT B0 ;  /* 0x0000000000007941 */ /* 0x000fea0003800200 */
.L_x_29858:
[----:B0-234-:R-:W0:Y:S02]  /*8980*/  LDC.64 R108, c[0x0][0x380] ;  /* 0x0000e000ff6c7b82 */ /* 0x01de240000000a00 */
[----:B0-----:R-:W-:-:S04]  /*8990*/  LEA R244, R108, R244, 0x2 ;  /* 0x000000f46cf47211 */ /* 0x001fc800078e10ff */
[----:B------:R-:W-:-:S13]  /*89a0*/  ISETP.GE.AND P0, PT, R244, R109, PT ;  /* 0x0000006df400720c */ /* 0x000fda0003f06270 */
[----:B------:R-:W-:Y:S05]  /*89b0*/  @!P0 BRA `(.L_x_29860) ;  /* 0xffffffac00348947 */ /* 0x000fea000383ffff */
[----:B------:R-:W-:Y:S05]  /*89c0*/  EXIT ;  /* 0x000000000000794d */ /* 0x000fea0003800000 */
.L_x_29835:
[----:B------:R-:W-:Y:S01]  /*89d0*/  HFMA2 R110, -RZ, RZ, 0, 5.9604644775390625e-08 ;  /* 0x00000001ff6e7431 */ /* 0x000fe200000001ff */
[----:B------:R-:W-:Y:S01]  /*89e0*/  BSSY B0, `(.L_x_29861) ;  /* 0x0000007000007945 */ /* 0x000fe20003800000 */
[----:B------:R-:W-:Y:S02]  /*89f0*/  MOV R165, R111 ;  /* 0x0000006f00a57202 */ /* 0x000fe40000000f00 */
[----:B------:R-:W-:Y:S02]  /*8a00*/  MOV R109, 0x1f ;  /* 0x0000001f006d7802 */ /* 0x000fe40000000f00 */
[----:B------:R-:W-:-:S07]  /*8a10*/  MOV R108, 0xffffffff ;  /* 0xffffffff006c7802 */ /* 0x000fce0000000f00 */
[----:B-1---5:R-:W-:Y:S05]  /*8a20*/  WARPSYNC.COLLECTIVE R108, `(.L_x_29862) ;  /* 0x000000006c087348 */ /* 0x022fea0003c00000 */
[----:B------:R0:W2:Y:S02]  /*8a30*/  SHFL.BFLY P6, R108, R165, R110, R109 ;  /* 0x0c00006ea56c7389 */ /* 0x0000a400000c006d */
[----:B012--5:R-:W-:Y:S05]  /*8a40*/  ENDCOLLECTIVE ;  /* 0x000000000000791b */ /* 0x027fea0003800000 */
.L_x_29862:
[----:B------:R-:W-:Y:S05]  /*8a50*/  BSYNC B0 ;  /* 0x0000000000007941 */ /* 0x000fea0003800000 */
.L_x_29861:
        /* <DEDUP_REMOVED lines=9> */
.L_x_29863:
[----:B------:R-:W-:Y:S02]  /*8af0*/  HFMA2 R110, -RZ, RZ, 0, 2.384185791015625e-07 ;  /* 0x00000004ff6e7431 */ /* 0x000fe400000001ff */
[----:B------:R-:W-:Y:S01]  /*8b00*/  FADD.FTZ R111, R111, R108 ;  /* 0x0000006c6f6f7221 */ /* 0x000fe20000010000 */
[----:B------:R-:W-:-:S04]  /*8b10*/  MOV R108, 0xffffffff ;  /* 0xffffffff006c7802 */ /* 0x000fc80000000f00 */
[----:B------:R-:W-:-:S07]  /*8b20*/  MOV R165, R111 ;  /* 0x0000006f00a57202 */ /* 0x000fce0000000f00 */
[----:B------:R-:W-:Y:S05]  /*8b30*/  WARPSYNC.COLLECTIVE R108, `(.L_x_29864) ;  /* 0x000000006c087348 */ /* 0x000fea0003c00000 */
[----:B------:R0:W1:Y:S02]  /*8b40*/  SHFL.BFLY P6, R108, R165, R110, R109 ;  /* 0x0c00006ea56c7389 */ /* 0x00006400000c006d */
[----:B01----:R-:W-:Y:S05]  /*8b50*/  ENDCOLLECTIVE ;  /* 0x000000000000791b */ /* 0x003fea0003800000 */
.L_x_29864:
[----:B------:R-:W-:Y:S02]  /*8b60*/  HFMA2 R110, -RZ, RZ, 0, 4.76837158203125e-07 ;  /* 0x00000008ff6e7431 */ /* 0x000fe400000001ff */
[----:B------:R-:W-:Y:S01]  /*8b70*/  FADD.FTZ R111, R111, R108 ;  /* 0x0000006c6f6f7221 */ /* 0x000fe20000010000 */
[----:B------:R-:W-:-:S04]  /*8b80*/  MOV R108, 0xffffffff ;  /* 0xffffffff006c7802 */ /* 0x000fc80000000f00 */
[----:B------:R-:W-:-:S07]  /*8b90*/  MOV R165, R111 ;  /* 0x0000006f00a57202 */ /* 0x000fce0000000f00 */
[----:B------:R-:W-:Y:S05]  /*8ba0*/  WARPSYNC.COLLECTIVE R108, `(.L_x_29865) ;  /* 0x000000006c087348 */ /* 0x000fea0003c00000 */
[----:B------:R0:W1:Y:S02]  /*8bb0*/  SHFL.BFLY P6, R108, R165, R110, R109 ;  /* 0x0c00006ea56c7389 */ /* 0x00006400000c006d */
[----:B01----:R-:W-:Y:S05]  /*8bc0*/  ENDCOLLECTIVE ;  /* 0x000000000000791b */ /* 0x003fea0003800000 */
.L_x_29865:
[----:B------:R-:W-:Y:S02]  /*8bd0*/  HFMA2 R110, -RZ, RZ, 0, 9.5367431640625e-07 ;  /* 0x00000010ff6e7431 */ /* 0x000fe400000001ff */
[----:B------:R-:W-:Y:S01]  /*8be0*/  FADD.FTZ R111, R111, R108 ;  /* 0x0000006c6f6f7221 */ /* 0x000fe20000010000 */
[----:B------:R-:W-:-:S04]  /*8bf0*/  MOV R108, 0xffffffff ;  /* 0xffffffff006c7802 */ /* 0x000fc80000000f00 */
[----:B------:R-:W-:-:S07]  /*8c00*/  MOV R165, R111 ;  /* 0x0000006f00a57202 */ /* 0x000fce0000000f00 */
[----:B------:R-:W-:Y:S05]  /*8c10*/  WARPSYNC.COLLECTIVE R108, `(.L_x_29866) ;  /* 0x000000006c087348 */ /* 0x000fea0003c00000 */
[----:B------:R0:W1:Y:S02]  /*8c20*/  SHFL.BFLY P6, R108, R165, R110, R109 ;  /* 0x0c00006ea56c7389 */ /* 0x00006400000c006d */
[----:B01----:R-:W-:Y:S05]  /*8c30*/  ENDCOLLECTIVE ;  /* 0x000000000000791b */ /* 0x003fea0003800000 */
.L_x_29866:
[----:B------:R-:W-:Y:S02]  /*8c40*/  HFMA2 R110, -RZ, RZ, 0, 5.9604644775390625e-08 ;  /* 0x00000001ff6e7431 */ /* 0x000fe400000001ff */
[----:B------:R-:W-:Y:S01]  /*8c50*/  FADD.FTZ R111, R111, R108 ;  /* 0x0000006c6f6f7221 */ /* 0x000fe20000010000 */
[----:B------:R-:W-:-:S03]  /*8c60*/  ISETP.GT.U32.AND P6, PT, R2, 0xbf, PT ;  /* 0x000000bf0200780c */ /* 0x000fc60003fc4070 */
        /* <DEDUP_REMOVED lines=110> */
.L_x_29867:
[----:B------:R-:W-:Y:S02]  /*9350*/  HFMA2 R110, -RZ, RZ, 0, 1.1920928955078125e-07 ;  /* 0x00000002ff6e7431 */ /* 0x000fe400000001ff */
[----:B------:R-:W-:Y:S01]  /*9360*/  FADD.FTZ R164, R164, R108 ;  /* 0x0000006ca4a47221 */ /* 0x000fe20000010000 */
[----:B------:R-:W-:-:S04]  /*9370*/  MOV R108, 0xffffffff ;  /* 0xffffffff006c7802 */ /* 0x000fc80000000f00 */
[----:B------:R-:W-:-:S07]  /*9380*/  MOV R165, R164 ;  /* 0x000000a400a57202 */ /* 0x000fce0000000f00 */
[----:B------:R-:W-:Y:S05]  /*9390*/  WARPSYNC.COLLECTIVE R108, `(.L_x_29868) ;  /* 0x000000006c087348 */ /* 0x000fea0003c00000 */
[----:B------:R0:W1:Y:S02]  /*93a0*/  SHFL.BFLY P6, R108, R165, R110, R109 ;  /* 0x0c00006ea56c7389 */ /* 0x00006400000c006d */
[----:B01----:R-:W-:Y:S05]  /*93b0*/  ENDCOLLECTIVE ;  /* 0x000000000000791b */ /* 0x003fea0003800000 */
.L_x_29868:
[----:B------:R-:W-:Y:S02]  /*93c0*/  HFMA2 R110, -RZ, RZ, 0, 2.384185791015625e-07 ;  /* 0x00000004ff6e7431 */ /* 0x000fe400000001ff */
[----:B------:R-:W-:Y:S01]  /*93d0*/  FADD.FTZ R164, R164, R108 ;  /* 0x0000006ca4a47221 */ /* 0x000fe20000010000 */
[----:B------:R-:W-:-:S04]  /*93e0*/  MOV R108, 0xffffffff ;  /* 0xffffffff006c7802 */ /* 0x000fc80000000f00 */
[----:B------:R-:W-:-:S07]  /*93f0*/  MOV R165, R164 ;  /* 0x000000a400a57202 */ /* 0x000fce0000000f00 */
[----:B------:R-:W-:Y:S05]  /*9400*/  WARPSYNC.COLLECTIVE R108, `(.L_x_29869) ;  /* 0x000000006c087348 */ /* 0x000fea0003c00000 */
[----:B------:R0:W1:Y:S02]  /*9410*/  SHFL.BFLY P6, R108, R165, R110, R109 ;  /* 0x0c00006ea56c7389 */ /* 0x00006400000c006d */
[----:B01----:R-:W-:Y:S05]  /*9420*/  ENDCOLLECTIVE ;  /* 0x000000000000791b */ /* 0x003fea0003800000 */
.L_x_29869:
[----:B------:R-:W-:Y:S02]  /*9430*/  HFMA2 R110, -RZ, RZ, 0, 4.76837158203125e-07 ;  /* 0x00000008ff6e7431 */ /* 0x000fe400000001ff */
[----:B------:R-:W-:Y:S01]  /*9440*/  FADD.FTZ R164, R164, R108 ;  /* 0x0000006ca4a47221 */ /* 0x000fe20000010000 */
[----:B------:R-:W-:-:S04]  /*9450*/  MOV R108, 0xffffffff ;  /* 0xffffffff006c7802 */ /* 0x000fc80000000f00 */
[----:B------:R-:W-:-:S07]  /*9460*/  MOV R165, R164 ;  /* 0x000000a400a57202 */ /* 0x000fce0000000f00 */
[----:B------:R-:W-:Y:S05]  /*9470*/  WARPSYNC.COLLECTIVE R108, `(.L_x_29870) ;  /* 0x000000006c087348 */ /* 0x000fea0003c00000 */
[----:B------:R0:W1:Y:S02]  /*9480*/  SHFL.BFLY P6, R108, R165, R110, R109 ;  /* 0x0c00006ea56c7389 */ /* 0x00006400000c006d */
[----:B01----:R-:W-:Y:S05]  /*9490*/  ENDCOLLECTIVE ;  /* 0x000000000000791b */ /* 0x003fea0003800000 */
.L_x_29870:
[----:B------:R-:W-:Y:S02]  /*94a0*/  HFMA2 R110, -RZ, RZ, 0, 9.5367431640625e-07 ;  /* 0x00000010ff6e7431 */ /* 0x000fe400000001ff */
[----:B------:R-:W-:Y:S01]  /*94b0*/  FADD.FTZ R164, R164, R108 ;  /* 0x0000006ca4a47221 */ /* 0x000fe20000010000 */
[----:B------:R-:W-:-:S04]  /*94c0*/  MOV R108, 0xffffffff ;  /* 0xffffffff006c7802 */ /* 0x000fc80000000f00 */
[----:B------:R-:W-:-:S07]  /*94d0*/  MOV R165, R164 ;  /* 0x000000a400a57202 */ /* 0x000fce0000000f00 */
[----:B------:R-:W-:Y:S05]  /*94e0*/  WARPSYNC.COLLECTIVE R108, `(.L_x_29871) ;  /* 0x000000006c087348 */ /* 0x000fea0003c00000 */
[----:B------:R0:W1:Y:S02]  /*94f0*/  SHFL.BFLY P6, R108, R165, R110, R109 ;  /* 0x0c00006ea56c7389 */ /* 0x00006400000c006d */
[----:B01----:R-:W-:Y:S05]  /*9500*/  ENDCOLLECTIVE ;  /* 0x000000000000791b */ /* 0x003fea0003800000 */
.L_x_29871:
[----:B------:R-:W-:Y:S05]  /*9510*/  BRA `(.L_x_29872) ;  /* 0xffffffdc00847947 */ /* 0x000fea000383ffff */
.L_x_29873:
        /* <DEDUP_REMOVED lines=14> */
.L_x_33316:


//--------------------- .text._ZN10layer_norm31ln_parallel_residual_fwd_kernelINS_13Kernel_traitsIfffffjLj1536ELj1ELj4ELj1ELj16ENS_18Kernel_traits_baseILj1536EfffffjLj128EEEEELb0ELb0ELb1EEEvNS_9FwdParamsE --------------------------
	.section	.text._ZN10layer_norm31ln_parallel_residual_fwd_kernelINS_13Kernel_traitsIfffffjLj1536ELj1ELj4ELj1ELj16ENS_18Kernel_traits_baseILj1536EfffffjLj128EEEEELb0ELb0ELb1EEEvNS_9FwdParamsE,"ax",@progbits
	.align	128
        .global         _ZN10layer_norm31ln_parallel_residual_fwd_kernelINS_13Kernel_traitsIfffffjLj1536ELj1ELj4ELj1ELj16ENS_18Kernel_traits_baseILj1536EfffffjLj128EEEEELb0ELb0ELb1EEEvNS_9FwdParamsE
        .type           _ZN10layer_norm31ln_parallel_residual_fwd_kernelINS_13Kernel_traitsIfffffjLj1536ELj1ELj4ELj1ELj16ENS_18Kernel_traits_baseILj1536EfffffjLj128EEEEELb0ELb0ELb1EEEvNS_9FwdParamsE,@function
        .size           _ZN10layer_norm31ln_parallel_residual_fwd_kernelINS_13Kernel_traitsIfffffjLj1536ELj1ELj4ELj1ELj16ENS_18Kernel_traits_baseILj1536EfffffjLj128EEEEELb0ELb0ELb1EEEvNS_9FwdParamsE,(.L_x_33317 - _ZN10layer_norm31ln_parallel_residual_fwd_kernelINS_13Kernel_traitsIfffffjLj1536ELj1ELj4ELj1ELj16ENS_18Kernel_traits_baseILj1536EfffffjLj128EEEEELb0ELb0ELb1EEEvNS_9FwdParamsE)
        .other          _ZN10layer_norm31ln_parallel_residual_fwd_kernelINS_13Kernel_traitsIfffffjLj1536ELj1ELj4ELj1ELj16ENS_18Kernel_traits_baseILj1536EfffffjLj128EEEEELb0ELb0ELb1EEEvNS_9FwdParamsE,@"STO_CUDA_ENTRY STV_DEFAULT"
_ZN10layer_norm31ln_parallel_residual_fwd_kernelINS_13Kernel_traitsIfffffjLj1536ELj1ELj4ELj1ELj16ENS_18Kernel_traits_baseILj1536EfffffjLj128EEEEELb0ELb0ELb1EEEvNS_9FwdParamsE:
.text._ZN10layer_norm31ln_parallel_residual_fwd_kernelINS_13Kernel_traitsIfffffjLj1536ELj1ELj4ELj1ELj16ENS_18Kernel_traits_baseILj1536EfffffjLj128EEEEELb0ELb0ELb1EEEvNS_9FwdParamsE:
        /* <DEDUP_REMOVED lines=39> */
[----:B------:R-:W-:Y:S01]  /*0270*/  UISETP.NE.AND.EX UP0, UPT, UR5, URZ, UPT, UP0 ;  /* 0x000000ff0500728c */ /* 0x000fe2000bf05300 */
        /* <DEDUP_REMOVED lines=68> */
.L_x_29875:
        /* <DEDUP_REMOVED lines=43> */
.L_x_29874:
        /* <DEDUP_REMOVED lines=15> */
[----:B------:R-:W2:Y:S01]  /*0a60*/  LDG.E.128 R24, desc[UR6][R2.64+0x1200] ;  /* 0x0012000602187981 */ /* 0x000ea2000c1e1d00 */
        /* <DEDUP_REMOVED lines=46> */
[----:B----4-:R0:W-:Y:S04]  /*0d50*/  STL.64 [R1], R32 ;  /* 0x0000002001007387 */ /* 0x0101e80000100a00 */
[----:B------:R0:W-:Y:S04]  /*0d60*/  STL.64 [R1+0x8], R34 ;  /* 0x0000082201007387 */ /* 0x0001e80000100a00 */
[----:B------:R0:W-:Y:S04]  /*0d70*/  STL.64 [R1+0x30], R20 ;  /* 0x0000301401007387 */ /* 0x0001e80000100a00 */
[----:B--2---:R0:W-:Y:S04]  /*0d80*/  STL.64 [R1+0x10], R28 ;  /* 0x0000101c01007387 */ /* 0x0041e80000100a00 */
[----:B------:R0:W-:Y:S04]  /*0d90*/  STL.64 [R1+0x18], R30 ;  /* 0x0000181e01007387 */ /* 0x0001e80000100a00 */
[----:B------:R0:W-:Y:S04]  /*0da0*/  STL.64 [R1+0x38], R22 ;  /* 0x0000381601007387 */ /* 0x0001e80000100a00 */
[----:B------:R0:W-:Y:S04]  /*0db0*/  STL.64 [R1+0x20], R24 ;  /* 0x0000201801007387 */ /* 0x0001e80000100a00 */
[----:B------:R0:W-:Y:S01]  /*0dc0*/  STL.64 [R1+0x28], R26 ;  /* 0x0000281a01007387 */ /* 0x0001e20000100a00 */
[----:B------:R-:W-:Y:S05]  /*0dd0*/  BRA `(.L_x_29876) ;  /* 0x0000000400307947 */ /* 0x000fea0003800000 */
.L_x_29877:
        /* <DEDUP_REMOVED lines=75> */
[----:B------:R0:W-:Y:S02]  /*1290*/  STL.64 [R1+0x48], R10 ;  /* 0x0000480a01007387 */ /* 0x0001e40000100a00 */
.L_x_29876:
        /* <DEDUP_REMOVED lines=9> */
.L_x_29905:
[----:B------:R-:W3:Y:S01]  /*1330*/  LDC.64 R14, c[0x0][0x3a0] ;  /* 0x0000e800ff0e7b82 */ /* 0x000ee20000000a00 */
[----:B01----:R-:W0:Y:S01]  /*1340*/  S2R R4, SR_TID.X ;  /* 0x0000000000047919 */ /* 0x003e220000002100 */
[----:B--2---:R-:W-:-:S05]  /*1350*/  IMAD R0, R12, UR4, RZ ;  /* 0x000000040c007c24 */ /* 0x004fca000f8e02ff */
[----:B------:R-:W-:Y:S01]  /*1360*/  SHF.R.S32.HI R5, RZ, 0x1f, R0 ;  /* 0x0000001fff057819 */ /* 0x000fe20000011400 */
[----:B------:R-:W1:Y:S03]  /*1370*/  LDC.64 R206, c[0x0][0x390] ;  /* 0x0000e400ffce7b82 */ /* 0x000e660000000a00 */
[----:B------:R-:W-:-:S05]  /*1380*/  LEA.HI R5, R5, R0, RZ, 0x2 ;  /* 0x0000000005057211 */ /* 0x000fca00078f10ff */
[----:B------:R-:W2:Y:S01]  /*1390*/  @P1 LDC.64 R2, c[0x0][0x398] ;  /* 0x0000e600ff021b82 */ /* 0x000ea20000000a00 */
[----:B---3--:R-:W-:-:S04]  /*13a0*/  ISETP.NE.U32.AND P2, PT, R14, RZ, PT ;  /* 0x000000ff0e00720c */ /* 0x008fc80003f45070 */
[----:B------:R-:W-:Y:S02]  /*13b0*/  ISETP.NE.AND.EX P2, PT, R15, RZ, PT, P2 ;  /* 0x000000ff0f00720c */ /* 0x000fe40003f45320 */
[----:B0-----:R-:W-:-:S04]  /*13c0*/  LOP3.LUT R4, R4, 0x1f, RZ, 0xc0, !PT ;  /* 0x0000001f04047812 */ /* 0x001fc800078ec0ff */
[----:B------:R-:W-:-:S07]  /*13d0*/  LEA.HI.SX32 R219, R5, R4, 0x1e ;  /* 0x0000000405db7211 */ /* 0x000fce00078ff2ff */
[----:B------:R-:W0:Y:S01]  /*13e0*/  @P2 LDC.64 R8, c[0x0][0x3a0] ;  /* 0x0000e800ff082b82 */ /* 0x000e220000000a00 */
[----:B-1----:R-:W-:-:S04]  /*13f0*/  IMAD.WIDE.U32 R4, R219, 0x10, R206 ;  /* 0x00000010db047825 */ /* 0x002fc800078e00ce */
[C---:B--2---:R-:W-:Y:S02]  /*1400*/  @P1 IMAD.WIDE.U32 R2, R219.reuse, 0x10, R2 ;  /* 0x00000010db021825 */ /* 0x044fe400078e0002 */
[----:B-----5:R-:W5:Y:S04]  /*1410*/  LDG.E.128 R4, desc[UR6][R4.64] ;  /* 0x0000000604047981 */ /* 0x020f68000c1e1d00 */
[----:B------:R1:W5:Y:S01]  /*1420*/  @P1 LDG.E.128 R32, desc[UR6][R2.64] ;  /* 0x0000000602201981 */ /* 0x000362000c1e1d00 */
[----:B0-----:R-:W-:-:S05]  /*1430*/  @P2 IMAD.WIDE.U32 R8, R219, 0x10, R8 ;  /* 0x00000010db082825 */ /* 0x001fca00078e0008 */
[----:B------:R1:W5:Y:S01]  /*1440*/  @P2 LDG.E.128 R28, desc[UR6][R8.64] ;  /* 0x00000006081c2981 */ /* 0x000362000c1e1d00 */
[----:B------:R-:W-:Y:S04]  /*1450*/  BSSY.RECONVERGENT B0, `(.L_x_29878) ;  /* 0x0000025000007945 */ /* 0x000fe80003800200 */
[----:B------:R-:W-:Y:S05]  /*1460*/  @!P1 BRA `(.L_x_29879) ;  /* 0x00000000005c9947 */ /* 0x000fea0003800000 */
[----:B------:R-:W-:Y:S05]  /*1470*/  @!P2 BRA `(.L_x_29880) ;  /* 0x000000000034a947 */ /* 0x000fea0003800000 */
[----:B-----5:R-:W-:Y:S01]  /*1480*/  FADD.FTZ R0, R5, R33 ;  /* 0x0000002105007221 */ /* 0x020fe20000010000 */
[----:B-1----:R-:W-:Y:S01]  /*1490*/  FADD.FTZ R3, R4, R32 ;  /* 0x0000002004037221 */ /* 0x002fe20000010000 */
        /* <DEDUP_REMOVED lines=11> */
.L_x_29880:
        /* <DEDUP_REMOVED lines=9> */
.L_x_29879:
        /* <DEDUP_REMOVED lines=12> */
.L_x_29881:
[----:B----4-:R-:W-:Y:S05]  /*16a0*/  BSYNC.RECONVERGENT B0 ;  /* 0x0000000000007941 */ /* 0x010fea0003800200 */
.L_x_29878:
        /* <DEDUP_REMOVED lines=30> */
.L_x_29882:
        /* <DEDUP_REMOVED lines=23> */
.L_x_29883:
        /* <DEDUP_REMOVED lines=26> */
.L_x_29884:
        /* <DEDUP_REMOVED lines=21> */
.L_x_29885:
        /* <DEDUP_REMOVED lines=26> */
.L_x_29886:
        /* <DEDUP_REMOVED lines=21> */
.L_x_29887:
        /* <DEDUP_REMOVED lines=29> */
.L_x_29888:
        /* <DEDUP_REMOVED lines=21> */
.L_x_29889:
[----:B------:R-:W0:Y:S01]  /*2300*/  @P0 LDC.64 R6, c[0x0][0x3a8] ;  /* 0x0000ea00ff060b82 */ /* 0x000e220000000a00 */
[----:B------:R-:W-:-:S07]  /*2310*/  IADD3 R11, PT, PT, R219, 0xa0, RZ ;  /* 0x000000a0db0b7810 */ /* 0x000fce0007ffe0ff */
[----:B-1----:R-:W1:Y:S08]  /*2320*/  @P1 LDC.64 R2, c[0x0][0x398] ;  /* 0x0000e600ff021b82 */ /* 0x002e700000000a00 */
[----:B------:R-:W2:Y:S01]  /*2330*/  @P2 LDC.64 R4, c[0x0][0x3a0] ;  /* 0x0000e800ff042b82 */ /* 0x000ea20000000a00 */
[----:B0-----:R-:W-:-:S05]  /*2340*/  @P0 IMAD.WIDE.U32 R6, R187, 0x10, R6 ;  /* 0x00000010bb060825 */ /* 0x001fca00078e0006 */
[----:B------:R0:W-:Y:S01]  /*2350*/  @P0 STG.E.128 desc[UR6][R6.64], R24 ;  /* 0x0000001806000986 */ /* 0x0001e2000c101d06 */
[----:B-1----:R-:W-:-:S05]  /*2360*/  @P1 IMAD.WIDE.U32 R2, R11, 0x10, R2 ;  /* 0x000000100b021825 */ /* 0x002fca00078e0002 */
[----:B------:R2:W5:Y:S02]  /*2370*/  @P1 LDG.E.128 R32, desc[UR6][R2.64] ;  /* 0x0000000602201981 */ /* 0x000564000c1e1d00 */
[----:B--2---:R-:W-:-:S05]  /*2380*/  @P2 IMAD.WIDE.U32 R2, R11, 0x10, R4 ;  /* 0x000000100b022825 */ /* 0x004fca00078e0004 */
[----:B------:R1:W5:Y:S02]  /*2390*/  @P2 LDG.E.128 R28, desc[UR6][R2.64] ;  /* 0x00000006021c2981 */ /* 0x000364000c1e1d00 */
[----:B-1----:R-:W-:-:S05]  /*23a0*/  IMAD.WIDE.U32 R2, R11, 0x10, R206 ;  /* 0x000000100b027825 */ /* 0x002fca00078e00ce */
        /* <DEDUP_REMOVED lines=15> */
.L_x_29890:
        /* <DEDUP_REMOVED lines=21> */
.L_x_29891:
[----:B------:R-:W0:Y:S01]  /*25f0*/  @P0 LDC.64 R4, c[0x0][0x3a8] ;  /* 0x0000ea00ff040b82 */ /* 0x000e220000000a00 */
[----:B------:R-:W-:-:S07]  /*2600*/  IADD3 R6, PT, PT, R219, 0xc0, RZ ;  /* 0x000000c0db067810 */ /* 0x000fce0007ffe0ff */
[----:B------:R-:W1:Y:S08]  /*2610*/  @P1 LDC.64 R2, c[0x0][0x398] ;  /* 0x0000e600ff021b82 */ /* 0x000e700000000a00 */
        /* <DEDUP_REMOVED lines=10> */
[----:B0----5:R-:W-:Y:S01]  /*26c0*/  @!P3 MOV R5, R16 ;  /* 0x000000100005b202 */ /* 0x021fe20000000f00 */
        /* <DEDUP_REMOVED lines=12> */
.L_x_29892:
[----:B0----5:R-:W-:Y:S01]  /*2790*/  @!P3 FADD.FTZ R5, R32, R16 ;  /* 0x000000102005b221 */ /* 0x021fe20000010000 */
        /* <DEDUP_REMOVED lines=20> */
.L_x_29893:
[----:B------:R-:W0:Y:S01]  /*28e0*/  @P0 LDC.64 R14, c[0x0][0x3a8] ;  /* 0x0000ea00ff0e0b82 */ /* 0x000e220000000a00 */
        /* <DEDUP_REMOVED lines=25> */
.L_x_29894:
        /* <DEDUP_REMOVED lines=21> */
.L_x_29895:
[----:B------:R-:W0:Y:S01]  /*2bd0*/  @P0 LDC.64 R18, c[0x0][0x3a8] ;  /* 0x0000ea00ff120b82 */ /* 0x000e220000000a00 */
[----:B------:R-:W-:-:S07]  /*2be0*/  IADD3 R17, PT, PT, R219, 0x100, RZ ;  /* 0x00000100db117810 */ /* 0x000fce0007ffe0ff */
[----:B------:R-:W1:Y:S01]  /*2bf0*/  @P2 LDC.64 R20, c[0x0][0x3a0] ;  /* 0x0000e800ff142b82 */ /* 0x000e620000000a00 */
[----:B0-----:R-:W-:-:S05]  /*2c00*/  @P0 IMAD.WIDE.U32 R18, R0, 0x10, R18 ;  /* 0x0000001000120825 */ /* 0x001fca00078e0012 */
[----:B------:R0:W-:Y:S02]  /*2c10*/  @P0 STG.E.128 desc[UR6][R18.64], R24 ;  /* 0x0000001812000986 */ /* 0x0001e4000c101d06 */
[----:B0-----:R-:W0:Y:S02]  /*2c20*/  @P1 LDC.64 R18, c[0x0][0x398] ;  /* 0x0000e600ff121b82 */ /* 0x001e240000000a00 */
[----:B0-----:R-:W-:-:S05]  /*2c30*/  @P1 IMAD.WIDE.U32 R18, R17, 0x10, R18 ;  /* 0x0000001011121825 */ /* 0x001fca00078e0012 */
[----:B------:R1:W5:Y:S02]  /*2c40*/  @P1 LDG.E.128 R32, desc[UR6][R18.64] ;  /* 0x0000000612201981 */ /* 0x000364000c1e1d00 */
[----:B-1----:R-:W-:-:S05]  /*2c50*/  @P2 IMAD.WIDE.U32 R18, R17, 0x10, R20 ;  /* 0x0000001011122825 */ /* 0x002fca00078e0014 */
[----:B------:R0:W5:Y:S02]  /*2c60*/  @P2 LDG.E.128 R28, desc[UR6][R18.64] ;  /* 0x00000006121c2981 */ /* 0x000164000c1e1d00 */
[----:B0-----:R-:W-:-:S05]  /*2c70*/  IMAD.WIDE.U32 R18, R17, 0x10, R206 ;  /* 0x0000001011127825 */ /* 0x001fca00078e00ce */
        /* <DEDUP_REMOVED lines=15> */
.L_x_29896:
        /* <DEDUP_REMOVED lines=21> */
.L_x_29897:
        /* <DEDUP_REMOVED lines=26> */
.L_x_29898:
        /* <DEDUP_REMOVED lines=21> */
.L_x_29899:
        /* <DEDUP_REMOVED lines=10> */
[----:B0-----:R-:W-:-:S06]  /*3250*/  IMAD.WIDE.U32 R180, R193, 0x10, R206 ;  /* 0x00000010c1b47825 */ /* 0x001fcc00078e00ce */
        /* <DEDUP_REMOVED lines=15> */
.L_x_29900:
        /* <DEDUP_REMOVED lines=21> */
.L_x_29901:
        /* <DEDUP_REMOVED lines=26> */
.L_x_29902:
        /* <DEDUP_REMOVED lines=21> */
.L_x_29903:
        /* <DEDUP_REMOVED lines=172> */
.L_x_29917:
[----:B------:R-:W-:Y:S01]  /*4250*/  FMUL.FTZ R181, R183, R183 ;  /* 0x000000b7b7b57220 */ /* 0x000fe20000410000 */
[----:B------:R-:W-:Y:S01]  /*4260*/  ISETP.NE.AND P3, PT, RZ, UR10, PT ;  /* 0x0000000aff007c0c */ /* 0x000fe2000bf65270 */
[----:B-1----:R-:W-:Y:S01]  /*4270*/  FADD.FTZ R180, R213, R180 ;  /* 0x000000b4d5b47221 */ /* 0x002fe20000010000 */
[----:B------:R-:W-:Y:S02]  /*4280*/  STL [R1+0x50], R24 ;  /* 0x0000501801007387 */ /* 0x000fe40000100800 */
[----:B------:R-:W-:Y:S01]  /*4290*/  FSEL R181, R181, RZ, P3 ;  /* 0x000000ffb5b57208 */ /* 0x000fe20001800000 */
[----:B------:R-:W-:Y:S01]  /*42a0*/  FFMA.FTZ R180, R180, R252, UR5 ;  /* 0x00000005b4b47e23 */ /* 0x000fe200080100fc */
[----:B------:R-:W-:-:S03]  /*42b0*/  FSEL R214, R183, RZ, !P3 ;  /* 0x000000ffb7d67208 */ /* 0x000fc60005800000 */
[----:B------:R-:W-:Y:S02]  /*42c0*/  FADD.FTZ R180, R180, R181 ;  /* 0x000000b5b4b47221 */ /* 0x000fe40000010000 */
[----:B------:R-:W-:Y:S02]  /*42d0*/  FADD.FTZ R182, -R214, R221 ;  /* 0x000000ddd6b67221 */ /* 0x000fe40000010100 */
[----:B0-----:R0:W1:Y:S02]  /*42e0*/  MUFU.RSQ R213, R180 ;  /* 0x000000b400d57308 */ /* 0x0010640000001400 */
[----:B0-----:R-:W0:Y:S02]  /*42f0*/  @!P2 LDC.64 R180, c[0x0][0x3c0] ;  /* 0x0000f000ffb4ab82 */ /* 0x001e240000000a00 */
[----:B0-----:R-:W-:-:S05]  /*4300*/  @!P2 IMAD.WIDE R180, R12, 0x4, R180 ;  /* 0x000000040cb4a825 */ /* 0x001fca00078e02b4 */
[----:B------:R0:W-:Y:S02]  /*4310*/  @!P2 STG.E desc[UR6][R180.64], R183 ;  /* 0x000000b7b400a986 */ /* 0x0001e4000c101906 */
[----:B0-----:R-:W0:Y:S01]  /*4320*/  @!P2 LDC.64 R180, c[0x0][0x3c8] ;  /* 0x0000f200ffb4ab82 */ /* 0x001e220000000a00 */
[----:B------:R-:W-:-:S04]  /*4330*/  FADD.FTZ R183, -R214, R220 ;  /* 0x000000dcd6b77221 */ /* 0x000fc80000010100 */
[----:B-1----:R-:W-:-:S03]  /*4340*/  FMUL.FTZ R252, R213, R183 ;  /* 0x000000b7d5fc7220 */ /* 0x002fc60000410000 */
[----:B------:R-:W1:Y:S01]  /*4350*/  LDC.64 R220, c[0x0][0x428] ;  /* 0x00010a00ffdc7b82 */ /* 0x000e620000000a00 */
[----:B0-----:R-:W-:-:S05]  /*4360*/  @!P2 IMAD.WIDE R180, R12, 0x4, R180 ;  /* 0x000000040cb4a825 */ /* 0x001fca00078e02b4 */
[----:B------:R0:W-:Y:S01]  /*4370*/  @!P2 STG.E desc[UR6][R180.64], R213 ;  /* 0x000000d5b400a986 */ /* 0x0001e2000c101906 */
[----:B-1----:R-:W-:-:S04]  /*4380*/  IMAD.WIDE.U32 R220, R219, 0x10, R220 ;  /* 0x00000010dbdc7825 */ /* 0x002fc800078e00dc */
[C---:B0-----:R-:W-:Y:S01]  /*4390*/  FADD.FTZ R180, -R214.reuse, R222 ;  /* 0x000000ded6b47221 */ /* 0x041fe20000010100 */
[----:B------:R-:W-:Y:S01]  /*43a0*/  FADD.FTZ R181, -R214, R223 ;  /* 0x000000dfd6b57221 */ /* 0x000fe20000010100 */
[C---:B------:R-:W-:Y:S02]  /*43b0*/  FMUL.FTZ R223, R213.reuse, R182 ;  /* 0x000000b6d5df7220 */ /* 0x040fe40000410000 */
[C---:B------:R-:W-:Y:S01]  /*43c0*/  FMUL.FTZ R222, R213.reuse, R180 ;  /* 0x000000b4d5de7220 */ /* 0x040fe20000410000 */
[----:B------:R-:W-:Y:S01]  /*43d0*/  FMUL.FTZ R24, R213, R181 ;  /* 0x000000b5d5187220 */ /* 0x000fe20000410000 */
[----:B------:R-:W-:Y:S01]  /*43e0*/  FFMA.FTZ R180, R252, R176, R224 ;  /* 0x000000b0fcb47223 */ /* 0x000fe200000100e0 */
[----:B------:R-:W-:Y:S01]  /*43f0*/  FFMA.FTZ R181, R223, R177, R225 ;  /* 0x000000b1dfb57223 */ /* 0x000fe200000100e1 */
[----:B------:R-:W-:Y:S01]  /*4400*/  FFMA.FTZ R182, R222, R178, R226 ;  /* 0x000000b2deb67223 */ /* 0x000fe200000100e2 */
[----:B------:R-:W-:-:S05]  /*4410*/  FFMA.FTZ R183, R24, R179, R227 ;  /* 0x000000b318b77223 */ /* 0x000fca00000100e3 */
[----:B------:R0:W-:Y:S02]  /*4420*/  STG.E.128 desc[UR6][R220.64], R180 ;  /* 0x000000b4dc007986 */ /* 0x0001e4000c101d06 */
[----:B0-----:R-:W-:Y:S01]  /*4430*/  FFMA.FTZ R181, R223, R129, R37 ;  /* 0x00000081dfb57223 */ /* 0x001fe20000010025 */
[----:B------:R-:W-:Y:S01]  /*4440*/  FFMA.FTZ R182, R222, R130, R38 ;  /* 0x00000082deb67223 */ /* 0x000fe20000010026 */
[----:B------:R-:W-:Y:S01]  /*4450*/  FFMA.FTZ R180, R252, R128, R36 ;  /* 0x00000080fcb47223 */ /* 0x000fe20000010024 */
[----:B------:R-:W0:Y:S01]  /*4460*/  LDC.64 R222, c[0x0][0x430] ;  /* 0x00010c00ffde7b82 */ /* 0x000e220000000a00 */
[----:B------:R-:W-:Y:S02]  /*4470*/  FFMA.FTZ R183, R24, R131, R39 ;  /* 0x0000008318b77223 */ /* 0x000fe40000010027 */
[----:B------:R1:W5:Y:S04]  /*4480*/  LDL.LU R24, [R1+0x50] ;  /* 0x0000500001187983 */ /* 0x0003680000300800 */
[----:B------:R-:W2:Y:S01]  /*4490*/  LDL R252, [R1+0xc] ;  /* 0x00000c0001fc7983 */ /* 0x000ea20000100800 */
[----:B0-----:R-:W-:-:S05]  /*44a0*/  IMAD.WIDE.U32 R220, R219, 0x10, R222 ;  /* 0x00000010dbdc7825 */ /* 0x001fca00078e00de */
[----:B------:R0:W-:Y:S02]  /*44b0*/  STG.E.128 desc[UR6][R220.64], R180 ;  /* 0x000000b4dc007986 */ /* 0x0001e4000c101d06 */
[C---:B0-----:R-:W-:Y:S01]  /*44c0*/  FADD.FTZ R181, -R214.reuse, R217 ;  /* 0x000000d9d6b57221 */ /* 0x041fe20000010100 */
[C---:B------:R-:W-:Y:S01]  /*44d0*/  FADD.FTZ R182, -R214.reuse, R216 ;  /* 0x000000d8d6b67221 */ /* 0x040fe20000010100 */
[C---:B------:R-:W-:Y:S01]  /*44e0*/  FADD.FTZ R180, -R214.reuse, R218 ;  /* 0x000000dad6b47221 */ /* 0x040fe20000010100 */
[----:B------:R-:W0:Y:S01]  /*44f0*/  LDC.64 R216, c[0x0][0x428] ;  /* 0x00010a00ffd87b82 */ /* 0x000e220000000a00 */
        /* <DEDUP_REMOVED lines=11> */
[----:B0-----:R-:W-:Y:S01]  /*45b0*/  FFMA.FTZ R180, R220, R124, R40 ;  /* 0x0000007cdcb47223 */ /* 0x001fe20000010028 */
[----:B------:R-:W-:Y:S01]  /*45c0*/  FFMA.FTZ R181, R219, R125, R41 ;  /* 0x0000007ddbb57223 */ /* 0x000fe20000010029 */
[----:B------:R-:W-:Y:S01]  /*45d0*/  FFMA.FTZ R182, R218, R126, R42 ;  /* 0x0000007edab67223 */ /* 0x000fe2000001002a */
[----:B------:R-:W-:Y:S01]  /*45e0*/  FFMA.FTZ R183, R215, R127, R43 ;  /* 0x0000007fd7b77223 */ /* 0x000fe2000001002b */
[----:B------:R-:W-:Y:S01]  /*45f0*/  IMAD.WIDE.U32 R216, R212, 0x10, R222 ;  /* 0x00000010d4d87825 */ /* 0x000fe200078e00de */
[----:B------:R-:W3:Y:S01]  /*4600*/  LDL R219, [R1+0x8] ;  /* 0x0000080001db7983 */ /* 0x000ee20000100800 */
[----:B------:R-:W0:Y:S03]  /*4610*/  LDC.64 R220, c[0x0][0x428] ;  /* 0x00010a00ffdc7b82 */ /* 0x000e260000000a00 */
[----:B------:R4:W-:Y:S04]  /*4620*/  STG.E.128 desc[UR6][R216.64], R180 ;  /* 0x000000b4d8007986 */ /* 0x0009e8000c101d06 */
[----:B------:R-:W3:Y:S04]  /*4630*/  LDL R218, [R1+0x4] ;  /* 0x0000040001da7983 */ /* 0x000ee80000100800 */
[----:B----4-:R-:W4:Y:S01]  /*4640*/  LDL R217, [R1] ;  /* 0x0000000001d97983 */ /* 0x010f220000100800 */
[C---:B------:R-:W-:Y:S01]  /*4650*/  FADD.FTZ R180, -R214.reuse, R211 ;  /* 0x000000d3d6b47221 */ /* 0x040fe20000010100 */
        /* <DEDUP_REMOVED lines=11> */
[----:B0-----:R-:W-:-:S04]  /*4710*/  IMAD.WIDE.U32 R208, R198, 0x10, R220 ;  /* 0x00000010c6d07825 */ /* 0x001fc800078e00dc */
[C---:B------:R-:W-:Y:S01]  /*4720*/  FADD.FTZ R10, -R214.reuse, R10 ;  /* 0x0000000ad60a7221 */ /* 0x040fe20000010100 */
[C---:B------:R-:W-:Y:S01]  /*4730*/  FADD.FTZ R9, -R214.reuse, R9 ;  /* 0x00000009d6097221 */ /* 0x040fe20000010100 */
[C---:B------:R-:W-:Y:S01]  /*4740*/  FADD.FTZ R8, -R214.reuse, R8 ;  /* 0x00000008d6087221 */ /* 0x040fe20000010100 */
[C---:B------:R-:W-:Y:S01]  /*4750*/  FADD.FTZ R196, -R214.reuse, R196 ;  /* 0x000000c4d6c47221 */ /* 0x040fe20000010100 */
[----:B------:R0:W-:Y:S01]  /*4760*/  STG.E.128 desc[UR6][R208.64], R180 ;  /* 0x000000b4d0007986 */ /* 0x0001e2000c101d06 */
[----:B------:R-:W-:-:S03]  /*4770*/  FADD.FTZ R197, -R214, R197 ;  /* 0x000000c5d6c57221 */ /* 0x000fc60000010100 */
[----:B------:R-:W4:Y:S01]  /*4780*/  LDL R216, [R1+0x34] ;  /* 0x0000340001d87983 */ /* 0x000f220000100800 */
[----:B0-----:R-:W-:Y:S01]  /*4790*/  FFMA.FTZ R180, R215, R120, R44 ;  /* 0x00000078d7b47223 */ /* 0x001fe2000001002c */
[----:B------:R-:W-:Y:S01]  /*47a0*/  FFMA.FTZ R181, R212, R121, R45 ;  /* 0x00000079d4b57223 */ /* 0x000fe2000001002d */
[----:B------:R-:W-:Y:S01]  /*47b0*/  FFMA.FTZ R182, R211, R122, R46 ;  /* 0x0000007ad3b67223 */ /* 0x000fe2000001002e */
[----:B------:R-:W-:Y:S01]  /*47c0*/  FFMA.FTZ R183, R210, R123, R47 ;  /* 0x0000007bd2b77223 */ /* 0x000fe2000001002f */
[----:B------:R-:W-:-:S04]  /*47d0*/  IMAD.WIDE.U32 R208, R198, 0x10, R222 ;  /* 0x00000010c6d07825 */ /* 0x000fc800078e00de */
[C---:B------:R-:W-:Y:S01]  /*47e0*/  FMUL.FTZ R10, R213.reuse, R10 ;  /* 0x0000000ad50a7220 */ /* 0x040fe20000410000 */
[----:B------:R-:W4:Y:S04]  /*47f0*/  LDL R215, [R1+0x38] ;  /* 0x0000380001d77983 */ /* 0x000f280000100800 */
[----:B------:R0:W-:Y:S04]  /*4800*/  STG.E.128 desc[UR6][R208.64], R180 ;  /* 0x000000b4d0007986 */ /* 0x0001e8000c101d06 */
[----:B------:R-:W4:Y:S04]  /*4810*/  LDL R212, [R1+0x44] ;  /* 0x0000440001d47983 */ /* 0x000f280000100800 */
[----:B------:R-:W4:Y:S01]  /*4820*/  LDL R211, [R1+0x48] ;  /* 0x0000480001d37983 */ /* 0x000f220000100800 */
        /* <DEDUP_REMOVED lines=12> */
[----:B------:R-:W-:-:S05]  /*48f0*/  IMAD.WIDE.U32 R198, R192, 0x10, R220 ;  /* 0x00000010c0c67825 */ /* 0x000fca00078e00dc */
[----:B------:R0:W-:Y:S02]  /*4900*/  STG.E.128 desc[UR6][R198.64], R180 ;  /* 0x000000b4c6007986 */ /* 0x0001e4000c101d06 */
[----:B0-----:R-:W-:Y:S01]  /*4910*/  FFMA.FTZ R180, R208, R116, R48 ;  /* 0x00000074d0b47223 */ /* 0x001fe20000010030 */
[----:B------:R-:W-:Y:S01]  /*4920*/  FFMA.FTZ R181, R202, R117, R49 ;  /* 0x00000075cab57223 */ /* 0x000fe20000010031 */
[----:B------:R-:W-:Y:S01]  /*4930*/  FFMA.FTZ R182, R201, R118, R50 ;  /* 0x00000076c9b67223 */ /* 0x000fe20000010032 */
[----:B------:R-:W-:Y:S01]  /*4940*/  FFMA.FTZ R183, R200, R119, R51 ;  /* 0x00000077c8b77223 */ /* 0x000fe20000010033 */
[----:B------:R-:W-:-:S04]  /*4950*/  IMAD.WIDE.U32 R198, R192, 0x10, R222 ;  /* 0x00000010c0c67825 */ /* 0x000fc800078e00de */
[C---:B------:R-:W-:Y:S01]  /*4960*/  FADD.FTZ R192, -R214.reuse, R190 ;  /* 0x000000bed6c07221 */ /* 0x040fe20000010100 */
[C---:B------:R-:W-:Y:S01]  /*4970*/  FADD.FTZ R190, -R214.reuse, R188 ;  /* 0x000000bcd6be7221 */ /* 0x040fe20000010100 */
[----:B------:R0:W-:Y:S02]  /*4980*/  STG.E.128 desc[UR6][R198.64], R180 ;  /* 0x000000b4c6007986 */ /* 0x0001e4000c101d06 */
[C---:B------:R-:W-:Y:S01]  /*4990*/  FMUL.FTZ R192, R213.reuse, R192 ;  /* 0x000000c0d5c07220 */ /* 0x040fe20000410000 */
[----:B------:R-:W-:Y:S01]  /*49a0*/  FMUL.FTZ R190, R213, R190 ;  /* 0x000000bed5be7220 */ /* 0x000fe20000410000 */
[C---:B0-----:R-:W-:Y:S01]  /*49b0*/  FADD.FTZ R198, -R214.reuse, R191 ;  /* 0x000000bfd6c67221 */ /* 0x041fe20000010100 */
[----:B------:R-:W-:-:S03]  /*49c0*/  FADD.FTZ R191, -R214, R189 ;  /* 0x000000bdd6bf7221 */ /* 0x000fc60000010100 */
[C---:B------:R-:W-:Y:S01]  /*49d0*/  FMUL.FTZ R198, R213.reuse, R198 ;  /* 0x000000c6d5c67220 */ /* 0x040fe20000410000 */
[----:B------:R-:W-:Y:S01]  /*49e0*/  FMUL.FTZ R191, R213, R191 ;  /* 0x000000bfd5bf7220 */ /* 0x000fe20000410000 */
[----:B------:R-:W-:Y:S01]  /*49f0*/  FFMA.FTZ R181, R192, R161, R241 ;  /* 0x000000a1c0b57223 */ /* 0x000fe200000100f1 */
[----:B------:R-:W-:Y:S01]  /*4a00*/  FFMA.FTZ R183, R190, R163, R243 ;  /* 0x000000a3beb77223 */ /* 0x000fe200000100f3 */
[----:B------:R-:W-:Y:S01]  /*4a10*/  FFMA.FTZ R180, R198, R160, R240 ;  /* 0x000000a0c6b47223 */ /* 0x000fe200000100f0 */
[----:B------:R-:W-:Y:S01]  /*4a20*/  FFMA.FTZ R182, R191, R162, R242 ;  /* 0x000000a2bfb67223 */ /* 0x000fe200000100f2 */
[----:B------:R-:W-:-:S05]  /*4a30*/  IMAD.WIDE.U32 R188, R187, 0x10, R220 ;  /* 0x00000010bbbc7825 */ /* 0x000fca00078e00dc */
[----:B------:R0:W-:Y:S01]  /*4a40*/  STG.E.128 desc[UR6][R188.64], R180 ;  /* 0x000000b4bc007986 */ /* 0x0001e2000c101d06 */
[C---:B------:R-:W-:Y:S01]  /*4a50*/  FADD.FTZ R201, -R214.reuse, R4 ;  /* 0x00000004d6c97221 */ /* 0x040fe20000010100 */
[C---:B------:R-:W-:Y:S01]  /*4a60*/  FADD.FTZ R4, -R214.reuse, R15 ;  /* 0x0000000fd6047221 */ /* 0x040fe20000010100 */
[C---:B------:R-:W-:Y:S01]  /*4a70*/  FADD.FTZ R15, -R214.reuse, R21 ;  /* 0x00000015d60f7221 */ /* 0x040fe20000010100 */
[C---:B------:R-:W-:Y:S01]  /*4a80*/  FADD.FTZ R200, -R214.reuse, R3 ;  /* 0x00000003d6c87221 */ /* 0x040fe20000010100 */
[----:B------:R-:W-:Y:S01]  /*4a90*/  FMUL.FTZ R21, R213, R9 ;  /* 0x00000009d5157220 */ /* 0x000fe20000410000 */
[----:B------:R-:W-:Y:S01]  /*4aa0*/  FADD.FTZ R3, -R214, R14 ;  /* 0x0000000ed6037221 */ /* 0x000fe20000010100 */
[----:B0-----:R-:W-:-:S04]  /*4ab0*/  IMAD.WIDE.U32 R188, R187, 0x10, R222 ;  /* 0x00000010bbbc7825 */ /* 0x001fc800078e00de */
[----:B------:R-:W-:Y:S01]  /*4ac0*/  FFMA.FTZ R180, R198, R112, R52 ;  /* 0x00000070c6b47223 */ /* 0x000fe20000010034 */
[----:B------:R-:W-:Y:S01]  /*4ad0*/  FFMA.FTZ R181, R192, R113, R53 ;  /* 0x00000071c0b57223 */ /* 0x000fe20000010035 */
[----:B------:R-:W-:Y:S01]  /*4ae0*/  FFMA.FTZ R182, R191, R114, R54 ;  /* 0x00000072bfb67223 */ /* 0x000fe20000010036 */
[----:B------:R-:W-:Y:S01]  /*4af0*/  FFMA.FTZ R183, R190, R115, R55 ;  /* 0x00000073beb77223 */ /* 0x000fe20000010037 */
[----:B------:R-:W-:-:S04]  /*4b00*/  IMAD.WIDE.U32 R190, R11, 0x10, R220 ;  /* 0x000000100bbe7825 */ /* 0x000fc800078e00dc */
[C---:B------:R-:W-:Y:S01]  /*4b10*/  FADD.FTZ R187, -R214.reuse, R2 ;  /* 0x00000002d6bb7221 */ /* 0x040fe20000010100 */
[----:B------:R0:W-:Y:S01]  /*4b20*/  STG.E.128 desc[UR6][R188.64], R180 ;  /* 0x000000b4bc007986 */ /* 0x0001e2000c101d06 */
[C---:B------:R-:W-:Y:S01]  /*4b30*/  FADD.FTZ R2, -R214.reuse, R13 ;  /* 0x0000000dd6027221 */ /* 0x040fe20000010100 */
[C---:B------:R-:W-:Y:S01]  /*4b40*/  FADD.FTZ R13, -R214.reuse, R19 ;  /* 0x00000013d60d7221 */ /* 0x040fe20000010100 */
[C---:B------:R-:W-:Y:S01]  /*4b50*/  FADD.FTZ R19, -R214.reuse, R23 ;  /* 0x00000017d6137221 */ /* 0x040fe20000010100 */
[----:B------:R-:W-:Y:S01]  /*4b60*/  FADD.FTZ R14, -R214, R20 ;  /* 0x00000014d60e7221 */ /* 0x000fe20000010100 */
[----:B------:R-:W-:Y:S01]  /*4b70*/  FFMA.FTZ R20, R10, R108, R56 ;  /* 0x0000006c0a147223 */ /* 0x000fe20000010038 */
[----:B------:R-:W-:Y:S01]  /*4b80*/  FFMA.FTZ R9, R21, R157, R245 ;  /* 0x0000009d15097223 */ /* 0x000fe200000100f5 */
[----:B------:R-:W-:Y:S01]  /*4b90*/  FADD.FTZ R202, -R214, R5 ;  /* 0x00000005d6ca7221 */ /* 0x000fe20000010100 */
[----:B0-----:R-:W-:-:S04]  /*4ba0*/  IMAD.WIDE.U32 R180, R11, 0x10, R222 ;  /* 0x000000100bb47825 */ /* 0x001fc800078e00de */
[C---:B------:R-:W-:Y:S01]  /*4bb0*/  FADD.FTZ R11, -R214.reuse, R7 ;  /* 0x00000007d60b7221 */ /* 0x040fe20000010100 */
[----:B------:R-:W-:Y:S01]  /*4bc0*/  FADD.FTZ R182, -R214, R22 ;  /* 0x00000016d6b67221 */ /* 0x000fe20000010100 */
[C---:B------:R-:W-:Y:S02]  /*4bd0*/  FMUL.FTZ R22, R213.reuse, R8 ;  /* 0x00000008d5167220 */ /* 0x040fe40000410000 */
[----:B------:R-:W-:Y:S01]  /*4be0*/  FMUL.FTZ R23, R213, R11 ;  /* 0x0000000bd5177220 */ /* 0x000fe20000410000 */
[----:B------:R-:W-:Y:S01]  /*4bf0*/  FFMA.FTZ R8, R10, R156, R244 ;  /* 0x0000009c0a087223 */ /* 0x000fe200000100f4 */
[C---:B------:R-:W-:Y:S02]  /*4c00*/  FFMA.FTZ R10, R22.reuse, R158, R246 ;  /* 0x0000009e160a7223 */ /* 0x040fe400000100f6 */
[----:B------:R-:W-:Y:S01]  /*4c10*/  FFMA.FTZ R11, R23, R159, R247 ;  /* 0x0000009f170b7223 */ /* 0x000fe200000100f7 */
[----:B------:R-:W-:Y:S01]  /*4c20*/  FFMA.FTZ R21, R21, R109, R57 ;  /* 0x0000006d15157223 */ /* 0x000fe20000010039 */
[----:B------:R-:W-:Y:S01]  /*4c30*/  FFMA.FTZ R22, R22, R110, R58 ;  /* 0x0000006e16167223 */ /* 0x000fe2000001003a */
[----:B------:R-:W-:-:S02]  /*4c40*/  FFMA.FTZ R23, R23, R111, R59 ;  /* 0x0000006f17177223 */ /* 0x000fc4000001003b */
[----:B------:R0:W-:Y:S01]  /*4c50*/  STG.E.128 desc[UR6][R190.64], R8 ;  /* 0x00000008be007986 */ /* 0x0001e2000c101d06 */
[C---:B------:R-:W-:Y:S01]  /*4c60*/  FADD.FTZ R183, -R214.reuse, R194 ;  /* 0x000000c2d6b77221 */ /* 0x040fe20000010100 */
[----:B------:R-:W-:Y:S01]  /*4c70*/  FADD.FTZ R192, -R214, R195 ;  /* 0x000000c3d6c07221 */ /* 0x000fe20000010100 */
[----:B------:R-:W-:-:S04]  /*4c80*/  IMAD.WIDE.U32 R188, R6, 0x10, R220 ;  /* 0x0000001006bc7825 */ /* 0x000fc800078e00dc */
[----:B------:R-:W-:Y:S01]  /*4c90*/  FADD.FTZ R5, -R214, R16 ;  /* 0x00000010d6057221 */ /* 0x000fe20000010100 */
[----:B------:R1:W-:Y:S01]  /*4ca0*/  STG.E.128 desc[UR6][R180.64], R20 ;  /* 0x00000014b4007986 */ /* 0x0003e2000c101d06 */
[----:B------:R-:W-:-:S04]  /*4cb0*/  IMAD.WIDE.U32 R194, R6, 0x10, R222 ;  /* 0x0000001006c27825 */ /* 0x000fc800078e00de */
[C---:B------:R-:W-:Y:S01]  /*4cc0*/  FMUL.FTZ R6, R213.reuse, R187 ;  /* 0x000000bbd5067220 */ /* 0x040fe20000410000 */
[C---:B------:R-:W-:Y:S01]  /*4cd0*/  FADD.FTZ R210, -R214.reuse, R203 ;  /* 0x000000cbd6d27221 */ /* 0x040fe20000010100 */
[C---:B------:R-:W-:Y:S01]  /*4ce0*/  FADD.FTZ R199, -R214.reuse, R207 ;  /* 0x000000cfd6c77221 */ /* 0x040fe20000010100 */
[----:B------:R-:W-:Y:S01]  /*4cf0*/  FADD.FTZ R203, -R214, R206 ;  /* 0x000000ced6cb7221 */ /* 0x000fe20000010100 */
[C---:B0-----:R-:W-:Y:S01]  /*4d00*/  FMUL.FTZ R9, R213.reuse, R202 ;  /* 0x000000cad5097220 */ /* 0x041fe20000410000 */
[C---:B------:R-:W-:Y:S01]  /*4d10*/  FMUL.FTZ R10, R213.reuse, R201 ;  /* 0x000000c9d50a7220 */ /* 0x040fe20000410000 */
[----:B------:R-:W-:Y:S02]  /*4d20*/  FMUL.FTZ R11, R213, R200 ;  /* 0x000000c8d50b7220 */ /* 0x000fe40000410000 */
[C---:B------:R-:W-:Y:S01]  /*4d30*/  FFMA.FTZ R8, R9.reuse, R152, R248 ;  /* 0x0000009809087223 */ /* 0x040fe200000100f8 */
[----:B-1----:R-:W-:Y:S01]  /*4d40*/  FFMA.FTZ R20, R9, R104, R60 ;  /* 0x0000006809147223 */ /* 0x002fe2000001003c */
[C---:B------:R-:W-:Y:S01]  /*4d50*/  FFMA.FTZ R9, R10.reuse, R153, R249 ;  /* 0x000000990a097223 */ /* 0x040fe200000100f9 */
[----:B------:R-:W-:Y:S01]  /*4d60*/  FFMA.FTZ R21, R10, R105, R61 ;  /* 0x000000690a157223 */ /* 0x000fe2000001003d */
[C---:B------:R-:W-:Y:S01]  /*4d70*/  FFMA.FTZ R10, R11.reuse, R154, R250 ;  /* 0x0000009a0b0a7223 */ /* 0x040fe200000100fa */
[----:B------:R-:W-:Y:S01]  /*4d80*/  FFMA.FTZ R22, R11, R106, R62 ;  /* 0x0000006a0b167223 */ /* 0x000fe2000001003e */
[----:B------:R-:W-:Y:S01]  /*4d90*/  FADD.FTZ R7, -R214, R18 ;  /* 0x00000012d6077221 */ /* 0x000fe20000010100 */
[C---:B------:R-:W-:Y:S01]  /*4da0*/  FMUL.FTZ R209, R213.reuse, R2 ;  /* 0x00000002d5d17220 */ /* 0x040fe20000410000 */
[C---:B------:R-:W-:Y:S01]  /*4db0*/  FMUL.FTZ R208, R213.reuse, R3 ;  /* 0x00000003d5d07220 */ /* 0x040fe20000410000 */
[C---:B------:R-:W-:Y:S01]  /*4dc0*/  FMUL.FTZ R207, R213.reuse, R4 ;  /* 0x00000004d5cf7220 */ /* 0x040fe20000410000 */
[C---:B------:R-:W-:Y:S01]  /*4dd0*/  FMUL.FTZ R206, R213.reuse, R5 ;  /* 0x00000005d5ce7220 */ /* 0x040fe20000410000 */
[----:B------:R-:W-:Y:S01]  /*4de0*/  FFMA.FTZ R11, R6, R155, R251 ;  /* 0x0000009b060b7223 */ /* 0x000fe200000100fb */
[----:B------:R-:W-:Y:S01]  /*4df0*/  FADD.FTZ R18, -R214, R185 ;  /* 0x000000b9d6127221 */ /* 0x000fe20000010100 */
[----:B------:R-:W-:Y:S01]  /*4e00*/  FFMA.FTZ R23, R6, R107, R63 ;  /* 0x0000006b06177223 */ /* 0x000fe2000001003f */
[C---:B------:R-:W-:Y:S01]  /*4e10*/  FMUL.FTZ R185, R213.reuse, R14 ;  /* 0x0000000ed5b97220 */ /* 0x040fe20000410000 */
[C---:B------:R-:W-:Y:S01]  /*4e20*/  FMUL.FTZ R14, R213.reuse, R182 ;  /* 0x000000b6d50e7220 */ /* 0x040fe20000410000 */
[----:B------:R-:W-:Y:S01]  /*4e30*/  FMUL.FTZ R2, R213, R183 ;  /* 0x000000b7d5027220 */ /* 0x000fe20000410000 */
[----:B------:R-:W-:-:S04]  /*4e40*/  IMAD.WIDE.U32 R190, R0, 0x10, R220 ;  /* 0x0000001000be7825 */ /* 0x000fc800078e00dc */
[----:B--2---:R-:W-:Y:S01]  /*4e50*/  FFMA.FTZ R183, R206, R151, R252 ;  /* 0x00000097ceb77223 */ /* 0x004fe200000100fc */
[----:B------:R0:W-:Y:S01]  /*4e60*/  STG.E.128 desc[UR6][R188.64], R8 ;  /* 0x00000008bc007986 */ /* 0x0001e2000c101d06 */
[----:B------:R-:W-:Y:S01]  /*4e70*/  FADD.FTZ R198, -R214, R204 ;  /* 0x000000ccd6c67221 */ /* 0x000fe20000010100 */
[C---:B------:R-:W-:Y:S02]  /*4e80*/  FMUL.FTZ R204, R213.reuse, R7 ;  /* 0x00000007d5cc7220 */ /* 0x040fe40000410000 */
[----:B------:R1:W-:Y:S01]  /*4e90*/  STG.E.128 desc[UR6][R194.64], R20 ;  /* 0x00000014c2007986 */ /* 0x0003e2000c101d06 */
[C---:B------:R-:W-:Y:S01]  /*4ea0*/  FMUL.FTZ R187, R213.reuse, R13 ;  /* 0x0000000dd5bb7220 */ /* 0x040fe20000410000 */
[C---:B------:R-:W-:Y:S01]  /*4eb0*/  FMUL.FTZ R7, R213.reuse, R196 ;  /* 0x000000c4d5077220 */ /* 0x040fe20000410000 */
[----:B------:R-:W-:Y:S01]  /*4ec0*/  FMUL.FTZ R13, R213, R197 ;  /* 0x000000c5d50d7220 */ /* 0x000fe20000410000 */
[----:B------:R-:W2:Y:S01]  /*4ed0*/  LDL R252, [R1+0x18] ;  /* 0x0000180001fc7983 */ /* 0x000ea20000100800 */
[----:B------:R-:W-:-:S04]  /*4ee0*/  IMAD.WIDE.U32 R196, R17, 0x10, R220 ;  /* 0x0000001011c47825 */ /* 0x000fc800078e00dc */
[--C-:B0-----:R-:W-:Y:S01]  /*4ef0*/  IMAD.WIDE.U32 R188, R205, 0x10, R220.reuse ;  /* 0x00000010cdbc7825 */ /* 0x101fe200078e00dc */
[----:B-1----:R-:W2:Y:S03]  /*4f00*/  LDL R21, [R1+0x10] ;  /* 0x0000100001157983 */ /* 0x002ea60000100800 */
[----:B------:R-:W-:Y:S01]  /*4f10*/  IMAD.WIDE.U32 R194, R186, 0x10, R220 ;  /* 0x00000010bac27825 */ /* 0x000fe200078e00dc */
[----:B------:R-:W2:Y:S04]  /*4f20*/  LDL R22, [R1+0x14] ;  /* 0x0000140001167983 */ /* 0x000ea80000100800 */
[----:B------:R-:W2:Y:S01]  /*4f30*/  LDL R23, [R1+0x1c] ;  /* 0x00001c0001177983 */ /* 0x000ea20000100800 */
[----:B---3--:R-:W-:-:S03]  /*4f40*/  FFMA.FTZ R182, R207, R150, R219 ;  /* 0x00000096cfb67223 */ /* 0x008fc600000100db */
[----:B------:R-:W3:Y:S01]  /*4f50*/  LDL R219, [R1+0x28] ;  /* 0x0000280001db7983 */ /* 0x000ee20000100800 */
[----:B------:R-:W-:-:S03]  /*4f60*/  FFMA.FTZ R181, R208, R149, R218 ;  /* 0x00000095d0b57223 */ /* 0x000fc600000100da */
[----:B------:R-:W3:Y:S01]  /*4f70*/  LDL R218, [R1+0x2c] ;  /* 0x00002c0001da7983 */ /* 0x000ee20000100800 */
[----:B----4-:R-:W-:Y:S01]  /*4f80*/  FFMA.FTZ R180, R209, R148, R217 ;  /* 0x00000094d1b47223 */ /* 0x010fe200000100d9 */
[----:B------:R-:W-:Y:S02]  /*4f90*/  FADD.FTZ R16, -R214, R184 ;  /* 0x000000b8d6107221 */ /* 0x000fe40000010100 */
[----:B------:R-:W4:Y:S04]  /*4fa0*/  LDL R217, [R1+0x30] ;  /* 0x0000300001d97983 */ /* 0x000f280000100800 */
[----:B------:R0:W-:Y:S01]  /*4fb0*/  STG.E.128 desc[UR6][R190.64], R180 ;  /* 0x000000b4be007986 */ /* 0x0001e2000c101d06 */
[C---:B------:R-:W-:Y:S01]  /*4fc0*/  FMUL.FTZ R18, R213.reuse, R18 ;  /* 0x00000012d5127220 */ /* 0x040fe20000410000 */
[C---:B------:R-:W-:Y:S01]  /*4fd0*/  FMUL.FTZ R3, R213.reuse, R192 ;  /* 0x000000c0d5037220 */ /* 0x040fe20000410000 */
[----:B------:R-:W-:Y:S01]  /*4fe0*/  FMUL.FTZ R4, R213, R198 ;  /* 0x000000c6d5047220 */ /* 0x000fe20000410000 */
[----:B------:R-:W4:Y:S01]  /*4ff0*/  LDL R214, [R1+0x3c] ;  /* 0x00003c0001d67983 */ /* 0x000f220000100800 */
[----:B0-----:R-:W-:-:S03]  /*5000*/  IMAD.WIDE.U32 R190, R193, 0x10, R220 ;  /* 0x00000010c1be7825 */ /* 0x001fc600078e00dc */
[----:B------:R-:W4:Y:S04]  /*5010*/  LDL R221, [R1+0x20] ;  /* 0x0000200001dd7983 */ /* 0x000f280000100800 */
[----:B------:R-:W4:Y:S01]  /*5020*/  LDL R220, [R1+0x24] ;  /* 0x0000240001dc7983 */ /* 0x000f220000100800 */
[C---:B------:R-:W-:Y:S01]  /*5030*/  FMUL.FTZ R184, R213.reuse, R15 ;  /* 0x0000000fd5b87220 */ /* 0x040fe20000410000 */
[C---:B------:R-:W-:Y:S01]  /*5040*/  FMUL.FTZ R15, R213.reuse, R19 ;  /* 0x00000013d50f7220 */ /* 0x040fe20000410000 */
[C---:B------:R-:W-:Y:S01]  /*5050*/  FMUL.FTZ R16, R213.reuse, R16 ;  /* 0x00000010d5107220 */ /* 0x040fe20000410000 */
[C---:B------:R-:W-:Y:S01]  /*5060*/  FMUL.FTZ R5, R213.reuse, R199 ;  /* 0x000000c7d5057220 */ /* 0x040fe20000410000 */
[C---:B------:R-:W-:Y:S01]  /*5070*/  FMUL.FTZ R6, R213.reuse, R210 ;  /* 0x000000d2d5067220 */ /* 0x040fe20000410000 */
[----:B------:R-:W-:Y:S01]  /*5080*/  FMUL.FTZ R19, R213, R203 ;  /* 0x000000cbd5137220 */ /* 0x000fe20000410000 */
[----:B------:R-:W4:Y:S04]  /*5090*/  LDL R210, [R1+0x4c] ;  /* 0x00004c0001d27983 */ /* 0x000f280000100800 */
[----:B------:R-:W4:Y:S01]  /*50a0*/  LDL R213, [R1+0x40] ;  /* 0x0000400001d57983 */ /* 0x000f220000100800 */
[----:B------:R-:W-:-:S04]  /*50b0*/  IMAD.WIDE.U32 R198, R0, 0x10, R222 ;  /* 0x0000001000c67825 */ /* 0x000fc800078e00de */
[----:B------:R-:W-:Y:S01]  /*50c0*/  FFMA.FTZ R8, R209, R100, R64 ;  /* 0x00000064d1087223 */ /* 0x000fe20000010040 */
[----:B------:R-:W-:Y:S01]  /*50d0*/  FFMA.FTZ R9, R208, R101, R65 ;  /* 0x00000065d0097223 */ /* 0x000fe20000010041 */
[----:B------:R-:W-:Y:S01]  /*50e0*/  FFMA.FTZ R10, R207, R102, R66 ;  /* 0x00000066cf0a7223 */ /* 0x000fe20000010042 */
[----:B------:R-:W-:Y:S01]  /*50f0*/  FFMA.FTZ R11, R206, R103, R67 ;  /* 0x00000067ce0b7223 */ /* 0x000fe20000010043 */
[----:B------:R-:W-:-:S04]  /*5100*/  IMAD.WIDE.U32 R202, R17, 0x10, R222 ;  /* 0x0000001011ca7825 */ /* 0x000fc800078e00de */
[----:B------:R-:W-:Y:S01]  /*5110*/  FFMA.FTZ R180, R204, R96, R68 ;  /* 0x00000060ccb47223 */ /* 0x000fe20000010044 */
[----:B------:R-:W-:Y:S01]  /*5120*/  FFMA.FTZ R181, R187, R97, R69 ;  /* 0x00000061bbb57223 */ /* 0x000fe20000010045 */
[----:B------:R-:W-:Y:S01]  /*5130*/  FFMA.FTZ R182, R185, R98, R70 ;  /* 0x00000062b9b67223 */ /* 0x000fe20000010046 */
[----:B------:R-:W-:-:S04]  /*5140*/  IMAD.WIDE.U32 R200, R186, 0x10, R222 ;  /* 0x00000010bac87825 */ /* 0x000fc800078e00de */
[----:B------:R-:W-:Y:S01]  /*5150*/  FFMA.FTZ R183, R184, R99, R71 ;  /* 0x00000063b8b77223 */ /* 0x000fe20000010047 */
[----:B------:R0:W-:Y:S01]  /*5160*/  STG.E.128 desc[UR6][R198.64], R8 ;  /* 0x00000008c6007986 */ /* 0x0001e2000c101d06 */
[----:B------:R-:W-:-:S04]  /*5170*/  IMAD.WIDE.U32 R192, R193, 0x10, R222 ;  /* 0x00000010c1c07825 */ /* 0x000fc800078e00de */
[----:B0-----:R-:W-:Y:S01]  /*5180*/  FFMA.FTZ R8, R18, R92, R72 ;  /* 0x0000005c12087223 */ /* 0x001fe20000010048 */
[----:B------:R-:W-:Y:S01]  /*5190*/  FFMA.FTZ R9, R16, R93, R73 ;  /* 0x0000005d10097223 */ /* 0x000fe20000010049 */
[----:B------:R-:W-:Y:S01]  /*51a0*/  FFMA.FTZ R10, R15, R94, R74 ;  /* 0x0000005e0f0a7223 */ /* 0x000fe2000001004a */
[----:B------:R-:W-:Y:S01]  /*51b0*/  FFMA.FTZ R11, R14, R95, R75 ;  /* 0x0000005f0e0b7223 */ /* 0x000fe2000001004b */
[----:B--2---:R-:W-:Y:S01]  /*51c0*/  FFMA.FTZ R20, R204, R144, R21 ;  /* 0x00000090cc147223 */ /* 0x004fe20000010015 */
[----:B------:R-:W-:Y:S01]  /*51d0*/  FFMA.FTZ R21, R187, R145, R22 ;  /* 0x00000091bb157223 */ /* 0x000fe20000010016 */
[----:B------:R-:W-:Y:S01]  /*51e0*/  FFMA.FTZ R22, R185, R146, R252 ;  /* 0x00000092b9167223 */ /* 0x000fe200000100fc */
[----:B------:R-:W-:-:S05]  /*51f0*/  FFMA.FTZ R23, R184, R147, R23 ;  /* 0x00000093b8177223 */ /* 0x000fca0000010017 */
[----:B------:R0:W-:Y:S01]  /*5200*/  STG.E.128 desc[UR6][R196.64], R20 ;  /* 0x00000014c4007986 */ /* 0x0001e2000c101d06 */
[----:B---3--:R-:W-:-:S03]  /*5210*/  FFMA.FTZ R186, R15, R142, R219 ;  /* 0x0000008e0fba7223 */ /* 0x008fc600000100db */
[----:B------:R1:W-:Y:S01]  /*5220*/  STG.E.128 desc[UR6][R202.64], R180 ;  /* 0x000000b4ca007986 */ /* 0x0003e2000c101d06 */
[----:B------:R-:W-:Y:S01]  /*5230*/  FFMA.FTZ R187, R14, R143, R218 ;  /* 0x0000008f0ebb7223 */ /* 0x000fe200000100da */
[----:B------:R-:W-:-:S04]  /*5240*/  IMAD.WIDE.U32 R204, R205, 0x10, R222 ;  /* 0x00000010cdcc7825 */ /* 0x000fc800078e00de */
[----:B0-----:R-:W-:Y:S01]  /*5250*/  FFMA.FTZ R21, R3, R137, R216 ;  /* 0x0000008903157223 */ /* 0x001fe200000100d8 */
[----:B------:R-:W-:Y:S01]  /*5260*/  FFMA.FTZ R22, R7, R138, R215 ;  /* 0x0000008a07167223 */ /* 0x000fe200000100d7 */
[C---:B-1----:R-:W-:Y:S01]  /*5270*/  FFMA.FTZ R180, R2.reuse, R88, R76 ;  /* 0x0000005802b47223 */ /* 0x042fe2000001004c */
[----:B------:R-:W-:Y:S01]  /*5280*/  FFMA.FTZ R181, R3, R89, R77 ;  /* 0x0000005903b57223 */ /* 0x000fe2000001004d */
[----:B------:R-:W-:Y:S01]  /*5290*/  FFMA.FTZ R182, R7, R90, R78 ;  /* 0x0000005a07b67223 */ /* 0x000fe2000001004e */
[----:B----4-:R-:W-:Y:S01]  /*52a0*/  FFMA.FTZ R20, R2, R136, R217 ;  /* 0x0000008802147223 */ /* 0x010fe200000100d9 */
[----:B------:R-:W-:Y:S01]  /*52b0*/  FFMA.FTZ R183, R13, R91, R79 ;  /* 0x0000005b0db77223 */ /* 0x000fe2000001004f */
[----:B------:R-:W-:Y:S01]  /*52c0*/  FFMA.FTZ R184, R18, R140, R221 ;  /* 0x0000008c12b87223 */ /* 0x000fe200000100dd */
[----:B------:R-:W-:-:S05]  /*52d0*/  FFMA.FTZ R185, R16, R141, R220 ;  /* 0x0000008d10b97223 */ /* 0x000fca00000100dc */
[----:B------:R0:W-:Y:S01]  /*52e0*/  STG.E.128 desc[UR6][R194.64], R184 ;  /* 0x000000b8c2007986 */ /* 0x0001e2000c101d06 */
[----:B------:R-:W-:Y:S01]  /*52f0*/  FFMA.FTZ R23, R13, R139, R214 ;  /* 0x0000008b0d177223 */ /* 0x000fe200000100d6 */
[----:B0-----:R-:W0:Y:S01]  /*5300*/  LDC.64 R194, c[0x0][0x380] ;  /* 0x0000e000ffc27b82 */ /* 0x001e220000000a00 */
        /* <DEDUP_REMOVED lines=8> */
[----:B------:R1:W-:Y:S04]  /*5390*/  STG.E.128 desc[UR6][R200.64], R8 ;  /* 0x00000008c8007986 */ /* 0x0003e8000c101d06 */
[----:B------:R1:W-:Y:S04]  /*53a0*/  STG.E.128 desc[UR6][R190.64], R20 ;  /* 0x00000014be007986 */ /* 0x0003e8000c101d06 */
[----:B------:R1:W-:Y:S04]  /*53b0*/  STG.E.128 desc[UR6][R192.64], R180 ;  /* 0x000000b4c0007986 */ /* 0x0003e8000c101d06 */
[----:B------:R1:W-:Y:S01]  /*53c0*/  STG.E.128 desc[UR6][R188.64], R184 ;  /* 0x000000b8bc007986 */ /* 0x0003e2000c101d06 */
[----:B0-----:R-:W-:-:S03]  /*53d0*/  LEA R12, R194, R12, 0x2 ;  /* 0x0000000cc20c7211 */ /* 0x001fc600078e10ff */
[----:B------:R1:W-:Y:S01]  /*53e0*/  STG.E.128 desc[UR6][R204.64], R4 ;  /* 0x00000004cc007986 */ /* 0x0003e2000c101d06 */
[----:B------:R-:W-:-:S13]  /*53f0*/  ISETP.GE.AND P2, PT, R12, R195, PT ;  /* 0x000000c30c00720c */ /* 0x000fda0003f46270 */
[----:B------:R-:W-:Y:S05]  /*5400*/  @!P2 BRA `(.L_x_29905) ;  /* 0xffffffbc00c8a947 */ /* 0x000fea000383ffff */
[----:B------:R-:W-:Y:S05]  /*5410*/  EXIT ;  /* 0x000000000000794d */ /* 0x000fea0003800000 */
.L_x_29904:
        /* <DEDUP_REMOVED lines=8> */
.L_x_29907:
[----:B------:R-:W-:Y:S05]  /*54a0*/  BSYNC B0 ;  /* 0x0000000000007941 */ /* 0x000fea0003800000 */
.L_x_29906:
        /* <DEDUP_REMOVED lines=9> */
.L_x_29908:
[----:B------:R-:W-:Y:S02]  /*5540*/  HFMA2 R182, -RZ, RZ, 0, 2.384185791015625e-07 ;  /* 0x00000004ffb67431 */ /* 0x000fe400000001ff */
[----:B------:R-:W-:Y:S01]  /*5550*/  FADD.FTZ R183, R183, R180 ;  /* 0x000000b4b7b77221 */ /* 0x000fe20000010000 */
[----:B------:R-:W-:-:S04]  /*5560*/  MOV R180, 0xffffffff ;  /* 0xffffffff00b47802 */ /* 0x000fc80000000f00 */
[----:B------:R-:W-:-:S07]  /*5570*/  MOV R214, R183 ;  /* 0x000000b700d67202 */ /* 0x000fce0000000f00 */
[----:B------:R-:W-:Y:S05]  /*5580*/  WARPSYNC.COLLECTIVE R180, `(.L_x_29909) ;  /* 0x00000000b4087348 */ /* 0x000fea0003c00000 */
[----:B------:R0:W1:Y:S02]  /*5590*/  SHFL.BFLY P3, R180, R214, R182, R181 ;  /* 0x0c0000b6d6b47389 */ /* 0x00006400000600b5 */
[----:B01----:R-:W-:Y:S05]  /*55a0*/  ENDCOLLECTIVE ;  /* 0x000000000000791b */ /* 0x003fea0003800000 */
.L_x_29909:
[----:B------:R-:W-:Y:S02]  /*55b0*/  HFMA2 R182, -RZ, RZ, 0, 4.76837158203125e-07 ;  /* 0x00000008ffb67431 */ /* 0x000fe400000001ff */
[----:B------:R-:W-:Y:S01]  /*55c0*/  FADD.FTZ R183, R183, R180 ;  /* 0x000000b4b7b77221 */ /* 0x000fe20000010000 */
[----:B------:R-:W-:-:S04]  /*55d0*/  MOV R180, 0xffffffff ;  /* 0xffffffff00b47802 */ /* 0x000fc80000000f00 */
[----:B------:R-:W-:-:S07]  /*55e0*/  MOV R214, R183 ;  /* 0x000000b700d67202 */ /* 0x000fce0000000f00 */
[----:B------:R-:W-:Y:S05]  /*55f0*/  WARPSYNC.COLLECTIVE R180, `(.L_x_29910) ;  /* 0x00000000b4087348 */ /* 0x000fea0003c00000 */
[----:B------:R0:W1:Y:S02]  /*5600*/  SHFL.BFLY P3, R180, R214, R182, R181 ;  /* 0x0c0000b6d6b47389 */ /* 0x00006400000600b5 */
[----:B01----:R-:W-:Y:S05]  /*5610*/  ENDCOLLECTIVE ;  /* 0x000000000000791b */ /* 0x003fea0003800000 */
.L_x_29910:
[----:B------:R-:W-:Y:S02]  /*5620*/  HFMA2 R182, -RZ, RZ, 0, 9.5367431640625e-07 ;  /* 0x00000010ffb67431 */ /* 0x000fe400000001ff */
[----:B------:R-:W-:Y:S01]  /*5630*/  FADD.FTZ R183, R183, R180 ;  /* 0x000000b4b7b77221 */ /* 0x000fe20000010000 */
[----:B------:R-:W-:-:S04]  /*5640*/  MOV R180, 0xffffffff ;  /* 0xffffffff00b47802 */ /* 0x000fc80000000f00 */
[----:B------:R-:W-:-:S07]  /*5650*/  MOV R214, R183 ;  /* 0x000000b700d67202 */ /* 0x000fce0000000f00 */
[----:B------:R-:W-:Y:S05]  /*5660*/  WARPSYNC.COLLECTIVE R180, `(.L_x_29911) ;  /* 0x00000000b4087348 */ /* 0x000fea0003c00000 */
[----:B------:R0:W1:Y:S02]  /*5670*/  SHFL.BFLY P3, R180, R214, R182, R181 ;  /* 0x0c0000b6d6b47389 */ /* 0x00006400000600b5 */
[----:B01----:R-:W-:Y:S05]  /*5680*/  ENDCOLLECTIVE ;  /* 0x000000000000791b */ /* 0x003fea0003800000 */
.L_x_29911:
        /* <DEDUP_REMOVED lines=100> */
[----:B------:R-:W-:Y:S02]  /*5cd0*/  MOV R181, 0x1f ;  /* 0x0000001f00b57802 */ /* 0x000fe40000000f00 */
[----:B------:R-:W-:-:S07]  /*5ce0*/  MOV R214, R213 ;  /* 0x000000d500d67202 */ /* 0x000fce0000000f00 */
[----:B------:R-:W-:Y:S05]  /*5cf0*/  WARPSYNC.COLLECTIVE R180, `(.L_x_29912) ;  /* 0x00000000b4087348 */ /* 0x000fea0003c00000 */
[----:B------:R0:W1:Y:S02]  /*5d00*/  SHFL.BFLY P3, R180, R214, R182, R181 ;  /* 0x0c0000b6d6b47389 */ /* 0x00006400000600b5 */
[----:B01----:R-:W-:Y:S05]  /*5d10*/  ENDCOLLECTIVE ;  /* 0x000000000000791b */ /* 0x003fea0003800000 */
.L_x_29912:
[----:B------:R-:W-:Y:S02]  /*5d20*/  HFMA2 R182, -RZ, RZ, 0, 1.1920928955078125e-07 ;  /* 0x00000002ffb67431 */ /* 0x000fe400000001ff */
[----:B------:R-:W-:Y:S01]  /*5d30*/  FADD.FTZ R213, R213, R180 ;  /* 0x000000b4d5d57221 */ /* 0x000fe20000010000 */
[----:B------:R-:W-:-:S04]  /*5d40*/  MOV R180, 0xffffffff ;  /* 0xffffffff00b47802 */ /* 0x000fc80000000f00 */
[----:B------:R-:W-:-:S07]  /*5d50*/  MOV R214, R213 ;  /* 0x000000d500d67202 */ /* 0x000fce0000000f00 */
[----:B------:R-:W-:Y:S05]  /*5d60*/  WARPSYNC.COLLECTIVE R180, `(.L_x_29913) ;  /* 0x00000000b4087348 */ /* 0x000fea0003c00000 */
[----:B------:R0:W1:Y:S02]  /*5d70*/  SHFL.BFLY P3, R180, R214, R182, R181 ;  /* 0x0c0000b6d6b47389 */ /* 0x00006400000600b5 */
[----:B01----:R-:W-:Y:S05]  /*5d80*/  ENDCOLLECTIVE ;  /* 0x000000000000791b */ /* 0x003fea0003800000 */
.L_x_29913:
[----:B------:R-:W-:Y:S02]  /*5d90*/  HFMA2 R182, -RZ, RZ, 0, 2.384185791015625e-07 ;  /* 0x00000004ffb67431 */ /* 0x000fe400000001ff */
[----:B------:R-:W-:Y:S01]  /*5da0*/  FADD.FTZ R213, R213, R180 ;  /* 0x000000b4d5d57221 */ /* 0x000fe20000010000 */
[----:B------:R-:W-:-:S04]  /*5db0*/  MOV R180, 0xffffffff ;  /* 0xffffffff00b47802 */ /* 0x000fc80000000f00 */
[----:B------:R-:W-:-:S07]  /*5dc0*/  MOV R214, R213 ;  /* 0x000000d500d67202 */ /* 0x000fce0000000f00 */
[----:B------:R-:W-:Y:S05]  /*5dd0*/  WARPSYNC.COLLECTIVE R180, `(.L_x_29914) ;  /* 0x00000000b4087348 */ /* 0x000fea0003c00000 */
[----:B------:R0:W1:Y:S02]  /*5de0*/  SHFL.BFLY P3, R180, R214, R182, R181 ;  /* 0x0c0000b6d6b47389 */ /* 0x00006400000600b5 */
[----:B01----:R-:W-:Y:S05]  /*5df0*/  ENDCOLLECTIVE ;  /* 0x000000000000791b */ /* 0x003fea0003800000 */
.L_x_29914:
[----:B------:R-:W-:Y:S02]  /*5e00*/  HFMA2 R182, -RZ, RZ, 0, 4.76837158203125e-07 ;  /* 0x00000008ffb67431 */ /* 0x000fe400000001ff */
[----:B------:R-:W-:Y:S01]  /*5e10*/  FADD.FTZ R213, R213, R180 ;  /* 0x000000b4d5d57221 */ /* 0x000fe20000010000 */
[----:B------:R-:W-:-:S04]  /*5e20*/  MOV R180, 0xffffffff ;  /* 0xffffffff00b47802 */ /* 0x000fc80000000f00 */
[----:B------:R-:W-:-:S07]  /*5e30*/  MOV R214, R213 ;  /* 0x000000d500d67202 */ /* 0x000fce0000000f00 */
[----:B------:R-:W-:Y:S05]  /*5e40*/  WARPSYNC.COLLECTIVE R180, `(.L_x_29915) ;  /* 0x00000000b4087348 */ /* 0x000fea0003c00000 */
[----:B------:R0:W1:Y:S02]  /*5e50*/  SHFL.BFLY P3, R180, R214, R182, R181 ;  /* 0x0c0000b6d6b47389 */ /* 0x00006400000600b5 */
[----:B01----:R-:W-:Y:S05]  /*5e60*/  ENDCOLLECTIVE ;  /* 0x000000000000791b */ /* 0x003fea0003800000 */
.L_x_29915:
[----:B------:R-:W-:Y:S02]  /*5e70*/  HFMA2 R182, -RZ, RZ, 0, 9.5367431640625e-07 ;  /* 0x00000010ffb67431 */ /* 0x000fe400000001ff */
[----:B------:R-:W-:Y:S01]  /*5e80*/  FADD.FTZ R213, R213, R180 ;  /* 0x000000b4d5d57221 */ /* 0x000fe20000010000 */
[----:B------:R-:W-:-:S04]  /*5e90*/  MOV R180, 0xffffffff ;  /* 0xffffffff00b47802 */ /* 0x000fc80000000f00 */
[----:B------:R-:W-:-:S07]  /*5ea0*/  MOV R214, R213 ;  /* 0x000000d500d67202 */ /* 0x000fce0000000f00 */
[----:B------:R-:W-:Y:S05]  /*5eb0*/  WARPSYNC.COLLECTIVE R180, `(.L_x_29916) ;  /* 0x00000000b4087348 */ /* 0x000fea0003c00000 */
[----:B------:R0:W1:Y:S02]  /*5ec0*/  SHFL.BFLY P3, R180, R214, R182, R181 ;  /* 0x0c0000b6d6b47389 */ /* 0x00006400000600b5 */
[----:B01----:R-:W-:Y:S05]  /*5ed0*/  ENDCOLLECTIVE ;  /* 0x000000000000791b */ /* 0x003fea0003800000 */
.L_x_29916:
[----:B------:R-:W-:Y:S05]  /*5ee0*/  BRA `(.L_x_29917) ;  /* 0xffffffe000d87947 */ /* 0x000fea000383ffff */
.L_x_29918:
        /* <DEDUP_REMOVED lines=9> */
.L_x_33317:


//--------------------- .text._ZN10layer_norm31ln_parallel_residual_fwd_kernelINS_13Kernel_traitsIfffffjLj1536ELj1ELj4ELj1ELj16ENS_18Kernel_traits_baseILj1536EfffffjLj128EEEEELb0ELb1ELb0EEEvNS_9FwdParamsE --------------------------
	.section	.text._ZN10layer_norm31ln_parallel_residual_fwd_kernelINS_13Kernel_traitsIfffffjLj1536ELj1ELj4ELj1ELj16ENS_18Kernel_traits_baseILj1536EfffffjLj128EEEEELb0ELb1ELb0EEEvNS_9FwdParamsE,"ax",@progbits
	.align	128
        .global         _ZN10layer_norm31ln_parallel_residual_fwd_kernelINS_13Kernel_traitsIfffffjLj1536ELj1ELj4ELj1ELj16ENS_18Kernel_traits_baseILj1536EfffffjLj128EEEEELb0ELb1ELb0EEEvNS_9FwdParamsE
        .type           _ZN10layer_norm31ln_parallel_residual_fwd_kernelINS_13Kernel_traitsIfffffjLj1536ELj1ELj4ELj1ELj16ENS_18Kernel_traits_baseILj1536EfffffjLj128EEEEELb0ELb1ELb0EEEvNS_9FwdParamsE,@function
        .size           _ZN10layer_norm31ln_parallel_residual_fwd_kernelINS_13Kernel_traitsIfffffjLj1536ELj1ELj4ELj1ELj16ENS_18Kernel_traits_baseILj1536EfffffjLj128EEEEELb0ELb1ELb0EEEvNS_9FwdParamsE,(.L_x_33318 - _ZN10layer_norm31ln_parallel_residual_fwd_kernelINS_13Kernel_traitsIfffffjLj1536ELj1ELj4ELj1ELj16ENS_18Kernel_traits_baseILj1536EfffffjLj128EEEEELb0ELb1ELb0EEEvNS_9FwdParamsE)
        .other          _ZN10layer_norm31ln_parallel_residual_fwd_kernelINS_13Kernel_traitsIfffffjLj1536ELj1ELj4ELj1ELj16ENS_18Kernel_traits_baseILj1536EfffffjLj128EEEEELb0ELb1ELb0EEEvNS_9FwdParamsE,@"STO_CUDA_ENTRY STV_DEFAULT"
_ZN10layer_norm31ln_parallel_residual_fwd_kernelINS_13Kernel_traitsIfffffjLj1536ELj1ELj4ELj1ELj16ENS_18Kernel_traits_baseILj1536EfffffjLj128EEEEELb0ELb1ELb0EEEvNS_9FwdParamsE:
.text._ZN10layer_norm31ln_parallel_residual_fwd_kernelINS_13Kernel_traitsIfffffjLj1536ELj1ELj4ELj1ELj16ENS_18Kernel_traits_baseILj1536EfffffjLj128EEEEELb0ELb1ELb0EEEvNS_9FwdParamsE:
        /* <DEDUP_REMOVED lines=31> */
[----:B------:R-:W5:Y:S02]  /*01f0*/  @P5 LDG.E.128 R108, desc[UR6][R2.64] ;  /* 0x00000006026c5981 */ /* 0x000f64000c1e1d00 */
[----:B------:R-:W0:Y:S01]  /*0200*/  @P1 LDC.64 R10, c[0x0][0x3d0] ;  /* 0x0000f400ff0a1b82 */ /* 0x000e220000000a00 */
[C---:B-1----:R-:W-:Y:S01]  /*0210*/  @P5 IMAD.WIDE.U32 R4, R31.reuse, 0x10, R4 ;  /* 0x000000101f045825 */ /* 0x042fe200078e0004 */
[----:B------:R-:W-:-:S04]  /*0220*/  @P5 LOP3.LUT R31, R31, 0x20, RZ, 0xfc, !PT ;  /* 0x000000201f1f5812 */ /* 0x000fc800078efcff */
[----:B------:R-:W5:Y:S02]  /*0230*/  @P5 LDG.E.128 R104, desc[UR6][R4.64] ;  /* 0x0000000604685981 */ /* 0x000f64000c1e1d00 */
[----:B------:R-:W1:Y:S01]  /*0240*/  @P1 LDC.64 R12, c[0x0][0x438] ;  /* 0x00010e00ff0c1b82 */ /* 0x000e620000000a00 */
[----:B--2---:R-:W-:-:S05]  /*0250*/  @P2 IMAD.WIDE.U32 R6, R31, 0x10, R6 ;  /* 0x000000101f062825 */ /* 0x004fca00078e0006 */
[----:B------:R2:W5:Y:S02]  /*0260*/  @P2 LDG.E.128 R140, desc[UR6][R6.64] ;  /* 0x00000006068c2981 */ /* 0x000564000c1e1d00 */
[----:B------:R-:W4:Y:S01]  /*0270*/  @P6 LDC.64 R14, c[0x0][0x3d0] ;  /* 0x0000f400ff0e6b82 */ /* 0x000f220000000a00 */
[C---:B---3--:R-:W-:Y:S01]  /*0280*/  @P2 IMAD.WIDE.U32 R8, R31.reuse, 0x10, R8 ;  /* 0x000000101f082825 */ /* 0x048fe200078e0008 */
[----:B------:R-:W-:-:S04]  /*0290*/  @P2 IADD3 R31, PT, PT, R31, 0x20, RZ ;  /* 0x000000201f1f2810 */ /* 0x000fc80007ffe0ff */
[----:B------:R3:W5:Y:S02]  /*02a0*/  @P2 LDG.E.128 R136, desc[UR6][R8.64] ;  /* 0x0000000608882981 */ /* 0x000764000c1e1d00 */
[----:B------:R-:W2:Y:S01]  /*02b0*/  @P6 LDC.64 R16, c[0x0][0x438] ;  /* 0x00010e00ff106b82 */ /* 0x000ea20000000a00 */
[----:B0-----:R-:W-:-:S07]  /*02c0*/  @P1 IMAD.WIDE.U32 R10, R31, 0x10, R10 ;  /* 0x000000101f0a1825 */ /* 0x001fce00078e000a */
[----:B------:R-:W0:Y:S01]  /*02d0*/  @P4 LDC.64 R18, c[0x0][0x3d0] ;  /* 0x0000f400ff124b82 */ /* 0x000e220000000a00 */
[----:B-1----:R-:W-:-:S07]  /*02e0*/  @P1 IMAD.WIDE.U32 R12, R31, 0x10, R12 ;  /* 0x000000101f0c1825 */ /* 0x002fce00078e000c */
[----:B------:R-:W1:Y:S01]  /*02f0*/  @P4 LDC.64 R20, c[0x0][0x438] ;  /* 0x00010e00ff144b82 */ /* 0x000e620000000a00 */
[----:B------:R-:W-:Y:S01]  /*0300*/  ISETP.GE.U32.AND P2, PT, R162, 0x100, PT ;  /* 0x00000100a200780c */ /* 0x000fe20003f46070 */
[----:B------:R1:W5:Y:S01]  /*0310*/  @P1 LDG.E.128 R132, desc[UR6][R10.64] ;  /* 0x000000060a841981 */ /* 0x000362000c1e1d00 */
[----:B------:R-:W-:-:S03]  /*0320*/  @P1 IADD3 R31, PT, PT, R31, 0x20, RZ ;  /* 0x000000201f1f1810 */ /* 0x000fc60007ffe0ff */
[----:B------:R1:W5:Y:S02]  /*0330*/  @P1 LDG.E.128 R128, desc[UR6][R12.64] ;  /* 0x000000060c801981 */ /* 0x000364000c1e1d00 */
[----:B------:R-:W1:Y:S01]  /*0340*/  @P0 LDC.64 R22, c[0x0][0x3d0] ;  /* 0x0000f400ff160b82 */ /* 0x000e620000000a00 */
[----:B----4-:R-:W-:Y:S01]  /*0350*/  @P6 IMAD.WIDE.U32 R14, R31, 0x10, R14 ;  /* 0x000000101f0e6825 */ /* 0x010fe200078e000e */
[----:B------:R-:W-:-:S06]  /*0360*/  ISETP.GE.U32.AND P1, PT, R162, 0x120, PT ;  /* 0x00000120a200780c */ /* 0x000fcc0003f26070 */
[----:B------:R-:W4:Y:S01]  /*0370*/  @P0 LDC.64 R24, c[0x0][0x438] ;  /* 0x00010e00ff180b82 */ /* 0x000f220000000a00 */
[C---:B--2---:R-:W-:Y:S01]  /*0380*/  @P6 IMAD.WIDE.U32 R16, R31.reuse, 0x10, R16 ;  /* 0x000000101f106825 */ /* 0x044fe200078e0010 */
[----:B------:R-:W-:Y:S01]  /*0390*/  @P6 IADD3 R31, PT, PT, R31, 0x20, RZ ;  /* 0x000000201f1f6810 */ /* 0x000fe20007ffe0ff */
[----:B------:R2:W5:Y:S04]  /*03a0*/  @P6 LDG.E.128 R124, desc[UR6][R14.64] ;  /* 0x000000060e7c6981 */ /* 0x000568000c1e1d00 */
[----:B------:R4:W5:Y:S01]  /*03b0*/  @P6 LDG.E.128 R120, desc[UR6][R16.64] ;  /* 0x0000000610786981 */ /* 0x000962000c1e1d00 */
[----:B------:R-:W4:Y:S01]  /*03c0*/  @P3 LDC.64 R6, c[0x0][0x3d0] ;  /* 0x0000f400ff063b82 */ /* 0x000f220000000a00 */
[----:B------:R-:W-:Y:S01]  /*03d0*/  ISETP.GE.U32.AND P6, PT, R162, 0x140, PT ;  /* 0x00000140a200780c */ /* 0x000fe20003fc6070 */
[----:B0-----:R-:W-:-:S06]  /*03e0*/  @P4 IMAD.WIDE.U32 R18, R31, 0x10, R18 ;  /* 0x000000101f124825 */ /* 0x001fcc00078e0012 */
[----:B---3--:R-:W0:Y:S01]  /*03f0*/  @P3 LDC.64 R8, c[0x0][0x438] ;  /* 0x00010e00ff083b82 */ /* 0x008e220000000a00 */
[C---:B-1----:R-:W-:Y:S01]  /*0400*/  @P4 IMAD.WIDE.U32 R20, R31.reuse, 0x10, R20 ;  /* 0x000000101f144825 */ /* 0x042fe200078e0014 */
[----:B------:R1:W5:Y:S01]  /*0410*/  @P4 LDG.E.128 R116, desc[UR6][R18.64] ;  /* 0x0000000612744981 */ /* 0x000362000c1e1d00 */
[----:B------:R-:W-:-:S03]  /*0420*/  @P4 IADD3 R31, PT, PT, R31, 0x20, RZ ;  /* 0x000000201f1f4810 */ /* 0x000fc60007ffe0ff */
[----:B------:R3:W5:Y:S02]  /*0430*/  @P4 LDG.E.128 R112, desc[UR6][R20.64] ;  /* 0x0000000614704981 */ /* 0x000764000c1e1d00 */
[----:B------:R-:W3:Y:S01]  /*0440*/  @P2 LDC.64 R10, c[0x0][0x3d0] ;  /* 0x0000f400ff0a2b82 */ /* 0x000ee20000000a00 */
[----:B------:R-:W-:-:S07]  /*0450*/  ISETP.GE.U32.AND P4, PT, R162, 0x160, PT ;  /* 0x00000160a200780c */ /* 0x000fce0003f86070 */
[----:B------:R-:W3:Y:S01]  /*0460*/  @P2 LDC.64 R12, c[0x0][0x438] ;  /* 0x00010e00ff0c2b82 */ /* 0x000ee20000000a00 */
[----:B------:R-:W-:-:S07]  /*0470*/  @P0 IMAD.WIDE.U32 R22, R31, 0x10, R22 ;  /* 0x000000101f160825 */ /* 0x000fce00078e0016 */
[----:B--2---:R-:W2:Y:S01]  /*0480*/  @P1 LDC.64 R14, c[0x0][0x3d0] ;  /* 0x0000f400ff0e1b82 */ /* 0x004ea20000000a00 */
[----:B----4-:R-:W-:-:S07]  /*0490*/  @P0 IMAD.WIDE.U32 R24, R31, 0x10, R24 ;  /* 0x000000101f180825 */ /* 0x010fce00078e0018 */
[----:B------:R-:W4:Y:S01]  /*04a0*/  @P1 LDC.64 R16, c[0x0][0x438] ;  /* 0x00010e00ff101b82 */ /* 0x000f220000000a00 */
[----:B------:R-:W-:Y:S01]  /*04b0*/  @P0 IADD3 R31, PT, PT, R31, 0x20, RZ ;  /* 0x000000201f1f0810 */ /* 0x000fe20007ffe0ff */
[----:B------:R0:W5:Y:S06]  /*04c0*/  @P0 LDG.E.128 R100, desc[UR6][R22.64] ;  /* 0x0000000616640981 */ /* 0x00016c000c1e1d00 */
[----:B------:R-:W4:Y:S01]  /*04d0*/  @P6 LDC.64 R26, c[0x0][0x3d0] ;  /* 0x0000f400ff1a6b82 */ /* 0x000f220000000a00 */
[C---:B------:R-:W-:Y:S01]  /*04e0*/  @P3 IMAD.WIDE.U32 R6, R31.reuse, 0x10, R6 ;  /* 0x000000101f063825 */ /* 0x040fe200078e0006 */
[----:B------:R1:W5:Y:S06]  /*04f0*/  @P0 LDG.E.128 R96, desc[UR6][R24.64] ;  /* 0x0000000618600981 */ /* 0x00036c000c1e1d00 */
[----:B------:R-:W4:Y:S01]  /*0500*/  @P6 LDC.64 R28, c[0x0][0x438] ;  /* 0x00010e00ff1c6b82 */ /* 0x000f220000000a00 */
[C---:B0-----:R-:W-:Y:S01]  /*0510*/  @P3 IMAD.WIDE.U32 R8, R31.reuse, 0x10, R8 ;  /* 0x000000101f083825 */ /* 0x041fe200078e0008 */
[----:B------:R-:W-:Y:S01]  /*0520*/  @P3 IADD3 R31, PT, PT, R31, 0x20, RZ ;  /* 0x000000201f1f3810 */ /* 0x000fe20007ffe0ff */
[----:B------:R0:W5:Y:S05]  /*0530*/  @P3 LDG.E.128 R92, desc[UR6][R6.64] ;  /* 0x00000006065c3981 */ /* 0x00016a000c1e1d00 */
[----:B-1----:R-:W1:Y:S01]  /*0540*/  @P4 LDC.64 R18, c[0x0][0x3d0] ;  /* 0x0000f400ff124b82 */ /* 0x002e620000000a00 */
[C---:B---3--:R-:W-:Y:S01]  /*0550*/  @P2 IMAD.WIDE.U32 R10, R31.reuse, 0x10, R10 ;  /* 0x000000101f0a2825 */ /* 0x048fe200078e000a */
[----:B------:R0:W5:Y:S06]  /*0560*/  @P3 LDG.E.128 R88, desc[UR6][R8.64] ;  /* 0x0000000608583981 */ /* 0x00016c000c1e1d00 */
[----:B------:R-:W3:Y:S01]  /*0570*/  @P4 LDC.64 R20, c[0x0][0x438] ;  /* 0x00010e00ff144b82 */ /* 0x000ee20000000a00 */
[C---:B------:R-:W-:Y:S01]  /*0580*/  @P2 IMAD.WIDE.U32 R12, R31.reuse, 0x10, R12 ;  /* 0x000000101f0c2825 */ /* 0x040fe200078e000c */
[----:B------:R-:W-:Y:S01]  /*0590*/  @P2 IADD3 R31, PT, PT, R31, 0x20, RZ ;  /* 0x000000201f1f2810 */ /* 0x000fe20007ffe0ff */
[----:B------:R0:W5:Y:S04]  /*05a0*/  @P2 LDG.E.128 R84, desc[UR6][R10.64] ;  /* 0x000000060a542981 */ /* 0x000168000c1e1d00 */
[C---:B--2---:R-:W-:Y:S01]  /*05b0*/  @P1 IMAD.WIDE.U32 R14, R31.reuse, 0x10, R14 ;  /* 0x000000101f0e1825 */ /* 0x044fe200078e000e */
[----:B------:R0:W5:Y:S03]  /*05c0*/  @P2 LDG.E.128 R80, desc[UR6][R12.64] ;  /* 0x000000060c502981 */ /* 0x000166000c1e1d00 */
[C---:B----4-:R-:W-:Y:S01]  /*05d0*/  @P1 IMAD.WIDE.U32 R16, R31.reuse, 0x10, R16 ;  /* 0x000000101f101825 */ /* 0x050fe200078e0010 */
[----:B------:R-:W-:Y:S01]  /*05e0*/  @P1 IADD3 R31, PT, PT, R31, 0x20, RZ ;  /* 0x000000201f1f1810 */ /* 0x000fe20007ffe0ff */
[----:B------:R0:W5:Y:S04]  /*05f0*/  @P1 LDG.E.128 R76, desc[UR6][R14.64] ;  /* 0x000000060e4c1981 */ /* 0x000168000c1e1d00 */
[C---:B------:R-:W-:Y:S01]  /*0600*/  @P6 IMAD.WIDE.U32 R26, R31.reuse, 0x10, R26 ;  /* 0x000000101f1a6825 */ /* 0x040fe200078e001a */
[----:B------:R0:W5:Y:S03]  /*0610*/  @P1 LDG.E.128 R72, desc[UR6][R16.64] ;  /* 0x0000000610481981 */ /* 0x000166000c1e1d00 */
[C---:B------:R-:W-:Y:S01]  /*0620*/  @P6 IMAD.WIDE.U32 R28, R31.reuse, 0x10, R28 ;  /* 0x000000101f1c6825 */ /* 0x040fe200078e001c */
[----:B------:R-:W-:Y:S01]  /*0630*/  @P6 IADD3 R31, PT, PT, R31, 0x20, RZ ;  /* 0x000000201f1f6810 */ /* 0x000fe20007ffe0ff */
[----:B------:R0:W5:Y:S04]  /*0640*/  @P6 LDG.E.128 R68, desc[UR6][R26.64] ;  /* 0x000000061a446981 */ /* 0x000168000c1e1d00 */
[C---:B-1----:R-:W-:Y:S01]  /*0650*/  @P4 IMAD.WIDE.U32 R18, R31.reuse, 0x10, R18 ;  /* 0x000000101f124825 */ /* 0x042fe200078e0012 */
[----:B------:R0:W5:Y:S03]  /*0660*/  @P6 LDG.E.128 R64, desc[UR6][R28.64] ;  /* 0x000000061c406981 */ /* 0x000166000c1e1d00 */
[----:B---3--:R-:W-:Y:S01]  /*0670*/  @P4 IMAD.WIDE.U32 R20, R31, 0x10, R20 ;  /* 0x000000101f144825 */ /* 0x008fe200078e0014 */
[----:B------:R0:W5:Y:S04]  /*0680*/  @P4 LDG.E.128 R60, desc[UR6][R18.64] ;  /* 0x00000006123c4981 */ /* 0x000168000c1e1d00 */
[----:B------:R0:W5:Y:S01]  /*0690*/  @P4 LDG.E.128 R56, desc[UR6][R20.64] ;  /* 0x0000000614384981 */ /* 0x000162000c1e1d00 */
[----:B------:R-:W-:-:S02]  /*06a0*/  ISETP.GE.U32.AND P0, PT, R162, 0x180, PT ;  /* 0x00000180a200780c */ /* 0x000fc40003f06070 */
[----:B------:R-:W-:-:S11]  /*06b0*/  @P4 IADD3 R31, PT, PT, R31, 0x20, RZ ;  /* 0x000000201f1f4810 */ /* 0x000fd60007ffe0ff */
[----:B0-----:R-:W-:Y:S05]  /*06c0*/  @!P0 BRA `(.L_x_29921) ;  /* 0x0000000400688947 */ /* 0x001fea0003800000 */
[----:B------:R-:W0:Y:S08]  /*06d0*/  LDC.64 R52, c[0x0][0x3d0] ;  /* 0x0000f400ff347b82 */ /* 0x000e300000000a00 */
[----:B------:R-:W1:Y:S01]  /*06e0*/  LDC.64 R48, c[0x0][0x438] ;  /* 0x00010e00ff307b82 */ /* 0x000e620000000a00 */
[----:B0-----:R-:W-:-:S06]  /*06f0*/  IMAD.WIDE.U32 R52, R31, 0x10, R52 ;  /* 0x000000101f347825 */ /* 0x001fcc00078e0034 */
[----:B------:R-:W5:Y:S01]  /*0700*/  LDG.E.128 R52, desc[UR6][R52.64] ;  /* 0x0000000634347981 */ /* 0x000f62000c1e1d00 */
[----:B-1----:R-:W-:-:S06]  /*0710*/  IMAD.WIDE.U32 R48, R31, 0x10, R48 ;  /* 0x000000101f307825 */ /* 0x002fcc00078e0030 */
[----:B------:R-:W5:Y:S01]  /*0720*/  LDG.E.128 R48, desc[UR6][R48.64] ;  /* 0x0000000630307981 */ /* 0x000f62000c1e1d00 */
[----:B------:R-:W-:Y:S05]  /*0730*/  BRA `(.L_x_29921) ;  /* 0x00000004004c7947 */ /* 0x000fea0003800000 */
.L_x_29920:
        /* <DEDUP_REMOVED lines=17> */
[----:B------:R1:W5:Y:S02]  /*0850*/  @P4 LDG.E.128 R140, desc[UR6][R6.64] ;  /* 0x00000006068c4981 */ /* 0x000364000c1e1d00 */
[----:B------:R-:W4:Y:S01]  /*0860*/  @P2 LDC.64 R2, c[0x0][0x3d0] ;  /* 0x0000f400ff022b82 */ /* 0x000f220000000a00 */
[C---:B--2---:R-:W-:Y:S01]  /*0870*/  @P6 IMAD.WIDE.U32 R8, R31.reuse, 0x10, R8 ;  /* 0x000000101f086825 */ /* 0x044fe200078e0008 */
[----:B------:R-:W-:Y:S02]  /*0880*/  @P6 IADD3 R31, PT, PT, R31, 0x20, RZ ;  /* 0x000000201f1f6810 */ /* 0x000fe40007ffe0ff */
[C---:B------:R-:W-:Y:S02]  /*0890*/  ISETP.GE.U32.AND P4, PT, R162.reuse, 0x100, PT ;  /* 0x00000100a200780c */ /* 0x040fe40003f86070 */
[----:B------:R2:W5:Y:S01]  /*08a0*/  @P6 LDG.E.128 R132, desc[UR6][R8.64] ;  /* 0x0000000608846981 */ /* 0x000562000c1e1d00 */
[C---:B---3--:R-:W-:Y:S01]  /*08b0*/  @P0 IMAD.WIDE.U32 R10, R31.reuse, 0x10, R10 ;  /* 0x000000101f0a0825 */ /* 0x048fe200078e000a */
[----:B------:R-:W-:Y:S01]  /*08c0*/  @P0 IADD3 R31, PT, PT, R31, 0x20, RZ ;  /* 0x000000201f1f0810 */ /* 0x000fe20007ffe0ff */
[----:B------:R-:W3:Y:S01]  /*08d0*/  @P3 LDC.64 R14, c[0x0][0x3d0] ;  /* 0x0000f400ff0e3b82 */ /* 0x000ee20000000a00 */
[----:B------:R-:W-:-:S02]  /*08e0*/  ISETP.GE.U32.AND P6, PT, R162, 0x120, PT ;  /* 0x00000120a200780c */ /* 0x000fc40003fc6070 */
[----:B------:R2:W5:Y:S01]  /*08f0*/  @P0 LDG.E.128 R124, desc[UR6][R10.64] ;  /* 0x000000060a7c0981 */ /* 0x000562000c1e1d00 */
[C---:B0-----:R-:W-:Y:S01]  /*0900*/  @P1 IMAD.WIDE.U32 R12, R31.reuse, 0x10, R12 ;  /* 0x000000101f0c1825 */ /* 0x041fe200078e000c */
[----:B------:R-:W-:-:S03]  /*0910*/  @P1 IADD3 R31, PT, PT, R31, 0x20, RZ ;  /* 0x000000201f1f1810 */ /* 0x000fc60007ffe0ff */
[----:B-1----:R-:W0:Y:S01]  /*0920*/  @P4 LDC.64 R6, c[0x0][0x3d0] ;  /* 0x0000f400ff064b82 */ /* 0x002e220000000a00 */
[----:B------:R1:W5:Y:S01]  /*0930*/  @P1 LDG.E.128 R116, desc[UR6][R12.64] ;  /* 0x000000060c741981 */ /* 0x000362000c1e1d00 */
[C---:B------:R-:W-:Y:S01]  /*0940*/  ISETP.GE.U32.AND P1, PT, R162.reuse, 0x140, PT ;  /* 0x00000140a200780c */ /* 0x040fe20003f26070 */
[----:B----4-:R-:W-:Y:S01]  /*0950*/  @P2 IMAD.WIDE.U32 R2, R31, 0x10, R2 ;  /* 0x000000101f022825 */ /* 0x010fe200078e0002 */
[----:B------:R-:W-:-:S04]  /*0960*/  ISETP.GE.U32.AND P0, PT, R162, 0x160, PT ;  /* 0x00000160a200780c */ /* 0x000fc80003f06070 */
[----:B--2---:R-:W2:Y:S01]  /*0970*/  @P6 LDC.64 R8, c[0x0][0x3d0] ;  /* 0x0000f400ff086b82 */ /* 0x004ea20000000a00 */
[----:B------:R-:W-:Y:S01]  /*0980*/  @P2 IADD3 R31, PT, PT, R31, 0x20, RZ ;  /* 0x000000201f1f2810 */ /* 0x000fe20007ffe0ff */
[----:B------:R4:W5:Y:S01]  /*0990*/  @P2 LDG.E.128 R100, desc[UR6][R2.64] ;  /* 0x0000000602642981 */ /* 0x000962000c1e1d00 */
[----:B------:R-:W-:-:S05]  /*09a0*/  ISETP.GE.U32.AND P2, PT, R162, 0x180, PT ;  /* 0x00000180a200780c */ /* 0x000fca0003f46070 */
[----:B------:R-:W4:Y:S01]  /*09b0*/  @P1 LDC.64 R10, c[0x0][0x3d0] ;  /* 0x0000f400ff0a1b82 */ /* 0x000f220000000a00 */
[C---:B---3--:R-:W-:Y:S01]  /*09c0*/  @P3 IMAD.WIDE.U32 R14, R31.reuse, 0x10, R14 ;  /* 0x000000101f0e3825 */ /* 0x048fe200078e000e */
[----:B------:R-:W-:-:S04]  /*09d0*/  @P3 IADD3 R31, PT, PT, R31, 0x20, RZ ;  /* 0x000000201f1f3810 */ /* 0x000fc80007ffe0ff */
[----:B------:R3:W5:Y:S02]  /*09e0*/  @P3 LDG.E.128 R92, desc[UR6][R14.64] ;  /* 0x000000060e5c3981 */ /* 0x000764000c1e1d00 */
[----:B-1----:R-:W1:Y:S01]  /*09f0*/  @P0 LDC.64 R12, c[0x0][0x3d0] ;  /* 0x0000f400ff0c0b82 */ /* 0x002e620000000a00 */
[C---:B0-----:R-:W-:Y:S01]  /*0a00*/  @P4 IMAD.WIDE.U32 R6, R31.reuse, 0x10, R6 ;  /* 0x000000101f064825 */ /* 0x041fe200078e0006 */
[----:B------:R-:W-:-:S04]  /*0a10*/  @P4 IADD3 R31, PT, PT, R31, 0x20, RZ ;  /* 0x000000201f1f4810 */ /* 0x000fc80007ffe0ff */
[----:B------:R3:W5:Y:S02]  /*0a20*/  @P4 LDG.E.128 R84, desc[UR6][R6.64] ;  /* 0x0000000606544981 */ /* 0x000764000c1e1d00 */
[----:B------:R-:W0:Y:S01]  /*0a30*/  @P2 LDC.64 R16, c[0x0][0x3d0] ;  /* 0x0000f400ff102b82 */ /* 0x000e220000000a00 */
[C---:B--2---:R-:W-:Y:S01]  /*0a40*/  @P6 IMAD.WIDE.U32 R8, R31.reuse, 0x10, R8 ;  /* 0x000000101f086825 */ /* 0x044fe200078e0008 */
[----:B------:R-:W-:-:S04]  /*0a50*/  @P6 IADD3 R31, PT, PT, R31, 0x20, RZ ;  /* 0x000000201f1f6810 */ /* 0x000fc80007ffe0ff */
[----:B------:R3:W5:Y:S01]  /*0a60*/  @P6 LDG.E.128 R76, desc[UR6][R8.64] ;  /* 0x00000006084c6981 */ /* 0x000762000c1e1d00 */
[C---:B----4-:R-:W-:Y:S01]  /*0a70*/  @P1 IMAD.WIDE.U32 R10, R31.reuse, 0x10, R10 ;  /* 0x000000101f0a1825 */ /* 0x050fe200078e000a */
[----:B------:R-:W-:-:S04]  /*0a80*/  @P1 IADD3 R31, PT, PT, R31, 0x20, RZ ;  /* 0x000000201f1f1810 */ /* 0x000fc80007ffe0ff */
[----:B------:R3:W5:Y:S01]  /*0a90*/  @P1 LDG.E.128 R68, desc[UR6][R10.64] ;  /* 0x000000060a441981 */ /* 0x000762000c1e1d00 */
[C---:B-1----:R-:W-:Y:S01]  /*0aa0*/  @P0 IMAD.WIDE.U32 R12, R31.reuse, 0x10, R12 ;  /* 0x000000101f0c0825 */ /* 0x042fe200078e000c */
[----:B------:R-:W-:-:S04]  /*0ab0*/  @P0 IADD3 R31, PT, PT, R31, 0x20, RZ ;  /* 0x000000201f1f0810 */ /* 0x000fc80007ffe0ff */
[----:B------:R3:W5:Y:S01]  /*0ac0*/  @P0 LDG.E.128 R60, desc[UR6][R12.64] ;  /* 0x000000060c3c0981 */ /* 0x000762000c1e1d00 */
[----:B0-----:R-:W-:-:S05]  /*0ad0*/  @P2 IMAD.WIDE.U32 R2, R31, 0x10, R16 ;  /* 0x000000101f022825 */ /* 0x001fca00078e0010 */
[----:B------:R3:W5:Y:S01]  /*0ae0*/  @P2 LDG.E.128 R52, desc[UR6][R2.64] ;  /* 0x0000000602342981 */ /* 0x000762000c1e1d00 */
        /* <DEDUP_REMOVED lines=23> */
[----:B---3--:R-:W-:-:S07]  /*0c60*/  @P2 CS2R R48, SRZ ;  /* 0x0000000000302805 */ /* 0x008fce000001ff00 */
.L_x_29921:
[----:B------:R-:W-:Y:S05]  /*0c70*/  BSYNC.RECONVERGENT B0 ;  /* 0x0000000000007941 */ /* 0x000fea0003800200 */
.L_x_29919:
        /* <DEDUP_REMOVED lines=12> */
.L_x_29996:
        /* <DEDUP_REMOVED lines=35> */
.L_x_29925:
        /* <DEDUP_REMOVED lines=9> */
.L_x_29924:
        /* <DEDUP_REMOVED lines=12> */
.L_x_29926:
[----:B------:R-:W0:Y:S01]  /*10c0*/  @UP0 LDCU.64 UR4, c[0x0][0x3a8] ;  /* 0x00007500ff0407ac */ /* 0x000e220008000a00 */
[----:B------:R-:W-:Y:S01]  /*10d0*/  PLOP3.LUT P0, PT, PT, PT, UP0, 0x80, 0x8 ;  /* 0x000000000008781c */ /* 0x000fe20003f0f008 */
[----:B------:R-:W-:Y:S01]  /*10e0*/  HFMA2 R144, -RZ, RZ, 0, 9.5367431640625e-07 ;  /* 0x00000010ff907431 */ /* 0x000fe200000001ff */
[----:B------:R-:W-:Y:S02]  /*10f0*/  PLOP3.LUT P1, PT, PT, PT, UP0, 0x80, 0x8 ;  /* 0x000000000008781c */ /* 0x000fe40003f2f008 */
[----:B------:R-:W-:-:S09]  /*1100*/  IADD3 R166, PT, PT, R165, 0x20, RZ ;  /* 0x00000020a5a67810 */ /* 0x000fd20007ffe0ff */
[----:B0-----:R-:W-:-:S05]  /*1110*/  @P0 IMAD.WIDE.U32 R144, R165, R144, UR4 ;  /* 0x00000004a5900e25 */ /* 0x001fca000f8e0090 */
[----:B------:R1:W-:Y:S02]  /*1120*/  @P1 STG.E.128 desc[UR6][R144.64], R36 ;  /* 0x0000002490001986 */ /* 0x0003e4000c101d06 */
.L_x_29923:
[----:B0-----:R-:W-:Y:S05]  /*1130*/  BSYNC.RECONVERGENT B0 ;  /* 0x0000000000007941 */ /* 0x001fea0003800200 */
.L_x_29922:
        /* <DEDUP_REMOVED lines=36> */
.L_x_29929:
        /* <DEDUP_REMOVED lines=23> */
.L_x_29930:
[----:B------:R-:W0:Y:S01]  /*14f0*/  @UP0 LDCU.64 UR4, c[0x0][0x3a8] ;  /* 0x00007500ff0407ac */ /* 0x000e220008000a00 */
[----:B------:R-:W-:Y:S01]  /*1500*/  PLOP3.LUT P0, PT, PT, PT, UP0, 0x80, 0x8 ;  /* 0x000000000008781c */ /* 0x000fe20003f0f008 */
[----:B------:R-:W-:Y:S01]  /*1510*/  HFMA2 R145, -RZ, RZ, 0, 9.5367431640625e-07 ;  /* 0x00000010ff917431 */ /* 0x000fe200000001ff */
[----:B------:R-:W-:-:S11]  /*1520*/  PLOP3.LUT P1, PT, PT, PT, UP0, 0x80, 0x8 ;  /* 0x000000000008781c */ /* 0x000fd60003f2f008 */
[C---:B0-----:R-:W-:Y:S01]  /*1530*/  @P0 IMAD.WIDE.U32 R144, R166.reuse, R145, UR4 ;  /* 0x00000004a6900e25 */ /* 0x041fe2000f8e0091 */
[----:B------:R-:W-:-:S04]  /*1540*/  IADD3 R166, PT, PT, R166, 0x20, RZ ;  /* 0x00000020a6a67810 */ /* 0x000fc80007ffe0ff */
[----:B------:R0:W-:Y:S03]  /*1550*/  @P1 STG.E.128 desc[UR6][R144.64], R36 ;  /* 0x0000002490001986 */ /* 0x0001e6000c101d06 */
.L_x_29928:
[----:B------:R-:W-:Y:S05]  /*1560*/  BSYNC.RECONVERGENT B0 ;  /* 0x0000000000007941 */ /* 0x000fea0003800200 */
.L_x_29927:
        /* <DEDUP_REMOVED lines=10> */
[----:B------:R-:W2:Y:S08]  /*1610*/  @P0 LDC.64 R146, c[0x0][0x398] ;  /* 0x0000e600ff920b82 */ /* 0x000eb00000000a00 */
[----:B------:R-:W3:Y:S01]  /*1620*/  @P1 LDC.64 R168, c[0x0][0x3a0] ;  /* 0x0000e800ffa81b82 */ /* 0x000ee20000000a00 */
[----:B01----:R-:W-:-:S04]  /*1630*/  IMAD.WIDE.U32 R144, R166, 0x10, R10 ;  /* 0x00000010a6907825 */ /* 0x003fc800078e000a */
[C---:B--2---:R-:W-:Y:S02]  /*1640*/  @P0 IMAD.WIDE.U32 R10, R166.reuse, 0x10, R146 ;  /* 0x00000010a60a0825 */ /* 0x044fe400078e0092 */
[----:B------:R-:W5:Y:S04]  /*1650*/  LDG.E.128 R144, desc[UR6][R144.64] ;  /* 0x0000000690907981 */ /* 0x000f68000c1e1d00 */
[----:B------:R0:W5:Y:S01]  /*1660*/  @P0 LDG.E.128 R44, desc[UR6][R10.64] ;  /* 0x000000060a2c0981 */ /* 0x000162000c1e1d00 */
[----:B---3--:R-:W-:-:S05]  /*1670*/  @P1 IMAD.WIDE.U32 R168, R166, 0x10, R168 ;  /* 0x00000010a6a81825 */ /* 0x008fca00078e00a8 */
        /* <DEDUP_REMOVED lines=19> */
.L_x_29933:
        /* <DEDUP_REMOVED lines=23> */
.L_x_29934:
[----:B------:R-:W0:Y:S01]  /*1920*/  @UP0 LDCU.64 UR4, c[0x0][0x3a8] ;  /* 0x00007500ff0407ac */ /* 0x000e220008000a00 */
[----:B------:R-:W-:Y:S01]  /*1930*/  PLOP3.LUT P0, PT, PT, PT, UP0, 0x80, 0x8 ;  /* 0x000000000008781c */ /* 0x000fe20003f0f008 */
[----:B------:R-:W-:Y:S01]  /*1940*/  HFMA2 R145, -RZ, RZ, 0, 9.5367431640625e-07 ;  /* 0x00000010ff917431 */ /* 0x000fe200000001ff */
[----:B------:R-:W-:-:S11]  /*1950*/  PLOP3.LUT P1, PT, PT, PT, UP0, 0x80, 0x8 ;  /* 0x000000000008781c */ /* 0x000fd60003f2f008 */
[C---:B0-----:R-:W-:Y:S01]  /*1960*/  @P0 IMAD.WIDE.U32 R144, R166.reuse, R145, UR4 ;  /* 0x00000004a6900e25 */ /* 0x041fe2000f8e0091 */
[----:B------:R-:W-:-:S04]  /*1970*/  IADD3 R166, PT, PT, R166, 0x20, RZ ;  /* 0x00000020a6a67810 */ /* 0x000fc80007ffe0ff */
[----:B------:R2:W-:Y:S03]  /*1980*/  @P1 STG.E.128 desc[UR6][R144.64], R36 ;  /* 0x0000002490001986 */ /* 0x0005e6000c101d06 */
.L_x_29932:
[----:B------:R-:W-:Y:S05]  /*1990*/  BSYNC.RECONVERGENT B0 ;  /* 0x0000000000007941 */ /* 0x000fea0003800200 */
.L_x_29931:
        /* <DEDUP_REMOVED lines=10> */
[----:B------:R-:W3:Y:S08]  /*1a40*/  @P0 LDC.64 R146, c[0x0][0x398] ;  /* 0x0000e600ff920b82 */ /* 0x000ef00000000a00 */
[----:B------:R-:W4:Y:S01]  /*1a50*/  @P1 LDC.64 R168, c[0x0][0x3a0] ;  /* 0x0000e800ffa81b82 */ /* 0x000f220000000a00 */
[----:B012---:R-:W-:-:S04]  /*1a60*/  IMAD.WIDE.U32 R144, R166, 0x10, R14 ;  /* 0x00000010a6907825 */ /* 0x007fc800078e000e */
[C---:B---3--:R-:W-:Y:S02]  /*1a70*/  @P0 IMAD.WIDE.U32 R14, R166.reuse, 0x10, R146 ;  /* 0x00000010a60e0825 */ /* 0x048fe400078e0092 */
[----:B------:R-:W5:Y:S04]  /*1a80*/  LDG.E.128 R144, desc[UR6][R144.64] ;  /* 0x0000000690907981 */ /* 0x000f68000c1e1d00 */
[----:B------:R0:W5:Y:S01]  /*1a90*/  @P0 LDG.E.128 R44, desc[UR6][R14.64] ;  /* 0x000000060e2c0981 */ /* 0x000162000c1e1d00 */
[----:B----4-:R-:W-:-:S05]  /*1aa0*/  @P1 IMAD.WIDE.U32 R168, R166, 0x10, R168 ;  /* 0x00000010a6a81825 */ /* 0x010fca00078e00a8 */
        /* <DEDUP_REMOVED lines=19> */
.L_x_29937:
        /* <DEDUP_REMOVED lines=23> */
.L_x_29938:
[----:B------:R-:W0:Y:S01]  /*1d50*/  @UP0 LDCU.64 UR4, c[0x0][0x3a8] ;  /* 0x00007500ff0407ac */ /* 0x000e220008000a00 */
[----:B------:R-:W-:Y:S01]  /*1d60*/  PLOP3.LUT P0, PT, PT, PT, UP0, 0x80, 0x8 ;  /* 0x000000000008781c */ /* 0x000fe20003f0f008 */
[----:B------:R-:W-:Y:S01]  /*1d70*/  HFMA2 R145, -RZ, RZ, 0, 9.5367431640625e-07 ;  /* 0x00000010ff917431 */ /* 0x000fe200000001ff */
[----:B------:R-:W-:-:S11]  /*1d80*/  PLOP3.LUT P1, PT, PT, PT, UP0, 0x80, 0x8 ;  /* 0x000000000008781c */ /* 0x000fd60003f2f008 */
[C---:B0-----:R-:W-:Y:S01]  /*1d90*/  @P0 IMAD.WIDE.U32 R144, R166.reuse, R145, UR4 ;  /* 0x00000004a6900e25 */ /* 0x041fe2000f8e0091 */
[----:B------:R-:W-:-:S04]  /*1da0*/  IADD3 R166, PT, PT, R166, 0x20, RZ ;  /* 0x00000020a6a67810 */ /* 0x000fc80007ffe0ff */
[----:B------:R3:W-:Y:S03]  /*1db0*/  @P1 STG.E.128 desc[UR6][R144.64], R36 ;  /* 0x0000002490001986 */ /* 0x0007e6000c101d06 */
.L_x_29936:
[----:B------:R-:W-:Y:S05]  /*1dc0*/  BSYNC.RECONVERGENT B0 ;  /* 0x0000000000007941 */ /* 0x000fea0003800200 */
.L_x_29935:
        /* <DEDUP_REMOVED lines=10> */
[----:B------:R-:W4:Y:S08]  /*1e70*/  @P0 LDC.64 R146, c[0x0][0x398] ;  /* 0x0000e600ff920b82 */ /* 0x000f300000000a00 */
[----:B------:R-:W4:Y:S01]  /*1e80*/  @P1 LDC.64 R168, c[0x0][0x3a0] ;  /* 0x0000e800ffa81b82 */ /* 0x000f220000000a00 */
[----:B0123--:R-:W-:-:S04]  /*1e90*/  IMAD.WIDE.U32 R144, R166, 0x10, R18 ;  /* 0x00000010a6907825 */ /* 0x00ffc800078e0012 */
[C---:B----4-:R-:W-:Y:S02]  /*1ea0*/  @P0 IMAD.WIDE.U32 R18, R166.reuse, 0x10, R146 ;  /* 0x00000010a6120825 */ /* 0x050fe400078e0092 */
[----:B------:R-:W5:Y:S04]  /*1eb0*/  LDG.E.128 R144, desc[UR6][R144.64] ;  /* 0x0000000690907981 */ /* 0x000f68000c1e1d00 */
[----:B------:R0:W5:Y:S01]  /*1ec0*/  @P0 LDG.E.128 R44, desc[UR6][R18.64] ;  /* 0x00000006122c0981 */ /* 0x000162000c1e1d00 */
[----:B------:R-:W-:-:S05]  /*1ed0*/  @P1 IMAD.WIDE.U32 R168, R166, 0x10, R168 ;  /* 0x00000010a6a81825 */ /* 0x000fca00078e00a8 */
        /* <DEDUP_REMOVED lines=19> */
.L_x_29941:
        /* <DEDUP_REMOVED lines=23> */
.L_x_29942:
[----:B------:R-:W0:Y:S01]  /*2180*/  @UP0 LDCU.64 UR4, c[0x0][0x3a8] ;  /* 0x00007500ff0407ac */ /* 0x000e220008000a00 */
[----:B------:R-:W-:Y:S01]  /*2190*/  PLOP3.LUT P0, PT, PT, PT, UP0, 0x80, 0x8 ;  /* 0x000000000008781c */ /* 0x000fe20003f0f008 */
[----:B------:R-:W-:Y:S01]  /*21a0*/  HFMA2 R145, -RZ, RZ, 0, 9.5367431640625e-07 ;  /* 0x00000010ff917431 */ /* 0x000fe200000001ff */
[----:B------:R-:W-:-:S11]  /*21b0*/  PLOP3.LUT P1, PT, PT, PT, UP0, 0x80, 0x8 ;  /* 0x000000000008781c */ /* 0x000fd60003f2f008 */
[C---:B0-----:R-:W-:Y:S01]  /*21c0*/  @P0 IMAD.WIDE.U32 R144, R166.reuse, R145, UR4 ;  /* 0x00000004a6900e25 */ /* 0x041fe2000f8e0091 */
[----:B------:R-:W-:-:S04]  /*21d0*/  IADD3 R166, PT, PT, R166, 0x20, RZ ;  /* 0x00000020a6a67810 */ /* 0x000fc80007ffe0ff */
[----:B------:R4:W-:Y:S03]  /*21e0*/  @P1 STG.E.128 desc[UR6][R144.64], R36 ;  /* 0x0000002490001986 */ /* 0x0009e6000c101d06 */
.L_x_29940:
[----:B------:R-:W-:Y:S05]  /*21f0*/  BSYNC.RECONVERGENT B0 ;  /* 0x0000000000007941 */ /* 0x000fea0003800200 */
.L_x_29939:
        /* <DEDUP_REMOVED lines=10> */
[----:B------:R-:W0:Y:S08]  /*22a0*/  @P1 LDC.64 R146, c[0x0][0x398] ;  /* 0x0000e600ff921b82 */ /* 0x000e300000000a00 */
[----:B------:R-:W0:Y:S02]  /*22b0*/  @P0 LDC.64 R168, c[0x0][0x3a0] ;  /* 0x0000e800ffa80b82 */ /* 0x000e240000000a00 */
[----:B01234-:R-:W-:-:S04]  /*22c0*/  IMAD.WIDE.U32 R144, R166, 0x10, R22 ;  /* 0x00000010a6907825 */ /* 0x01ffc800078e0016 */
[C---:B------:R-:W-:Y:S02]  /*22d0*/  @P1 IMAD.WIDE.U32 R22, R166.reuse, 0x10, R146 ;  /* 0x00000010a6161825 */ /* 0x040fe400078e0092 */
        /* <DEDUP_REMOVED lines=22> */
.L_x_29945:
        /* <DEDUP_REMOVED lines=23> */
.L_x_29946:
[----:B------:R-:W0:Y:S01]  /*25b0*/  @UP0 LDCU.64 UR4, c[0x0][0x3a8] ;  /* 0x00007500ff0407ac */ /* 0x000e220008000a00 */
[----:B------:R-:W-:Y:S01]  /*25c0*/  PLOP3.LUT P0, PT, PT, PT, UP0, 0x80, 0x8 ;  /* 0x000000000008781c */ /* 0x000fe20003f0f008 */
[----:B------:R-:W-:Y:S01]  /*25d0*/  HFMA2 R145, -RZ, RZ, 0, 9.5367431640625e-07 ;  /* 0x00000010ff917431 */ /* 0x000fe200000001ff */
[----:B------:R-:W-:-:S11]  /*25e0*/  PLOP3.LUT P1, PT, PT, PT, UP0, 0x80, 0x8 ;  /* 0x000000000008781c */ /* 0x000fd60003f2f008 */
[C---:B0-----:R-:W-:Y:S01]  /*25f0*/  @P0 IMAD.WIDE.U32 R144, R166.reuse, R145, UR4 ;  /* 0x00000004a6900e25 */ /* 0x041fe2000f8e0091 */
[----:B------:R-:W-:-:S04]  /*2600*/  IADD3 R166, PT, PT, R166, 0x20, RZ ;  /* 0x00000020a6a67810 */ /* 0x000fc80007ffe0ff */
[----:B------:R0:W-:Y:S03]  /*2610*/  @P1 STG.E.128 desc[UR6][R144.64], R36 ;  /* 0x0000002490001986 */ /* 0x0001e6000c101d06 */
.L_x_29944:
[----:B------:R-:W-:Y:S05]  /*2620*/  BSYNC.RECONVERGENT B0 ;  /* 0x0000000000007941 */ /* 0x000fea0003800200 */
.L_x_29943:
        /* <DEDUP_REMOVED lines=13> */
[----:B------:R-:W-:-:S13]  /*2700*/  ISETP.NE.AND.EX P0, PT, RZ, UR17, PT, P0 ;  /* 0x00000011ff007c0c */ /* 0x000fda000bf05300 */
[----:B------:R-:W0:Y:S02]  /*2710*/  @P0 LDC.64 R146, c[0x0][0x3a0] ;  /* 0x0000e800ff920b82 */ /* 0x000e240000000a00 */
[----:B0-----:R-:W-:Y:S02]  /*2720*/  @P0 IMAD.WIDE.U32 R168, R166, 0x10, R146 ;  /* 0x00000010a6a80825 */ /* 0x001fe400078e0092 */
[----:B------:R-:W5:Y:S04]  /*2730*/  LDG.E.128 R144, desc[UR6][R144.64] ;  /* 0x0000000690907981 */ /* 0x000f68000c1e1d00 */
        /* <DEDUP_REMOVED lines=19> */
.L_x_29949:
        /* <DEDUP_REMOVED lines=23> */
.L_x_29950:
[----:B------:R-:W0:Y:S01]  /*29e0*/  @UP0 LDCU.64 UR4, c[0x0][0x3a8] ;  /* 0x00007500ff0407ac */ /* 0x000e220008000a00 */
[----:B------:R-:W-:Y:S01]  /*29f0*/  PLOP3.LUT P0, PT, PT, PT, UP0, 0x80, 0x8 ;  /* 0x000000000008781c */ /* 0x000fe20003f0f008 */
[----:B------:R-:W-:-:S12]  /*2a00*/  HFMA2 R145, -RZ, RZ, 0, 9.5367431640625e-07 ;  /* 0x00000010ff917431 */ /* 0x000fd800000001ff */
[C---:B0-----:R-:W-:Y:S01]  /*2a10*/  @P0 IMAD.WIDE.U32 R144, R166.reuse, R145, UR4 ;  /* 0x00000004a6900e25 */ /* 0x041fe2000f8e0091 */
[----:B------:R-:W-:Y:S02]  /*2a20*/  PLOP3.LUT P0, PT, PT, PT, UP0, 0x80, 0x8 ;  /* 0x000000000008781c */ /* 0x000fe40003f0f008 */
[----:B------:R-:W-:-:S11]  /*2a30*/  IADD3 R166, PT, PT, R166, 0x20, RZ ;  /* 0x00000020a6a67810 */ /* 0x000fd60007ffe0ff */
[----:B------:R0:W-:Y:S02]  /*2a40*/  @P0 STG.E.128 desc[UR6][R144.64], R36 ;  /* 0x0000002490000986 */ /* 0x0001e4000c101d06 */
.L_x_29948:
[----:B------:R-:W-:Y:S05]  /*2a50*/  BSYNC.RECONVERGENT B0 ;  /* 0x0000000000007941 */ /* 0x000fea0003800200 */
.L_x_29947:
[----:B------:R-:W-:Y:S01]  /*2a60*/  ISETP.GE.U32.AND P0, PT, R162, 0x100, PT ;  /* 0x00000100a200780c */ /* 0x000fe20003f06070 */
[----:B------:R-:W-:Y:S01]  /*2a70*/  BSSY.RECONVERGENT B0, `(.L_x_29951) ;  /* 0x0000041000007945 */ /* 0x000fe20003800200 */
[----:B------:R-:W-:-:S11]  /*2a80*/  LOP3.LUT R164, R164, 0xfffffbff, RZ, 0xc0, !PT ;  /* 0xfffffbffa4a47812 */ /* 0x000fd600078ec0ff */
[----:B------:R-:W-:Y:S01]  /*2a90*/  @P0 LOP3.LUT R164, R164, 0x400, RZ, 0xfc, !PT ;  /* 0x00000400a4a40812 */ /* 0x000fe200078efcff */
[----:B------:R-:W-:Y:S06]  /*2aa0*/  @!P0 BRA `(.L_x_29952) ;  /* 0x0000000000f48947 */ /* 0x000fec0003800000 */
[----:B------:R-:W-:-:S04]  /*2ab0*/  ISETP.NE.U32.AND P0, PT, RZ, UR14, PT ;  /* 0x0000000eff007c0c */ /* 0x000fc8000bf05070 */
[----:B------:R-:W-:-:S13]  /*2ac0*/  ISETP.NE.AND.EX P0, PT, RZ, UR15, PT, P0 ;  /* 0x0000000fff007c0c */ /* 0x000fda000bf05300 */
[----:B------:R-:W0:Y:S02]  /*2ad0*/  @P0 LDC.64 R30, c[0x0][0x398] ;  /* 0x0000e600ff1e0b82 */ /* 0x000e240000000a00 */
[----:B0-----:R-:W-:-:S05]  /*2ae0*/  @P0 IMAD.WIDE.U32 R30, R166, 0x10, R30 ;  /* 0x00000010a61e0825 */ /* 0x001fca00078e001e */
[----:B------:R0:W5:Y:S01]  /*2af0*/  @P0 LDG.E.128 R44, desc[UR6][R30.64] ;  /* 0x000000061e2c0981 */ /* 0x000162000c1e1d00 */
[----:B------:R-:W-:-:S04]  /*2b00*/  ISETP.NE.U32.AND P0, PT, RZ, UR16, PT ;  /* 0x00000010ff007c0c */ /* 0x000fc8000bf05070 */
[----:B------:R-:W-:-:S13]  /*2b10*/  ISETP.NE.AND.EX P0, PT, RZ, UR17, PT, P0 ;  /* 0x00000011ff007c0c */ /* 0x000fda000bf05300 */
[----:B-1234-:R-:W1:Y:S02]  /*2b20*/  @P0 LDC.64 R144, c[0x0][0x3a0] ;  /* 0x0000e800ff900b82 */ /* 0x01ee640000000a00 */
        /* <DEDUP_REMOVED lines=23> */
.L_x_29953:
        /* <DEDUP_REMOVED lines=23> */
.L_x_29954:
[----:B------:R-:W0:Y:S01]  /*2e10*/  @UP0 LDCU.64 UR4, c[0x0][0x3a8] ;  /* 0x00007500ff0407ac */ /* 0x000e220008000a00 */
[----:B------:R-:W-:Y:S01]  /*2e20*/  PLOP3.LUT P0, PT, PT, PT, UP0, 0x80, 0x8 ;  /* 0x000000000008781c */ /* 0x000fe20003f0f008 */
[----:B------:R-:W-:-:S12]  /*2e30*/  HFMA2 R145, -RZ, RZ, 0, 9.5367431640625e-07 ;  /* 0x00000010ff917431 */ /* 0x000fd800000001ff */
[C---:B0-----:R-:W-:Y:S01]  /*2e40*/  @P0 IMAD.WIDE.U32 R144, R166.reuse, R145, UR4 ;  /* 0x00000004a6900e25 */ /* 0x041fe2000f8e0091 */
[----:B------:R-:W-:Y:S02]  /*2e50*/  PLOP3.LUT P0, PT, PT, PT, UP0, 0x80, 0x8 ;  /* 0x000000000008781c */ /* 0x000fe40003f0f008 */
[----:B------:R-:W-:-:S11]  /*2e60*/  IADD3 R166, PT, PT, R166, 0x20, RZ ;  /* 0x00000020a6a67810 */ /* 0x000fd60007ffe0ff */
[----:B------:R0:W-:Y:S02]  /*2e70*/  @P0 STG.E.128 desc[UR6][R144.64], R36 ;  /* 0x0000002490000986 */ /* 0x0001e4000c101d06 */
.L_x_29952:
[----:B------:R-:W-:Y:S05]  /*2e80*/  BSYNC.RECONVERGENT B0 ;  /* 0x0000000000007941 */ /* 0x000fea0003800200 */
.L_x_29951:
        /* <DEDUP_REMOVED lines=36> */
.L_x_29957:
        /* <DEDUP_REMOVED lines=23> */
.L_x_29958:
[----:B------:R-:W0:Y:S01]  /*3240*/  @UP0 LDCU.64 UR4, c[0x0][0x3a8] ;  /* 0x00007500ff0407ac */ /* 0x000e220008000a00 */
[----:B------:R-:W-:Y:S01]  /*3250*/  PLOP3.LUT P0, PT, PT, PT, UP0, 0x80, 0x8 ;  /* 0x000000000008781c */ /* 0x000fe20003f0f008 */
[----:B------:R-:W-:-:S12]  /*3260*/  HFMA2 R145, -RZ, RZ, 0, 9.5367431640625e-07 ;  /* 0x00000010ff917431 */ /* 0x000fd800000001ff */
[C---:B0-----:R-:W-:Y:S01]  /*3270*/  @P0 IMAD.WIDE.U32 R144, R166.reuse, R145, UR4 ;  /* 0x00000004a6900e25 */ /* 0x041fe2000f8e0091 */
[----:B------:R-:W-:Y:S02]  /*3280*/  PLOP3.LUT P0, PT, PT, PT, UP0, 0x80, 0x8 ;  /* 0x000000000008781c */ /* 0x000fe40003f0f008 */
[----:B------:R-:W-:-:S11]  /*3290*/  IADD3 R166, PT, PT, R166, 0x20, RZ ;  /* 0x00000020a6a67810 */ /* 0x000fd60007ffe0ff */
[----:B------:R0:W-:Y:S02]  /*32a0*/  @P0 STG.E.128 desc[UR6][R144.64], R36 ;  /* 0x0000002490000986 */ /* 0x0001e4000c101d06 */
.L_x_29956:
[----:B------:R-:W-:Y:S05]  /*32b0*/  BSYNC.RECONVERGENT B0 ;  /* 0x0000000000007941 */ /* 0x000fea0003800200 */
.L_x_29955:
        /* <DEDUP_REMOVED lines=36> */
.L_x_29961:
        /* <DEDUP_REMOVED lines=23> */
.L_x_29962:
[----:B------:R-:W0:Y:S01]  /*3670*/  @UP0 LDCU.64 UR4, c[0x0][0x3a8] ;  /* 0x00007500ff0407ac */ /* 0x000e220008000a00 */
[----:B------:R-:W-:Y:S01]  /*3680*/  PLOP3.LUT P0, PT, PT, PT, UP0, 0x80, 0x8 ;  /* 0x000000000008781c */ /* 0x000fe20003f0f008 */
[----:B------:R-:W-:-:S12]  /*3690*/  HFMA2 R145, -RZ, RZ, 0, 9.5367431640625e-07 ;  /* 0x00000010ff917431 */ /* 0x000fd800000001ff */
[C---:B0-----:R-:W-:Y:S01]  /*36a0*/  @P0 IMAD.WIDE.U32 R144, R166.reuse, R145, UR4 ;  /* 0x00000004a6900e25 */ /* 0x041fe2000f8e0091 */
[----:B------:R-:W-:Y:S02]  /*36b0*/  PLOP3.LUT P0, PT, PT, PT, UP0, 0x80, 0x8 ;  /* 0x000000000008781c */ /* 0x000fe40003f0f008 */
[----:B------:R-:W-:-:S11]  /*36c0*/  IADD3 R166, PT, PT, R166, 0x20, RZ ;  /* 0x00000020a6a67810 */ /* 0x000fd60007ffe0ff */
[----:B------:R0:W-:Y:S02]  /*36d0*/  @P0 STG.E.128 desc[UR6][R144.64], R36 ;  /* 0x0000002490000986 */ /* 0x0001e4000c101d06 */
.L_x_29960:
[----:B------:R-:W-:Y:S05]  /*36e0*/  BSYNC.RECONVERGENT B0 ;  /* 0x0000000000007941 */ /* 0x000fea0003800200 */
.L_x_29959:
        /* <DEDUP_REMOVED lines=36> */
.L_x_29965:
        /* <DEDUP_REMOVED lines=23> */
.L_x_29966:
[----:B------:R-:W0:Y:S01]  /*3aa0*/  @UP0 LDCU.64 UR4, c[0x0][0x3a8] ;  /* 0x00007500ff0407ac */ /* 0x000e220008000a00 */
[----:B------:R-:W-:Y:S01]  /*3ab0*/  PLOP3.LUT P0, PT, PT, PT, UP0, 0x80, 0x8 ;  /* 0x000000000008781c */ /* 0x000fe20003f0f008 */
[----:B------:R-:W-:-:S12]  /*3ac0*/  HFMA2 R145, -RZ, RZ, 0, 9.5367431640625e-07 ;  /* 0x00000010ff917431 */ /* 0x000fd800000001ff */
[C---:B0-----:R-:W-:Y:S01]  /*3ad0*/  @P0 IMAD.WIDE.U32 R144, R166.reuse, R145, UR4 ;  /* 0x00000004a6900e25 */ /* 0x041fe2000f8e0091 */
[----:B------:R-:W-:Y:S02]  /*3ae0*/  PLOP3.LUT P0, PT, PT, PT, UP0, 0x80, 0x8 ;  /* 0x000000000008781c */ /* 0x000fe40003f0f008 */
[----:B------:R-:W-:-:S11]  /*3af0*/  IADD3 R166, PT, PT, R166, 0x20, RZ ;  /* 0x00000020a6a67810 */ /* 0x000fd60007ffe0ff */
[----:B------:R0:W-:Y:S02]  /*3b00*/  @P0 STG.E.128 desc[UR6][R144.64], R36 ;  /* 0x0000002490000986 */ /* 0x0001e4000c101d06 */
.L_x_29964:
[----:B------:R-:W-:Y:S05]  /*3b10*/  BSYNC.RECONVERGENT B0 ;  /* 0x0000000000007941 */ /* 0x000fea0003800200 */
.L_x_29963:
        /* <DEDUP_REMOVED lines=36> */
.L_x_29969:
        /* <DEDUP_REMOVED lines=23> */
.L_x_29970:
[----:B------:R-:W0:Y:S01]  /*3ed0*/  @UP0 LDCU.64 UR4, c[0x0][0x3a8] ;  /* 0x00007500ff0407ac */ /* 0x000e220008000a00 */
[----:B------:R-:W-:Y:S01]  /*3ee0*/  PLOP3.LUT P0, PT, PT, PT, UP0, 0x80, 0x8 ;  /* 0x000000000008781c */ /* 0x000fe20003f0f008 */
[----:B------:R-:W-:-:S12]  /*3ef0*/  HFMA2 R145, -RZ, RZ, 0, 9.5367431640625e-07 ;  /* 0x00000010ff917431 */ /* 0x000fd800000001ff */
[----:B0-----:R-:W-:Y:S01]  /*3f00*/  @P0 IMAD.WIDE.U32 R144, R166, R145, UR4 ;  /* 0x00000004a6900e25 */ /* 0x001fe2000f8e0091 */
[----:B------:R-:W-:-:S13]  /*3f10*/  PLOP3.LUT P0, PT, PT, PT, UP0, 0x80, 0x8 ;  /* 0x000000000008781c */ /* 0x000fda0003f0f008 */
[----:B------:R0:W-:Y:S02]  /*3f20*/  @P0 STG.E.128 desc[UR6][R144.64], R36 ;  /* 0x0000002490000986 */ /* 0x0001e4000c101d06 */
.L_x_29968:
[----:B------:R-:W-:Y:S05]  /*3f30*/  BSYNC.RECONVERGENT B0 ;  /* 0x0000000000007941 */ /* 0x000fea0003800200 */
.L_x_29967:
        /* <DEDUP_REMOVED lines=151> */
[----:B------:R-:W-:Y:S01]  /*48b0*/  ISETP.GT.U32.AND P6, PT, R162, 0xff, PT ;  /* 0x000000ffa200780c */ /* 0x000fe20003fc4070 */
        /* <DEDUP_REMOVED lines=51> */
.L_x_30008:
        /* <DEDUP_REMOVED lines=9> */
[----:B0-----:R-:W0:Y:S04]  /*4c80*/  @!P1 LDC.64 R168, c[0x0][0x3c0] ;  /* 0x0000f000ffa89b82 */ /* 0x001e280000000a00 */
[----:B------:R-:W1:Y:S04]  /*4c90*/  MUFU.RSQ R166, R166 ;  /* 0x000000a600a67308 */ /* 0x000e680000001400 */
        /* <DEDUP_REMOVED lines=19> */
[C---:B0-----:R-:W-:Y:S01]  /*4dd0*/  IMAD.WIDE.U32 R168, R165.reuse, 0x10, R168 ;  /* 0x00000010a5a87825 */ /* 0x041fe200078e00a8 */
[----:B------:R-:W-:-:S04]  /*4de0*/  IADD3 R165, PT, PT, R165, 0x20, RZ ;  /* 0x00000020a5a57810 */ /* 0x000fc80007ffe0ff */
[----:B------:R1:W-:Y:S03]  /*4df0*/  STG.E.128 desc[UR6][R168.64], R144 ;  /* 0x00000090a8007986 */ /* 0x0003e6000c101d06 */
.L_x_29973:
[----:B------:R-:W-:Y:S05]  /*4e00*/  BSYNC.RECONVERGENT B0 ;  /* 0x0000000000007941 */ /* 0x000fea0003800200 */
.L_x_29972:
[----:B------:R-:W-:Y:S01]  /*4e10*/  ISETP.GE.U32.AND P0, PT, R162, 0x40, PT ;  /* 0x00000040a200780c */ /* 0x000fe20003f06070 */
[----:B------:R-:W-:-:S12]  /*4e20*/  BSSY.RECONVERGENT B0, `(.L_x_29974) ;  /* 0x0000012000007945 */ /* 0x000fd80003800200 */
[----:B------:R-:W-:Y:S05]  /*4e30*/  @!P0 BRA `(.L_x_29975) ;  /* 0x0000000000408947 */ /* 0x000fea0003800000 */
[----:B01----:R-:W0:Y:S01]  /*4e40*/  LDC.64 R144, c[0x0][0x428] ;  /* 0x00010a00ff907b82 */ /* 0x003e220000000a00 */
        /* <DEDUP_REMOVED lines=8> */
[----:B0-----:R-:W-:-:S04]  /*4ed0*/  IMAD.WIDE.U32 R168, R165, 0x10, R144 ;  /* 0x00000010a5a87825 */ /* 0x001fc800078e0090 */
[----:B-----5:R-:W-:Y:S01]  /*4ee0*/  FFMA.FTZ R144, R147, R140, R136 ;  /* 0x0000008c93907223 */ /* 0x020fe20000010088 */
[----:B------:R-:W-:Y:S01]  /*4ef0*/  FFMA.FTZ R145, R146, R141, R137 ;  /* 0x0000008d92917223 */ /* 0x000fe20000010089 */
[----:B------:R-:W-:Y:S01]  /*4f00*/  FFMA.FTZ R146, R171, R142, R138 ;  /* 0x0000008eab927223 */ /* 0x000fe2000001008a */
[----:B------:R-:W-:Y:S01]  /*4f10*/  FFMA.FTZ R147, R170, R143, R139 ;  /* 0x0000008faa937223 */ /* 0x000fe2000001008b */
[----:B------:R-:W-:-:S04]  /*4f20*/  IADD3 R165, PT, PT, R165, 0x20, RZ ;  /* 0x00000020a5a57810 */ /* 0x000fc80007ffe0ff */
[----:B------:R2:W-:Y:S03]  /*4f30*/  STG.E.128 desc[UR6][R168.64], R144 ;  /* 0x00000090a8007986 */ /* 0x0005e6000c101d06 */
.L_x_29975:
[----:B------:R-:W-:Y:S05]  /*4f40*/  BSYNC.RECONVERGENT B0 ;  /* 0x0000000000007941 */ /* 0x000fea0003800200 */
.L_x_29974:
[----:B------:R-:W-:Y:S01]  /*4f50*/  ISETP.GE.U32.AND P0, PT, R162, 0x60, PT ;  /* 0x00000060a200780c */ /* 0x000fe20003f06070 */
[----:B------:R-:W-:-:S12]  /*4f60*/  BSSY.RECONVERGENT B0, `(.L_x_29976) ;  /* 0x0000012000007945 */ /* 0x000fd80003800200 */
[----:B------:R-:W-:Y:S05]  /*4f70*/  @!P0 BRA `(.L_x_29977) ;  /* 0x0000000000408947 */ /* 0x000fea0003800000 */
[----:B012---:R-:W0:Y:S01]  /*4f80*/  LDC.64 R144, c[0x0][0x428] ;  /* 0x00010a00ff907b82 */ /* 0x007e220000000a00 */
        /* <DEDUP_REMOVED lines=15> */
.L_x_29977:
[----:B------:R-:W-:Y:S05]  /*5080*/  BSYNC.RECONVERGENT B0 ;  /* 0x0000000000007941 */ /* 0x000fea0003800200 */
.L_x_29976:
[----:B------:R-:W-:Y:S01]  /*5090*/  ISETP.GE.U32.AND P0, PT, R162, 0x80, PT ;  /* 0x00000080a200780c */ /* 0x000fe20003f06070 */
[----:B------:R-:W-:-:S12]  /*50a0*/  BSSY.RECONVERGENT B0, `(.L_x_29978) ;  /* 0x0000012000007945 */ /* 0x000fd80003800200 */
[----:B------:R-:W-:Y:S05]  /*50b0*/  @!P0 BRA `(.L_x_29979) ;  /* 0x0000000000408947 */ /* 0x000fea0003800000 */
[----:B0123--:R-:W0:Y:S01]  /*50c0*/  LDC.64 R144, c[0x0][0x428] ;  /* 0x00010a00ff907b82 */ /* 0x00fe220000000a00 */
        /* <DEDUP_REMOVED lines=15> */
.L_x_29979:
[----:B------:R-:W-:Y:S05]  /*51c0*/  BSYNC.RECONVERGENT B0 ;  /* 0x0000000000007941 */ /* 0x000fea0003800200 */
.L_x_29978:
[----:B------:R-:W-:Y:S01]  /*51d0*/  ISETP.GE.U32.AND P0, PT, R162, 0xa0, PT ;  /* 0x000000a0a200780c */ /* 0x000fe20003f06070 */
        /* <DEDUP_REMOVED lines=18> */
.L_x_29981:
[----:B------:R-:W-:Y:S05]  /*5300*/  BSYNC.RECONVERGENT B0 ;  /* 0x0000000000007941 */ /* 0x000fea0003800200 */
.L_x_29980:
        /* <DEDUP_REMOVED lines=19> */
.L_x_29983:
[----:B------:R-:W-:Y:S05]  /*5440*/  BSYNC.RECONVERGENT B0 ;  /* 0x0000000000007941 */ /* 0x000fea0003800200 */
.L_x_29982:
        /* <DEDUP_REMOVED lines=19> */
.L_x_29985:
[----:B------:R-:W-:Y:S05]  /*5580*/  BSYNC.RECONVERGENT B0 ;  /* 0x0000000000007941 */ /* 0x000fea0003800200 */
.L_x_29984:
        /* <DEDUP_REMOVED lines=19> */
.L_x_29987:
[----:B------:R-:W-:Y:S05]  /*56c0*/  BSYNC.RECONVERGENT B0 ;  /* 0x0000000000007941 */ /* 0x000fea0003800200 */
.L_x_29986:
        /* <DEDUP_REMOVED lines=19> */
.L_x_29989:
[----:B------:R-:W-:Y:S05]  /*5800*/  BSYNC.RECONVERGENT B0 ;  /* 0x0000000000007941 */ /* 0x000fea0003800200 */
.L_x_29988:
        /* <DEDUP_REMOVED lines=19> */
.L_x_29991:
[----:B------:R-:W-:Y:S05]  /*5940*/  BSYNC.RECONVERGENT B0 ;  /* 0x0000000000007941 */ /* 0x000fea0003800200 */
.L_x_29990:
        /* <DEDUP_REMOVED lines=19> */
.L_x_29993:
[----:B------:R-:W-:Y:S05]  /*5a80*/  BSYNC.RECONVERGENT B0 ;  /* 0x0000000000007941 */ /* 0x000fea0003800200 */
.L_x_29992:
        /* <DEDUP_REMOVED lines=16> */
[----:B------:R-:W-:-:S05]  /*5b90*/  FFMA.FTZ R147, R168, R55, R51 ;  /* 0x00000037a8937223 */ /* 0x000fca0000010033 */
[----:B------:R0:W-:Y:S02]  /*5ba0*/  STG.E.128 desc[UR6][R166.64], R144 ;  /* 0x00000090a6007986 */ /* 0x0001e4000c101d06 */
.L_x_29995:
[----:B------:R-:W-:Y:S05]  /*5bb0*/  BSYNC.RECONVERGENT B0 ;  /* 0x0000000000007941 */ /* 0x000fea0003800200 */
.L_x_29994:
[----:B01234-:R-:W0:Y:S02]  /*5bc0*/  LDC.64 R144, c[0x0][0x380] ;  /* 0x0000e000ff907b82 */ /* 0x01fe240000000a00 */
[----:B0-----:R-:W-:-:S04]  /*5bd0*/  LEA R161, R144, R161, 0x2 ;  /* 0x000000a190a17211 */ /* 0x001fc800078e10ff */
[----:B------:R-:W-:-:S13]  /*5be0*/  ISETP.GE.AND P0, PT, R161, R145, PT ;  /* 0x00000091a100720c */ /* 0x000fda0003f06270 */
[----:B------:R-:W-:Y:S05]  /*5bf0*/  @!P0 BRA `(.L_x_29996) ;  /* 0xffffffb000508947 */ /* 0x000fea000383ffff */
[----:B------:R-:W-:Y:S05]  /*5c00*/  EXIT ;  /* 0x000000000000794d */ /* 0x000fea0003800000 */
.L_x_29971:
        /* <DEDUP_REMOVED lines=8> */
.L_x_29998:
[----:B------:R-:W-:Y:S05]  /*5c90*/  BSYNC B0 ;  /* 0x0000000000007941 */ /* 0x000fea0003800000 */
.L_x_29997:
        /* <DEDUP_REMOVED lines=9> */
.L_x_29999:
[----:B------:R-:W-:Y:S01]  /*5d30*/  HFMA2 R173, -RZ, RZ, 0, 2.384185791015625e-07 ;  /* 0x00000004ffad7431 */ /* 0x000fe200000001ff */
[----:B------:R-:W-:-:S05]  /*5d40*/  MOV R146, R169 ;  /* 0x000000a900927202 */ /* 0x000fca0000000f00 */
[----:B------:R-:W-:-:S05]  /*5d50*/  FADD.FTZ R166, R147, R146 ;  /* 0x0000009293a67221 */ /* 0x000fca0000010000 */
[----:B------:R-:W-:-:S07]  /*5d60*/  MOV R172, R166 ;  /* 0x000000a600ac7202 */ /* 0x000fce0000000f00 */
[----:B------:R-:W-:Y:S05]  /*5d70*/  WARPSYNC.COLLECTIVE R171, `(.L_x_30000) ;  /* 0x00000000ab087348 */ /* 0x000fea0003c00000 */
[----:B------:R0:W1:Y:S02]  /*5d80*/  SHFL.BFLY P6, R169, R172, R173, R174 ;  /* 0x0c0000adaca97389 */ /* 0x00006400000c00ae */
[----:B01----:R-:W-:Y:S05]  /*5d90*/  ENDCOLLECTIVE ;  /* 0x000000000000791b */ /* 0x003fea0003800000 */
.L_x_30000:
[----:B------:R-:W-:Y:S01]  /*5da0*/  HFMA2 R173, -RZ, RZ, 0, 4.76837158203125e-07 ;  /* 0x00000008ffad7431 */ /* 0x000fe200000001ff */
[----:B------:R-:W-:-:S05]  /*5db0*/  MOV R145, R169 ;  /* 0x000000a900917202 */ /* 0x000fca0000000f00 */
[----:B------:R-:W-:-:S05]  /*5dc0*/  FADD.FTZ R167, R166, R145 ;  /* 0x00000091a6a77221 */ /* 0x000fca0000010000 */
[----:B------:R-:W-:-:S07]  /*5dd0*/  MOV R172, R167 ;  /* 0x000000a700ac7202 */ /* 0x000fce0000000f00 */
[----:B------:R-:W-:Y:S05]  /*5de0*/  WARPSYNC.COLLECTIVE R171, `(.L_x_30001) ;  /* 0x00000000ab087348 */ /* 0x000fea0003c00000 */
[----:B------:R0:W1:Y:S02]  /*5df0*/  SHFL.BFLY P6, R169, R172, R173, R174 ;  /* 0x0c0000adaca97389 */ /* 0x00006400000c00ae */
[----:B01----:R-:W-:Y:S05]  /*5e00*/  ENDCOLLECTIVE ;  /* 0x000000000000791b */ /* 0x003fea0003800000 */
.L_x_30001:
        /* <DEDUP_REMOVED lines=8> */
.L_x_30002:
        /* <DEDUP_REMOVED lines=111> */
.L_x_30003:
[----:B------:R-:W-:Y:S01]  /*6580*/  HFMA2 R173, -RZ, RZ, 0, 1.1920928955078125e-07 ;  /* 0x00000002ffad7431 */ /* 0x000fe200000001ff */
[----:B------:R-:W-:-:S05]  /*6590*/  MOV R147, R169 ;  /* 0x000000a900937202 */ /* 0x000fca0000000f00 */
[----:B------:R-:W-:-:S05]  /*65a0*/  FADD.FTZ R147, R144, R147 ;  /* 0x0000009390937221 */ /* 0x000fca0000010000 */
[----:B------:R-:W-:-:S07]  /*65b0*/  MOV R172, R147 ;  /* 0x0000009300ac7202 */ /* 0x000fce0000000f00 */
[----:B------:R-:W-:Y:S05]  /*65c0*/  WARPSYNC.COLLECTIVE R171, `(.L_x_30004) ;  /* 0x00000000ab087348 */ /* 0x000fea0003c00000 */
[----:B------:R0:W1:Y:S02]  /*65d0*/  SHFL.BFLY P6, R169, R172, R173, R174 ;  /* 0x0c0000adaca97389 */ /* 0x00006400000c00ae */
[----:B01----:R-:W-:Y:S05]  /*65e0*/  ENDCOLLECTIVE ;  /* 0x000000000000791b */ /* 0x003fea0003800000 */
.L_x_30004:
[----:B------:R-:W-:Y:S01]  /*65f0*/  HFMA2 R173, -RZ, RZ, 0, 2.384185791015625e-07 ;  /* 0x00000004ffad7431 */ /* 0x000fe200000001ff */
[----:B------:R-:W-:-:S05]  /*6600*/  MOV R166, R169 ;  /* 0x000000a900a67202 */ /* 0x000fca0000000f00 */
[----:B------:R-:W-:-:S05]  /*6610*/  FADD.FTZ R166, R147, R166 ;  /* 0x000000a693a67221 */ /* 0x000fca0000010000 */
[----:B------:R-:W-:-:S07]  /*6620*/  MOV R172, R166 ;  /* 0x000000a600ac7202 */ /* 0x000fce0000000f00 */
[----:B------:R-:W-:Y:S05]  /*6630*/  WARPSYNC.COLLECTIVE R171, `(.L_x_30005) ;  /* 0x00000000ab087348 */ /* 0x000fea0003c00000 */
[----:B------:R0:W1:Y:S02]  /*6640*/  SHFL.BFLY P6, R169, R172, R173, R174 ;  /* 0x0c0000adaca97389 */ /* 0x00006400000c00ae */
[----:B01----:R-:W-:Y:S05]  /*6650*/  ENDCOLLECTIVE ;  /* 0x000000000000791b */ /* 0x003fea0003800000 */
.L_x_30005:
[----:B------:R-:W-:Y:S01]  /*6660*/  HFMA2 R173, -RZ, RZ, 0, 4.76837158203125e-07 ;  /* 0x00000008ffad7431 */ /* 0x000fe200000001ff */
[----:B------:R-:W-:-:S05]  /*6670*/  MOV R167, R169 ;  /* 0x000000a900a77202 */ /* 0x000fca0000000f00 */
[----:B------:R-:W-:-:S05]  /*6680*/  FADD.FTZ R167, R166, R167 ;  /* 0x000000a7a6a77221 */ /* 0x000fca0000010000 */
[----:B------:R-:W-:-:S07]  /*6690*/  MOV R172, R167 ;  /* 0x000000a700ac7202 */ /* 0x000fce0000000f00 */
[----:B------:R-:W-:Y:S05]  /*66a0*/  WARPSYNC.COLLECTIVE R171, `(.L_x_30006) ;  /* 0x00000000ab087348 */ /* 0x000fea0003c00000 */
[----:B------:R0:W1:Y:S02]  /*66b0*/  SHFL.BFLY P6, R169, R172, R173, R174 ;  /* 0x0c0000adaca97389 */ /* 0x00006400000c00ae */
[----:B01----:R-:W-:Y:S05]  /*66c0*/  ENDCOLLECTIVE ;  /* 0x000000000000791b */ /* 0x003fea0003800000 */
.L_x_30006:
[----:B------:R-:W-:Y:S01]  /*66d0*/  HFMA2 R173, -RZ, RZ, 0, 9.5367431640625e-07 ;  /* 0x00000010ffad7431 */ /* 0x000fe200000001ff */
[----:B------:R-:W-:-:S05]  /*66e0*/  MOV R168, R169 ;  /* 0x000000a900a87202 */ /* 0x000fca0000000f00 */
[----:B------:R-:W-:-:S05]  /*66f0*/  FADD.FTZ R168, R167, R168 ;  /* 0x000000a8a7a87221 */ /* 0x000fca0000010000 */
[----:B------:R-:W-:-:S07]  /*6700*/  MOV R172, R168 ;  /* 0x000000a800ac7202 */ /* 0x000fce0000000f00 */
[----:B------:R-:W-:Y:S05]  /*6710*/  WARPSYNC.COLLECTIVE R171, `(.L_x_30007) ;  /* 0x00000000ab087348 */ /* 0x000fea0003c00000 */
[----:B------:R0:W1:Y:S02]  /*6720*/  SHFL.BFLY P6, R169, R172, R173, R174 ;  /* 0x0c0000adaca97389 */ /* 0x00006400000c00ae */
[----:B01----:R-:W-:Y:S05]  /*6730*/  ENDCOLLECTIVE ;  /* 0x000000000000791b */ /* 0x003fea0003800000 */
.L_x_30007:
[----:B------:R-:W-:Y:S05]  /*6740*/  BRA `(.L_x_30008) ;  /* 0xffffffe400287947 */ /* 0x000fea000383ffff */
.L_x_30009:
        /* <DEDUP_REMOVED lines=11> */
.L_x_33318:


//--------------------- .text._ZN10layer_norm31ln_parallel_residual_fwd_kernelINS_13Kernel_traitsIfffffjLj1536ELj1ELj4ELj1ELj16ENS_18Kernel_traits_baseILj1536EfffffjLj128EEEEELb0ELb1ELb1EEEvNS_9FwdParamsE --------------------------
	.section	.text._ZN10layer_norm31ln_parallel_residual_fwd_kernelINS_13Kernel_traitsIfffffjLj1536ELj1ELj4ELj1ELj16ENS_18Kernel_traits_baseILj1536EfffffjLj128EEEEELb0ELb1ELb1EEEvNS_9FwdParamsE,"ax",@progbits
	.align	128
        .global         _ZN10layer_norm31ln_parallel_residual_fwd_kernelINS_13Kernel_traitsIfffffjLj1536ELj1ELj4ELj1ELj16ENS_18Kernel_traits_baseILj1536EfffffjLj128EEEEELb0ELb1ELb1EEEvNS_9FwdParamsE
        .type           _ZN10layer_norm31ln_parallel_residual_fwd_kernelINS_13Kernel_traitsIfffffjLj1536ELj1ELj4ELj1ELj16ENS_18Kernel_traits_baseILj1536EfffffjLj128EEEEELb0ELb1ELb1EEEvNS_9FwdParamsE,@function
        .size           _ZN10layer_norm31ln_parallel_residual_fwd_kernelINS_13Kernel_traitsIfffffjLj1536ELj1ELj4ELj1ELj16ENS_18Kernel_traits_baseILj1536EfffffjLj128EEEEELb0ELb1ELb1EEEvNS_9FwdParamsE,(.L_x_33319 - _ZN10layer_norm31ln_parallel_residual_fwd_kernelINS_13Kernel_traitsIfffffjLj1536ELj1ELj4ELj1ELj16ENS_18Kernel_traits_baseILj1536EfffffjLj128EEEEELb0ELb1ELb1EEEvNS_9FwdParamsE)
        .other          _ZN10layer_norm31ln_parallel_residual_fwd_kernelINS_13Kernel_traitsIfffffjLj1536ELj1ELj4ELj1ELj16ENS_18Kernel_traits_baseILj1536EfffffjLj128EEEEELb0ELb1ELb1EEEvNS_9FwdParamsE,@"STO_CUDA_ENTRY STV_DEFAULT"
_ZN10layer_norm31ln_parallel_residual_fwd_kernelINS_13Kernel_traitsIfffffjLj1536ELj1ELj4ELj1ELj16ENS_18Kernel_traits_baseILj1536EfffffjLj128EEEEELb0ELb1ELb1EEEvNS_9FwdParamsE:
.text._ZN10layer_norm31ln_parallel_residual_fwd_kernelINS_13Kernel_traitsIfffffjLj1536ELj1ELj4ELj1ELj16ENS_18Kernel_traits_baseILj1536EfffffjLj128EEEEELb0ELb1ELb1EEEvNS_9FwdParamsE:
        /* <DEDUP_REMOVED lines=45> */
.L_x_30010:
        /* <DEDUP_REMOVED lines=38> */
.L_x_30011:
        /* <DEDUP_REMOVED lines=10> */
.L_x_30038:
        /* <DEDUP_REMOVED lines=9> */
[----:B----4-:R-:W-:-:S05]  /*0660*/  IMAD.WIDE.U32 R112, R119, 0x10, R116 ;  /* 0x0000001077707825 */ /* 0x010fca00078e0074 */
[----:B-----5:R4:W5:Y:S01]  /*0670*/  LDG.E.128 R124, desc[UR6][R112.64] ;  /* 0x00000006707c7981 */ /* 0x020962000c1e1d00 */
[----:B0-----:R-:W-:Y:S01]  /*0680*/  UISETP.NE.U32.AND UP0, UPT, UR10, URZ, UPT ;  /* 0x000000ff0a00728c */ /* 0x001fe2000bf05070 */
[----:B-1----:R-:W-:-:S04]  /*0690*/  @P1 IMAD.WIDE.U32 R114, R119, 0x10, R114 ;  /* 0x0000001077721825 */ /* 0x002fc800078e0072 */
[----:B--2---:R-:W-:Y:S01]  /*06a0*/  @P2 IMAD.WIDE.U32 R120, R119, 0x10, R120 ;  /* 0x0000001077782825 */ /* 0x004fe200078e0078 */
[----:B------:R-:W-:Y:S01]  /*06b0*/  UISETP.NE.AND.EX UP0, UPT, UR11, URZ, UPT, UP0 ;  /* 0x000000ff0b00728c */ /* 0x000fe2000bf05300 */
[----:B------:R4:W5:Y:S04]  /*06c0*/  @P1 LDG.E.128 R12, desc[UR6][R114.64] ;  /* 0x00000006720c1981 */ /* 0x000968000c1e1d00 */
[----:B------:R4:W5:Y:S01]  /*06d0*/  @P2 LDG.E.128 R8, desc[UR6][R120.64] ;  /* 0x0000000678082981 */ /* 0x000962000c1e1d00 */
[----:B------:R-:W-:-:S13]  /*06e0*/  PLOP3.LUT P1, PT, PT, PT, UP0, 0x80, 0x8 ;  /* 0x000000000008781c */ /* 0x000fda0003f2f008 */
[----:B----4-:R-:W-:Y:S05]  /*06f0*/  @!P1 BRA `(.L_x_30012) ;  /* 0x00000000005c9947 */ /* 0x010fea0003800000 */
        /* <DEDUP_REMOVED lines=14> */
.L_x_30013:
        /* <DEDUP_REMOVED lines=9> */
.L_x_30012:
        /* <DEDUP_REMOVED lines=12> */
.L_x_30014:
        /* <DEDUP_REMOVED lines=8> */
[----:B------:R0:W5:Y:S04]  /*09b0*/  LDG.E.128 R132, desc[UR6][R114.64] ;  /* 0x0000000672847981 */ /* 0x000168000c1e1d00 */
[----:B------:R0:W5:Y:S01]  /*09c0*/  @P1 LDG.E.128 R12, desc[UR6][R124.64] ;  /* 0x000000067c0c1981 */ /* 0x000162000c1e1d00 */
[----:B--2---:R-:W-:-:S05]  /*09d0*/  @P2 IMAD.WIDE.U32 R126, R121, 0x10, R126 ;  /* 0x00000010797e2825 */ /* 0x004fca00078e007e */
[----:B------:R0:W5:Y:S01]  /*09e0*/  @P2 LDG.E.128 R8, desc[UR6][R126.64] ;  /* 0x000000067e082981 */ /* 0x000162000c1e1d00 */
        /* <DEDUP_REMOVED lines=19> */
.L_x_30015:
        /* <DEDUP_REMOVED lines=23> */
.L_x_30016:
        /* <DEDUP_REMOVED lines=26> */
.L_x_30017:
        /* <DEDUP_REMOVED lines=21> */
.L_x_30018:
        /* <DEDUP_REMOVED lines=26> */
.L_x_30019:
        /* <DEDUP_REMOVED lines=21> */
.L_x_30020:
        /* <DEDUP_REMOVED lines=26> */
.L_x_30021:
        /* <DEDUP_REMOVED lines=21> */
.L_x_30022:
        /* <DEDUP_REMOVED lines=26> */
.L_x_30023:
        /* <DEDUP_REMOVED lines=21> */
.L_x_30024:
        /* <DEDUP_REMOVED lines=26> */
.L_x_30025:
        /* <DEDUP_REMOVED lines=21> */
.L_x_30026:
        /* <DEDUP_REMOVED lines=26> */
.L_x_30027:
        /* <DEDUP_REMOVED lines=21> */
.L_x_30028:
        /* <DEDUP_REMOVED lines=26> */
.L_x_30029:
        /* <DEDUP_REMOVED lines=21> */
.L_x_30030:
        /* <DEDUP_REMOVED lines=26> */
.L_x_30031:
        /* <DEDUP_REMOVED lines=21> */
.L_x_30032:
        /* <DEDUP_REMOVED lines=26> */
.L_x_30033:
        /* <DEDUP_REMOVED lines=21> */
.L_x_30034:
        /* <DEDUP_REMOVED lines=26> */
.L_x_30035:
        /* <DEDUP_REMOVED lines=21> */
.L_x_30036:
        /* <DEDUP_REMOVED lines=172> */
.L_x_30050:
        /* <DEDUP_REMOVED lines=8> */
[----:B0-----:R-:W0:Y:S01]  /*3530*/  @!P2 LDC.64 R176, c[0x0][0x3c8] ;  /* 0x0000f200ffb0ab82 */ /* 0x001e220000000a00 */
[C---:B------:R-:W-:Y:S01]  /*3540*/  FADD.FTZ R203, -R179.reuse, R116 ;  /* 0x00000074b3cb7221 */ /* 0x040fe20000010100 */
[----:B------:R2:W3:Y:S01]  /*3550*/  MUFU.RSQ R207, R112 ;  /* 0x0000007000cf7308 */ /* 0x0004e20000001400 */
        /* <DEDUP_REMOVED lines=10> */
[----:B------:R-:W2:Y:S01]  /*3600*/  LDC.64 R116, c[0x0][0x428] ;  /* 0x00010a00ff747b82 */ /* 0x000ea20000000a00 */
[----:B------:R-:W-:Y:S01]  /*3610*/  FADD.FTZ R142, -R179, R142 ;  /* 0x0000008eb38e7221 */ /* 0x000fe20000010100 */
[----:B-1----:R-:W-:-:S04]  /*3620*/  @!P2 IMAD.WIDE R114, R3, 0x4, R114 ;  /* 0x000000040372a825 */ /* 0x002fc800078e0272 */
[C---:B------:R-:W-:Y:S01]  /*3630*/  FADD.FTZ R143, -R179.reuse, R143 ;  /* 0x0000008fb38f7221 */ /* 0x040fe20000010100 */
[C---:B------:R-:W-:Y:S01]  /*3640*/  FADD.FTZ R180, -R179.reuse, R149 ;  /* 0x00000095b3b47221 */ /* 0x040fe20000010100 */
[C---:B------:R-:W-:Y:S01]  /*3650*/  FADD.FTZ R150, -R179.reuse, R150 ;  /* 0x00000096b3967221 */ /* 0x040fe20000010100 */
[C---:B------:R-:W-:Y:S01]  /*3660*/  FADD.FTZ R151, -R179.reuse, R151 ;  /* 0x00000097b3977221 */ /* 0x040fe20000010100 */
[C---:B------:R-:W-:Y:S01]  /*3670*/  FADD.FTZ R182, -R179.reuse, R153 ;  /* 0x00000099b3b67221 */ /* 0x040fe20000010100 */
[----:B------:R-:W-:Y:S01]  /*3680*/  FADD.FTZ R190, -R179, R159 ;  /* 0x0000009fb3be7221 */ /* 0x000fe20000010100 */
[C---:B---3--:R-:W-:Y:S01]  /*3690*/  FMUL.FTZ R123, R207.reuse, R0 ;  /* 0x00000000cf7b7220 */ /* 0x048fe20000410000 */
        /* <DEDUP_REMOVED lines=9> */
[----:B------:R-:W-:Y:S01]  /*3730*/  FADD.FTZ R204, -R179, R175 ;  /* 0x000000afb3cc7221 */ /* 0x000fe20000010100 */
[----:B------:R-:W-:Y:S01]  /*3740*/  FMUL.FTZ R195, R207, R166 ;  /* 0x000000a6cfc37220 */ /* 0x000fe20000410000 */
[----:B------:R1:W-:Y:S01]  /*3750*/  @!P2 STG.E desc[UR6][R114.64], R113 ;  /* 0x000000717200a986 */ /* 0x0003e2000c101906 */
[----:B0-----:R-:W-:-:S04]  /*3760*/  @!P2 IMAD.WIDE R176, R3, 0x4, R176 ;  /* 0x0000000403b0a825 */ /* 0x001fc800078e02b0 */
[C---:B------:R-:W-:Y:S01]  /*3770*/  FMUL.FTZ R158, R207.reuse, R142 ;  /* 0x0000008ecf9e7220 */ /* 0x040fe20000410000 */
[C---:B------:R-:W-:Y:S01]  /*3780*/  FMUL.FTZ R175, R207.reuse, R143 ;  /* 0x0000008fcfaf7220 */ /* 0x040fe20000410000 */
[C---:B------:R-:W-:Y:S01]  /*3790*/  FMUL.FTZ R183, R207.reuse, R150 ;  /* 0x00000096cfb77220 */ /* 0x040fe20000410000 */
[C---:B------:R-:W-:Y:S01]  /*37a0*/  FMUL.FTZ R164, R207.reuse, R151 ;  /* 0x00000097cfa47220 */ /* 0x040fe20000410000 */
[----:B------:R-:W-:Y:S01]  /*37b0*/  FMUL.FTZ R166, R207, R112 ;  /* 0x00000070cfa67220 */ /* 0x000fe20000410000 */
[----:B--2---:R-:W-:-:S04]  /*37c0*/  IMAD.WIDE.U32 R142, R119, 0x10, R116 ;  /* 0x00000010778e7825 */ /* 0x004fc800078e0074 */
[----:B------:R-:W-:Y:S01]  /*37d0*/  FFMA.FTZ R112, R123, R108, R60 ;  /* 0x0000006c7b707223 */ /* 0x000fe2000001003c */
[----:B------:R-:W-:Y:S01]  /*37e0*/  FFMA.FTZ R120, R153, R104, R56 ;  /* 0x0000006899787223 */ /* 0x000fe20000010038 */
[----:B------:R-:W-:Y:S01]  /*37f0*/  FFMA.FTZ R123, R0, R107, R59 ;  /* 0x0000006b007b7223 */ /* 0x000fe2000001003b */
[----:B------:R-:W-:-:S04]  /*3800*/  IMAD.WIDE.U32 R150, R121, 0x10, R116 ;  /* 0x0000001079967825 */ /* 0x000fc800078e0074 */
[----:B-1----:R-:W-:Y:S01]  /*3810*/  FFMA.FTZ R113, R118, R109, R61 ;  /* 0x0000006d76717223 */ /* 0x002fe2000001003d */
[----:B------:R-:W-:Y:S01]  /*3820*/  FFMA.FTZ R114, R149, R110, R62 ;  /* 0x0000006e95727223 */ /* 0x000fe2000001003e */
[----:B------:R-:W-:Y:S01]  /*3830*/  FFMA.FTZ R115, R122, R111, R63 ;  /* 0x0000006f7a737223 */ /* 0x000fe2000001003f */
[----:B------:R-:W-:Y:S01]  /*3840*/  FFMA.FTZ R121, R126, R105, R57 ;  /* 0x000000697e797223 */ /* 0x000fe20000010039 */
[----:B------:R-:W-:Y:S01]  /*3850*/  FFMA.FTZ R122, R159, R106, R58 ;  /* 0x0000006a9f7a7223 */ /* 0x000fe2000001003a */
[----:B------:R-:W-:Y:S01]  /*3860*/  @!P2 STG.E desc[UR6][R176.64], R207 ;  /* 0x000000cfb000a986 */ /* 0x000fe2000c101906 */
[C---:B------:R-:W-:Y:S01]  /*3870*/  FADD.FTZ R130, -R179.reuse, R130 ;  /* 0x00000082b3827221 */ /* 0x040fe20000010100 */
[C---:B------:R-:W-:Y:S01]  /*3880*/  FADD.FTZ R132, -R179.reuse, R132 ;  /* 0x00000084b3847221 */ /* 0x040fe20000010100 */
[C---:B------:R-:W-:Y:S01]  /*3890*/  FADD.FTZ R133, -R179.reuse, R133 ;  /* 0x00000085b3857221 */ /* 0x040fe20000010100 */
[----:B------:R-:W-:Y:S01]  /*38a0*/  STG.E.128 desc[UR6][R142.64], R112 ;  /* 0x000000708e007986 */ /* 0x000fe2000c101d06 */
        /* <DEDUP_REMOVED lines=21> */
[----:B0-----:R-:W0:Y:S01]  /*3a00*/  LDC.64 R150, c[0x0][0x380] ;  /* 0x0000e000ff967b82 */ /* 0x001e220000000a00 */
        /* <DEDUP_REMOVED lines=11> */
[----:B------:R-:W-:Y:S01]  /*3ac0*/  FMUL.FTZ R156, R207, R139 ;  /* 0x0000008bcf9c7220 */ /* 0x000fe20000410000 */
[----:B------:R-:W-:-:S04]  /*3ad0*/  IMAD.WIDE.U32 R136, R131, 0x10, R116 ;  /* 0x0000001083887825 */ /* 0x000fc800078e0074 */
[C---:B------:R-:W-:Y:S01]  /*3ae0*/  FMUL.FTZ R173, R207.reuse, R178 ;  /* 0x000000b2cfad7220 */ /* 0x040fe20000410000 */
[C---:B------:R-:W-:Y:S01]  /*3af0*/  FMUL.FTZ R160, R207.reuse, R144 ;  /* 0x00000090cfa07220 */ /* 0x040fe20000410000 */
[C---:B------:R-:W-:Y:S01]  /*3b00*/  FMUL.FTZ R179, R207.reuse, R146 ;  /* 0x00000092cfb37220 */ /* 0x040fe20000410000 */
[C---:B------:R-:W-:Y:S01]  /*3b10*/  FMUL.FTZ R162, R207.reuse, R147 ;  /* 0x00000093cfa27220 */ /* 0x040fe20000410000 */
[C---:B------:R-:W-:Y:S01]  /*3b20*/  FMUL.FTZ R181, R207.reuse, R148 ;  /* 0x00000094cfb57220 */ /* 0x040fe20000410000 */
[----:B------:R-:W-:Y:S01]  /*3b30*/  FMUL.FTZ R185, R207, R152 ;  /* 0x00000098cfb97220 */ /* 0x000fe20000410000 */
[----:B------:R-:W-:-:S04]  /*3b40*/  IMAD.WIDE.U32 R138, R135, 0x10, R116 ;  /* 0x00000010878a7825 */ /* 0x000fc800078e0074 */
[----:B------:R-:W-:Y:S01]  /*3b50*/  FMUL.FTZ R180, R207, R180 ;  /* 0x000000b4cfb47220 */ /* 0x000fe20000410000 */
[----:B------:R-:W-:Y:S01]  /*3b60*/  FFMA.FTZ R118, R167, R102, R54 ;  /* 0x00000066a7767223 */ /* 0x000fe20000010036 */
[----:B------:R-:W-:Y:S01]  /*3b70*/  FFMA.FTZ R119, R140, R103, R55 ;  /* 0x000000678c777223 */ /* 0x000fe20000010037 */
[----:B------:R-:W-:-:S04]  /*3b80*/  IMAD.WIDE.U32 R130, R145, 0x10, R116 ;  /* 0x0000001091827825 */ /* 0x000fc800078e0074 */
[----:B------:R-:W-:Y:S01]  /*3b90*/  FMUL.FTZ R182, R207, R182 ;  /* 0x000000b6cfb67220 */ /* 0x000fe20000410000 */
        /* <DEDUP_REMOVED lines=8> */
[C---:B------:R-:W-:Y:S01]  /*3c20*/  FMUL.FTZ R187, R207.reuse, R184 ;  /* 0x000000b8cfbb7220 */ /* 0x040fe20000410000 */
[----:B------:R-:W-:Y:S01]  /*3c30*/  FMUL.FTZ R186, R207, R186 ;  /* 0x000000bacfba7220 */ /* 0x000fe20000410000 */
[----:B------:R-:W-:-:S04]  /*3c40*/  IMAD.WIDE.U32 R146, R141, 0x10, R116 ;  /* 0x000000108d927825 */ /* 0x000fc800078e0074 */
[----:B------:R-:W-:Y:S01]  /*3c50*/  FFMA.FTZ R141, R158, R93, R45 ;  /* 0x0000005d9e8d7223 */ /* 0x000fe2000001002d */
[C---:B------:R-:W-:Y:S01]  /*3c60*/  FMUL.FTZ R189, R207.reuse, R188 ;  /* 0x000000bccfbd7220 */ /* 0x040fe20000410000 */
[----:B------:R-:W-:Y:S01]  /*3c70*/  FMUL.FTZ R190, R207, R190 ;  /* 0x000000becfbe7220 */ /* 0x000fe20000410000 */
        /* <DEDUP_REMOVED lines=22> */
[----:B------:R1:W-:Y:S01]  /*3de0*/  STG.E.128 desc[UR6][R128.64], R116 ;  /* 0x0000007480007986 */ /* 0x0003e2000c101d06 */
[C---:B------:R-:W-:Y:S01]  /*3df0*/  FMUL.FTZ R199, R207.reuse, R170 ;  /* 0x000000aacfc77220 */ /* 0x040fe20000410000 */
[C---:B------:R-:W-:Y:S01]  /*3e00*/  FMUL.FTZ R200, R207.reuse, R200 ;  /* 0x000000c8cfc87220 */ /* 0x040fe20000410000 */
[C---:B------:R-:W-:Y:S01]  /*3e10*/  FMUL.FTZ R201, R207.reuse, R172 ;  /* 0x000000accfc97220 */ /* 0x040fe20000410000 */
[C---:B------:R-:W-:Y:S01]  /*3e20*/  FMUL.FTZ R202, R207.reuse, R202 ;  /* 0x000000cacfca7220 */ /* 0x040fe20000410000 */
[----:B------:R-:W-:Y:S01]  /*3e30*/  STG.E.128 desc[UR6][R132.64], R124 ;  /* 0x0000007c84007986 */ /* 0x000fe2000c101d06 */
[C---:B------:R-:W-:Y:S01]  /*3e40*/  FMUL.FTZ R203, R207.reuse, R203 ;  /* 0x000000cbcfcb7220 */ /* 0x040fe20000410000 */
[C---:B------:R-:W-:Y:S01]  /*3e50*/  FMUL.FTZ R205, R207.reuse, R174 ;  /* 0x000000aecfcd7220 */ /* 0x040fe20000410000 */
[----:B------:R-:W-:Y:S01]  /*3e60*/  FMUL.FTZ R204, R207, R204 ;  /* 0x000000cccfcc7220 */ /* 0x000fe20000410000 */
[----:B------:R-:W-:Y:S01]  /*3e70*/  STG.E.128 desc[UR6][R136.64], R140 ;  /* 0x0000008c88007986 */ /* 0x000fe2000c101d06 */
[----:B------:R-:W-:Y:S01]  /*3e80*/  FFMA.FTZ R156, R187, R80, R32 ;  /* 0x00000050bb9c7223 */ /* 0x000fe20000010020 */
[----:B------:R-:W-:Y:S01]  /*3e90*/  FFMA.FTZ R157, R186, R81, R33 ;  /* 0x00000051ba9d7223 */ /* 0x000fe20000010021 */
[----:B------:R-:W-:Y:S01]  /*3ea0*/  FFMA.FTZ R158, R189, R82, R34 ;  /* 0x00000052bd9e7223 */ /* 0x000fe20000010022 */
[----:B------:R-:W-:Y:S01]  /*3eb0*/  FFMA.FTZ R159, R190, R83, R35 ;  /* 0x00000053be9f7223 */ /* 0x000fe20000010023 */
[----:B------:R2:W-:Y:S01]  /*3ec0*/  STG.E.128 desc[UR6][R138.64], R112 ;  /* 0x000000708a007986 */ /* 0x0005e2000c101d06 */
[----:B------:R-:W-:Y:S01]  /*3ed0*/  FFMA.FTZ R160, R191, R76, R28 ;  /* 0x0000004cbfa07223 */ /* 0x000fe2000001001c */
[----:B------:R-:W-:Y:S01]  /*3ee0*/  FFMA.FTZ R161, R192, R77, R29 ;  /* 0x0000004dc0a17223 */ /* 0x000fe2000001001d */
[----:B------:R-:W-:Y:S01]  /*3ef0*/  FFMA.FTZ R162, R193, R78, R30 ;  /* 0x0000004ec1a27223 */ /* 0x000fe2000001001e */
[----:B------:R-:W-:Y:S01]  /*3f00*/  FFMA.FTZ R163, R194, R79, R31 ;  /* 0x0000004fc2a37223 */ /* 0x000fe2000001001f */
[----:B------:R3:W-:Y:S01]  /*3f10*/  STG.E.128 desc[UR6][R146.64], R120 ;  /* 0x0000007892007986 */ /* 0x0007e2000c101d06 */
[----:B-1----:R-:W-:Y:S01]  /*3f20*/  FFMA.FTZ R116, R199, R68, R20 ;  /* 0x00000044c7747223 */ /* 0x002fe20000010014 */
[----:B------:R-:W-:Y:S01]  /*3f30*/  FFMA.FTZ R117, R200, R69, R21 ;  /* 0x00000045c8757223 */ /* 0x000fe20000010015 */
[----:B------:R-:W-:Y:S01]  /*3f40*/  FFMA.FTZ R118, R201, R70, R22 ;  /* 0x00000046c9767223 */ /* 0x000fe20000010016 */
[----:B------:R-:W-:Y:S01]  /*3f50*/  FFMA.FTZ R119, R202, R71, R23 ;  /* 0x00000047ca777223 */ /* 0x000fe20000010017 */
[----:B------:R1:W-:Y:S01]  /*3f60*/  STG.E.128 desc[UR6][R130.64], R156 ;  /* 0x0000009c82007986 */ /* 0x0003e2000c101d06 */
[----:B0-----:R-:W-:-:S03]  /*3f70*/  LEA R3, R150, R3, 0x2 ;  /* 0x0000000396037211 */ /* 0x001fc600078e10ff */
[----:B------:R1:W-:Y:S01]  /*3f80*/  STG.E.128 desc[UR6][R134.64], R160 ;  /* 0x000000a086007986 */ /* 0x0003e2000c101d06 */
[----:B------:R-:W-:Y:S01]  /*3f90*/  ISETP.GE.AND P2, PT, R3, R151, PT ;  /* 0x000000970300720c */ /* 0x000fe20003f46270 */
[----:B--2---:R-:W-:Y:S01]  /*3fa0*/  FFMA.FTZ R112, R195, R72, R24 ;  /* 0x00000048c3707223 */ /* 0x004fe20000010018 */
[----:B------:R-:W-:Y:S01]  /*3fb0*/  FFMA.FTZ R113, R196, R73, R25 ;  /* 0x00000049c4717223 */ /* 0x000fe20000010019 */
[----:B------:R-:W-:Y:S01]  /*3fc0*/  FFMA.FTZ R114, R197, R74, R26 ;  /* 0x0000004ac5727223 */ /* 0x000fe2000001001a */
[----:B------:R-:W-:Y:S01]  /*3fd0*/  FFMA.FTZ R115, R198, R75, R27 ;  /* 0x0000004bc6737223 */ /* 0x000fe2000001001b */
[----:B---3--:R-:W-:Y:S01]  /*3fe0*/  FFMA.FTZ R120, R203, R64, R16 ;  /* 0x00000040cb787223 */ /* 0x008fe20000010010 */
[----:B------:R-:W-:Y:S01]  /*3ff0*/  FFMA.FTZ R121, R166, R65, R17 ;  /* 0x00000041a6797223 */ /* 0x000fe20000010011 */
[----:B------:R-:W-:Y:S01]  /*4000*/  FFMA.FTZ R122, R205, R66, R18 ;  /* 0x00000042cd7a7223 */ /* 0x000fe20000010012 */
[----:B------:R-:W-:Y:S01]  /*4010*/  FFMA.FTZ R123, R204, R67, R19 ;  /* 0x00000043cc7b7223 */ /* 0x000fe20000010013 */
[----:B------:R1:W-:Y:S04]  /*4020*/  STG.E.128 desc[UR6][R144.64], R112 ;  /* 0x0000007090007986 */ /* 0x0003e8000c101d06 */
[----:B------:R1:W-:Y:S04]  /*4030*/  STG.E.128 desc[UR6][R148.64], R116 ;  /* 0x0000007494007986 */ /* 0x0003e8000c101d06 */
[----:B------:R1:W-:Y:S01]  /*4040*/  STG.E.128 desc[UR6][R152.64], R120 ;  /* 0x0000007898007986 */ /* 0x0003e2000c101d06 */
[----:B------:R-:W-:Y:S05]  /*4050*/  @!P2 BRA `(.L_x_30038) ;  /* 0xffffffc4005ca947 */ /* 0x000fea000383ffff */
[----:B------:R-:W-:Y:S05]  /*4060*/  EXIT ;  /* 0x000000000000794d */ /* 0x000fea0003800000 */
.L_x_30037:
        /* <DEDUP_REMOVED lines=8> */
.L_x_30040:
[----:B------:R-:W-:Y:S05]  /*40f0*/  BSYNC B0 ;  /* 0x0000000000007941 */ /* 0x000fea0003800000 */
.L_x_30039:
        /* <DEDUP_REMOVED lines=9> */
.L_x_30041:
[----:B------:R-:W-:Y:S01]  /*4190*/  HFMA2 R182, -RZ, RZ, 0, 2.384185791015625e-07 ;  /* 0x00000004ffb67431 */ /* 0x000fe200000001ff */
[----:B------:R-:W-:-:S05]  /*41a0*/  MOV R113, R178 ;  /* 0x000000b200717202 */ /* 0x000fca0000000f00 */
[----:B------:R-:W-:-:S05]  /*41b0*/  FADD.FTZ R115, R114, R113 ;  /* 0x0000007172737221 */ /* 0x000fca0000010000 */
[----:B------:R-:W-:-:S07]  /*41c0*/  MOV R181, R115 ;  /* 0x0000007300b57202 */ /* 0x000fce0000000f00 */
[----:B------:R-:W-:Y:S05]  /*41d0*/  WARPSYNC.COLLECTIVE R180, `(.L_x_30042) ;  /* 0x00000000b4087348 */ /* 0x000fea0003c00000 */
[----:B------:R0:W1:Y:S02]  /*41e0*/  SHFL.BFLY P3, R178, R181, R182, R183 ;  /* 0x0c0000b6b5b27389 */ /* 0x00006400000600b7 */
[----:B01----:R-:W-:Y:S05]  /*41f0*/  ENDCOLLECTIVE ;  /* 0x000000000000791b */ /* 0x003fea0003800000 */
.L_x_30042:
        /* <DEDUP_REMOVED lines=8> */
.L_x_30043:
[----:B------:R-:W-:Y:S01]  /*4280*/  HFMA2 R182, -RZ, RZ, 0, 9.5367431640625e-07 ;  /* 0x00000010ffb67431 */ /* 0x000fe200000001ff */
[----:B------:R-:W-:-:S05]  /*4290*/  MOV R113, R178 ;  /* 0x000000b200717202 */ /* 0x000fca0000000f00 */
[----:B------:R-:W-:-:S05]  /*42a0*/  FADD.FTZ R177, R176, R113 ;  /* 0x00000071b0b17221 */ /* 0x000fca0000010000 */
[----:B------:R-:W-:-:S07]  /*42b0*/  MOV R181, R177 ;  /* 0x000000b100b57202 */ /* 0x000fce0000000f00 */
[----:B------:R-:W-:Y:S05]  /*42c0*/  WARPSYNC.COLLECTIVE R180, `(.L_x_30044) ;  /* 0x00000000b4087348 */ /* 0x000fea0003c00000 */
[----:B------:R0:W1:Y:S02]  /*42d0*/  SHFL.BFLY P3, R178, R181, R182, R183 ;  /* 0x0c0000b6b5b27389 */ /* 0x00006400000600b7 */
[----:B01----:R-:W-:Y:S05]  /*42e0*/  ENDCOLLECTIVE ;  /* 0x000000000000791b */ /* 0x003fea0003800000 */
.L_x_30044:
        /* <DEDUP_REMOVED lines=103> */
.L_x_30045:
[----:B------:R-:W-:Y:S01]  /*4960*/  HFMA2 R182, -RZ, RZ, 0, 1.1920928955078125e-07 ;  /* 0x00000002ffb67431 */ /* 0x000fe200000001ff */
[----:B------:R-:W-:-:S05]  /*4970*/  MOV R115, R178 ;  /* 0x000000b200737202 */ /* 0x000fca0000000f00 */
[----:B------:R-:W-:-:S05]  /*4980*/  FADD.FTZ R115, R0, R115 ;  /* 0x0000007300737221 */ /* 0x000fca0000010000 */
[----:B------:R-:W-:-:S07]  /*4990*/  MOV R181, R115 ;  /* 0x0000007300b57202 */ /* 0x000fce0000000f00 */
[----:B------:R-:W-:Y:S05]  /*49a0*/  WARPSYNC.COLLECTIVE R180, `(.L_x_30046) ;  /* 0x00000000b4087348 */ /* 0x000fea0003c00000 */
[----:B------:R0:W1:Y:S02]  /*49b0*/  SHFL.BFLY P3, R178, R181, R182, R183 ;  /* 0x0c0000b6b5b27389 */ /* 0x00006400000600b7 */
[----:B01----:R-:W-:Y:S05]  /*49c0*/  ENDCOLLECTIVE ;  /* 0x000000000000791b */ /* 0x003fea0003800000 */
.L_x_30046:
[----:B------:R-:W-:Y:S01]  /*49d0*/  HFMA2 R182, -RZ, RZ, 0, 2.384185791015625e-07 ;  /* 0x00000004ffb67431 */ /* 0x000fe200000001ff */
[----:B------:R-:W-:-:S05]  /*49e0*/  MOV R114, R178 ;  /* 0x000000b200727202 */ /* 0x000fca0000000f00 */
[----:B------:R-:W-:-:S05]  /*49f0*/  FADD.FTZ R114, R115, R114 ;  /* 0x0000007273727221 */ /* 0x000fca0000010000 */
[----:B------:R-:W-:-:S07]  /*4a00*/  MOV R181, R114 ;  /* 0x0000007200b57202 */ /* 0x000fce0000000f00 */
[----:B------:R-:W-:Y:S05]  /*4a10*/  WARPSYNC.COLLECTIVE R180, `(.L_x_30047) ;  /* 0x00000000b4087348 */ /* 0x000fea0003c00000 */
[----:B------:R0:W1:Y:S02]  /*4a20*/  SHFL.BFLY P3, R178, R181, R182, R183 ;  /* 0x0c0000b6b5b27389 */ /* 0x00006400000600b7 */
[----:B01----:R-:W-:Y:S05]  /*4a30*/  ENDCOLLECTIVE ;  /* 0x000000000000791b */ /* 0x003fea0003800000 */
.L_x_30047:
[----:B------:R-:W-:Y:S01]  /*4a40*/  HFMA2 R182, -RZ, RZ, 0, 4.76837158203125e-07 ;  /* 0x00000008ffb67431 */ /* 0x000fe200000001ff */
[----:B------:R-:W-:-:S05]  /*4a50*/  MOV R177, R178 ;  /* 0x000000b200b17202 */ /* 0x000fca0000000f00 */
[----:B------:R-:W-:-:S05]  /*4a60*/  FADD.FTZ R177, R114, R177 ;  /* 0x000000b172b17221 */ /* 0x000fca0000010000 */
[----:B------:R-:W-:-:S07]  /*4a70*/  MOV R181, R177 ;  /* 0x000000b100b57202 */ /* 0x000fce0000000f00 */
[----:B------:R-:W-:Y:S05]  /*4a80*/  WARPSYNC.COLLECTIVE R180, `(.L_x_30048) ;  /* 0x00000000b4087348 */ /* 0x000fea0003c00000 */
[----:B------:R0:W1:Y:S02]  /*4a90*/  SHFL.BFLY P3, R178, R181, R182, R183 ;  /* 0x0c0000b6b5b27389 */ /* 0x00006400000600b7 */
[----:B01----:R-:W-:Y:S05]  /*4aa0*/  ENDCOLLECTIVE ;  /* 0x000000000000791b */ /* 0x003fea0003800000 */
.L_x_30048:
[----:B------:R-:W-:Y:S01]  /*4ab0*/  HFMA2 R182, -RZ, RZ, 0, 9.5367431640625e-07 ;  /* 0x00000010ffb67431 */ /* 0x000fe200000001ff */
[----:B------:R-:W-:-:S05]  /*4ac0*/  MOV R176, R178 ;  /* 0x000000b200b07202 */ /* 0x000fca0000000f00 */
[----:B------:R-:W-:-:S05]  /*4ad0*/  FADD.FTZ R176, R177, R176 ;  /* 0x000000b0b1b07221 */ /* 0x000fca0000010000 */
[----:B------:R-:W-:-:S07]  /*4ae0*/  MOV R181, R176 ;  /* 0x000000b000b57202 */ /* 0x000fce0000000f00 */
[----:B------:R-:W-:Y:S05]  /*4af0*/  WARPSYNC.COLLECTIVE R180, `(.L_x_30049) ;  /* 0x00000000b4087348 */ /* 0x000fea0003c00000 */
[----:B------:R0:W1:Y:S02]  /*4b00*/  SHFL.BFLY P3, R178, R181, R182, R183 ;  /* 0x0c0000b6b5b27389 */ /* 0x00006400000600b7 */
[----:B01----:R-:W-:Y:S05]  /*4b10*/  ENDCOLLECTIVE ;  /* 0x000000000000791b */ /* 0x003fea0003800000 */
.L_x_30049:
[----:B------:R-:W-:Y:S01]  /*4b20*/  MOV R179, R178 ;  /* 0x000000b200b37202 */ /* 0x000fe20000000f00 */
[----:B------:R-:W-:Y:S06]  /*4b30*/  BRA `(.L_x_30050) ;  /* 0xffffffe8005c7947 */ /* 0x000fec000383ffff */
.L_x_30051:
        /* <DEDUP_REMOVED lines=12> */
.L_x_33319:


//--------------------- .text._ZN10layer_norm31ln_parallel_residual_fwd_kernelINS_13Kernel_traitsIfffffjLj1536ELj1ELj4ELj1ELj16ENS_18Kernel_traits_baseILj1536EfffffjLj128EEEEELb1ELb0ELb0EEEvNS_9FwdParamsE --------------------------
	.section	.text._ZN10layer_norm31ln_parallel_residual_fwd_kernelINS_13Kernel_traitsIfffffjLj1536ELj1ELj4ELj1ELj16ENS_18Kernel_traits_baseILj1536EfffffjLj128EEEEELb1ELb0ELb0EEEvNS_9FwdParamsE,"ax",@progbits
	.align	128
        .global         _ZN10layer_norm31ln_parallel_residual_fwd_kernelINS_13Kernel_traitsIfffffjLj1536ELj1ELj4ELj1ELj16ENS_18Kernel_traits_baseILj1536EfffffjLj128EEEEELb1ELb0ELb0EEEvNS_9FwdParamsE
        .type           _ZN10layer_norm31ln_parallel_residual_fwd_kernelINS_13Kernel_traitsIfffffjLj1536ELj1ELj4ELj1ELj16ENS_18Kernel_traits_baseILj1536EfffffjLj128EEEEELb1ELb0ELb0EEEvNS_9FwdParamsE,@function
        .size           _ZN10layer_norm31ln_parallel_residual_fwd_kernelINS_13Kernel_traitsIfffffjLj1536ELj1ELj4ELj1ELj16ENS_18Kernel_traits_baseILj1536EfffffjLj128EEEEELb1ELb0ELb0EEEvNS_9FwdParamsE,(.L_x_33320 - _ZN10layer_norm31ln_parallel_residual_fwd_kernelINS_13Kernel_traitsIfffffjLj1536ELj1ELj4ELj1ELj16ENS_18Kernel_traits_baseILj1536EfffffjLj128EEEEELb1ELb0ELb0EEEvNS_9FwdParamsE)
        .other          _ZN10layer_norm31ln_parallel_residual_fwd_kernelINS_13Kernel_traitsIfffffjLj1536ELj1ELj4ELj1ELj16ENS_18Kernel_traits_baseILj1536EfffffjLj128EEEEELb1ELb0ELb0EEEvNS_9FwdParamsE,@"STO_CUDA_ENTRY STV_DEFAULT"
_ZN10layer_norm31ln_parallel_residual_fwd_kernelINS_13Kernel_traitsIfffffjLj1536ELj1ELj4ELj1ELj16ENS_18Kernel_traits_baseILj1536EfffffjLj128EEEEELb1ELb0ELb0EEEvNS_9FwdParamsE:
.text._ZN10layer_norm31ln_parallel_residual_fwd_kernelINS_13Kernel_traitsIfffffjLj1536ELj1ELj4ELj1ELj16ENS_18Kernel_traits_baseILj1536EfffffjLj128EEEEELb1ELb0ELb0EEEvNS_9FwdParamsE:
[----:B------:R-:W0:Y:S01]  /*0000*/  LDC R1, c[0x0][0x37c] ;  /* 0x0000df00ff017b82 */ /* 0x000e220000000800 */
[----:B------:R-:W1:Y:S07]  /*0010*/  LDCU.U8 UR4, c[0x0][0x464] ;  /* 0x00008c80ff0477ac */ /* 0x000e6e0008000000 */
[----:B------:R-:W2:Y:S01]  /*0020*/  LDC R8, c[0x0][0x458] ;  /* 0x00011600ff087b82 */ /* 0x000ea20000000800 */
[----:B0-----:R-:W-:Y:S01]  /*0030*/  VIADD R1, R1, 0xffffff90 ;  /* 0xffffff9001017836 */ /* 0x001fe20000000000 */
[----:B------:R-:W2:Y:S06]  /*0040*/  LDCU.64 UR6, c[0x0][0x358] ;  /* 0x00006b00ff0677ac */ /* 0x000eac0008000a00 */
[----:B------:R-:W2:Y:S01]  /*0050*/  LDC R9, c[0x0][0x45c] ;  /* 0x00011700ff097b82 */ /* 0x000ea20000000800 */
[----:B------:R-:W0:Y:S01]  /*0060*/  S2R R4, SR_TID.X ;  /* 0x0000000000047919 */ /* 0x000e220000002100 */
[----:B------:R-:W3:Y:S06]  /*0070*/  LDCU.64 UR8, c[0x0][0x438] ;  /* 0x00008700ff0877ac */ /* 0x000eec0008000a00 */
[----:B------:R-:W4:Y:S01]  /*0080*/  LDC R11, c[0x0][0x388] ;  /* 0x0000e200ff0b7b82 */ /* 0x000f220000000800 */
[----:B-1----:R-:W-:Y:S01]  /*0090*/  ISETP.NE.AND P0, PT, RZ, UR4, PT ;  /* 0x00000004ff007c0c */ /* 0x002fe2000bf05270 */
[----:B------:R-:W1:-:S12]  /*00a0*/  LDCU.64 UR4, c[0x0][0x450] ;  /* 0x00008a00ff0477ac */ /* 0x000e580008000a00 */
[----:B------:R-:W5:Y:S01]  /*00b0*/  @P0 LDC R5, c[0x0][0x460] ;  /* 0x00011800ff050b82 */ /* 0x000f620000000800 */
[----:B--2---:R-:W5:Y:S01]  /*00c0*/  @P0 LDG.E.64 R2, desc[UR6][R8.64] ;  /* 0x0000000608020981 */ /* 0x004f62000c1e1b00 */
[----:B-1----:R-:W-:Y:S01]  /*00d0*/  IMAD.U32 R20, RZ, RZ, UR4 ;  /* 0x00000004ff147e24 */ /* 0x002fe2000f8e00ff */
[----:B------:R-:W-:-:S06]  /*00e0*/  MOV R21, UR5 ;  /* 0x0000000500157c02 */ /* 0x000fcc0008000f00 */
[----:B------:R-:W2:Y:S01]  /*00f0*/  @P0 LDG.E.64 R20, desc[UR6][R20.64] ;  /* 0x0000000614140981 */ /* 0x000ea2000c1e1b00 */
[----:B------:R-:W1:Y:S01]  /*0100*/  S2UR UR5, SR_CTAID.X ;  /* 0x00000000000579c3 */ /* 0x000e620000002500 */
[----:B0-----:R-:W-:Y:S01]  /*0110*/  LOP3.LUT R252, R4, 0x1f, RZ, 0xc0, !PT ;  /* 0x0000001f04fc7812 */ /* 0x001fe200078ec0ff */
[----:B---3--:R-:W-:Y:S01]  /*0120*/  UISETP.NE.U32.AND UP0, UPT, UR8, URZ, UPT ;  /* 0x000000ff0800728c */ /* 0x008fe2000bf05070 */
[----:B----4-:R-:W-:Y:S01]  /*0130*/  SHF.R.S32.HI R0, RZ, 0x1f, R11 ;  /* 0x0000001fff007819 */ /* 0x010fe2000001140b */
[----:B------:R-:W-:Y:S01]  /*0140*/  BSSY.RECONVERGENT B0, `(.L_x_30052) ;  /* 0x0000389000007945 */ /* 0x000fe20003800200 */
[----:B------:R-:W-:Y:S01]  /*0150*/  SHF.R.U32.HI R240, RZ, 0x5, R4 ;  /* 0x00000005fff07819 */ /* 0x000fe20000011604 */
[----:B------:R-:W-:Y:S01]  /*0160*/  UISETP.NE.AND.EX UP0, UPT, UR9, URZ, UPT, UP0 ;  /* 0x000000ff0900728c */ /* 0x000fe2000bf05300 */
[----:B------:R-:W-:Y:S01]  /*0170*/  IMAD.MOV.U32 R7, RZ, RZ, R252 ;  /* 0x000000ffff077224 */ /* 0x000fe200078e00fc */
[----:B------:R-:W-:Y:S01]  /*0180*/  LEA.HI R0, R0, R11, RZ, 0x2 ;  /* 0x0000000b00007211 */ /* 0x000fe200078f10ff */
[----:B-1----:R-:W-:-:S06]  /*0190*/  USHF.L.U32 UR4, UR5, 0x2, URZ ;  /* 0x0000000205047899 */ /* 0x002fcc00080006ff */
[----:B------:R-:W-:Y:S02]  /*01a0*/  LOP3.LUT R240, R240, UR4, RZ, 0xfc, !PT ;  /* 0x00000004f0f07c12 */ /* 0x000fe4000f8efcff */
[----:B-----5:R-:W-:Y:S02]  /*01b0*/  @P0 IADD3 R8, P1, PT, R2, R5, RZ ;  /* 0x0000000502080210 */ /* 0x020fe40007f3e0ff */
[----:B------:R-:W-:-:S03]  /*01c0*/  LOP3.LUT R5, R7, 0x1f, RZ, 0x3c, !PT ;  /* 0x0000001f07057812 */ /* 0x000fc600078e3cff */
[----:B------:R-:W-:Y:S01]  /*01d0*/  @P0 IMAD.X R9, RZ, RZ, R3, P1 ;  /* 0x000000ffff090224 */ /* 0x000fe200008e0603 */
[----:B------:R-:W-:-:S04]  /*01e0*/  LEA.HI.SX32 R0, R0, R5, 0x1e ;  /* 0x0000000500007211 */ /* 0x000fc800078ff2ff */
[--C-:B------:R-:W-:Y:S01]  /*01f0*/  SHF.R.U64 R2, R8, 0x2, R9.reuse ;  /* 0x0000000208027819 */ /* 0x100fe20000001209 */
[----:B--2---:R-:W-:Y:S01]  /*0200*/  VIADD R6, R20, 0xf1bbcdc8 ;  /* 0xf1bbcdc814067836 */ /* 0x004fe20000000000 */
[----:B------:R-:W-:Y:S02]  /*0210*/  IADD3 R5, PT, PT, R21, 0x646e171e, RZ ;  /* 0x646e171e15057810 */ /* 0x000fe40007ffe0ff */
        /* <DEDUP_REMOVED lines=12> */
[----:B------:R-:W4:Y:S01]  /*02e0*/  LDL.64 R48, [R1+0x20] ;  /* 0x0000200001307983 */ /* 0x000f220000100a00 */
[----:B------:R-:W1:Y:S03]  /*02f0*/  LDC.64 R14, c[0x0][0x3d0] ;  /* 0x0000f400ff0e7b82 */ /* 0x000e660000000a00 */
[----:B------:R-:W4:Y:S01]  /*0300*/  LDL.64 R50, [R1+0x28] ;  /* 0x0000280001327983 */ /* 0x000f220000100a00 */
[----:B------:R-:W-:-:S03]  /*0310*/  ISETP.GE.U32.AND P6, PT, R0, 0x20, PT ;  /* 0x000000200000780c */ /* 0x000fc60003fc6070 */
[----:B------:R-:W4:Y:S01]  /*0320*/  LDL.64 R64, [R1+0x10] ;  /* 0x0000100001407983 */ /* 0x000f220000100a00 */
[----:B------:R-:W1:Y:S03]  /*0330*/  LDC.64 R16, c[0x0][0x3d8] ;  /* 0x0000f600ff107b82 */ /* 0x000e660000000a00 */
[----:B------:R-:W4:Y:S01]  /*0340*/  LDL.64 R66, [R1+0x18] ;  /* 0x0000180001427983 */ /* 0x000f220000100a00 */
[C---:B------:R-:W-:Y:S02]  /*0350*/  ISETP.GE.U32.AND P1, PT, R0.reuse, 0x40, PT ;  /* 0x000000400000780c */ /* 0x040fe40003f26070 */
[C---:B------:R-:W-:Y:S01]  /*0360*/  ISETP.GE.U32.AND P3, PT, R0.reuse, 0x60, PT ;  /* 0x000000600000780c */ /* 0x040fe20003f66070 */
[----:B------:R-:W4:Y:S01]  /*0370*/  LDL.64 R52, [R1] ;  /* 0x0000000001347983 */ /* 0x000f220000100a00 */
[----:B------:R-:W3:Y:S01]  /*0380*/  LDC.64 R18, c[0x0][0x3d0] ;  /* 0x0000f400ff127b82 */ /* 0x000ee20000000a00 */
[----:B0-----:R-:W-:Y:S01]  /*0390*/  @P6 IMAD.WIDE.U32 R10, R7, 0x10, R10 ;  /* 0x00000010070a6825 */ /* 0x001fe200078e000a */
[----:B------:R-:W-:Y:S01]  /*03a0*/  ISETP.GE.U32.AND P5, PT, R0, 0x80, PT ;  /* 0x000000800000780c */ /* 0x000fe20003fa6070 */
[----:B------:R-:W4:Y:S01]  /*03b0*/  LDL.64 R54, [R1+0x8] ;  /* 0x0000080001367983 */ /* 0x000f220000100a00 */
[----:B------:R-:W-:Y:S01]  /*03c0*/  LOP3.LUT R3, R3, 0xffff7fff, RZ, 0xc0, !PT ;  /* 0xffff7fff03037812 */ /* 0x000fe200078ec0ff */
[C---:B-1----:R-:W-:Y:S01]  /*03d0*/  @P6 IMAD.WIDE.U32 R12, R7.reuse, 0x10, R12 ;  /* 0x00000010070c6825 */ /* 0x042fe200078e000c */
[----:B------:R-:W-:-:S02]  /*03e0*/  @P6 LOP3.LUT R7, R7, 0x20, RZ, 0xfc, !PT ;  /* 0x0000002007076812 */ /* 0x000fc400078efcff */
[----:B------:R-:W0:Y:S08]  /*03f0*/  LDC.64 R22, c[0x0][0x3d8] ;  /* 0x0000f600ff167b82 */ /* 0x000e300000000a00 */
[----:B------:R-:W1:Y:S01]  /*0400*/  LDC.64 R32, c[0x0][0x3d0] ;  /* 0x0000f400ff207b82 */ /* 0x000e620000000a00 */
[----:B------:R-:W-:-:S07]  /*0410*/  @P1 IMAD.WIDE.U32 R14, R7, 0x10, R14 ;  /* 0x00000010070e1825 */ /* 0x000fce00078e000e */
[----:B------:R-:W1:Y:S01]  /*0420*/  LDC.64 R34, c[0x0][0x3d8] ;  /* 0x0000f600ff227b82 */ /* 0x000e620000000a00 */
[----:B------:R-:W-:-:S07]  /*0430*/  @P1 IMAD.WIDE.U32 R16, R7, 0x10, R16 ;  /* 0x0000001007101825 */ /* 0x000fce00078e0010 */
[----:B------:R-:W1:Y:S01]  /*0440*/  LDC.64 R36, c[0x0][0x3d0] ;  /* 0x0000f400ff247b82 */ /* 0x000e620000000a00 */
[----:B------:R-:W-:-:S07]  /*0450*/  @P1 VIADD R7, R7, 0x20 ;  /* 0x0000002007071836 */ /* 0x000fce0000000000 */
[----:B------:R-:W1:Y:S01]  /*0460*/  LDC.64 R38, c[0x0][0x3d8] ;  /* 0x0000f600ff267b82 */ /* 0x000e620000000a00 */
[C---:B------:R-:W-:Y:S02]  /*0470*/  ISETP.GE.U32.AND P0, PT, R0.reuse, 0xa0, PT ;  /* 0x000000a00000780c */ /* 0x040fe40003f06070 */
[C---:B------:R-:W-:Y:S02]  /*0480*/  ISETP.GE.U32.AND P2, PT, R0.reuse, 0xe0, PT ;  /* 0x000000e00000780c */ /* 0x040fe40003f46070 */
[----:B------:R-:W-:Y:S02]  /*0490*/  ISETP.GE.U32.AND P4, PT, R0, 0x120, PT ;  /* 0x000001200000780c */ /* 0x000fe40003f86070 */
[----:B------:R-:W-:Y:S02]  /*04a0*/  CS2R R70, SRZ ;  /* 0x0000000000467805 */ /* 0x000fe4000001ff00 */
[----:B------:R-:W-:Y:S01]  /*04b0*/  @P6 LOP3.LUT R3, R3, 0x8000, RZ, 0xfc, !PT ;  /* 0x0000800003036812 */ /* 0x000fe200078efcff */
[----:B--2---:R2:W4:Y:S04]  /*04c0*/  @P1 LDG.E.128 R40, desc[UR6][R14.64] ;  /* 0x000000060e281981 */ /* 0x004528000c1e1d00 */
[----:B---3--:R3:W3:Y:S01]  /*04d0*/  @P1 LDG.E.128 R44, desc[UR6][R16.64] ;  /* 0x00000006102c1981 */ /* 0x0086e2000c1e1d00 */
[C---:B------:R-:W-:Y:S01]  /*04e0*/  @P3 IMAD.WIDE.U32 R18, R7.reuse, 0x10, R18 ;  /* 0x0000001007123825 */ /* 0x040fe200078e0012 */
[----:B--2---:R-:W2:Y:S03]  /*04f0*/  LDC.64 R14, c[0x0][0x3d0] ;  /* 0x0000f400ff0e7b82 */ /* 0x004ea60000000a00 */
[C---:B0-----:R-:W-:Y:S01]  /*0500*/  @P3 IMAD.WIDE.U32 R22, R7.reuse, 0x10, R22 ;  /* 0x0000001007163825 */ /* 0x041fe200078e0016 */
[----:B------:R-:W-:Y:S01]  /*0510*/  @P3 IADD3 R7, PT, PT, R7, 0x20, RZ ;  /* 0x0000002007073810 */ /* 0x000fe20007ffe0ff */
[----:B----4-:R0:W4:Y:S03]  /*0520*/  @P3 LDG.E.128 R48, desc[UR6][R18.64] ;  /* 0x0000000612303981 */ /* 0x010126000c1e1d00 */
[----:B---3--:R-:W3:Y:S01]  /*0530*/  LDC.64 R16, c[0x0][0x3d0] ;  /* 0x0000f400ff107b82 */ /* 0x008ee20000000a00 */
[C---:B-1----:R-:W-:Y:S01]  /*0540*/  @P5 IMAD.WIDE.U32 R32, R7.reuse, 0x10, R32 ;  /* 0x0000001007205825 */ /* 0x042fe200078e0020 */
[----:B------:R1:W2:Y:S03]  /*0550*/  @P3 LDG.E.128 R64, desc[UR6][R22.64] ;  /* 0x0000000616403981 */ /* 0x0002a6000c1e1d00 */
[----:B------:R-:W-:-:S03]  /*0560*/  @P5 IMAD.WIDE.U32 R34, R7, 0x10, R34 ;  /* 0x0000001007225825 */ /* 0x000fc600078e0022 */
[----:B0-----:R-:W0:Y:S01]  /*0570*/  LDC.64 R18, c[0x0][0x3d0] ;  /* 0x0000f400ff127b82 */ /* 0x001e220000000a00 */
[----:B------:R-:W3:Y:S04]  /*0580*/  @P5 LDG.E.128 R52, desc[UR6][R32.64] ;  /* 0x0000000620345981 */ /* 0x000ee8000c1e1d00 */
[----:B------:R0:W-:Y:S03]  /*0590*/  @P1 STL.64 [R1+0x40], R40 ;  /* 0x0000402801001387 */ /* 0x0001e60000100a00 */
[----:B-1----:R-:W1:Y:S01]  /*05a0*/  LDC.64 R22, c[0x0][0x3d0] ;  /* 0x0000f400ff167b82 */ /* 0x002e620000000a00 */
[----:B------:R4:W-:Y:S04]  /*05b0*/  @P1 STL.64 [R1+0x48], R42 ;  /* 0x0000482a01001387 */ /* 0x0009e80000100a00 */
[----:B------:R-:W3:Y:S04]  /*05c0*/  LDL.64 R60, [R1+0x60] ;  /* 0x00006000013c7983 */ /* 0x000ee80000100a00 */
[----:B------:R-:W3:Y:S01]  /*05d0*/  LDL.64 R62, [R1+0x68] ;  /* 0x00006800013e7983 */ /* 0x000ee20000100a00 */
[----:B0-----:R-:W0:Y:S03]  /*05e0*/  LDC.64 R40, c[0x0][0x3d0] ;  /* 0x0000f400ff287b82 */ /* 0x001e260000000a00 */
[----:B------:R2:W-:Y:S04]  /*05f0*/  @P1 STL.64 [R1+0x30], R44 ;  /* 0x0000302c01001387 */ /* 0x0005e80000100a00 */
[----:B------:R2:W-:Y:S01]  /*0600*/  @P1 STL.64 [R1+0x38], R46 ;  /* 0x0000382e01001387 */ /* 0x0005e20000100a00 */
[----:B----4-:R-:W4:Y:S03]  /*0610*/  LDC.64 R42, c[0x0][0x3d8] ;  /* 0x0000f600ff2a7b82 */ /* 0x010f260000000a00 */
[----:B------:R-:W4:Y:S04]  /*0620*/  LDL.64 R56, [R1+0x50] ;  /* 0x0000500001387983 */ /* 0x000f280000100a00 */
[----:B------:R-:W4:Y:S01]  /*0630*/  LDL.64 R58, [R1+0x58] ;  /* 0x00005800013a7983 */ /* 0x000f220000100a00 */
[----:B--2---:R-:W2:Y:S01]  /*0640*/  LDC.64 R44, c[0x0][0x3d0] ;  /* 0x0000f400ff2c7b82 */ /* 0x004ea20000000a00 */
[----:B------:R-:W-:-:S02]  /*0650*/  ISETP.GE.U32.AND P1, PT, R0, 0xc0, PT ;  /* 0x000000c00000780c */ /* 0x000fc40003f26070 */
[----:B------:R1:W-:Y:S01]  /*0660*/  @P3 STL.64 [R1+0x20], R48 ;  /* 0x0000203001003387 */ /* 0x0003e20000100a00 */
[----:B------:R-:W-:-:S03]  /*0670*/  @P5 VIADD R7, R7, 0x20 ;  /* 0x0000002007075836 */ /* 0x000fc60000000000 */
[----:B------:R2:W5:Y:S01]  /*0680*/  @P5 LDG.E.128 R248, desc[UR6][R34.64] ;  /* 0x0000000622f85981 */ /* 0x000562000c1e1d00 */
[----:B------:R-:W2:Y:S03]  /*0690*/  LDC.64 R46, c[0x0][0x3d8] ;  /* 0x0000f600ff2e7b82 */ /* 0x000ea60000000a00 */
[----:B------:R3:W-:Y:S05]  /*06a0*/  @P3 STL.64 [R1+0x28], R50 ;  /* 0x0000283201003387 */ /* 0x0007ea0000100a00 */
[----:B-1----:R-:W1:Y:S01]  /*06b0*/  LDC.64 R48, c[0x0][0x3d8] ;  /* 0x0000f600ff307b82 */ /* 0x002e620000000a00 */
[C---:B------:R-:W-:Y:S01]  /*06c0*/  @P0 IMAD.WIDE.U32 R36, R7.reuse, 0x10, R36 ;  /* 0x0000001007240825 */ /* 0x040fe200078e0024 */
[----:B------:R-:W-:Y:S03]  /*06d0*/  @P3 STL.64 [R1+0x10], R64 ;  /* 0x0000104001003387 */ /* 0x000fe60000100a00 */
[----:B------:R-:W-:-:S03]  /*06e0*/  @P0 IMAD.WIDE.U32 R38, R7, 0x10, R38 ;  /* 0x0000001007260825 */ /* 0x000fc600078e0026 */
[----:B---3--:R-:W3:Y:S01]  /*06f0*/  LDC.64 R50, c[0x0][0x3d8] ;  /* 0x0000f600ff327b82 */ /* 0x008ee20000000a00 */
[----:B------:R-:W-:Y:S01]  /*0700*/  @P0 VIADD R7, R7, 0x20 ;  /* 0x0000002007070836 */ /* 0x000fe20000000000 */
[----:B------:R-:W-:Y:S01]  /*0710*/  @P3 STL.64 [R1+0x18], R66 ;  /* 0x0000184201003387 */ /* 0x000fe20000100a00 */
[----:B------:R-:W-:-:S03]  /*0720*/  ISETP.GE.U32.AND P3, PT, R0, 0x100, PT ;  /* 0x000001000000780c */ /* 0x000fc60003f66070 */
[----:B------:R4:W-:Y:S01]  /*0730*/  @P5 STL.64 [R1], R52 ;  /* 0x0000003401005387 */ /* 0x0009e20000100a00 */
[----:B0-----:R-:W-:-:S03]  /*0740*/  @P1 IMAD.WIDE.U32 R40, R7, 0x10, R40 ;  /* 0x0000001007281825 */ /* 0x001fc600078e0028 */
[----:B------:R-:W5:Y:S01]  /*0750*/  @P0 LDG.E.128 R244, desc[UR6][R36.64] ;  /* 0x0000000624f40981 */ /* 0x000f62000c1e1d00 */
[C---:B----4-:R-:W-:Y:S01]  /*0760*/  @P1 IMAD.WIDE.U32 R42, R7.reuse, 0x10, R42 ;  /* 0x00000010072a1825 */ /* 0x050fe200078e002a */
[----:B------:R-:W-:Y:S02]  /*0770*/  @P1 IADD3 R7, PT, PT, R7, 0x20, RZ ;  /* 0x0000002007071810 */ /* 0x000fe40007ffe0ff */
[----:B------:R0:W5:Y:S01]  /*0780*/  @P0 LDG.E.128 R236, desc[UR6][R38.64] ;  /* 0x0000000626ec0981 */ /* 0x000162000c1e1d00 */
[----:B------:R-:W4:Y:S02]  /*0790*/  LDC.64 R52, c[0x0][0x3d8] ;  /* 0x0000f600ff347b82 */ /* 0x000f240000000a00 */
[C---:B--2---:R-:W-:Y:S01]  /*07a0*/  @P2 IMAD.WIDE.U32 R44, R7.reuse, 0x10, R44 ;  /* 0x00000010072c2825 */ /* 0x044fe200078e002c */
[----:B------:R2:W-:Y:S03]  /*07b0*/  @P5 STL.64 [R1+0x8], R54 ;  /* 0x0000083601005387 */ /* 0x0005e60000100a00 */
[C---:B------:R-:W-:Y:S01]  /*07c0*/  @P2 IMAD.WIDE.U32 R46, R7.reuse, 0x10, R46 ;  /* 0x00000010072e2825 */ /* 0x040fe200078e002e */
[C---:B------:R-:W-:Y:S01]  /*07d0*/  ISETP.GE.U32.AND P5, PT, R0.reuse, 0x140, PT ;  /* 0x000001400000780c */ /* 0x040fe20003fa6070 */
[----:B------:R-:W5:Y:S02]  /*07e0*/  @P1 LDG.E.128 R232, desc[UR6][R40.64] ;  /* 0x0000000628e81981 */ /* 0x000f64000c1e1d00 */
[----:B------:R-:W-:Y:S01]  /*07f0*/  @P2 VIADD R7, R7, 0x20 ;  /* 0x0000002007072836 */ /* 0x000fe20000000000 */
[----:B------:R-:W-:Y:S01]  /*0800*/  ISETP.GE.U32.AND P0, PT, R0, 0x160, PT ;  /* 0x000001600000780c */ /* 0x000fe20003f06070 */
[----:B------:R0:W5:Y:S02]  /*0810*/  @P1 LDG.E.128 R228, desc[UR6][R42.64] ;  /* 0x000000062ae41981 */ /* 0x000164000c1e1d00 */
[C---:B------:R-:W-:Y:S01]  /*0820*/  @P3 IMAD.WIDE.U32 R14, R7.reuse, 0x10, R14 ;  /* 0x00000010070e3825 */ /* 0x040fe200078e000e */
[----:B--2---:R-:W2:Y:S01]  /*0830*/  LDC.64 R54, c[0x0][0x3d8] ;  /* 0x0000f600ff367b82 */ /* 0x004ea20000000a00 */
[----:B------:R-:W5:Y:S02]  /*0840*/  @P2 LDG.E.128 R224, desc[UR6][R44.64] ;  /* 0x000000062ce02981 */ /* 0x000f64000c1e1d00 */
[----:B-1----:R-:W-:-:S02]  /*0850*/  @P3 IMAD.WIDE.U32 R48, R7, 0x10, R48 ;  /* 0x0000001007303825 */ /* 0x002fc400078e0030 */
[----:B------:R-:W5:Y:S02]  /*0860*/  @P3 LDG.E.128 R216, desc[UR6][R14.64] ;  /* 0x000000060ed83981 */ /* 0x000f64000c1e1d00 */
[----:B------:R-:W-:Y:S02]  /*0870*/  @P3 VIADD R7, R7, 0x20 ;  /* 0x0000002007073836 */ /* 0x000fe40000000000 */
[----:B------:R-:W2:Y:S02]  /*0880*/  @P6 LDG.E.128 R60, desc[UR6][R10.64] ;  /* 0x000000060a3c6981 */ /* 0x000ea4000c1e1d00 */
[C---:B------:R-:W-:Y:S02]  /*0890*/  @P4 IMAD.WIDE.U32 R16, R7.reuse, 0x10, R16 ;  /* 0x0000001007104825 */ /* 0x040fe400078e0010 */
[----:B------:R-:W2:Y:S02]  /*08a0*/  @P6 LDG.E.128 R56, desc[UR6][R12.64] ;  /* 0x000000060c386981 */ /* 0x000ea4000c1e1d00 */
[C---:B---3--:R-:W-:Y:S01]  /*08b0*/  @P4 IMAD.WIDE.U32 R50, R7.reuse, 0x10, R50 ;  /* 0x0000001007324825 */ /* 0x048fe200078e0032 */
[----:B------:R-:W-:Y:S01]  /*08c0*/  @P4 IADD3 R7, PT, PT, R7, 0x20, RZ ;  /* 0x0000002007074810 */ /* 0x000fe20007ffe0ff */
[----:B------:R-:W5:Y:S04]  /*08d0*/  @P4 LDG.E.128 R208, desc[UR6][R16.64] ;  /* 0x0000000610d04981 */ /* 0x000f68000c1e1d00 */
[C---:B------:R-:W-:Y:S01]  /*08e0*/  @P5 IMAD.WIDE.U32 R18, R7.reuse, 0x10, R18 ;  /* 0x0000001007125825 */ /* 0x040fe200078e0012 */
[----:B------:R-:W-:Y:S01]  /*08f0*/  ISETP.GE.U32.AND P1, PT, R0, 0x180, PT ;  /* 0x000001800000780c */ /* 0x000fe20003f26070 */
[----:B------:R1:W5:Y:S02]  /*0900*/  @P2 LDG.E.128 R220, desc[UR6][R46.64] ;  /* 0x000000062edc2981 */ /* 0x000364000c1e1d00 */
[----:B----4-:R-:W-:-:S02]  /*0910*/  @P5 IMAD.WIDE.U32 R52, R7, 0x10, R52 ;  /* 0x0000001007345825 */ /* 0x010fc400078e0034 */
[----:B------:R-:W5:Y:S02]  /*0920*/  @P5 LDG.E.128 R200, desc[UR6][R18.64] ;  /* 0x0000000612c85981 */ /* 0x000f64000c1e1d00 */
[----:B------:R-:W-:Y:S01]  /*0930*/  @P5 VIADD R7, R7, 0x20 ;  /* 0x0000002007075836 */ /* 0x000fe20000000000 */
[----:B------:R-:W-:Y:S01]  /*0940*/  CS2R R34, SRZ ;  /* 0x0000000000227805 */ /* 0x000fe2000001ff00 */
[----:B------:R-:W5:Y:S02]  /*0950*/  @P3 LDG.E.128 R212, desc[UR6][R48.64] ;  /* 0x0000000630d43981 */ /* 0x000f64000c1e1d00 */
[C---:B------:R-:W-:Y:S01]  /*0960*/  @P0 IMAD.WIDE.U32 R22, R7.reuse, 0x10, R22 ;  /* 0x0000001007160825 */ /* 0x040fe200078e0016 */
[----:B------:R-:W-:Y:S01]  /*0970*/  CS2R R32, SRZ ;  /* 0x0000000000207805 */ /* 0x000fe2000001ff00 */
[----:B------:R3:W5:Y:S04]  /*0980*/  @P4 LDG.E.128 R204, desc[UR6][R50.64] ;  /* 0x0000000632cc4981 */ /* 0x000768000c1e1d00 */
[----:B------:R-:W5:Y:S01]  /*0990*/  @P0 LDG.E.128 R24, desc[UR6][R22.64] ;  /* 0x0000000616180981 */ /* 0x000f62000c1e1d00 */
[----:B--2---:R-:W-:Y:S01]  /*09a0*/  @P0 IMAD.WIDE.U32 R54, R7, 0x10, R54 ;  /* 0x0000001007360825 */ /* 0x004fe200078e0036 */
[----:B0-----:R-:W-:-:S02]  /*09b0*/  CS2R R38, SRZ ;  /* 0x0000000000267805 */ /* 0x001fc4000001ff00 */
[----:B------:R-:W-:Y:S01]  /*09c0*/  CS2R R36, SRZ ;  /* 0x0000000000247805 */ /* 0x000fe2000001ff00 */
[----:B------:R0:W5:Y:S01]  /*09d0*/  @P5 LDG.E.128 R196, desc[UR6][R52.64] ;  /* 0x0000000634c45981 */ /* 0x000162000c1e1d00 */
[----:B------:R-:W-:Y:S02]  /*09e0*/  CS2R R42, SRZ ;  /* 0x00000000002a7805 */ /* 0x000fe4000001ff00 */
[----:B------:R-:W-:Y:S02]  /*09f0*/  CS2R R40, SRZ ;  /* 0x0000000000287805 */ /* 0x000fe4000001ff00 */
[----:B-1----:R-:W-:Y:S01]  /*0a00*/  CS2R R46, SRZ ;  /* 0x00000000002e7805 */ /* 0x002fe2000001ff00 */
[----:B------:R1:W5:Y:S01]  /*0a10*/  @P0 LDG.E.128 R28, desc[UR6][R54.64] ;  /* 0x00000006361c0981 */ /* 0x000362000c1e1d00 */
[----:B------:R-:W-:Y:S02]  /*0a20*/  CS2R R44, SRZ ;  /* 0x00000000002c7805 */ /* 0x000fe4000001ff00 */
[----:B---3--:R-:W-:-:S02]  /*0a30*/  CS2R R50, SRZ ;  /* 0x0000000000327805 */ /* 0x008fc4000001ff00 */
[----:B------:R-:W-:Y:S02]  /*0a40*/  CS2R R48, SRZ ;  /* 0x0000000000307805 */ /* 0x000fe4000001ff00 */
[----:B------:R-:W-:Y:S02]  /*0a50*/  CS2R R66, SRZ ;  /* 0x0000000000427805 */ /* 0x000fe4000001ff00 */
[----:B------:R-:W-:Y:S02]  /*0a60*/  CS2R R64, SRZ ;  /* 0x0000000000407805 */ /* 0x000fe4000001ff00 */
[----:B0-----:R-:W-:Y:S02]  /*0a70*/  CS2R R52, SRZ ;  /* 0x0000000000347805 */ /* 0x001fe4000001ff00 */
[----:B------:R-:W-:Y:S02]  /*0a80*/  CS2R R68, SRZ ;  /* 0x0000000000447805 */ /* 0x000fe4000001ff00 */
[----:B------:R-:W-:-:S02]  /*0a90*/  CS2R R74, SRZ ;  /* 0x00000000004a7805 */ /* 0x000fc4000001ff00 */
[----:B------:R-:W-:Y:S02]  /*0aa0*/  CS2R R72, SRZ ;  /* 0x0000000000487805 */ /* 0x000fe4000001ff00 */
[----:B-1----:R-:W-:Y:S02]  /*0ab0*/  CS2R R54, SRZ ;  /* 0x0000000000367805 */ /* 0x002fe4000001ff00 */
        /* <DEDUP_REMOVED lines=22> */
[----:B------:R-:W-:Y:S01]  /*0c20*/  @P0 VIADD R7, R7, 0x20 ;  /* 0x0000002007070836 */ /* 0x000fe20000000000 */
[----:B------:R0:W-:Y:S04]  /*0c30*/  @P6 STL.64 [R1+0x60], R60 ;  /* 0x0000603c01006387 */ /* 0x0001e80000100a00 */
[----:B------:R1:W-:Y:S01]  /*0c40*/  @P6 STL.64 [R1+0x68], R62 ;  /* 0x0000683e01006387 */ /* 0x0003e20000100a00 */
[----:B0-----:R-:W-:-:S03]  /*0c50*/  CS2R R60, SRZ ;  /* 0x00000000003c7805 */ /* 0x001fc6000001ff00 */
[----:B------:R0:W-:Y:S01]  /*0c60*/  @P6 STL.64 [R1+0x50], R56 ;  /* 0x0000503801006387 */ /* 0x0001e20000100a00 */
[----:B-1----:R-:W-:-:S03]  /*0c70*/  CS2R R62, SRZ ;  /* 0x00000000003e7805 */ /* 0x002fc6000001ff00 */
[----:B------:R1:W-:Y:S01]  /*0c80*/  @P6 STL.64 [R1+0x58], R58 ;  /* 0x0000583a01006387 */ /* 0x0003e20000100a00 */
[----:B0-----:R-:W-:Y:S02]  /*0c90*/  CS2R R56, SRZ ;  /* 0x0000000000387805 */ /* 0x001fe4000001ff00 */
[----:B-1----:R-:W-:Y:S01]  /*0ca0*/  CS2R R58, SRZ ;  /* 0x00000000003a7805 */ /* 0x002fe2000001ff00 */
        /* <DEDUP_REMOVED lines=56> */
.L_x_30054:
        /* <DEDUP_REMOVED lines=32> */
[----:B------:R-:W1:Y:S01]  /*1230*/  @P6 LDC.64 R10, c[0x0][0x440] ;  /* 0x00011000ff0a6b82 */ /* 0x000e620000000a00 */
[----:B------:R-:W-:-:S07]  /*1240*/  ISETP.GE.U32.AND P3, PT, R0, 0x60, PT ;  /* 0x000000600000780c */ /* 0x000fce0003f66070 */
[----:B------:R-:W1:Y:S08]  /*1250*/  LDC.64 R16, c[0x0][0x3d0] ;  /* 0x0000f400ff107b82 */ /* 0x000e700000000a00 */
[----:B------:R-:W1:Y:S08]  /*1260*/  LDC.64 R18, c[0x0][0x3d8] ;  /* 0x0000f600ff127b82 */ /* 0x000e700000000a00 */
[----:B------:R-:W1:Y:S08]  /*1270*/  @P2 LDC.64 R22, c[0x0][0x440] ;  /* 0x00011000ff162b82 */ /* 0x000e700000000a00 */
[----:B------:R-:W1:Y:S08]  /*1280*/  LDC.64 R34, c[0x0][0x3d8] ;  /* 0x0000f600ff227b82 */ /* 0x000e700000000a00 */
[----:B------:R-:W1:Y:S01]  /*1290*/  LDC.64 R32, c[0x0][0x3d0] ;  /* 0x0000f400ff207b82 */ /* 0x000e620000000a00 */
[----:B0-----:R-:W-:-:S04]  /*12a0*/  @P6 IMAD.WIDE.U32 R12, R7, 0x10, R12 ;  /* 0x00000010070c6825 */ /* 0x001fc800078e000c */
[----:B-1----:R-:W-:-:S03]  /*12b0*/  @P6 IMAD.WIDE.U32 R14, R7, 0x10, R14 ;  /* 0x00000010070e6825 */ /* 0x002fc600078e000e */
[----:B------:R-:W0:Y:S01]  /*12c0*/  @P3 LDC.64 R36, c[0x0][0x440] ;  /* 0x00011000ff243b82 */ /* 0x000e220000000a00 */
[C---:B------:R-:W-:Y:S01]  /*12d0*/  @P6 IMAD.WIDE.U32 R10, R7.reuse, 0x10, R10 ;  /* 0x00000010070a6825 */ /* 0x040fe200078e000a */
[----:B------:R-:W-:-:S06]  /*12e0*/  @P6 LOP3.LUT R7, R7, 0x20, RZ, 0xfc, !PT ;  /* 0x0000002007076812 */ /* 0x000fcc00078efcff */
[----:B------:R-:W1:Y:S01]  /*12f0*/  LDC.64 R38, c[0x0][0x3d0] ;  /* 0x0000f400ff267b82 */ /* 0x000e620000000a00 */
[C---:B------:R-:W-:Y:S01]  /*1300*/  @P2 IMAD.WIDE.U32 R16, R7.reuse, 0x10, R16 ;  /* 0x0000001007102825 */ /* 0x040fe200078e0010 */
[C---:B------:R-:W-:Y:S01]  /*1310*/  ISETP.GE.U32.AND P5, PT, R0.reuse, 0x80, PT ;  /* 0x000000800000780c */ /* 0x040fe20003fa6070 */
[----:B------:R-:W5:Y:S02]  /*1320*/  @P6 LDG.E.128 R116, desc[UR6][R10.64] ;  /* 0x000000060a746981 */ /* 0x000f64000c1e1d00 */
[C---:B------:R-:W-:Y:S01]  /*1330*/  @P2 IMAD.WIDE.U32 R18, R7.reuse, 0x10, R18 ;  /* 0x0000001007122825 */ /* 0x040fe200078e0012 */
[----:B------:R-:W-:Y:S02]  /*1340*/  ISETP.GE.U32.AND P0, PT, R0, 0xa0, PT ;  /* 0x000000a00000780c */ /* 0x000fe40003f06070 */
[----:B------:R-:W4:Y:S01]  /*1350*/  LDC.64 R40, c[0x0][0x3d8] ;  /* 0x0000f600ff287b82 */ /* 0x000f220000000a00 */
[C---:B------:R-:W-:Y:S01]  /*1360*/  @P2 IMAD.WIDE.U32 R22, R7.reuse, 0x10, R22 ;  /* 0x0000001007162825 */ /* 0x040fe200078e0016 */
[----:B------:R-:W-:-:S02]  /*1370*/  @P2 IADD3 R7, PT, PT, R7, 0x20, RZ ;  /* 0x0000002007072810 */ /* 0x000fc40007ffe0ff */
[----:B------:R-:W-:Y:S02]  /*1380*/  ISETP.GE.U32.AND P1, PT, R0, 0xc0, PT ;  /* 0x000000c00000780c */ /* 0x000fe40003f26070 */
[----:B------:R1:W5:Y:S01]  /*1390*/  @P2 LDG.E.128 R112, desc[UR6][R22.64] ;  /* 0x0000000616702981 */ /* 0x000362000c1e1d00 */
[C---:B------:R-:W-:Y:S01]  /*13a0*/  @P3 IMAD.WIDE.U32 R34, R7.reuse, 0x10, R34 ;  /* 0x0000001007223825 */ /* 0x040fe200078e0022 */
[----:B------:R-:W4:Y:S03]  /*13b0*/  @P5 LDC.64 R42, c[0x0][0x440] ;  /* 0x00011000ff2a5b82 */ /* 0x000f260000000a00 */
[----:B------:R-:W-:-:S04]  /*13c0*/  @P3 IMAD.WIDE.U32 R32, R7, 0x10, R32 ;  /* 0x0000001007203825 */ /* 0x000fc800078e0020 */
[C---:B0-----:R-:W-:Y:S01]  /*13d0*/  @P3 IMAD.WIDE.U32 R36, R7.reuse, 0x10, R36 ;  /* 0x0000001007243825 */ /* 0x041fe200078e0024 */
[----:B------:R-:W0:Y:S03]  /*13e0*/  LDC.64 R44, c[0x0][0x3d0] ;  /* 0x0000f400ff2c7b82 */ /* 0x000e260000000a00 */
[----:B------:R-:W-:Y:S01]  /*13f0*/  @P3 VIADD R7, R7, 0x20 ;  /* 0x0000002007073836 */ /* 0x000fe20000000000 */
[----:B------:R-:W5:Y:S03]  /*1400*/  @P3 LDG.E.128 R108, desc[UR6][R36.64] ;  /* 0x00000006246c3981 */ /* 0x000f66000c1e1d00 */
[----:B-1----:R-:W-:Y:S01]  /*1410*/  @P5 IMAD.WIDE.U32 R38, R7, 0x10, R38 ;  /* 0x0000001007265825 */ /* 0x002fe200078e0026 */
[----:B------:R-:W1:Y:S08]  /*1420*/  LDC.64 R46, c[0x0][0x3d8] ;  /* 0x0000f600ff2e7b82 */ /* 0x000e700000000a00 */
[----:B------:R-:W1:Y:S01]  /*1430*/  @P0 LDC.64 R48, c[0x0][0x440] ;  /* 0x00011000ff300b82 */ /* 0x000e620000000a00 */
[----:B------:R-:W-:-:S07]  /*1440*/  ISETP.GE.U32.AND P4, PT, R0, 0x120, PT ;  /* 0x000001200000780c */ /* 0x000fce0003f86070 */
[----:B------:R-:W1:Y:S08]  /*1450*/  LDC.64 R22, c[0x0][0x3d8] ;  /* 0x0000f600ff167b82 */ /* 0x000e700000000a00 */
[----:B------:R-:W1:Y:S08]  /*1460*/  LDC.64 R52, c[0x0][0x3d0] ;  /* 0x0000f400ff347b82 */ /* 0x000e700000000a00 */
[----:B------:R-:W1:Y:S01]  /*1470*/  LDC.64 R54, c[0x0][0x3d8] ;  /* 0x0000f600ff367b82 */ /* 0x000e620000000a00 */
[----:B--2---:R-:W2:Y:S04]  /*1480*/  @P2 LDG.E.128 R148, desc[UR6][R18.64] ;  /* 0x0000000612942981 */ /* 0x004ea8000c1e1d00 */
[----:B---3--:R3:W2:Y:S04]  /*1490*/  @P2 LDG.E.128 R152, desc[UR6][R16.64] ;  /* 0x0000000610982981 */ /* 0x0086a8000c1e1d00 */
[----:B----4-:R4:W2:Y:S01]  /*14a0*/  @P6 LDG.E.128 R160, desc[UR6][R12.64] ;  /* 0x000000060ca06981 */ /* 0x0108a2000c1e1d00 */
[----:B---3--:R-:W3:Y:S03]  /*14b0*/  @P1 LDC.64 R16, c[0x0][0x440] ;  /* 0x00011000ff101b82 */ /* 0x008ee60000000a00 */
[----:B------:R-:W2:Y:S05]  /*14c0*/  @P3 LDG.E.128 R140, desc[UR6][R34.64] ;  /* 0x00000006228c3981 */ /* 0x000eaa000c1e1d00 */
[----:B----4-:R-:W4:Y:S01]  /*14d0*/  LDC.64 R12, c[0x0][0x3d0] ;  /* 0x0000f400ff0c7b82 */ /* 0x010f220000000a00 */
[----:B------:R-:W2:Y:S04]  /*14e0*/  @P3 LDG.E.128 R144, desc[UR6][R32.64] ;  /* 0x0000000620903981 */ /* 0x000ea8000c1e1d00 */
[----:B------:R0:W2:Y:S01]  /*14f0*/  @P6 LDG.E.128 R156, desc[UR6][R14.64] ;  /* 0x000000060e9c6981 */ /* 0x0000a2000c1e1d00 */
[----:B------:R-:W-:-:S02]  /*1500*/  @P5 IMAD.WIDE.U32 R40, R7, 0x10, R40 ;  /* 0x0000001007285825 */ /* 0x000fc400078e0028 */
[----:B------:R-:W2:Y:S02]  /*1510*/  LDC.64 R18, c[0x0][0x3d0] ;  /* 0x0000f400ff127b82 */ /* 0x000ea40000000a00 */
[C---:B------:R-:W-:Y:S01]  /*1520*/  @P5 IMAD.WIDE.U32 R42, R7.reuse, 0x10, R42 ;  /* 0x00000010072a5825 */ /* 0x040fe200078e002a */
[----:B------:R3:W5:Y:S05]  /*1530*/  @P5 LDG.E.128 R248, desc[UR6][R40.64] ;  /* 0x0000000628f85981 */ /* 0x00076a000c1e1d00 */
[----:B0-----:R-:W0:Y:S01]  /*1540*/  LDC.64 R14, c[0x0][0x3d8] ;  /* 0x0000f600ff0e7b82 */ /* 0x001e220000000a00 */
[----:B------:R-:W2:Y:S01]  /*1550*/  @P5 LDG.E.128 R136, desc[UR6][R38.64] ;  /* 0x0000000626885981 */ /* 0x000ea2000c1e1d00 */
[----:B------:R-:W-:-:S06]  /*1560*/  @P5 VIADD R7, R7, 0x20 ;  /* 0x0000002007075836 */ /* 0x000fcc0000000000 */
[----:B------:R-:W2:Y:S01]  /*1570*/  LDC.64 R34, c[0x0][0x3d0] ;  /* 0x0000f400ff227b82 */ /* 0x000ea20000000a00 */
[----:B------:R4:W5:Y:S01]  /*1580*/  @P5 LDG.E.128 R104, desc[UR6][R42.64] ;  /* 0x000000062a685981 */ /* 0x000962000c1e1d00 */
[----:B------:R-:W-:-:S04]  /*1590*/  @P0 IMAD.WIDE.U32 R44, R7, 0x10, R44 ;  /* 0x00000010072c0825 */ /* 0x000fc800078e002c */
[C---:B-1----:R-:W-:Y:S02]  /*15a0*/  @P0 IMAD.WIDE.U32 R46, R7.reuse, 0x10, R46 ;  /* 0x00000010072e0825 */ /* 0x042fe400078e002e */
[----:B------:R-:W1:Y:S01]  /*15b0*/  LDC.64 R36, c[0x0][0x3d8] ;  /* 0x0000f600ff247b82 */ /* 0x000e620000000a00 */
[----:B------:R4:W5:Y:S01]  /*15c0*/  @P0 LDG.E.128 R244, desc[UR6][R44.64] ;  /* 0x000000062cf40981 */ /* 0x000962000c1e1d00 */
[C---:B------:R-:W-:Y:S01]  /*15d0*/  @P0 IMAD.WIDE.U32 R48, R7.reuse, 0x10, R48 ;  /* 0x0000001007300825 */ /* 0x040fe200078e0030 */
[----:B------:R-:W-:Y:S02]  /*15e0*/  @P0 IADD3 R7, PT, PT, R7, 0x20, RZ ;  /* 0x0000002007070810 */ /* 0x000fe40007ffe0ff */
[----:B------:R0:W5:Y:S03]  /*15f0*/  @P0 LDG.E.128 R236, desc[UR6][R46.64] ;  /* 0x000000062eec0981 */ /* 0x000166000c1e1d00 */
[----:B---3--:R-:W3:Y:S01]  /*1600*/  LDC.64 R40, c[0x0][0x3d0] ;  /* 0x0000f400ff287b82 */ /* 0x008ee20000000a00 */
[----:B------:R0:W5:Y:S01]  /*1610*/  @P0 LDG.E.128 R100, desc[UR6][R48.64] ;  /* 0x0000000630640981 */ /* 0x000162000c1e1d00 */
[----:B------:R-:W-:-:S06]  /*1620*/  ISETP.GE.U32.AND P0, PT, R0, 0x160, PT ;  /* 0x000001600000780c */ /* 0x000fcc0003f06070 */
[----:B----4-:R-:W4:Y:S08]  /*1630*/  LDC.64 R42, c[0x0][0x3d8] ;  /* 0x0000f600ff2a7b82 */ /* 0x010f300000000a00 */
[----:B------:R-:W4:Y:S01]  /*1640*/  @P4 LDC.64 R44, c[0x0][0x440] ;  /* 0x00011000ff2c4b82 */ /* 0x000f220000000a00 */
[----:B------:R-:W-:-:S04]  /*1650*/  @P1 IMAD.WIDE.U32 R12, R7, 0x10, R12 ;  /* 0x00000010070c1825 */ /* 0x000fc800078e000c */
[C---:B0-----:R-:W-:Y:S01]  /*1660*/  @P1 IMAD.WIDE.U32 R14, R7.reuse, 0x10, R14 ;  /* 0x00000010070e1825 */ /* 0x041fe200078e000e */
[----:B------:R-:W5:Y:S02]  /*1670*/  @P1 LDG.E.128 R232, desc[UR6][R12.64] ;  /* 0x000000060ce81981 */ /* 0x000f64000c1e1d00 */
[----:B------:R-:W0:Y:S01]  /*1680*/  LDC.64 R46, c[0x0][0x3d0] ;  /* 0x0000f400ff2e7b82 */ /* 0x000e220000000a00 */
[C---:B------:R-:W-:Y:S01]  /*1690*/  @P1 IMAD.WIDE.U32 R16, R7.reuse, 0x10, R16 ;  /* 0x0000001007101825 */ /* 0x040fe200078e0010 */
[----:B------:R-:W5:Y:S06]  /*16a0*/  @P1 LDG.E.128 R228, desc[UR6][R14.64] ;  /* 0x000000060ee41981 */ /* 0x000f6c000c1e1d00 */
[----:B------:R-:W0:Y:S01]  /*16b0*/  LDC.64 R48, c[0x0][0x3d8] ;  /* 0x0000f600ff307b82 */ /* 0x000e220000000a00 */
[----:B------:R-:W-:Y:S01]  /*16c0*/  @P1 VIADD R7, R7, 0x20 ;  /* 0x0000002007071836 */ /* 0x000fe20000000000 */
[----:B------:R-:W5:Y:S06]  /*16d0*/  @P1 LDG.E.128 R96, desc[UR6][R16.64] ;  /* 0x0000000610601981 */ /* 0x000f6c000c1e1d00 */
[----:B------:R-:W0:Y:S01]  /*16e0*/  @P0 LDC.64 R10, c[0x0][0x440] ;  /* 0x00011000ff0a0b82 */ /* 0x000e220000000a00 */
[----:B--2---:R2:W-:Y:S04]  /*16f0*/  @P2 STL.64 [R1+0x30], R148 ;  /* 0x0000309401002387 */ /* 0x0045e80000100a00 */
[----:B------:R2:W-:Y:S04]  /*1700*/  @P2 STL.64 [R1+0x38], R150 ;  /* 0x0000389601002387 */ /* 0x0005e80000100a00 */
[----:B------:R2:W-:Y:S04]  /*1710*/  @P2 STL.64 [R1+0x40], R152 ;  /* 0x0000409801002387 */ /* 0x0005e80000100a00 */
[----:B------:R2:W-:Y:S01]  /*1720*/  @P2 STL.64 [R1+0x48], R154 ;  /* 0x0000489a01002387 */ /* 0x0005e20000100a00 */
[----:B------:R-:W-:-:S03]  /*1730*/  ISETP.GE.U32.AND P2, PT, R0, 0xe0, PT ;  /* 0x000000e00000780c */ /* 0x000fc60003f46070 */
[----:B------:R2:W-:Y:S10]  /*1740*/  @P6 STL.64 [R1+0x60], R160 ;  /* 0x000060a001006387 */ /* 0x0005f40000100a00 */
[----:B------:R-:W1:Y:S01]  /*1750*/  @P2 LDC.64 R32, c[0x0][0x440] ;  /* 0x00011000ff202b82 */ /* 0x000e620000000a00 */
[----:B------:R2:W-:Y:S04]  /*1760*/  @P6 STL.64 [R1+0x68], R162 ;  /* 0x000068a201006387 */ /* 0x0005e80000100a00 */
[----:B------:R2:W-:Y:S04]  /*1770*/  @P3 STL.64 [R1+0x10], R140 ;  /* 0x0000108c01003387 */ /* 0x0005e80000100a00 */
[----:B------:R2:W-:Y:S04]  /*1780*/  @P3 STL.64 [R1+0x18], R142 ;  /* 0x0000188e01003387 */ /* 0x0005e80000100a00 */
[----:B------:R2:W-:Y:S04]  /*1790*/  @P3 STL.64 [R1+0x20], R144 ;  /* 0x0000209001003387 */ /* 0x0005e80000100a00 */
[----:B------:R2:W-:Y:S04]  /*17a0*/  @P6 STL.64 [R1+0x50], R156 ;  /* 0x0000509c01006387 */ /* 0x0005e80000100a00 */
[----:B------:R2:W-:Y:S04]  /*17b0*/  @P6 STL.64 [R1+0x58], R158 ;  /* 0x0000589e01006387 */ /* 0x0005e80000100a00 */
[----:B------:R2:W-:Y:S01]  /*17c0*/  @P3 STL.64 [R1+0x28], R146 ;  /* 0x0000289201003387 */ /* 0x0005e20000100a00 */
[----:B------:R-:W-:-:S03]  /*17d0*/  ISETP.GE.U32.AND P3, PT, R0, 0x100, PT ;  /* 0x000001000000780c */ /* 0x000fc60003f66070 */
[----:B------:R2:W-:Y:S04]  /*17e0*/  @P5 STL.64 [R1], R136 ;  /* 0x0000008801005387 */ /* 0x0005e80000100a00 */
[----:B------:R2:W-:Y:S01]  /*17f0*/  @P5 STL.64 [R1+0x8], R138 ;  /* 0x0000088a01005387 */ /* 0x0005e20000100a00 */
[----:B------:R-:W-:-:S05]  /*1800*/  ISETP.GE.U32.AND P5, PT, R0, 0x140, PT ;  /* 0x000001400000780c */ /* 0x000fca0003fa6070 */
[----:B------:R-:W3:Y:S01]  /*1810*/  @P3 LDC.64 R38, c[0x0][0x440] ;  /* 0x00011000ff263b82 */ /* 0x000ee20000000a00 */
[----:B------:R-:W-:-:S04]  /*1820*/  @P2 IMAD.WIDE.U32 R18, R7, 0x10, R18 ;  /* 0x0000001007122825 */ /* 0x000fc800078e0012 */
[C---:B------:R-:W-:Y:S01]  /*1830*/  @P2 IMAD.WIDE.U32 R22, R7.reuse, 0x10, R22 ;  /* 0x0000001007162825 */ /* 0x040fe200078e0016 */
[----:B------:R-:W5:Y:S03]  /*1840*/  @P2 LDG.E.128 R224, desc[UR6][R18.64] ;  /* 0x0000000612e02981 */ /* 0x000f66000c1e1d00 */
[C---:B-1----:R-:W-:Y:S01]  /*1850*/  @P2 IMAD.WIDE.U32 R32, R7.reuse, 0x10, R32 ;  /* 0x0000001007202825 */ /* 0x042fe200078e0020 */
[----:B------:R-:W5:Y:S01]  /*1860*/  @P2 LDG.E.128 R220, desc[UR6][R22.64] ;  /* 0x0000000616dc2981 */ /* 0x000f62000c1e1d00 */
[----:B------:R-:W1:Y:S02]  /*1870*/  @P5 LDC.64 R50, c[0x0][0x440] ;  /* 0x00011000ff325b82 */ /* 0x000e640000000a00 */
[----:B------:R-:W-:Y:S01]  /*1880*/  @P2 VIADD R7, R7, 0x20 ;  /* 0x0000002007072836 */ /* 0x000fe20000000000 */
[----:B------:R-:W-:Y:S01]  /*1890*/  ISETP.GE.U32.AND P1, PT, R0, 0x180, PT ;  /* 0x000001800000780c */ /* 0x000fe20003f26070 */
[----:B------:R-:W5:Y:S02]  /*18a0*/  @P2 LDG.E.128 R92, desc[UR6][R32.64] ;  /* 0x00000006205c2981 */ /* 0x000f64000c1e1d00 */
[----:B------:R-:W-:-:S04]  /*18b0*/  @P3 IMAD.WIDE.U32 R34, R7, 0x10, R34 ;  /* 0x0000001007223825 */ /* 0x000fc800078e0022 */
[----:B------:R-:W-:Y:S01]  /*18c0*/  @P3 IMAD.WIDE.U32 R36, R7, 0x10, R36 ;  /* 0x0000001007243825 */ /* 0x000fe200078e0024 */
[----:B------:R-:W-:Y:S01]  /*18d0*/  LOP3.LUT R3, R3, 0xffff7fff, RZ, 0xc0, !PT ;  /* 0xffff7fff03037812 */ /* 0x000fe200078ec0ff */
[----:B------:R2:W5:Y:S02]  /*18e0*/  @P3 LDG.E.128 R216, desc[UR6][R34.64] ;  /* 0x0000000622d83981 */ /* 0x000564000c1e1d00 */
[C---:B---3--:R-:W-:Y:S01]  /*18f0*/  @P3 IMAD.WIDE.U32 R38, R7.reuse, 0x10, R38 ;  /* 0x0000001007263825 */ /* 0x048fe200078e0026 */
[----:B------:R-:W-:Y:S01]  /*1900*/  @P3 IADD3 R7, PT, PT, R7, 0x20, RZ ;  /* 0x0000002007073810 */ /* 0x000fe20007ffe0ff */
[----:B------:R-:W5:Y:S04]  /*1910*/  @P3 LDG.E.128 R212, desc[UR6][R36.64] ;  /* 0x0000000624d43981 */ /* 0x000f68000c1e1d00 */
[C---:B------:R-:W-:Y:S01]  /*1920*/  @P4 IMAD.WIDE.U32 R40, R7.reuse, 0x10, R40 ;  /* 0x0000001007284825 */ /* 0x040fe200078e0028 */
[----:B------:R3:W5:Y:S03]  /*1930*/  @P3 LDG.E.128 R88, desc[UR6][R38.64] ;  /* 0x0000000626583981 */ /* 0x000766000c1e1d00 */
[C---:B----4-:R-:W-:Y:S01]  /*1940*/  @P4 IMAD.WIDE.U32 R42, R7.reuse, 0x10, R42 ;  /* 0x00000010072a4825 */ /* 0x050fe200078e002a */
[----:B------:R-:W5:Y:S03]  /*1950*/  @P4 LDG.E.128 R208, desc[UR6][R40.64] ;  /* 0x0000000628d04981 */ /* 0x000f66000c1e1d00 */
[C---:B------:R-:W-:Y:S01]  /*1960*/  @P4 IMAD.WIDE.U32 R44, R7.reuse, 0x10, R44 ;  /* 0x00000010072c4825 */ /* 0x040fe200078e002c */
[----:B------:R4:W5:Y:S03]  /*1970*/  @P4 LDG.E.128 R204, desc[UR6][R42.64] ;  /* 0x000000062acc4981 */ /* 0x000966000c1e1d00 */
[----:B------:R-:W-:Y:S01]  /*1980*/  @P4 VIADD R7, R7, 0x20 ;  /* 0x0000002007074836 */ /* 0x000fe20000000000 */
[----:B------:R-:W5:Y:S03]  /*1990*/  @P4 LDG.E.128 R84, desc[UR6][R44.64] ;  /* 0x000000062c544981 */ /* 0x000f66000c1e1d00 */
[----:B0-----:R-:W-:-:S04]  /*19a0*/  @P5 IMAD.WIDE.U32 R46, R7, 0x10, R46 ;  /* 0x00000010072e5825 */ /* 0x001fc800078e002e */
[C---:B------:R-:W-:Y:S01]  /*19b0*/  @P5 IMAD.WIDE.U32 R48, R7.reuse, 0x10, R48 ;  /* 0x0000001007305825 */ /* 0x040fe200078e0030 */
[----:B------:R0:W5:Y:S03]  /*19c0*/  @P5 LDG.E.128 R200, desc[UR6][R46.64] ;  /* 0x000000062ec85981 */ /* 0x000166000c1e1d00 */
[C---:B-1----:R-:W-:Y:S01]  /*19d0*/  @P5 IMAD.WIDE.U32 R50, R7.reuse, 0x10, R50 ;  /* 0x0000001007325825 */ /* 0x042fe200078e0032 */
[----:B------:R-:W5:Y:S03]  /*19e0*/  @P5 LDG.E.128 R196, desc[UR6][R48.64] ;  /* 0x0000000630c45981 */ /* 0x000f66000c1e1d00 */
[----:B------:R-:W-:Y:S01]  /*19f0*/  @P5 VIADD R7, R7, 0x20 ;  /* 0x0000002007075836 */ /* 0x000fe20000000000 */
[----:B------:R1:W5:Y:S03]  /*1a00*/  @P5 LDG.E.128 R80, desc[UR6][R50.64] ;  /* 0x0000000632505981 */ /* 0x000366000c1e1d00 */
[----:B------:R-:W-:-:S05]  /*1a10*/  @P0 IMAD.WIDE.U32 R10, R7, 0x10, R10 ;  /* 0x00000010070a0825 */ /* 0x000fca00078e000a */
[----:B------:R-:W5:Y:S01]  /*1a20*/  @P0 LDG.E.128 R76, desc[UR6][R10.64] ;  /* 0x000000060a4c0981 */ /* 0x000f62000c1e1d00 */
[----:B------:R-:W-:-:S04]  /*1a30*/  @P0 IMAD.WIDE.U32 R52, R7, 0x10, R52 ;  /* 0x0000001007340825 */ /* 0x000fc800078e0034 */
[----:B------:R-:W-:Y:S01]  /*1a40*/  @P0 IMAD.WIDE.U32 R54, R7, 0x10, R54 ;  /* 0x0000001007360825 */ /* 0x000fe200078e0036 */
[----:B------:R1:W5:Y:S01]  /*1a50*/  @P0 LDG.E.128 R24, desc[UR6][R52.64] ;  /* 0x0000000634180981 */ /* 0x000362000c1e1d00 */
[----:B------:R-:W-:Y:S02]  /*1a60*/  @P6 LOP3.LUT R3, R3, 0x8000, RZ, 0xfc, !PT ;  /* 0x0000800003036812 */ /* 0x000fe400078efcff */
[----:B--2---:R-:W-:Y:S02]  /*1a70*/  CS2R R34, SRZ ;  /* 0x0000000000227805 */ /* 0x004fe4000001ff00 */
[----:B------:R-:W-:Y:S01]  /*1a80*/  CS2R R32, SRZ ;  /* 0x0000000000207805 */ /* 0x000fe2000001ff00 */
[----:B------:R2:W5:Y:S01]  /*1a90*/  @P0 LDG.E.128 R28, desc[UR6][R54.64] ;  /* 0x00000006361c0981 */ /* 0x000562000c1e1d00 */
[----:B---3--:R-:W-:Y:S02]  /*1aa0*/  CS2R R38, SRZ ;  /* 0x0000000000267805 */ /* 0x008fe4000001ff00 */
[----:B------:R-:W-:-:S02]  /*1ab0*/  CS2R R36, SRZ ;  /* 0x0000000000247805 */ /* 0x000fc4000001ff00 */
[----:B----4-:R-:W-:Y:S02]  /*1ac0*/  CS2R R42, SRZ ;  /* 0x00000000002a7805 */ /* 0x010fe4000001ff00 */
[----:B------:R-:W-:Y:S02]  /*1ad0*/  CS2R R40, SRZ ;  /* 0x0000000000287805 */ /* 0x000fe4000001ff00 */
[----:B0-----:R-:W-:Y:S02]  /*1ae0*/  CS2R R46, SRZ ;  /* 0x00000000002e7805 */ /* 0x001fe4000001ff00 */
[----:B------:R-:W-:Y:S02]  /*1af0*/  CS2R R44, SRZ ;  /* 0x00000000002c7805 */ /* 0x000fe4000001ff00 */
[----:B-1----:R-:W-:Y:S02]  /*1b00*/  CS2R R50, SRZ ;  /* 0x0000000000327805 */ /* 0x002fe4000001ff00 */
[----:B------:R-:W-:-:S02]  /*1b10*/  CS2R R48, SRZ ;  /* 0x0000000000307805 */ /* 0x000fc4000001ff00 */
[----:B------:R-:W-:Y:S02]  /*1b20*/  CS2R R52, SRZ ;  /* 0x0000000000347805 */ /* 0x000fe4000001ff00 */
[----:B--2---:R-:W-:Y:S02]  /*1b30*/  CS2R R54, SRZ ;  /* 0x0000000000367805 */ /* 0x004fe4000001ff00 */
        /* <DEDUP_REMOVED lines=10> */
[----:B------:R-:W-:Y:S01]  /*1be0*/  @P0 IADD3 R7, PT, PT, R7, 0x20, RZ ;  /* 0x0000002007070810 */ /* 0x000fe20007ffe0ff */
[----:B------:R-:W-:Y:S06]  /*1bf0*/  @!P1 BRA `(.L_x_30055) ;  /* 0x0000001c00749947 */ /* 0x000fec0003800000 */
        /* <DEDUP_REMOVED lines=34> */
.L_x_30053:
        /* <DEDUP_REMOVED lines=11> */
[----:B------:R-:W3:Y:S01]  /*1ed0*/  LDL R147, [R1+0x4c] ;  /* 0x00004c0001937983 */ /* 0x000ee20000100800 */
[C---:B------:R-:W-:Y:S01]  /*1ee0*/  ISETP.GE.U32.AND P0, PT, R0.reuse, 0x20, PT ;  /* 0x000000200000780c */ /* 0x040fe20003f06070 */
[----:B------:R-:W0:Y:S02]  /*1ef0*/  LDC.64 R12, c[0x0][0x3d0] ;  /* 0x0000f400ff0c7b82 */ /* 0x000e240000000a00 */
[----:B------:R-:W4:Y:S04]  /*1f00*/  LDL R156, [R1+0x50] ;  /* 0x00005000019c7983 */ /* 0x000f280000100800 */
[----:B------:R-:W4:Y:S02]  /*1f10*/  LDL R157, [R1+0x54] ;  /* 0x00005400019d7983 */ /* 0x000f240000100800 */
[----:B------:R-:W1:Y:S02]  /*1f20*/  LDC.64 R14, c[0x0][0x3d8] ;  /* 0x0000f600ff0e7b82 */ /* 0x000e640000000a00 */
[----:B------:R-:W4:Y:S04]  /*1f30*/  LDL R158, [R1+0x58] ;  /* 0x00005800019e7983 */ /* 0x000f280000100800 */
[----:B------:R-:W4:Y:S02]  /*1f40*/  LDL R159, [R1+0x5c] ;  /* 0x00005c00019f7983 */ /* 0x000f240000100800 */
[----:B------:R-:W1:Y:S02]  /*1f50*/  @P0 LDC.64 R10, c[0x0][0x438] ;  /* 0x00010e00ff0a0b82 */ /* 0x000e640000000a00 */
[----:B------:R-:W4:Y:S04]  /*1f60*/  LDL R141, [R1+0x34] ;  /* 0x00003400018d7983 */ /* 0x000f280000100800 */
[----:B------:R-:W4:Y:S02]  /*1f70*/  LDL R142, [R1+0x38] ;  /* 0x00003800018e7983 */ /* 0x000f240000100800 */
[----:B------:R-:W1:Y:S02]  /*1f80*/  @P0 LDC.64 R16, c[0x0][0x440] ;  /* 0x00011000ff100b82 */ /* 0x000e640000000a00 */
[----:B------:R-:W4:Y:S04]  /*1f90*/  LDL R143, [R1+0x3c] ;  /* 0x00003c00018f7983 */ /* 0x000f280000100800 */
[----:B------:R-:W4:Y:S02]  /*1fa0*/  LDL R140, [R1+0x30] ;  /* 0x00003000018c7983 */ /* 0x000f240000100800 */
[----:B------:R-:W1:Y:S01]  /*1fb0*/  LDC.64 R18, c[0x0][0x3d0] ;  /* 0x0000f400ff127b82 */ /* 0x000e620000000a00 */
[----:B------:R-:W-:Y:S01]  /*1fc0*/  ISETP.GE.U32.AND P2, PT, R0, 0x40, PT ;  /* 0x000000400000780c */ /* 0x000fe20003f46070 */
[C---:B0-----:R-:W-:Y:S01]  /*1fd0*/  @P0 IMAD.WIDE.U32 R12, R7.reuse, 0x10, R12 ;  /* 0x00000010070c0825 */ /* 0x041fe200078e000c */
[----:B------:R-:W4:Y:S03]  /*1fe0*/  LDL R148, [R1+0x10] ;  /* 0x0000100001947983 */ /* 0x000f260000100800 */
[C---:B-1----:R-:W-:Y:S01]  /*1ff0*/  @P0 IMAD.WIDE.U32 R14, R7.reuse, 0x10, R14 ;  /* 0x00000010070e0825 */ /* 0x042fe200078e000e */
[----:B------:R-:W4:Y:S04]  /*2000*/  LDL R149, [R1+0x14] ;  /* 0x0000140001957983 */ /* 0x000f280000100800 */
[----:B------:R-:W4:Y:S01]  /*2010*/  LDL R150, [R1+0x18] ;  /* 0x0000180001967983 */ /* 0x000f220000100800 */
[----:B------:R-:W-:-:S03]  /*2020*/  @P0 IMAD.WIDE.U32 R10, R7, 0x10, R10 ;  /* 0x00000010070a0825 */ /* 0x000fc600078e000a */
[----:B------:R-:W4:Y:S01]  /*2030*/  LDL R151, [R1+0x1c] ;  /* 0x00001c0001977983 */ /* 0x000f220000100800 */
[C---:B------:R-:W-:Y:S01]  /*2040*/  @P0 IMAD.WIDE.U32 R16, R7.reuse, 0x10, R16 ;  /* 0x0000001007100825 */ /* 0x040fe200078e0010 */
[----:B------:R-:W-:Y:S01]  /*2050*/  @P0 LOP3.LUT R7, R7, 0x20, RZ, 0xfc, !PT ;  /* 0x0000002007070812 */ /* 0x000fe200078efcff */
[----:B------:R-:W0:Y:S01]  /*2060*/  LDC.64 R120, c[0x0][0x3d8] ;  /* 0x0000f600ff787b82 */ /* 0x000e220000000a00 */
[----:B------:R-:W4:Y:S04]  /*2070*/  LDL R138, [R1+0x4] ;  /* 0x00000400018a7983 */ /* 0x000f280000100800 */
[----:B------:R-:W4:Y:S01]  /*2080*/  LDL R137, [R1+0x8] ;  /* 0x0000080001897983 */ /* 0x000f220000100800 */
[----:B------:R-:W-:-:S03]  /*2090*/  @P2 IMAD.WIDE.U32 R18, R7, 0x10, R18 ;  /* 0x0000001007122825 */ /* 0x000fc600078e0012 */
[----:B------:R-:W4:Y:S04]  /*20a0*/  LDL R136, [R1+0xc] ;  /* 0x00000c0001887983 */ /* 0x000f280000100800 */
[----:B------:R-:W4:Y:S04]  /*20b0*/  LDL R139, [R1] ;  /* 0x00000000018b7983 */ /* 0x000f280000100800 */
[----:B------:R-:W4:Y:S04]  /*20c0*/  LDL R152, [R1+0x20] ;  /* 0x0000200001987983 */ /* 0x000f280000100800 */
[----:B------:R-:W4:Y:S04]  /*20d0*/  LDL R153, [R1+0x24] ;  /* 0x0000240001997983 */ /* 0x000f280000100800 */
[----:B------:R-:W4:Y:S04]  /*20e0*/  LDL R154, [R1+0x28] ;  /* 0x00002800019a7983 */ /* 0x000f280000100800 */
[----:B------:R-:W4:Y:S01]  /*20f0*/  LDL R155, [R1+0x2c] ;  /* 0x00002c00019b7983 */ /* 0x000f220000100800 */
[C---:B------:R-:W-:Y:S01]  /*2100*/  ISETP.GE.U32.AND P3, PT, R0.reuse, 0x60, PT ;  /* 0x000000600000780c */ /* 0x040fe20003f66070 */
[----:B------:R-:W1:Y:S08]  /*2110*/  @P2 LDC.64 R22, c[0x0][0x438] ;  /* 0x00010e00ff162b82 */ /* 0x000e700000000a00 */
[----:B------:R-:W4:Y:S08]  /*2120*/  LDC.64 R128, c[0x0][0x3d8] ;  /* 0x0000f600ff807b82 */ /* 0x000f300000000a00 */
[----:B------:R-:W4:Y:S01]  /*2130*/  LDC.64 R124, c[0x0][0x3d0] ;  /* 0x0000f400ff7c7b82 */ /* 0x000f220000000a00 */
[C---:B------:R-:W-:Y:S01]  /*2140*/  ISETP.GE.U32.AND P4, PT, R0.reuse, 0x80, PT ;  /* 0x000000800000780c */ /* 0x040fe20003f86070 */
[----:B------:R-:W5:Y:S01]  /*2150*/  @P0 LDG.E.128 R72, desc[UR6][R10.64] ;  /* 0x000000060a480981 */ /* 0x000f62000c1e1d00 */
[----:B------:R-:W-:-:S02]  /*2160*/  ISETP.GE.U32.AND P1, PT, R0, 0xa0, PT ;  /* 0x000000a00000780c */ /* 0x000fc40003f26070 */
[----:B------:R-:W-:Y:S01]  /*2170*/  LOP3.LUT R3, R3, 0xffff7fff, RZ, 0xc0, !PT ;  /* 0xffff7fff03037812 */ /* 0x000fe200078ec0ff */
[----:B------:R-:W5:Y:S02]  /*2180*/  @P0 LDG.E.128 R116, desc[UR6][R16.64] ;  /* 0x0000000610740981 */ /* 0x000f64000c1e1d00 */
[----:B------:R-:W4:Y:S08]  /*2190*/  @P2 LDC.64 R122, c[0x0][0x440] ;  /* 0x00011000ff7a2b82 */ /* 0x000f300000000a00 */
[----:B------:R-:W4:Y:S08]  /*21a0*/  @P3 LDC.64 R126, c[0x0][0x438] ;  /* 0x00010e00ff7e3b82 */ /* 0x000f300000000a00 */
[----:B------:R-:W4:Y:S08]  /*21b0*/  @P3 LDC.64 R130, c[0x0][0x440] ;  /* 0x00011000ff823b82 */ /* 0x000f300000000a00 */
[----:B------:R-:W4:Y:S01]  /*21c0*/  LDC.64 R132, c[0x0][0x3d0] ;  /* 0x0000f400ff847b82 */ /* 0x000f220000000a00 */
[----:B--2---:R2:W2:Y:S04]  /*21d0*/  @P0 LDG.E.128 R160, desc[UR6][R12.64] ;  /* 0x000000060ca00981 */ /* 0x0044a8000c1e1d00 */
[----:B---3--:R-:W3:Y:S01]  /*21e0*/  @P2 LDG.E.128 R144, desc[UR6][R18.64] ;  /* 0x0000000612902981 */ /* 0x008ee2000c1e1d00 */
[----:B0-----:R-:W-:-:S02]  /*21f0*/  @P2 IMAD.WIDE.U32 R120, R7, 0x10, R120 ;  /* 0x0000001007782825 */ /* 0x001fc400078e0078 */
[----:B------:R-:W0:Y:S02]  /*2200*/  @P4 LDC.64 R134, c[0x0][0x438] ;  /* 0x00010e00ff864b82 */ /* 0x000e240000000a00 */
[C---:B-1----:R-:W-:Y:S01]  /*2210*/  @P2 IMAD.WIDE.U32 R22, R7.reuse, 0x10, R22 ;  /* 0x0000001007162825 */ /* 0x042fe200078e0016 */
[----:B----4-:R1:W4:Y:S03]  /*2220*/  @P0 LDG.E.128 R156, desc[UR6][R14.64] ;  /* 0x000000060e9c0981 */ /* 0x010326000c1e1d00 */
[----:B------:R-:W-:Y:S01]  /*2230*/  @P2 IMAD.WIDE.U32 R122, R7, 0x10, R122 ;  /* 0x00000010077a2825 */ /* 0x000fe200078e007a */
[----:B------:R-:W-:Y:S01]  /*2240*/  @P0 LOP3.LUT R3, R3, 0x8000, RZ, 0xfc, !PT ;  /* 0x0000800003030812 */ /* 0x000fe200078efcff */
[----:B--2---:R-:W2:Y:S01]  /*2250*/  LDC.64 R12, c[0x0][0x3d8] ;  /* 0x0000f600ff0c7b82 */ /* 0x004ea20000000a00 */
[----:B------:R1:W5:Y:S01]  /*2260*/  @P2 LDG.E.128 R68, desc[UR6][R22.64] ;  /* 0x0000000616442981 */ /* 0x000362000c1e1d00 */
[----:B------:R-:W-:-:S03]  /*2270*/  @P2 VIADD R7, R7, 0x20 ;  /* 0x0000002007072836 */ /* 0x000fc60000000000 */
[----:B------:R-:W5:Y:S01]  /*2280*/  @P2 LDG.E.128 R112, desc[UR6][R122.64] ;  /* 0x000000067a702981 */ /* 0x000f62000c1e1d00 */
[C---:B------:R-:W-:Y:S02]  /*2290*/  @P3 IMAD.WIDE.U32 R128, R7.reuse, 0x10, R128 ;  /* 0x0000001007803825 */ /* 0x040fe400078e0080 */
[----:B-1----:R-:W1:Y:S01]  /*22a0*/  @P1 LDC.64 R14, c[0x0][0x438] ;  /* 0x00010e00ff0e1b82 */ /* 0x002e620000000a00 */
[----:B------:R-:W2:Y:S01]  /*22b0*/  @P2 LDG.E.128 R140, desc[UR6][R120.64] ;  /* 0x00000006788c2981 */ /* 0x000ea2000c1e1d00 */
[----:B------:R-:W-:-:S06]  /*22c0*/  @P3 IMAD.WIDE.U32 R124, R7, 0x10, R124 ;  /* 0x00000010077c3825 */ /* 0x000fcc00078e007c */
[----:B------:R-:W1:Y:S01]  /*22d0*/  @P1 LDC.64 R10, c[0x0][0x440] ;  /* 0x00011000ff0a1b82 */ /* 0x000e620000000a00 */
[----:B------:R-:W-:-:S04]  /*22e0*/  @P3 IMAD.WIDE.U32 R126, R7, 0x10, R126 ;  /* 0x00000010077e3825 */ /* 0x000fc800078e007e */
[C---:B------:R-:W-:Y:S01]  /*22f0*/  @P3 IMAD.WIDE.U32 R130, R7.reuse, 0x10, R130 ;  /* 0x0000001007823825 */ /* 0x040fe200078e0082 */
[----:B------:R-:W-:Y:S02]  /*2300*/  @P3 IADD3 R7, PT, PT, R7, 0x20, RZ ;  /* 0x0000002007073810 */ /* 0x000fe40007ffe0ff */
[----:B------:R-:W1:Y:S01]  /*2310*/  LDC.64 R22, c[0x0][0x3d0] ;  /* 0x0000f400ff167b82 */ /* 0x000e620000000a00 */
[----:B------:R-:W5:Y:S02]  /*2320*/  @P3 LDG.E.128 R64, desc[UR6][R126.64] ;  /* 0x000000067e403981 */ /* 0x000f64000c1e1d00 */
[C---:B------:R-:W-:Y:S02]  /*2330*/  @P4 IMAD.WIDE.U32 R132, R7.reuse, 0x10, R132 ;  /* 0x0000001007844825 */ /* 0x040fe400078e0084 */
[----:B------:R-:W5:Y:S03]  /*2340*/  @P3 LDG.E.128 R108, desc[UR6][R130.64] ;  /* 0x00000006826c3981 */ /* 0x000f66000c1e1d00 */
[----:B------:R-:W1:Y:S01]  /*2350*/  LDC.64 R18, c[0x0][0x3d8] ;  /* 0x0000f600ff127b82 */ /* 0x000e620000000a00 */
[----:B------:R-:W2:Y:S04]  /*2360*/  @P3 LDG.E.128 R148, desc[UR6][R128.64] ;  /* 0x0000000680943981 */ /* 0x000ea8000c1e1d00 */
[----:B------:R1:W2:Y:S04]  /*2370*/  @P3 LDG.E.128 R152, desc[UR6][R124.64] ;  /* 0x000000067c983981 */ /* 0x0002a8000c1e1d00 */
[----:B------:R-:W-:Y:S01]  /*2380*/  @P0 STL.64 [R1+0x60], R160 ;  /* 0x000060a001000387 */ /* 0x000fe20000100a00 */
[----:B0-----:R-:W-:Y:S01]  /*2390*/  @P4 IMAD.WIDE.U32 R134, R7, 0x10, R134 ;  /* 0x0000001007864825 */ /* 0x001fe200078e0086 */
[----:B-1----:R-:W0:Y:S02]  /*23a0*/  LDC.64 R124, c[0x0][0x3d0] ;  /* 0x0000f400ff7c7b82 */ /* 0x002e240000000a00 */
[----:B------:R-:W-:Y:S04]  /*23b0*/  @P0 STL.64 [R1+0x68], R162 ;  /* 0x000068a201000387 */ /* 0x000fe80000100a00 */
[----:B------:R-:W5:Y:S02]  /*23c0*/  @P4 LDG.E.128 R60, desc[UR6][R134.64] ;  /* 0x00000006863c4981 */ /* 0x000f64000c1e1d00 */
[----:B------:R-:W1:Y:S02]  /*23d0*/  LDC.64 R128, c[0x0][0x3d8] ;  /* 0x0000f600ff807b82 */ /* 0x000e640000000a00 */
[----:B---3--:R3:W-:Y:S04]  /*23e0*/  @P2 STL.64 [R1+0x40], R144 ;  /* 0x0000409001002387 */ /* 0x0087e80000100a00 */
[----:B------:R4:W-:Y:S01]  /*23f0*/  @P2 STL.64 [R1+0x48], R146 ;  /* 0x0000489201002387 */ /* 0x0009e20000100a00 */
[----:B---3--:R-:W-:-:S02]  /*2400*/  IMAD.MOV.U32 R144, RZ, RZ, R139 ;  /* 0x000000ffff907224 */ /* 0x008fc400078e008b */
[----:B------:R-:W-:Y:S01]  /*2410*/  IMAD.MOV.U32 R145, RZ, RZ, R138 ;  /* 0x000000ffff917224 */ /* 0x000fe200078e008a */
[----:B----4-:R-:W-:Y:S01]  /*2420*/  MOV R146, R137 ;  /* 0x0000008900927202 */ /* 0x010fe20000000f00 */
[----:B------:R-:W-:Y:S01]  /*2430*/  IMAD.MOV.U32 R147, RZ, RZ, R136 ;  /* 0x000000ffff937224 */ /* 0x000fe200078e0088 */
[----:B------:R-:W3:Y:S05]  /*2440*/  @P4 LDC.64 R138, c[0x0][0x440] ;  /* 0x00011000ff8a4b82 */ /* 0x000eea0000000a00 */
[----:B------:R4:W3:Y:S03]  /*2450*/  @P4 LDG.E.128 R144, desc[UR6][R132.64] ;  /* 0x0000000684904981 */ /* 0x0008e6000c1e1d00 */
[----:B------:R-:W0:Y:S01]  /*2460*/  LDC.64 R136, c[0x0][0x3d8] ;  /* 0x0000f600ff887b82 */ /* 0x000e220000000a00 */
[----:B------:R-:W-:Y:S04]  /*2470*/  @P0 STL.64 [R1+0x50], R156 ;  /* 0x0000509c01000387 */ /* 0x000fe80000100a00 */
[----:B------:R-:W-:Y:S01]  /*2480*/  @P0 STL.64 [R1+0x58], R158 ;  /* 0x0000589e01000387 */ /* 0x000fe20000100a00 */
[----:B------:R-:W-:-:S02]  /*2490*/  ISETP.GE.U32.AND P0, PT, R0, 0xc0, PT ;  /* 0x000000c00000780c */ /* 0x000fc40003f06070 */
[C---:B------:R-:W-:Y:S01]  /*24a0*/  ISETP.GE.U32.AND P5, PT, R0.reuse, 0x140, PT ;  /* 0x000001400000780c */ /* 0x040fe20003fa6070 */
[----:B--2---:R2:W-:Y:S01]  /*24b0*/  @P2 STL.64 [R1+0x30], R140 ;  /* 0x0000308c01002387 */ /* 0x0045e20000100a00 */
[----:B----4-:R-:W4:Y:S03]  /*24c0*/  LDC.64 R132, c[0x0][0x3d0] ;  /* 0x0000f400ff847b82 */ /* 0x010f260000000a00 */
[----:B------:R1:W-:Y:S06]  /*24d0*/  @P2 STL.64 [R1+0x38], R142 ;  /* 0x0000388e01002387 */ /* 0x0003ec0000100a00 */
[----:B------:R-:W4:Y:S08]  /*24e0*/  @P0 LDC.64 R120, c[0x0][0x438] ;  /* 0x00010e00ff780b82 */ /* 0x000f300000000a00 */
[----:B--2---:R-:W2:Y:S01]  /*24f0*/  LDC.64 R140, c[0x0][0x3d0] ;  /* 0x0000f400ff8c7b82 */ /* 0x004ea20000000a00 */
[----:B------:R-:W-:Y:S01]  /*2500*/  ISETP.GE.U32.AND P2, PT, R0, 0xe0, PT ;  /* 0x000000e00000780c */ /* 0x000fe20003f46070 */
[----:B------:R-:W-:Y:S06]  /*2510*/  @P3 STL.64 [R1+0x10], R148 ;  /* 0x0000109401003387 */ /* 0x000fec0000100a00 */
[----:B------:R-:W4:Y:S01]  /*2520*/  @P0 LDC.64 R16, c[0x0][0x440] ;  /* 0x00011000ff100b82 */ /* 0x000f220000000a00 */
[----:B------:R-:W-:Y:S01]  /*2530*/  @P3 STL.64 [R1+0x18], R150 ;  /* 0x0000189601003387 */ /* 0x000fe20000100a00 */
[----:B0-----:R-:W-:-:S04]  /*2540*/  @P4 IMAD.WIDE.U32 R136, R7, 0x10, R136 ;  /* 0x0000001007884825 */ /* 0x001fc800078e0088 */
[C---:B---3--:R-:W-:Y:S01]  /*2550*/  @P4 IMAD.WIDE.U32 R138, R7.reuse, 0x10, R138 ;  /* 0x00000010078a4825 */ /* 0x048fe200078e008a */
[----:B------:R0:W5:Y:S01]  /*2560*/  @P4 LDG.E.128 R248, desc[UR6][R136.64] ;  /* 0x0000000688f84981 */ /* 0x000162000c1e1d00 */
[----:B------:R-:W3:Y:S02]  /*2570*/  @P2 LDC.64 R126, c[0x0][0x438] ;  /* 0x00010e00ff7e2b82 */ /* 0x000ee40000000a00 */
[----:B------:R-:W-:Y:S01]  /*2580*/  @P4 VIADD R7, R7, 0x20 ;  /* 0x0000002007074836 */ /* 0x000fe20000000000 */
[----:B------:R1:W5:Y:S05]  /*2590*/  @P4 LDG.E.128 R104, desc[UR6][R138.64] ;  /* 0x000000068a684981 */ /* 0x00036a000c1e1d00 */
[----:B------:R-:W3:Y:S01]  /*25a0*/  @P2 LDC.64 R130, c[0x0][0x440] ;  /* 0x00011000ff822b82 */ /* 0x000ee20000000a00 */
[----:B------:R-:W-:Y:S04]  /*25b0*/  @P3 STL.64 [R1+0x20], R152 ;  /* 0x0000209801003387 */ /* 0x000fe80000100a00 */
[----:B------:R-:W-:Y:S01]  /*25c0*/  @P3 STL.64 [R1+0x28], R154 ;  /* 0x0000289a01003387 */ /* 0x000fe20000100a00 */
[C---:B------:R-:W-:Y:S01]  /*25d0*/  ISETP.GE.U32.AND P3, PT, R0.reuse, 0x100, PT ;  /* 0x000001000000780c */ /* 0x040fe20003f66070 */
[C---:B--2---:R-:W-:Y:S01]  /*25e0*/  @P1 IMAD.WIDE.U32 R140, R7.reuse, 0x10, R140 ;  /* 0x00000010078c1825 */ /* 0x044fe200078e008c */
[----:B0-----:R-:W0:Y:S03]  /*25f0*/  LDC.64 R136, c[0x0][0x3d8] ;  /* 0x0000f600ff887b82 */ /* 0x001e260000000a00 */
[C---:B------:R-:W-:Y:S01]  /*2600*/  @P1 IMAD.WIDE.U32 R14, R7.reuse, 0x10, R14 ;  /* 0x00000010070e1825 */ /* 0x040fe200078e000e */
[----:B------:R-:W5:Y:S03]  /*2610*/  @P1 LDG.E.128 R244, desc[UR6][R140.64] ;  /* 0x000000068cf41981 */ /* 0x000f66000c1e1d00 */
[C---:B------:R-:W-:Y:S01]  /*2620*/  @P1 IMAD.WIDE.U32 R12, R7.reuse, 0x10, R12 ;  /* 0x00000010070c1825 */ /* 0x040fe200078e000c */
[----:B------:R-:W5:Y:S01]  /*2630*/  @P1 LDG.E.128 R56, desc[UR6][R14.64] ;  /* 0x000000060e381981 */ /* 0x000f62000c1e1d00 */
[----:B-1----:R-:W1:Y:S02]  /*2640*/  @P5 LDC.64 R142, c[0x0][0x438] ;  /* 0x00010e00ff8e5b82 */ /* 0x002e640000000a00 */
[C---:B------:R-:W-:Y:S01]  /*2650*/  @P1 IMAD.WIDE.U32 R10, R7.reuse, 0x10, R10 ;  /* 0x00000010070a1825 */ /* 0x040fe200078e000a */
[----:B------:R2:W5:Y:S03]  /*2660*/  @P1 LDG.E.128 R236, desc[UR6][R12.64] ;  /* 0x000000060cec1981 */ /* 0x000566000c1e1d00 */
[----:B------:R-:W-:Y:S01]  /*2670*/  @P1 VIADD R7, R7, 0x20 ;  /* 0x0000002007071836 */ /* 0x000fe20000000000 */
[----:B------:R-:W5:Y:S01]  /*2680*/  @P1 LDG.E.128 R100, desc[UR6][R10.64] ;  /* 0x000000060a641981 */ /* 0x000f62000c1e1d00 */
[----:B------:R-:W0:Y:S01]  /*2690*/  @P3 LDC.64 R134, c[0x0][0x438] ;  /* 0x00010e00ff863b82 */ /* 0x000e220000000a00 */
[----:B------:R-:W-:Y:S01]  /*26a0*/  ISETP.GE.U32.AND P1, PT, R0, 0x160, PT ;  /* 0x000001600000780c */ /* 0x000fe20003f26070 */
[----:B------:R-:W-:-:S06]  /*26b0*/  @P0 IMAD.WIDE.U32 R22, R7, 0x10, R22 ;  /* 0x0000001007160825 */ /* 0x000fcc00078e0016 */
[----:B------:R-:W1:Y:S01]  /*26c0*/  @P3 LDC.64 R138, c[0x0][0x440] ;  /* 0x00011000ff8a3b82 */ /* 0x000e620000000a00 */
[C---:B----4-:R-:W-:Y:S01]  /*26d0*/  @P0 IMAD.WIDE.U32 R120, R7.reuse, 0x10, R120 ;  /* 0x0000001007780825 */ /* 0x050fe200078e0078 */
[----:B------:R-:W5:Y:S03]  /*26e0*/  @P0 LDG.E.128 R232, desc[UR6][R22.64] ;  /* 0x0000000616e80981 */ /* 0x000f66000c1e1d00 */
[C---:B------:R-:W-:Y:S01]  /*26f0*/  @P0 IMAD.WIDE.U32 R18, R7.reuse, 0x10, R18 ;  /* 0x0000001007120825 */ /* 0x040fe200078e0012 */
[----:B------:R4:W5:Y:S02]  /*2700*/  @P0 LDG.E.128 R52, desc[UR6][R120.64] ;  /* 0x0000000678340981 */ /* 0x000964000c1e1d00 */
[----:B--2---:R-:W2:Y:S01]  /*2710*/  LDC.64 R12, c[0x0][0x3d8] ;  /* 0x0000f600ff0c7b82 */ /* 0x004ea20000000a00 */
[C---:B------:R-:W-:Y:S01]  /*2720*/  @P0 IMAD.WIDE.U32 R122, R7.reuse, 0x10, R16 ;  /* 0x00000010077a0825 */ /* 0x040fe200078e0010 */
[----:B------:R-:W-:Y:S01]  /*2730*/  @P0 IADD3 R7, PT, PT, R7, 0x20, RZ ;  /* 0x0000002007070810 */ /* 0x000fe20007ffe0ff */
[----:B------:R3:W5:Y:S05]  /*2740*/  @P0 LDG.E.128 R228, desc[UR6][R18.64] ;  /* 0x0000000612e40981 */ /* 0x00076a000c1e1d00 */
[----:B------:R-:W2:Y:S01]  /*2750*/  LDC.64 R16, c[0x0][0x3d0] ;  /* 0x0000f400ff107b82 */ /* 0x000ea20000000a00 */
[C---:B------:R-:W-:Y:S01]  /*2760*/  @P2 IMAD.WIDE.U32 R124, R7.reuse, 0x10, R124 ;  /* 0x00000010077c2825 */ /* 0x040fe200078e007c */
[----:B------:R-:W5:Y:S04]  /*2770*/  @P0 LDG.E.128 R96, desc[UR6][R122.64] ;  /* 0x000000067a600981 */ /* 0x000f68000c1e1d00 */
[----:B------:R0:W5:Y:S02]  /*2780*/  @P2 LDG.E.128 R224, desc[UR6][R124.64] ;  /* 0x000000067ce02981 */ /* 0x000164000c1e1d00 */
[----:B------:R-:W2:Y:S08]  /*2790*/  LDC.64 R140, c[0x0][0x3d0] ;  /* 0x0000f400ff8c7b82 */ /* 0x000eb00000000a00 */
[----:B----4-:R-:W4:Y:S01]  /*27a0*/  @P5 LDC.64 R120, c[0x0][0x440] ;  /* 0x00011000ff785b82 */ /* 0x010f220000000a00 */
[----:B---3--:R-:W-:-:S04]  /*27b0*/  @P2 IMAD.WIDE.U32 R126, R7, 0x10, R126 ;  /* 0x00000010077e2825 */ /* 0x008fc800078e007e */
[C---:B------:R-:W-:Y:S01]  /*27c0*/  @P2 IMAD.WIDE.U32 R128, R7.reuse, 0x10, R128 ;  /* 0x0000001007802825 */ /* 0x040fe200078e0080 */
[----:B------:R3:W5:Y:S02]  /*27d0*/  @P2 LDG.E.128 R48, desc[UR6][R126.64] ;  /* 0x000000067e302981 */ /* 0x000764000c1e1d00 */
[----:B------:R-:W4:Y:S01]  /*27e0*/  LDC.64 R22, c[0x0][0x3d0] ;  /* 0x0000f400ff167b82 */ /* 0x000f220000000a00 */
[C---:B------:R-:W-:Y:S01]  /*27f0*/  @P2 IMAD.WIDE.U32 R130, R7.reuse, 0x10, R130 ;  /* 0x0000001007822825 */ /* 0x040fe200078e0082 */
[----:B------:R3:W5:Y:S06]  /*2800*/  @P2 LDG.E.128 R220, desc[UR6][R128.64] ;  /* 0x0000000680dc2981 */ /* 0x00076c000c1e1d00 */
[----:B------:R-:W4:Y:S01]  /*2810*/  @P1 LDC.64 R18, c[0x0][0x438] ;  /* 0x00010e00ff121b82 */ /* 0x000f220000000a00 */
[----:B------:R-:W-:Y:S01]  /*2820*/  @P2 VIADD R7, R7, 0x20 ;  /* 0x0000002007072836 */ /* 0x000fe20000000000 */
[----:B------:R3:W5:Y:S06]  /*2830*/  @P2 LDG.E.128 R92, desc[UR6][R130.64] ;  /* 0x00000006825c2981 */ /* 0x00076c000c1e1d00 */
[----:B0-----:R-:W0:Y:S08]  /*2840*/  LDC.64 R124, c[0x0][0x3d8] ;  /* 0x0000f600ff7c7b82 */ /* 0x001e300000000a00 */
[----:B------:R-:W0:Y:S01]  /*2850*/  @P1 LDC.64 R122, c[0x0][0x440] ;  /* 0x00011000ff7a1b82 */ /* 0x000e220000000a00 */
[----:B------:R-:W-:-:S04]  /*2860*/  @P3 IMAD.WIDE.U32 R132, R7, 0x10, R132 ;  /* 0x0000001007843825 */ /* 0x000fc800078e0084 */
[C---:B------:R-:W-:Y:S01]  /*2870*/  @P3 IMAD.WIDE.U32 R134, R7.reuse, 0x10, R134 ;  /* 0x0000001007863825 */ /* 0x040fe200078e0086 */
[----:B------:R3:W5:Y:S03]  /*2880*/  @P3 LDG.E.128 R216, desc[UR6][R132.64] ;  /* 0x0000000684d83981 */ /* 0x000766000c1e1d00 */
[C---:B------:R-:W-:Y:S01]  /*2890*/  @P3 IMAD.WIDE.U32 R136, R7.reuse, 0x10, R136 ;  /* 0x0000001007883825 */ /* 0x040fe200078e0088 */
[----:B------:R3:W5:Y:S03]  /*28a0*/  @P3 LDG.E.128 R44, desc[UR6][R134.64] ;  /* 0x00000006862c3981 */ /* 0x000766000c1e1d00 */
[C---:B-1----:R-:W-:Y:S01]  /*28b0*/  @P3 IMAD.WIDE.U32 R138, R7.reuse, 0x10, R138 ;  /* 0x00000010078a3825 */ /* 0x042fe200078e008a */
[----:B------:R3:W5:Y:S03]  /*28c0*/  @P3 LDG.E.128 R212, desc[UR6][R136.64] ;  /* 0x0000000688d43981 */ /* 0x000766000c1e1d00 */
[----:B------:R-:W-:Y:S01]  /*28d0*/  @P3 VIADD R7, R7, 0x20 ;  /* 0x0000002007073836 */ /* 0x000fe20000000000 */
[----:B------:R3:W5:Y:S04]  /*28e0*/  @P3 LDG.E.128 R88, desc[UR6][R138.64] ;  /* 0x000000068a583981 */ /* 0x000768000c1e1d00 */
[----:B------:R1:W-:Y:S04]  /*28f0*/  @P4 STL.64 [R1], R144 ;  /* 0x0000009001004387 */ /* 0x0003e80000100a00 */
[----:B------:R3:W-:Y:S01]  /*2900*/  @P4 STL.64 [R1+0x8], R146 ;  /* 0x0000089201004387 */ /* 0x0007e20000100a00 */
[----:B------:R-:W-:Y:S01]  /*2910*/  ISETP.GE.U32.AND P4, PT, R0, 0x120, PT ;  /* 0x000001200000780c */ /* 0x000fe20003f86070 */
[----:B-1----:R-:W1:-:S12]  /*2920*/  LDC.64 R144, c[0x0][0x3d8] ;  /* 0x0000f600ff907b82 */ /* 0x002e580000000a00 */
[----:B------:R-:W4:Y:S08]  /*2930*/  @P4 LDC.64 R14, c[0x0][0x438] ;  /* 0x00010e00ff0e4b82 */ /* 0x000f300000000a00 */
[----:B------:R-:W0:Y:S01]  /*2940*/  @P4 LDC.64 R10, c[0x0][0x440] ;  /* 0x00011000ff0a4b82 */ /* 0x000e220000000a00 */
[----:B--2---:R-:W-:-:S04]  /*2950*/  @P4 IMAD.WIDE.U32 R16, R7, 0x10, R16 ;  /* 0x0000001007104825 */ /* 0x004fc800078e0010 */
[C---:B------:R-:W-:Y:S01]  /*2960*/  @P4 IMAD.WIDE.U32 R12, R7.reuse, 0x10, R12 ;  /* 0x00000010070c4825 */ /* 0x040fe200078e000c */
[----:B------:R3:W5:Y:S04]  /*2970*/  @P4 LDG.E.128 R208, desc[UR6][R16.64] ;  /* 0x0000000610d04981 */ /* 0x000768000c1e1d00 */
[----:B------:R3:W5:Y:S01]  /*2980*/  @P4 LDG.E.128 R204, desc[UR6][R12.64] ;  /* 0x000000060ccc4981 */ /* 0x000762000c1e1d00 */
[----:B----4-:R-:W-:-:S05]  /*2990*/  @P4 IMAD.WIDE.U32 R14, R7, 0x10, R14 ;  /* 0x00000010070e4825 */ /* 0x010fca00078e000e */
[----:B------:R3:W5:Y:S01]  /*29a0*/  @P4 LDG.E.128 R40, desc[UR6][R14.64] ;  /* 0x000000060e284981 */ /* 0x000762000c1e1d00 */
[C---:B0-----:R-:W-:Y:S01]  /*29b0*/  @P4 IMAD.WIDE.U32 R10, R7.reuse, 0x10, R10 ;  /* 0x00000010070a4825 */ /* 0x041fe200078e000a */
[----:B------:R-:W-:-:S04]  /*29c0*/  @P4 IADD3 R7, PT, PT, R7, 0x20, RZ ;  /* 0x0000002007074810 */ /* 0x000fc80007ffe0ff */
[----:B------:R3:W5:Y:S01]  /*29d0*/  @P4 LDG.E.128 R84, desc[UR6][R10.64] ;  /* 0x000000060a544981 */ /* 0x000762000c1e1d00 */
[----:B------:R-:W-:-:S04]  /*29e0*/  @P5 IMAD.WIDE.U32 R140, R7, 0x10, R140 ;  /* 0x00000010078c5825 */ /* 0x000fc800078e008c */
[C---:B------:R-:W-:Y:S01]  /*29f0*/  @P5 IMAD.WIDE.U32 R142, R7.reuse, 0x10, R142 ;  /* 0x00000010078e5825 */ /* 0x040fe200078e008e */
[----:B------:R3:W5:Y:S03]  /*2a00*/  @P5 LDG.E.128 R200, desc[UR6][R140.64] ;  /* 0x000000068cc85981 */ /* 0x000766000c1e1d00 */
[C---:B-1----:R-:W-:Y:S01]  /*2a10*/  @P5 IMAD.WIDE.U32 R144, R7.reuse, 0x10, R144 ;  /* 0x0000001007905825 */ /* 0x042fe200078e0090 */
[----:B------:R3:W5:Y:S03]  /*2a20*/  @P5 LDG.E.128 R36, desc[UR6][R142.64] ;  /* 0x000000068e245981 */ /* 0x000766000c1e1d00 */
[C---:B------:R-:W-:Y:S01]  /*2a30*/  @P5 IMAD.WIDE.U32 R120, R7.reuse, 0x10, R120 ;  /* 0x0000001007785825 */ /* 0x040fe200078e0078 */
[----:B------:R3:W5:Y:S03]  /*2a40*/  @P5 LDG.E.128 R196, desc[UR6][R144.64] ;  /* 0x0000000690c45981 */ /* 0x000766000c1e1d00 */
[----:B------:R-:W-:Y:S01]  /*2a50*/  @P5 VIADD R7, R7, 0x20 ;  /* 0x0000002007075836 */ /* 0x000fe20000000000 */
[----:B------:R3:W5:Y:S03]  /*2a60*/  @P5 LDG.E.128 R80, desc[UR6][R120.64] ;  /* 0x0000000678505981 */ /* 0x000766000c1e1d00 */
[----:B------:R-:W-:-:S04]  /*2a70*/  @P1 IMAD.WIDE.U32 R22, R7, 0x10, R22 ;  /* 0x0000001007161825 */ /* 0x000fc800078e0016 */
[C---:B------:R-:W-:Y:S01]  /*2a80*/  @P1 IMAD.WIDE.U32 R18, R7.reuse, 0x10, R18 ;  /* 0x0000001007121825 */ /* 0x040fe200078e0012 */
[----:B------:R3:W5:Y:S03]  /*2a90*/  @P1 LDG.E.128 R24, desc[UR6][R22.64] ;  /* 0x0000000616181981 */ /* 0x000766000c1e1d00 */
[C---:B------:R-:W-:Y:S01]  /*2aa0*/  @P1 IMAD.WIDE.U32 R124, R7.reuse, 0x10, R124 ;  /* 0x00000010077c1825 */ /* 0x040fe200078e007c */
[----:B------:R3:W5:Y:S03]  /*2ab0*/  @P1 LDG.E.128 R32, desc[UR6][R18.64] ;  /* 0x0000000612201981 */ /* 0x000766000c1e1d00 */
[C---:B------:R-:W-:Y:S01]  /*2ac0*/  @P1 IMAD.WIDE.U32 R122, R7.reuse, 0x10, R122 ;  /* 0x00000010077a1825 */ /* 0x040fe200078e007a */
[----:B------:R3:W5:Y:S04]  /*2ad0*/  @P1 LDG.E.128 R28, desc[UR6][R124.64] ;  /* 0x000000067c1c1981 */ /* 0x000768000c1e1d00 */
[----:B------:R3:W5:Y:S01]  /*2ae0*/  @P1 LDG.E.128 R76, desc[UR6][R122.64] ;  /* 0x000000067a4c1981 */ /* 0x000762000c1e1d00 */
[----:B------:R-:W-:Y:S01]  /*2af0*/  ISETP.GE.U32.AND P0, PT, R0, 0x180, PT ;  /* 0x000001800000780c */ /* 0x000fe20003f06070 */
[----:B------:R-:W-:-:S12]  /*2b00*/  @P1 VIADD R7, R7, 0x20 ;  /* 0x0000002007071836 */ /* 0x000fd80000000000 */
[----:B---3--:R-:W-:Y:S05]  /*2b10*/  @!P0 BRA `(.L_x_30055) ;  /* 0x0000000c00ac8947 */ /* 0x008fea0003800000 */
        /* <DEDUP_REMOVED lines=13> */
.L_x_30056:
        /* <DEDUP_REMOVED lines=26> */
[C---:B------:R-:W-:Y:S01]  /*2d90*/  ISETP.GE.U32.AND P2, PT, R0.reuse, 0x40, PT ;  /* 0x000000400000780c */ /* 0x040fe20003f46070 */
[----:B------:R-:W4:Y:S04]  /*2da0*/  LDL R137, [R1+0x54] ;  /* 0x0000540001897983 */ /* 0x000f280000100800 */
[----:B------:R-:W4:Y:S02]  /*2db0*/  LDL R138, [R1+0x58] ;  /* 0x00005800018a7983 */ /* 0x000f240000100800 */
[----:B------:R-:W1:Y:S01]  /*2dc0*/  LDC.64 R14, c[0x0][0x3d8] ;  /* 0x0000f600ff0e7b82 */ /* 0x000e620000000a00 */
[----:B------:R-:W-:Y:S01]  /*2dd0*/  ISETP.GE.U32.AND P3, PT, R0, 0x60, PT ;  /* 0x000000600000780c */ /* 0x000fe20003f66070 */
[----:B------:R-:W4:Y:S04]  /*2de0*/  LDL R139, [R1+0x5c] ;  /* 0x00005c00018b7983 */ /* 0x000f280000100800 */
[----:B------:R-:W4:Y:S02]  /*2df0*/  LDL R136, [R1+0x50] ;  /* 0x0000500001887983 */ /* 0x000f240000100800 */
[----:B------:R-:W1:Y:S08]  /*2e00*/  @P6 LDC.64 R12, c[0x0][0x438] ;  /* 0x00010e00ff0c6b82 */ /* 0x000e700000000a00 */
[----:B------:R-:W1:Y:S08]  /*2e10*/  LDC.64 R16, c[0x0][0x3d0] ;  /* 0x0000f400ff107b82 */ /* 0x000e700000000a00 */
[----:B------:R-:W1:Y:S08]  /*2e20*/  @P2 LDC.64 R18, c[0x0][0x438] ;  /* 0x00010e00ff122b82 */ /* 0x000e700000000a00 */
[----:B------:R-:W1:Y:S08]  /*2e30*/  LDC.64 R22, c[0x0][0x3d8] ;  /* 0x0000f600ff167b82 */ /* 0x000e700000000a00 */
[----:B------:R-:W1:Y:S08]  /*2e40*/  LDC.64 R80, c[0x0][0x3d8] ;  /* 0x0000f600ff507b82 */ /* 0x000e700000000a00 */
[----:B------:R-:W1:Y:S01]  /*2e50*/  LDC.64 R76, c[0x0][0x3d0] ;  /* 0x0000f400ff4c7b82 */ /* 0x000e620000000a00 */
[----:B0-----:R-:W-:-:S07]  /*2e60*/  @P6 IMAD.WIDE.U32 R10, R7, 0x10, R10 ;  /* 0x00000010070a6825 */ /* 0x001fce00078e000a */
[----:B------:R-:W0:Y:S01]  /*2e70*/  @P3 LDC.64 R78, c[0x0][0x438] ;  /* 0x00010e00ff4e3b82 */ /* 0x000e220000000a00 */
[----:B-1----:R-:W-:-:S04]  /*2e80*/  @P6 IMAD.WIDE.U32 R14, R7, 0x10, R14 ;  /* 0x00000010070e6825 */ /* 0x002fc800078e000e */
[C---:B------:R-:W-:Y:S01]  /*2e90*/  @P6 IMAD.WIDE.U32 R12, R7.reuse, 0x10, R12 ;  /* 0x00000010070c6825 */ /* 0x040fe200078e000c */
[----:B------:R-:W-:Y:S02]  /*2ea0*/  @P6 LOP3.LUT R7, R7, 0x20, RZ, 0xfc, !PT ;  /* 0x0000002007076812 */ /* 0x000fe400078efcff */
[----:B------:R-:W1:Y:S01]  /*2eb0*/  LDC.64 R82, c[0x0][0x3d0] ;  /* 0x0000f400ff527b82 */ /* 0x000e620000000a00 */
[----:B------:R-:W-:Y:S01]  /*2ec0*/  ISETP.GE.U32.AND P5, PT, R0, 0x80, PT ;  /* 0x000000800000780c */ /* 0x000fe20003fa6070 */
[----:B------:R-:W5:Y:S01]  /*2ed0*/  @P6 LDG.E.128 R72, desc[UR6][R12.64] ;  /* 0x000000060c486981 */ /* 0x000f62000c1e1d00 */
[----:B------:R-:W-:-:S04]  /*2ee0*/  @P2 IMAD.WIDE.U32 R16, R7, 0x10, R16 ;  /* 0x0000001007102825 */ /* 0x000fc800078e0010 */
[C---:B------:R-:W-:Y:S01]  /*2ef0*/  @P2 IMAD.WIDE.U32 R18, R7.reuse, 0x10, R18 ;  /* 0x0000001007122825 */ /* 0x040fe200078e0012 */
[----:B------:R-:W-:Y:S01]  /*2f00*/  ISETP.GE.U32.AND P0, PT, R0, 0xa0, PT ;  /* 0x000000a00000780c */ /* 0x000fe20003f06070 */
[----:B------:R-:W4:Y:S02]  /*2f10*/  LDC.64 R86, c[0x0][0x3d8] ;  /* 0x0000f600ff567b82 */ /* 0x000f240000000a00 */
[C---:B------:R-:W-:Y:S01]  /*2f20*/  @P2 IMAD.WIDE.U32 R22, R7.reuse, 0x10, R22 ;  /* 0x0000001007162825 */ /* 0x040fe200078e0016 */
[----:B------:R-:W-:Y:S01]  /*2f30*/  @P2 IADD3 R7, PT, PT, R7, 0x20, RZ ;  /* 0x0000002007072810 */ /* 0x000fe20007ffe0ff */
[----:B------:R1:W5:Y:S04]  /*2f40*/  @P2 LDG.E.128 R68, desc[UR6][R18.64] ;  /* 0x0000000612442981 */ /* 0x000368000c1e1d00 */
[C---:B------:R-:W-:Y:S01]  /*2f50*/  @P3 IMAD.WIDE.U32 R80, R7.reuse, 0x10, R80 ;  /* 0x0000001007503825 */ /* 0x040fe200078e0050 */
[----:B------:R-:W4:Y:S03]  /*2f60*/  @P5 LDC.64 R84, c[0x0][0x438] ;  /* 0x00010e00ff545b82 */ /* 0x000f260000000a00 */
[----:B------:R-:W-:-:S04]  /*2f70*/  @P3 IMAD.WIDE.U32 R76, R7, 0x10, R76 ;  /* 0x00000010074c3825 */ /* 0x000fc800078e004c */
[C---:B0-----:R-:W-:Y:S01]  /*2f80*/  @P3 IMAD.WIDE.U32 R78, R7.reuse, 0x10, R78 ;  /* 0x00000010074e3825 */ /* 0x041fe200078e004e */
[----:B------:R-:W0:Y:S03]  /*2f90*/  LDC.64 R88, c[0x0][0x3d0] ;  /* 0x0000f400ff587b82 */ /* 0x000e260000000a00 */
[----:B------:R-:W-:Y:S01]  /*2fa0*/  @P3 VIADD R7, R7, 0x20 ;  /* 0x0000002007073836 */ /* 0x000fe20000000000 */
[C---:B------:R-:W-:Y:S01]  /*2fb0*/  ISETP.GE.U32.AND P1, PT, R0.reuse, 0xc0, PT ;  /* 0x000000c00000780c */ /* 0x040fe20003f26070 */
[----:B------:R-:W5:Y:S02]  /*2fc0*/  @P3 LDG.E.128 R64, desc[UR6][R78.64] ;  /* 0x000000064e403981 */ /* 0x000f64000c1e1d00 */
[----:B-1----:R-:W-:Y:S01]  /*2fd0*/  @P5 IMAD.WIDE.U32 R82, R7, 0x10, R82 ;  /* 0x0000001007525825 */ /* 0x002fe200078e0052 */
[----:B------:R-:W1:Y:S08]  /*2fe0*/  LDC.64 R92, c[0x0][0x3d8] ;  /* 0x0000f600ff5c7b82 */ /* 0x000e700000000a00 */
[----:B------:R-:W1:Y:S01]  /*2ff0*/  @P0 LDC.64 R90, c[0x0][0x438] ;  /* 0x00010e00ff5a0b82 */ /* 0x000e620000000a00 */
[----:B------:R-:W-:-:S07]  /*3000*/  ISETP.GE.U32.AND P4, PT, R0, 0x120, PT ;  /* 0x000001200000780c */ /* 0x000fce0003f86070 */
[----:B------:R-:W1:Y:S08]  /*3010*/  LDC.64 R18, c[0x0][0x3d0] ;  /* 0x0000f400ff127b82 */ /* 0x000e700000000a00 */
[----:B------:R-:W1:Y:S08]  /*3020*/  LDC.64 R94, c[0x0][0x3d8] ;  /* 0x0000f600ff5e7b82 */ /* 0x000e700000000a00 */
[----:B------:R-:W1:Y:S08]  /*3030*/  LDC.64 R96, c[0x0][0x3d0] ;  /* 0x0000f400ff607b82 */ /* 0x000e700000000a00 */
[----:B------:R-:W1:Y:S01]  /*3040*/  LDC.64 R98, c[0x0][0x3d8] ;  /* 0x0000f600ff627b82 */ /* 0x000e620000000a00 */
[----:B--2---:R-:W2:Y:S07]  /*3050*/  @P2 LDG.E.128 R152, desc[UR6][R22.64] ;  /* 0x0000000616982981 */ /* 0x004eae000c1e1d00 */
[----:B------:R-:W1:Y:S01]  /*3060*/  @P1 LDC.64 R12, c[0x0][0x438] ;  /* 0x00010e00ff0c1b82 */ /* 0x000e620000000a00 */
[----:B---3--:R3:W2:Y:S04]  /*3070*/  @P2 LDG.E.128 R156, desc[UR6][R16.64] ;  /* 0x00000006109c2981 */ /* 0x0086a8000c1e1d00 */
[----:B----4-:R4:W2:Y:S03]  /*3080*/  @P6 LDG.E.128 R160, desc[UR6][R10.64] ;  /* 0x000000060aa06981 */ /* 0x0108a6000c1e1d00 */
[----:B---3--:R-:W3:Y:S01]  /*3090*/  LDC.64 R16, c[0x0][0x3d8] ;  /* 0x0000f600ff107b82 */ /* 0x008ee20000000a00 */
[----:B------:R-:W2:Y:S07]  /*30a0*/  @P3 LDG.E.128 R144, desc[UR6][R80.64] ;  /* 0x0000000650903981 */ /* 0x000eae000c1e1d00 */
[----:B----4-:R-:W4:Y:S01]  /*30b0*/  LDC.64 R10, c[0x0][0x3d0] ;  /* 0x0000f400ff0a7b82 */ /* 0x010f220000000a00 */
[----:B------:R0:W2:Y:S01]  /*30c0*/  @P3 LDG.E.128 R148, desc[UR6][R76.64] ;  /* 0x000000064c943981 */ /* 0x0000a2000c1e1d00 */
[----:B------:R-:W-:-:S06]  /*30d0*/  @P5 IMAD.WIDE.U32 R84, R7, 0x10, R84 ;  /* 0x0000001007545825 */ /* 0x000fcc00078e0054 */
[----:B------:R-:W2:Y:S01]  /*30e0*/  LDC.64 R78, c[0x0][0x3d0] ;  /* 0x0000f400ff4e7b82 */ /* 0x000ea20000000a00 */
[C---:B------:R-:W-:Y:S01]  /*30f0*/  @P5 IMAD.WIDE.U32 R86, R7.reuse, 0x10, R86 ;  /* 0x0000001007565825 */ /* 0x040fe200078e0056 */
[----:B------:R-:W5:Y:S04]  /*3100*/  @P5 LDG.E.128 R60, desc[UR6][R84.64] ;  /* 0x00000006543c5981 */ /* 0x000f68000c1e1d00 */
[----:B------:R3:W2:Y:S01]  /*3110*/  @P5 LDG.E.128 R140, desc[UR6][R82.64] ;  /* 0x00000006528c5981 */ /* 0x0006a2000c1e1d00 */
[----:B------:R-:W-:Y:S01]  /*3120*/  @P5 VIADD R7, R7, 0x20 ;  /* 0x0000002007075836 */ /* 0x000fe20000000000 */
[----:B0-----:R-:W0:Y:S02]  /*3130*/  LDC.64 R76, c[0x0][0x3d8] ;  /* 0x0000f600ff4c7b82 */ /* 0x001e240000000a00 */
[----:B------:R4:W5:Y:S01]  /*3140*/  @P5 LDG.E.128 R248, desc[UR6][R86.64] ;  /* 0x0000000656f85981 */ /* 0x000962000c1e1d00 */
[----:B------:R-:W-:-:S04]  /*3150*/  @P0 IMAD.WIDE.U32 R88, R7, 0x10, R88 ;  /* 0x0000001007580825 */ /* 0x000fc800078e0058 */
[C---:B-1----:R-:W-:Y:S01]  /*3160*/  @P0 IMAD.WIDE.U32 R90, R7.reuse, 0x10, R90 ;  /* 0x00000010075a0825 */ /* 0x042fe200078e005a */
[----:B---3--:R-:W1:Y:S01]  /*3170*/  LDC.64 R82, c[0x0][0x3d8] ;  /* 0x0000f600ff527b82 */ /* 0x008e620000000a00 */
[----:B------:R3:W5:Y:S02]  /*3180*/  @P0 LDG.E.128 R244, desc[UR6][R88.64] ;  /* 0x0000000658f40981 */ /* 0x000764000c1e1d00 */
[C---:B------:R-:W-:Y:S01]  /*3190*/  @P0 IMAD.WIDE.U32 R92, R7.reuse, 0x10, R92 ;  /* 0x00000010075c0825 */ /* 0x040fe200078e005c */
[----:B------:R-:W-:Y:S01]  /*31a0*/  @P0 IADD3 R7, PT, PT, R7, 0x20, RZ ;  /* 0x0000002007070810 */ /* 0x000fe20007ffe0ff */
[----:B------:R-:W5:Y:S03]  /*31b0*/  @P0 LDG.E.128 R56, desc[UR6][R90.64] ;  /* 0x000000065a380981 */ /* 0x000f66000c1e1d00 */
[----:B------:R-:W1:Y:S01]  /*31c0*/  LDC.64 R84, c[0x0][0x3d0] ;  /* 0x0000f400ff547b82 */ /* 0x000e620000000a00 */
[----:B------:R3:W5:Y:S01]  /*31d0*/  @P0 LDG.E.128 R236, desc[UR6][R92.64] ;  /* 0x000000065cec0981 */ /* 0x000762000c1e1d00 */
[----:B------:R-:W-:-:S03]  /*31e0*/  ISETP.GE.U32.AND P0, PT, R0, 0x160, PT ;  /* 0x000001600000780c */ /* 0x000fc60003f06070 */
[----:B------:R3:W2:Y:S03]  /*31f0*/  @P6 LDG.E.128 R136, desc[UR6][R14.64] ;  /* 0x000000060e886981 */ /* 0x0006a6000c1e1d00 */
[----:B----4-:R-:W4:Y:S01]  /*3200*/  @P4 LDC.64 R86, c[0x0][0x438] ;  /* 0x00010e00ff564b82 */ /* 0x010f220000000a00 */
[----:B------:R-:W-:-:S04]  /*3210*/  @P1 IMAD.WIDE.U32 R10, R7, 0x10, R10 ;  /* 0x00000010070a1825 */ /* 0x000fc800078e000a */
[C---:B------:R-:W-:Y:S01]  /*3220*/  @P1 IMAD.WIDE.U32 R12, R7.reuse, 0x10, R12 ;  /* 0x00000010070c1825 */ /* 0x040fe200078e000c */
[----:B------:R-:W5:Y:S02]  /*3230*/  @P1 LDG.E.128 R232, desc[UR6][R10.64] ;  /* 0x000000060ae81981 */ /* 0x000f64000c1e1d00 */
[----:B---3--:R-:W3:Y:S01]  /*3240*/  LDC.64 R88, c[0x0][0x3d0] ;  /* 0x0000f400ff587b82 */ /* 0x008ee20000000a00 */
[C---:B------:R-:W-:Y:S01]  /*3250*/  @P1 IMAD.WIDE.U32 R16, R7.reuse, 0x10, R16 ;  /* 0x0000001007101825 */ /* 0x040fe200078e0010 */
[----:B------:R-:W5:Y:S06]  /*3260*/  @P1 LDG.E.128 R52, desc[UR6][R12.64] ;  /* 0x000000060c341981 */ /* 0x000f6c000c1e1d00 */
[----:B------:R-:W3:Y:S01]  /*3270*/  LDC.64 R92, c[0x0][0x3d8] ;  /* 0x0000f600ff5c7b82 */ /* 0x000ee20000000a00 */
[----:B------:R-:W-:Y:S01]  /*3280*/  @P1 VIADD R7, R7, 0x20 ;  /* 0x0000002007071836 */ /* 0x000fe20000000000 */
[----:B------:R-:W5:Y:S06]  /*3290*/  @P1 LDG.E.128 R228, desc[UR6][R16.64] ;  /* 0x0000000610e41981 */ /* 0x000f6c000c1e1d00 */
[----:B------:R-:W3:Y:S01]  /*32a0*/  @P0 LDC.64 R14, c[0x0][0x438] ;  /* 0x00010e00ff0e0b82 */ /* 0x000ee20000000a00 */
[----:B--2---:R2:W-:Y:S04]  /*32b0*/  @P2 STL.64 [R1+0x30], R152 ;  /* 0x0000309801002387 */ /* 0x0045e80000100a00 */
[----:B------:R2:W-:Y:S04]  /*32c0*/  @P2 STL.64 [R1+0x38], R154 ;  /* 0x0000389a01002387 */ /* 0x0005e80000100a00 */
[----:B------:R2:W-:Y:S04]  /*32d0*/  @P2 STL.64 [R1+0x40], R156 ;  /* 0x0000409c01002387 */ /* 0x0005e80000100a00 */
[----:B------:R2:W-:Y:S01]  /*32e0*/  @P2 STL.64 [R1+0x48], R158 ;  /* 0x0000489e01002387 */ /* 0x0005e20000100a00 */
[----:B------:R-:W-:-:S03]  /*32f0*/  ISETP.GE.U32.AND P2, PT, R0, 0xe0, PT ;  /* 0x000000e00000780c */ /* 0x000fc60003f46070 */
[----:B------:R2:W-:Y:S10]  /*3300*/  @P6 STL.64 [R1+0x60], R160 ;  /* 0x000060a001006387 */ /* 0x0005f40000100a00 */
[----:B------:R-:W0:Y:S01]  /*3310*/  @P2 LDC.64 R22, c[0x0][0x438] ;  /* 0x00010e00ff162b82 */ /* 0x000e220000000a00 */
[----:B------:R2:W-:Y:S04]  /*3320*/  @P6 STL.64 [R1+0x68], R162 ;  /* 0x000068a201006387 */ /* 0x0005e80000100a00 */
[----:B------:R2:W-:Y:S04]  /*3330*/  @P3 STL.64 [R1+0x10], R144 ;  /* 0x0000109001003387 */ /* 0x0005e80000100a00 */
[----:B------:R2:W-:Y:S04]  /*3340*/  @P3 STL.64 [R1+0x18], R146 ;  /* 0x0000189201003387 */ /* 0x0005e80000100a00 */
[----:B------:R2:W-:Y:S04]  /*3350*/  @P3 STL.64 [R1+0x20], R148 ;  /* 0x0000209401003387 */ /* 0x0005e80000100a00 */
[----:B------:R2:W-:Y:S01]  /*3360*/  @P3 STL.64 [R1+0x28], R150 ;  /* 0x0000289601003387 */ /* 0x0005e20000100a00 */
[----:B------:R-:W-:-:S03]  /*3370*/  ISETP.GE.U32.AND P3, PT, R0, 0x100, PT ;  /* 0x000001000000780c */ /* 0x000fc60003f66070 */
[----:B------:R2:W-:Y:S10]  /*3380*/  @P5 STL.64 [R1], R140 ;  /* 0x0000008c01005387 */ /* 0x0005f40000100a00 */
[----:B------:R-:W1:Y:S01]  /*3390*/  @P3 LDC.64 R80, c[0x0][0x438] ;  /* 0x00010e00ff503b82 */ /* 0x000e620000000a00 */
[----:B------:R2:W-:Y:S01]  /*33a0*/  @P5 STL.64 [R1+0x8], R142 ;  /* 0x0000088e01005387 */ /* 0x0005e20000100a00 */
[----:B------:R-:W-:Y:S01]  /*33b0*/  ISETP.GE.U32.AND P5, PT, R0, 0x140, PT ;  /* 0x000001400000780c */ /* 0x000fe20003fa6070 */
[----:B------:R-:W-:-:S04]  /*33c0*/  @P2 IMAD.WIDE.U32 R18, R7, 0x10, R18 ;  /* 0x0000001007122825 */ /* 0x000fc800078e0012 */
[C---:B0-----:R-:W-:Y:S01]  /*33d0*/  @P2 IMAD.WIDE.U32 R22, R7.reuse, 0x10, R22 ;  /* 0x0000001007162825 */ /* 0x041fe200078e0016 */
[----:B------:R-:W5:Y:S03]  /*33e0*/  @P2 LDG.E.128 R224, desc[UR6][R18.64] ;  /* 0x0000000612e02981 */ /* 0x000f66000c1e1d00 */
[C---:B------:R-:W-:Y:S01]  /*33f0*/  @P2 IMAD.WIDE.U32 R76, R7.reuse, 0x10, R76 ;  /* 0x00000010074c2825 */ /* 0x040fe200078e004c */
[----:B------:R-:W5:Y:S03]  /*3400*/  @P2 LDG.E.128 R48, desc[UR6][R22.64] ;  /* 0x0000000616302981 */ /* 0x000f66000c1e1d00 */
[----:B------:R-:W0:Y:S01]  /*3410*/  @P5 LDC.64 R90, c[0x0][0x438] ;  /* 0x00010e00ff5a5b82 */ /* 0x000e220000000a00 */
[----:B------:R-:W-:Y:S01]  /*3420*/  @P2 VIADD R7, R7, 0x20 ;  /* 0x0000002007072836 */ /* 0x000fe20000000000 */
[----:B------:R-:W-:Y:S01]  /*3430*/  ISETP.GE.U32.AND P1, PT, R0, 0x180, PT ;  /* 0x000001800000780c */ /* 0x000fe20003f26070 */
[----:B------:R3:W5:Y:S02]  /*3440*/  @P2 LDG.E.128 R220, desc[UR6][R76.64] ;  /* 0x000000064cdc2981 */ /* 0x000764000c1e1d00 */
[----:B------:R-:W-:-:S04]  /*3450*/  @P3 IMAD.WIDE.U32 R78, R7, 0x10, R78 ;  /* 0x00000010074e3825 */ /* 0x000fc800078e004e */
[C---:B-1----:R-:W-:Y:S01]  /*3460*/  @P3 IMAD.WIDE.U32 R80, R7.reuse, 0x10, R80 ;  /* 0x0000001007503825 */ /* 0x042fe200078e0050 */
[----:B------:R2:W-:Y:S03]  /*3470*/  @P6 STL.64 [R1+0x50], R136 ;  /* 0x0000508801006387 */ /* 0x0005e60000100a00 */
[C---:B------:R-:W-:Y:S01]  /*3480*/  @P3 IMAD.WIDE.U32 R82, R7.reuse, 0x10, R82 ;  /* 0x0000001007523825 */ /* 0x040fe200078e0052 */
[----:B------:R-:W-:Y:S01]  /*3490*/  @P3 IADD3 R7, PT, PT, R7, 0x20, RZ ;  /* 0x0000002007073810 */ /* 0x000fe20007ffe0ff */
[----:B------:R2:W-:Y:S04]  /*34a0*/  @P6 STL.64 [R1+0x58], R138 ;  /* 0x0000588a01006387 */ /* 0x0005e80000100a00 */
[----:B------:R-:W-:Y:S01]  /*34b0*/  @P4 IMAD.WIDE.U32 R84, R7, 0x10, R84 ;  /* 0x0000001007544825 */ /* 0x000fe200078e0054 */
[----:B------:R-:W-:Y:S01]  /*34c0*/  LOP3.LUT R3, R3, 0xffff7fff, RZ, 0xc0, !PT ;  /* 0xffff7fff03037812 */ /* 0x000fe200078ec0ff */
[----:B------:R1:W5:Y:S02]  /*34d0*/  @P3 LDG.E.128 R216, desc[UR6][R78.64] ;  /* 0x000000064ed83981 */ /* 0x000364000c1e1d00 */
[C---:B----4-:R-:W-:Y:S01]  /*34e0*/  @P4 IMAD.WIDE.U32 R86, R7.reuse, 0x10, R86 ;  /* 0x0000001007564825 */ /* 0x050fe200078e0056 */
[----:B---3--:R-:W-:Y:S01]  /*34f0*/  CS2R R76, SRZ ;  /* 0x00000000004c7805 */ /* 0x008fe2000001ff00 */
[----:B------:R3:W5:Y:S02]  /*3500*/  @P3 LDG.E.128 R44, desc[UR6][R80.64] ;  /* 0x00000006502c3981 */ /* 0x000764000c1e1d00 */
[----:B------:R-:W-:Y:S01]  /*3510*/  @P4 IMAD.WIDE.U32 R94, R7, 0x10, R94 ;  /* 0x00000010075e4825 */ /* 0x000fe200078e005e */
[----:B------:R-:W-:Y:S01]  /*3520*/  @P6 LOP3.LUT R3, R3, 0x8000, RZ, 0xfc, !PT ;  /* 0x0000800003036812 */ /* 0x000fe200078efcff */
[----:B------:R4:W5:Y:S02]  /*3530*/  @P3 LDG.E.128 R212, desc[UR6][R82.64] ;  /* 0x0000000652d43981 */ /* 0x000964000c1e1d00 */
[----:B------:R-:W-:Y:S01]  /*3540*/  @P4 VIADD R7, R7, 0x20 ;  /* 0x0000002007074836 */ /* 0x000fe20000000000 */
[----:B-1----:R-:W-:Y:S01]  /*3550*/  CS2R R78, SRZ ;  /* 0x00000000004e7805 */ /* 0x002fe2000001ff00 */
[----:B------:R1:W5:Y:S02]  /*3560*/  @P4 LDG.E.128 R208, desc[UR6][R84.64] ;  /* 0x0000000654d04981 */ /* 0x000364000c1e1d00 */
[C---:B------:R-:W-:Y:S01]  /*3570*/  @P5 IMAD.WIDE.U32 R88, R7.reuse, 0x10, R88 ;  /* 0x0000001007585825 */ /* 0x040fe200078e0058 */
[----:B---3--:R-:W-:Y:S01]  /*3580*/  CS2R R80, SRZ ;  /* 0x0000000000507805 */ /* 0x008fe2000001ff00 */
[----:B------:R3:W5:Y:S02]  /*3590*/  @P4 LDG.E.128 R40, desc[UR6][R86.64] ;  /* 0x0000000656284981 */ /* 0x000764000c1e1d00 */
[C---:B0-----:R-:W-:Y:S01]  /*35a0*/  @P5 IMAD.WIDE.U32 R90, R7.reuse, 0x10, R90 ;  /* 0x00000010075a5825 */ /* 0x041fe200078e005a */
[----:B----4-:R-:W-:Y:S01]  /*35b0*/  CS2R R82, SRZ ;  /* 0x0000000000527805 */ /* 0x010fe2000001ff00 */
[----:B------:R0:W5:Y:S02]  /*35c0*/  @P4 LDG.E.128 R204, desc[UR6][R94.64] ;  /* 0x000000065ecc4981 */ /* 0x000164000c1e1d00 */
[C---:B------:R-:W-:Y:S01]  /*35d0*/  @P5 IMAD.WIDE.U32 R92, R7.reuse, 0x10, R92 ;  /* 0x00000010075c5825 */ /* 0x040fe200078e005c */
[----:B-1----:R-:W-:Y:S01]  /*35e0*/  CS2R R84, SRZ ;  /* 0x0000000000547805 */ /* 0x002fe2000001ff00 */
[----:B------:R-:W5:Y:S02]  /*35f0*/  @P5 LDG.E.128 R200, desc[UR6][R88.64] ;  /* 0x0000000658c85981 */ /* 0x000f64000c1e1d00 */
[----:B------:R-:W-:Y:S01]  /*3600*/  @P5 VIADD R7, R7, 0x20 ;  /* 0x0000002007075836 */ /* 0x000fe20000000000 */
[----:B---3--:R-:W-:Y:S01]  /*3610*/  CS2R R86, SRZ ;  /* 0x0000000000567805 */ /* 0x008fe2000001ff00 */
[----:B------:R1:W5:Y:S02]  /*3620*/  @P5 LDG.E.128 R36, desc[UR6][R90.64] ;  /* 0x000000065a245981 */ /* 0x000364000c1e1d00 */
[C---:B------:R-:W-:Y:S01]  /*3630*/  @P0 IMAD.WIDE.U32 R14, R7.reuse, 0x10, R14 ;  /* 0x00000010070e0825 */ /* 0x040fe200078e000e */
[----:B0-----:R-:W-:Y:S01]  /*3640*/  CS2R R94, SRZ ;  /* 0x00000000005e7805 */ /* 0x001fe2000001ff00 */
[----:B------:R0:W5:Y:S04]  /*3650*/  @P5 LDG.E.128 R196, desc[UR6][R92.64] ;  /* 0x000000065cc45981 */ /* 0x000168000c1e1d00 */
[----:B------:R-:W5:Y:S01]  /*3660*/  @P0 LDG.E.128 R32, desc[UR6][R14.64] ;  /* 0x000000060e200981 */ /* 0x000f62000c1e1d00 */
[----:B------:R-:W-:-:S04]  /*3670*/  @P0 IMAD.WIDE.U32 R96, R7, 0x10, R96 ;  /* 0x0000001007600825 */ /* 0x000fc800078e0060 */
[----:B------:R-:W-:Y:S01]  /*3680*/  @P0 IMAD.WIDE.U32 R98, R7, 0x10, R98 ;  /* 0x0000001007620825 */ /* 0x000fe200078e0062 */
[----:B------:R3:W5:Y:S01]  /*3690*/  @P0 LDG.E.128 R24, desc[UR6][R96.64] ;  /* 0x0000000660180981 */ /* 0x000762000c1e1d00 */
[----:B-1----:R-:W-:Y:S02]  /*36a0*/  CS2R R90, SRZ ;  /* 0x00000000005a7805 */ /* 0x002fe4000001ff00 */
[----:B------:R-:W-:Y:S02]  /*36b0*/  CS2R R88, SRZ ;  /* 0x0000000000587805 */ /* 0x000fe4000001ff00 */
[----:B0-----:R-:W-:Y:S01]  /*36c0*/  CS2R R92, SRZ ;  /* 0x00000000005c7805 */ /* 0x001fe2000001ff00 */
[----:B------:R0:W5:Y:S01]  /*36d0*/  @P0 LDG.E.128 R28, desc[UR6][R98.64] ;  /* 0x00000006621c0981 */ /* 0x000162000c1e1d00 */
[----:B------:R-:W-:Y:S02]  /*36e0*/  CS2R R102, SRZ ;  /* 0x0000000000667805 */ /* 0x000fe4000001ff00 */
[----:B------:R-:W-:-:S02]  /*36f0*/  CS2R R100, SRZ ;  /* 0x0000000000647805 */ /* 0x000fc4000001ff00 */
[----:B------:R-:W-:Y:S02]  /*3700*/  CS2R R106, SRZ ;  /* 0x00000000006a7805 */ /* 0x000fe4000001ff00 */
[----:B------:R-:W-:Y:S02]  /*3710*/  CS2R R104, SRZ ;  /* 0x0000000000687805 */ /* 0x000fe4000001ff00 */
[----:B------:R-:W-:Y:S02]  /*3720*/  CS2R R110, SRZ ;  /* 0x00000000006e7805 */ /* 0x000fe4000001ff00 */
[----:B---3--:R-:W-:Y:S02]  /*3730*/  CS2R R96, SRZ ;  /* 0x0000000000607805 */ /* 0x008fe4000001ff00 */
[----:B------:R-:W-:Y:S02]  /*3740*/  CS2R R108, SRZ ;  /* 0x00000000006c7805 */ /* 0x000fe4000001ff00 */
[----:B------:R-:W-:-:S02]  /*3750*/  CS2R R114, SRZ ;  /* 0x0000000000727805 */ /* 0x000fc4000001ff00 */
[----:B------:R-:W-:Y:S02]  /*3760*/  CS2R R112, SRZ ;  /* 0x0000000000707805 */ /* 0x000fe4000001ff00 */
[----:B0-----:R-:W-:Y:S02]  /*3770*/  CS2R R98, SRZ ;  /* 0x0000000000627805 */ /* 0x001fe4000001ff00 */
        /* <DEDUP_REMOVED lines=37> */
.L_x_30055:
[----:B------:R-:W-:Y:S05]  /*39d0*/  BSYNC.RECONVERGENT B0 ;  /* 0x0000000000007941 */ /* 0x000fea0003800200 */
.L_x_30052:
[----:B------:R-:W0:Y:S02]  /*39e0*/  LDCU UR4, c[0x0][0x384] ;  /* 0x00007080ff0477ac */ /* 0x000e240008000800 */
[----:B0-----:R-:W-:-:S13]  /*39f0*/  ISETP.GE.AND P0, PT, R240, UR4, PT ;  /* 0x00000004f0007c0c */ /* 0x001fda000bf06270 */
[----:B------:R-:W-:Y:S05]  /*3a00*/  @P0 EXIT ;  /* 0x000000000000094d */ /* 0x000fea0003800000 */
[----:B------:R-:W0:Y:S01]  /*3a10*/  LDC R7, c[0x0][0x360] ;  /* 0x0000d800ff077b82 */ /* 0x000e220000000800 */
[C---:B------:R-:W-:Y:S01]  /*3a20*/  IMAD.HI.U32 R11, R2.reuse, -0x2daee0ad, RZ ;  /* 0xd2511f53020b7827 */ /* 0x040fe200078e00ff */
[----:B------:R-:W1:Y:S03]  /*3a30*/  LDCU UR10, c[0x0][0x408] ;  /* 0x00008100ff0a77ac */ /* 0x000e660008000800 */
[----:B------:R-:W-:Y:S01]  /*3a40*/  IMAD R15, R2, -0x2daee0ad, RZ ;  /* 0xd2511f53020f7824 */ /* 0x000fe200078e02ff */
[----:B------:R-:W-:Y:S01]  /*3a50*/  LOP3.LUT R11, R11, R21, RZ, 0x3c, !PT ;  /* 0x000000150b0b7212 */ /* 0x000fe200078e3cff */
[----:B------:R-:W-:Y:S01]  /*3a60*/  VIADD R16, R21, 0xbb67ae85 ;  /* 0xbb67ae8515107836 */ /* 0x000fe20000000000 */
[----:B------:R-:W2:Y:S01]  /*3a70*/  LDCU UR13, c[0x0][0x388] ;  /* 0x00007100ff0d77ac */ /* 0x000ea20008000800 */
[----:B------:R-:W-:Y:S02]  /*3a80*/  VIADD R12, R20, 0x9e3779b9 ;  /* 0x9e3779b9140c7836 */ /* 0x000fe40000000000 */
[----:B------:R-:W-:Y:S01]  /*3a90*/  IMAD.HI.U32 R10, R11, -0x326172a9, RZ ;  /* 0xcd9e8d570b0a7827 */ /* 0x000fe200078e00ff */
[----:B------:R-:W3:Y:S01]  /*3aa0*/  LDCU.U8 UR11, c[0x0][0x410] ;  /* 0x00008200ff0b77ac */ /* 0x000ee20008000000 */
[----:B------:R-:W4:Y:S01]  /*3ab0*/  LDCU UR12, c[0x0][0x448] ;  /* 0x00008900ff0c77ac */ /* 0x000f220008000800 */
[----:B------:R-:W0:Y:S02]  /*3ac0*/  LDCU.64 UR8, c[0x0][0x3a0] ;  /* 0x00007400ff0877ac */ /* 0x000e240008000a00 */
[----:B0-----:R-:W-:Y:S01]  /*3ad0*/  IMAD R4, R7, UR5, R4 ;  /* 0x0000000507047c24 */ /* 0x001fe2000f8e0204 */
[----:B------:R-:W0:Y:S03]  /*3ae0*/  LDCU.64 UR4, c[0x0][0x398] ;  /* 0x00007300ff0477ac */ /* 0x000e260008000a00 */
[----:B------:R-:W-:-:S04]  /*3af0*/  IMAD.HI.U32 R7, R4, -0x326172a9, RZ ;  /* 0xcd9e8d5704077827 */ /* 0x000fc800078e00ff */
[----:B------:R-:W-:Y:S01]  /*3b00*/  IMAD R13, R4, -0x326172a9, RZ ;  /* 0xcd9e8d57040d7824 */ /* 0x000fe200078e02ff */
[----:B------:R-:W-:-:S04]  /*3b10*/  LOP3.LUT R7, R9, R7, R20, 0x96, !PT ;  /* 0x0000000709077212 */ /* 0x000fc800078e9614 */
[----:B------:R-:W-:Y:S01]  /*3b20*/  LOP3.LUT R10, R12, R13, R10, 0x96, !PT ;  /* 0x0000000d0c0a7212 */ /* 0x000fe200078e960a */
[----:B------:R-:W-:-:S04]  /*3b30*/  IMAD.HI.U32 R14, R7, -0x2daee0ad, RZ ;  /* 0xd2511f53070e7827 */ /* 0x000fc800078e00ff */
        /* <DEDUP_REMOVED lines=10> */
[----:B------:R-:W-:Y:S01]  /*3be0*/  IMAD R15, R10, -0x2daee0ad, RZ ;  /* 0xd2511f530a0f7824 */ /* 0x000fe200078e02ff */
[----:B------:R-:W-:Y:S01]  /*3bf0*/  IADD3 R16, PT, PT, R21, 0x32370b8f, RZ ;  /* 0x32370b8f15107810 */ /* 0x000fe20007ffe0ff */
[----:B------:R-:W-:-:S04]  /*3c00*/  IMAD.HI.U32 R14, R7, -0x2daee0ad, RZ ;  /* 0xd2511f53070e7827 */ /* 0x000fc800078e00ff */
[----:B------:R-:W-:Y:S01]  /*3c10*/  VIADD R12, R20, 0xdaa66d2b ;  /* 0xdaa66d2b140c7836 */ /* 0x000fe20000000000 */
[----:B------:R-:W-:Y:S01]  /*3c20*/  LOP3.LUT R14, R16, R15, R14, 0x96, !PT ;  /* 0x0000000f100e7212 */ /* 0x000fe200078e960e */
[----:B------:R-:W-:-:S04]  /*3c30*/  IMAD.HI.U32 R10, R13, -0x326172a9, RZ ;  /* 0xcd9e8d570d0a7827 */ /* 0x000fc800078e00ff */
[----:B------:R-:W-:Y:S01]  /*3c40*/  IMAD R16, R7, -0x2daee0ad, RZ ;  /* 0xd2511f5307107824 */ /* 0x000fe200078e02ff */
[----:B------:R-:W-:Y:S01]  /*3c50*/  LOP3.LUT R10, R12, R11, R10, 0x96, !PT ;  /* 0x0000000b0c0a7212 */ /* 0x000fe200078e960a */
[----:B------:R-:W-:Y:S02]  /*3c60*/  IMAD R12, R13, -0x326172a9, RZ ;  /* 0xcd9e8d570d0c7824 */ /* 0x000fe400078e02ff */
[----:B------:R-:W-:-:S04]  /*3c70*/  IMAD.HI.U32 R7, R14, -0x326172a9, RZ ;  /* 0xcd9e8d570e077827 */ /* 0x000fc800078e00ff */
[----:B------:R-:W-:Y:S02]  /*3c80*/  VIADD R11, R20, 0x78dde6e4 ;  /* 0x78dde6e4140b7836 */ /* 0x000fe40000000000 */
[----:B------:R-:W-:Y:S02]  /*3c90*/  VIADD R15, R21, 0xed9eba14 ;  /* 0xed9eba14150f7836 */ /* 0x000fe40000000000 */
[----:B------:R-:W-:Y:S01]  /*3ca0*/  IMAD.HI.U32 R13, R10, -0x2daee0ad, RZ ;  /* 0xd2511f530a0d7827 */ /* 0x000fe200078e00ff */
[----:B------:R-:W-:Y:S02]  /*3cb0*/  LOP3.LUT R7, R11, R12, R7, 0x96, !PT ;  /* 0x0000000c0b077212 */ /* 0x000fe400078e9607 */
[----:B------:R-:W-:Y:S01]  /*3cc0*/  IADD3 R12, PT, PT, R20, 0x1715609d, RZ ;  /* 0x1715609d140c7810 */ /* 0x000fe20007ffe0ff */
[----:B------:R-:W-:Y:S01]  /*3cd0*/  IMAD R11, R14, -0x326172a9, RZ ;  /* 0xcd9e8d570e0b7824 */ /* 0x000fe200078e02ff */
[----:B------:R-:W-:Y:S01]  /*3ce0*/  LOP3.LUT R13, R15, R16, R13, 0x96, !PT ;  /* 0x000000100f0d7212 */ /* 0x000fe200078e960d */
[----:B------:R-:W-:-:S02]  /*3cf0*/  IMAD R15, R10, -0x2daee0ad, RZ ;  /* 0xd2511f530a0f7824 */ /* 0x000fc400078e02ff */
[----:B------:R-:W-:-:S04]  /*3d00*/  IMAD.HI.U32 R14, R7, -0x2daee0ad, RZ ;  /* 0xd2511f53070e7827 */ /* 0x000fc800078e00ff */
[----:B------:R-:W-:Y:S02]  /*3d10*/  VIADD R16, R21, 0xa9066899 ;  /* 0xa906689915107836 */ /* 0x000fe40000000000 */
[----:B------:R-:W-:-:S03]  /*3d20*/  IMAD.HI.U32 R10, R13, -0x326172a9, RZ ;  /* 0xcd9e8d570d0a7827 */ /* 0x000fc600078e00ff */
[----:B------:R-:W-:Y:S02]  /*3d30*/  LOP3.LUT R14, R16, R15, R14, 0x96, !PT ;  /* 0x0000000f100e7212 */ /* 0x000fe400078e960e */
[----:B------:R-:W-:Y:S01]  /*3d40*/  LOP3.LUT R10, R12, R11, R10, 0x96, !PT ;  /* 0x0000000b0c0a7212 */ /* 0x000fe200078e960a */
[----:B------:R-:W-:Y:S01]  /*3d50*/  IMAD R12, R13, -0x326172a9, RZ ;  /* 0xcd9e8d570d0c7824 */ /* 0x000fe200078e02ff */
[----:B------:R-:W-:Y:S01]  /*3d60*/  IADD3 R15, PT, PT, R20, -0x700cb87f, RZ ;  /* 0x8ff34781140f7810 */ /* 0x000fe20007ffe0ff */
[----:B------:R-:W-:Y:S02]  /*3d70*/  IMAD R13, R7, -0x2daee0ad, RZ ;  /* 0xd2511f53070d7824 */ /* 0x000fe400078e02ff */
[----:B------:R-:W-:-:S04]  /*3d80*/  IMAD.HI.U32 R7, R14, -0x326172a9, RZ ;  /* 0xcd9e8d570e077827 */ /* 0x000fc800078e00ff */
[----:B------:R-:W-:Y:S02]  /*3d90*/  VIADD R11, R20, 0xb54cda56 ;  /* 0xb54cda56140b7836 */ /* 0x000fe40000000000 */
[----:B------:R-:W-:-:S03]  /*3da0*/  IMAD.HI.U32 R16, R10, -0x2daee0ad, RZ ;  /* 0xd2511f530a107827 */ /* 0x000fc600078e00ff */
[----:B------:R-:W-:Y:S01]  /*3db0*/  LOP3.LUT R7, R11, R12, R7, 0x96, !PT ;  /* 0x0000000c0b077212 */ /* 0x000fe200078e9607 */
[----:B------:R-:W-:Y:S01]  /*3dc0*/  IMAD R11, R14, -0x326172a9, RZ ;  /* 0xcd9e8d570e0b7824 */ /* 0x000fe200078e02ff */
[----:B------:R-:W-:Y:S01]  /*3dd0*/  LOP3.LUT R5, R5, R13, R16, 0x96, !PT ;  /* 0x0000000d05057212 */ /* 0x000fe200078e9610 */
[----:B------:R-:W-:Y:S01]  /*3de0*/  IMAD R16, R10, -0x2daee0ad, RZ ;  /* 0xd2511f530a107824 */ /* 0x000fe200078e02ff */
[----:B------:R-:W-:Y:S01]  /*3df0*/  IADD3 R12, PT, PT, R20, 0x5384540f, RZ ;  /* 0x5384540f140c7810 */ /* 0x000fe20007ffe0ff */
[----:B------:R-:W-:-:S04]  /*3e00*/  IMAD.HI.U32 R13, R7, -0x2daee0ad, RZ ;  /* 0xd2511f53070d7827 */ /* 0x000fc800078e00ff */
[----:B------:R-:W-:Y:S02]  /*3e10*/  VIADD R14, R21, 0x1fd5c5a3 ;  /* 0x1fd5c5a3150e7836 */ /* 0x000fe40000000000 */
[----:B------:R-:W-:-:S03]  /*3e20*/  IMAD.HI.U32 R10, R5, -0x326172a9, RZ ;  /* 0xcd9e8d57050a7827 */ /* 0x000fc600078e00ff */
[----:B------:R-:W-:Y:S01]  /*3e30*/  LOP3.LUT R13, R14, R16, R13, 0x96, !PT ;  /* 0x000000100e0d7212 */ /* 0x000fe200078e960d */
[----:B------:R-:W-:Y:S01]  /*3e40*/  VIADD R14, R21, 0xdb3d7428 ;  /* 0xdb3d7428150e7836 */ /* 0x000fe20000000000 */
[----:B------:R-:W-:Y:S01]  /*3e50*/  LOP3.LUT R10, R12, R11, R10, 0x96, !PT ;  /* 0x0000000b0c0a7212 */ /* 0x000fe200078e960a */
[----:B------:R-:W-:Y:S02]  /*3e60*/  IMAD R11, R5, -0x326172a9, RZ ;  /* 0xcd9e8d57050b7824 */ /* 0x000fe400078e02ff */
[----:B------:R-:W-:-:S04]  /*3e70*/  IMAD.HI.U32 R5, R13, -0x326172a9, RZ ;  /* 0xcd9e8d570d057827 */ /* 0x000fc800078e00ff */
[----:B------:R-:W-:Y:S01]  /*3e80*/  IMAD R12, R7, -0x2daee0ad, RZ ;  /* 0xd2511f53070c7824 */ /* 0x000fe200078e02ff */
[----:B------:R-:W-:Y:S01]  /*3e90*/  LOP3.LUT R11, R6, R11, R5, 0x96, !PT ;  /* 0x0000000b060b7212 */ /* 0x000fe200078e9605 */
[----:B------:R-:W-:-:S04]  /*3ea0*/  IMAD.HI.U32 R7, R10, -0x2daee0ad, RZ ;  /* 0xd2511f530a077827 */ /* 0x000fc800078e00ff */
[----:B------:R-:W-:Y:S01]  /*3eb0*/  IMAD.HI.U32 R6, R11, -0x2daee0ad, RZ ;  /* 0xd2511f530b067827 */ /* 0x000fe200078e00ff */
[----:B------:R-:W-:-:S03]  /*3ec0*/  LOP3.LUT R12, R14, R12, R7, 0x96, !PT ;  /* 0x0000000c0e0c7212 */ /* 0x000fc600078e9607 */
[----:B------:R-:W-:Y:S02]  /*3ed0*/  IMAD R7, R10, -0x2daee0ad, RZ ;  /* 0xd2511f530a077824 */ /* 0x000fe400078e02ff */
[----:B------:R-:W-:Y:S02]  /*3ee0*/  VIADD R10, R21, 0x96a522ad ;  /* 0x96a522ad150a7836 */ /* 0x000fe40000000000 */
[----:B------:R-:W-:Y:S02]  /*3ef0*/  IMAD R14, R13, -0x326172a9, RZ ;  /* 0xcd9e8d570d0e7824 */ /* 0x000fe400078e02ff */
[----:B------:R-:W-:Y:S01]  /*3f00*/  IMAD.HI.U32 R5, R12, -0x326172a9, RZ ;  /* 0xcd9e8d570c057827 */ /* 0x000fe200078e00ff */
[----:B------:R-:W-:Y:S02]  /*3f10*/  LOP3.LUT R6, R10, R7, R6, 0x96, !PT ;  /* 0x000000070a067212 */ /* 0x000fe400078e9606 */
[----:B------:R-:W-:Y:S01]  /*3f20*/  LOP3.LUT R7, R8, 0x3, RZ, 0xc0, !PT ;  /* 0x0000000308077812 */ /* 0x000fe200078ec0ff */
[----:B------:R-:W-:-:S02]  /*3f30*/  IMAD.MOV.U32 R8, RZ, RZ, R9 ;  /* 0x000000ffff087224 */ /* 0x000fc400078e0009 */
[----:B------:R-:W-:Y:S01]  /*3f40*/  HFMA2 R9, -RZ, RZ, 0, 0 ;  /* 0x00000000ff097431 */ /* 0x000fe200000001ff */
[----:B------:R-:W-:Y:S01]  /*3f50*/  LOP3.LUT R5, R15, R14, R5, 0x96, !PT ;  /* 0x0000000e0f057212 */ /* 0x000fe200078e9605 */
[----:B------:R-:W-:Y:S02]  /*3f60*/  IMAD R10, R12, -0x326172a9, RZ ;  /* 0xcd9e8d570c0a7824 */ /* 0x000fe400078e02ff */
[----:B01234-:R-:W-:-:S07]  /*3f70*/  IMAD R11, R11, -0x2daee0ad, RZ ;  /* 0xd2511f530b0b7824 */ /* 0x01ffce00078e02ff */
.L_x_30861:
[----:B------:R-:W-:Y:S01]  /*3f80*/  IMAD R12, R240, UR13, RZ ;  /* 0x0000000df00c7c24 */ /* 0x000fe2000f8e02ff */
[----:B------:R-:W-:Y:S01]  /*3f90*/  LOP3.LUT P0, RZ, R3, 0x8000, RZ, 0xc0, !PT ;  /* 0x0000800003ff7812 */ /* 0x000fe2000780c0ff */
[----:B------:R-:W-:Y:S03]  /*3fa0*/  BSSY.RECONVERGENT B0, `(.L_x_30057) ;  /* 0x00004c4000007945 */ /* 0x000fe60003800200 */
[----:B------:R-:W-:-:S04]  /*3fb0*/  SHF.R.S32.HI R17, RZ, 0x1f, R12 ;  /* 0x0000001fff117819 */ /* 0x000fc8000001140c */
[----:B------:R-:W-:-:S04]  /*3fc0*/  LEA.HI R12, R17, R12, RZ, 0x2 ;  /* 0x0000000c110c7211 */ /* 0x000fc800078f10ff */
[----:B------:R-:W-:-:S05]  /*3fd0*/  LEA.HI.SX32 R18, R12, R252, 0x1e ;  /* 0x000000fc0c127211 */ /* 0x000fca00078ff2ff */
[----:B------:R-:W-:Y:S01]  /*3fe0*/  IMAD.MOV.U32 R12, RZ, RZ, R18 ;  /* 0x000000ffff0c7224 */ /* 0x000fe200078e0012 */
[----:B-1234-:R-:W-:Y:S06]  /*3ff0*/  @!P0 BRA `(.L_x_30058) ;  /* 0x0000004800f88947 */ /* 0x01efec0003800000 */
        /* <DEDUP_REMOVED lines=32> */
.L_x_30062:
        /* <DEDUP_REMOVED lines=13> */
.L_x_30064:
[----:B------:R-:W-:Y:S05]  /*42d0*/  BSYNC.RECONVERGENT B2 ;  /* 0x0000000000027941 */ /* 0x000fea0003800200 */
.L_x_30063:
        /* <DEDUP_REMOVED lines=9> */
[----:B------:R-:W-:-:S05]  /*4370*/  VIADD R5, R21, 0xbb67ae85 ;  /* 0xbb67ae8515057836 */ /* 0x000fca0000000000 */
[----:B------:R-:W-:Y:S01]  /*4380*/  LOP3.LUT R10, R5, R6, R23, 0x96, !PT ;  /* 0x00000006050a7212 */ /* 0x000fe200078e9617 */
[----:B------:R-:W-:-:S04]  /*4390*/  IMAD.WIDE.U32 R6, R7, -0x2daee0ad, RZ ;  /* 0xd2511f5307067825 */ /* 0x000fc800078e00ff */
[----:B------:R-:W-:-:S05]  /*43a0*/  VIADD R5, R21, 0x76cf5d0a ;  /* 0x76cf5d0a15057836 */ /* 0x000fca0000000000 */
[----:B------:R-:W-:Y:S01]  /*43b0*/  LOP3.LUT R5, R5, R22, R7, 0x96, !PT ;  /* 0x0000001605057212 */ /* 0x000fe200078e9607 */
[----:B------:R-:W-:Y:S01]  /*43c0*/  IMAD.WIDE.U32 R22, R10, -0x326172a9, RZ ;  /* 0xcd9e8d570a167825 */ /* 0x000fe200078e00ff */
[C---:B------:R-:W-:Y:S02]  /*43d0*/  IADD3 R7, PT, PT, R20.reuse, 0x3c6ef372, RZ ;  /* 0x3c6ef37214077810 */ /* 0x040fe40007ffe0ff */
[----:B------:R-:W-:Y:S02]  /*43e0*/  IADD3 R10, PT, PT, R20, 0x78dde6e4, RZ ;  /* 0x78dde6e4140a7810 */ /* 0x000fe40007ffe0ff */
[----:B------:R-:W-:Y:S01]  /*43f0*/  LOP3.LUT R7, R7, R192, R23, 0x96, !PT ;  /* 0x000000c007077212 */ /* 0x000fe200078e9617 */
[----:B------:R-:W-:-:S04]  /*4400*/  IMAD.WIDE.U32 R192, R5, -0x326172a9, RZ ;  /* 0xcd9e8d5705c07825 */ /* 0x000fc800078e00ff */
[----:B------:R-:W-:-:S05]  /*4410*/  VIADD R5, R20, 0xdaa66d2b ;  /* 0xdaa66d2b14057836 */ /* 0x000fca0000000000 */
[----:B------:R-:W-:Y:S01]  /*4420*/  LOP3.LUT R5, R5, R22, R193, 0x96, !PT ;  /* 0x0000001605057212 */ /* 0x000fe200078e96c1 */
[----:B------:R-:W-:-:S04]  /*4430*/  IMAD.WIDE.U32 R22, R7, -0x2daee0ad, RZ ;  /* 0xd2511f5307167825 */ /* 0x000fc800078e00ff */
[----:B------:R-:W-:-:S05]  /*4440*/  VIADD R7, R21, 0x32370b8f ;  /* 0x32370b8f15077836 */ /* 0x000fca0000000000 */
[----:B------:R-:W-:-:S05]  /*4450*/  LOP3.LUT R7, R7, R6, R23, 0x96, !PT ;  /* 0x0000000607077212 */ /* 0x000fca00078e9617 */
[----:B------:R-:W-:-:S05]  /*4460*/  IMAD.WIDE.U32 R6, R7, -0x326172a9, RZ ;  /* 0xcd9e8d5707067825 */ /* 0x000fca00078e00ff */
[----:B------:R-:W-:Y:S01]  /*4470*/  LOP3.LUT R7, R10, R192, R7, 0x96, !PT ;  /* 0x000000c00a077212 */ /* 0x000fe200078e9607 */
[----:B------:R-:W-:-:S04]  /*4480*/  IMAD.WIDE.U32 R192, R5, -0x2daee0ad, RZ ;  /* 0xd2511f5305c07825 */ /* 0x000fc800078e00ff */
[----:B------:R-:W-:-:S05]  /*4490*/  VIADD R5, R21, 0xed9eba14 ;  /* 0xed9eba1415057836 */ /* 0x000fca0000000000 */
[----:B------:R-:W-:-:S05]  /*44a0*/  LOP3.LUT R5, R5, R22, R193, 0x96, !PT ;  /* 0x0000001605057212 */ /* 0x000fca00078e96c1 */
[----:B------:R-:W-:-:S04]  /*44b0*/  IMAD.WIDE.U32 R22, R5, -0x326172a9, RZ ;  /* 0xcd9e8d5705167825 */ /* 0x000fc800078e00ff */
[----:B------:R-:W-:-:S05]  /*44c0*/  VIADD R5, R20, 0x1715609d ;  /* 0x1715609d14057836 */ /* 0x000fca0000000000 */
[----:B------:R-:W-:Y:S01]  /*44d0*/  LOP3.LUT R10, R5, R6, R23, 0x96, !PT ;  /* 0x00000006050a7212 */ /* 0x000fe200078e9617 */
[----:B------:R-:W-:Y:S01]  /*44e0*/  IMAD.WIDE.U32 R6, R7, -0x2daee0ad, RZ ;  /* 0xd2511f5307067825 */ /* 0x000fe200078e00ff */
[----:B------:R-:W-:-:S04]  /*44f0*/  IADD3 R5, PT, PT, R21, -0x56f99767, RZ ;  /* 0xa906689915057810 */ /* 0x000fc80007ffe0ff */
[----:B------:R-:W-:Y:S01]  /*4500*/  LOP3.LUT R5, R5, R192, R7, 0x96, !PT ;  /* 0x000000c005057212 */ /* 0x000fe200078e9607 */
[----:B------:R-:W-:-:S04]  /*4510*/  VIADD R7, R21, 0x646e171e ;  /* 0x646e171e15077836 */ /* 0x000fc80000000000 */
[----:B------:R-:W-:-:S04]  /*4520*/  IMAD.WIDE.U32 R192, R5, -0x326172a9, RZ ;  /* 0xcd9e8d5705c07825 */ /* 0x000fc800078e00ff */
[----:B------:R-:W-:-:S05]  /*4530*/  VIADD R5, R20, 0xb54cda56 ;  /* 0xb54cda5614057836 */ /* 0x000fca0000000000 */
[----:B------:R-:W-:Y:S01]  /*4540*/  LOP3.LUT R5, R5, R22, R193, 0x96, !PT ;  /* 0x0000001605057212 */ /* 0x000fe200078e96c1 */
[----:B------:R-:W-:Y:S01]  /*4550*/  IMAD.WIDE.U32 R22, R10, -0x2daee0ad, RZ ;  /* 0xd2511f530a167825 */ /* 0x000fe200078e00ff */
[----:B------:R-:W-:-:S04]  /*4560*/  IADD3 R10, PT, PT, R20, 0x5384540f, RZ ;  /* 0x5384540f140a7810 */ /* 0x000fc80007ffe0ff */
        /* <DEDUP_REMOVED lines=17> */
[----:B------:R-:W-:-:S03]  /*4680*/  MOV R10, R192 ;  /* 0x000000c0000a7202 */ /* 0x000fc60000000f00 */
[----:B------:R-:W-:Y:S01]  /*4690*/  IMAD.MOV.U32 R12, RZ, RZ, R22 ;  /* 0x000000ffff0c7224 */ /* 0x000fe200078e0016 */
[----:B------:R-:W-:-:S07]  /*46a0*/  LOP3.LUT R6, R7, R6, R23, 0x96, !PT ;  /* 0x0000000607067212 */ /* 0x000fce00078e9617 */
.L_x_30061:
[----:B------:R-:W-:Y:S05]  /*46b0*/  BSYNC.RECONVERGENT B1 ;  /* 0x0000000000017941 */ /* 0x000fea0003800200 */
.L_x_30060:
[----:B------:R-:W0:Y:S01]  /*46c0*/  LDC R192, c[0x0][0x404] ;  /* 0x00010100ffc07b82 */ /* 0x000e220000000800 */
        /* <DEDUP_REMOVED lines=17> */
.L_x_30067:
        /* <DEDUP_REMOVED lines=13> */
.L_x_30069:
[----:B------:R-:W-:Y:S05]  /*48b0*/  BSYNC.RECONVERGENT B2 ;  /* 0x0000000000027941 */ /* 0x000fea0003800200 */
.L_x_30068:
[----:B------:R-:W-:Y:S01]  /*48c0*/  LOP3.LUT R5, R9, R7, R21, 0x96, !PT ;  /* 0x0000000709057212 */ /* 0x000fe200078e9615 */
[----:B------:R-:W-:Y:S01]  /*48d0*/  IMAD.WIDE.U32 R22, R4, -0x326172a9, RZ ;  /* 0xcd9e8d5704167825 */ /* 0x000fe200078e00ff */
[----:B------:R-:W-:-:S03]  /*48e0*/  IADD3 R7, PT, PT, R20, -0x61c88647, RZ ;  /* 0x9e3779b914077810 */ /* 0x000fc60007ffe0ff */
[----:B------:R-:W-:Y:S01]  /*48f0*/  IMAD.WIDE.U32 R10, R5, -0x326172a9, RZ ;  /* 0xcd9e8d57050a7825 */ /* 0x000fe200078e00ff */
[----:B------:R-:W-:-:S04]  /*4900*/  LOP3.LUT R5, R8, R23, R20, 0x96, !PT ;  /* 0x0000001708057212 */ /* 0x000fc800078e9614 */
        /* <DEDUP_REMOVED lines=8> */
[----:B------:R-:W-:-:S04]  /*4990*/  IADD3 R7, PT, PT, R20, 0x3c6ef372, RZ ;  /* 0x3c6ef37214077810 */ /* 0x000fc80007ffe0ff */
[----:B------:R-:W-:Y:S01]  /*49a0*/  LOP3.LUT R7, R7, R10, R23, 0x96, !PT ;  /* 0x0000000a07077212 */ /* 0x000fe200078e9617 */
[----:B------:R-:W-:-:S04]  /*49b0*/  IMAD.WIDE.U32 R10, R5, -0x326172a9, RZ ;  /* 0xcd9e8d57050a7825 */ /* 0x000fc800078e00ff */
[----:B------:R-:W-:-:S05]  /*49c0*/  VIADD R5, R20, 0xdaa66d2b ;  /* 0xdaa66d2b14057836 */ /* 0x000fca0000000000 */
[----:B------:R-:W-:Y:S01]  /*49d0*/  LOP3.LUT R5, R5, R22, R11, 0x96, !PT ;  /* 0x0000001605057212 */ /* 0x000fe200078e960b */
[----:B------:R-:W-:Y:S01]  /*49e0*/  IMAD.WIDE.U32 R22, R7, -0x2daee0ad, RZ ;  /* 0xd2511f5307167825 */ /* 0x000fe200078e00ff */
[----:B------:R-:W-:-:S03]  /*49f0*/  IADD3 R11, PT, PT, R20, 0x78dde6e4, RZ ;  /* 0x78dde6e4140b7810 */ /* 0x000fc60007ffe0ff */
        /* <DEDUP_REMOVED lines=35> */
[----:B------:R-:W-:-:S04]  /*4c30*/  IMAD.WIDE.U32 R22, R17, -0x2daee0ad, RZ ;  /* 0xd2511f5311167825 */ /* 0x000fc800078e00ff */
[----:B------:R-:W-:Y:S01]  /*4c40*/  IMAD.MOV.U32 R11, RZ, RZ, RZ ;  /* 0x000000ffff0b7224 */ /* 0x000fe200078e00ff */
[----:B------:R-:W-:Y:S02]  /*4c50*/  LOP3.LUT R6, R7, R6, R23, 0x96, !PT ;  /* 0x0000000607067212 */ /* 0x000fe400078e9617 */
[----:B------:R-:W-:Y:S01]  /*4c60*/  MOV R7, R12 ;  /* 0x0000000c00077202 */ /* 0x000fe20000000f00 */
[----:B------:R-:W-:-:S07]  /*4c70*/  IMAD.MOV.U32 R12, RZ, RZ, R22 ;  /* 0x000000ffff0c7224 */ /* 0x000fce00078e0016 */
.L_x_30066:
[----:B------:R-:W-:Y:S05]  /*4c80*/  BSYNC.RECONVERGENT B1 ;  /* 0x0000000000017941 */ /* 0x000fea0003800200 */
.L_x_30065:
        /* <DEDUP_REMOVED lines=16> */
.L_x_30072:
        /* <DEDUP_REMOVED lines=13> */
.L_x_30074:
[----:B------:R-:W-:Y:S05]  /*4e60*/  BSYNC.RECONVERGENT B2 ;  /* 0x0000000000027941 */ /* 0x000fea0003800200 */
.L_x_30073:
[----:B------:R-:W-:Y:S01]  /*4e70*/  LOP3.LUT R5, R9, R7, R21, 0x96, !PT ;  /* 0x0000000709057212 */ /* 0x000fe200078e9615 */
[----:B------:R-:W-:-:S04]  /*4e80*/  IMAD.WIDE.U32 R22, R4, -0x326172a9, RZ ;  /* 0xcd9e8d5704167825 */ /* 0x000fc800078e00ff */
[----:B------:R-:W-:Y:S02]  /*4e90*/  VIADD R7, R20, 0x9e3779b9 ;  /* 0x9e3779b914077836 */ /* 0x000fe40000000000 */
[----:B------:R-:W-:Y:S01]  /*4ea0*/  IMAD.WIDE.U32 R10, R5, -0x326172a9, RZ ;  /* 0xcd9e8d57050a7825 */ /* 0x000fe200078e00ff */
[----:B------:R-:W-:-:S04]  /*4eb0*/  LOP3.LUT R5, R8, R23, R20, 0x96, !PT ;  /* 0x0000001708057212 */ /* 0x000fc800078e9614 */
        /* <DEDUP_REMOVED lines=14> */
[----:B------:R-:W-:-:S03]  /*4fa0*/  IADD3 R7, PT, PT, R21, 0x32370b8f, RZ ;  /* 0x32370b8f15077810 */ /* 0x000fc60007ffe0ff */
[----:B------:R-:W-:Y:S01]  /*4fb0*/  VIADD R11, R20, 0x78dde6e4 ;  /* 0x78dde6e4140b7836 */ /* 0x000fe20000000000 */
[----:B------:R-:W-:-:S05]  /*4fc0*/  LOP3.LUT R7, R7, R6, R23, 0x96, !PT ;  /* 0x0000000607077212 */ /* 0x000fca00078e9617 */
[----:B------:R-:W-:-:S05]  /*4fd0*/  IMAD.WIDE.U32 R6, R7, -0x326172a9, RZ ;  /* 0xcd9e8d5707067825 */ /* 0x000fca00078e00ff */
[----:B------:R-:W-:Y:S01]  /*4fe0*/  LOP3.LUT R7, R11, R10, R7, 0x96, !PT ;  /* 0x0000000a0b077212 */ /* 0x000fe200078e9607 */
[----:B------:R-:W-:-:S04]  /*4ff0*/  IMAD.WIDE.U32 R10, R5, -0x2daee0ad, RZ ;  /* 0xd2511f53050a7825 */ /* 0x000fc800078e00ff */
[----:B------:R-:W-:-:S05]  /*5000*/  VIADD R5, R21, 0xed9eba14 ;  /* 0xed9eba1415057836 */ /* 0x000fca0000000000 */
[----:B------:R-:W-:-:S05]  /*5010*/  LOP3.LUT R5, R5, R22, R11, 0x96, !PT ;  /* 0x0000001605057212 */ /* 0x000fca00078e960b */
[----:B------:R-:W-:Y:S01]  /*5020*/  IMAD.WIDE.U32 R22, R5, -0x326172a9, RZ ;  /* 0xcd9e8d5705167825 */ /* 0x000fe200078e00ff */
[----:B------:R-:W-:-:S04]  /*5030*/  IADD3 R5, PT, PT, R20, 0x1715609d, RZ ;  /* 0x1715609d14057810 */ /* 0x000fc80007ffe0ff */
[----:B------:R-:W-:Y:S01]  /*5040*/  LOP3.LUT R17, R5, R6, R23, 0x96, !PT ;  /* 0x0000000605117212 */ /* 0x000fe200078e9617 */
[----:B------:R-:W-:-:S04]  /*5050*/  IMAD.WIDE.U32 R6, R7, -0x2daee0ad, RZ ;  /* 0xd2511f5307067825 */ /* 0x000fc800078e00ff */
[----:B------:R-:W-:-:S05]  /*5060*/  VIADD R5, R21, 0xa9066899 ;  /* 0xa906689915057836 */ /* 0x000fca0000000000 */
[----:B------:R-:W-:Y:S02]  /*5070*/  LOP3.LUT R5, R5, R10, R7, 0x96, !PT ;  /* 0x0000000a05057212 */ /* 0x000fe400078e9607 */
[----:B------:R-:W-:-:S03]  /*5080*/  IADD3 R7, PT, PT, R21, 0x646e171e, RZ ;  /* 0x646e171e15077810 */ /* 0x000fc60007ffe0ff */
[----:B------:R-:W-:-:S04]  /*5090*/  IMAD.WIDE.U32 R10, R5, -0x326172a9, RZ ;  /* 0xcd9e8d57050a7825 */ /* 0x000fc800078e00ff */
[----:B------:R-:W-:-:S05]  /*50a0*/  VIADD R5, R20, 0xb54cda56 ;  /* 0xb54cda5614057836 */ /* 0x000fca0000000000 */
[----:B------:R-:W-:Y:S01]  /*50b0*/  LOP3.LUT R5, R5, R22, R11, 0x96, !PT ;  /* 0x0000001605057212 */ /* 0x000fe200078e960b */
[----:B------:R-:W-:-:S04]  /*50c0*/  IMAD.WIDE.U32 R22, R17, -0x2daee0ad, RZ ;  /* 0xd2511f5311167825 */ /* 0x000fc800078e00ff */
        /* <DEDUP_REMOVED lines=8> */
[----:B------:R-:W-:-:S04]  /*5150*/  IADD3 R5, PT, PT, R20, -0xe443238, RZ ;  /* 0xf1bbcdc814057810 */ /* 0x000fc80007ffe0ff */
[----:B------:R-:W-:Y:S01]  /*5160*/  LOP3.LUT R17, R5, R6, R23, 0x96, !PT ;  /* 0x0000000605117212 */ /* 0x000fe200078e9617 */
[----:B------:R-:W-:-:S04]  /*5170*/  IMAD.WIDE.U32 R6, R7, -0x2daee0ad, RZ ;  /* 0xd2511f5307067825 */ /* 0x000fc800078e00ff */
[----:B------:R-:W-:-:S05]  /*5180*/  VIADD R5, R21, 0xdb3d7428 ;  /* 0xdb3d742815057836 */ /* 0x000fca0000000000 */
[----:B------:R-:W-:Y:S02]  /*5190*/  LOP3.LUT R5, R5, R10, R7, 0x96, !PT ;  /* 0x0000000a05057212 */ /* 0x000fe400078e9607 */
[----:B------:R-:W-:-:S03]  /*51a0*/  IADD3 R7, PT, PT, R21, -0x695add53, RZ ;  /* 0x96a522ad15077810 */ /* 0x000fc60007ffe0ff */
[----:B------:R-:W-:-:S04]  /*51b0*/  IMAD.WIDE.U32 R10, R5, -0x326172a9, RZ ;  /* 0xcd9e8d57050a7825 */ /* 0x000fc800078e00ff */
[----:B------:R-:W-:-:S05]  /*51c0*/  VIADD R5, R20, 0x8ff34781 ;  /* 0x8ff3478114057836 */ /* 0x000fca0000000000 */
[----:B------:R-:W-:Y:S01]  /*51d0*/  LOP3.LUT R5, R5, R22, R11, 0x96, !PT ;  /* 0x0000001605057212 */ /* 0x000fe200078e960b */
[----:B------:R-:W-:-:S04]  /*51e0*/  IMAD.WIDE.U32 R22, R17, -0x2daee0ad, RZ ;  /* 0xd2511f5311167825 */ /* 0x000fc800078e00ff */
[----:B------:R-:W-:Y:S01]  /*51f0*/  HFMA2 R17, -RZ, RZ, 0, 0 ;  /* 0x00000000ff117431 */ /* 0x000fe200000001ff */
[----:B------:R-:W-:Y:S01]  /*5200*/  LOP3.LUT R6, R7, R6, R23, 0x96, !PT ;  /* 0x0000000607067212 */ /* 0x000fe200078e9617 */
[----:B------:R-:W-:Y:S02]  /*5210*/  IMAD.MOV.U32 R7, RZ, RZ, R12 ;  /* 0x000000ffff077224 */ /* 0x000fe400078e000c */
[----:B------:R-:W-:-:S07]  /*5220*/  IMAD.MOV.U32 R12, RZ, RZ, R22 ;  /* 0x000000ffff0c7224 */ /* 0x000fce00078e0016 */
.L_x_30071:
[----:B------:R-:W-:Y:S05]  /*5230*/  BSYNC.RECONVERGENT B1 ;  /* 0x0000000000017941 */ /* 0x000fea0003800200 */
.L_x_30070:
[----:B------:R-:W-:Y:S01]  /*5240*/  ISETP.NE.AND P4, PT, R17, 0x1, PT ;  /* 0x000000011100780c */ /* 0x000fe20003f85270 */
[----:B------:R-:W-:Y:S01]  /*5250*/  BSSY.RECONVERGENT B1, `(.L_x_30075) ;  /* 0x0000059000017945 */ /* 0x000fe20003800200 */
[----:B------:R-:W-:Y:S01]  /*5260*/  I2FP.F32.U32 R7, R7 ;  /* 0x0000000700077245 */ /* 0x000fe20000201000 */
[----:B------:R-:W-:-:S04]  /*5270*/  IMAD.MOV.U32 R11, RZ, RZ, R10 ;  /* 0x000000ffff0b7224 */ /* 0x000fc800078e000a */
        /* <DEDUP_REMOVED lines=12> */
.L_x_30077:
        /* <DEDUP_REMOVED lines=13> */
.L_x_30079:
[----:B------:R-:W-:Y:S05]  /*5410*/  BSYNC.RECONVERGENT B2 ;  /* 0x0000000000027941 */ /* 0x000fea0003800200 */
.L_x_30078:
[----:B------:R-:W-:Y:S01]  /*5420*/  LOP3.LUT R5, R9, R7, R21, 0x96, !PT ;  /* 0x0000000709057212 */ /* 0x000fe200078e9615 */
[----:B------:R-:W-:-:S04]  /*5430*/  IMAD.WIDE.U32 R22, R4, -0x326172a9, RZ ;  /* 0xcd9e8d5704167825 */ /* 0x000fc800078e00ff */
[----:B------:R-:W-:Y:S02]  /*5440*/  VIADD R7, R20, 0x9e3779b9 ;  /* 0x9e3779b914077836 */ /* 0x000fe40000000000 */
[----:B------:R-:W-:Y:S01]  /*5450*/  IMAD.WIDE.U32 R10, R5, -0x326172a9, RZ ;  /* 0xcd9e8d57050a7825 */ /* 0x000fe200078e00ff */
[----:B------:R-:W-:-:S04]  /*5460*/  LOP3.LUT R5, R8, R23, R20, 0x96, !PT ;  /* 0x0000001708057212 */ /* 0x000fc800078e9614 */
[----:B------:R-:W-:Y:S01]  /*5470*/  LOP3.LUT R7, R7, R22, R11, 0x96, !PT ;  /* 0x0000001607077212 */ /* 0x000fe200078e960b */
[----:B------:R-:W-:Y:S01]  /*5480*/  IMAD.WIDE.U32 R22, R5, -0x2daee0ad, RZ ;  /* 0xd2511f5305167825 */ /* 0x000fe200078e00ff */
[----:B------:R-:W-:-:S04]  /*5490*/  IADD3 R5, PT, PT, R21, -0x4498517b, RZ ;  /* 0xbb67ae8515057810 */ /* 0x000fc80007ffe0ff */
        /* <DEDUP_REMOVED lines=8> */
[----:B------:R-:W-:-:S04]  /*5520*/  IADD3 R5, PT, PT, R20, -0x255992d5, RZ ;  /* 0xdaa66d2b14057810 */ /* 0x000fc80007ffe0ff */
[----:B------:R-:W-:Y:S01]  /*5530*/  LOP3.LUT R5, R5, R22, R11, 0x96, !PT ;  /* 0x0000001605057212 */ /* 0x000fe200078e960b */
[----:B------:R-:W-:-:S04]  /*5540*/  IMAD.WIDE.U32 R22, R7, -0x2daee0ad, RZ ;  /* 0xd2511f5307167825 */ /* 0x000fc800078e00ff */
[----:B------:R-:W-:Y:S02]  /*5550*/  VIADD R7, R21, 0x32370b8f ;  /* 0x32370b8f15077836 */ /* 0x000fe40000000000 */
[----:B------:R-:W-:-:S03]  /*5560*/  VIADD R11, R20, 0x78dde6e4 ;  /* 0x78dde6e4140b7836 */ /* 0x000fc60000000000 */
[----:B------:R-:W-:-:S05]  /*5570*/  LOP3.LUT R7, R7, R6, R23, 0x96, !PT ;  /* 0x0000000607077212 */ /* 0x000fca00078e9617 */
[----:B------:R-:W-:-:S05]  /*5580*/  IMAD.WIDE.U32 R6, R7, -0x326172a9, RZ ;  /* 0xcd9e8d5707067825 */ /* 0x000fca00078e00ff */
[----:B------:R-:W-:Y:S01]  /*5590*/  LOP3.LUT R7, R11, R10, R7, 0x96, !PT ;  /* 0x0000000a0b077212 */ /* 0x000fe200078e9607 */
[----:B------:R-:W-:Y:S01]  /*55a0*/  IMAD.WIDE.U32 R10, R5, -0x2daee0ad, RZ ;  /* 0xd2511f53050a7825 */ /* 0x000fe200078e00ff */
[----:B------:R-:W-:-:S04]  /*55b0*/  IADD3 R5, PT, PT, R21, -0x126145ec, RZ ;  /* 0xed9eba1415057810 */ /* 0x000fc80007ffe0ff */
[----:B------:R-:W-:-:S05]  /*55c0*/  LOP3.LUT R5, R5, R22, R11, 0x96, !PT ;  /* 0x0000001605057212 */ /* 0x000fca00078e960b */
[----:B------:R-:W-:-:S04]  /*55d0*/  IMAD.WIDE.U32 R22, R5, -0x326172a9, RZ ;  /* 0xcd9e8d5705167825 */ /* 0x000fc800078e00ff */
[----:B------:R-:W-:-:S05]  /*55e0*/  VIADD R5, R20, 0x1715609d ;  /* 0x1715609d14057836 */ /* 0x000fca0000000000 */
[----:B------:R-:W-:Y:S01]  /*55f0*/  LOP3.LUT R17, R5, R6, R23, 0x96, !PT ;  /* 0x0000000605117212 */ /* 0x000fe200078e9617 */
[----:B------:R-:W-:-:S04]  /*5600*/  IMAD.WIDE.U32 R6, R7, -0x2daee0ad, RZ ;  /* 0xd2511f5307067825 */ /* 0x000fc800078e00ff */
[----:B------:R-:W-:-:S05]  /*5610*/  VIADD R5, R21, 0xa9066899 ;  /* 0xa906689915057836 */ /* 0x000fca0000000000 */
[----:B------:R-:W-:Y:S01]  /*5620*/  LOP3.LUT R5, R5, R10, R7, 0x96, !PT ;  /* 0x0000000a05057212 */ /* 0x000fe200078e9607 */
[----:B------:R-:W-:-:S04]  /*5630*/  VIADD R7, R21, 0x646e171e ;  /* 0x646e171e15077836 */ /* 0x000fc80000000000 */
[----:B------:R-:W-:Y:S01]  /*5640*/  IMAD.WIDE.U32 R10, R5, -0x326172a9, RZ ;  /* 0xcd9e8d57050a7825 */ /* 0x000fe200078e00ff */
[----:B------:R-:W-:-:S04]  /*5650*/  IADD3 R5, PT, PT, R20, -0x4ab325aa, RZ ;  /* 0xb54cda5614057810 */ /* 0x000fc80007ffe0ff */
[----:B------:R-:W-:Y:S01]  /*5660*/  LOP3.LUT R5, R5, R22, R11, 0x96, !PT ;  /* 0x0000001605057212 */ /* 0x000fe200078e960b */
[----:B------:R-:W-:-:S04]  /*5670*/  IMAD.WIDE.U32 R22, R17, -0x2daee0ad, RZ ;  /* 0xd2511f5311167825 */ /* 0x000fc800078e00ff */
[----:B------:R-:W-:Y:S01]  /*5680*/  VIADD R11, R20, 0x5384540f ;  /* 0x5384540f140b7836 */ /* 0x000fe20000000000 */
[----:B------:R-:W-:-:S05]  /*5690*/  LOP3.LUT R7, R7, R6, R23, 0x96, !PT ;  /* 0x0000000607077212 */ /* 0x000fca00078e9617 */
[----:B------:R-:W-:-:S05]  /*56a0*/  IMAD.WIDE.U32 R6, R7, -0x326172a9, RZ ;  /* 0xcd9e8d5707067825 */ /* 0x000fca00078e00ff */
[----:B------:R-:W-:Y:S01]  /*56b0*/  LOP3.LUT R7, R11, R10, R7, 0x96, !PT ;  /* 0x0000000a0b077212 */ /* 0x000fe200078e9607 */
[----:B------:R-:W-:Y:S01]  /*56c0*/  IMAD.WIDE.U32 R10, R5, -0x2daee0ad, RZ ;  /* 0xd2511f53050a7825 */ /* 0x000fe200078e00ff */
[----:B------:R-:W-:-:S04]  /*56d0*/  IADD3 R5, PT, PT, R21, 0x1fd5c5a3, RZ ;  /* 0x1fd5c5a315057810 */ /* 0x000fc80007ffe0ff */
        /* <DEDUP_REMOVED lines=12> */
[----:B------:R-:W-:Y:S01]  /*57a0*/  IMAD.MOV.U32 R11, RZ, RZ, R12 ;  /* 0x000000ffff0b7224 */ /* 0x000fe200078e000c */
[----:B------:R-:W-:Y:S01]  /*57b0*/  LOP3.LUT R6, R7, R6, R23, 0x96, !PT ;  /* 0x0000000607067212 */ /* 0x000fe200078e9617 */
[----:B------:R-:W-:Y:S01]  /*57c0*/  IMAD.MOV.U32 R7, RZ, RZ, RZ ;  /* 0x000000ffff077224 */ /* 0x000fe200078e00ff */
[----:B------:R-:W-:-:S07]  /*57d0*/  MOV R12, R22 ;  /* 0x00000016000c7202 */ /* 0x000fce0000000f00 */
.L_x_30076:
[----:B------:R-:W-:Y:S05]  /*57e0*/  BSYNC.RECONVERGENT B1 ;  /* 0x0000000000017941 */ /* 0x000fea0003800200 */
.L_x_30075:
[----:B------:R-:W-:Y:S01]  /*57f0*/  I2FP.F32.U32 R11, R11 ;  /* 0x0000000b000b7245 */ /* 0x000fe20000201000 */
[----:B-----5:R-:W-:Y:S01]  /*5800*/  FMUL.FTZ R17, R144, UR10 ;  /* 0x0000000a90117c20 */ /* 0x020fe20008410000 */
[----:B------:R-:W-:-:S03]  /*5810*/  FMUL.FTZ R22, R146, UR10 ;  /* 0x0000000a92167c20 */ /* 0x000fc60008410000 */
[----:B------:R-:W-:Y:S01]  /*5820*/  FFMA.FTZ R11, R11, R19, 1.1641532182693481445e-10 ;  /* 0x2f0000000b0b7423 */ /* 0x000fe20000010013 */
[----:B------:R-:W-:Y:S01]  /*5830*/  FMUL.FTZ R19, R147, UR10 ;  /* 0x0000000a93137c20 */ /* 0x000fe20008410000 */
[----:B------:R-:W-:Y:S02]  /*5840*/  FSEL R144, R17, RZ, P1 ;  /* 0x000000ff11907208 */ /* 0x000fe40000800000 */
[----:B------:R-:W-:Y:S02]  /*5850*/  FSEL R146, R22, RZ, P3 ;  /* 0x000000ff16927208 */ /* 0x000fe40001800000 */
[----:B------:R-:W-:Y:S01]  /*5860*/  FSETP.GTU.FTZ.AND P4, PT, R11, R192, PT ;  /* 0x000000c00b00720b */ /* 0x000fe20003f9c000 */
[----:B------:R-:W-:Y:S01]  /*5870*/  FMUL.FTZ R11, R145, UR10 ;  /* 0x0000000a910b7c20 */ /* 0x000fe20008410000 */
[----:B------:R-:W-:Y:S01]  /*5880*/  @P5 FADD.FTZ R144, R140, R144 ;  /* 0x000000908c905221 */ /* 0x000fe20000010000 */
[----:B------:R-:W-:Y:S01]  /*5890*/  @P5 FADD.FTZ R146, R142, R146 ;  /* 0x000000928e925221 */ /* 0x000fe20000010000 */
[----:B------:R-:W-:-:S02]  /*58a0*/  FSEL R147, R19, RZ, !P4 ;  /* 0x000000ff13937208 */ /* 0x000fc40006000000 */
[----:B------:R-:W-:Y:S02]  /*58b0*/  FSEL R145, R11, RZ, P2 ;  /* 0x000000ff0b917208 */ /* 0x000fe40001000000 */
[----:B------:R-:W-:Y:S01]  /*58c0*/  PLOP3.LUT P4, PT, P4, PT, PT, 0x8, 0x80 ;  /* 0x000000000080781c */ /* 0x000fe2000278e170 */
[----:B------:R-:W-:Y:S02]  /*58d0*/  @P5 FADD.FTZ R147, R143, R147 ;  /* 0x000000938f935221 */ /* 0x000fe40000010000 */
[----:B------:R-:W-:Y:S01]  /*58e0*/  @P5 FADD.FTZ R145, R141, R145 ;  /* 0x000000918d915221 */ /* 0x000fe20000010000 */
[----:B------:R-:W-:Y:S09]  /*58f0*/  BRA `(.L_x_30080) ;  /* 0x0000003000507947 */ /* 0x000ff20003800000 */
.L_x_30059:
        /* <DEDUP_REMOVED lines=16> */
.L_x_30083:
        /* <DEDUP_REMOVED lines=13> */
.L_x_30085:
[----:B------:R-:W-:Y:S05]  /*5ad0*/  BSYNC.RECONVERGENT B2 ;  /* 0x0000000000027941 */ /* 0x000fea0003800200 */
.L_x_30084:
        /* <DEDUP_REMOVED lines=58> */
[----:B------:R-:W-:Y:S01]  /*5e80*/  LOP3.LUT R6, R7, R6, R13, 0x96, !PT ;  /* 0x0000000607067212 */ /* 0x000fe200078e960d */
[----:B------:R-:W-:-:S07]  /*5e90*/  IMAD.MOV.U32 R13, RZ, RZ, RZ ;  /* 0x000000ffff0d7224 */ /* 0x000fce00078e00ff */
.L_x_30082:
[----:B------:R-:W-:Y:S05]  /*5ea0*/  BSYNC.RECONVERGENT B1 ;  /* 0x0000000000017941 */ /* 0x000fea0003800200 */
.L_x_30081:
[----:B------:R-:W0:Y:S01]  /*5eb0*/  LDC R194, c[0x0][0x404] ;  /* 0x00010100ffc27b82 */ /* 0x000e220000000800 */
[----:B------:R-:W-:Y:S01]  /*5ec0*/  HFMA2 R192, -RZ, RZ, 0.1171875, 0 ;  /* 0x2f800000ffc07431 */ /* 0x000fe200000001ff */
[----:B------:R-:W-:Y:S01]  /*5ed0*/  ISETP.NE.AND P2, PT, R13, 0x1, PT ;  /* 0x000000010d00780c */ /* 0x000fe20003f45270 */
[----:B------:R-:W-:Y:S01]  /*5ee0*/  BSSY.RECONVERGENT B1, `(.L_x_30086) ;  /* 0x000005c000017945 */ /* 0x000fe20003800200 */
[----:B------:R-:W-:Y:S01]  /*5ef0*/  I2FP.F32.U32 R7, R14 ;  /* 0x0000000e00077245 */ /* 0x000fe20000201000 */
[----:B------:R-:W-:-:S03]  /*5f00*/  IMAD.MOV.U32 R14, RZ, RZ, 0x2 ;  /* 0x00000002ff0e7424 */ /* 0x000fc600078e00ff */
[----:B------:R-:W1:Y:S01]  /*5f10*/  LDC R193, c[0x0][0x408] ;  /* 0x00010200ffc17b82 */ /* 0x000e620000000800 */
[----:B------:R-:W-:-:S05]  /*5f20*/  FFMA.FTZ R7, R7, R192, 1.1641532182693481445e-10 ;  /* 0x2f00000007077423 */ /* 0x000fca00000100c0 */
        /* <DEDUP_REMOVED lines=12> */
.L_x_30088:
        /* <DEDUP_REMOVED lines=13> */
.L_x_30090:
[----:B------:R-:W-:Y:S05]  /*60c0*/  BSYNC.RECONVERGENT B2 ;  /* 0x0000000000027941 */ /* 0x000fea0003800200 */
.L_x_30089:
        /* <DEDUP_REMOVED lines=13> */
[C---:B------:R-:W-:Y:S02]  /*61a0*/  VIADD R7, R20.reuse, 0x3c6ef372 ;  /* 0x3c6ef37214077836 */ /* 0x040fe40000000000 */
[----:B------:R-:W-:-:S03]  /*61b0*/  VIADD R10, R20, 0x78dde6e4 ;  /* 0x78dde6e4140a7836 */ /* 0x000fc60000000000 */
[----:B------:R-:W-:Y:S01]  /*61c0*/  LOP3.LUT R7, R7, R16, R15, 0x96, !PT ;  /* 0x0000001007077212 */ /* 0x000fe200078e960f */
[----:B------:R-:W-:Y:S01]  /*61d0*/  IMAD.WIDE.U32 R16, R5, -0x326172a9, RZ ;  /* 0xcd9e8d5705107825 */ /* 0x000fe200078e00ff */
[----:B------:R-:W-:-:S04]  /*61e0*/  IADD3 R5, PT, PT, R20, -0x255992d5, RZ ;  /* 0xdaa66d2b14057810 */ /* 0x000fc80007ffe0ff */
[----:B------:R-:W-:Y:S01]  /*61f0*/  LOP3.LUT R5, R5, R14, R17, 0x96, !PT ;  /* 0x0000000e05057212 */ /* 0x000fe200078e9611 */
[----:B------:R-:W-:-:S04]  /*6200*/  IMAD.WIDE.U32 R14, R7, -0x2daee0ad, RZ ;  /* 0xd2511f53070e7825 */ /* 0x000fc800078e00ff */
[----:B------:R-:W-:-:S05]  /*6210*/  VIADD R7, R21, 0x32370b8f ;  /* 0x32370b8f15077836 */ /* 0x000fca0000000000 */
        /* <DEDUP_REMOVED lines=36> */
[----:B------:R-:W-:Y:S02]  /*6460*/  LOP3.LUT R6, R7, R6, R15, 0x96, !PT ;  /* 0x0000000607067212 */ /* 0x000fe400078e960f */
[----:B------:R-:W-:Y:S01]  /*6470*/  MOV R7, R12 ;  /* 0x0000000c00077202 */ /* 0x000fe20000000f00 */
[----:B------:R-:W-:Y:S02]  /*6480*/  IMAD.MOV.U32 R12, RZ, RZ, R14 ;  /* 0x000000ffff0c7224 */ /* 0x000fe400078e000e */
[----:B------:R-:W-:-:S07]  /*6490*/  IMAD.MOV.U32 R14, RZ, RZ, RZ ;  /* 0x000000ffff0e7224 */ /* 0x000fce00078e00ff */
.L_x_30087:
[----:B------:R-:W-:Y:S05]  /*64a0*/  BSYNC.RECONVERGENT B1 ;  /* 0x0000000000017941 */ /* 0x000fea0003800200 */
.L_x_30086:
[----:B------:R-:W-:Y:S01]  /*64b0*/  ISETP.NE.AND P2, PT, R14, 0x1, PT ;  /* 0x000000010e00780c */ /* 0x000fe20003f45270 */
[----:B------:R-:W-:Y:S01]  /*64c0*/  BSSY.RECONVERGENT B1, `(.L_x_30091) ;  /* 0x0000059000017945 */ /* 0x000fe20003800200 */
[----:B------:R-:W-:Y:S01]  /*64d0*/  I2FP.F32.U32 R7, R7 ;  /* 0x0000000700077245 */ /* 0x000fe20000201000 */
[----:B------:R-:W-:-:S04]  /*64e0*/  HFMA2 R16, -RZ, RZ, 0, 1.1920928955078125e-07 ;  /* 0x00000002ff107431 */ /* 0x000fc800000001ff */
[----:B------:R-:W-:Y:S01]  /*64f0*/  FFMA.FTZ R13, R7, R192, 1.1641532182693481445e-10 ;  /* 0x2f000000070d7423 */ /* 0x000fe200000100c0 */
[----:B------:R-:W-:-:S05]  /*6500*/  IMAD.MOV.U32 R7, RZ, RZ, R10 ;  /* 0x000000ffff077224 */ /* 0x000fca00078e000a */
        /* <DEDUP_REMOVED lines=9> */
.L_x_30093:
        /* <DEDUP_REMOVED lines=13> */
.L_x_30095:
[----:B------:R-:W-:Y:S05]  /*6670*/  BSYNC.RECONVERGENT B2 ;  /* 0x0000000000027941 */ /* 0x000fea0003800200 */
.L_x_30094:
        /* <DEDUP_REMOVED lines=13> */
[C---:B------:R-:W-:Y:S02]  /*6750*/  VIADD R7, R20.reuse, 0x3c6ef372 ;  /* 0x3c6ef37214077836 */ /* 0x040fe40000000000 */
[----:B------:R-:W-:-:S03]  /*6760*/  VIADD R10, R20, 0x78dde6e4 ;  /* 0x78dde6e4140a7836 */ /* 0x000fc60000000000 */
[----:B------:R-:W-:Y:S01]  /*6770*/  LOP3.LUT R7, R7, R16, R15, 0x96, !PT ;  /* 0x0000001007077212 */ /* 0x000fe200078e960f */
        /* <DEDUP_REMOVED lines=40> */
[----:B------:R-:W-:Y:S01]  /*6a00*/  IMAD.MOV.U32 R10, RZ, RZ, R16 ;  /* 0x000000ffff0a7224 */ /* 0x000fe200078e0010 */
[----:B------:R-:W-:Y:S01]  /*6a10*/  LOP3.LUT R6, R7, R6, R15, 0x96, !PT ;  /* 0x0000000607067212 */ /* 0x000fe200078e960f */
[----:B------:R-:W-:Y:S01]  /*6a20*/  IMAD.MOV.U32 R7, RZ, RZ, R12 ;  /* 0x000000ffff077224 */ /* 0x000fe200078e000c */
[----:B------:R-:W-:Y:S01]  /*6a30*/  MOV R12, R14 ;  /* 0x0000000e000c7202 */ /* 0x000fe20000000f00 */
[----:B------:R-:W-:-:S07]  /*6a40*/  IMAD.MOV.U32 R16, RZ, RZ, RZ ;  /* 0x000000ffff107224 */ /* 0x000fce00078e00ff */
.L_x_30092:
[----:B------:R-:W-:Y:S05]  /*6a50*/  BSYNC.RECONVERGENT B1 ;  /* 0x0000000000017941 */ /* 0x000fea0003800200 */
.L_x_30091:
        /* <DEDUP_REMOVED lines=17> */
.L_x_30098:
        /* <DEDUP_REMOVED lines=13> */
.L_x_30100:
[----:B------:R-:W-:Y:S05]  /*6c40*/  BSYNC.RECONVERGENT B2 ;  /* 0x0000000000027941 */ /* 0x000fea0003800200 */
.L_x_30099:
        /* <DEDUP_REMOVED lines=57> */
[----:B------:R-:W-:-:S04]  /*6fe0*/  MOV R10, R22 ;  /* 0x00000016000a7202 */ /* 0x000fc80000000f00 */
[----:B------:R-:W-:Y:S01]  /*6ff0*/  LOP3.LUT R6, R7, R6, R17, 0x96, !PT ;  /* 0x0000000607067212 */ /* 0x000fe200078e9611 */
[----:B------:R-:W-:Y:S02]  /*7000*/  IMAD.MOV.U32 R7, RZ, RZ, R12 ;  /* 0x000000ffff077224 */ /* 0x000fe400078e000c */
[----:B------:R-:W-:-:S07]  /*7010*/  IMAD.MOV.U32 R12, RZ, RZ, R16 ;  /* 0x000000ffff0c7224 */ /* 0x000fce00078e0010 */
.L_x_30097:
[----:B------:R-:W-:Y:S05]  /*7020*/  BSYNC.RECONVERGENT B1 ;  /* 0x0000000000017941 */ /* 0x000fea0003800200 */
.L_x_30096:
[----:B------:R-:W-:Y:S01]  /*7030*/  ISETP.NE.AND P3, PT, R14, 0x1, PT ;  /* 0x000000010e00780c */ /* 0x000fe20003f65270 */
[----:B------:R-:W-:Y:S01]  /*7040*/  BSSY.RECONVERGENT B1, `(.L_x_30101) ;  /* 0x0000059000017945 */ /* 0x000fe20003800200 */
[----:B------:R-:W-:Y:S01]  /*7050*/  I2FP.F32.U32 R7, R7 ;  /* 0x0000000700077245 */ /* 0x000fe20000201000 */
[----:B------:R-:W-:-:S04]  /*7060*/  IMAD.MOV.U32 R19, RZ, RZ, 0x2 ;  /* 0x00000002ff137424 */ /* 0x000fc800078e00ff */
[----:B------:R-:W-:Y:S01]  /*7070*/  FFMA.FTZ R16, R7, R192, 1.1641532182693481445e-10 ;  /* 0x2f00000007107423 */ /* 0x000fe200000100c0 */
[----:B------:R-:W-:-:S05]  /*7080*/  IMAD.MOV.U32 R7, RZ, RZ, R10 ;  /* 0x000000ffff077224 */ /* 0x000fca00078e000a */
        /* <DEDUP_REMOVED lines=9> */
.L_x_30103:
        /* <DEDUP_REMOVED lines=13> */
.L_x_30105:
[----:B------:R-:W-:Y:S05]  /*71f0*/  BSYNC.RECONVERGENT B2 ;  /* 0x0000000000027941 */ /* 0x000fea0003800200 */
.L_x_30104:
[----:B------:R-:W-:Y:S01]  /*7200*/  LOP3.LUT R5, R9, R7, R21, 0x96, !PT ;  /* 0x0000000709057212 */ /* 0x000fe200078e9615 */
[----:B------:R-:W-:-:S04]  /*7210*/  IMAD.WIDE.U32 R22, R4, -0x326172a9, RZ ;  /* 0xcd9e8d5704167825 */ /* 0x000fc800078e00ff */
[----:B------:R-:W-:Y:S02]  /*7220*/  VIADD R7, R20, 0x9e3779b9 ;  /* 0x9e3779b914077836 */ /* 0x000fe40000000000 */
[----:B------:R-:W-:Y:S01]  /*7230*/  IMAD.WIDE.U32 R144, R5, -0x326172a9, RZ ;  /* 0xcd9e8d5705907825 */ /* 0x000fe200078e00ff */
[----:B------:R-:W-:-:S03]  /*7240*/  LOP3.LUT R5, R8, R23, R20, 0x96, !PT ;  /* 0x0000001708057212 */ /* 0x000fc600078e9614 */
[----:B------:R-:W-:Y:S01]  /*7250*/  IMAD.MOV.U32 R19, RZ, RZ, RZ ;  /* 0x000000ffff137224 */ /* 0x000fe200078e00ff */
        /* <DEDUP_REMOVED lines=54> */
[----:B------:R-:W-:-:S07]  /*75c0*/  IMAD.MOV.U32 R12, RZ, RZ, R22 ;  /* 0x000000ffff0c7224 */ /* 0x000fce00078e0016 */
.L_x_30102:
[----:B------:R-:W-:Y:S05]  /*75d0*/  BSYNC.RECONVERGENT B1 ;  /* 0x0000000000017941 */ /* 0x000fea0003800200 */
.L_x_30101:
        /* <DEDUP_REMOVED lines=17> */
.L_x_30108:
        /* <DEDUP_REMOVED lines=13> */
.L_x_30110:
[----:B------:R-:W-:Y:S05]  /*77c0*/  BSYNC.RECONVERGENT B2 ;  /* 0x0000000000027941 */ /* 0x000fea0003800200 */
.L_x_30109:
[----:B------:R-:W-:Y:S01]  /*77d0*/  LOP3.LUT R5, R9, R7, R21, 0x96, !PT ;  /* 0x0000000709057212 */ /* 0x000fe200078e9615 */
[----:B------:R-:W-:-:S04]  /*77e0*/  IMAD.WIDE.U32 R22, R4, -0x326172a9, RZ ;  /* 0xcd9e8d5704167825 */ /* 0x000fc800078e00ff */
[----:B------:R-:W-:Y:S02]  /*77f0*/  VIADD R7, R20, 0x9e3779b9 ;  /* 0x9e3779b914077836 */ /* 0x000fe40000000000 */
[----:B------:R-:W-:Y:S01]  /*7800*/  IMAD.WIDE.U32 R144, R5, -0x326172a9, RZ ;  /* 0xcd9e8d5705907825 */ /* 0x000fe200078e00ff */
[----:B------:R-:W-:-:S03]  /*7810*/  LOP3.LUT R5, R8, R23, R20, 0x96, !PT ;  /* 0x0000001708057212 */ /* 0x000fc600078e9614 */
[----:B------:R-:W-:Y:S01]  /*7820*/  IMAD.MOV.U32 R17, RZ, RZ, RZ ;  /* 0x000000ffff117224 */ /* 0x000fe200078e00ff */
        /* <DEDUP_REMOVED lines=54> */
[----:B------:R-:W-:-:S07]  /*7b90*/  MOV R12, R22 ;  /* 0x00000016000c7202 */ /* 0x000fce0000000f00 */
.L_x_30107:
[----:B------:R-:W-:Y:S05]  /*7ba0*/  BSYNC.RECONVERGENT B1 ;  /* 0x0000000000017941 */ /* 0x000fea0003800200 */
.L_x_30106:
[----:B------:R-:W-:Y:S01]  /*7bb0*/  ISETP.NE.AND P4, PT, R17, 0x1, PT ;  /* 0x000000011100780c */ /* 0x000fe20003f85270 */
[----:B------:R-:W-:Y:S01]  /*7bc0*/  BSSY.RECONVERGENT B1, `(.L_x_30111) ;  /* 0x0000059000017945 */ /* 0x000fe20003800200 */
[----:B------:R-:W-:Y:S01]  /*7bd0*/  I2FP.F32.U32 R7, R7 ;  /* 0x0000000700077245 */ /* 0x000fe20000201000 */
[----:B------:R-:W-:-:S04]  /*7be0*/  IMAD.MOV.U32 R22, RZ, RZ, 0x2 ;  /* 0x00000002ff167424 */ /* 0x000fc800078e00ff */
[----:B------:R-:W-:Y:S01]  /*7bf0*/  FFMA.FTZ R19, R7, R192, 1.1641532182693481445e-10 ;  /* 0x2f00000007137423 */ /* 0x000fe200000100c0 */
[----:B------:R-:W-:-:S05]  /*7c00*/  MOV R7, R10 ;  /* 0x0000000a00077202 */ /* 0x000fca0000000f00 */
        /* <DEDUP_REMOVED lines=9> */
.L_x_30113:
        /* <DEDUP_REMOVED lines=13> */
.L_x_30115:
[----:B------:R-:W-:Y:S05]  /*7d70*/  BSYNC.RECONVERGENT B2 ;  /* 0x0000000000027941 */ /* 0x000fea0003800200 */
.L_x_30114:
        /* <DEDUP_REMOVED lines=59> */
[----:B------:R-:W-:Y:S02]  /*8130*/  IMAD.MOV.U32 R12, RZ, RZ, R22 ;  /* 0x000000ffff0c7224 */ /* 0x000fe400078e0016 */
[----:B------:R-:W-:-:S07]  /*8140*/  HFMA2 R22, -RZ, RZ, 0, 0 ;  /* 0x00000000ff167431 */ /* 0x000fce00000001ff */
.L_x_30112:
[----:B------:R-:W-:Y:S05]  /*8150*/  BSYNC.RECONVERGENT B1 ;  /* 0x0000000000017941 */ /* 0x000fea0003800200 */
.L_x_30111:
        /* <DEDUP_REMOVED lines=17> */
.L_x_30118:
[----:B------:R-:W-:Y:S01]  /*8270*/  VIADD R2, R2, 0x1 ;  /* 0x0000000102027836 */ /* 0x000fe20000000000 */
[----:B------:R-:W-:Y:S03]  /*8280*/  BSSY.RECONVERGENT B2, `(.L_x_30119) ;  /* 0x000000f000027945 */ /* 0x000fe60003800200 */
[C---:B------:R-:W-:Y:S01]  /*8290*/  IMAD.WIDE.U32 R6, R2.reuse, -0x2daee0ad, RZ ;  /* 0xd2511f5302067825 */ /* 0x040fe200078e00ff */
        /* <DEDUP_REMOVED lines=13> */
.L_x_30120:
[----:B------:R-:W-:Y:S05]  /*8370*/  BSYNC.RECONVERGENT B2 ;  /* 0x0000000000027941 */ /* 0x000fea0003800200 */
.L_x_30119:
        /* <DEDUP_REMOVED lines=59> */
[----:B------:R-:W-:Y:S01]  /*8730*/  MOV R23, R12 ;  /* 0x0000000c00177202 */ /* 0x000fe20000000f00 */
[----:B------:R-:W-:-:S07]  /*8740*/  IMAD.MOV.U32 R12, RZ, RZ, R22 ;  /* 0x000000ffff0c7224 */ /* 0x000fce00078e0016 */
.L_x_30117:
[----:B------:R-:W-:Y:S05]  /*8750*/  BSYNC.RECONVERGENT B1 ;  /* 0x0000000000017941 */ /* 0x000fea0003800200 */
.L_x_30116:
[----:B------:R-:W-:Y:S02]  /*8760*/  LOP3.LUT R3, R3, 0xffdfffff, RZ, 0xc0, !PT ;  /* 0xffdfffff03037812 */ /* 0x000fe400078ec0ff */
[-C--:B------:R-:W-:Y:S01]  /*8770*/  FSETP.GTU.FTZ.AND P6, PT, R16, R194.reuse, PT ;  /* 0x000000c21000720b */ /* 0x080fe20003fdc000 */
[----:B------:R-:W-:Y:S01]  /*8780*/  FMUL.FTZ R16, R137, R193 ;  /* 0x000000c189107220 */ /* 0x000fe20000410000 */
[----:B------:R-:W-:Y:S02]  /*8790*/  @P5 LOP3.LUT R3, R3, 0x200000, RZ, 0xfc, !PT ;  /* 0x0020000003035812 */ /* 0x000fe400078efcff */
[----:B------:R-:W-:Y:S02]  /*87a0*/  FSETP.GTU.FTZ.AND P5, PT, R13, R194, PT ;  /* 0x000000c20d00720b */ /* 0x000fe40003fbc000 */
[----:B------:R-:W-:Y:S02]  /*87b0*/  LOP3.LUT R3, R3, 0xfff7ffff, RZ, 0xc0, !PT ;  /* 0xfff7ffff03037812 */ /* 0x000fe400078ec0ff */
[----:B------:R-:W-:-:S02]  /*87c0*/  FSEL R15, R15, RZ, P2 ;  /* 0x000000ff0f0f7208 */ /* 0x000fc40001000000 */
[----:B------:R-:W-:Y:S02]  /*87d0*/  @P0 LOP3.LUT R3, R3, 0x80000, RZ, 0xfc, !PT ;  /* 0x0008000003030812 */ /* 0x000fe400078efcff */
[----:B------:R-:W-:Y:S02]  /*87e0*/  FSEL R16, R16, RZ, !P6 ;  /* 0x000000ff10107208 */ /* 0x000fe40007000000 */
[----:B------:R-:W-:Y:S02]  /*87f0*/  LOP3.LUT R3, R3, 0xfffffffe, RZ, 0xc0, !PT ;  /* 0xfffffffe03037812 */ /* 0x000fe400078ec0ff */
[----:B------:R-:W-:Y:S01]  /*8800*/  I2FP.F32.U32 R13, R23 ;  /* 0x00000017000d7245 */ /* 0x000fe20000201000 */
[----:B------:R-:W-:Y:S01]  /*8810*/  FADD.FTZ R145, R15, R16 ;  /* 0x000000100f917221 */ /* 0x000fe20000010000 */
[----:B------:R-:W-:Y:S01]  /*8820*/  @P5 LOP3.LUT R3, R3, 0x1, RZ, 0xfc, !PT ;  /* 0x0000000103035812 */ /* 0x000fe200078efcff */
[----:B------:R-:W-:Y:S01]  /*8830*/  FMUL.FTZ R15, R136, R193 ;  /* 0x000000c1880f7220 */ /* 0x000fe20000410000 */
[----:B------:R-:W-:Y:S01]  /*8840*/  FSEL R11, R11, RZ, P1 ;  /* 0x000000ff0b0b7208 */ /* 0x000fe20000800000 */
[----:B------:R-:W-:Y:S01]  /*8850*/  FFMA.FTZ R13, R13, R192, 1.1641532182693481445e-10 ;  /* 0x2f0000000d0d7423 */ /* 0x000fe200000100c0 */
[----:B------:R-:W-:-:S02]  /*8860*/  LOP3.LUT P5, RZ, R3, 0x200000, RZ, 0xc0, !PT ;  /* 0x0020000003ff7812 */ /* 0x000fc400078ac0ff */
[----:B------:R-:W-:Y:S02]  /*8870*/  LOP3.LUT R3, R3, 0xfffffffd, RZ, 0xc0, !PT ;  /* 0xfffffffd03037812 */ /* 0x000fe400078ec0ff */
[-C--:B------:R-:W-:Y:S02]  /*8880*/  FSETP.GTU.FTZ.AND P0, PT, R19, R194.reuse, PT ;  /* 0x000000c21300720b */ /* 0x080fe40003f1c000 */
[----:B------:R-:W-:Y:S02]  /*8890*/  @P6 LOP3.LUT R3, R3, 0x2, RZ, 0xfc, !PT ;  /* 0x0000000203036812 */ /* 0x000fe400078efcff */
[----:B------:R-:W-:Y:S01]  /*88a0*/  FSETP.GTU.FTZ.AND P6, PT, R13, R194, PT ;  /* 0x000000c20d00720b */ /* 0x000fe20003fdc000 */
[----:B------:R-:W-:Y:S01]  /*88b0*/  FMUL.FTZ R13, R139, R193 ;  /* 0x000000c18b0d7220 */ /* 0x000fe20000410000 */
[----:B------:R-:W-:Y:S02]  /*88c0*/  LOP3.LUT R3, R3, 0xffefffff, RZ, 0xc0, !PT ;  /* 0xffefffff03037812 */ /* 0x000fe400078ec0ff */
[----:B------:R-:W-:Y:S01]  /*88d0*/  FSEL R14, R14, RZ, P3 ;  /* 0x000000ff0e0e7208 */ /* 0x000fe20001800000 */
[----:B------:R-:W-:Y:S01]  /*88e0*/  @P5 FADD.FTZ R145, R141, R145 ;  /* 0x000000918d915221 */ /* 0x000fe20000010000 */
[----:B------:R-:W-:-:S02]  /*88f0*/  @P2 LOP3.LUT R3, R3, 0x100000, RZ, 0xfc, !PT ;  /* 0x0010000003032812 */ /* 0x000fc400078efcff */
[----:B------:R-:W-:Y:S02]  /*8900*/  FSEL R13, R13, RZ, !P6 ;  /* 0x000000ff0d0d7208 */ /* 0x000fe40007000000 */
[----:B------:R-:W-:-:S04]  /*8910*/  LOP3.LUT P2, RZ, R3, 0x1, RZ, 0xc0, !PT ;  /* 0x0000000103ff7812 */ /* 0x000fc8000784c0ff */
[----:B------:R-:W-:-:S05]  /*8920*/  FSEL R15, R15, RZ, !P2 ;  /* 0x000000ff0f0f7208 */ /* 0x000fca0005000000 */
[----:B------:R-:W-:Y:S01]  /*8930*/  FADD.FTZ R144, R11, R15 ;  /* 0x0000000f0b907221 */ /* 0x000fe20000010000 */
[----:B------:R-:W-:Y:S01]  /*8940*/  FMUL.FTZ R11, R138, R193 ;  /* 0x000000c18a0b7220 */ /* 0x000fe20000410000 */
[----:B------:R-:W-:Y:S02]  /*8950*/  FSEL R15, R17, RZ, P4 ;  /* 0x000000ff110f7208 */ /* 0x000fe40002000000 */
[----:B------:R-:W-:Y:S02]  /*8960*/  @P5 FADD.FTZ R144, R140, R144 ;  /* 0x000000908c905221 */ /* 0x000fe40000010000 */
[----:B------:R-:W-:Y:S01]  /*8970*/  FSEL R11, R11, RZ, !P0 ;  /* 0x000000ff0b0b7208 */ /* 0x000fe20004000000 */
[----:B------:R-:W-:Y:S01]  /*8980*/  FADD.FTZ R147, R13, R15 ;  /* 0x0000000f0d937221 */ /* 0x000fe20000010000 */
[----:B------:R-:W-:Y:S02]  /*8990*/  SEL R13, RZ, 0x1, P2 ;  /* 0x00000001ff0d7807 */ /* 0x000fe40001000000 */
[----:B------:R-:W-:Y:S01]  /*89a0*/  SEL R15, RZ, 0x1, P0 ;  /* 0x00000001ff0f7807 */ /* 0x000fe20000000000 */
[----:B------:R-:W-:Y:S01]  /*89b0*/  FADD.FTZ R146, R14, R11 ;  /* 0x0000000b0e927221 */ /* 0x000fe20000010000 */
[----:B------:R-:W-:Y:S01]  /*89c0*/  @P5 FADD.FTZ R147, R143, R147 ;  /* 0x000000938f935221 */ /* 0x000fe20000010000 */
[----:B------:R-:W-:-:S02]  /*89d0*/  SEL R11, RZ, 0x1, P6 ;  /* 0x00000001ff0b7807 */ /* 0x000fc40003000000 */
[----:B------:R-:W-:Y:S01]  /*89e0*/  @P5 FADD.FTZ R146, R142, R146 ;  /* 0x000000928e925221 */ /* 0x000fe20000010000 */
[C---:B------:R-:W-:Y:S02]  /*89f0*/  LOP3.LUT P5, RZ, R3.reuse, 0x2, RZ, 0xc0, !PT ;  /* 0x0000000203ff7812 */ /* 0x040fe400078ac0ff */
[C---:B------:R-:W-:Y:S02]  /*8a00*/  LOP3.LUT P2, RZ, R3.reuse, 0x100000, RZ, 0xc0, !PT ;  /* 0x0010000003ff7812 */ /* 0x040fe4000784c0ff */
[----:B------:R-:W-:Y:S02]  /*8a10*/  SEL R14, RZ, 0x1, P5 ;  /* 0x00000001ff0e7807 */ /* 0x000fe40002800000 */
[----:B------:R-:W-:Y:S02]  /*8a20*/  LOP3.LUT P0, RZ, R3, 0x80000, RZ, 0xc0, !PT ;  /* 0x0008000003ff7812 */ /* 0x000fe4000780c0ff */
[----:B------:R-:W-:-:S11]  /*8a30*/  PRMT R16, R11, 0x7610, R16 ;  /* 0x000076100b107816 */ /* 0x000fd60000000010 */
.L_x_30080:
[----:B------:R-:W0:Y:S01]  /*8a40*/  LDC.64 R22, c[0x0][0x3a8] ;  /* 0x0000ea00ff167b82 */ /* 0x000e220000000a00 */
[----:B------:R-:W-:Y:S02]  /*8a50*/  SEL R11, RZ, 0x1000000, !P4 ;  /* 0x01000000ff0b7807 */ /* 0x000fe40006000000 */
[----:B------:R-:W-:Y:S02]  /*8a60*/  SEL R17, RZ, 0x10000, !P3 ;  /* 0x00010000ff117807 */ /* 0x000fe40005800000 */
[----:B------:R-:W-:-:S04]  /*8a70*/  SEL R19, RZ, 0x100, !P2 ;  /* 0x00000100ff137807 */ /* 0x000fc80005000000 */
[----:B------:R-:W-:Y:S02]  /*8a80*/  IADD3 R11, PT, PT, R19, R11, R17 ;  /* 0x0000000b130b7210 */ /* 0x000fe40007ffe011 */
[----:B------:R-:W-:-:S04]  /*8a90*/  SEL R17, RZ, 0x1, !P1 ;  /* 0x00000001ff117807 */ /* 0x000fc80004800000 */
[----:B------:R-:W-:Y:S01]  /*8aa0*/  IADD3 R11, PT, PT, R11, R17, RZ ;  /* 0x000000110b0b7210 */ /* 0x000fe20007ffe0ff */
[----:B0-----:R-:W-:-:S05]  /*8ab0*/  IMAD.WIDE.U32 R22, R18, 0x10, R22 ;  /* 0x0000001012167825 */ /* 0x001fca00078e0016 */
[----:B------:R0:W-:Y:S02]  /*8ac0*/  STG.E.128 desc[UR6][R22.64], R144 ;  /* 0x0000009016007986 */ /* 0x0001e4000c101d06 */
[----:B0-----:R-:W0:Y:S02]  /*8ad0*/  LDC.64 R22, c[0x0][0x3b0] ;  /* 0x0000ec00ff167b82 */ /* 0x001e240000000a00 */
[----:B0-----:R-:W-:-:S05]  /*8ae0*/  IMAD.WIDE.U32 R22, R18, 0x4, R22 ;  /* 0x0000000412167825 */ /* 0x001fca00078e0016 */
[----:B------:R0:W-:Y:S01]  /*8af0*/  STG.E desc[UR6][R22.64], R11 ;  /* 0x0000000b16007986 */ /* 0x0001e2000c101906 */
[----:B------:R-:W-:Y:S05]  /*8b00*/  @!P0 BRA `(.L_x_30121) ;  /* 0x00000000002c8947 */ /* 0x000fea0003800000 */
[----:B0-----:R-:W0:Y:S01]  /*8b10*/  LDC.64 R22, c[0x0][0x3b8] ;  /* 0x0000ee00ff167b82 */ /* 0x001e220000000a00 */
[----:B------:R-:W-:Y:S01]  /*8b20*/  IMAD.U32 R11, R15, 0x10000, RZ ;  /* 0x000100000f0b7824 */ /* 0x000fe200078e00ff */
[----:B------:R-:W-:-:S04]  /*8b30*/  LOP3.LUT R17, R16, 0xffff, RZ, 0xc0, !PT ;  /* 0x0000ffff10117812 */ /* 0x000fc800078ec0ff */
[----:B------:R-:W-:-:S05]  /*8b40*/  LOP3.LUT R11, R11, 0xff0000, RZ, 0xc0, !PT ;  /* 0x00ff00000b0b7812 */ /* 0x000fca00078ec0ff */
[----:B------:R-:W-:Y:S01]  /*8b50*/  IMAD R11, R17, 0x1000000, R11 ;  /* 0x01000000110b7824 */ /* 0x000fe200078e020b */
[----:B------:R-:W-:-:S04]  /*8b60*/  LOP3.LUT R17, R14, 0xff, RZ, 0xc0, !PT ;  /* 0x000000ff0e117812 */ /* 0x000fc800078ec0ff */
[----:B------:R-:W-:Y:S02]  /*8b70*/  LEA R11, R17, R11, 0x8 ;  /* 0x0000000b110b7211 */ /* 0x000fe400078e40ff */
[----:B------:R-:W-:-:S05]  /*8b80*/  LOP3.LUT R17, R13, 0xff, RZ, 0xc0, !PT ;  /* 0x000000ff0d117812 */ /* 0x000fca00078ec0ff */
[----:B------:R-:W-:Y:S02]  /*8b90*/  IMAD.IADD R11, R11, 0x1, R17 ;  /* 0x000000010b0b7824 */ /* 0x000fe400078e0211 */
[----:B0-----:R-:W-:-:S05]  /*8ba0*/  IMAD.WIDE.U32 R22, R18, 0x4, R22 ;  /* 0x0000000412167825 */ /* 0x001fca00078e0016 */
[----:B------:R1:W-:Y:S02]  /*8bb0*/  STG.E desc[UR6][R22.64], R11 ;  /* 0x0000000b16007986 */ /* 0x0003e4000c101906 */
.L_x_30121:
[----:B01----:R-:W-:Y:S01]  /*8bc0*/  IMAD.MOV.U32 R11, RZ, RZ, R12 ;  /* 0x000000ffff0b7224 */ /* 0x003fe200078e000c */
[----:B------:R-:W-:-:S07]  /*8bd0*/  IADD3 R12, PT, PT, R18, 0x20, RZ ;  /* 0x00000020120c7810 */ /* 0x000fce0007ffe0ff */
.L_x_30058:
[----:B------:R-:W-:Y:S05]  /*8be0*/  BSYNC.RECONVERGENT B0 ;  /* 0x0000000000007941 */ /* 0x000fea0003800200 */
.L_x_30057:
        /* <DEDUP_REMOVED lines=35> */
.L_x_30127:
        /* <DEDUP_REMOVED lines=13> */
.L_x_30129:
[----:B------:R-:W-:Y:S05]  /*8ef0*/  BSYNC.RECONVERGENT B2 ;  /* 0x0000000000027941 */ /* 0x000fea0003800200 */
.L_x_30128:
        /* <DEDUP_REMOVED lines=58> */
[----:B------:R-:W-:Y:S01]  /*92a0*/  MOV R17, R14 ;  /* 0x0000000e00117202 */ /* 0x000fe20000000f00 */
[----:B------:R-:W-:Y:S01]  /*92b0*/  IMAD.MOV.U32 R14, RZ, RZ, R11 ;  /* 0x000000ffff0e7224 */ /* 0x000fe200078e000b */
[----:B------:R-:W-:-:S07]  /*92c0*/  LOP3.LUT R6, R7, R6, R15, 0x96, !PT ;  /* 0x0000000607067212 */ /* 0x000fce00078e960f */
.L_x_30126:
[----:B------:R-:W-:Y:S05]  /*92d0*/  BSYNC.RECONVERGENT B1 ;  /* 0x0000000000017941 */ /* 0x000fea0003800200 */
.L_x_30125:
[----:B------:R-:W1:Y:S01]  /*92e0*/  LDC R194, c[0x0][0x404] ;  /* 0x00010100ffc27b82 */ /* 0x000e620000000800 */
[----:B------:R-:W-:Y:S01]  /*92f0*/  HFMA2 R192, -RZ, RZ, 0.1171875, 0 ;  /* 0x2f800000ffc07431 */ /* 0x000fe200000001ff */
[----:B------:R-:W-:Y:S01]  /*9300*/  ISETP.NE.AND P2, PT, R13, 0x1, PT ;  /* 0x000000010d00780c */ /* 0x000fe20003f45270 */
[----:B------:R-:W-:Y:S01]  /*9310*/  BSSY.RECONVERGENT B1, `(.L_x_30130) ;  /* 0x000005c000017945 */ /* 0x000fe20003800200 */
[----:B------:R-:W-:Y:S01]  /*9320*/  I2FP.F32.U32 R7, R14 ;  /* 0x0000000e00077245 */ /* 0x000fe20000201000 */
[----:B------:R-:W-:-:S03]  /*9330*/  IMAD.MOV.U32 R14, RZ, RZ, 0x2 ;  /* 0x00000002ff0e7424 */ /* 0x000fc600078e00ff */
[----:B------:R-:W2:Y:S01]  /*9340*/  LDC R193, c[0x0][0x408] ;  /* 0x00010200ffc17b82 */ /* 0x000ea20000000800 */
[----:B------:R-:W-:-:S05]  /*9350*/  FFMA.FTZ R7, R7, R192, 1.1641532182693481445e-10 ;  /* 0x2f00000007077423 */ /* 0x000fca00000100c0 */
[----:B-1----:R-:W-:Y:S01]  /*9360*/  FSETP.LE.FTZ.AND P1, PT, R7, R194, PT ;  /* 0x000000c20700720b */ /* 0x002fe20003f33000 */
[----:B------:R-:W-:Y:S02]  /*9370*/  IMAD.MOV.U32 R7, RZ, RZ, R10 ;  /* 0x000000ffff077224 */ /* 0x000fe400078e000a */
[----:B--2--5:R-:W-:Y:S01]  /*9380*/  FMUL.FTZ R11, R148, R193 ;  /* 0x000000c1940b7220 */ /* 0x024fe20000410000 */
        /* <DEDUP_REMOVED lines=9> */
.L_x_30132:
        /* <DEDUP_REMOVED lines=13> */
.L_x_30134:
[----:B------:R-:W-:Y:S05]  /*94f0*/  BSYNC.RECONVERGENT B2 ;  /* 0x0000000000027941 */ /* 0x000fea0003800200 */
.L_x_30133:
[----:B------:R-:W-:Y:S01]  /*9500*/  LOP3.LUT R5, R9, R7, R21, 0x96, !PT ;  /* 0x0000000709057212 */ /* 0x000fe200078e9615 */
[----:B------:R-:W-:-:S04]  /*9510*/  IMAD.WIDE.U32 R14, R4, -0x326172a9, RZ ;  /* 0xcd9e8d57040e7825 */ /* 0x000fc800078e00ff */
[----:B------:R-:W-:Y:S02]  /*9520*/  VIADD R7, R20, 0x9e3779b9 ;  /* 0x9e3779b914077836 */ /* 0x000fe40000000000 */
[----:B0-----:R-:W-:Y:S01]  /*9530*/  IMAD.WIDE.U32 R22, R5, -0x326172a9, RZ ;  /* 0xcd9e8d5705167825 */ /* 0x001fe200078e00ff */
        /* <DEDUP_REMOVED lines=57> */
.L_x_30131:
[----:B------:R-:W-:Y:S05]  /*98d0*/  BSYNC.RECONVERGENT B1 ;  /* 0x0000000000017941 */ /* 0x000fea0003800200 */
.L_x_30130:
        /* <DEDUP_REMOVED lines=15> */
.L_x_30137:
        /* <DEDUP_REMOVED lines=13> */
.L_x_30139:
[----:B------:R-:W-:Y:S05]  /*9aa0*/  BSYNC.RECONVERGENT B2 ;  /* 0x0000000000027941 */ /* 0x000fea0003800200 */
.L_x_30138:
[----:B------:R-:W-:Y:S01]  /*9ab0*/  LOP3.LUT R5, R9, R7, R21, 0x96, !PT ;  /* 0x0000000709057212 */ /* 0x000fe200078e9615 */
[----:B------:R-:W-:-:S04]  /*9ac0*/  IMAD.WIDE.U32 R14, R4, -0x326172a9, RZ ;  /* 0xcd9e8d57040e7825 */ /* 0x000fc800078e00ff */
[----:B------:R-:W-:Y:S02]  /*9ad0*/  VIADD R7, R20, 0x9e3779b9 ;  /* 0x9e3779b914077836 */ /* 0x000fe40000000000 */
[----:B0-----:R-:W-:Y:S01]  /*9ae0*/  IMAD.WIDE.U32 R22, R5, -0x326172a9, RZ ;  /* 0xcd9e8d5705167825 */ /* 0x001fe200078e00ff */
        /* <DEDUP_REMOVED lines=57> */
.L_x_30136:
[----:B------:R-:W-:Y:S05]  /*9e80*/  BSYNC.RECONVERGENT B1 ;  /* 0x0000000000017941 */ /* 0x000fea0003800200 */
.L_x_30135:
        /* <DEDUP_REMOVED lines=17> */
.L_x_30142:
        /* <DEDUP_REMOVED lines=13> */
.L_x_30144:
[----:B------:R-:W-:Y:S05]  /*a070*/  BSYNC.RECONVERGENT B2 ;  /* 0x0000000000027941 */ /* 0x000fea0003800200 */
.L_x_30143:
[----:B------:R-:W-:Y:S01]  /*a080*/  LOP3.LUT R5, R9, R7, R21, 0x96, !PT ;  /* 0x0000000709057212 */ /* 0x000fe200078e9615 */
[----:B0-----:R-:W-:Y:S01]  /*a090*/  IMAD.WIDE.U32 R22, R4, -0x326172a9, RZ ;  /* 0xcd9e8d5704167825 */ /* 0x001fe200078e00ff */
        /* <DEDUP_REMOVED lines=59> */
.L_x_30141:
[----:B------:R-:W-:Y:S05]  /*a450*/  BSYNC.RECONVERGENT B1 ;  /* 0x0000000000017941 */ /* 0x000fea0003800200 */
.L_x_30140:
        /* <DEDUP_REMOVED lines=15> */
.L_x_30147:
        /* <DEDUP_REMOVED lines=13> */
.L_x_30149:
[----:B------:R-:W-:Y:S05]  /*a620*/  BSYNC.RECONVERGENT B2 ;  /* 0x0000000000027941 */ /* 0x000fea0003800200 */
.L_x_30148:
[----:B------:R-:W-:Y:S01]  /*a630*/  LOP3.LUT R5, R9, R7, R21, 0x96, !PT ;  /* 0x0000000709057212 */ /* 0x000fe200078e9615 */
[----:B0-----:R-:W-:-:S04]  /*a640*/  IMAD.WIDE.U32 R22, R4, -0x326172a9, RZ ;  /* 0xcd9e8d5704167825 */ /* 0x001fc800078e00ff */
        /* <DEDUP_REMOVED lines=59> */
.L_x_30146:
[----:B------:R-:W-:Y:S05]  /*aa00*/  BSYNC.RECONVERGENT B1 ;  /* 0x0000000000017941 */ /* 0x000fea0003800200 */
.L_x_30145:
[----:B------:R-:W-:Y:S01]  /*aa10*/  ISETP.NE.AND P4, PT, R19, 0x1, PT ;  /* 0x000000011300780c */ /* 0x000fe20003f85270 */
[----:B------:R-:W-:Y:S01]  /*aa20*/  BSSY.RECONVERGENT B1, `(.L_x_30150) ;  /* 0x000005b000017945 */ /* 0x000fe20003800200 */
[----:B------:R-:W-:Y:S01]  /*aa30*/  I2FP.F32.U32 R7, R7 ;  /* 0x0000000700077245 */ /* 0x000fe20000201000 */
[----:B0-----:R-:W-:Y:S02]  /*aa40*/  HFMA2 R23, -RZ, RZ, 0, 1.1920928955078125e-07 ;  /* 0x00000002ff177431 */ /* 0x001fe400000001ff */
        /* <DEDUP_REMOVED lines=13> */
.L_x_30152:
        /* <DEDUP_REMOVED lines=13> */
.L_x_30154:
[----:B------:R-:W-:Y:S05]  /*abf0*/  BSYNC.RECONVERGENT B2 ;  /* 0x0000000000027941 */ /* 0x000fea0003800200 */
.L_x_30153:
        /* <DEDUP_REMOVED lines=61> */
.L_x_30151:
[----:B------:R-:W-:Y:S05]  /*afd0*/  BSYNC.RECONVERGENT B1 ;  /* 0x0000000000017941 */ /* 0x000fea0003800200 */
.L_x_30150:
        /* <DEDUP_REMOVED lines=15> */
.L_x_30157:
        /* <DEDUP_REMOVED lines=13> */
.L_x_30159:
[----:B------:R-:W-:Y:S05]  /*b1a0*/  BSYNC.RECONVERGENT B2 ;  /* 0x0000000000027941 */ /* 0x000fea0003800200 */
.L_x_30158:
        /* <DEDUP_REMOVED lines=61> */
.L_x_30156:
[----:B------:R-:W-:Y:S05]  /*b580*/  BSYNC.RECONVERGENT B1 ;  /* 0x0000000000017941 */ /* 0x000fea0003800200 */
.L_x_30155:
        /* <DEDUP_REMOVED lines=17> */
.L_x_30162:
        /* <DEDUP_REMOVED lines=16> */
.L_x_30164:
[----:B------:R-:W-:Y:S05]  /*b7a0*/  BSYNC.RECONVERGENT B2 ;  /* 0x0000000000027941 */ /* 0x000fea0003800200 */
.L_x_30163:
        /* <DEDUP_REMOVED lines=61> */
.L_x_30161:
[----:B------:R-:W-:Y:S05]  /*bb80*/  BSYNC.RECONVERGENT B1 ;  /* 0x0000000000017941 */ /* 0x000fea0003800200 */
.L_x_30160:
        /* <DEDUP_REMOVED lines=22> */
[----:B------:R-:W-:-:S03]  /*bcf0*/  LOP3.LUT R3, R3, 0xffefffff, RZ, 0xc0, !PT ;  /* 0xffefffff03037812 */ /* 0x000fc600078ec0ff */
[----:B------:R-:W-:Y:S01]  /*bd00*/  @P5 FADD.FTZ R149, R141, R149 ;  /* 0x000000958d955221 */ /* 0x000fe20000010000 */
[----:B------:R-:W-:Y:S02]  /*bd10*/  @P2 LOP3.LUT R3, R3, 0x100000, RZ, 0xfc, !PT ;  /* 0x0010000003032812 */ /* 0x000fe400078efcff */
[----:B------:R-:W-:Y:S02]  /*bd20*/  FSEL R13, R13, RZ, !P6 ;  /* 0x000000ff0d0d7208 */ /* 0x000fe40007000000 */
[----:B------:R-:W-:-:S04]  /*bd30*/  LOP3.LUT P2, RZ, R3, 0x1, RZ, 0xc0, !PT ;  /* 0x0000000103ff7812 */ /* 0x000fc8000784c0ff */
[----:B------:R-:W-:-:S05]  /*bd40*/  FSEL R15, R15, RZ, !P2 ;  /* 0x000000ff0f0f7208 */ /* 0x000fca0005000000 */
[----:B------:R-:W-:Y:S01]  /*bd50*/  FADD.FTZ R148, R11, R15 ;  /* 0x0000000f0b947221 */ /* 0x000fe20000010000 */
[----:B------:R-:W-:Y:S01]  /*bd60*/  FMUL.FTZ R11, R138, R193 ;  /* 0x000000c18a0b7220 */ /* 0x000fe20000410000 */
[----:B------:R-:W-:Y:S02]  /*bd70*/  FSEL R15, R14, RZ, P3 ;  /* 0x000000ff0e0f7208 */ /* 0x000fe40001800000 */
[----:B------:R-:W-:Y:S01]  /*bd80*/  FSEL R14, R151, RZ, P4 ;  /* 0x000000ff970e7208 */ /* 0x000fe20002000000 */
[----:B------:R-:W-:Y:S01]  /*bd90*/  @P5 FADD.FTZ R148, R140, R148 ;  /* 0x000000948c945221 */ /* 0x000fe20000010000 */
[----:B------:R-:W-:-:S03]  /*bda0*/  FSEL R11, R11, RZ, !P0 ;  /* 0x000000ff0b0b7208 */ /* 0x000fc60004000000 */
[----:B------:R-:W-:Y:S01]  /*bdb0*/  FADD.FTZ R151, R13, R14 ;  /* 0x0000000e0d977221 */ /* 0x000fe20000010000 */
[----:B------:R-:W-:Y:S01]  /*bdc0*/  SEL R13, RZ, 0x1, P2 ;  /* 0x00000001ff0d7807 */ /* 0x000fe20001000000 */
[----:B------:R-:W-:Y:S01]  /*bdd0*/  FADD.FTZ R150, R15, R11 ;  /* 0x0000000b0f967221 */ /* 0x000fe20000010000 */
[----:B------:R-:W-:Y:S01]  /*bde0*/  SEL R11, RZ, 0x1, P6 ;  /* 0x00000001ff0b7807 */ /* 0x000fe20003000000 */
[----:B------:R-:W-:Y:S01]  /*bdf0*/  @P5 FADD.FTZ R151, R143, R151 ;  /* 0x000000978f975221 */ /* 0x000fe20000010000 */
[----:B------:R-:W-:Y:S01]  /*be00*/  SEL R15, RZ, 0x1, P0 ;  /* 0x00000001ff0f7807 */ /* 0x000fe20000000000 */
[----:B------:R-:W-:Y:S01]  /*be10*/  @P5 FADD.FTZ R150, R142, R150 ;  /* 0x000000968e965221 */ /* 0x000fe20000010000 */
[C---:B------:R-:W-:Y:S02]  /*be20*/  LOP3.LUT P5, RZ, R3.reuse, 0x2, RZ, 0xc0, !PT ;  /* 0x0000000203ff7812 */ /* 0x040fe400078ac0ff */
[----:B------:R-:W-:Y:S02]  /*be30*/  LOP3.LUT P2, RZ, R3, 0x100000, RZ, 0xc0, !PT ;  /* 0x0010000003ff7812 */ /* 0x000fe4000784c0ff */
[----:B------:R-:W-:-:S02]  /*be40*/  SEL R14, RZ, 0x1, P5 ;  /* 0x00000001ff0e7807 */ /* 0x000fc40002800000 */
[----:B------:R-:W-:Y:S02]  /*be50*/  LOP3.LUT P0, RZ, R3, 0x80000, RZ, 0xc0, !PT ;  /* 0x0008000003ff7812 */ /* 0x000fe4000780c0ff */
[----:B------:R-:W-:Y:S01]  /*be60*/  PRMT R16, R11, 0x7610, R16 ;  /* 0x000076100b107816 */ /* 0x000fe20000000010 */
[----:B------:R-:W-:Y:S10]  /*be70*/  BRA `(.L_x_30165) ;  /* 0x0000001400fc7947 */ /* 0x000ff40003800000 */
.L_x_30124:
        /* <DEDUP_REMOVED lines=16> */
.L_x_30168:
        /* <DEDUP_REMOVED lines=13> */
.L_x_30170:
[----:B------:R-:W-:Y:S05]  /*c050*/  BSYNC.RECONVERGENT B2 ;  /* 0x0000000000027941 */ /* 0x000fea0003800200 */
.L_x_30169:
        /* <DEDUP_REMOVED lines=61> */
.L_x_30167:
[----:B------:R-:W-:Y:S05]  /*c430*/  BSYNC.RECONVERGENT B1 ;  /* 0x0000000000017941 */ /* 0x000fea0003800200 */
.L_x_30166:
[----:B------:R-:W0:Y:S01]  /*c440*/  LDC R193, c[0x0][0x404] ;  /* 0x00010100ffc17b82 */ /* 0x000e220000000800 */
[----:B------:R-:W-:Y:S01]  /*c450*/  ISETP.NE.AND P2, PT, R19, 0x1, PT ;  /* 0x000000011300780c */ /* 0x000fe20003f45270 */
[----:B------:R-:W-:Y:S01]  /*c460*/  IMAD.MOV.U32 R192, RZ, RZ, 0x2f800000 ;  /* 0x2f800000ffc07424 */ /* 0x000fe200078e00ff */
[----:B------:R-:W-:Y:S01]  /*c470*/  I2FP.F32.U32 R7, R22 ;  /* 0x0000001600077245 */ /* 0x000fe20000201000 */
[----:B------:R-:W-:Y:S01]  /*c480*/  BSSY.RECONVERGENT B1, `(.L_x_30171) ;  /* 0x0000058000017945 */ /* 0x000fe20003800200 */
[----:B------:R-:W-:-:S03]  /*c490*/  HFMA2 R11, -RZ, RZ, 0, 1.1920928955078125e-07 ;  /* 0x00000002ff0b7431 */ /* 0x000fc600000001ff */
[----:B------:R-:W-:-:S05]  /*c4a0*/  FFMA.FTZ R7, R7, R192, 1.1641532182693481445e-10 ;  /* 0x2f00000007077423 */ /* 0x000fca00000100c0 */
[----:B0-----:R-:W-:Y:S01]  /*c4b0*/  FSETP.LE.FTZ.AND P1, PT, R7, R193, PT ;  /* 0x000000c10700720b */ /* 0x001fe20003f33000 */
        /* <DEDUP_REMOVED lines=10> */
.L_x_30173:
        /* <DEDUP_REMOVED lines=13> */
.L_x_30175:
[----:B------:R-:W-:Y:S05]  /*c630*/  BSYNC.RECONVERGENT B2 ;  /* 0x0000000000027941 */ /* 0x000fea0003800200 */
.L_x_30174:
        /* <DEDUP_REMOVED lines=60> */
.L_x_30172:
[----:B------:R-:W-:Y:S05]  /*ca00*/  BSYNC.RECONVERGENT B1 ;  /* 0x0000000000017941 */ /* 0x000fea0003800200 */
.L_x_30171:
        /* <DEDUP_REMOVED lines=16> */
.L_x_30178:
        /* <DEDUP_REMOVED lines=13> */
.L_x_30180:
[----:B------:R-:W-:Y:S05]  /*cbe0*/  BSYNC.RECONVERGENT B2 ;  /* 0x0000000000027941 */ /* 0x000fea0003800200 */
.L_x_30179:
        /* <DEDUP_REMOVED lines=56> */
[----:B------:R-:W-:Y:S01]  /*cf70*/  IMAD.MOV.U32 R19, RZ, RZ, RZ ;  /* 0x000000ffff137224 */ /* 0x000fe200078e00ff */
[----:B------:R-:W-:Y:S01]  /*cf80*/  LOP3.LUT R6, R7, R6, R23, 0x96, !PT ;  /* 0x0000000607067212 */ /* 0x000fe200078e9617 */
[----:B------:R-:W-:Y:S01]  /*cf90*/  IMAD.MOV.U32 R7, RZ, RZ, R17 ;  /* 0x000000ffff077224 */ /* 0x000fe200078e0011 */
[----:B------:R-:W-:-:S07]  /*cfa0*/  MOV R17, R22 ;  /* 0x0000001600117202 */ /* 0x000fce0000000f00 */
.L_x_30177:
[----:B------:R-:W-:Y:S05]  /*cfb0*/  BSYNC.RECONVERGENT B1 ;  /* 0x0000000000017941 */ /* 0x000fea0003800200 */
.L_x_30176:
        /* <DEDUP_REMOVED lines=16> */
.L_x_30183:
        /* <DEDUP_REMOVED lines=13> */
.L_x_30185:
[----:B------:R-:W-:Y:S05]  /*d190*/  BSYNC.RECONVERGENT B2 ;  /* 0x0000000000027941 */ /* 0x000fea0003800200 */
.L_x_30184:
        /* <DEDUP_REMOVED lines=60> */
.L_x_30182:
[----:B------:R-:W-:Y:S05]  /*d560*/  BSYNC.RECONVERGENT B1 ;  /* 0x0000000000017941 */ /* 0x000fea0003800200 */
.L_x_30181:
        /* <DEDUP_REMOVED lines=9> */
[----:B------:R-:W-:Y:S01]  /*d600*/  FSEL R150, R11, RZ, P3 ;  /* 0x000000ff0b967208 */ /* 0x000fe20001800000 */
[----:B------:R-:W-:Y:S01]  /*d610*/  @P5 FADD.FTZ R148, R140, R148 ;  /* 0x000000948c945221 */ /* 0x000fe20000010000 */
[----:B------:R-:W-:-:S02]  /*d620*/  @P5 FADD.FTZ R149, R141, R149 ;  /* 0x000000958d955221 */ /* 0x000fc40000010000 */
[----:B------:R-:W-:Y:S01]  /*d630*/  FSEL R151, R19, RZ, !P4 ;  /* 0x000000ff13977208 */ /* 0x000fe20006000000 */
[----:B------:R-:W-:Y:S01]  /*d640*/  @P5 FADD.FTZ R150, R142, R150 ;  /* 0x000000968e965221 */ /* 0x000fe20000010000 */
[----:B------:R-:W-:-:S03]  /*d650*/  PLOP3.LUT P4, PT, P4, PT, PT, 0x8, 0x80 ;  /* 0x000000000080781c */ /* 0x000fc6000278e170 */
[----:B------:R-:W-:-:S10]  /*d660*/  @P5 FADD.FTZ R151, R143, R151 ;  /* 0x000000978f975221 */ /* 0x000fd40000010000 */
.L_x_30165:
[----:B------:R-:W0:Y:S01]  /*d670*/  LDC.64 R22, c[0x0][0x3a8] ;  /* 0x0000ea00ff167b82 */ /* 0x000e220000000a00 */
[----:B------:R-:W-:Y:S02]  /*d680*/  SEL R11, RZ, 0x1000000, !P4 ;  /* 0x01000000ff0b7807 */ /* 0x000fe40006000000 */
[----:B------:R-:W-:Y:S01]  /*d690*/  SEL R19, RZ, 0x10000, !P3 ;  /* 0x00010000ff137807 */ /* 0x000fe20005800000 */
[----:B0-----:R-:W-:-:S05]  /*d6a0*/  IMAD.WIDE.U32 R22, R12, 0x10, R22 ;  /* 0x000000100c167825 */ /* 0x001fca00078e0016 */
[----:B------:R0:W-:Y:S02]  /*d6b0*/  STG.E.128 desc[UR6][R22.64], R148 ;  /* 0x0000009416007986 */ /* 0x0001e4000c101d06 */
[----:B0-----:R-:W-:-:S04]  /*d6c0*/  SEL R22, RZ, 0x100, !P2 ;  /* 0x00000100ff167807 */ /* 0x001fc80005000000 */
[----:B------:R-:W-:Y:S02]  /*d6d0*/  IADD3 R11, PT, PT, R22, R11, R19 ;  /* 0x0000000b160b7210 */ /* 0x000fe40007ffe013 */
[----:B------:R-:W0:Y:S01]  /*d6e0*/  LDC.64 R22, c[0x0][0x3b0] ;  /* 0x0000ec00ff167b82 */ /* 0x000e220000000a00 */
[----:B------:R-:W-:-:S04]  /*d6f0*/  SEL R19, RZ, 0x1, !P1 ;  /* 0x00000001ff137807 */ /* 0x000fc80004800000 */
[----:B------:R-:W-:Y:S01]  /*d700*/  IADD3 R11, PT, PT, R11, R19, RZ ;  /* 0x000000130b0b7210 */ /* 0x000fe20007ffe0ff */
        /* <DEDUP_REMOVED lines=14> */
.L_x_30186:
[----:B01----:R-:W-:Y:S01]  /*d7f0*/  IMAD.MOV.U32 R11, RZ, RZ, R17 ;  /* 0x000000ffff0b7224 */ /* 0x003fe200078e0011 */
[----:B------:R-:W-:-:S07]  /*d800*/  IADD3 R12, PT, PT, R12, 0x20, RZ ;  /* 0x000000200c0c7810 */ /* 0x000fce0007ffe0ff */
.L_x_30123:
[----:B------:R-:W-:Y:S05]  /*d810*/  BSYNC.RECONVERGENT B0 ;  /* 0x0000000000007941 */ /* 0x000fea0003800200 */
.L_x_30122:
        /* <DEDUP_REMOVED lines=35> */
.L_x_30192:
        /* <DEDUP_REMOVED lines=13> */
.L_x_30194:
[----:B------:R-:W-:Y:S05]  /*db20*/  BSYNC.RECONVERGENT B2 ;  /* 0x0000000000027941 */ /* 0x000fea0003800200 */
.L_x_30193:
        /* <DEDUP_REMOVED lines=61> */
.L_x_30191:
[----:B------:R-:W-:Y:S05]  /*df00*/  BSYNC.RECONVERGENT B1 ;  /* 0x0000000000017941 */ /* 0x000fea0003800200 */
.L_x_30190:
        /* <DEDUP_REMOVED lines=20> */
.L_x_30197:
        /* <DEDUP_REMOVED lines=13> */
.L_x_30199:
[----:B------:R-:W-:Y:S05]  /*e120*/  BSYNC.RECONVERGENT B2 ;  /* 0x0000000000027941 */ /* 0x000fea0003800200 */
.L_x_30198:
        /* <DEDUP_REMOVED lines=61> */
.L_x_30196:
[----:B------:R-:W-:Y:S05]  /*e500*/  BSYNC.RECONVERGENT B1 ;  /* 0x0000000000017941 */ /* 0x000fea0003800200 */
.L_x_30195:
        /* <DEDUP_REMOVED lines=15> */
.L_x_30202:
        /* <DEDUP_REMOVED lines=13> */
.L_x_30204:
[----:B------:R-:W-:Y:S05]  /*e6d0*/  BSYNC.RECONVERGENT B2 ;  /* 0x0000000000027941 */ /* 0x000fea0003800200 */
.L_x_30203:
        /* <DEDUP_REMOVED lines=61> */
.L_x_30201:
[----:B------:R-:W-:Y:S05]  /*eab0*/  BSYNC.RECONVERGENT B1 ;  /* 0x0000000000017941 */ /* 0x000fea0003800200 */
.L_x_30200:
        /* <DEDUP_REMOVED lines=17> */
.L_x_30207:
        /* <DEDUP_REMOVED lines=13> */
.L_x_30209:
[----:B------:R-:W-:Y:S05]  /*eca0*/  BSYNC.RECONVERGENT B2 ;  /* 0x0000000000027941 */ /* 0x000fea0003800200 */
.L_x_30208:
        /* <DEDUP_REMOVED lines=61> */
.L_x_30206:
[----:B------:R-:W-:Y:S05]  /*f080*/  BSYNC.RECONVERGENT B1 ;  /* 0x0000000000017941 */ /* 0x000fea0003800200 */
.L_x_30205:
        /* <DEDUP_REMOVED lines=15> */
.L_x_30212:
        /* <DEDUP_REMOVED lines=13> */
.L_x_30214:
[----:B------:R-:W-:Y:S05]  /*f250*/  BSYNC.RECONVERGENT B2 ;  /* 0x0000000000027941 */ /* 0x000fea0003800200 */
.L_x_30213:
        /* <DEDUP_REMOVED lines=61> */
.L_x_30211:
[----:B------:R-:W-:Y:S05]  /*f630*/  BSYNC.RECONVERGENT B1 ;  /* 0x0000000000017941 */ /* 0x000fea0003800200 */
.L_x_30210:
        /* <DEDUP_REMOVED lines=17> */
.L_x_30217:
        /* <DEDUP_REMOVED lines=13> */
.L_x_30219:
[----:B------:R-:W-:Y:S05]  /*f820*/  BSYNC.RECONVERGENT B2 ;  /* 0x0000000000027941 */ /* 0x000fea0003800200 */
.L_x_30218:
        /* <DEDUP_REMOVED lines=61> */
.L_x_30216:
[----:B------:R-:W-:Y:S05]  /*fc00*/  BSYNC.RECONVERGENT B1 ;  /* 0x0000000000017941 */ /* 0x000fea0003800200 */
.L_x_30215:
        /* <DEDUP_REMOVED lines=15> */
.L_x_30222:
        /* <DEDUP_REMOVED lines=13> */
.L_x_30224:
[----:B------:R-:W-:Y:S05]  /*fdd0*/  BSYNC.RECONVERGENT B2 ;  /* 0x0000000000027941 */ /* 0x000fea0003800200 */
.L_x_30223:
        /* <DEDUP_REMOVED lines=61> */
.L_x_30221:
[----:B------:R-:W-:Y:S05]  /*101b0*/  BSYNC.RECONVERGENT B1 ;  /* 0x0000000000017941 */ /* 0x000fea0003800200 */
.L_x_30220:
        /* <DEDUP_REMOVED lines=17> */
.L_x_30227:
        /* <DEDUP_REMOVED lines=16> */
.L_x_30229:
[----:B------:R-:W-:Y:S05]  /*103d0*/  BSYNC.RECONVERGENT B2 ;  /* 0x0000000000027941 */ /* 0x000fea0003800200 */
.L_x_30228:
        /* <DEDUP_REMOVED lines=61> */
.L_x_30226:
[----:B------:R-:W-:Y:S05]  /*107b0*/  BSYNC.RECONVERGENT B1 ;  /* 0x0000000000017941 */ /* 0x000fea0003800200 */
.L_x_30225:
        /* <DEDUP_REMOVED lines=47> */
.L_x_30189:
        /* <DEDUP_REMOVED lines=16> */
.L_x_30233:
        /* <DEDUP_REMOVED lines=13> */
.L_x_30235:
[----:B------:R-:W-:Y:S05]  /*10c80*/  BSYNC.RECONVERGENT B2 ;  /* 0x0000000000027941 */ /* 0x000fea0003800200 */
.L_x_30234:
        /* <DEDUP_REMOVED lines=61> */
.L_x_30232:
[----:B------:R-:W-:Y:S05]  /*11060*/  BSYNC.RECONVERGENT B1 ;  /* 0x0000000000017941 */ /* 0x000fea0003800200 */
.L_x_30231:
        /* <DEDUP_REMOVED lines=18> */
.L_x_30238:
        /* <DEDUP_REMOVED lines=13> */
.L_x_30240:
[----:B------:R-:W-:Y:S05]  /*11260*/  BSYNC.RECONVERGENT B2 ;  /* 0x0000000000027941 */ /* 0x000fea0003800200 */
.L_x_30239:
        /* <DEDUP_REMOVED lines=60> */
.L_x_30237:
[----:B------:R-:W-:Y:S05]  /*11630*/  BSYNC.RECONVERGENT B1 ;  /* 0x0000000000017941 */ /* 0x000fea0003800200 */
.L_x_30236:
        /* <DEDUP_REMOVED lines=16> */
.L_x_30243:
        /* <DEDUP_REMOVED lines=13> */
.L_x_30245:
[----:B------:R-:W-:Y:S05]  /*11810*/  BSYNC.RECONVERGENT B2 ;  /* 0x0000000000027941 */ /* 0x000fea0003800200 */
.L_x_30244:
        /* <DEDUP_REMOVED lines=60> */
.L_x_30242:
[----:B------:R-:W-:Y:S05]  /*11be0*/  BSYNC.RECONVERGENT B1 ;  /* 0x0000000000017941 */ /* 0x000fea0003800200 */
.L_x_30241:
        /* <DEDUP_REMOVED lines=16> */
.L_x_30248:
        /* <DEDUP_REMOVED lines=13> */
.L_x_30250:
[----:B------:R-:W-:Y:S05]  /*11dc0*/  BSYNC.RECONVERGENT B2 ;  /* 0x0000000000027941 */ /* 0x000fea0003800200 */
.L_x_30249:
        /* <DEDUP_REMOVED lines=60> */
.L_x_30247:
[----:B------:R-:W-:Y:S05]  /*12190*/  BSYNC.RECONVERGENT B1 ;  /* 0x0000000000017941 */ /* 0x000fea0003800200 */
.L_x_30246:
        /* <DEDUP_REMOVED lines=16> */
.L_x_30230:
        /* <DEDUP_REMOVED lines=24> */
.L_x_30251:
[----:B01----:R-:W-:Y:S01]  /*12420*/  IMAD.MOV.U32 R11, RZ, RZ, R17 ;  /* 0x000000ffff0b7224 */ /* 0x003fe200078e0011 */
[----:B------:R-:W-:-:S07]  /*12430*/  IADD3 R12, PT, PT, R12, 0x20, RZ ;  /* 0x000000200c0c7810 */ /* 0x000fce0007ffe0ff */
.L_x_30188:
[----:B------:R-:W-:Y:S05]  /*12440*/  BSYNC.RECONVERGENT B0 ;  /* 0x0000000000007941 */ /* 0x000fea0003800200 */
.L_x_30187:
        /* <DEDUP_REMOVED lines=35> */
.L_x_30257:
        /* <DEDUP_REMOVED lines=13> */
.L_x_30259:
[----:B------:R-:W-:Y:S05]  /*12750*/  BSYNC.RECONVERGENT B2 ;  /* 0x0000000000027941 */ /* 0x000fea0003800200 */
.L_x_30258:
        /* <DEDUP_REMOVED lines=61> */
.L_x_30256:
[----:B------:R-:W-:Y:S05]  /*12b30*/  BSYNC.RECONVERGENT B1 ;  /* 0x0000000000017941 */ /* 0x000fea0003800200 */
.L_x_30255:
        /* <DEDUP_REMOVED lines=20> */
.L_x_30262:
        /* <DEDUP_REMOVED lines=13> */
.L_x_30264:
[----:B------:R-:W-:Y:S05]  /*12d50*/  BSYNC.RECONVERGENT B2 ;  /* 0x0000000000027941 */ /* 0x000fea0003800200 */
.L_x_30263:
        /* <DEDUP_REMOVED lines=61> */
.L_x_30261:
[----:B------:R-:W-:Y:S05]  /*13130*/  BSYNC.RECONVERGENT B1 ;  /* 0x0000000000017941 */ /* 0x000fea0003800200 */
.L_x_30260:
        /* <DEDUP_REMOVED lines=15> */
.L_x_30267:
        /* <DEDUP_REMOVED lines=13> */
.L_x_30269:
[----:B------:R-:W-:Y:S05]  /*13300*/  BSYNC.RECONVERGENT B2 ;  /* 0x0000000000027941 */ /* 0x000fea0003800200 */
.L_x_30268:
        /* <DEDUP_REMOVED lines=61> */
.L_x_30266:
[----:B------:R-:W-:Y:S05]  /*136e0*/  BSYNC.RECONVERGENT B1 ;  /* 0x0000000000017941 */ /* 0x000fea0003800200 */
.L_x_30265:
        /* <DEDUP_REMOVED lines=17> */
.L_x_30272:
        /* <DEDUP_REMOVED lines=13> */
.L_x_30274:
[----:B------:R-:W-:Y:S05]  /*138d0*/  BSYNC.RECONVERGENT B2 ;  /* 0x0000000000027941 */ /* 0x000fea0003800200 */
.L_x_30273:
        /* <DEDUP_REMOVED lines=61> */
.L_x_30271:
[----:B------:R-:W-:Y:S05]  /*13cb0*/  BSYNC.RECONVERGENT B1 ;  /* 0x0000000000017941 */ /* 0x000fea0003800200 */
.L_x_30270:
        /* <DEDUP_REMOVED lines=15> */
.L_x_30277:
        /* <DEDUP_REMOVED lines=13> */
.L_x_30279:
[----:B------:R-:W-:Y:S05]  /*13e80*/  BSYNC.RECONVERGENT B2 ;  /* 0x0000000000027941 */ /* 0x000fea0003800200 */
.L_x_30278:
        /* <DEDUP_REMOVED lines=61> */
.L_x_30276:
[----:B------:R-:W-:Y:S05]  /*14260*/  BSYNC.RECONVERGENT B1 ;  /* 0x0000000000017941 */ /* 0x000fea0003800200 */
.L_x_30275:
        /* <DEDUP_REMOVED lines=17> */
.L_x_30282:
        /* <DEDUP_REMOVED lines=13> */
.L_x_30284:
[----:B------:R-:W-:Y:S05]  /*14450*/  BSYNC.RECONVERGENT B2 ;  /* 0x0000000000027941 */ /* 0x000fea0003800200 */
.L_x_30283:
        /* <DEDUP_REMOVED lines=61> */
.L_x_30281:
[----:B------:R-:W-:Y:S05]  /*14830*/  BSYNC.RECONVERGENT B1 ;  /* 0x0000000000017941 */ /* 0x000fea0003800200 */
.L_x_30280:
        /* <DEDUP_REMOVED lines=15> */
.L_x_30287:
        /* <DEDUP_REMOVED lines=13> */
.L_x_30289:
[----:B------:R-:W-:Y:S05]  /*14a00*/  BSYNC.RECONVERGENT B2 ;  /* 0x0000000000027941 */ /* 0x000fea0003800200 */
.L_x_30288:
        /* <DEDUP_REMOVED lines=61> */
.L_x_30286:
[----:B------:R-:W-:Y:S05]  /*14de0*/  BSYNC.RECONVERGENT B1 ;  /* 0x0000000000017941 */ /* 0x000fea0003800200 */
.L_x_30285:
        /* <DEDUP_REMOVED lines=17> */
.L_x_30292:
        /* <DEDUP_REMOVED lines=16> */
.L_x_30294:
[----:B------:R-:W-:Y:S05]  /*15000*/  BSYNC.RECONVERGENT B2 ;  /* 0x0000000000027941 */ /* 0x000fea0003800200 */
.L_x_30293:
        /* <DEDUP_REMOVED lines=61> */
.L_x_30291:
[----:B------:R-:W-:Y:S05]  /*153e0*/  BSYNC.RECONVERGENT B1 ;  /* 0x0000000000017941 */ /* 0x000fea0003800200 */
.L_x_30290:
        /* <DEDUP_REMOVED lines=47> */
.L_x_30254:
        /* <DEDUP_REMOVED lines=16> */
.L_x_30298:
        /* <DEDUP_REMOVED lines=13> */
.L_x_30300:
[----:B------:R-:W-:Y:S05]  /*158b0*/  BSYNC.RECONVERGENT B2 ;  /* 0x0000000000027941 */ /* 0x000fea0003800200 */
.L_x_30299:
        /* <DEDUP_REMOVED lines=61> */
.L_x_30297:
[----:B------:R-:W-:Y:S05]  /*15c90*/  BSYNC.RECONVERGENT B1 ;  /* 0x0000000000017941 */ /* 0x000fea0003800200 */
.L_x_30296:
        /* <DEDUP_REMOVED lines=18> */
.L_x_30303:
        /* <DEDUP_REMOVED lines=13> */
.L_x_30305:
[----:B------:R-:W-:Y:S05]  /*15e90*/  BSYNC.RECONVERGENT B2 ;  /* 0x0000000000027941 */ /* 0x000fea0003800200 */
.L_x_30304:
        /* <DEDUP_REMOVED lines=60> */
.L_x_30302:
[----:B------:R-:W-:Y:S05]  /*16260*/  BSYNC.RECONVERGENT B1 ;  /* 0x0000000000017941 */ /* 0x000fea0003800200 */
.L_x_30301:
        /* <DEDUP_REMOVED lines=16> */
.L_x_30308:
        /* <DEDUP_REMOVED lines=13> */
.L_x_30310:
[----:B------:R-:W-:Y:S05]  /*16440*/  BSYNC.RECONVERGENT B2 ;  /* 0x0000000000027941 */ /* 0x000fea0003800200 */
.L_x_30309:
        /* <DEDUP_REMOVED lines=60> */
.L_x_30307:
[----:B------:R-:W-:Y:S05]  /*16810*/  BSYNC.RECONVERGENT B1 ;  /* 0x0000000000017941 */ /* 0x000fea0003800200 */
.L_x_30306:
        /* <DEDUP_REMOVED lines=16> */
.L_x_30313:
        /* <DEDUP_REMOVED lines=13> */
.L_x_30315:
[----:B------:R-:W-:Y:S05]  /*169f0*/  BSYNC.RECONVERGENT B2 ;  /* 0x0000000000027941 */ /* 0x000fea0003800200 */
.L_x_30314:
        /* <DEDUP_REMOVED lines=60> */
.L_x_30312:
[----:B------:R-:W-:Y:S05]  /*16dc0*/  BSYNC.RECONVERGENT B1 ;  /* 0x0000000000017941 */ /* 0x000fea0003800200 */
.L_x_30311:
        /* <DEDUP_REMOVED lines=16> */
.L_x_30295:
        /* <DEDUP_REMOVED lines=24> */
.L_x_30316:
[----:B01----:R-:W-:Y:S01]  /*17050*/  IMAD.MOV.U32 R11, RZ, RZ, R17 ;  /* 0x000000ffff0b7224 */ /* 0x003fe200078e0011 */
[----:B------:R-:W-:-:S07]  /*17060*/  IADD3 R12, PT, PT, R12, 0x20, RZ ;  /* 0x000000200c0c7810 */ /* 0x000fce0007ffe0ff */
.L_x_30253:
[----:B------:R-:W-:Y:S05]  /*17070*/  BSYNC.RECONVERGENT B0 ;  /* 0x0000000000007941 */ /* 0x000fea0003800200 */
.L_x_30252:
        /* <DEDUP_REMOVED lines=35> */
.L_x_30322:
        /* <DEDUP_REMOVED lines=13> */
.L_x_30324:
[----:B------:R-:W-:Y:S05]  /*17380*/  BSYNC.RECONVERGENT B2 ;  /* 0x0000000000027941 */ /* 0x000fea0003800200 */
.L_x_30323:
        /* <DEDUP_REMOVED lines=61> */
.L_x_30321:
[----:B------:R-:W-:Y:S05]  /*17760*/  BSYNC.RECONVERGENT B1 ;  /* 0x0000000000017941 */ /* 0x000fea0003800200 */
.L_x_30320:
        /* <DEDUP_REMOVED lines=20> */
.L_x_30327:
        /* <DEDUP_REMOVED lines=13> */
.L_x_30329:
[----:B------:R-:W-:Y:S05]  /*17980*/  BSYNC.RECONVERGENT B2 ;  /* 0x0000000000027941 */ /* 0x000fea0003800200 */
.L_x_30328:
        /* <DEDUP_REMOVED lines=61> */
.L_x_30326:
[----:B------:R-:W-:Y:S05]  /*17d60*/  BSYNC.RECONVERGENT B1 ;  /* 0x0000000000017941 */ /* 0x000fea0003800200 */
.L_x_30325:
        /* <DEDUP_REMOVED lines=15> */
.L_x_30332:
        /* <DEDUP_REMOVED lines=13> */
.L_x_30334:
[----:B------:R-:W-:Y:S05]  /*17f30*/  BSYNC.RECONVERGENT B2 ;  /* 0x0000000000027941 */ /* 0x000fea0003800200 */
.L_x_30333:
        /* <DEDUP_REMOVED lines=61> */
.L_x_30331:
[----:B------:R-:W-:Y:S05]  /*18310*/  BSYNC.RECONVERGENT B1 ;  /* 0x0000000000017941 */ /* 0x000fea0003800200 */
.L_x_30330:
        /* <DEDUP_REMOVED lines=17> */
.L_x_30337:
        /* <DEDUP_REMOVED lines=13> */
.L_x_30339:
[----:B------:R-:W-:Y:S05]  /*18500*/  BSYNC.RECONVERGENT B2 ;  /* 0x0000000000027941 */ /* 0x000fea0003800200 */
.L_x_30338:
        /* <DEDUP_REMOVED lines=61> */
.L_x_30336:
[----:B------:R-:W-:Y:S05]  /*188e0*/  BSYNC.RECONVERGENT B1 ;  /* 0x0000000000017941 */ /* 0x000fea0003800200 */
.L_x_30335:
        /* <DEDUP_REMOVED lines=15> */
.L_x_30342:
        /* <DEDUP_REMOVED lines=13> */
.L_x_30344:
[----:B------:R-:W-:Y:S05]  /*18ab0*/  BSYNC.RECONVERGENT B2 ;  /* 0x0000000000027941 */ /* 0x000fea0003800200 */
.L_x_30343:
        /* <DEDUP_REMOVED lines=61> */
.L_x_30341:
[----:B------:R-:W-:Y:S05]  /*18e90*/  BSYNC.RECONVERGENT B1 ;  /* 0x0000000000017941 */ /* 0x000fea0003800200 */
.L_x_30340:
        /* <DEDUP_REMOVED lines=17> */
.L_x_30347:
        /* <DEDUP_REMOVED lines=13> */
.L_x_30349:
[----:B------:R-:W-:Y:S05]  /*19080*/  BSYNC.RECONVERGENT B2 ;  /* 0x0000000000027941 */ /* 0x000fea0003800200 */
.L_x_30348:
        /* <DEDUP_REMOVED lines=61> */
.L_x_30346:
[----:B------:R-:W-:Y:S05]  /*19460*/  BSYNC.RECONVERGENT B1 ;  /* 0x0000000000017941 */ /* 0x000fea0003800200 */
.L_x_30345:
        /* <DEDUP_REMOVED lines=15> */
.L_x_30352:
        /* <DEDUP_REMOVED lines=13> */
.L_x_30354:
[----:B------:R-:W-:Y:S05]  /*19630*/  BSYNC.RECONVERGENT B2 ;  /* 0x0000000000027941 */ /* 0x000fea0003800200 */
.L_x_30353:
        /* <DEDUP_REMOVED lines=61> */
.L_x_30351:
[----:B------:R-:W-:Y:S05]  /*19a10*/  BSYNC.RECONVERGENT B1 ;  /* 0x0000000000017941 */ /* 0x000fea0003800200 */
.L_x_30350:
        /* <DEDUP_REMOVED lines=17> */
.L_x_30357:
        /* <DEDUP_REMOVED lines=16> */
.L_x_30359:
[----:B------:R-:W-:Y:S05]  /*19c30*/  BSYNC.RECONVERGENT B2 ;  /* 0x0000000000027941 */ /* 0x000fea0003800200 */
.L_x_30358:
        /* <DEDUP_REMOVED lines=61> */
.L_x_30356:
[----:B------:R-:W-:Y:S05]  /*1a010*/  BSYNC.RECONVERGENT B1 ;  /* 0x0000000000017941 */ /* 0x000fea0003800200 */
.L_x_30355:
        /* <DEDUP_REMOVED lines=47> */
.L_x_30319:
        /* <DEDUP_REMOVED lines=16> */
.L_x_30363:
        /* <DEDUP_REMOVED lines=13> */
.L_x_30365:
[----:B------:R-:W-:Y:S05]  /*1a4e0*/  BSYNC.RECONVERGENT B2 ;  /* 0x0000000000027941 */ /* 0x000fea0003800200 */
.L_x_30364:
        /* <DEDUP_REMOVED lines=61> */
.L_x_30362:
[----:B------:R-:W-:Y:S05]  /*1a8c0*/  BSYNC.RECONVERGENT B1 ;  /* 0x0000000000017941 */ /* 0x000fea0003800200 */
.L_x_30361:
        /* <DEDUP_REMOVED lines=18> */
.L_x_30368:
        /* <DEDUP_REMOVED lines=13> */
.L_x_30370:
[----:B------:R-:W-:Y:S05]  /*1aac0*/  BSYNC.RECONVERGENT B2 ;  /* 0x0000000000027941 */ /* 0x000fea0003800200 */
.L_x_30369:
        /* <DEDUP_REMOVED lines=60> */
.L_x_30367:
[----:B------:R-:W-:Y:S05]  /*1ae90*/  BSYNC.RECONVERGENT B1 ;  /* 0x0000000000017941 */ /* 0x000fea0003800200 */
.L_x_30366:
        /* <DEDUP_REMOVED lines=16> */
.L_x_30373:
        /* <DEDUP_REMOVED lines=13> */
.L_x_30375:
[----:B------:R-:W-:Y:S05]  /*1b070*/  BSYNC.RECONVERGENT B2 ;  /* 0x0000000000027941 */ /* 0x000fea0003800200 */
.L_x_30374:
        /* <DEDUP_REMOVED lines=60> */
.L_x_30372:
[----:B------:R-:W-:Y:S05]  /*1b440*/  BSYNC.RECONVERGENT B1 ;  /* 0x0000000000017941 */ /* 0x000fea0003800200 */
.L_x_30371:
        /* <DEDUP_REMOVED lines=16> */
.L_x_30378:
        /* <DEDUP_REMOVED lines=13> */
.L_x_30380:
[----:B------:R-:W-:Y:S05]  /*1b620*/  BSYNC.RECONVERGENT B2 ;  /* 0x0000000000027941 */ /* 0x000fea0003800200 */
.L_x_30379:
        /* <DEDUP_REMOVED lines=60> */
.L_x_30377:
[----:B------:R-:W-:Y:S05]  /*1b9f0*/  BSYNC.RECONVERGENT B1 ;  /* 0x0000000000017941 */ /* 0x000fea0003800200 */
.L_x_30376:
        /* <DEDUP_REMOVED lines=16> */
.L_x_30360:
        /* <DEDUP_REMOVED lines=24> */
.L_x_30381:
[----:B01----:R-:W-:Y:S01]  /*1bc80*/  IMAD.MOV.U32 R11, RZ, RZ, R17 ;  /* 0x000000ffff0b7224 */ /* 0x003fe200078e0011 */
[----:B------:R-:W-:-:S07]  /*1bc90*/  IADD3 R12, PT, PT, R12, 0x20, RZ ;  /* 0x000000200c0c7810 */ /* 0x000fce0007ffe0ff */
.L_x_30318:
[----:B------:R-:W-:Y:S05]  /*1bca0*/  BSYNC.RECONVERGENT B0 ;  /* 0x0000000000007941 */ /* 0x000fea0003800200 */
.L_x_30317:
        /* <DEDUP_REMOVED lines=35> */
.L_x_30387:
        /* <DEDUP_REMOVED lines=13> */
.L_x_30389:
[----:B------:R-:W-:Y:S05]  /*1bfb0*/  BSYNC.RECONVERGENT B2 ;  /* 0x0000000000027941 */ /* 0x000fea0003800200 */
.L_x_30388:
        /* <DEDUP_REMOVED lines=61> */
.L_x_30386:
[----:B------:R-:W-:Y:S05]  /*1c390*/  BSYNC.RECONVERGENT B1 ;  /* 0x0000000000017941 */ /* 0x000fea0003800200 */
.L_x_30385:
        /* <DEDUP_REMOVED lines=20> */
.L_x_30392:
        /* <DEDUP_REMOVED lines=13> */
.L_x_30394:
[----:B------:R-:W-:Y:S05]  /*1c5b0*/  BSYNC.RECONVERGENT B2 ;  /* 0x0000000000027941 */ /* 0x000fea0003800200 */
.L_x_30393:
        /* <DEDUP_REMOVED lines=61> */
.L_x_30391:
[----:B------:R-:W-:Y:S05]  /*1c990*/  BSYNC.RECONVERGENT B1 ;  /* 0x0000000000017941 */ /* 0x000fea0003800200 */
.L_x_30390:
        /* <DEDUP_REMOVED lines=15> */
.L_x_30397:
        /* <DEDUP_REMOVED lines=13> */
.L_x_30399:
[----:B------:R-:W-:Y:S05]  /*1cb60*/  BSYNC.RECONVERGENT B2 ;  /* 0x0000000000027941 */ /* 0x000fea0003800200 */
.L_x_30398:
        /* <DEDUP_REMOVED lines=61> */
.L_x_30396:
[----:B------:R-:W-:Y:S05]  /*1cf40*/  BSYNC.RECONVERGENT B1 ;  /* 0x0000000000017941 */ /* 0x000fea0003800200 */
.L_x_30395:
        /* <DEDUP_REMOVED lines=17> */
.L_x_30402:
        /* <DEDUP_REMOVED lines=13> */
.L_x_30404:
[----:B------:R-:W-:Y:S05]  /*1d130*/  BSYNC.RECONVERGENT B2 ;  /* 0x0000000000027941 */ /* 0x000fea0003800200 */
.L_x_30403:
        /* <DEDUP_REMOVED lines=61> */
.L_x_30401:
[----:B------:R-:W-:Y:S05]  /*1d510*/  BSYNC.RECONVERGENT B1 ;  /* 0x0000000000017941 */ /* 0x000fea0003800200 */
.L_x_30400:
        /* <DEDUP_REMOVED lines=15> */
.L_x_30407:
        /* <DEDUP_REMOVED lines=13> */
.L_x_30409:
[----:B------:R-:W-:Y:S05]  /*1d6e0*/  BSYNC.RECONVERGENT B2 ;  /* 0x0000000000027941 */ /* 0x000fea0003800200 */
.L_x_30408:
        /* <DEDUP_REMOVED lines=61> */
.L_x_30406:
[----:B------:R-:W-:Y:S05]  /*1dac0*/  BSYNC.RECONVERGENT B1 ;  /* 0x0000000000017941 */ /* 0x000fea0003800200 */
.L_x_30405:
        /* <DEDUP_REMOVED lines=17> */
.L_x_30412:
        /* <DEDUP_REMOVED lines=13> */
.L_x_30414:
[----:B------:R-:W-:Y:S05]  /*1dcb0*/  BSYNC.RECONVERGENT B2 ;  /* 0x0000000000027941 */ /* 0x000fea0003800200 */
.L_x_30413:
        /* <DEDUP_REMOVED lines=61> */
.L_x_30411:
[----:B------:R-:W-:Y:S05]  /*1e090*/  BSYNC.RECONVERGENT B1 ;  /* 0x0000000000017941 */ /* 0x000fea0003800200 */
.L_x_30410:
        /* <DEDUP_REMOVED lines=15> */
.L_x_30417:
        /* <DEDUP_REMOVED lines=13> */
.L_x_30419:
[----:B------:R-:W-:Y:S05]  /*1e260*/  BSYNC.RECONVERGENT B2 ;  /* 0x0000000000027941 */ /* 0x000fea0003800200 */
.L_x_30418:
        /* <DEDUP_REMOVED lines=61> */
.L_x_30416:
[----:B------:R-:W-:Y:S05]  /*1e640*/  BSYNC.RECONVERGENT B1 ;  /* 0x0000000000017941 */ /* 0x000fea0003800200 */
.L_x_30415:
        /* <DEDUP_REMOVED lines=17> */
.L_x_30422:
        /* <DEDUP_REMOVED lines=16> */
.L_x_30424:
[----:B------:R-:W-:Y:S05]  /*1e860*/  BSYNC.RECONVERGENT B2 ;  /* 0x0000000000027941 */ /* 0x000fea0003800200 */
.L_x_30423:
        /* <DEDUP_REMOVED lines=61> */
.L_x_30421:
[----:B------:R-:W-:Y:S05]  /*1ec40*/  BSYNC.RECONVERGENT B1 ;  /* 0x0000000000017941 */ /* 0x000fea0003800200 */
.L_x_30420:
        /* <DEDUP_REMOVED lines=47> */
.L_x_30384:
        /* <DEDUP_REMOVED lines=16> */
.L_x_30428:
        /* <DEDUP_REMOVED lines=13> */
.L_x_30430:
[----:B------:R-:W-:Y:S05]  /*1f110*/  BSYNC.RECONVERGENT B2 ;  /* 0x0000000000027941 */ /* 0x000fea0003800200 */
.L_x_30429:
        /* <DEDUP_REMOVED lines=61> */
.L_x_30427:
[----:B------:R-:W-:Y:S05]  /*1f4f0*/  BSYNC.RECONVERGENT B1 ;  /* 0x0000000000017941 */ /* 0x000fea0003800200 */
.L_x_30426:
        /* <DEDUP_REMOVED lines=18> */
.L_x_30433:
        /* <DEDUP_REMOVED lines=13> */
.L_x_30435:
[----:B------:R-:W-:Y:S05]  /*1f6f0*/  BSYNC.RECONVERGENT B2 ;  /* 0x0000000000027941 */ /* 0x000fea0003800200 */
.L_x_30434:
        /* <DEDUP_REMOVED lines=60> */
.L_x_30432:
[----:B------:R-:W-:Y:S05]  /*1fac0*/  BSYNC.RECONVERGENT B1 ;  /* 0x0000000000017941 */ /* 0x000fea0003800200 */
.L_x_30431:
        /* <DEDUP_REMOVED lines=16> */
.L_x_30438:
        /* <DEDUP_REMOVED lines=13> */
.L_x_30440:
[----:B------:R-:W-:Y:S05]  /*1fca0*/  BSYNC.RECONVERGENT B2 ;  /* 0x0000000000027941 */ /* 0x000fea0003800200 */
.L_x_30439:
        /* <DEDUP_REMOVED lines=60> */
.L_x_30437:
[----:B------:R-:W-:Y:S05]  /*20070*/  BSYNC.RECONVERGENT B1 ;  /* 0x0000000000017941 */ /* 0x000fea0003800200 */
.L_x_30436:
        /* <DEDUP_REMOVED lines=16> */
.L_x_30443:
        /* <DEDUP_REMOVED lines=13> */
.L_x_30445:
[----:B------:R-:W-:Y:S05]  /*20250*/  BSYNC.RECONVERGENT B2 ;  /* 0x0000000000027941 */ /* 0x000fea0003800200 */
.L_x_30444:
        /* <DEDUP_REMOVED lines=60> */
.L_x_30442:
[----:B------:R-:W-:Y:S05]  /*20620*/  BSYNC.RECONVERGENT B1 ;  /* 0x0000000000017941 */ /* 0x000fea0003800200 */
.L_x_30441:
        /* <DEDUP_REMOVED lines=16> */
.L_x_30425:
        /* <DEDUP_REMOVED lines=24> */
.L_x_30446:
[----:B01----:R-:W-:Y:S01]  /*208b0*/  IMAD.MOV.U32 R11, RZ, RZ, R17 ;  /* 0x000000ffff0b7224 */ /* 0x003fe200078e0011 */
[----:B------:R-:W-:-:S07]  /*208c0*/  IADD3 R12, PT, PT, R12, 0x20, RZ ;  /* 0x000000200c0c7810 */ /* 0x000fce0007ffe0ff */
.L_x_30383:
[----:B------:R-:W-:Y:S05]  /*208d0*/  BSYNC.RECONVERGENT B0 ;  /* 0x0000000000007941 */ /* 0x000fea0003800200 */
.L_x_30382:
        /* <DEDUP_REMOVED lines=35> */
.L_x_30452:
        /* <DEDUP_REMOVED lines=13> */
.L_x_30454:
[----:B------:R-:W-:Y:S05]  /*20be0*/  BSYNC.RECONVERGENT B2 ;  /* 0x0000000000027941 */ /* 0x000fea0003800200 */
.L_x_30453:
        /* <DEDUP_REMOVED lines=61> */
.L_x_30451:
[----:B------:R-:W-:Y:S05]  /*20fc0*/  BSYNC.RECONVERGENT B1 ;  /* 0x0000000000017941 */ /* 0x000fea0003800200 */
.L_x_30450:
        /* <DEDUP_REMOVED lines=20> */
.L_x_30457:
        /* <DEDUP_REMOVED lines=13> */
.L_x_30459:
[----:B------:R-:W-:Y:S05]  /*211e0*/  BSYNC.RECONVERGENT B2 ;  /* 0x0000000000027941 */ /* 0x000fea0003800200 */
.L_x_30458:
        /* <DEDUP_REMOVED lines=61> */
.L_x_30456:
[----:B------:R-:W-:Y:S05]  /*215c0*/  BSYNC.RECONVERGENT B1 ;  /* 0x0000000000017941 */ /* 0x000fea0003800200 */
.L_x_30455:
        /* <DEDUP_REMOVED lines=15> */
.L_x_30462:
        /* <DEDUP_REMOVED lines=13> */
.L_x_30464:
[----:B------:R-:W-:Y:S05]  /*21790*/  BSYNC.RECONVERGENT B2 ;  /* 0x0000000000027941 */ /* 0x000fea0003800200 */
.L_x_30463:
        /* <DEDUP_REMOVED lines=61> */
.L_x_30461:
[----:B------:R-:W-:Y:S05]  /*21b70*/  BSYNC.RECONVERGENT B1 ;  /* 0x0000000000017941 */ /* 0x000fea0003800200 */
.L_x_30460:
        /* <DEDUP_REMOVED lines=17> */
.L_x_30467:
        /* <DEDUP_REMOVED lines=13> */
.L_x_30469:
[----:B------:R-:W-:Y:S05]  /*21d60*/  BSYNC.RECONVERGENT B2 ;  /* 0x0000000000027941 */ /* 0x000fea0003800200 */
.L_x_30468:
        /* <DEDUP_REMOVED lines=61> */
.L_x_30466:
[----:B------:R-:W-:Y:S05]  /*22140*/  BSYNC.RECONVERGENT B1 ;  /* 0x0000000000017941 */ /* 0x000fea0003800200 */
.L_x_30465:
        /* <DEDUP_REMOVED lines=15> */
.L_x_30472:
        /* <DEDUP_REMOVED lines=13> */
.L_x_30474:
[----:B------:R-:W-:Y:S05]  /*22310*/  BSYNC.RECONVERGENT B2 ;  /* 0x0000000000027941 */ /* 0x000fea0003800200 */
.L_x_30473:
[----:B------:R-:W-:Y:S01]  /*22320*/  LOP3.LUT R5, R9, R7, R21, 0x96, !PT ;  /* 0x0000000709057212 */ /* 0x000fe200078e9615 */
[----:B0-----:R-:W-:Y:S01]  /*22330*/  IMAD.WIDE.U32 R22, R4, -0x326172a9, RZ ;  /* 0xcd9e8d5704167825 */ /* 0x001fe200078e00ff */
[----:B------:R-:W-:-:S03]  /*22340*/  IADD3 R7, PT, PT, R20, -0x61c88647, RZ ;  /* 0x9e3779b914077810 */ /* 0x000fc60007ffe0ff */
        /* <DEDUP_REMOVED lines=10> */
[----:B------:R-:W-:Y:S01]  /*223f0*/  IMAD.WIDE.U32 R22, R10, -0x326172a9, RZ ;  /* 0xcd9e8d570a167825 */ /* 0x000fe200078e00ff */
[----:B------:R-:W-:-:S03]  /*22400*/  IADD3 R10, PT, PT, R20, 0x78dde6e4, RZ ;  /* 0x78dde6e4140a7810 */ /* 0x000fc60007ffe0ff */
[----:B------:R-:W-:-:S05]  /*22410*/  VIADD R7, R20, 0x3c6ef372 ;  /* 0x3c6ef37214077836 */ /* 0x000fca0000000000 */
        /* <DEDUP_REMOVED lines=41> */
[----:B------:R-:W-:-:S04]  /*226b0*/  MOV R10, R168 ;  /* 0x000000a8000a7202 */ /* 0x000fc80000000f00 */
[----:B------:R-:W-:Y:S01]  /*226c0*/  LOP3.LUT R6, R7, R6, R23, 0x96, !PT ;  /* 0x0000000607067212 */ /* 0x000fe200078e9617 */
[----:B------:R-:W-:Y:S01]  /*226d0*/  IMAD.MOV.U32 R7, RZ, RZ, R17 ;  /* 0x000000ffff077224 */ /* 0x000fe200078e0011 */
[----:B------:R-:W-:-:S07]  /*226e0*/  MOV R17, R22 ;  /* 0x0000001600117202 */ /* 0x000fce0000000f00 */
.L_x_30471:
[----:B------:R-:W-:Y:S05]  /*226f0*/  BSYNC.RECONVERGENT B1 ;  /* 0x0000000000017941 */ /* 0x000fea0003800200 */
.L_x_30470:
        /* <DEDUP_REMOVED lines=17> */
.L_x_30477:
        /* <DEDUP_REMOVED lines=13> */
.L_x_30479:
[----:B------:R-:W-:Y:S05]  /*228e0*/  BSYNC.RECONVERGENT B2 ;  /* 0x0000000000027941 */ /* 0x000fea0003800200 */
.L_x_30478:
        /* <DEDUP_REMOVED lines=12> */
[----:B------:R-:W-:Y:S01]  /*229b0*/  IMAD.WIDE.U32 R22, R10, -0x326172a9, RZ ;  /* 0xcd9e8d570a167825 */ /* 0x000fe200078e00ff */
[----:B------:R-:W-:-:S03]  /*229c0*/  IADD3 R7, PT, PT, R20, 0x3c6ef372, RZ ;  /* 0x3c6ef37214077810 */ /* 0x000fc60007ffe0ff */
[----:B------:R-:W-:Y:S01]  /*229d0*/  VIADD R10, R20, 0x78dde6e4 ;  /* 0x78dde6e4140a7836 */ /* 0x000fe20000000000 */
        /* <DEDUP_REMOVED lines=15> */
[----:B------:R-:W-:Y:S01]  /*22ad0*/  IMAD.WIDE.U32 R6, R7, -0x2daee0ad, RZ ;  /* 0xd2511f5307067825 */ /* 0x000fe200078e00ff */
[----:B------:R-:W-:-:S04]  /*22ae0*/  IADD3 R5, PT, PT, R21, -0x56f99767, RZ ;  /* 0xa906689915057810 */ /* 0x000fc80007ffe0ff */
        /* <DEDUP_REMOVED lines=16> */
[----:B------:R-:W-:Y:S01]  /*22bf0*/  IMAD.WIDE.U32 R6, R7, -0x2daee0ad, RZ ;  /* 0xd2511f5307067825 */ /* 0x000fe200078e00ff */
[----:B------:R-:W-:-:S04]  /*22c00*/  IADD3 R5, PT, PT, R21, -0x24c28bd8, RZ ;  /* 0xdb3d742815057810 */ /* 0x000fc80007ffe0ff */
        /* <DEDUP_REMOVED lines=8> */
[----:B------:R-:W-:Y:S01]  /*22c90*/  HFMA2 R23, -RZ, RZ, 0, 0 ;  /* 0x00000000ff177431 */ /* 0x000fe200000001ff */
[----:B------:R-:W-:Y:S01]  /*22ca0*/  MOV R7, R17 ;  /* 0x0000001100077202 */ /* 0x000fe20000000f00 */
[----:B------:R-:W-:-:S07]  /*22cb0*/  IMAD.MOV.U32 R17, RZ, RZ, R22 ;  /* 0x000000ffff117224 */ /* 0x000fce00078e0016 */
.L_x_30476:
[----:B------:R-:W-:Y:S05]  /*22cc0*/  BSYNC.RECONVERGENT B1 ;  /* 0x0000000000017941 */ /* 0x000fea0003800200 */
.L_x_30475:
        /* <DEDUP_REMOVED lines=15> */
.L_x_30482:
        /* <DEDUP_REMOVED lines=13> */
.L_x_30484:
[----:B------:R-:W-:Y:S05]  /*22e90*/  BSYNC.RECONVERGENT B2 ;  /* 0x0000000000027941 */ /* 0x000fea0003800200 */
.L_x_30483:
        /* <DEDUP_REMOVED lines=59> */
[----:B------:R-:W-:Y:S01]  /*23250*/  MOV R17, R22 ;  /* 0x0000001600117202 */ /* 0x000fe20000000f00 */
[----:B------:R-:W-:-:S07]  /*23260*/  IMAD.MOV.U32 R22, RZ, RZ, RZ ;  /* 0x000000ffff167224 */ /* 0x000fce00078e00ff */
.L_x_30481:
[----:B------:R-:W-:Y:S05]  /*23270*/  BSYNC.RECONVERGENT B1 ;  /* 0x0000000000017941 */ /* 0x000fea0003800200 */
.L_x_30480:
        /* <DEDUP_REMOVED lines=17> */
.L_x_30487:
[----:B------:R-:W-:Y:S01]  /*23390*/  IADD3 R2, PT, PT, R2, 0x1, RZ ;  /* 0x0000000102027810 */ /* 0x000fe20007ffe0ff */
[----:B------:R-:W-:Y:S03]  /*233a0*/  BSSY.RECONVERGENT B2, `(.L_x_30488) ;  /* 0x000000f000027945 */ /* 0x000fe60003800200 */
[C---:B------:R-:W-:Y:S01]  /*233b0*/  ISETP.NE.AND P6, PT, R2.reuse, RZ, PT ;  /* 0x000000ff0200720c */ /* 0x040fe20003fc5270 */
[----:B------:R-:W-:-:S12]  /*233c0*/  IMAD.WIDE.U32 R6, R2, -0x2daee0ad, RZ ;  /* 0xd2511f5302067825 */ /* 0x000fd800078e00ff */
        /* <DEDUP_REMOVED lines=12> */
.L_x_30489:
[----:B------:R-:W-:Y:S05]  /*23490*/  BSYNC.RECONVERGENT B2 ;  /* 0x0000000000027941 */ /* 0x000fea0003800200 */
.L_x_30488:
        /* <DEDUP_REMOVED lines=61> */
.L_x_30486:
[----:B------:R-:W-:Y:S05]  /*23870*/  BSYNC.RECONVERGENT B1 ;  /* 0x0000000000017941 */ /* 0x000fea0003800200 */
.L_x_30485:
        /* <DEDUP_REMOVED lines=47> */
.L_x_30449:
        /* <DEDUP_REMOVED lines=16> */
.L_x_30493:
        /* <DEDUP_REMOVED lines=13> */
.L_x_30495:
[----:B------:R-:W-:Y:S05]  /*23d40*/  BSYNC.RECONVERGENT B2 ;  /* 0x0000000000027941 */ /* 0x000fea0003800200 */
.L_x_30494:
[----:B------:R-:W-:Y:S01]  /*23d50*/  LOP3.LUT R5, R9, R7, R21, 0x96, !PT ;  /* 0x0000000709057212 */ /* 0x000fe200078e9615 */
[----:B------:R-:W-:-:S04]  /*23d60*/  IMAD.WIDE.U32 R22, R4, -0x326172a9, RZ ;  /* 0xcd9e8d5704167825 */ /* 0x000fc800078e00ff */
[----:B------:R-:W-:Y:S02]  /*23d70*/  HFMA2 R19, -RZ, RZ, 0, 0 ;  /* 0x00000000ff137431 */ /* 0x000fe400000001ff */
        /* <DEDUP_REMOVED lines=55> */
[----:B------:R-:W-:Y:S01]  /*240f0*/  MOV R17, R22 ;  /* 0x0000001600117202 */ /* 0x000fe20000000f00 */
[----:B------:R-:W-:Y:S01]  /*24100*/  IMAD.MOV.U32 R22, RZ, RZ, R11 ;  /* 0x000000ffff167224 */ /* 0x000fe200078e000b */
[----:B------:R-:W-:-:S07]  /*24110*/  LOP3.LUT R6, R7, R6, R23, 0x96, !PT ;  /* 0x0000000607067212 */ /* 0x000fce00078e9617 */
.L_x_30492:
[----:B------:R-:W-:Y:S05]  /*24120*/  BSYNC.RECONVERGENT B1 ;  /* 0x0000000000017941 */ /* 0x000fea0003800200 */
.L_x_30491:
[----:B------:R-:W0:Y:S01]  /*24130*/  LDC R193, c[0x0][0x404] ;  /* 0x00010100ffc17b82 */ /* 0x000e220000000800 */
[----:B------:R-:W-:Y:S01]  /*24140*/  ISETP.NE.AND P2, PT, R19, 0x1, PT ;  /* 0x000000011300780c */ /* 0x000fe20003f45270 */
[----:B------:R-:W-:Y:S01]  /*24150*/  IMAD.MOV.U32 R192, RZ, RZ, 0x2f800000 ;  /* 0x2f800000ffc07424 */ /* 0x000fe200078e00ff */
[----:B------:R-:W-:Y:S01]  /*24160*/  I2FP.F32.U32 R7, R22 ;  /* 0x0000001600077245 */ /* 0x000fe20000201000 */
[----:B------:R-:W-:Y:S01]  /*24170*/  BSSY.RECONVERGENT B1, `(.L_x_30496) ;  /* 0x0000058000017945 */ /* 0x000fe20003800200 */
[----:B------:R-:W-:-:S03]  /*24180*/  MOV R11, 0x2 ;  /* 0x00000002000b7802 */ /* 0x000fc60000000f00 */
[----:B------:R-:W-:-:S05]  /*24190*/  FFMA.FTZ R7, R7, R192, 1.1641532182693481445e-10 ;  /* 0x2f00000007077423 */ /* 0x000fca00000100c0 */
[----:B0-----:R-:W-:Y:S01]  /*241a0*/  FSETP.LE.FTZ.AND P1, PT, R7, R193, PT ;  /* 0x000000c10700720b */ /* 0x001fe20003f33000 */
        /* <DEDUP_REMOVED lines=10> */
.L_x_30498:
        /* <DEDUP_REMOVED lines=13> */
.L_x_30500:
[----:B------:R-:W-:Y:S05]  /*24320*/  BSYNC.RECONVERGENT B2 ;  /* 0x0000000000027941 */ /* 0x000fea0003800200 */
.L_x_30499:
        /* <DEDUP_REMOVED lines=56> */
[----:B------:R-:W-:Y:S01]  /*246b0*/  IMAD.MOV.U32 R11, RZ, RZ, RZ ;  /* 0x000000ffff0b7224 */ /* 0x000fe200078e00ff */
[----:B------:R-:W-:Y:S01]  /*246c0*/  LOP3.LUT R6, R7, R6, R23, 0x96, !PT ;  /* 0x0000000607067212 */ /* 0x000fe200078e9617 */
[----:B------:R-:W-:Y:S01]  /*246d0*/  IMAD.MOV.U32 R7, RZ, RZ, R17 ;  /* 0x000000ffff077224 */ /* 0x000fe200078e0011 */
[----:B------:R-:W-:-:S07]  /*246e0*/  MOV R17, R22 ;  /* 0x0000001600117202 */ /* 0x000fce0000000f00 */
.L_x_30497:
[----:B------:R-:W-:Y:S05]  /*246f0*/  BSYNC.RECONVERGENT B1 ;  /* 0x0000000000017941 */ /* 0x000fea0003800200 */
.L_x_30496:
        /* <DEDUP_REMOVED lines=16> */
.L_x_30503:
        /* <DEDUP_REMOVED lines=13> */
.L_x_30505:
[----:B------:R-:W-:Y:S05]  /*248d0*/  BSYNC.RECONVERGENT B2 ;  /* 0x0000000000027941 */ /* 0x000fea0003800200 */
.L_x_30504:
        /* <DEDUP_REMOVED lines=60> */
.L_x_30502:
[----:B------:R-:W-:Y:S05]  /*24ca0*/  BSYNC.RECONVERGENT B1 ;  /* 0x0000000000017941 */ /* 0x000fea0003800200 */
.L_x_30501:
        /* <DEDUP_REMOVED lines=16> */
.L_x_30508:
        /* <DEDUP_REMOVED lines=13> */
.L_x_30510:
[----:B------:R-:W-:Y:S05]  /*24e80*/  BSYNC.RECONVERGENT B2 ;  /* 0x0000000000027941 */ /* 0x000fea0003800200 */
.L_x_30509:
        /* <DEDUP_REMOVED lines=58> */
[----:B------:R-:W-:Y:S01]  /*25230*/  IMAD.MOV.U32 R7, RZ, RZ, RZ ;  /* 0x000000ffff077224 */ /* 0x000fe200078e00ff */
[----:B------:R-:W-:-:S07]  /*25240*/  MOV R17, R22 ;  /* 0x0000001600117202 */ /* 0x000fce0000000f00 */
.L_x_30507:
[----:B------:R-:W-:Y:S05]  /*25250*/  BSYNC.RECONVERGENT B1 ;  /* 0x0000000000017941 */ /* 0x000fea0003800200 */
.L_x_30506:
        /* <DEDUP_REMOVED lines=16> */
.L_x_30490:
        /* <DEDUP_REMOVED lines=16> */
[----:B------:R-:W-:-:S04]  /*25460*/  LOP3.LUT R11, R11, 0xff0000, RZ, 0xc0, !PT ;  /* 0x00ff00000b0b7812 */ /* 0x000fc800078ec0ff */
[----:B------:R-:W-:Y:S02]  /*25470*/  LEA R11, R19, R11, 0x18 ;  /* 0x0000000b130b7211 */ /* 0x000fe400078ec0ff */
[----:B------:R-:W-:-:S05]  /*25480*/  LOP3.LUT R19, R14, 0xff, RZ, 0xc0, !PT ;  /* 0x000000ff0e137812 */ /* 0x000fca00078ec0ff */
[----:B------:R-:W-:Y:S01]  /*25490*/  IMAD R11, R19, 0x100, R11 ;  /* 0x00000100130b7824 */ /* 0x000fe200078e020b */
[----:B------:R-:W-:-:S04]  /*254a0*/  LOP3.LUT R19, R13, 0xff, RZ, 0xc0, !PT ;  /* 0x000000ff0d137812 */ /* 0x000fc800078ec0ff */
[----:B------:R-:W-:Y:S01]  /*254b0*/  IADD3 R11, PT, PT, R11, R19, RZ ;  /* 0x000000130b0b7210 */ /* 0x000fe20007ffe0ff */
[----:B0-----:R-:W-:-:S05]  /*254c0*/  IMAD.WIDE.U32 R22, R12, 0x4, R22 ;  /* 0x000000040c167825 */ /* 0x001fca00078e0016 */
[----:B------:R1:W-:Y:S02]  /*254d0*/  STG.E desc[UR6][R22.64], R11 ;  /* 0x0000000b16007986 */ /* 0x0003e4000c101906 */
.L_x_30511:
[----:B01----:R-:W-:Y:S01]  /*254e0*/  IMAD.MOV.U32 R11, RZ, RZ, R17 ;  /* 0x000000ffff0b7224 */ /* 0x003fe200078e0011 */
[----:B------:R-:W-:-:S07]  /*254f0*/  IADD3 R12, PT, PT, R12, 0x20, RZ ;  /* 0x000000200c0c7810 */ /* 0x000fce0007ffe0ff */
.L_x_30448:
[----:B------:R-:W-:Y:S05]  /*25500*/  BSYNC.RECONVERGENT B0 ;  /* 0x0000000000007941 */ /* 0x000fea0003800200 */
.L_x_30447:
        /* <DEDUP_REMOVED lines=35> */
.L_x_30517:
        /* <DEDUP_REMOVED lines=13> */
.L_x_30519:
[----:B------:R-:W-:Y:S05]  /*25810*/  BSYNC.RECONVERGENT B2 ;  /* 0x0000000000027941 */ /* 0x000fea0003800200 */
.L_x_30518:
        /* <DEDUP_REMOVED lines=61> */
.L_x_30516:
[----:B------:R-:W-:Y:S05]  /*25bf0*/  BSYNC.RECONVERGENT B1 ;  /* 0x0000000000017941 */ /* 0x000fea0003800200 */
.L_x_30515:
[----:B------:R-:W1:Y:S01]  /*25c00*/  LDC R194, c[0x0][0x404] ;  /* 0x00010100ffc27b82 */ /* 0x000e620000000800 */
[----:B------:R-:W-:Y:S01]  /*25c10*/  ISETP.NE.AND P2, PT, R13, 0x1, PT ;  /* 0x000000010d00780c */ /* 0x000fe20003f45270 */
[----:B------:R-:W-:Y:S01]  /*25c20*/  IMAD.MOV.U32 R192, RZ, RZ, 0x2f800000 ;  /* 0x2f800000ffc07424 */ /* 0x000fe200078e00ff */
[----:B------:R-:W-:Y:S01]  /*25c30*/  I2FP.F32.U32 R7, R14 ;  /* 0x0000000e00077245 */ /* 0x000fe20000201000 */
[----:B------:R-:W-:Y:S01]  /*25c40*/  BSSY.RECONVERGENT B1, `(.L_x_30520) ;  /* 0x000005b000017945 */ /* 0x000fe20003800200 */
[----:B------:R-:W-:-:S03]  /*25c50*/  MOV R14, 0x2 ;  /* 0x00000002000e7802 */ /* 0x000fc60000000f00 */
        /* <DEDUP_REMOVED lines=14> */
.L_x_30522:
        /* <DEDUP_REMOVED lines=13> */
.L_x_30524:
[----:B------:R-:W-:Y:S05]  /*25e10*/  BSYNC.RECONVERGENT B2 ;  /* 0x0000000000027941 */ /* 0x000fea0003800200 */
.L_x_30523:
        /* <DEDUP_REMOVED lines=57> */
[----:B------:R-:W-:Y:S02]  /*261b0*/  LOP3.LUT R6, R7, R6, R15, 0x96, !PT ;  /* 0x0000000607067212 */ /* 0x000fe400078e960f */
[----:B------:R-:W-:Y:S01]  /*261c0*/  MOV R7, R17 ;  /* 0x0000001100077202 */ /* 0x000fe20000000f00 */
[----:B------:R-:W-:Y:S02]  /*261d0*/  IMAD.MOV.U32 R17, RZ, RZ, R14 ;  /* 0x000000ffff117224 */ /* 0x000fe400078e000e */
[----:B------:R-:W-:-:S07]  /*261e0*/  HFMA2 R14, -RZ, RZ, 0, 0 ;  /* 0x00000000ff0e7431 */ /* 0x000fce00000001ff */
.L_x_30521:
[----:B------:R-:W-:Y:S05]  /*261f0*/  BSYNC.RECONVERGENT B1 ;  /* 0x0000000000017941 */ /* 0x000fea0003800200 */
.L_x_30520:
        /* <DEDUP_REMOVED lines=15> */
.L_x_30527:
        /* <DEDUP_REMOVED lines=13> */
.L_x_30529:
[----:B------:R-:W-:Y:S05]  /*263c0*/  BSYNC.RECONVERGENT B2 ;  /* 0x0000000000027941 */ /* 0x000fea0003800200 */
.L_x_30528:
[----:B------:R-:W-:Y:S01]  /*263d0*/  LOP3.LUT R5, R9, R7, R21, 0x96, !PT ;  /* 0x0000000709057212 */ /* 0x000fe200078e9615 */
[----:B------:R-:W-:Y:S01]  /*263e0*/  IMAD.WIDE.U32 R14, R4, -0x326172a9, RZ ;  /* 0xcd9e8d57040e7825 */ /* 0x000fe200078e00ff */
[----:B------:R-:W-:-:S03]  /*263f0*/  IADD3 R7, PT, PT, R20, -0x61c88647, RZ ;  /* 0x9e3779b914077810 */ /* 0x000fc60007ffe0ff */
        /* <DEDUP_REMOVED lines=58> */
.L_x_30526:
[----:B------:R-:W-:Y:S05]  /*267a0*/  BSYNC.RECONVERGENT B1 ;  /* 0x0000000000017941 */ /* 0x000fea0003800200 */
.L_x_30525:
        /* <DEDUP_REMOVED lines=17> */
.L_x_30532:
        /* <DEDUP_REMOVED lines=13> */
.L_x_30534:
[----:B------:R-:W-:Y:S05]  /*26990*/  BSYNC.RECONVERGENT B2 ;  /* 0x0000000000027941 */ /* 0x000fea0003800200 */
.L_x_30533:
[----:B------:R-:W-:Y:S01]  /*269a0*/  LOP3.LUT R5, R9, R7, R21, 0x96, !PT ;  /* 0x0000000709057212 */ /* 0x000fe200078e9615 */
[----:B0-----:R-:W-:-:S04]  /*269b0*/  IMAD.WIDE.U32 R22, R4, -0x326172a9, RZ ;  /* 0xcd9e8d5704167825 */ /* 0x001fc800078e00ff */
        /* <DEDUP_REMOVED lines=58> */
[----:B------:R-:W-:-:S07]  /*26d60*/  IMAD.MOV.U32 R17, RZ, RZ, R22 ;  /* 0x000000ffff117224 */ /* 0x000fce00078e0016 */
.L_x_30531:
[----:B------:R-:W-:Y:S05]  /*26d70*/  BSYNC.RECONVERGENT B1 ;  /* 0x0000000000017941 */ /* 0x000fea0003800200 */
.L_x_30530:
        /* <DEDUP_REMOVED lines=15> */
.L_x_30537:
        /* <DEDUP_REMOVED lines=13> */
.L_x_30539:
[----:B------:R-:W-:Y:S05]  /*26f40*/  BSYNC.RECONVERGENT B2 ;  /* 0x0000000000027941 */ /* 0x000fea0003800200 */
.L_x_30538:
        /* <DEDUP_REMOVED lines=61> */
.L_x_30536:
[----:B------:R-:W-:Y:S05]  /*27320*/  BSYNC.RECONVERGENT B1 ;  /* 0x0000000000017941 */ /* 0x000fea0003800200 */
.L_x_30535:
        /* <DEDUP_REMOVED lines=17> */
.L_x_30542:
        /* <DEDUP_REMOVED lines=13> */
.L_x_30544:
[----:B------:R-:W-:Y:S05]  /*27510*/  BSYNC.RECONVERGENT B2 ;  /* 0x0000000000027941 */ /* 0x000fea0003800200 */
.L_x_30543:
        /* <DEDUP_REMOVED lines=61> */
.L_x_30541:
[----:B------:R-:W-:Y:S05]  /*278f0*/  BSYNC.RECONVERGENT B1 ;  /* 0x0000000000017941 */ /* 0x000fea0003800200 */
.L_x_30540:
        /* <DEDUP_REMOVED lines=15> */
.L_x_30547:
        /* <DEDUP_REMOVED lines=13> */
.L_x_30549:
[----:B------:R-:W-:Y:S05]  /*27ac0*/  BSYNC.RECONVERGENT B2 ;  /* 0x0000000000027941 */ /* 0x000fea0003800200 */
.L_x_30548:
        /* <DEDUP_REMOVED lines=61> */
.L_x_30546:
[----:B------:R-:W-:Y:S05]  /*27ea0*/  BSYNC.RECONVERGENT B1 ;  /* 0x0000000000017941 */ /* 0x000fea0003800200 */
.L_x_30545:
        /* <DEDUP_REMOVED lines=17> */
.L_x_30552:
        /* <DEDUP_REMOVED lines=16> */
.L_x_30554:
[----:B------:R-:W-:Y:S05]  /*280c0*/  BSYNC.RECONVERGENT B2 ;  /* 0x0000000000027941 */ /* 0x000fea0003800200 */
.L_x_30553:
        /* <DEDUP_REMOVED lines=61> */
.L_x_30551:
[----:B------:R-:W-:Y:S05]  /*284a0*/  BSYNC.RECONVERGENT B1 ;  /* 0x0000000000017941 */ /* 0x000fea0003800200 */
.L_x_30550:
        /* <DEDUP_REMOVED lines=47> */
.L_x_30514:
        /* <DEDUP_REMOVED lines=16> */
.L_x_30558:
        /* <DEDUP_REMOVED lines=13> */
.L_x_30560:
[----:B------:R-:W-:Y:S05]  /*28970*/  BSYNC.RECONVERGENT B2 ;  /* 0x0000000000027941 */ /* 0x000fea0003800200 */
.L_x_30559:
        /* <DEDUP_REMOVED lines=61> */
.L_x_30557:
[----:B------:R-:W-:Y:S05]  /*28d50*/  BSYNC.RECONVERGENT B1 ;  /* 0x0000000000017941 */ /* 0x000fea0003800200 */
.L_x_30556:
        /* <DEDUP_REMOVED lines=18> */
.L_x_30563:
        /* <DEDUP_REMOVED lines=13> */
.L_x_30565:
[----:B------:R-:W-:Y:S05]  /*28f50*/  BSYNC.RECONVERGENT B2 ;  /* 0x0000000000027941 */ /* 0x000fea0003800200 */
.L_x_30564:
        /* <DEDUP_REMOVED lines=60> */
.L_x_30562:
[----:B------:R-:W-:Y:S05]  /*29320*/  BSYNC.RECONVERGENT B1 ;  /* 0x0000000000017941 */ /* 0x000fea0003800200 */
.L_x_30561:
        /* <DEDUP_REMOVED lines=16> */
.L_x_30568:
        /* <DEDUP_REMOVED lines=13> */
.L_x_30570:
[----:B------:R-:W-:Y:S05]  /*29500*/  BSYNC.RECONVERGENT B2 ;  /* 0x0000000000027941 */ /* 0x000fea0003800200 */
.L_x_30569:
        /* <DEDUP_REMOVED lines=60> */
.L_x_30567:
[----:B------:R-:W-:Y:S05]  /*298d0*/  BSYNC.RECONVERGENT B1 ;  /* 0x0000000000017941 */ /* 0x000fea0003800200 */
.L_x_30566:
        /* <DEDUP_REMOVED lines=16> */
.L_x_30573:
        /* <DEDUP_REMOVED lines=13> */
.L_x_30575:
[----:B------:R-:W-:Y:S05]  /*29ab0*/  BSYNC.RECONVERGENT B2 ;  /* 0x0000000000027941 */ /* 0x000fea0003800200 */
.L_x_30574:
        /* <DEDUP_REMOVED lines=60> */
.L_x_30572:
[----:B------:R-:W-:Y:S05]  /*29e80*/  BSYNC.RECONVERGENT B1 ;  /* 0x0000000000017941 */ /* 0x000fea0003800200 */
.L_x_30571:
        /* <DEDUP_REMOVED lines=16> */
.L_x_30555:
        /* <DEDUP_REMOVED lines=24> */
.L_x_30576:
[----:B01----:R-:W-:Y:S01]  /*2a110*/  IMAD.MOV.U32 R11, RZ, RZ, R17 ;  /* 0x000000ffff0b7224 */ /* 0x003fe200078e0011 */
[----:B------:R-:W-:-:S07]  /*2a120*/  IADD3 R12, PT, PT, R12, 0x20, RZ ;  /* 0x000000200c0c7810 */ /* 0x000fce0007ffe0ff */
.L_x_30513:
[----:B------:R-:W-:Y:S05]  /*2a130*/  BSYNC.RECONVERGENT B0 ;  /* 0x0000000000007941 */ /* 0x000fea0003800200 */
.L_x_30512:
        /* <DEDUP_REMOVED lines=35> */
.L_x_30582:
        /* <DEDUP_REMOVED lines=13> */
.L_x_30584:
[----:B------:R-:W-:Y:S05]  /*2a440*/  BSYNC.RECONVERGENT B2 ;  /* 0x0000000000027941 */ /* 0x000fea0003800200 */
.L_x_30583:
        /* <DEDUP_REMOVED lines=61> */
.L_x_30581:
[----:B------:R-:W-:Y:S05]  /*2a820*/  BSYNC.RECONVERGENT B1 ;  /* 0x0000000000017941 */ /* 0x000fea0003800200 */
.L_x_30580:
        /* <DEDUP_REMOVED lines=20> */
.L_x_30587:
        /* <DEDUP_REMOVED lines=13> */
.L_x_30589:
[----:B------:R-:W-:Y:S05]  /*2aa40*/  BSYNC.RECONVERGENT B2 ;  /* 0x0000000000027941 */ /* 0x000fea0003800200 */
.L_x_30588:
        /* <DEDUP_REMOVED lines=61> */
.L_x_30586:
[----:B------:R-:W-:Y:S05]  /*2ae20*/  BSYNC.RECONVERGENT B1 ;  /* 0x0000000000017941 */ /* 0x000fea0003800200 */
.L_x_30585:
        /* <DEDUP_REMOVED lines=15> */
.L_x_30592:
        /* <DEDUP_REMOVED lines=13> */
.L_x_30594:
[----:B------:R-:W-:Y:S05]  /*2aff0*/  BSYNC.RECONVERGENT B2 ;  /* 0x0000000000027941 */ /* 0x000fea0003800200 */
.L_x_30593:
        /* <DEDUP_REMOVED lines=61> */
.L_x_30591:
[----:B------:R-:W-:Y:S05]  /*2b3d0*/  BSYNC.RECONVERGENT B1 ;  /* 0x0000000000017941 */ /* 0x000fea0003800200 */
.L_x_30590:
        /* <DEDUP_REMOVED lines=17> */
.L_x_30597:
        /* <DEDUP_REMOVED lines=13> */
.L_x_30599:
[----:B------:R-:W-:Y:S05]  /*2b5c0*/  BSYNC.RECONVERGENT B2 ;  /* 0x0000000000027941 */ /* 0x000fea0003800200 */
.L_x_30598:
        /* <DEDUP_REMOVED lines=61> */
.L_x_30596:
[----:B------:R-:W-:Y:S05]  /*2b9a0*/  BSYNC.RECONVERGENT B1 ;  /* 0x0000000000017941 */ /* 0x000fea0003800200 */
.L_x_30595:
        /* <DEDUP_REMOVED lines=15> */
.L_x_30602:
        /* <DEDUP_REMOVED lines=13> */
.L_x_30604:
[----:B------:R-:W-:Y:S05]  /*2bb70*/  BSYNC.RECONVERGENT B2 ;  /* 0x0000000000027941 */ /* 0x000fea0003800200 */
.L_x_30603:
        /* <DEDUP_REMOVED lines=61> */
.L_x_30601:
[----:B------:R-:W-:Y:S05]  /*2bf50*/  BSYNC.RECONVERGENT B1 ;  /* 0x0000000000017941 */ /* 0x000fea0003800200 */
.L_x_30600:
        /* <DEDUP_REMOVED lines=17> */
.L_x_30607:
        /* <DEDUP_REMOVED lines=13> */
.L_x_30609:
[----:B------:R-:W-:Y:S05]  /*2c140*/  BSYNC.RECONVERGENT B2 ;  /* 0x0000000000027941 */ /* 0x000fea0003800200 */
.L_x_30608:
        /* <DEDUP_REMOVED lines=61> */
.L_x_30606:
[----:B------:R-:W-:Y:S05]  /*2c520*/  BSYNC.RECONVERGENT B1 ;  /* 0x0000000000017941 */ /* 0x000fea0003800200 */
.L_x_30605:
        /* <DEDUP_REMOVED lines=15> */
.L_x_30612:
        /* <DEDUP_REMOVED lines=13> */
.L_x_30614:
[----:B------:R-:W-:Y:S05]  /*2c6f0*/  BSYNC.RECONVERGENT B2 ;  /* 0x0000000000027941 */ /* 0x000fea0003800200 */
.L_x_30613:
        /* <DEDUP_REMOVED lines=61> */
.L_x_30611:
[----:B------:R-:W-:Y:S05]  /*2cad0*/  BSYNC.RECONVERGENT B1 ;  /* 0x0000000000017941 */ /* 0x000fea0003800200 */
.L_x_30610:
        /* <DEDUP_REMOVED lines=17> */
.L_x_30617:
        /* <DEDUP_REMOVED lines=16> */
.L_x_30619:
[----:B------:R-:W-:Y:S05]  /*2ccf0*/  BSYNC.RECONVERGENT B2 ;  /* 0x0000000000027941 */ /* 0x000fea0003800200 */
.L_x_30618:
        /* <DEDUP_REMOVED lines=61> */
.L_x_30616:
[----:B------:R-:W-:Y:S05]  /*2d0d0*/  BSYNC.RECONVERGENT B1 ;  /* 0x0000000000017941 */ /* 0x000fea0003800200 */
.L_x_30615:
        /* <DEDUP_REMOVED lines=47> */
.L_x_30579:
        /* <DEDUP_REMOVED lines=16> */
.L_x_30623:
        /* <DEDUP_REMOVED lines=13> */
.L_x_30625:
[----:B------:R-:W-:Y:S05]  /*2d5a0*/  BSYNC.RECONVERGENT B2 ;  /* 0x0000000000027941 */ /* 0x000fea0003800200 */
.L_x_30624:
        /* <DEDUP_REMOVED lines=61> */
.L_x_30622:
[----:B------:R-:W-:Y:S05]  /*2d980*/  BSYNC.RECONVERGENT B1 ;  /* 0x0000000000017941 */ /* 0x000fea0003800200 */
.L_x_30621:
        /* <DEDUP_REMOVED lines=18> */
.L_x_30628:
        /* <DEDUP_REMOVED lines=13> */
.L_x_30630:
[----:B------:R-:W-:Y:S05]  /*2db80*/  BSYNC.RECONVERGENT B2 ;  /* 0x0000000000027941 */ /* 0x000fea0003800200 */
.L_x_30629:
        /* <DEDUP_REMOVED lines=60> */
.L_x_30627:
[----:B------:R-:W-:Y:S05]  /*2df50*/  BSYNC.RECONVERGENT B1 ;  /* 0x0000000000017941 */ /* 0x000fea0003800200 */
.L_x_30626:
        /* <DEDUP_REMOVED lines=16> */
.L_x_30633:
        /* <DEDUP_REMOVED lines=13> */
.L_x_30635:
[----:B------:R-:W-:Y:S05]  /*2e130*/  BSYNC.RECONVERGENT B2 ;  /* 0x0000000000027941 */ /* 0x000fea0003800200 */
.L_x_30634:
        /* <DEDUP_REMOVED lines=60> */
.L_x_30632:
[----:B------:R-:W-:Y:S05]  /*2e500*/  BSYNC.RECONVERGENT B1 ;  /* 0x0000000000017941 */ /* 0x000fea0003800200 */
.L_x_30631:
        /* <DEDUP_REMOVED lines=16> */
.L_x_30638:
        /* <DEDUP_REMOVED lines=13> */
.L_x_30640:
[----:B------:R-:W-:Y:S05]  /*2e6e0*/  BSYNC.RECONVERGENT B2 ;  /* 0x0000000000027941 */ /* 0x000fea0003800200 */
.L_x_30639:
        /* <DEDUP_REMOVED lines=60> */
.L_x_30637:
[----:B------:R-:W-:Y:S05]  /*2eab0*/  BSYNC.RECONVERGENT B1 ;  /* 0x0000000000017941 */ /* 0x000fea0003800200 */
.L_x_30636:
        /* <DEDUP_REMOVED lines=16> */
.L_x_30620:
        /* <DEDUP_REMOVED lines=24> */
.L_x_30641:
[----:B01----:R-:W-:Y:S01]  /*2ed40*/  IMAD.MOV.U32 R11, RZ, RZ, R17 ;  /* 0x000000ffff0b7224 */ /* 0x003fe200078e0011 */
[----:B------:R-:W-:-:S07]  /*2ed50*/  IADD3 R12, PT, PT, R12, 0x20, RZ ;  /* 0x000000200c0c7810 */ /* 0x000fce0007ffe0ff */
.L_x_30578:
[----:B------:R-:W-:Y:S05]  /*2ed60*/  BSYNC.RECONVERGENT B0 ;  /* 0x0000000000007941 */ /* 0x000fea0003800200 */
.L_x_30577:
        /* <DEDUP_REMOVED lines=35> */
.L_x_30647:
        /* <DEDUP_REMOVED lines=13> */
.L_x_30649:
[----:B------:R-:W-:Y:S05]  /*2f070*/  BSYNC.RECONVERGENT B2 ;  /* 0x0000000000027941 */ /* 0x000fea0003800200 */
.L_x_30648:
        /* <DEDUP_REMOVED lines=61> */
.L_x_30646:
[----:B------:R-:W-:Y:S05]  /*2f450*/  BSYNC.RECONVERGENT B1 ;  /* 0x0000000000017941 */ /* 0x000fea0003800200 */
.L_x_30645:
        /* <DEDUP_REMOVED lines=20> */
.L_x_30652:
        /* <DEDUP_REMOVED lines=13> */
.L_x_30654:
[----:B------:R-:W-:Y:S05]  /*2f670*/  BSYNC.RECONVERGENT B2 ;  /* 0x0000000000027941 */ /* 0x000fea0003800200 */
.L_x_30653:
        /* <DEDUP_REMOVED lines=61> */
.L_x_30651:
[----:B------:R-:W-:Y:S05]  /*2fa50*/  BSYNC.RECONVERGENT B1 ;  /* 0x0000000000017941 */ /* 0x000fea0003800200 */
.L_x_30650:
        /* <DEDUP_REMOVED lines=15> */
.L_x_30657:
        /* <DEDUP_REMOVED lines=13> */
.L_x_30659:
[----:B------:R-:W-:Y:S05]  /*2fc20*/  BSYNC.RECONVERGENT B2 ;  /* 0x0000000000027941 */ /* 0x000fea0003800200 */
.L_x_30658:
        /* <DEDUP_REMOVED lines=61> */
.L_x_30656:
[----:B------:R-:W-:Y:S05]  /*30000*/  BSYNC.RECONVERGENT B1 ;  /* 0x0000000000017941 */ /* 0x000fea0003800200 */
.L_x_30655:
        /* <DEDUP_REMOVED lines=17> */
.L_x_30662:
        /* <DEDUP_REMOVED lines=13> */
.L_x_30664:
[----:B------:R-:W-:Y:S05]  /*301f0*/  BSYNC.RECONVERGENT B2 ;  /* 0x0000000000027941 */ /* 0x000fea0003800200 */
.L_x_30663:
        /* <DEDUP_REMOVED lines=61> */
.L_x_30661:
[----:B------:R-:W-:Y:S05]  /*305d0*/  BSYNC.RECONVERGENT B1 ;  /* 0x0000000000017941 */ /* 0x000fea0003800200 */
.L_x_30660:
        /* <DEDUP_REMOVED lines=15> */
.L_x_30667:
        /* <DEDUP_REMOVED lines=13> */
.L_x_30669:
[----:B------:R-:W-:Y:S05]  /*307a0*/  BSYNC.RECONVERGENT B2 ;  /* 0x0000000000027941 */ /* 0x000fea0003800200 */
.L_x_30668:
        /* <DEDUP_REMOVED lines=61> */
.L_x_30666:
[----:B------:R-:W-:Y:S05]  /*30b80*/  BSYNC.RECONVERGENT B1 ;  /* 0x0000000000017941 */ /* 0x000fea0003800200 */
.L_x_30665:
        /* <DEDUP_REMOVED lines=17> */
.L_x_30672:
        /* <DEDUP_REMOVED lines=13> */
.L_x_30674:
[----:B------:R-:W-:Y:S05]  /*30d70*/  BSYNC.RECONVERGENT B2 ;  /* 0x0000000000027941 */ /* 0x000fea0003800200 */
.L_x_30673:
        /* <DEDUP_REMOVED lines=61> */
.L_x_30671:
[----:B------:R-:W-:Y:S05]  /*31150*/  BSYNC.RECONVERGENT B1 ;  /* 0x0000000000017941 */ /* 0x000fea0003800200 */
.L_x_30670:
        /* <DEDUP_REMOVED lines=15> */
.L_x_30677:
        /* <DEDUP_REMOVED lines=13> */
.L_x_30679:
[----:B------:R-:W-:Y:S05]  /*31320*/  BSYNC.RECONVERGENT B2 ;  /* 0x0000000000027941 */ /* 0x000fea0003800200 */
.L_x_30678:
        /* <DEDUP_REMOVED lines=61> */
.L_x_30676:
[----:B------:R-:W-:Y:S05]  /*31700*/  BSYNC.RECONVERGENT B1 ;  /* 0x0000000000017941 */ /* 0x000fea0003800200 */
.L_x_30675:
        /* <DEDUP_REMOVED lines=17> */
.L_x_30682:
        /* <DEDUP_REMOVED lines=16> */
.L_x_30684:
[----:B------:R-:W-:Y:S05]  /*31920*/  BSYNC.RECONVERGENT B2 ;  /* 0x0000000000027941 */ /* 0x000fea0003800200 */
.L_x_30683:
        /* <DEDUP_REMOVED lines=61> */
.L_x_30681:
[----:B------:R-:W-:Y:S05]  /*31d00*/  BSYNC.RECONVERGENT B1 ;  /* 0x0000000000017941 */ /* 0x000fea0003800200 */
.L_x_30680:
        /* <DEDUP_REMOVED lines=47> */
.L_x_30644:
        /* <DEDUP_REMOVED lines=16> */
.L_x_30688:
        /* <DEDUP_REMOVED lines=13> */
.L_x_30690:
[----:B------:R-:W-:Y:S05]  /*321d0*/  BSYNC.RECONVERGENT B2 ;  /* 0x0000000000027941 */ /* 0x000fea0003800200 */
.L_x_30689:
        /* <DEDUP_REMOVED lines=61> */
.L_x_30687:
[----:B------:R-:W-:Y:S05]  /*325b0*/  BSYNC.RECONVERGENT B1 ;  /* 0x0000000000017941 */ /* 0x000fea0003800200 */
.L_x_30686:
        /* <DEDUP_REMOVED lines=18> */
.L_x_30693:
        /* <DEDUP_REMOVED lines=13> */
.L_x_30695:
[----:B------:R-:W-:Y:S05]  /*327b0*/  BSYNC.RECONVERGENT B2 ;  /* 0x0000000000027941 */ /* 0x000fea0003800200 */
.L_x_30694:
        /* <DEDUP_REMOVED lines=60> */
.L_x_30692:
[----:B------:R-:W-:Y:S05]  /*32b80*/  BSYNC.RECONVERGENT B1 ;  /* 0x0000000000017941 */ /* 0x000fea0003800200 */
.L_x_30691:
        /* <DEDUP_REMOVED lines=16> */
.L_x_30698:
        /* <DEDUP_REMOVED lines=13> */
.L_x_30700:
[----:B------:R-:W-:Y:S05]  /*32d60*/  BSYNC.RECONVERGENT B2 ;  /* 0x0000000000027941 */ /* 0x000fea0003800200 */
.L_x_30699:
        /* <DEDUP_REMOVED lines=60> */
.L_x_30697:
[----:B------:R-:W-:Y:S05]  /*33130*/  BSYNC.RECONVERGENT B1 ;  /* 0x0000000000017941 */ /* 0x000fea0003800200 */
.L_x_30696:
        /* <DEDUP_REMOVED lines=16> */
.L_x_30703:
        /* <DEDUP_REMOVED lines=13> */
.L_x_30705:
[----:B------:R-:W-:Y:S05]  /*33310*/  BSYNC.RECONVERGENT B2 ;  /* 0x0000000000027941 */ /* 0x000fea0003800200 */
.L_x_30704:
        /* <DEDUP_REMOVED lines=60> */
.L_x_30702:
[----:B------:R-:W-:Y:S05]  /*336e0*/  BSYNC.RECONVERGENT B1 ;  /* 0x0000000000017941 */ /* 0x000fea0003800200 */
.L_x_30701:
        /* <DEDUP_REMOVED lines=16> */
.L_x_30685:
        /* <DEDUP_REMOVED lines=24> */
.L_x_30706:
[----:B01----:R-:W-:Y:S01]  /*33970*/  IMAD.MOV.U32 R11, RZ, RZ, R17 ;  /* 0x000000ffff0b7224 */ /* 0x003fe200078e0011 */
[----:B------:R-:W-:-:S07]  /*33980*/  IADD3 R12, PT, PT, R12, 0x20, RZ ;  /* 0x000000200c0c7810 */ /* 0x000fce0007ffe0ff */
.L_x_30643:
[----:B------:R-:W-:Y:S05]  /*33990*/  BSYNC.RECONVERGENT B0 ;  /* 0x0000000000007941 */ /* 0x000fea0003800200 */
.L_x_30642:
        /* <DEDUP_REMOVED lines=35> */
.L_x_30712:
        /* <DEDUP_REMOVED lines=13> */
.L_x_30714:
[----:B------:R-:W-:Y:S05]  /*33ca0*/  BSYNC.RECONVERGENT B2 ;  /* 0x0000000000027941 */ /* 0x000fea0003800200 */
.L_x_30713:
        /* <DEDUP_REMOVED lines=61> */
.L_x_30711:
[----:B------:R-:W-:Y:S05]  /*34080*/  BSYNC.RECONVERGENT B1 ;  /* 0x0000000000017941 */ /* 0x000fea0003800200 */
.L_x_30710:
        /* <DEDUP_REMOVED lines=20> */
.L_x_30717:
        /* <DEDUP_REMOVED lines=13> */
.L_x_30719:
[----:B------:R-:W-:Y:S05]  /*342a0*/  BSYNC.RECONVERGENT B2 ;  /* 0x0000000000027941 */ /* 0x000fea0003800200 */
.L_x_30718:
        /* <DEDUP_REMOVED lines=61> */
.L_x_30716:
[----:B------:R-:W-:Y:S05]  /*34680*/  BSYNC.RECONVERGENT B1 ;  /* 0x0000000000017941 */ /* 0x000fea0003800200 */
.L_x_30715:
        /* <DEDUP_REMOVED lines=15> */
.L_x_30722:
        /* <DEDUP_REMOVED lines=13> */
.L_x_30724:
[----:B------:R-:W-:Y:S05]  /*34850*/  BSYNC.RECONVERGENT B2 ;  /* 0x0000000000027941 */ /* 0x000fea0003800200 */
.L_x_30723:
        /* <DEDUP_REMOVED lines=61> */
.L_x_30721:
[----:B------:R-:W-:Y:S05]  /*34c30*/  BSYNC.RECONVERGENT B1 ;  /* 0x0000000000017941 */ /* 0x000fea0003800200 */
.L_x_30720:
        /* <DEDUP_REMOVED lines=17> */
.L_x_30727:
        /* <DEDUP_REMOVED lines=13> */
.L_x_30729:
[----:B------:R-:W-:Y:S05]  /*34e20*/  BSYNC.RECONVERGENT B2 ;  /* 0x0000000000027941 */ /* 0x000fea0003800200 */
.L_x_30728:
        /* <DEDUP_REMOVED lines=61> */
.L_x_30726:
[----:B------:R-:W-:Y:S05]  /*35200*/  BSYNC.RECONVERGENT B1 ;  /* 0x0000000000017941 */ /* 0x000fea0003800200 */
.L_x_30725:
        /* <DEDUP_REMOVED lines=15> */
.L_x_30732:
        /* <DEDUP_REMOVED lines=13> */
.L_x_30734:
[----:B------:R-:W-:Y:S05]  /*353d0*/  BSYNC.RECONVERGENT B2 ;  /* 0x0000000000027941 */ /* 0x000fea0003800200 */
.L_x_30733:
        /* <DEDUP_REMOVED lines=61> */
.L_x_30731:
[----:B------:R-:W-:Y:S05]  /*357b0*/  BSYNC.RECONVERGENT B1 ;  /* 0x0000000000017941 */ /* 0x000fea0003800200 */
.L_x_30730:
        /* <DEDUP_REMOVED lines=17> */
.L_x_30737:
        /* <DEDUP_REMOVED lines=13> */
.L_x_30739:
[----:B------:R-:W-:Y:S05]  /*359a0*/  BSYNC.RECONVERGENT B2 ;  /* 0x0000000000027941 */ /* 0x000fea0003800200 */
.L_x_30738:
        /* <DEDUP_REMOVED lines=61> */
.L_x_30736:
[----:B------:R-:W-:Y:S05]  /*35d80*/  BSYNC.RECONVERGENT B1 ;  /* 0x0000000000017941 */ /* 0x000fea0003800200 */
.L_x_30735:
        /* <DEDUP_REMOVED lines=15> */
.L_x_30742:
        /* <DEDUP_REMOVED lines=13> */
.L_x_30744:
[----:B------:R-:W-:Y:S05]  /*35f50*/  BSYNC.RECONVERGENT B2 ;  /* 0x0000000000027941 */ /* 0x000fea0003800200 */
.L_x_30743:
        /* <DEDUP_REMOVED lines=61> */
.L_x_30741:
[----:B------:R-:W-:Y:S05]  /*36330*/  BSYNC.RECONVERGENT B1 ;  /* 0x0000000000017941 */ /* 0x000fea0003800200 */
.L_x_30740:
        /* <DEDUP_REMOVED lines=17> */
.L_x_30747:
        /* <DEDUP_REMOVED lines=16> */
.L_x_30749:
[----:B------:R-:W-:Y:S05]  /*36550*/  BSYNC.RECONVERGENT B2 ;  /* 0x0000000000027941 */ /* 0x000fea0003800200 */
.L_x_30748:
        /* <DEDUP_REMOVED lines=61> */
.L_x_30746:
[----:B------:R-:W-:Y:S05]  /*36930*/  BSYNC.RECONVERGENT B1 ;  /* 0x0000000000017941 */ /* 0x000fea0003800200 */
.L_x_30745:
        /* <DEDUP_REMOVED lines=47> */
.L_x_30709:
        /* <DEDUP_REMOVED lines=16> */
.L_x_30753:
        /* <DEDUP_REMOVED lines=13> */
.L_x_30755:
[----:B------:R-:W-:Y:S05]  /*36e00*/  BSYNC.RECONVERGENT B2 ;  /* 0x0000000000027941 */ /* 0x000fea0003800200 */
.L_x_30754:
        /* <DEDUP_REMOVED lines=61> */
.L_x_30752:
[----:B------:R-:W-:Y:S05]  /*371e0*/  BSYNC.RECONVERGENT B1 ;  /* 0x0000000000017941 */ /* 0x000fea0003800200 */
.L_x_30751:
        /* <DEDUP_REMOVED lines=18> */
.L_x_30758:
        /* <DEDUP_REMOVED lines=13> */
.L_x_30760:
[----:B------:R-:W-:Y:S05]  /*373e0*/  BSYNC.RECONVERGENT B2 ;  /* 0x0000000000027941 */ /* 0x000fea0003800200 */
.L_x_30759:
        /* <DEDUP_REMOVED lines=60> */
.L_x_30757:
[----:B------:R-:W-:Y:S05]  /*377b0*/  BSYNC.RECONVERGENT B1 ;  /* 0x0000000000017941 */ /* 0x000fea0003800200 */
.L_x_30756:
        /* <DEDUP_REMOVED lines=16> */
.L_x_30763:
        /* <DEDUP_REMOVED lines=13> */
.L_x_30765:
[----:B------:R-:W-:Y:S05]  /*37990*/  BSYNC.RECONVERGENT B2 ;  /* 0x0000000000027941 */ /* 0x000fea0003800200 */
.L_x_30764:
        /* <DEDUP_REMOVED lines=60> */
.L_x_30762:
[----:B------:R-:W-:Y:S05]  /*37d60*/  BSYNC.RECONVERGENT B1 ;  /* 0x0000000000017941 */ /* 0x000fea0003800200 */
.L_x_30761:
        /* <DEDUP_REMOVED lines=16> */
.L_x_30768:
        /* <DEDUP_REMOVED lines=13> */
.L_x_30770:
[----:B------:R-:W-:Y:S05]  /*37f40*/  BSYNC.RECONVERGENT B2 ;  /* 0x0000000000027941 */ /* 0x000fea0003800200 */
.L_x_30769:
        /* <DEDUP_REMOVED lines=60> */
.L_x_30767:
[----:B------:R-:W-:Y:S05]  /*38310*/  BSYNC.RECONVERGENT B1 ;  /* 0x0000000000017941 */ /* 0x000fea0003800200 */
.L_x_30766:
        /* <DEDUP_REMOVED lines=16> */
.L_x_30750:
        /* <DEDUP_REMOVED lines=24> */
.L_x_30771:
[----:B01----:R-:W-:Y:S01]  /*385a0*/  IMAD.MOV.U32 R11, RZ, RZ, R17 ;  /* 0x000000ffff0b7224 */ /* 0x003fe200078e0011 */
[----:B------:R-:W-:-:S07]  /*385b0*/  IADD3 R12, PT, PT, R12, 0x20, RZ ;  /* 0x000000200c0c7810 */ /* 0x000fce0007ffe0ff */
.L_x_30708:
[----:B------:R-:W-:Y:S05]  /*385c0*/  BSYNC.RECONVERGENT B0 ;  /* 0x0000000000007941 */ /* 0x000fea0003800200 */
.L_x_30707:
        /* <DEDUP_REMOVED lines=35> */
.L_x_30777:
        /* <DEDUP_REMOVED lines=13> */
.L_x_30779:
[----:B------:R-:W-:Y:S05]  /*388d0*/  BSYNC.RECONVERGENT B2 ;  /* 0x0000000000027941 */ /* 0x000fea0003800200 */
.L_x_30778:
        /* <DEDUP_REMOVED lines=61> */
.L_x_30776:
[----:B------:R-:W-:Y:S05]  /*38cb0*/  BSYNC.RECONVERGENT B1 ;  /* 0x0000000000017941 */ /* 0x000fea0003800200 */
.L_x_30775:
        /* <DEDUP_REMOVED lines=20> */
.L_x_30782:
        /* <DEDUP_REMOVED lines=13> */
.L_x_30784:
[----:B------:R-:W-:Y:S05]  /*38ed0*/  BSYNC.RECONVERGENT B2 ;  /* 0x0000000000027941 */ /* 0x000fea0003800200 */
.L_x_30783:
        /* <DEDUP_REMOVED lines=61> */
.L_x_30781:
[----:B------:R-:W-:Y:S05]  /*392b0*/  BSYNC.RECONVERGENT B1 ;  /* 0x0000000000017941 */ /* 0x000fea0003800200 */
.L_x_30780:
        /* <DEDUP_REMOVED lines=15> */
.L_x_30787:
        /* <DEDUP_REMOVED lines=13> */
.L_x_30789:
[----:B------:R-:W-:Y:S05]  /*39480*/  BSYNC.RECONVERGENT B2 ;  /* 0x0000000000027941 */ /* 0x000fea0003800200 */
.L_x_30788:
        /* <DEDUP_REMOVED lines=61> */
.L_x_30786:
[----:B------:R-:W-:Y:S05]  /*39860*/  BSYNC.RECONVERGENT B1 ;  /* 0x0000000000017941 */ /* 0x000fea0003800200 */
.L_x_30785:
        /* <DEDUP_REMOVED lines=17> */
.L_x_30792:
        /* <DEDUP_REMOVED lines=13> */
.L_x_30794:
[----:B------:R-:W-:Y:S05]  /*39a50*/  BSYNC.RECONVERGENT B2 ;  /* 0x0000000000027941 */ /* 0x000fea0003800200 */
.L_x_30793:
        /* <DEDUP_REMOVED lines=61> */
.L_x_30791:
[----:B------:R-:W-:Y:S05]  /*39e30*/  BSYNC.RECONVERGENT B1 ;  /* 0x0000000000017941 */ /* 0x000fea0003800200 */
.L_x_30790:
        /* <DEDUP_REMOVED lines=15> */
.L_x_30797:
        /* <DEDUP_REMOVED lines=13> */
.L_x_30799:
[----:B------:R-:W-:Y:S05]  /*3a000*/  BSYNC.RECONVERGENT B2 ;  /* 0x0000000000027941 */ /* 0x000fea0003800200 */
.L_x_30798:
        /* <DEDUP_REMOVED lines=61> */
.L_x_30796:
[----:B------:R-:W-:Y:S05]  /*3a3e0*/  BSYNC.RECONVERGENT B1 ;  /* 0x0000000000017941 */ /* 0x000fea0003800200 */
.L_x_30795:
        /* <DEDUP_REMOVED lines=17> */
.L_x_30802:
        /* <DEDUP_REMOVED lines=13> */
.L_x_30804:
[----:B------:R-:W-:Y:S05]  /*3a5d0*/  BSYNC.RECONVERGENT B2 ;  /* 0x0000000000027941 */ /* 0x000fea0003800200 */
.L_x_30803:
        /* <DEDUP_REMOVED lines=61> */
.L_x_30801:
[----:B------:R-:W-:Y:S05]  /*3a9b0*/  BSYNC.RECONVERGENT B1 ;  /* 0x0000000000017941 */ /* 0x000fea0003800200 */
.L_x_30800:
        /* <DEDUP_REMOVED lines=15> */
.L_x_30807:
        /* <DEDUP_REMOVED lines=13> */
.L_x_30809:
[----:B------:R-:W-:Y:S05]  /*3ab80*/  BSYNC.RECONVERGENT B2 ;  /* 0x0000000000027941 */ /* 0x000fea0003800200 */
.L_x_30808:
        /* <DEDUP_REMOVED lines=61> */
.L_x_30806:
[----:B------:R-:W-:Y:S05]  /*3af60*/  BSYNC.RECONVERGENT B1 ;  /* 0x0000000000017941 */ /* 0x000fea0003800200 */
.L_x_30805:
        /* <DEDUP_REMOVED lines=17> */
.L_x_30812:
        /* <DEDUP_REMOVED lines=16> */
.L_x_30814:
[----:B------:R-:W-:Y:S05]  /*3b180*/  BSYNC.RECONVERGENT B2 ;  /* 0x0000000000027941 */ /* 0x000fea0003800200 */
.L_x_30813:
        /* <DEDUP_REMOVED lines=61> */
.L_x_30811:
[----:B------:R-:W-:Y:S05]  /*3b560*/  BSYNC.RECONVERGENT B1 ;  /* 0x0000000000017941 */ /* 0x000fea0003800200 */
.L_x_30810:
        /* <DEDUP_REMOVED lines=47> */
.L_x_30774:
        /* <DEDUP_REMOVED lines=16> */
.L_x_30818:
        /* <DEDUP_REMOVED lines=13> */
.L_x_30820:
[----:B------:R-:W-:Y:S05]  /*3ba30*/  BSYNC.RECONVERGENT B2 ;  /* 0x0000000000027941 */ /* 0x000fea0003800200 */
.L_x_30819:
        /* <DEDUP_REMOVED lines=61> */
.L_x_30817:
[----:B------:R-:W-:Y:S05]  /*3be10*/  BSYNC.RECONVERGENT B1 ;  /* 0x0000000000017941 */ /* 0x000fea0003800200 */
.L_x_30816:
        /* <DEDUP_REMOVED lines=18> */
.L_x_30823:
        /* <DEDUP_REMOVED lines=13> */
.L_x_30825:
[----:B------:R-:W-:Y:S05]  /*3c010*/  BSYNC.RECONVERGENT B2 ;  /* 0x0000000000027941 */ /* 0x000fea0003800200 */
.L_x_30824:
        /* <DEDUP_REMOVED lines=60> */
.L_x_30822:
[----:B------:R-:W-:Y:S05]  /*3c3e0*/  BSYNC.RECONVERGENT B1 ;  /* 0x0000000000017941 */ /* 0x000fea0003800200 */
.L_x_30821:
        /* <DEDUP_REMOVED lines=16> */
.L_x_30828:
        /* <DEDUP_REMOVED lines=13> */
.L_x_30830:
[----:B------:R-:W-:Y:S05]  /*3c5c0*/  BSYNC.RECONVERGENT B2 ;  /* 0x0000000000027941 */ /* 0x000fea0003800200 */
.L_x_30829:
        /* <DEDUP_REMOVED lines=60> */
.L_x_30827:
[----:B------:R-:W-:Y:S05]  /*3c990*/  BSYNC.RECONVERGENT B1 ;  /* 0x0000000000017941 */ /* 0x000fea0003800200 */
.L_x_30826:
        /* <DEDUP_REMOVED lines=16> */
.L_x_30833:
        /* <DEDUP_REMOVED lines=13> */
.L_x_30835:
[----:B------:R-:W-:Y:S05]  /*3cb70*/  BSYNC.RECONVERGENT B2 ;  /* 0x0000000000027941 */ /* 0x000fea0003800200 */
.L_x_30834:
        /* <DEDUP_REMOVED lines=60> */
.L_x_30832:
[----:B------:R-:W-:Y:S05]  /*3cf40*/  BSYNC.RECONVERGENT B1 ;  /* 0x0000000000017941 */ /* 0x000fea0003800200 */
.L_x_30831:
        /* <DEDUP_REMOVED lines=16> */
.L_x_30815:
        /* <DEDUP_REMOVED lines=11> */
[----:B------:R0:W-:Y:S02]  /*3d100*/  STG.E desc[UR6][R22.64], R11 ;  /* 0x0000000b16007986 */ /* 0x0001e4000c101906 */
[----:B0-----:R-:W-:Y:S01]  /*3d110*/  IMAD.MOV.U32 R11, RZ, RZ, R17 ;  /* 0x000000ffff0b7224 */ /* 0x001fe200078e0011 */
[----:B------:R-:W-:Y:S06]  /*3d120*/  @!P0 BRA `(.L_x_30773) ;  /* 0x00000000002c8947 */ /* 0x000fec0003800000 */
[----:B------:R-:W0:Y:S01]  /*3d130*/  LDC.64 R22, c[0x0][0x3b8] ;  /* 0x0000ee00ff167b82 */ /* 0x000e220000000a00 */
[----:B------:R-:W-:Y:S02]  /*3d140*/  SHF.L.U32 R17, R15, 0x10, RZ ;  /* 0x000000100f117819 */ /* 0x000fe400000006ff */
[----:B------:R-:W-:Y:S02]  /*3d150*/  LOP3.LUT R19, R16, 0xffff, RZ, 0xc0, !PT ;  /* 0x0000ffff10137812 */ /* 0x000fe400078ec0ff */
        /* <DEDUP_REMOVED lines=8> */
.L_x_30773:
[----:B------:R-:W-:Y:S05]  /*3d1e0*/  BSYNC.RECONVERGENT B0 ;  /* 0x0000000000007941 */ /* 0x000fea0003800200 */
.L_x_30772:
[----:B------:R-:W-:Y:S01]  /*3d1f0*/  FADD.FTZ R12, RZ, R144 ;  /* 0x00000090ff0c7221 */ /* 0x000fe20000010000 */
        /* <DEDUP_REMOVED lines=74> */
[----:B-1----:R-:W-:Y:S02]  /*3d6a0*/  LOP3.LUT P6, RZ, R194, 0x1f, RZ, 0xc0, !PT ;  /* 0x0000001fc2ff7812 */ /* 0x002fe400078cc0ff */
[----:B------:R-:W-:-:S11]  /*3d6b0*/  LOP3.LUT R3, R3, 0xffffffbf, RZ, 0xc0, !PT ;  /* 0xffffffbf03037812 */ /* 0x000fd600078ec0ff */
[----:B------:R-:W-:Y:S01]  /*3d6c0*/  @P6 LOP3.LUT R3, R3, 0x40, RZ, 0xfc, !PT ;  /* 0x0000004003036812 */ /* 0x000fe200078efcff */
[----:B------:R-:W-:Y:S06]  /*3d6d0*/  BRA.DIV UR14, `(.L_x_30836) ;  /* 0x0000001e0eb87947 */ /* 0x000fec000b800000 */
[----:B------:R-:W1:Y:S01]  /*3d6e0*/  SHFL.BFLY PT, R12, R19, 0x1, 0x1f ;  /* 0x0c201f00130c7f89 */ /* 0x000e6200000e0000 */
[----:B------:R-:W2:Y:S01]  /*3d6f0*/  LDC R192, c[0x0][0x400] ;  /* 0x00010000ffc07b82 */ /* 0x000ea20000000800 */
[----:B------:R-:W-:Y:S01]  /*3d700*/  LOP3.LUT P6, RZ, R3, 0x2, RZ, 0xc0, !PT ;  /* 0x0000000203ff7812 */ /* 0x000fe200078cc0ff */
[----:B-1----:R-:W-:-:S05]  /*3d710*/  FADD.FTZ R19, R19, R12 ;  /* 0x0000000c13137221 */ /* 0x002fca0000010000 */
[----:B------:R-:W1:Y:S02]  /*3d720*/  SHFL.BFLY PT, R12, R19, 0x2, 0x1f ;  /* 0x0c401f00130c7f89 */ /* 0x000e6400000e0000 */
[----:B-1----:R-:W-:-:S05]  /*3d730*/  FADD.FTZ R19, R19, R12 ;  /* 0x0000000c13137221 */ /* 0x002fca0000010000 */
[----:B------:R-:W1:Y:S02]  /*3d740*/  SHFL.BFLY PT, R12, R19, 0x4, 0x1f ;  /* 0x0c801f00130c7f89 */ /* 0x000e6400000e0000 */
[----:B-1----:R-:W-:-:S05]  /*3d750*/  FADD.FTZ R19, R19, R12 ;  /* 0x0000000c13137221 */ /* 0x002fca0000010000 */
[----:B------:R-:W1:Y:S02]  /*3d760*/  SHFL.BFLY PT, R12, R19, 0x8, 0x1f ;  /* 0x0d001f00130c7f89 */ /* 0x000e6400000e0000 */
[----:B-1----:R-:W-:-:S05]  /*3d770*/  FADD.FTZ R19, R19, R12 ;  /* 0x0000000c13137221 */ /* 0x002fca0000010000 */
[----:B------:R-:W1:Y:S02]  /*3d780*/  SHFL.BFLY PT, R12, R19, 0x10, 0x1f ;  /* 0x0e001f00130c7f89 */ /* 0x000e6400000e0000 */
[----:B-1----:R-:W-:-:S04]  /*3d790*/  FADD.FTZ R12, R19, R12 ;  /* 0x0000000c130c7221 */ /* 0x002fc80000010000 */
[----:B--2---:R-:W-:-:S04]  /*3d7a0*/  FMUL.FTZ R19, R12, R192 ;  /* 0x000000c00c137220 */ /* 0x004fc80000410000 */
[--C-:B------:R-:W-:Y:S01]  /*3d7b0*/  FADD.FTZ R12, R144, -R19.reuse ;  /* 0x80000013900c7221 */ /* 0x100fe20000010000 */
[----:B0-----:R-:W-:-:S03]  /*3d7c0*/  FADD.FTZ R17, R145, -R19 ;  /* 0x8000001391117221 */ /* 0x001fc60000010000 */
        /* <DEDUP_REMOVED lines=17> */
[----:B------:R-:W-:Y:S02]  /*3d8e0*/  LOP3.LUT P4, RZ, R3, 0x1, RZ, 0xc0, !PT ;  /* 0x0000000103ff7812 */ /* 0x000fe4000788c0ff */
        /* <DEDUP_REMOVED lines=91> */
.L_x_30873:
        /* <DEDUP_REMOVED lines=8> */
[----:B0-----:R-:W0:Y:S03]  /*3df20*/  @!P1 LDC.64 R22, c[0x0][0x3c0] ;  /* 0x0000f000ff169b82 */ /* 0x001e260000000a00 */
[----:B------:R1:W2:Y:S02]  /*3df30*/  MUFU.RSQ R17, R12 ;  /* 0x0000000c00117308 */ /* 0x0002a40000001400 */
[----:B-1----:R-:W-:Y:S01]  /*3df40*/  FSEL R12, R19, RZ, !P0 ;  /* 0x000000ff130c7208 */ /* 0x002fe20004000000 */
[----:B0-----:R-:W-:-:S05]  /*3df50*/  @!P1 IMAD.WIDE R22, R240, 0x4, R22 ;  /* 0x00000004f0169825 */ /* 0x001fca00078e0216 */
[----:B------:R0:W-:Y:S02]  /*3df60*/  @!P1 STG.E desc[UR6][R22.64], R19 ;  /* 0x0000001316009986 */ /* 0x0001e4000c101906 */
[----:B0-----:R-:W0:Y:S02]  /*3df70*/  @!P1 LDC.64 R22, c[0x0][0x3c8] ;  /* 0x0000f200ff169b82 */ /* 0x001e240000000a00 */
[----:B0-----:R-:W-:-:S05]  /*3df80*/  @!P1 IMAD.WIDE R22, R240, 0x4, R22 ;  /* 0x00000004f0169825 */ /* 0x001fca00078e0216 */
[----:B--2---:R0:W-:Y:S01]  /*3df90*/  @!P1 STG.E desc[UR6][R22.64], R17 ;  /* 0x0000001116009986 */ /* 0x0041e2000c101906 */
[----:B------:R-:W-:Y:S05]  /*3dfa0*/  @!P5 BRA `(.L_x_30838) ;  /* 0x00000000007cd947 */ /* 0x000fea0003800000 */
[----:B------:R-:W1:Y:S01]  /*3dfb0*/  LDC.64 R192, c[0x0][0x428] ;  /* 0x00010a00ffc07b82 */ /* 0x000e620000000a00 */
[--C-:B0-----:R-:W-:Y:S01]  /*3dfc0*/  FADD.FTZ R23, R145, -R12.reuse ;  /* 0x8000000c91177221 */ /* 0x101fe20000010000 */
[--C-:B------:R-:W-:Y:S01]  /*3dfd0*/  FADD.FTZ R22, R146, -R12.reuse ;  /* 0x8000000c92167221 */ /* 0x100fe20000010000 */
[----:B------:R-:W2:Y:S02]  /*3dfe0*/  LDL R194, [R1+0x68] ;  /* 0x0000680001c27983 */ /* 0x000ea40000100800 */
[C---:B------:R-:W-:Y:S01]  /*3dff0*/  FMUL.FTZ R242, R17.reuse, R23 ;  /* 0x0000001711f27220 */ /* 0x040fe20000410000 */
[----:B------:R-:W-:Y:S01]  /*3e000*/  FMUL.FTZ R241, R17, R22 ;  /* 0x0000001611f17220 */ /* 0x000fe20000410000 */
[----:B------:R-:W3:Y:S01]  /*3e010*/  LDL R195, [R1+0x6c] ;  /* 0x00006c0001c37983 */ /* 0x000ee20000100800 */
[----:B------:R-:W-:-:S04]  /*3e020*/  FADD.FTZ R19, R144, -R12 ;  /* 0x8000000c90137221 */ /* 0x000fc80000010000 */
[----:B------:R-:W-:Y:S01]  /*3e030*/  FMUL.FTZ R243, R17, R19 ;  /* 0x0000001311f37220 */ /* 0x000fe20000410000 */
[----:B------:R-:W-:-:S04]  /*3e040*/  FADD.FTZ R19, R147, -R12 ;  /* 0x8000000c93137221 */ /* 0x000fc80000010000 */
[----:B------:R-:W-:Y:S01]  /*3e050*/  FMUL.FTZ R19, R17, R19 ;  /* 0x0000001311137220 */ /* 0x000fe20000410000 */
[----:B-1----:R-:W-:Y:S02]  /*3e060*/  IMAD.WIDE.U32 R22, R18, 0x10, R192 ;  /* 0x0000001012167825 */ /* 0x002fe400078e00c0 */
[----:B------:R-:W4:Y:S04]  /*3e070*/  LDL R192, [R1+0x60] ;  /* 0x0000600001c07983 */ /* 0x000f280000100800 */
[----:B------:R-:W4:Y:S01]  /*3e080*/  LDL R193, [R1+0x64] ;  /* 0x0000640001c17983 */ /* 0x000f220000100800 */
[----:B--2--5:R-:W-:Y:S01]  /*3e090*/  FFMA.FTZ R194, R241, R194, R74 ;  /* 0x000000c2f1c27223 */ /* 0x024fe2000001004a */
[----:B---3--:R-:W-:Y:S01]  /*3e0a0*/  FFMA.FTZ R195, R19, R195, R75 ;  /* 0x000000c313c37223 */ /* 0x008fe2000001004b */
[----:B----4-:R-:W-:Y:S01]  /*3e0b0*/  FFMA.FTZ R192, R243, R192, R72 ;  /* 0x000000c0f3c07223 */ /* 0x010fe20000010048 */
[----:B------:R-:W-:-:S05]  /*3e0c0*/  FFMA.FTZ R193, R242, R193, R73 ;  /* 0x000000c1f2c17223 */ /* 0x000fca0000010049 */
[----:B------:R0:W-:Y:S04]  /*3e0d0*/  STG.E.128 desc[UR6][R22.64], R192 ;  /* 0x000000c016007986 */ /* 0x0001e8000c101d06 */
[----:B0-----:R-:W2:Y:S01]  /*3e0e0*/  LDL R192, [R1+0x50] ;  /* 0x0000500001c07983 */ /* 0x001ea20000100800 */
[----:B------:R-:W0:Y:S03]  /*3e0f0*/  LDC.64 R22, c[0x0][0x430] ;  /* 0x00010c00ff167b82 */ /* 0x000e260000000a00 */
[----:B------:R-:W3:Y:S04]  /*3e100*/  LDL R193, [R1+0x54] ;  /* 0x0000540001c17983 */ /* 0x000ee80000100800 */
[----:B------:R-:W4:Y:S04]  /*3e110*/  LDL R194, [R1+0x58] ;  /* 0x0000580001c27983 */ /* 0x000f280000100800 */
[----:B------:R-:W4:Y:S01]  /*3e120*/  LDL R195, [R1+0x5c] ;  /* 0x00005c0001c37983 */ /* 0x000f220000100800 */
[C---:B0-----:R-:W-:Y:S01]  /*3e130*/  IMAD.WIDE.U32 R22, R18.reuse, 0x10, R22 ;  /* 0x0000001012167825 */ /* 0x041fe200078e0016 */
[----:B------:R-:W-:-:S03]  /*3e140*/  IADD3 R18, PT, PT, R18, 0x20, RZ ;  /* 0x0000002012127810 */ /* 0x000fc60007ffe0ff */
[----:B--2---:R-:W-:Y:S01]  /*3e150*/  FFMA.FTZ R192, R243, R192, R116 ;  /* 0x000000c0f3c07223 */ /* 0x004fe20000010074 */
[----:B---3--:R-:W-:Y:S01]  /*3e160*/  FFMA.FTZ R193, R242, R193, R117 ;  /* 0x000000c1f2c17223 */ /* 0x008fe20000010075 */
[----:B----4-:R-:W-:Y:S01]  /*3e170*/  FFMA.FTZ R194, R241, R194, R118 ;  /* 0x000000c2f1c27223 */ /* 0x010fe20000010076 */
[----:B------:R-:W-:-:S05]  /*3e180*/  FFMA.FTZ R195, R19, R195, R119 ;  /* 0x000000c313c37223 */ /* 0x000fca0000010077 */
[----:B------:R1:W-:Y:S02]  /*3e190*/  STG.E.128 desc[UR6][R22.64], R192 ;  /* 0x000000c016007986 */ /* 0x0003e4000c101d06 */
.L_x_30838:
[----:B------:R-:W-:Y:S05]  /*3e1a0*/  BSYNC.RECONVERGENT B0 ;  /* 0x0000000000007941 */ /* 0x000fea0003800200 */
.L_x_30837:
[----:B------:R-:W-:Y:S01]  /*3e1b0*/  LOP3.LUT P0, RZ, R3, 0x40000, RZ, 0xc0, !PT ;  /* 0x0004000003ff7812 */ /* 0x000fe2000780c0ff */
[----:B------:R-:W-:-:S12]  /*3e1c0*/  BSSY.RECONVERGENT B0, `(.L_x_30839) ;  /* 0x0000021000007945 */ /* 0x000fd80003800200 */
[----:B------:R-:W-:Y:S05]  /*3e1d0*/  @!P0 BRA `(.L_x_30840) ;  /* 0x00000000007c8947 */ /* 0x000fea0003800000 */
[----:B-1----:R-:W1:Y:S01]  /*3e1e0*/  LDC.64 R192, c[0x0][0x428] ;  /* 0x00010a00ffc07b82 */ /* 0x002e620000000a00 */
        /* <DEDUP_REMOVED lines=23> */
[----:B0-----:R-:W-:-:S04]  /*3e360*/  IMAD.WIDE.U32 R22, R18, 0x10, R22 ;  /* 0x0000001012167825 */ /* 0x001fc800078e0016 */
[----:B------:R-:W-:Y:S02]  /*3e370*/  VIADD R18, R18, 0x20 ;  /* 0x0000002012127836 */ /* 0x000fe40000000000 */
[----:B--2---:R-:W-:Y:S01]  /*3e380*/  FFMA.FTZ R192, R243, R192, R112 ;  /* 0x000000c0f3c07223 */ /* 0x004fe20000010070 */
[----:B---3--:R-:W-:Y:S01]  /*3e390*/  FFMA.FTZ R193, R242, R193, R113 ;  /* 0x000000c1f2c17223 */ /* 0x008fe20000010071 */
[----:B----4-:R-:W-:Y:S01]  /*3e3a0*/  FFMA.FTZ R194, R241, R194, R114 ;  /* 0x000000c2f1c27223 */ /* 0x010fe20000010072 */
[----:B------:R-:W-:-:S05]  /*3e3b0*/  FFMA.FTZ R195, R19, R195, R115 ;  /* 0x000000c313c37223 */ /* 0x000fca0000010073 */
[----:B------:R2:W-:Y:S02]  /*3e3c0*/  STG.E.128 desc[UR6][R22.64], R192 ;  /* 0x000000c016007986 */ /* 0x0005e4000c101d06 */
.L_x_30840:
[----:B------:R-:W-:Y:S05]  /*3e3d0*/  BSYNC.RECONVERGENT B0 ;  /* 0x0000000000007941 */ /* 0x000fea0003800200 */
.L_x_30839:
[----:B------:R-:W-:Y:S01]  /*3e3e0*/  LOP3.LUT P0, RZ, R3, 0x20000, RZ, 0xc0, !PT ;  /* 0x0002000003ff7812 */ /* 0x000fe2000780c0ff */
[----:B------:R-:W-:-:S12]  /*3e3f0*/  BSSY.RECONVERGENT B0, `(.L_x_30841) ;  /* 0x0000021000007945 */ /* 0x000fd80003800200 */
[----:B------:R-:W-:Y:S05]  /*3e400*/  @!P0 BRA `(.L_x_30842) ;  /* 0x00000000007c8947 */ /* 0x000fea0003800000 */
[----:B-12---:R-:W1:Y:S01]  /*3e410*/  LDC.64 R192, c[0x0][0x428] ;  /* 0x00010a00ffc07b82 */ /* 0x006e620000000a00 */
        /* <DEDUP_REMOVED lines=30> */
.L_x_30842:
[----:B------:R-:W-:Y:S05]  /*3e600*/  BSYNC.RECONVERGENT B0 ;  /* 0x0000000000007941 */ /* 0x000fea0003800200 */
.L_x_30841:
[----:B------:R-:W-:Y:S01]  /*3e610*/  LOP3.LUT P0, RZ, R3, 0x10000, RZ, 0xc0, !PT ;  /* 0x0001000003ff7812 */ /* 0x000fe2000780c0ff */
[----:B------:R-:W-:-:S12]  /*3e620*/  BSSY.RECONVERGENT B0, `(.L_x_30843) ;  /* 0x000001d000007945 */ /* 0x000fd80003800200 */
[----:B------:R-:W-:Y:S05]  /*3e630*/  @!P0 BRA `(.L_x_30844) ;  /* 0x00000000006c8947 */ /* 0x000fea0003800000 */
[----:B-123--:R-:W1:Y:S01]  /*3e640*/  LDC.64 R192, c[0x0][0x428] ;  /* 0x00010a00ffc07b82 */ /* 0x00ee620000000a00 */
        /* <DEDUP_REMOVED lines=11> */
[----:B------:R-:W4:Y:S04]  /*3e700*/  LDL R192, [R1] ;  /* 0x0000000001c07983 */ /* 0x000f280000100800 */
[----:B------:R-:W4:Y:S01]  /*3e710*/  LDL R193, [R1+0x4] ;  /* 0x0000040001c17983 */ /* 0x000f220000100800 */
[----:B--2--5:R-:W-:Y:S01]  /*3e720*/  FFMA.FTZ R194, R241, R194, R62 ;  /* 0x000000c2f1c27223 */ /* 0x024fe2000001003e */
[----:B---3--:R-:W-:Y:S01]  /*3e730*/  FFMA.FTZ R195, R19, R195, R63 ;  /* 0x000000c313c37223 */ /* 0x008fe2000001003f */
[----:B----4-:R-:W-:Y:S01]  /*3e740*/  FFMA.FTZ R192, R243, R192, R60 ;  /* 0x000000c0f3c07223 */ /* 0x010fe2000001003c */
[----:B------:R-:W-:-:S05]  /*3e750*/  FFMA.FTZ R193, R242, R193, R61 ;  /* 0x000000c1f2c17223 */ /* 0x000fca000001003d */
[----:B------:R0:W-:Y:S02]  /*3e760*/  STG.E.128 desc[UR6][R22.64], R192 ;  /* 0x000000c016007986 */ /* 0x0001e4000c101d06 */
[----:B0-----:R-:W0:Y:S01]  /*3e770*/  LDC.64 R22, c[0x0][0x430] ;  /* 0x00010c00ff167b82 */ /* 0x001e220000000a00 */
[----:B------:R-:W-:Y:S01]  /*3e780*/  FFMA.FTZ R192, R243, R248, R104 ;  /* 0x000000f8f3c07223 */ /* 0x000fe20000010068 */
[----:B------:R-:W-:Y:S01]  /*3e790*/  FFMA.FTZ R193, R242, R249, R105 ;  /* 0x000000f9f2c17223 */ /* 0x000fe20000010069 */
[----:B------:R-:W-:Y:S01]  /*3e7a0*/  FFMA.FTZ R194, R241, R250, R106 ;  /* 0x000000faf1c27223 */ /* 0x000fe2000001006a */
[----:B------:R-:W-:Y:S01]  /*3e7b0*/  FFMA.FTZ R195, R19, R251, R107 ;  /* 0x000000fb13c37223 */ /* 0x000fe2000001006b */
[----:B0-----:R-:W-:-:S04]  /*3e7c0*/  IMAD.WIDE.U32 R22, R18, 0x10, R22 ;  /* 0x0000001012167825 */ /* 0x001fc800078e0016 */
[----:B------:R-:W-:Y:S01]  /*3e7d0*/  VIADD R18, R18, 0x20 ;  /* 0x0000002012127836 */ /* 0x000fe20000000000 */
[----:B------:R4:W-:Y:S06]  /*3e7e0*/  STG.E.128 desc[UR6][R22.64], R192 ;  /* 0x000000c016007986 */ /* 0x0009ec000c101d06 */
.L_x_30844:
[----:B------:R-:W-:Y:S05]  /*3e7f0*/  BSYNC.RECONVERGENT B0 ;  /* 0x0000000000007941 */ /* 0x000fea0003800200 */
.L_x_30843:
[----:B------:R-:W-:Y:S01]  /*3e800*/  LOP3.LUT P0, RZ, R3, 0x4000, RZ, 0xc0, !PT ;  /* 0x0000400003ff7812 */ /* 0x000fe2000780c0ff */
[----:B------:R-:W-:-:S12]  /*3e810*/  BSSY.RECONVERGENT B0, `(.L_x_30845) ;  /* 0x0000019000007945 */ /* 0x000fd80003800200 */
[----:B------:R-:W-:Y:S05]  /*3e820*/  @!P0 BRA `(.L_x_30846) ;  /* 0x00000000005c8947 */ /* 0x000fea0003800000 */
[----:B-1234-:R-:W1:Y:S01]  /*3e830*/  LDC.64 R192, c[0x0][0x428] ;  /* 0x00010a00ffc07b82 */ /* 0x01ee620000000a00 */
[--C-:B------:R-:W-:Y:S01]  /*3e840*/  FADD.FTZ R19, R160, -R12.reuse ;  /* 0x8000000ca0137221 */ /* 0x100fe20000010000 */
[--C-:B0-----:R-:W-:Y:S01]  /*3e850*/  FADD.FTZ R23, R161, -R12.reuse ;  /* 0x8000000ca1177221 */ /* 0x101fe20000010000 */
[--C-:B------:R-:W-:Y:S02]  /*3e860*/  FADD.FTZ R22, R162, -R12.reuse ;  /* 0x8000000ca2167221 */ /* 0x100fe40000010000 */
[----:B------:R-:W-:Y:S01]  /*3e870*/  FMUL.FTZ R243, R17, R19 ;  /* 0x0000001311f37220 */ /* 0x000fe20000410000 */
[----:B------:R-:W-:Y:S01]  /*3e880*/  FADD.FTZ R19, R163, -R12 ;  /* 0x8000000ca3137221 */ /* 0x000fe20000010000 */
[C---:B------:R-:W-:Y:S01]  /*3e890*/  FMUL.FTZ R242, R17.reuse, R23 ;  /* 0x0000001711f27220 */ /* 0x040fe20000410000 */
[C---:B------:R-:W-:Y:S02]  /*3e8a0*/  FMUL.FTZ R241, R17.reuse, R22 ;  /* 0x0000001611f17220 */ /* 0x040fe40000410000 */
[----:B------:R-:W-:-:S02]  /*3e8b0*/  FMUL.FTZ R19, R17, R19 ;  /* 0x0000001311137220 */ /* 0x000fc40000410000 */
[----:B-----5:R-:W-:Y:S02]  /*3e8c0*/  FFMA.FTZ R194, R241, R246, R58 ;  /* 0x000000f6f1c27223 */ /* 0x020fe4000001003a */
[----:B------:R-:W-:Y:S01]  /*3e8d0*/  FFMA.FTZ R195, R19, R247, R59 ;  /* 0x000000f713c37223 */ /* 0x000fe2000001003b */
[----:B-1----:R-:W-:-:S04]  /*3e8e0*/  IMAD.WIDE.U32 R22, R18, 0x10, R192 ;  /* 0x0000001012167825 */ /* 0x002fc800078e00c0 */
        /* <DEDUP_REMOVED lines=11> */
.L_x_30846:
[----:B------:R-:W-:Y:S05]  /*3e9a0*/  BSYNC.RECONVERGENT B0 ;  /* 0x0000000000007941 */ /* 0x000fea0003800200 */
.L_x_30845:
[----:B------:R-:W-:Y:S01]  /*3e9b0*/  LOP3.LUT P0, RZ, R3, 0x2000, RZ, 0xc0, !PT ;  /* 0x0000200003ff7812 */ /* 0x000fe2000780c0ff */
[----:B------:R-:W-:-:S12]  /*3e9c0*/  BSSY.RECONVERGENT B0, `(.L_x_30847) ;  /* 0x0000019000007945 */ /* 0x000fd80003800200 */
[----:B------:R-:W-:Y:S05]  /*3e9d0*/  @!P0 BRA `(.L_x_30848) ;  /* 0x00000000005c8947 */ /* 0x000fea0003800000 */
[----:B01234-:R-:W0:Y:S01]  /*3e9e0*/  LDC.64 R192, c[0x0][0x428] ;  /* 0x00010a00ffc07b82 */ /* 0x01fe220000000a00 */
[--C-:B------:R-:W-:Y:S01]  /*3e9f0*/  FADD.FTZ R19, R164, -R12.reuse ;  /* 0x8000000ca4137221 */ /* 0x100fe20000010000 */
[--C-:B------:R-:W-:Y:S01]  /*3ea00*/  FADD.FTZ R23, R165, -R12.reuse ;  /* 0x8000000ca5177221 */ /* 0x100fe20000010000 */
        /* <DEDUP_REMOVED lines=8> */
[----:B0-----:R-:W-:-:S04]  /*3ea90*/  IMAD.WIDE.U32 R22, R18, 0x10, R192 ;  /* 0x0000001012167825 */ /* 0x001fc800078e00c0 */
        /* <DEDUP_REMOVED lines=11> */
.L_x_30848:
[----:B------:R-:W-:Y:S05]  /*3eb50*/  BSYNC.RECONVERGENT B0 ;  /* 0x0000000000007941 */ /* 0x000fea0003800200 */
.L_x_30847:
        /* <DEDUP_REMOVED lines=26> */
.L_x_30850:
[----:B------:R-:W-:Y:S05]  /*3ed00*/  BSYNC.RECONVERGENT B0 ;  /* 0x0000000000007941 */ /* 0x000fea0003800200 */
.L_x_30849:
        /* <DEDUP_REMOVED lines=26> */
.L_x_30852:
[----:B------:R-:W-:Y:S05]  /*3eeb0*/  BSYNC.RECONVERGENT B0 ;  /* 0x0000000000007941 */ /* 0x000fea0003800200 */
.L_x_30851:
        /* <DEDUP_REMOVED lines=26> */
.L_x_30854:
[----:B------:R-:W-:Y:S05]  /*3f060*/  BSYNC.RECONVERGENT B0 ;  /* 0x0000000000007941 */ /* 0x000fea0003800200 */
.L_x_30853:
        /* <DEDUP_REMOVED lines=26> */
.L_x_30856:
[----:B------:R-:W-:Y:S05]  /*3f210*/  BSYNC.RECONVERGENT B0 ;  /* 0x0000000000007941 */ /* 0x000fea0003800200 */
.L_x_30855:
        /* <DEDUP_REMOVED lines=26> */
.L_x_30858:
[----:B------:R-:W-:Y:S05]  /*3f3c0*/  BSYNC.RECONVERGENT B0 ;  /* 0x0000000000007941 */ /* 0x000fea0003800200 */
.L_x_30857:
        /* <DEDUP_REMOVED lines=25> */
.L_x_30860:
[----:B------:R-:W-:Y:S05]  /*3f560*/  BSYNC.RECONVERGENT B0 ;  /* 0x0000000000007941 */ /* 0x000fea0003800200 */
.L_x_30859:
[----:B0-----:R-:W0:Y:S02]  /*3f570*/  LDC.64 R18, c[0x0][0x380] ;  /* 0x0000e000ff127b82 */ /* 0x001e240000000a00 */
[----:B0-----:R-:W-:-:S05]  /*3f580*/  IMAD R240, R18, 0x4, R240 ;  /* 0x0000000412f07824 */ /* 0x001fca00078e02f0 */
[----:B------:R-:W-:-:S13]  /*3f590*/  ISETP.GE.AND P0, PT, R240, R19, PT ;  /* 0x00000013f000720c */ /* 0x000fda0003f06270 */
[----:B------:R-:W-:Y:S05]  /*3f5a0*/  @!P0 BRA `(.L_x_30861) ;  /* 0xfffffc4800748947 */ /* 0x000fea000383ffff */
[----:B------:R-:W-:Y:S05]  /*3f5b0*/  EXIT ;  /* 0x000000000000794d */ /* 0x000fea0003800000 */
.L_x_30836:
[----:B0-----:R-:W-:Y:S01]  /*3f5c0*/  HFMA2 R17, -RZ, RZ, 0, 1.847743988037109375e-06 ;  /* 0x0000001fff117431 */ /* 0x001fe200000001ff */
[----:B------:R-:W-:Y:S01]  /*3f5d0*/  BSSY B0, `(.L_x_30862) ;  /* 0x0000007000007945 */ /* 0x000fe20003800000 */
[----:B------:R-:W-:Y:S01]  /*3f5e0*/  MOV R193, R19 ;  /* 0x0000001300c17202 */ /* 0x000fe20000000f00 */
[----:B------:R-:W-:Y:S02]  /*3f5f0*/  IMAD.MOV.U32 R12, RZ, RZ, 0x1 ;  /* 0x00000001ff0c7424 */ /* 0x000fe400078e00ff */
[----:B------:R-:W-:-:S07]  /*3f600*/  IMAD.MOV.U32 R22, RZ, RZ, -0x1 ;  /* 0xffffffffff167424 */ /* 0x000fce00078e00ff */
[----:B-----5:R-:W-:Y:S05]  /*3f610*/  WARPSYNC.COLLECTIVE R22, `(.L_x_30863) ;  /* 0x0000000016087348 */ /* 0x020fea0003c00000 */
[----:B------:R0:W1:Y:S02]  /*3f620*/  SHFL.BFLY P6, R12, R193, R12, R17 ;  /* 0x0c00000cc10c7389 */ /* 0x00006400000c0011 */
[----:B01---5:R-:W-:Y:S05]  /*3f630*/  ENDCOLLECTIVE ;  /* 0x000000000000791b */ /* 0x023fea0003800000 */
.L_x_30863:
[----:B------:R-:W-:Y:S05]  /*3f640*/  BSYNC B0 ;  /* 0x0000000000007941 */ /* 0x000fea0003800000 */
.L_x_30862:
[----:B------:R-:W-:Y:S01]  /*3f650*/  FADD.FTZ R19, R19, R12 ;  /* 0x0000000c13137221 */ /* 0x000fe20000010000 */
[----:B------:R-:W-:Y:S02]  /*3f660*/  HFMA2 R17, -RZ, RZ, 0, 1.847743988037109375e-06 ;  /* 0x0000001fff117431 */ /* 0x000fe400000001ff */
[----:B------:R-:W-:Y:S01]  /*3f670*/  IMAD.MOV.U32 R12, RZ, RZ, 0x2 ;  /* 0x00000002ff0c7424 */ /* 0x000fe200078e00ff */
[----:B------:R-:W0:Y:S01]  /*3f680*/  LDC R192, c[0x0][0x400] ;  /* 0x00010000ffc07b82 */ /* 0x000e220000000800 */
[----:B------:R-:W-:Y:S01]  /*3f690*/  IMAD.MOV.U32 R22, RZ, RZ, -0x1 ;  /* 0xffffffffff167424 */ /* 0x000fe200078e00ff */
[----:B------:R-:W-:-:S07]  /*3f6a0*/  MOV R193, R19 ;  /* 0x0000001300c17202 */ /* 0x000fce0000000f00 */
[----:B0-----:R-:W-:Y:S05]  /*3f6b0*/  WARPSYNC.COLLECTIVE R22, `(.L_x_30864) ;  /* 0x0000000016087348 */ /* 0x001fea0003c00000 */
[----:B------:R1:W2:Y:S02]  /*3f6c0*/  SHFL.BFLY P6, R12, R193, R12, R17 ;  /* 0x0c00000cc10c7389 */ /* 0x0002a400000c0011 */
[----:B012---:R-:W-:Y:S05]  /*3f6d0*/  ENDCOLLECTIVE ;  /* 0x000000000000791b */ /* 0x007fea0003800000 */
.L_x_30864:
[----:B------:R-:W-:Y:S01]  /*3f6e0*/  FADD.FTZ R19, R19, R12 ;  /* 0x0000000c13137221 */ /* 0x000fe20000010000 */
[----:B------:R-:W-:-:S04]  /*3f6f0*/  IMAD.MOV.U32 R12, RZ, RZ, 0x4 ;  /* 0x00000004ff0c7424 */ /* 0x000fc800078e00ff */
[----:B------:R-:W-:-:S07]  /*3f700*/  MOV R193, R19 ;  /* 0x0000001300c17202 */ /* 0x000fce0000000f00 */
[----:B------:R-:W-:Y:S05]  /*3f710*/  WARPSYNC.COLLECTIVE R22, `(.L_x_30865) ;  /* 0x0000000016087348 */ /* 0x000fea0003c00000 */
[----:B------:R0:W1:Y:S02]  /*3f720*/  SHFL.BFLY P6, R12, R193, R12, R17 ;  /* 0x0c00000cc10c7389 */ /* 0x00006400000c0011 */
[----:B01----:R-:W-:Y:S05]  /*3f730*/  ENDCOLLECTIVE ;  /* 0x000000000000791b */ /* 0x003fea0003800000 */
.L_x_30865:
[----:B------:R-:W-:Y:S01]  /*3f740*/  FADD.FTZ R19, R19, R12 ;  /* 0x0000000c13137221 */ /* 0x000fe20000010000 */
[----:B------:R-:W-:-:S04]  /*3f750*/  IMAD.MOV.U32 R12, RZ, RZ, 0x8 ;  /* 0x00000008ff0c7424 */ /* 0x000fc800078e00ff */
[----:B------:R-:W-:-:S07]  /*3f760*/  MOV R193, R19 ;  /* 0x0000001300c17202 */ /* 0x000fce0000000f00 */
[----:B------:R-:W-:Y:S05]  /*3f770*/  WARPSYNC.COLLECTIVE R22, `(.L_x_30866) ;  /* 0x0000000016087348 */ /* 0x000fea0003c00000 */
[----:B------:R0:W1:Y:S02]  /*3f780*/  SHFL.BFLY P6, R12, R193, R12, R17 ;  /* 0x0c00000cc10c7389 */ /* 0x00006400000c0011 */
[----:B01----:R-:W-:Y:S05]  /*3f790*/  ENDCOLLECTIVE ;  /* 0x000000000000791b */ /* 0x003fea0003800000 */
.L_x_30866:
[----:B------:R-:W-:Y:S01]  /*3f7a0*/  FADD.FTZ R19, R19, R12 ;  /* 0x0000000c13137221 */ /* 0x000fe20000010000 */
[----:B------:R-:W-:-:S04]  /*3f7b0*/  IMAD.MOV.U32 R12, RZ, RZ, 0x10 ;  /* 0x00000010ff0c7424 */ /* 0x000fc800078e00ff */
[----:B------:R-:W-:-:S07]  /*3f7c0*/  MOV R193, R19 ;  /* 0x0000001300c17202 */ /* 0x000fce0000000f00 */
[----:B------:R-:W-:Y:S05]  /*3f7d0*/  WARPSYNC.COLLECTIVE R22, `(.L_x_30867) ;  /* 0x0000000016087348 */ /* 0x000fea0003c00000 */
[----:B------:R0:W1:Y:S02]  /*3f7e0*/  SHFL.BFLY P6, R12, R193, R12, R17 ;  /* 0x0c00000cc10c7389 */ /* 0x00006400000c0011 */
[----:B01----:R-:W-:Y:S05]  /*3f7f0*/  ENDCOLLECTIVE ;  /* 0x000000000000791b */ /* 0x003fea0003800000 */
.L_x_30867:
        /* <DEDUP_REMOVED lines=105> */
[----:B------:R-:W-:Y:S02]  /*3fe90*/  HFMA2 R17, -RZ, RZ, 0, 1.847743988037109375e-06 ;  /* 0x0000001fff117431 */ /* 0x000fe400000001ff */
[----:B------:R-:W-:Y:S02]  /*3fea0*/  IMAD.MOV.U32 R12, RZ, RZ, 0x1 ;  /* 0x00000001ff0c7424 */ /* 0x000fe400078e00ff */
[----:B------:R-:W-:-:S07]  /*3feb0*/  MOV R193, R23 ;  /* 0x0000001700c17202 */ /* 0x000fce0000000f00 */
[----:B------:R-:W-:Y:S05]  /*3fec0*/  WARPSYNC.COLLECTIVE R22, `(.L_x_30868) ;  /* 0x0000000016087348 */ /* 0x000fea0003c00000 */
[----:B------:R0:W1:Y:S02]  /*3fed0*/  SHFL.BFLY P6, R12, R193, R12, R17 ;  /* 0x0c00000cc10c7389 */ /* 0x00006400000c0011 */
[----:B01----:R-:W-:Y:S05]  /*3fee0*/  ENDCOLLECTIVE ;  /* 0x000000000000791b */ /* 0x003fea0003800000 */
.L_x_30868:
[----:B------:R-:W-:Y:S01]  /*3fef0*/  FADD.FTZ R23, R23, R12 ;  /* 0x0000000c17177221 */ /* 0x000fe20000010000 */
[----:B------:R-:W-:-:S03]  /*3ff00*/  MOV R12, 0x2 ;  /* 0x00000002000c7802 */ /* 0x000fc60000000f00 */
[----:B------:R-:W-:-:S07]  /*3ff10*/  IMAD.MOV.U32 R193, RZ, RZ, R23 ;  /* 0x000000ffffc17224 */ /* 0x000fce00078e0017 */
[----:B------:R-:W-:Y:S05]  /*3ff20*/  WARPSYNC.COLLECTIVE R22, `(.L_x_30869) ;  /* 0x0000000016087348 */ /* 0x000fea0003c00000 */
[----:B------:R0:W1:Y:S02]  /*3ff30*/  SHFL.BFLY P6, R12, R193, R12, R17 ;  /* 0x0c00000cc10c7389 */ /* 0x00006400000c0011 */
[----:B01----:R-:W-:Y:S05]  /*3ff40*/  ENDCOLLECTIVE ;  /* 0x000000000000791b */ /* 0x003fea0003800000 */
.L_x_30869:
[----:B------:R-:W-:Y:S01]  /*3ff50*/  FADD.FTZ R23, R23, R12 ;  /* 0x0000000c17177221 */ /* 0x000fe20000010000 */
[----:B------:R-:W-:-:S03]  /*3ff60*/  HFMA2 R12, -RZ, RZ, 0, 2.384185791015625e-07 ;  /* 0x00000004ff0c7431 */ /* 0x000fc600000001ff */
[----:B------:R-:W-:-:S07]  /*3ff70*/  IMAD.MOV.U32 R193, RZ, RZ, R23 ;  /* 0x000000ffffc17224 */ /* 0x000fce00078e0017 */
[----:B------:R-:W-:Y:S05]  /*3ff80*/  WARPSYNC.COLLECTIVE R22, `(.L_x_30870) ;  /* 0x0000000016087348 */ /* 0x000fea0003c00000 */
[----:B------:R0:W1:Y:S02]  /*3ff90*/  SHFL.BFLY P6, R12, R193, R12, R17 ;  /* 0x0c00000cc10c7389 */ /* 0x00006400000c0011 */
[----:B01----:R-:W-:Y:S05]  /*3ffa0*/  ENDCOLLECTIVE ;  /* 0x000000000000791b */ /* 0x003fea0003800000 */
.L_x_30870:
[----:B------:R-:W-:Y:S01]  /*3ffb0*/  FADD.FTZ R23, R23, R12 ;  /* 0x0000000c17177221 */ /* 0x000fe20000010000 */
[----:B------:R-:W-:-:S03]  /*3ffc0*/  MOV R12, 0x8 ;  /* 0x00000008000c7802 */ /* 0x000fc60000000f00 */
[----:B------:R-:W-:-:S07]  /*3ffd0*/  IMAD.MOV.U32 R193, RZ, RZ, R23 ;  /* 0x000000ffffc17224 */ /* 0x000fce00078e0017 */
[----:B------:R-:W-:Y:S05]  /*3ffe0*/  WARPSYNC.COLLECTIVE R22, `(.L_x_30871) ;  /* 0x0000000016087348 */ /* 0x000fea0003c00000 */
[----:B------:R0:W1:Y:S02]  /*3fff0*/  SHFL.BFLY P6, R12, R193, R12, R17 ;  /* 0x0c00000cc10c7389 */ /* 0x00006400000c0011 */
[----:B01----:R-:W-:Y:S05]  /*40000*/  ENDCOLLECTIVE ;  /* 0x000000000000791b */ /* 0x003fea0003800000 */
.L_x_30871:
[----:B------:R-:W-:Y:S01]  /*40010*/  FADD.FTZ R23, R23, R12 ;  /* 0x0000000c17177221 */ /* 0x000fe20000010000 */
[----:B------:R-:W-:-:S03]  /*40020*/  HFMA2 R12, -RZ, RZ, 0, 9.5367431640625e-07 ;  /* 0x00000010ff0c7431 */ /* 0x000fc600000001ff */
[----:B------:R-:W-:-:S07]  /*40030*/  IMAD.MOV.U32 R193, RZ, RZ, R23 ;  /* 0x000000ffffc17224 */ /* 0x000fce00078e0017 */
[----:B------:R-:W-:Y:S05]  /*40040*/  WARPSYNC.COLLECTIVE R22, `(.L_x_30872) ;  /* 0x0000000016087348 */ /* 0x000fea0003c00000 */
[----:B------:R0:W1:Y:S02]  /*40050*/  SHFL.BFLY P6, R12, R193, R12, R17 ;  /* 0x0c00000cc10c7389 */ /* 0x00006400000c0011 */
[----:B01----:R-:W-:Y:S05]  /*40060*/  ENDCOLLECTIVE ;  /* 0x000000000000791b */ /* 0x003fea0003800000 */
.L_x_30872:
[----:B------:R-:W-:Y:S05]  /*40070*/  BRA `(.L_x_30873) ;  /* 0xffffffdc00887947 */ /* 0x000fea000383ffff */
.L_x_30874:
        /* <DEDUP_REMOVED lines=16> */
.L_x_33320:


//--------------------- .text._ZN10layer_norm31ln_parallel_residual_fwd_kernelINS_13Kernel_traitsIfffffjLj1536ELj1ELj4ELj1ELj16ENS_18Kernel_traits_baseILj1536EfffffjLj128EEEEELb1ELb0ELb1EEEvNS_9FwdParamsE --------------------------
	.section	.text._ZN10layer_norm31ln_parallel_residual_fwd_kernelINS_13Kernel_traitsIfffffjLj1536ELj1ELj4ELj1ELj16ENS_18Kernel_traits_baseILj1536EfffffjLj128EEEEELb1ELb0ELb1EEEvNS_9FwdParamsE,"ax",@progbits
	.align	128
        .global         _ZN10layer_norm31ln_parallel_residual_fwd_kernelINS_13Kernel_traitsIfffffjLj1536ELj1ELj4ELj1ELj16ENS_18Kernel_traits_baseILj1536EfffffjLj128EEEEELb1ELb0ELb1EEEvNS_9FwdParamsE
        .type           _ZN10layer_norm31ln_parallel_residual_fwd_kernelINS_13Kernel_traitsIfffffjLj1536ELj1ELj4ELj1ELj16ENS_18Kernel_traits_baseILj1536EfffffjLj128EEEEELb1ELb0ELb1EEEvNS_9FwdParamsE,@function
        .size           _ZN10layer_norm31ln_parallel_residual_fwd_kernelINS_13Kernel_traitsIfffffjLj1536ELj1ELj4ELj1ELj16ENS_18Kernel_traits_baseILj1536EfffffjLj128EEEEELb1ELb0ELb1EEEvNS_9FwdParamsE,(.L_x_33321 - _ZN10layer_norm31ln_parallel_residual_fwd_kernelINS_13Kernel_traitsIfffffjLj1536ELj1ELj4ELj1ELj16ENS_18Kernel_traits_baseILj1536EfffffjLj128EEEEELb1ELb0ELb1EEEvNS_9FwdParamsE)
        .other          _ZN10layer_norm31ln_parallel_residual_fwd_kernelINS_13Kernel_traitsIfffffjLj1536ELj1ELj4ELj1ELj16ENS_18Kernel_traits_baseILj1536EfffffjLj128EEEEELb1ELb0ELb1EEEvNS_9FwdParamsE,@"STO_CUDA_ENTRY STV_DEFAULT"
_ZN10layer_norm31ln_parallel_residual_fwd_kernelINS_13Kernel_traitsIfffffjLj1536ELj1ELj4ELj1ELj16ENS_18Kernel_traits_baseILj1536EfffffjLj128EEEEELb1ELb0ELb1EEEvNS_9FwdParamsE:
.text._ZN10layer_norm31ln_parallel_residual_fwd_kernelINS_13Kernel_traitsIfffffjLj1536ELj1ELj4ELj1ELj16ENS_18Kernel_traits_baseILj1536EfffffjLj128EEEEELb1ELb0ELb1EEEvNS_9FwdParamsE:
        /* <DEDUP_REMOVED lines=8> */
[----:B------:R-:W4:Y:S01]  /*0080*/  LDCU.64 UR10, c[0x0][0x438] ;  /* 0x00008700ff0a77ac */ /* 0x000f220008000a00 */
[----:B-1----:R-:W-:Y:S01]  /*0090*/  ISETP.NE.AND P0, PT, RZ, UR8, PT ;  /* 0x00000008ff007c0c */ /* 0x002fe2000bf05270 */
[----:B0-----:R-:W-:Y:S01]  /*00a0*/  IMAD.U32 R2, RZ, RZ, UR4 ;  /* 0x00000004ff027e24 */ /* 0x001fe2000f8e00ff */
[----:B------:R-:W-:-:S11]  /*00b0*/  MOV R3, UR5 ;  /* 0x0000000500037c02 */ /* 0x000fd60008000f00 */
[----:B--2---:R-:W-:Y:S01]  /*00c0*/  @P0 IMAD.MOV.U32 R4, RZ, RZ, R6 ;  /* 0x000000ffff040224 */ /* 0x004fe200078e0006 */
[----:B---3--:R-:W2:Y:S01]  /*00d0*/  @P0 LDG.E.64 R2, desc[UR6][R2.64] ;  /* 0x0000000602020981 */ /* 0x008ea2000c1e1b00 */
[----:B----4-:R-:W-:Y:S01]  /*00e0*/  @P0 IMAD.MOV.U32 R5, RZ, RZ, R9 ;  /* 0x000000ffff050224 */ /* 0x010fe200078e0009 */
[----:B------:R-:W0:Y:S05]  /*00f0*/  @P0 LDC R11, c[0x0][0x460] ;  /* 0x00011800ff0b0b82 */ /* 0x000e2a0000000800 */
[----:B------:R-:W0:Y:S01]  /*0100*/  @P0 LDG.E.64 R4, desc[UR6][R4.64] ;  /* 0x0000000604040981 */ /* 0x000e22000c1e1b00 */
[----:B------:R-:W-:Y:S02]  /*0110*/  UISETP.NE.U32.AND UP0, UPT, UR10, URZ, UPT ;  /* 0x000000ff0a00728c */ /* 0x000fe4000bf05070 */
[----:B------:R-:W1:Y:S01]  /*0120*/  S2UR UR9, SR_CTAID.X ;  /* 0x00000000000979c3 */ /* 0x000e620000002500 */
[----:B-----5:R-:W-:Y:S01]  /*0130*/  SHF.R.U32.HI R232, RZ, 0x5, R252 ;  /* 0x00000005ffe87819 */ /* 0x020fe200000116fc */
[----:B------:R-:W-:-:S06]  /*0140*/  UISETP.NE.AND.EX UP0, UPT, UR11, URZ, UPT, UP0 ;  /* 0x000000ff0b00728c */ /* 0x000fcc000bf05300 */
[----:B------:R-:W3:Y:S01]  /*0150*/  LDC R7, c[0x0][0x360] ;  /* 0x0000d800ff077b82 */ /* 0x000ee20000000800 */
[----:B-1----:R-:W-:-:S06]  /*0160*/  USHF.L.U32 UR8, UR9, 0x2, URZ ;  /* 0x0000000209087899 */ /* 0x002fcc00080006ff */
[----:B------:R-:W-:Y:S01]  /*0170*/  LOP3.LUT R232, R232, UR8, RZ, 0xfc, !PT ;  /* 0x00000008e8e87c12 */ /* 0x000fe2000f8efcff */
[----:B---3--:R-:W-:Y:S01]  /*0180*/  IMAD R0, R7, UR9, R252 ;  /* 0x0000000907007c24 */ /* 0x008fe2000f8e02fc */
[----:B------:R-:W-:Y:S02]  /*0190*/  LOP3.LUT R252, R252, 0x1f, RZ, 0xc0, !PT ;  /* 0x0000001ffcfc7812 */ /* 0x000fe400078ec0ff */
[----:B--2---:R-:W-:Y:S02]  /*01a0*/  @P0 R2UR UR5, R3 ;  /* 0x00000000030502ca */ /* 0x004fe400000e0000 */
[----:B------:R-:W-:Y:S02]  /*01b0*/  @P0 R2UR UR4, R2 ;  /* 0x00000000020402ca */ /* 0x000fe400000e0000 */
[----:B0-----:R-:W-:-:S04]  /*01c0*/  @P0 IADD3 R6, P1, PT, R4, R11, RZ ;  /* 0x0000000b04060210 */ /* 0x001fc80007f3e0ff */
[----:B------:R-:W-:-:S05]  /*01d0*/  @P0 IADD3.X R9, PT, PT, RZ, R5, RZ, P1, !PT ;  /* 0x00000005ff090210 */ /* 0x000fca0000ffe4ff */
[----:B------:R-:W-:Y:S01]  /*01e0*/  UIADD3 UR18, UPT, UPT, UR5, -0x695add53, URZ ;  /* 0x96a522ad05127890 */ /* 0x000fe2000fffe0ff */
        /* <DEDUP_REMOVED lines=104> */
.L_x_30876:
        /* <DEDUP_REMOVED lines=43> */
.L_x_30875:
        /* <DEDUP_REMOVED lines=81> */
.L_x_30878:
        /* <DEDUP_REMOVED lines=86> */
.L_x_30877:
        /* <DEDUP_REMOVED lines=14> */
[----:B------:R-:W-:Y:S01]  /*1670*/  UIADD3 UR13, UPT, UPT, UR5, 0x646e171e, URZ ;  /* 0x646e171e050d7890 */ /* 0x000fe2000fffe0ff */
[----:B------:R-:W-:Y:S01]  /*1680*/  IMAD R8, R0, -0x326172a9, RZ ;  /* 0xcd9e8d5700087824 */ /* 0x000fe200078e02ff */
[----:B------:R-:W-:Y:S01]  /*1690*/  UIADD3 UR14, UPT, UPT, UR4, 0x5384540f, URZ ;  /* 0x5384540f040e7890 */ /* 0x000fe2000fffe0ff */
[----:B------:R-:W-:Y:S01]  /*16a0*/  IMAD.HI.U32 R7, R3, -0x326172a9, RZ ;  /* 0xcd9e8d5703077827 */ /* 0x000fe200078e00ff */
[----:B--2---:R-:W-:Y:S02]  /*16b0*/  UISETP.NE.U32.AND UP0, UPT, UR8, URZ, UPT ;  /* 0x000000ff0800728c */ /* 0x004fe4000bf05070 */
[----:B------:R-:W-:Y:S01]  /*16c0*/  UIADD3 UR8, UPT, UPT, UR4, -0x61c88647, URZ ;  /* 0x9e3779b904087890 */ /* 0x000fe2000fffe0ff */
[----:B------:R-:W-:Y:S01]  /*16d0*/  IMAD R11, R4, -0x2daee0ad, RZ ;  /* 0xd2511f53040b7824 */ /* 0x000fe200078e02ff */
[----:B------:R-:W-:Y:S01]  /*16e0*/  UISETP.NE.AND.EX UP0, UPT, UR9, URZ, UPT, UP0 ;  /* 0x000000ff0900728c */ /* 0x000fe2000bf05300 */
[----:B------:R-:W-:Y:S01]  /*16f0*/  IMAD.MOV.U32 R6, RZ, RZ, RZ ;  /* 0x000000ffff067224 */ /* 0x000fe200078e00ff */
[----:B------:R-:W-:-:S02]  /*1700*/  UIADD3 UR9, UPT, UPT, UR5, -0x4498517b, URZ ;  /* 0xbb67ae8505097890 */ /* 0x000fc4000fffe0ff */
[----:B------:R-:W-:Y:S01]  /*1710*/  LOP3.LUT R7, R8, UR8, R7, 0x96, !PT ;  /* 0x0000000808077c12 */ /* 0x000fe2000f8e9607 */
[----:B------:R-:W-:Y:S01]  /*1720*/  IMAD R8, R3, -0x326172a9, RZ ;  /* 0xcd9e8d5703087824 */ /* 0x000fe200078e02ff */
[----:B------:R-:W-:Y:S01]  /*1730*/  UIADD3 UR8, UPT, UPT, UR4, -0x255992d5, URZ ;  /* 0xdaa66d2b04087890 */ /* 0x000fe2000fffe0ff */
[----:B------:R-:W-:Y:S01]  /*1740*/  PLOP3.LUT P0, PT, PT, PT, UP0, 0x80, 0x8 ;  /* 0x000000000008781c */ /* 0x000fe20003f0f008 */
[----:B------:R-:W-:Y:S01]  /*1750*/  UIADD3 UR15, UPT, UPT, UR4, -0xe443238, URZ ;  /* 0xf1bbcdc8040f7890 */ /* 0x000fe2000fffe0ff */
[----:B------:R-:W-:Y:S01]  /*1760*/  LOP3.LUT R9, R10, UR9, R9, 0x96, !PT ;  /* 0x000000090a097c12 */ /* 0x000fe2000f8e9609 */
[----:B------:R-:W-:Y:S01]  /*1770*/  UIADD3 UR9, UPT, UPT, UR5, 0x76cf5d0a, URZ ;  /* 0x76cf5d0a05097890 */ /* 0x000fe2000fffe0ff */
[----:B------:R-:W-:Y:S01]  /*1780*/  IMAD.HI.U32 R4, R7, -0x2daee0ad, RZ ;  /* 0xd2511f5307047827 */ /* 0x000fe200078e00ff */
[----:B------:R-:W-:Y:S02]  /*1790*/  UIADD3 UR16, UPT, UPT, UR5, -0x24c28bd8, URZ ;  /* 0xdb3d742805107890 */ /* 0x000fe4000fffe0ff */
[----:B------:R-:W-:Y:S01]  /*17a0*/  UIADD3 UR17, UPT, UPT, UR4, -0x700cb87f, URZ ;  /* 0x8ff3478104117890 */ /* 0x000fe2000fffe0ff */
[----:B------:R-:W-:Y:S01]  /*17b0*/  IMAD.HI.U32 R3, R9, -0x326172a9, RZ ;  /* 0xcd9e8d5709037827 */ /* 0x000fe200078e00ff */
[----:B------:R-:W-:Y:S01]  /*17c0*/  LOP3.LUT R4, R11, UR9, R4, 0x96, !PT ;  /* 0x000000090b047c12 */ /* 0x000fe2000f8e9604 */
[----:B------:R-:W-:-:S02]  /*17d0*/  UIADD3 UR9, UPT, UPT, UR5, -0x126145ec, URZ ;  /* 0xed9eba1405097890 */ /* 0x000fc4000fffe0ff */
        /* <DEDUP_REMOVED lines=10> */
[----:B------:R-:W-:Y:S01]  /*1880*/  IMAD R8, R3, -0x2daee0ad, RZ ;  /* 0xd2511f5303087824 */ /* 0x000fe200078e02ff */
[----:B------:R-:W-:Y:S01]  /*1890*/  UIADD3 UR11, UPT, UPT, UR5, -0x56f99767, URZ ;  /* 0xa9066899050b7890 */ /* 0x000fe2000fffe0ff */
[----:B------:R-:W-:-:S04]  /*18a0*/  IMAD.HI.U32 R3, R7, -0x2daee0ad, RZ ;  /* 0xd2511f5307037827 */ /* 0x000fc800078e00ff */
[----:B------:R-:W-:Y:S01]  /*18b0*/  IMAD.HI.U32 R4, R10, -0x326172a9, RZ ;  /* 0xcd9e8d570a047827 */ /* 0x000fe200078e00ff */
[----:B------:R-:W-:Y:S01]  /*18c0*/  LOP3.LUT R3, R8, UR9, R3, 0x96, !PT ;  /* 0x0000000908037c12 */ /* 0x000fe2000f8e9603 */
[----:B------:R-:W-:Y:S02]  /*18d0*/  UIADD3 UR9, UPT, UPT, UR5, 0x1fd5c5a3, URZ ;  /* 0x1fd5c5a305097890 */ /* 0x000fe4000fffe0ff */
[----:B------:R-:W-:Y:S01]  /*18e0*/  IMAD R10, R10, -0x326172a9, RZ ;  /* 0xcd9e8d570a0a7824 */ /* 0x000fe200078e02ff */
[----:B------:R-:W-:Y:S01]  /*18f0*/  LOP3.LUT R4, R9, UR10, R4, 0x96, !PT ;  /* 0x0000000a09047c12 */ /* 0x000fe2000f8e9604 */
[----:B------:R-:W-:Y:S01]  /*1900*/  IMAD R9, R7, -0x2daee0ad, RZ ;  /* 0xd2511f5307097824 */ /* 0x000fe200078e02ff */
[----:B------:R-:W0:Y:S01]  /*1910*/  LDCU UR10, c[0x0][0x404] ;  /* 0x00008080ff0a77ac */ /* 0x000e220008000800 */
[----:B------:R-:W-:-:S04]  /*1920*/  IMAD.HI.U32 R7, R3, -0x326172a9, RZ ;  /* 0xcd9e8d5703077827 */ /* 0x000fc800078e00ff */
[----:B------:R-:W-:Y:S01]  /*1930*/  IMAD.HI.U32 R8, R4, -0x2daee0ad, RZ ;  /* 0xd2511f5304087827 */ /* 0x000fe200078e00ff */
[----:B------:R-:W-:Y:S01]  /*1940*/  LOP3.LUT R7, R10, UR12, R7, 0x96, !PT ;  /* 0x0000000c0a077c12 */ /* 0x000fe2000f8e9607 */
[----:B------:R-:W1:Y:S02]  /*1950*/  LDCU UR12, c[0x0][0x388] ;  /* 0x00007100ff0c77ac */ /* 0x000e640008000800 */
[----:B------:R-:W-:Y:S01]  /*1960*/  IMAD R10, R3, -0x326172a9, RZ ;  /* 0xcd9e8d57030a7824 */ /* 0x000fe200078e02ff */
[----:B------:R-:W-:Y:S01]  /*1970*/  LOP3.LUT R8, R9, UR11, R8, 0x96, !PT ;  /* 0x0000000b09087c12 */ /* 0x000fe2000f8e9608 */
[----:B------:R-:W-:Y:S01]  /*1980*/  IMAD R9, R4, -0x2daee0ad, RZ ;  /* 0xd2511f5304097824 */ /* 0x000fe200078e02ff */
[----:B------:R-:W2:Y:S01]  /*1990*/  LDCU UR11, c[0x0][0x408] ;  /* 0x00008100ff0b77ac */ /* 0x000ea20008000800 */
[----:B------:R-:W-:-:S04]  /*19a0*/  IMAD.HI.U32 R4, R7, -0x2daee0ad, RZ ;  /* 0xd2511f5307047827 */ /* 0x000fc800078e00ff */
[C---:B------:R-:W-:Y:S01]  /*19b0*/  IMAD.HI.U32 R3, R8.reuse, -0x326172a9, RZ ;  /* 0xcd9e8d5708037827 */ /* 0x040fe200078e00ff */
[----:B------:R-:W-:Y:S01]  /*19c0*/  LOP3.LUT R4, R9, UR13, R4, 0x96, !PT ;  /* 0x0000000d09047c12 */ /* 0x000fe2000f8e9604 */
[----:B------:R-:W3:Y:S02]  /*19d0*/  LDCU.U8 UR13, c[0x0][0x410] ;  /* 0x00008200ff0d77ac */ /* 0x000ee40008000000 */
[----:B------:R-:W-:Y:S01]  /*19e0*/  IMAD R8, R8, -0x326172a9, RZ ;  /* 0xcd9e8d5708087824 */ /* 0x000fe200078e02ff */
[----:B------:R-:W-:Y:S01]  /*19f0*/  LOP3.LUT R3, R10, UR8, R3, 0x96, !PT ;  /* 0x000000080a037c12 */ /* 0x000fe2000f8e9603 */
[----:B------:R-:W-:Y:S02]  /*1a00*/  IMAD R10, R7, -0x2daee0ad, RZ ;  /* 0xd2511f53070a7824 */ /* 0x000fe400078e02ff */
[----:B------:R-:W-:-:S04]  /*1a10*/  IMAD.HI.U32 R7, R4, -0x326172a9, RZ ;  /* 0xcd9e8d5704077827 */ /* 0x000fc800078e00ff */
[C---:B------:R-:W-:Y:S01]  /*1a20*/  IMAD.HI.U32 R9, R3.reuse, -0x2daee0ad, RZ ;  /* 0xd2511f5303097827 */ /* 0x040fe200078e00ff */
[----:B------:R-:W-:Y:S01]  /*1a30*/  LOP3.LUT R7, R8, UR14, R7, 0x96, !PT ;  /* 0x0000000e08077c12 */ /* 0x000fe2000f8e9607 */
[----:B------:R-:W4:Y:S02]  /*1a40*/  LDCU UR14, c[0x0][0x448] ;  /* 0x00008900ff0e77ac */ /* 0x000f240008000800 */
        /* <DEDUP_REMOVED lines=15> */
[----:B01234-:R-:W-:-:S07]  /*1b40*/  LOP3.LUT R4, R10, UR17, R7, 0x96, !PT ;  /* 0x000000110a047c12 */ /* 0x01ffce000f8e9607 */
.L_x_31636:
[----:B------:R-:W-:Y:S01]  /*1b50*/  ISETP.NE.U32.AND P5, PT, RZ, UR8, PT ;  /* 0x00000008ff007c0c */ /* 0x000fe2000bfa5070 */
[----:B------:R-:W0:Y:S01]  /*1b60*/  LDC.64 R224, c[0x0][0x390] ;  /* 0x0000e400ffe07b82 */ /* 0x000e220000000a00 */
[----:B------:R-:W-:Y:S02]  /*1b70*/  IMAD R13, R232, UR12, RZ ;  /* 0x0000000ce80d7c24 */ /* 0x000fe4000f8e02ff */
[----:B------:R-:W-:-:S03]  /*1b80*/  ISETP.NE.AND.EX P5, PT, RZ, UR9, PT, P5 ;  /* 0x00000009ff007c0c */ /* 0x000fc6000bfa5350 */
[----:B------:R-:W-:Y:S02]  /*1b90*/  SHF.R.S32.HI R14, RZ, 0x1f, R13 ;  /* 0x0000001fff0e7819 */ /* 0x000fe4000001140d */
[----:B--2---:R-:W1:Y:S02]  /*1ba0*/  @P0 LDC.64 R20, c[0x0][0x398] ;  /* 0x0000e600ff140b82 */ /* 0x004e640000000a00 */
        /* <DEDUP_REMOVED lines=9> */
[----:B------:R1:W5:Y:S01]  /*1c40*/  @P5 LDG.E.128 R60, desc[UR6][R22.64] ;  /* 0x00000006163c5981 */ /* 0x000362000c1e1d00 */
[----:B0-----:R-:W-:-:S04]  /*1c50*/  ISETP.NE.U32.AND P0, PT, R14, RZ, PT ;  /* 0x000000ff0e00720c */ /* 0x001fc80003f05070 */
[----:B------:R-:W-:Y:S01]  /*1c60*/  ISETP.NE.AND.EX P0, PT, R15, RZ, PT, P0 ;  /* 0x000000ff0f00720c */ /* 0x000fe20003f05300 */
[----:B------:R-:W-:Y:S01]  /*1c70*/  IMAD.U32 R218, RZ, RZ, UR4 ;  /* 0x00000004ffda7e24 */ /* 0x000fe2000f8e00ff */
[----:B------:R-:W-:Y:S01]  /*1c80*/  MOV R219, UR5 ;  /* 0x0000000500db7c02 */ /* 0x000fe20008000f00 */
[----:B------:R-:W-:Y:S02]  /*1c90*/  IMAD.U32 R220, RZ, RZ, UR5 ;  /* 0x00000005ffdc7e24 */ /* 0x000fe4000f8e00ff */
[----:B------:R-:W-:Y:S02]  /*1ca0*/  IMAD.U32 R217, RZ, RZ, UR5 ;  /* 0x00000005ffd97e24 */ /* 0x000fe4000f8e00ff */
[----:B------:R-:W-:Y:S02]  /*1cb0*/  HFMA2 R233, -RZ, RZ, 0.1171875, 0 ;  /* 0x2f800000ffe97431 */ /* 0x000fe400000001ff */
[----:B------:R-:W-:Y:S01]  /*1cc0*/  VIADD R220, R220, 0x96a522ad ;  /* 0x96a522addcdc7836 */ /* 0x000fe20000000000 */
[----:B------:R-:W-:Y:S01]  /*1cd0*/  IADD3 R218, PT, PT, R218, 0x3c6ef372, RZ ;  /* 0x3c6ef372dada7810 */ /* 0x000fe20007ffe0ff */
[----:B------:R-:W-:-:S02]  /*1ce0*/  VIADD R219, R219, 0xbb67ae85 ;  /* 0xbb67ae85dbdb7836 */ /* 0x000fc40000000000 */
        /* <DEDUP_REMOVED lines=18> */
.L_x_30882:
        /* <DEDUP_REMOVED lines=13> */
.L_x_30884:
[----:B------:R-:W-:Y:S05]  /*1ee0*/  BSYNC.RECONVERGENT B1 ;  /* 0x0000000000017941 */ /* 0x000fea0003800200 */
.L_x_30883:
        /* <DEDUP_REMOVED lines=55> */
[----:B------:R-:W-:-:S07]  /*2260*/  IMAD.MOV.U32 R21, RZ, RZ, RZ ;  /* 0x000000ffff157224 */ /* 0x000fce00078e00ff */
.L_x_30881:
[----:B------:R-:W-:Y:S05]  /*2270*/  BSYNC.RECONVERGENT B0 ;  /* 0x0000000000007941 */ /* 0x000fea0003800200 */
.L_x_30880:
        /* <DEDUP_REMOVED lines=17> */
.L_x_30887:
        /* <DEDUP_REMOVED lines=13> */
.L_x_30889:
[----:B------:R-:W-:Y:S05]  /*2460*/  BSYNC.RECONVERGENT B1 ;  /* 0x0000000000017941 */ /* 0x000fea0003800200 */
.L_x_30888:
        /* <DEDUP_REMOVED lines=55> */
[----:B------:R-:W-:Y:S02]  /*27e0*/  IMAD.MOV.U32 R20, RZ, RZ, R22 ;  /* 0x000000ffff147224 */ /* 0x000fe400078e0016 */
[----:B------:R-:W-:-:S07]  /*27f0*/  IMAD.MOV.U32 R23, RZ, RZ, RZ ;  /* 0x000000ffff177224 */ /* 0x000fce00078e00ff */
.L_x_30886:
[----:B------:R-:W-:Y:S05]  /*2800*/  BSYNC.RECONVERGENT B0 ;  /* 0x0000000000007941 */ /* 0x000fea0003800200 */
.L_x_30885:
        /* <DEDUP_REMOVED lines=16> */
.L_x_30892:
        /* <DEDUP_REMOVED lines=13> */
.L_x_30894:
[----:B------:R-:W-:Y:S05]  /*29e0*/  BSYNC.RECONVERGENT B1 ;  /* 0x0000000000017941 */ /* 0x000fea0003800200 */
.L_x_30893:
        /* <DEDUP_REMOVED lines=55> */
[----:B------:R-:W-:Y:S02]  /*2d60*/  LOP3.LUT R3, R220, R24, R23, 0x96, !PT ;  /* 0x00000018dc037212 */ /* 0x000fe400078e9617 */
[----:B------:R-:W-:-:S07]  /*2d70*/  MOV R20, R22 ;  /* 0x0000001600147202 */ /* 0x000fce0000000f00 */
.L_x_30891:
[----:B------:R-:W-:Y:S05]  /*2d80*/  BSYNC.RECONVERGENT B0 ;  /* 0x0000000000007941 */ /* 0x000fea0003800200 */
.L_x_30890:
        /* <DEDUP_REMOVED lines=16> */
.L_x_30897:
        /* <DEDUP_REMOVED lines=13> */
.L_x_30899:
[----:B------:R-:W-:Y:S05]  /*2f60*/  BSYNC.RECONVERGENT B1 ;  /* 0x0000000000017941 */ /* 0x000fea0003800200 */
.L_x_30898:
        /* <DEDUP_REMOVED lines=56> */
[----:B------:R-:W-:-:S07]  /*32f0*/  HFMA2 R23, -RZ, RZ, 0, 0 ;  /* 0x00000000ff177431 */ /* 0x000fce00000001ff */
.L_x_30896:
[----:B------:R-:W-:Y:S05]  /*3300*/  BSYNC.RECONVERGENT B0 ;  /* 0x0000000000007941 */ /* 0x000fea0003800200 */
.L_x_30895:
        /* <DEDUP_REMOVED lines=18> */
.L_x_30879:
        /* <DEDUP_REMOVED lines=8> */
[----:B------:R-:W-:Y:S01]  /*34b0*/  IADD3 R7, PT, PT, R7, 0x32370b8f, RZ ;  /* 0x32370b8f07077810 */ /* 0x000fe20007ffe0ff */
        /* <DEDUP_REMOVED lines=15> */
.L_x_30903:
        /* <DEDUP_REMOVED lines=13> */
.L_x_30905:
[----:B------:R-:W-:Y:S05]  /*3680*/  BSYNC.RECONVERGENT B1 ;  /* 0x0000000000017941 */ /* 0x000fea0003800200 */
.L_x_30904:
        /* <DEDUP_REMOVED lines=34> */
[----:B------:R-:W-:Y:S01]  /*38b0*/  LOP3.LUT R24, R20, UR15, R27, 0x96, !PT ;  /* 0x0000000f14187c12 */ /* 0x000fe2000f8e961b */
[----:B------:R-:W-:Y:S01]  /*38c0*/  UIADD3 UR15, UPT, UPT, UR4, 0x5384540f, URZ ;  /* 0x5384540f040f7890 */ /* 0x000fe2000fffe0ff */
[----:B------:R-:W-:-:S04]  /*38d0*/  IMAD.WIDE.U32 R20, R21, -0x326172a9, RZ ;  /* 0xcd9e8d5715147825 */ /* 0x000fc800078e00ff */
[----:B------:R-:W-:Y:S01]  /*38e0*/  IMAD.WIDE.U32 R24, R24, -0x2daee0ad, RZ ;  /* 0xd2511f5318187825 */ /* 0x000fe200078e00ff */
[----:B------:R-:W-:Y:S01]  /*38f0*/  LOP3.LUT R23, R26, UR15, R21, 0x96, !PT ;  /* 0x0000000f1a177c12 */ /* 0x000fe2000f8e9615 */
[----:B------:R-:W-:-:S03]  /*3900*/  UIADD3 UR15, UPT, UPT, UR4, -0xe443238, URZ ;  /* 0xf1bbcdc8040f7890 */ /* 0x000fc6000fffe0ff */
[----:B------:R-:W-:Y:S01]  /*3910*/  LOP3.LUT R26, R22, UR16, R25, 0x96, !PT ;  /* 0x00000010161a7c12 */ /* 0x000fe2000f8e9619 */
[----:B------:R-:W-:-:S04]  /*3920*/  IMAD.WIDE.U32 R22, R23, -0x2daee0ad, RZ ;  /* 0xd2511f5317167825 */ /* 0x000fc800078e00ff */
        /* <DEDUP_REMOVED lines=9> */
[----:B------:R-:W-:-:S07]  /*39c0*/  LOP3.LUT R3, R220, R22, R21, 0x96, !PT ;  /* 0x00000016dc037212 */ /* 0x000fce00078e9615 */
.L_x_30902:
[----:B------:R-:W-:Y:S05]  /*39d0*/  BSYNC.RECONVERGENT B0 ;  /* 0x0000000000007941 */ /* 0x000fea0003800200 */
.L_x_30901:
[----:B------:R-:W-:Y:S01]  /*39e0*/  ISETP.NE.AND P0, PT, R23, 0x1, PT ;  /* 0x000000011700780c */ /* 0x000fe20003f05270 */
[----:B------:R-:W-:Y:S01]  /*39f0*/  IMAD.U32 R214, RZ, RZ, UR10 ;  /* 0x0000000affd67e24 */ /* 0x000fe2000f8e00ff */
[----:B------:R-:W-:Y:S01]  /*3a00*/  I2FP.F32.U32 R22, R13 ;  /* 0x0000000d00167245 */ /* 0x000fe20000201000 */
[----:B------:R-:W-:Y:S01]  /*3a10*/  BSSY.RECONVERGENT B0, `(.L_x_30906) ;  /* 0x0000053000007945 */ /* 0x000fe20003800200 */
[----:B------:R-:W-:Y:S01]  /*3a20*/  MOV R213, UR11 ;  /* 0x0000000b00d57c02 */ /* 0x000fe20008000f00 */
[----:B------:R-:W-:Y:S02]  /*3a30*/  IMAD.MOV.U32 R21, RZ, RZ, R8 ;  /* 0x000000ffff157224 */ /* 0x000fe400078e0008 */
[----:B------:R-:W-:Y:S01]  /*3a40*/  FFMA.FTZ R13, R22, R233, 1.1641532182693481445e-10 ;  /* 0x2f000000160d7423 */ /* 0x000fe200000100e9 */
[----:B------:R-:W-:-:S04]  /*3a50*/  IMAD.MOV.U32 R22, RZ, RZ, 0x2 ;  /* 0x00000002ff167424 */ /* 0x000fc800078e00ff */
[----:B------:R-:W-:Y:S01]  /*3a60*/  FSETP.LE.FTZ.AND P1, PT, R13, R214, PT ;  /* 0x000000d60d00720b */ /* 0x000fe20003f33000 */
[----:B-----5:R-:W-:Y:S01]  /*3a70*/  FMUL.FTZ R13, R16, R213 ;  /* 0x000000d5100d7220 */ /* 0x020fe20000410000 */
        /* <DEDUP_REMOVED lines=9> */
.L_x_30908:
        /* <DEDUP_REMOVED lines=13> */
.L_x_30910:
[----:B------:R-:W-:Y:S05]  /*3be0*/  BSYNC.RECONVERGENT B1 ;  /* 0x0000000000017941 */ /* 0x000fea0003800200 */
.L_x_30909:
        /* <DEDUP_REMOVED lines=53> */
.L_x_30907:
[----:B------:R-:W-:Y:S05]  /*3f40*/  BSYNC.RECONVERGENT B0 ;  /* 0x0000000000007941 */ /* 0x000fea0003800200 */
.L_x_30906:
        /* <DEDUP_REMOVED lines=15> */
.L_x_30913:
        /* <DEDUP_REMOVED lines=13> */
.L_x_30915:
[----:B------:R-:W-:Y:S05]  /*4110*/  BSYNC.RECONVERGENT B1 ;  /* 0x0000000000017941 */ /* 0x000fea0003800200 */
.L_x_30914:
        /* <DEDUP_REMOVED lines=8> */
[----:B------:R-:W-:-:S04]  /*41a0*/  UIADD3 UR15, UPT, UPT, UR4, -0x255992d5, URZ ;  /* 0xdaa66d2b040f7890 */ /* 0x000fc8000fffe0ff */
[----:B------:R-:W-:Y:S01]  /*41b0*/  LOP3.LUT R23, R219, R24, R23, 0x96, !PT ;  /* 0x00000018db177212 */ /* 0x000fe200078e9617 */
[----:B------:R-:W-:-:S05]  /*41c0*/  IMAD.WIDE.U32 R24, R25, -0x2daee0ad, RZ ;  /* 0xd2511f5319187825 */ /* 0x000fca00078e00ff */
[----:B------:R-:W-:Y:S01]  /*41d0*/  LOP3.LUT R27, R9, R22, R25, 0x96, !PT ;  /* 0x00000016091b7212 */ /* 0x000fe200078e9619 */
[----:B------:R-:W-:-:S05]  /*41e0*/  IMAD.WIDE.U32 R22, R23, -0x326172a9, RZ ;  /* 0xcd9e8d5717167825 */ /* 0x000fca00078e00ff */
[----:B------:R-:W-:Y:S01]  /*41f0*/  LOP3.LUT R23, R218, R26, R23, 0x96, !PT ;  /* 0x0000001ada177212 */ /* 0x000fe200078e9617 */
[----:B------:R-:W-:-:S05]  /*4200*/  IMAD.WIDE.U32 R26, R27, -0x326172a9, RZ ;  /* 0xcd9e8d571b1a7825 */ /* 0x000fca00078e00ff */
[----:B------:R-:W-:Y:S01]  /*4210*/  LOP3.LUT R25, R22, UR15, R27, 0x96, !PT ;  /* 0x0000000f16197c12 */ /* 0x000fe2000f8e961b */
[----:B------:R-:W-:Y:S01]  /*4220*/  IMAD.WIDE.U32 R22, R23, -0x2daee0ad, RZ ;  /* 0xd2511f5317167825 */ /* 0x000fe200078e00ff */
[----:B------:R-:W-:-:S04]  /*4230*/  UIADD3 UR15, UPT, UPT, UR5, -0x126145ec, URZ ;  /* 0xed9eba14050f7890 */ /* 0x000fc8000fffe0ff */
[----:B------:R-:W-:Y:S01]  /*4240*/  LOP3.LUT R23, R7, R24, R23, 0x96, !PT ;  /* 0x0000001807177212 */ /* 0x000fe200078e9617 */
        /* <DEDUP_REMOVED lines=30> */
[----:B------:R-:W-:-:S05]  /*4430*/  IMAD.WIDE.U32 R22, R23, -0x2daee0ad, RZ ;  /* 0xd2511f5317167825 */ /* 0x000fca00078e00ff */
[----:B------:R-:W-:Y:S01]  /*4440*/  LOP3.LUT R3, R220, R24, R23, 0x96, !PT ;  /* 0x00000018dc037212 */ /* 0x000fe200078e9617 */
[----:B------:R-:W-:Y:S01]  /*4450*/  IMAD.MOV.U32 R23, RZ, RZ, RZ ;  /* 0x000000ffff177224 */ /* 0x000fe200078e00ff */
[----:B------:R-:W-:-:S07]  /*4460*/  MOV R20, R22 ;  /* 0x0000001600147202 */ /* 0x000fce0000000f00 */
.L_x_30912:
[----:B------:R-:W-:Y:S05]  /*4470*/  BSYNC.RECONVERGENT B0 ;  /* 0x0000000000007941 */ /* 0x000fea0003800200 */
.L_x_30911:
        /* <DEDUP_REMOVED lines=17> */
.L_x_30918:
        /* <DEDUP_REMOVED lines=13> */
.L_x_30920:
[----:B------:R-:W-:Y:S05]  /*4660*/  BSYNC.RECONVERGENT B1 ;  /* 0x0000000000017941 */ /* 0x000fea0003800200 */
.L_x_30919:
        /* <DEDUP_REMOVED lines=48> */
[----:B------:R-:W-:Y:S01]  /*4970*/  IMAD.WIDE.U32 R22, R23, -0x2daee0ad, RZ ;  /* 0xd2511f5317167825 */ /* 0x000fe200078e00ff */
[----:B------:R-:W-:-:S03]  /*4980*/  MOV R8, R26 ;  /* 0x0000001a00087202 */ /* 0x000fc60000000f00 */
[----:B------:R-:W-:Y:S01]  /*4990*/  IMAD.MOV.U32 R20, RZ, RZ, R22 ;  /* 0x000000ffff147224 */ /* 0x000fe200078e0016 */
[----:B------:R-:W-:Y:S01]  /*49a0*/  LOP3.LUT R3, R220, R24, R23, 0x96, !PT ;  /* 0x00000018dc037212 */ /* 0x000fe200078e9617 */
[----:B------:R-:W-:-:S07]  /*49b0*/  HFMA2 R24, -RZ, RZ, 0, 0 ;  /* 0x00000000ff187431 */ /* 0x000fce00000001ff */
.L_x_30917:
[----:B------:R-:W-:Y:S05]  /*49c0*/  BSYNC.RECONVERGENT B0 ;  /* 0x0000000000007941 */ /* 0x000fea0003800200 */
.L_x_30916:
        /* <DEDUP_REMOVED lines=15> */
.L_x_30923:
        /* <DEDUP_REMOVED lines=13> */
.L_x_30925:
[----:B------:R-:W-:Y:S05]  /*4b90*/  BSYNC.RECONVERGENT B1 ;  /* 0x0000000000017941 */ /* 0x000fea0003800200 */
.L_x_30924:
[----:B------:R-:W-:Y:S01]  /*4ba0*/  LOP3.LUT R22, R6, UR5, R25, 0x96, !PT ;  /* 0x0000000506167c12 */ /* 0x000fe2000f8e9619 */
[----:B------:R-:W-:Y:S01]  /*4bb0*/  IMAD.WIDE.U32 R26, R0, -0x326172a9, RZ ;  /* 0xcd9e8d57001a7825 */ /* 0x000fe200078e00ff */
[----:B------:R-:W-:-:S03]  /*4bc0*/  UIADD3 UR15, UPT, UPT, UR4, -0x61c88647, URZ ;  /* 0x9e3779b9040f7890 */ /* 0x000fc6000fffe0ff */
[----:B------:R-:W-:Y:S01]  /*4bd0*/  IMAD.WIDE.U32 R22, R22, -0x326172a9, RZ ;  /* 0xcd9e8d5716167825 */ /* 0x000fe200078e00ff */
[----:B------:R-:W-:-:S04]  /*4be0*/  LOP3.LUT R27, R5, UR4, R27, 0x96, !PT ;  /* 0x00000004051b7c12 */ /* 0x000fc8000f8e961b */
        /* <DEDUP_REMOVED lines=37> */
[----:B------:R-:W-:-:S04]  /*4e40*/  IMAD.WIDE.U32 R26, R27, -0x326172a9, RZ ;  /* 0xcd9e8d571b1a7825 */ /* 0x000fc800078e00ff */
[----:B------:R-:W-:Y:S01]  /*4e50*/  IMAD.MOV.U32 R25, RZ, RZ, RZ ;  /* 0x000000ffff197224 */ /* 0x000fe200078e00ff */
[----:B------:R-:W-:Y:S01]  /*4e60*/  LOP3.LUT R3, R22, UR15, R27, 0x96, !PT ;  /* 0x0000000f16037c12 */ /* 0x000fe2000f8e961b */
[----:B------:R-:W-:Y:S01]  /*4e70*/  UIADD3 UR15, UPT, UPT, UR4, -0x700cb87f, URZ ;  /* 0x8ff34781040f7890 */ /* 0x000fe2000fffe0ff */
[----:B------:R-:W-:-:S04]  /*4e80*/  IMAD.WIDE.U32 R22, R23, -0x326172a9, RZ ;  /* 0xcd9e8d5717167825 */ /* 0x000fc800078e00ff */
[----:B------:R-:W-:Y:S01]  /*4e90*/  IMAD.MOV.U32 R8, RZ, RZ, R22 ;  /* 0x000000ffff087224 */ /* 0x000fe200078e0016 */
[----:B------:R-:W-:Y:S01]  /*4ea0*/  LOP3.LUT R4, R26, UR15, R23, 0x96, !PT ;  /* 0x0000000f1a047c12 */ /* 0x000fe2000f8e9617 */
[----:B------:R-:W-:-:S05]  /*4eb0*/  IMAD.WIDE.U32 R22, R3, -0x2daee0ad, RZ ;  /* 0xd2511f5303167825 */ /* 0x000fca00078e00ff */
[----:B------:R-:W-:Y:S02]  /*4ec0*/  LOP3.LUT R3, R220, R24, R23, 0x96, !PT ;  /* 0x00000018dc037212 */ /* 0x000fe400078e9617 */
[----:B------:R-:W-:Y:S01]  /*4ed0*/  MOV R23, R20 ;  /* 0x0000001400177202 */ /* 0x000fe20000000f00 */
[----:B------:R-:W-:-:S07]  /*4ee0*/  IMAD.MOV.U32 R20, RZ, RZ, R22 ;  /* 0x000000ffff147224 */ /* 0x000fce00078e0016 */
.L_x_30922:
[----:B------:R-:W-:Y:S05]  /*4ef0*/  BSYNC.RECONVERGENT B0 ;  /* 0x0000000000007941 */ /* 0x000fea0003800200 */
.L_x_30921:
        /* <DEDUP_REMOVED lines=17> */
.L_x_30928:
        /* <DEDUP_REMOVED lines=13> */
.L_x_30930:
[----:B------:R-:W-:Y:S05]  /*50e0*/  BSYNC.RECONVERGENT B1 ;  /* 0x0000000000017941 */ /* 0x000fea0003800200 */
.L_x_30929:
        /* <DEDUP_REMOVED lines=50> */
[----:B------:R-:W-:Y:S01]  /*5410*/  IMAD.MOV.U32 R23, RZ, RZ, R20 ;  /* 0x000000ffff177224 */ /* 0x000fe200078e0014 */
[----:B------:R-:W-:Y:S01]  /*5420*/  MOV R20, R22 ;  /* 0x0000001600147202 */ /* 0x000fe20000000f00 */
[----:B------:R-:W-:-:S07]  /*5430*/  IMAD.MOV.U32 R24, RZ, RZ, RZ ;  /* 0x000000ffff187224 */ /* 0x000fce00078e00ff */
.L_x_30927:
[----:B------:R-:W-:Y:S05]  /*5440*/  BSYNC.RECONVERGENT B0 ;  /* 0x0000000000007941 */ /* 0x000fea0003800200 */
.L_x_30926:
        /* <DEDUP_REMOVED lines=15> */
.L_x_30933:
        /* <DEDUP_REMOVED lines=13> */
.L_x_30935:
[----:B------:R-:W-:Y:S05]  /*5610*/  BSYNC.RECONVERGENT B1 ;  /* 0x0000000000017941 */ /* 0x000fea0003800200 */
.L_x_30934:
        /* <DEDUP_REMOVED lines=47> */
[----:B------:R-:W-:Y:S02]  /*5910*/  LOP3.LUT R4, R28, UR15, R25, 0x96, !PT ;  /* 0x0000000f1c047c12 */ /* 0x000fe4000f8e9619 */
[----:B------:R-:W-:Y:S01]  /*5920*/  MOV R8, R24 ;  /* 0x0000001800087202 */ /* 0x000fe20000000f00 */
[----:B------:R-:W-:-:S04]  /*5930*/  IMAD.WIDE.U32 R24, R3, -0x2daee0ad, RZ ;  /* 0xd2511f5303187825 */ /* 0x000fc800078e00ff */
[----:B------:R-:W-:Y:S01]  /*5940*/  IMAD.MOV.U32 R20, RZ, RZ, R24 ;  /* 0x000000ffff147224 */ /* 0x000fe200078e0018 */
[----:B------:R-:W-:Y:S01]  /*5950*/  LOP3.LUT R3, R220, R26, R25, 0x96, !PT ;  /* 0x0000001adc037212 */ /* 0x000fe200078e9619 */
[----:B------:R-:W-:-:S07]  /*5960*/  HFMA2 R25, -RZ, RZ, 0, 0 ;  /* 0x00000000ff197431 */ /* 0x000fce00000001ff */
.L_x_30932:
[----:B------:R-:W-:Y:S05]  /*5970*/  BSYNC.RECONVERGENT B0 ;  /* 0x0000000000007941 */ /* 0x000fea0003800200 */
.L_x_30931:
        /* <DEDUP_REMOVED lines=17> */
.L_x_30938:
        /* <DEDUP_REMOVED lines=13> */
.L_x_30940:
[----:B------:R-:W-:Y:S05]  /*5b60*/  BSYNC.RECONVERGENT B1 ;  /* 0x0000000000017941 */ /* 0x000fea0003800200 */
.L_x_30939:
        /* <DEDUP_REMOVED lines=38> */
[----:B------:R-:W-:-:S06]  /*5dd0*/  UIADD3 UR15, UPT, UPT, UR5, 0x1fd5c5a3, URZ ;  /* 0x1fd5c5a3050f7890 */ /* 0x000fcc000fffe0ff */
        /* <DEDUP_REMOVED lines=8> */
[----:B------:R-:W-:Y:S01]  /*5e60*/  IMAD.WIDE.U32 R10, R10, -0x2daee0ad, RZ ;  /* 0xd2511f530a0a7825 */ /* 0x000fe200078e00ff */
[----:B------:R-:W-:-:S04]  /*5e70*/  LOP3.LUT R4, R26, UR15, R9, 0x96, !PT ;  /* 0x0000000f1a047c12 */ /* 0x000fc8000f8e9609 */
[----:B------:R-:W-:Y:S01]  /*5e80*/  LOP3.LUT R3, R220, R24, R11, 0x96, !PT ;  /* 0x00000018dc037212 */ /* 0x000fe200078e960b */
[----:B------:R-:W-:Y:S01]  /*5e90*/  IMAD.MOV.U32 R24, RZ, RZ, R20 ;  /* 0x000000ffff187224 */ /* 0x000fe200078e0014 */
[----:B------:R-:W-:-:S07]  /*5ea0*/  MOV R20, R10 ;  /* 0x0000000a00147202 */ /* 0x000fce0000000f00 */
.L_x_30937:
[----:B------:R-:W-:Y:S05]  /*5eb0*/  BSYNC.RECONVERGENT B0 ;  /* 0x0000000000007941 */ /* 0x000fea0003800200 */
.L_x_30936:
[----:B------:R-:W-:Y:S01]  /*5ec0*/  I2FP.F32.U32 R10, R24 ;  /* 0x00000018000a7245 */ /* 0x000fe20000201000 */
[-C--:B------:R-:W-:Y:S01]  /*5ed0*/  FMUL.FTZ R7, R64, R213.reuse ;  /* 0x000000d540077220 */ /* 0x080fe20000410000 */
[-C--:B------:R-:W-:Y:S01]  /*5ee0*/  FSETP.GTU.FTZ.AND P6, PT, R16, R214.reuse, PT ;  /* 0x000000d61000720b */ /* 0x080fe20003fdc000 */
[----:B------:R-:W-:Y:S01]  /*5ef0*/  FMUL.FTZ R9, R65, R213 ;  /* 0x000000d541097220 */ /* 0x000fe20000410000 */
[-C--:B------:R-:W-:Y:S01]  /*5f00*/  FSETP.GTU.FTZ.AND P0, PT, R21, R214.reuse, PT ;  /* 0x000000d61500720b */ /* 0x080fe20003f1c000 */
[----:B------:R-:W-:Y:S01]  /*5f10*/  FFMA.FTZ R11, R10, R233, 1.1641532182693481445e-10 ;  /* 0x2f0000000a0b7423 */ /* 0x000fe200000100e9 */
[----:B------:R-:W-:Y:S01]  /*5f20*/  FSEL R56, R7, RZ, !P6 ;  /* 0x000000ff07387208 */ /* 0x000fe20007000000 */
[----:B------:R-:W-:Y:S01]  /*5f30*/  FMUL.FTZ R7, R66, R213 ;  /* 0x000000d542077220 */ /* 0x000fe20000410000 */
[----:B------:R-:W-:Y:S02]  /*5f40*/  SEL R21, RZ, 0x1, P6 ;  /* 0x00000001ff157807 */ /* 0x000fe40003000000 */
[----:B------:R-:W-:-:S02]  /*5f50*/  FSETP.GTU.FTZ.AND P6, PT, R22, R214, PT ;  /* 0x000000d61600720b */ /* 0x000fc40003fdc000 */
[----:B------:R-:W-:Y:S01]  /*5f60*/  FSEL R10, R9, RZ, !P0 ;  /* 0x000000ff090a7208 */ /* 0x000fe20004000000 */
[----:B------:R-:W-:Y:S01]  /*5f70*/  FMUL.FTZ R9, R67, R213 ;  /* 0x000000d543097220 */ /* 0x000fe20000410000 */
[----:B------:R-:W-:Y:S02]  /*5f80*/  SEL R22, RZ, 0x1, P0 ;  /* 0x00000001ff167807 */ /* 0x000fe40000000000 */
[----:B------:R-:W-:Y:S02]  /*5f90*/  FSETP.GTU.FTZ.AND P0, PT, R11, R214, PT ;  /* 0x000000d60b00720b */ /* 0x000fe40003f1c000 */
[----:B------:R-:W-:Y:S02]  /*5fa0*/  FSEL R18, R18, RZ, P3 ;  /* 0x000000ff12127208 */ /* 0x000fe40001800000 */
[----:B------:R-:W-:Y:S02]  /*5fb0*/  FSEL R7, R7, RZ, !P6 ;  /* 0x000000ff07077208 */ /* 0x000fe40007000000 */
[----:B------:R-:W-:-:S02]  /*5fc0*/  FSEL R17, R17, RZ, P2 ;  /* 0x000000ff11117208 */ /* 0x000fc40001000000 */
[----:B------:R-:W-:Y:S01]  /*5fd0*/  FSEL R13, R13, RZ, P1 ;  /* 0x000000ff0d0d7208 */ /* 0x000fe20000800000 */
[--C-:B------:R-:W-:Y:S01]  /*5fe0*/  FADD.FTZ R58, R18, R7.reuse ;  /* 0x00000007123a7221 */ /* 0x100fe20000010000 */
        /* <DEDUP_REMOVED lines=12> */
[----:B------:R-:W-:-:S07]  /*60b0*/  @P5 FADD.FTZ R59, R63, R59 ;  /* 0x0000003b3f3b5221 */ /* 0x000fce0000010000 */
.L_x_30900:
        /* <DEDUP_REMOVED lines=9> */
[----:B------:R-:W-:-:S03]  /*6150*/  IADD3 R215, PT, PT, R216, 0x20, RZ ;  /* 0x00000020d8d77810 */ /* 0x000fc60007ffe0ff */
[----:B------:R-:W-:Y:S01]  /*6160*/  IMAD.IADD R13, R13, 0x1, R18 ;  /* 0x000000010d0d7824 */ /* 0x000fe200078e0212 */
[----:B------:R-:W2:Y:S01]  /*6170*/  @P0 LDC.64 R16, c[0x0][0x398] ;  /* 0x0000e600ff100b82 */ /* 0x000ea20000000a00 */
[----:B0-----:R-:W-:-:S05]  /*6180*/  IMAD.WIDE.U32 R14, R216, 0x10, R234 ;  /* 0x00000010d80e7825 */ /* 0x001fca00078e00ea */
[----:B------:R0:W-:Y:S01]  /*6190*/  STG.E.128 desc[UR6][R14.64], R56 ;  /* 0x000000380e007986 */ /* 0x0001e2000c101d06 */
[----:B-1----:R-:W-:-:S05]  /*61a0*/  IMAD.WIDE.U32 R18, R216, 0x4, R226 ;  /* 0x00000004d8127825 */ /* 0x002fca00078e00e2 */
[----:B------:R1:W-:Y:S01]  /*61b0*/  STG.E desc[UR6][R18.64], R13 ;  /* 0x0000000d12007986 */ /* 0x0003e2000c101906 */
[----:B--2---:R-:W-:Y:S01]  /*61c0*/  @P0 IMAD.WIDE.U32 R16, R215, 0x10, R16 ;  /* 0x00000010d7100825 */ /* 0x004fe200078e0010 */
[----:B0-----:R-:W0:Y:S01]  /*61d0*/  @P5 LDC.64 R14, c[0x0][0x3a0] ;  /* 0x0000e800ff0e5b82 */ /* 0x001e220000000a00 */
[----:B------:R-:W-:Y:S05]  /*61e0*/  @!P0 BRA `(.L_x_30941) ;  /* 0x00000000002c8947 */ /* 0x000fea0003800000 */
[----:B-1----:R-:W1:Y:S01]  /*61f0*/  LDC.64 R18, c[0x0][0x3b8] ;  /* 0x0000ee00ff127b82 */ /* 0x002e620000000a00 */
[----:B------:R-:W-:-:S05]  /*6200*/  IMAD.U32 R13, R10, 0x10000, RZ ;  /* 0x000100000a0d7824 */ /* 0x000fca00078e00ff */
[----:B------:R-:W-:Y:S02]  /*6210*/  LOP3.LUT R22, R13, 0xff0000, RZ, 0xc0, !PT ;  /* 0x00ff00000d167812 */ /* 0x000fe400078ec0ff */
[----:B------:R-:W-:-:S05]  /*6220*/  LOP3.LUT R13, R11, 0xffff, RZ, 0xc0, !PT ;  /* 0x0000ffff0b0d7812 */ /* 0x000fca00078ec0ff */
[----:B------:R-:W-:Y:S01]  /*6230*/  IMAD R13, R13, 0x1000000, R22 ;  /* 0x010000000d0d7824 */ /* 0x000fe200078e0216 */
[----:B------:R-:W-:-:S04]  /*6240*/  LOP3.LUT R22, R9, 0xff, RZ, 0xc0, !PT ;  /* 0x000000ff09167812 */ /* 0x000fc800078ec0ff */
[----:B------:R-:W-:Y:S02]  /*6250*/  LEA R13, R22, R13, 0x8 ;  /* 0x0000000d160d7211 */ /* 0x000fe400078e40ff */
[----:B------:R-:W-:Y:S01]  /*6260*/  LOP3.LUT R22, R7, 0xff, RZ, 0xc0, !PT ;  /* 0x000000ff07167812 */ /* 0x000fe200078ec0ff */
[----:B-1----:R-:W-:-:S04]  /*6270*/  IMAD.WIDE.U32 R18, R216, 0x4, R18 ;  /* 0x00000004d8127825 */ /* 0x002fc800078e0012 */
[----:B------:R-:W-:-:S05]  /*6280*/  IMAD.IADD R13, R13, 0x1, R22 ;  /* 0x000000010d0d7824 */ /* 0x000fca00078e0216 */
[----:B------:R2:W-:Y:S02]  /*6290*/  STG.E desc[UR6][R18.64], R13 ;  /* 0x0000000d12007986 */ /* 0x0005e4000c101906 */
.L_x_30941:
[C---:B0-----:R-:W-:Y:S01]  /*62a0*/  @P5 IMAD.WIDE.U32 R14, R215.reuse, 0x10, R14 ;  /* 0x00000010d70e5825 */ /* 0x041fe200078e000e */
[----:B------:R-:W5:Y:S04]  /*62b0*/  @P0 LDG.E.128 R64, desc[UR6][R16.64] ;  /* 0x0000000610400981 */ /* 0x000f68000c1e1d00 */
[----:B------:R0:W5:Y:S02]  /*62c0*/  @P5 LDG.E.128 R60, desc[UR6][R14.64] ;  /* 0x000000060e3c5981 */ /* 0x000164000c1e1d00 */
[----:B0-----:R-:W-:-:S05]  /*62d0*/  IMAD.WIDE.U32 R14, R215, 0x10, R224 ;  /* 0x00000010d70e7825 */ /* 0x001fca00078e00e0 */
[----:B-12---:R0:W5:Y:S01]  /*62e0*/  LDG.E.128 R16, desc[UR6][R14.64] ;  /* 0x000000060e107981 */ /* 0x006162000c1e1d00 */
        /* <DEDUP_REMOVED lines=17> */
.L_x_30945:
        /* <DEDUP_REMOVED lines=13> */
.L_x_30947:
[----:B------:R-:W-:Y:S05]  /*64d0*/  BSYNC.RECONVERGENT B1 ;  /* 0x0000000000017941 */ /* 0x000fea0003800200 */
.L_x_30946:
        /* <DEDUP_REMOVED lines=51> */
[----:B------:R-:W-:-:S05]  /*6810*/  IMAD.WIDE.U32 R8, R9, -0x326172a9, RZ ;  /* 0xcd9e8d5709087825 */ /* 0x000fca00078e00ff */
[----:B------:R-:W-:Y:S01]  /*6820*/  LOP3.LUT R4, R14, UR15, R9, 0x96, !PT ;  /* 0x0000000f0e047c12 */ /* 0x000fe2000f8e9609 */
[----:B------:R-:W-:-:S05]  /*6830*/  IMAD.WIDE.U32 R14, R15, -0x2daee0ad, RZ ;  /* 0xd2511f530f0e7825 */ /* 0x000fca00078e00ff */
[----:B------:R-:W-:-:S07]  /*6840*/  LOP3.LUT R3, R220, R10, R15, 0x96, !PT ;  /* 0x0000000adc037212 */ /* 0x000fce00078e960f */
.L_x_30944:
[----:B------:R-:W-:Y:S05]  /*6850*/  BSYNC.RECONVERGENT B0 ;  /* 0x0000000000007941 */ /* 0x000fea0003800200 */
.L_x_30943:
[----:B------:R-:W-:Y:S01]  /*6860*/  ISETP.NE.AND P2, PT, R11, 0x1, PT ;  /* 0x000000010b00780c */ /* 0x000fe20003f45270 */
[----:B------:R-:W-:Y:S01]  /*6870*/  BSSY.RECONVERGENT B0, `(.L_x_30948) ;  /* 0x0000056000007945 */ /* 0x000fe20003800200 */
[----:B------:R-:W-:Y:S01]  /*6880*/  I2FP.F32.U32 R10, R7 ;  /* 0x00000007000a7245 */ /* 0x000fe20000201000 */
[----:B------:R-:W-:Y:S01]  /*6890*/  IMAD.MOV.U32 R13, RZ, RZ, 0x2 ;  /* 0x00000002ff0d7424 */ /* 0x000fe200078e00ff */
[----:B------:R-:W-:-:S03]  /*68a0*/  MOV R9, R8 ;  /* 0x0000000800097202 */ /* 0x000fc60000000f00 */
[----:B------:R-:W-:-:S05]  /*68b0*/  FFMA.FTZ R7, R10, R233, 1.1641532182693481445e-10 ;  /* 0x2f0000000a077423 */ /* 0x000fca00000100e9 */
[----:B------:R-:W-:Y:S01]  /*68c0*/  FSETP.LE.FTZ.AND P1, PT, R7, R214, PT ;  /* 0x000000d60700720b */ /* 0x000fe20003f33000 */
[----:B-----5:R-:W-:Y:S01]  /*68d0*/  FMUL.FTZ R7, R16, R213 ;  /* 0x000000d510077220 */ /* 0x020fe20000410000 */
        /* <DEDUP_REMOVED lines=9> */
.L_x_30950:
        /* <DEDUP_REMOVED lines=13> */
.L_x_30952:
[----:B------:R-:W-:Y:S05]  /*6a40*/  BSYNC.RECONVERGENT B1 ;  /* 0x0000000000017941 */ /* 0x000fea0003800200 */
.L_x_30951:
        /* <DEDUP_REMOVED lines=55> */
[----:B------:R-:W-:-:S07]  /*6dc0*/  LOP3.LUT R3, R220, R20, R11, 0x96, !PT ;  /* 0x00000014dc037212 */ /* 0x000fce00078e960b */
.L_x_30949:
[----:B------:R-:W-:Y:S05]  /*6dd0*/  BSYNC.RECONVERGENT B0 ;  /* 0x0000000000007941 */ /* 0x000fea0003800200 */
.L_x_30948:
        /* <DEDUP_REMOVED lines=15> */
.L_x_30955:
        /* <DEDUP_REMOVED lines=13> */
.L_x_30957:
[----:B------:R-:W-:Y:S05]  /*6fa0*/  BSYNC.RECONVERGENT B1 ;  /* 0x0000000000017941 */ /* 0x000fea0003800200 */
.L_x_30956:
        /* <DEDUP_REMOVED lines=56> */
[----:B------:R-:W-:-:S07]  /*7330*/  MOV R14, R10 ;  /* 0x0000000a000e7202 */ /* 0x000fce0000000f00 */
.L_x_30954:
[----:B------:R-:W-:Y:S05]  /*7340*/  BSYNC.RECONVERGENT B0 ;  /* 0x0000000000007941 */ /* 0x000fea0003800200 */
.L_x_30953:
[----:B------:R-:W-:Y:S01]  /*7350*/  ISETP.NE.AND P3, PT, R15, 0x1, PT ;  /* 0x000000010f00780c */ /* 0x000fe20003f65270 */
[----:B------:R-:W-:Y:S01]  /*7360*/  BSSY.RECONVERGENT B0, `(.L_x_30958) ;  /* 0x0000057000007945 */ /* 0x000fe20003800200 */
[----:B------:R-:W-:-:S05]  /*7370*/  I2FP.F32.U32 R10, R11 ;  /* 0x0000000b000a7245 */ /* 0x000fca0000201000 */
[----:B------:R-:W-:Y:S01]  /*7380*/  FFMA.FTZ R11, R10, R233, 1.1641532182693481445e-10 ;  /* 0x2f0000000a0b7423 */ /* 0x000fe200000100e9 */
[----:B------:R-:W-:Y:S01]  /*7390*/  FMUL.FTZ R10, R17, R213 ;  /* 0x000000d5110a7220 */ /* 0x000fe20000410000 */
[----:B------:R-:W-:-:S03]  /*73a0*/  IMAD.MOV.U32 R17, RZ, RZ, 0x2 ;  /* 0x00000002ff117424 */ /* 0x000fc600078e00ff */
        /* <DEDUP_REMOVED lines=11> */
.L_x_30960:
        /* <DEDUP_REMOVED lines=13> */
.L_x_30962:
[----:B------:R-:W-:Y:S05]  /*7530*/  BSYNC.RECONVERGENT B1 ;  /* 0x0000000000017941 */ /* 0x000fea0003800200 */
.L_x_30961:
        /* <DEDUP_REMOVED lines=57> */
.L_x_30959:
[----:B------:R-:W-:Y:S05]  /*78d0*/  BSYNC.RECONVERGENT B0 ;  /* 0x0000000000007941 */ /* 0x000fea0003800200 */
.L_x_30958:
        /* <DEDUP_REMOVED lines=15> */
.L_x_30965:
        /* <DEDUP_REMOVED lines=13> */
.L_x_30967:
[----:B------:R-:W-:Y:S05]  /*7aa0*/  BSYNC.RECONVERGENT B1 ;  /* 0x0000000000017941 */ /* 0x000fea0003800200 */
.L_x_30966:
        /* <DEDUP_REMOVED lines=53> */
[----:B------:R-:W-:-:S04]  /*7e00*/  IMAD.WIDE.U32 R16, R3, -0x2daee0ad, RZ ;  /* 0xd2511f5303107825 */ /* 0x000fc800078e00ff */
[----:B------:R-:W-:Y:S01]  /*7e10*/  IMAD.MOV.U32 R14, RZ, RZ, R16 ;  /* 0x000000ffff0e7224 */ /* 0x000fe200078e0010 */
[----:B------:R-:W-:Y:S01]  /*7e20*/  LOP3.LUT R3, R220, R20, R17, 0x96, !PT ;  /* 0x00000014dc037212 */ /* 0x000fe200078e9611 */
[----:B------:R-:W-:-:S07]  /*7e30*/  IMAD.MOV.U32 R20, RZ, RZ, RZ ;  /* 0x000000ffff147224 */ /* 0x000fce00078e00ff */
.L_x_30964:
[----:B------:R-:W-:Y:S05]  /*7e40*/  BSYNC.RECONVERGENT B0 ;  /* 0x0000000000007941 */ /* 0x000fea0003800200 */
.L_x_30963:
[----:B------:R-:W-:Y:S01]  /*7e50*/  ISETP.NE.AND P4, PT, R20, 0x1, PT ;  /* 0x000000011400780c */ /* 0x000fe20003f85270 */
[----:B------:R-:W-:Y:S01]  /*7e60*/  BSSY.RECONVERGENT B0, `(.L_x_30968) ;  /* 0x0000057000007945 */ /* 0x000fe20003800200 */
[----:B------:R-:W-:Y:S01]  /*7e70*/  I2FP.F32.U32 R16, R13 ;  /* 0x0000000d00107245 */ /* 0x000fe20000201000 */
[----:B------:R-:W-:Y:S02]  /*7e80*/  HFMA2 R17, -RZ, RZ, 0, 1.1920928955078125e-07 ;  /* 0x00000002ff117431 */ /* 0x000fe400000001ff */
        /* <DEDUP_REMOVED lines=13> */
.L_x_30970:
        /* <DEDUP_REMOVED lines=13> */
.L_x_30972:
[----:B------:R-:W-:Y:S05]  /*8030*/  BSYNC.RECONVERGENT B1 ;  /* 0x0000000000017941 */ /* 0x000fea0003800200 */
.L_x_30971:
        /* <DEDUP_REMOVED lines=57> */
.L_x_30969:
[----:B------:R-:W-:Y:S05]  /*83d0*/  BSYNC.RECONVERGENT B0 ;  /* 0x0000000000007941 */ /* 0x000fea0003800200 */
.L_x_30968:
        /* <DEDUP_REMOVED lines=15> */
.L_x_30975:
        /* <DEDUP_REMOVED lines=13> */
.L_x_30977:
[----:B------:R-:W-:Y:S05]  /*85a0*/  BSYNC.RECONVERGENT B1 ;  /* 0x0000000000017941 */ /* 0x000fea0003800200 */
.L_x_30976:
        /* <DEDUP_REMOVED lines=54> */
[----:B------:R-:W-:Y:S02]  /*8910*/  IMAD.MOV.U32 R14, RZ, RZ, R20 ;  /* 0x000000ffff0e7224 */ /* 0x000fe400078e0014 */
[----:B------:R-:W-:Y:S01]  /*8920*/  HFMA2 R20, -RZ, RZ, 0, 0 ;  /* 0x00000000ff147431 */ /* 0x000fe200000001ff */
[----:B------:R-:W-:-:S07]  /*8930*/  LOP3.LUT R3, R220, R22, R21, 0x96, !PT ;  /* 0x00000016dc037212 */ /* 0x000fce00078e9615 */
.L_x_30974:
[----:B------:R-:W-:Y:S05]  /*8940*/  BSYNC.RECONVERGENT B0 ;  /* 0x0000000000007941 */ /* 0x000fea0003800200 */
.L_x_30973:
        /* <DEDUP_REMOVED lines=17> */
.L_x_30980:
        /* <DEDUP_REMOVED lines=15> */
.L_x_30982:
[----:B------:R-:W-:Y:S05]  /*8b50*/  BSYNC.RECONVERGENT B1 ;  /* 0x0000000000017941 */ /* 0x000fea0003800200 */
.L_x_30981:
[----:B------:R-:W-:Y:S01]  /*8b60*/  LOP3.LUT R20, R6, UR5, R23, 0x96, !PT ;  /* 0x0000000506147c12 */ /* 0x000fe2000f8e9617 */
[----:B------:R-:W-:Y:S01]  /*8b70*/  IMAD.WIDE.U32 R24, R0, -0x326172a9, RZ ;  /* 0xcd9e8d5700187825 */ /* 0x000fe200078e00ff */
[----:B------:R-:W-:Y:S01]  /*8b80*/  UIADD3 UR15, UPT, UPT, UR4, -0x61c88647, URZ ;  /* 0x9e3779b9040f7890 */ /* 0x000fe2000fffe0ff */
[----:B------:R-:W-:Y:S02]  /*8b90*/  MOV R18, R14 ;  /* 0x0000000e00127202 */ /* 0x000fe40000000f00 */
        /* <DEDUP_REMOVED lines=52> */
[----:B------:R-:W-:-:S07]  /*8ee0*/  LOP3.LUT R3, R220, R22, R21, 0x96, !PT ;  /* 0x00000016dc037212 */ /* 0x000fce00078e9615 */
.L_x_30979:
[----:B------:R-:W-:Y:S05]  /*8ef0*/  BSYNC.RECONVERGENT B0 ;  /* 0x0000000000007941 */ /* 0x000fea0003800200 */
.L_x_30978:
[-C--:B------:R-:W-:Y:S01]  /*8f00*/  FMUL.FTZ R52, R64, R213.reuse ;  /* 0x000000d540347220 */ /* 0x080fe20000410000 */
[-C--:B------:R-:W-:Y:S01]  /*8f10*/  FSETP.GTU.FTZ.AND P6, PT, R9, R214.reuse, PT ;  /* 0x000000d60900720b */ /* 0x080fe20003fdc000 */
[-C--:B------:R-:W-:Y:S01]  /*8f20*/  FMUL.FTZ R53, R65, R213.reuse ;  /* 0x000000d541357220 */ /* 0x080fe20000410000 */
[-C--:B------:R-:W-:Y:S01]  /*8f30*/  FMUL.FTZ R54, R66, R213.reuse ;  /* 0x000000d542367220 */ /* 0x080fe20000410000 */
[----:B------:R-:W-:Y:S01]  /*8f40*/  FMUL.FTZ R55, R67, R213 ;  /* 0x000000d543377220 */ /* 0x000fe20000410000 */
[----:B------:R-:W-:Y:S02]  /*8f50*/  FSEL R52, R52, RZ, !P6 ;  /* 0x000000ff34347208 */ /* 0x000fe40007000000 */
[----:B------:R-:W-:Y:S02]  /*8f60*/  SEL R17, RZ, 0x1, P6 ;  /* 0x00000001ff117807 */ /* 0x000fe40003000000 */
[----:B------:R-:W-:Y:S02]  /*8f70*/  FSETP.GTU.FTZ.AND P6, PT, R11, R214, PT ;  /* 0x000000d60b00720b */ /* 0x000fe40003fdc000 */
[----:B------:R-:W-:-:S02]  /*8f80*/  FSEL R13, R13, RZ, P3 ;  /* 0x000000ff0d0d7208 */ /* 0x000fc40001800000 */
[----:B------:R-:W-:Y:S02]  /*8f90*/  FSEL R53, R53, RZ, !P6 ;  /* 0x000000ff35357208 */ /* 0x000fe40007000000 */
[----:B------:R-:W-:Y:S02]  /*8fa0*/  SEL R9, RZ, 0x1, P6 ;  /* 0x00000001ff097807 */ /* 0x000fe40003000000 */
[----:B------:R-:W-:Y:S02]  /*8fb0*/  FSETP.GTU.FTZ.AND P6, PT, R16, R214, PT ;  /* 0x000000d61000720b */ /* 0x000fe40003fdc000 */
[----:B------:R-:W-:Y:S02]  /*8fc0*/  I2FP.F32.U32 R16, R18 ;  /* 0x0000001200107245 */ /* 0x000fe40000201000 */
[----:B------:R-:W-:Y:S02]  /*8fd0*/  FSEL R54, R54, RZ, !P6 ;  /* 0x000000ff36367208 */ /* 0x000fe40007000000 */
[----:B------:R-:W-:Y:S01]  /*8fe0*/  SEL R11, RZ, 0x1, P6 ;  /* 0x00000001ff0b7807 */ /* 0x000fe20003000000 */
[----:B------:R-:W-:Y:S01]  /*8ff0*/  FFMA.FTZ R21, R16, R233, 1.1641532182693481445e-10 ;  /* 0x2f00000010157423 */ /* 0x000fe200000100e9 */
[----:B------:R-:W-:Y:S01]  /*9000*/  FSEL R10, R10, RZ, P2 ;  /* 0x000000ff0a0a7208 */ /* 0x000fe20001000000 */
[----:B------:R-:W-:Y:S01]  /*9010*/  FADD.FTZ R54, R13, R54 ;  /* 0x000000360d367221 */ /* 0x000fe20000010000 */
[----:B------:R-:W-:-:S02]  /*9020*/  FSEL R7, R7, RZ, P1 ;  /* 0x000000ff07077208 */ /* 0x000fc40000800000 */
[----:B------:R-:W-:Y:S01]  /*9030*/  FSETP.GTU.FTZ.AND P6, PT, R21, R214, PT ;  /* 0x000000d61500720b */ /* 0x000fe20003fdc000 */
[----:B------:R-:W-:Y:S01]  /*9040*/  FADD.FTZ R53, R10, R53 ;  /* 0x000000350a357221 */ /* 0x000fe20000010000 */
[----:B------:R-:W-:Y:S01]  /*9050*/  FSEL R16, R19, RZ, P4 ;  /* 0x000000ff13107208 */ /* 0x000fe20002000000 */
[----:B------:R-:W-:Y:S01]  /*9060*/  FADD.FTZ R52, R7, R52 ;  /* 0x0000003407347221 */ /* 0x000fe20000010000 */
[----:B------:R-:W-:Y:S01]  /*9070*/  FSEL R55, R55, RZ, !P6 ;  /* 0x000000ff37377208 */ /* 0x000fe20007000000 */
[----:B------:R-:W-:Y:S01]  /*9080*/  @P5 FADD.FTZ R54, R62, R54 ;  /* 0x000000363e365221 */ /* 0x000fe20000010000 */
[----:B------:R-:W-:Y:S01]  /*9090*/  PRMT R10, R11, 0x7610, R10 ;  /* 0x000076100b0a7816 */ /* 0x000fe2000000000a */
[----:B------:R-:W-:Y:S01]  /*90a0*/  @P5 FADD.FTZ R53, R61, R53 ;  /* 0x000000353d355221 */ /* 0x000fe20000010000 */
[----:B------:R-:W-:Y:S01]  /*90b0*/  PRMT R7, R17, 0x7610, R7 ;  /* 0x0000761011077816 */ /* 0x000fe20000000007 */
[----:B------:R-:W-:Y:S01]  /*90c0*/  FADD.FTZ R55, R55, R16 ;  /* 0x0000001037377221 */ /* 0x000fe20000010000 */
[----:B------:R-:W-:Y:S01]  /*90d0*/  SEL R11, RZ, 0x1, P6 ;  /* 0x00000001ff0b7807 */ /* 0x000fe20003000000 */
[----:B------:R-:W-:-:S02]  /*90e0*/  @P5 FADD.FTZ R52, R60, R52 ;  /* 0x000000343c345221 */ /* 0x000fc40000010000 */
[----:B------:R-:W-:Y:S01]  /*90f0*/  @P5 FADD.FTZ R55, R63, R55 ;  /* 0x000000373f375221 */ /* 0x000fe20000010000 */
[----:B------:R-:W-:Y:S06]  /*9100*/  BRA `(.L_x_30983) ;  /* 0x0000001400bc7947 */ /* 0x000fec0003800000 */
.L_x_30942:
        /* <DEDUP_REMOVED lines=16> */
.L_x_30986:
        /* <DEDUP_REMOVED lines=12> */
.L_x_30988:
[----:B------:R-:W-:Y:S05]  /*92d0*/  BSYNC.RECONVERGENT B1 ;  /* 0x0000000000017941 */ /* 0x000fea0003800200 */
.L_x_30987:
        /* <DEDUP_REMOVED lines=56> */
[----:B------:R-:W-:-:S07]  /*9660*/  HFMA2 R15, -RZ, RZ, 0, 0 ;  /* 0x00000000ff0f7431 */ /* 0x000fce00000001ff */
.L_x_30985:
[----:B------:R-:W-:Y:S05]  /*9670*/  BSYNC.RECONVERGENT B0 ;  /* 0x0000000000007941 */ /* 0x000fea0003800200 */
.L_x_30984:
        /* <DEDUP_REMOVED lines=16> */
.L_x_30991:
        /* <DEDUP_REMOVED lines=12> */
.L_x_30993:
[----:B------:R-:W-:Y:S05]  /*9840*/  BSYNC.RECONVERGENT B1 ;  /* 0x0000000000017941 */ /* 0x000fea0003800200 */
.L_x_30992:
        /* <DEDUP_REMOVED lines=58> */
.L_x_30990:
[----:B------:R-:W-:Y:S05]  /*9bf0*/  BSYNC.RECONVERGENT B0 ;  /* 0x0000000000007941 */ /* 0x000fea0003800200 */
.L_x_30989:
        /* <DEDUP_REMOVED lines=16> */
.L_x_30996:
        /* <DEDUP_REMOVED lines=12> */
.L_x_30998:
[----:B------:R-:W-:Y:S05]  /*9dc0*/  BSYNC.RECONVERGENT B1 ;  /* 0x0000000000017941 */ /* 0x000fea0003800200 */
.L_x_30997:
        /* <DEDUP_REMOVED lines=58> */
.L_x_30995:
[----:B------:R-:W-:Y:S05]  /*a170*/  BSYNC.RECONVERGENT B0 ;  /* 0x0000000000007941 */ /* 0x000fea0003800200 */
.L_x_30994:
        /* <DEDUP_REMOVED lines=16> */
.L_x_31001:
        /* <DEDUP_REMOVED lines=12> */
.L_x_31003:
[----:B------:R-:W-:Y:S05]  /*a340*/  BSYNC.RECONVERGENT B1 ;  /* 0x0000000000017941 */ /* 0x000fea0003800200 */
.L_x_31002:
        /* <DEDUP_REMOVED lines=57> */
[----:B------:R-:W-:-:S07]  /*a6e0*/  LOP3.LUT R3, R220, R22, R21, 0x96, !PT ;  /* 0x00000016dc037212 */ /* 0x000fce00078e9615 */
.L_x_31000:
[----:B------:R-:W-:Y:S05]  /*a6f0*/  BSYNC.RECONVERGENT B0 ;  /* 0x0000000000007941 */ /* 0x000fea0003800200 */
.L_x_30999:
        /* <DEDUP_REMOVED lines=16> */
.L_x_30983:
[----:B------:R-:W-:Y:S01]  /*a800*/  SEL R13, RZ, 0x1000000, !P4 ;  /* 0x01000000ff0d7807 */ /* 0x000fe20006000000 */
[----:B------:R-:W-:Y:S01]  /*a810*/  IMAD.WIDE.U32 R16, R215, 0x10, R234 ;  /* 0x00000010d7107825 */ /* 0x000fe200078e00ea */
[----:B------:R-:W-:Y:S02]  /*a820*/  SEL R18, RZ, 0x10000, !P3 ;  /* 0x00010000ff127807 */ /* 0x000fe40005800000 */
[----:B------:R-:W-:Y:S01]  /*a830*/  SEL R19, RZ, 0x100, !P2 ;  /* 0x00000100ff137807 */ /* 0x000fe20005000000 */
[----:B------:R-:W-:Y:S01]  /*a840*/  VIADD R212, R216, 0x40 ;  /* 0x00000040d8d47836 */ /* 0x000fe20000000000 */
[----:B------:R-:W-:Y:S01]  /*a850*/  SEL R20, RZ, 0x1, !P1 ;  /* 0x00000001ff147807 */ /* 0x000fe20004800000 */
[----:B------:R0:W-:Y:S01]  /*a860*/  STG.E.128 desc[UR6][R16.64], R52 ;  /* 0x0000003410007986 */ /* 0x0001e2000c101d06 */
[----:B------:R-:W-:Y:S02]  /*a870*/  IADD3 R13, PT, PT, R19, R13, R18 ;  /* 0x0000000d130d7210 */ /* 0x000fe40007ffe012 */
[----:B------:R-:W1:Y:S03]  /*a880*/  @P0 LDC.64 R18, c[0x0][0x398] ;  /* 0x0000e600ff120b82 */ /* 0x000e660000000a00 */
[----:B------:R-:W-:-:S02]  /*a890*/  IMAD.IADD R13, R13, 0x1, R20 ;  /* 0x000000010d0d7824 */ /* 0x000fc400078e0214 */
[----:B------:R-:W-:-:S05]  /*a8a0*/  IMAD.WIDE.U32 R20, R215, 0x4, R226 ;  /* 0x00000004d7147825 */ /* 0x000fca00078e00e2 */
[----:B------:R2:W-:Y:S01]  /*a8b0*/  STG.E desc[UR6][R20.64], R13 ;  /* 0x0000000d14007986 */ /* 0x0005e2000c101906 */
[----:B0-----:R-:W0:Y:S01]  /*a8c0*/  @P5 LDC.64 R16, c[0x0][0x3a0] ;  /* 0x0000e800ff105b82 */ /* 0x001e220000000a00 */
[----:B-1----:R-:W-:Y:S01]  /*a8d0*/  @P0 IMAD.WIDE.U32 R18, R212, 0x10, R18 ;  /* 0x00000010d4120825 */ /* 0x002fe200078e0012 */
[----:B--2---:R-:W-:Y:S06]  /*a8e0*/  @!P0 BRA `(.L_x_31004) ;  /* 0x00000000002c8947 */ /* 0x004fec0003800000 */
[----:B------:R-:W1:Y:S01]  /*a8f0*/  LDC.64 R20, c[0x0][0x3b8] ;  /* 0x0000ee00ff147b82 */ /* 0x000e620000000a00 */
[----:B------:R-:W-:-:S04]  /*a900*/  SHF.L.U32 R13, R10, 0x10, RZ ;  /* 0x000000100a0d7819 */ /* 0x000fc800000006ff */
[----:B------:R-:W-:Y:S02]  /*a910*/  LOP3.LUT R22, R13, 0xff0000, RZ, 0xc0, !PT ;  /* 0x00ff00000d167812 */ /* 0x000fe400078ec0ff */
[----:B------:R-:W-:-:S05]  /*a920*/  LOP3.LUT R13, R11, 0xffff, RZ, 0xc0, !PT ;  /* 0x0000ffff0b0d7812 */ /* 0x000fca00078ec0ff */
[----:B------:R-:W-:Y:S01]  /*a930*/  IMAD R13, R13, 0x1000000, R22 ;  /* 0x010000000d0d7824 */ /* 0x000fe200078e0216 */
[----:B------:R-:W-:-:S05]  /*a940*/  LOP3.LUT R22, R9, 0xff, RZ, 0xc0, !PT ;  /* 0x000000ff09167812 */ /* 0x000fca00078ec0ff */
[----:B------:R-:W-:Y:S01]  /*a950*/  IMAD R13, R22, 0x100, R13 ;  /* 0x00000100160d7824 */ /* 0x000fe200078e020d */
[----:B------:R-:W-:-:S04]  /*a960*/  LOP3.LUT R22, R7, 0xff, RZ, 0xc0, !PT ;  /* 0x000000ff07167812 */ /* 0x000fc800078ec0ff */
[----:B------:R-:W-:Y:S01]  /*a970*/  IADD3 R13, PT, PT, R13, R22, RZ ;  /* 0x000000160d0d7210 */ /* 0x000fe20007ffe0ff */
[----:B-1----:R-:W-:-:S05]  /*a980*/  IMAD.WIDE.U32 R20, R215, 0x4, R20 ;  /* 0x00000004d7147825 */ /* 0x002fca00078e0014 */
[----:B------:R1:W-:Y:S02]  /*a990*/  STG.E desc[UR6][R20.64], R13 ;  /* 0x0000000d14007986 */ /* 0x0003e4000c101906 */
.L_x_31004:
[C---:B0-----:R-:W-:Y:S01]  /*a9a0*/  @P5 IMAD.WIDE.U32 R16, R212.reuse, 0x10, R16 ;  /* 0x00000010d4105825 */ /* 0x041fe200078e0010 */
[----:B------:R-:W5:Y:S04]  /*a9b0*/  @P0 LDG.E.128 R64, desc[UR6][R18.64] ;  /* 0x0000000612400981 */ /* 0x000f68000c1e1d00 */
[----:B------:R0:W5:Y:S02]  /*a9c0*/  @P5 LDG.E.128 R60, desc[UR6][R16.64] ;  /* 0x00000006103c5981 */ /* 0x000164000c1e1d00 */
[----:B0-----:R-:W-:-:S06]  /*a9d0*/  IMAD.WIDE.U32 R16, R212, 0x10, R224 ;  /* 0x00000010d4107825 */ /* 0x001fcc00078e00e0 */
[----:B------:R-:W5:Y:S01]  /*a9e0*/  LDG.E.128 R16, desc[UR6][R16.64] ;  /* 0x0000000610107981 */ /* 0x000f62000c1e1d00 */
        /* <DEDUP_REMOVED lines=17> */
.L_x_31008:
        /* <DEDUP_REMOVED lines=12> */
.L_x_31010:
[----:B------:R-:W-:Y:S05]  /*abc0*/  BSYNC.RECONVERGENT B1 ;  /* 0x0000000000017941 */ /* 0x000fea0003800200 */
.L_x_31009:
        /* <DEDUP_REMOVED lines=53> */
[----:B------:R-:W-:-:S04]  /*af20*/  IMAD.WIDE.U32 R10, R11, -0x2daee0ad, RZ ;  /* 0xd2511f530b0a7825 */ /* 0x000fc800078e00ff */
[----:B------:R-:W-:Y:S01]  /*af30*/  IMAD.MOV.U32 R13, RZ, RZ, R10 ;  /* 0x000000ffff0d7224 */ /* 0x000fe200078e000a */
[----:B------:R-:W-:Y:S01]  /*af40*/  LOP3.LUT R3, R220, R20, R11, 0x96, !PT ;  /* 0x00000014dc037212 */ /* 0x000fe200078e960b */
[----:B------:R-:W-:-:S07]  /*af50*/  IMAD.MOV.U32 R11, RZ, RZ, RZ ;  /* 0x000000ffff0b7224 */ /* 0x000fce00078e00ff */
.L_x_31007:
[----:B------:R-:W-:Y:S05]  /*af60*/  BSYNC.RECONVERGENT B0 ;  /* 0x0000000000007941 */ /* 0x000fea0003800200 */
.L_x_31006:
        /* <DEDUP_REMOVED lines=17> */
.L_x_31013:
        /* <DEDUP_REMOVED lines=12> */
.L_x_31015:
[----:B------:R-:W-:Y:S05]  /*b140*/  BSYNC.RECONVERGENT B1 ;  /* 0x0000000000017941 */ /* 0x000fea0003800200 */
.L_x_31014:
        /* <DEDUP_REMOVED lines=56> */
[----:B------:R-:W-:-:S07]  /*b4d0*/  IMAD.MOV.U32 R14, RZ, RZ, RZ ;  /* 0x000000ffff0e7224 */ /* 0x000fce00078e00ff */
.L_x_31012:
[----:B------:R-:W-:Y:S05]  /*b4e0*/  BSYNC.RECONVERGENT B0 ;  /* 0x0000000000007941 */ /* 0x000fea0003800200 */
.L_x_31011:
        /* <DEDUP_REMOVED lines=15> */
.L_x_31018:
        /* <DEDUP_REMOVED lines=12> */
.L_x_31020:
[----:B------:R-:W-:Y:S05]  /*b6a0*/  BSYNC.RECONVERGENT B1 ;  /* 0x0000000000017941 */ /* 0x000fea0003800200 */
.L_x_31019:
        /* <DEDUP_REMOVED lines=58> */
.L_x_31017:
[----:B------:R-:W-:Y:S05]  /*ba50*/  BSYNC.RECONVERGENT B0 ;  /* 0x0000000000007941 */ /* 0x000fea0003800200 */
.L_x_31016:
[----:B------:R-:W-:Y:S01]  /*ba60*/  ISETP.NE.AND P3, PT, R15, 0x1, PT ;  /* 0x000000010f00780c */ /* 0x000fe20003f65270 */
[----:B------:R-:W-:Y:S01]  /*ba70*/  BSSY.RECONVERGENT B0, `(.L_x_31021) ;  /* 0x0000057000007945 */ /* 0x000fe20003800200 */
[----:B------:R-:W-:Y:S01]  /*ba80*/  I2FP.F32.U32 R10, R11 ;  /* 0x0000000b000a7245 */ /* 0x000fe20000201000 */
[----:B------:R-:W-:-:S04]  /*ba90*/  IMAD.MOV.U32 R16, RZ, RZ, 0x2 ;  /* 0x00000002ff107424 */ /* 0x000fc800078e00ff */
[----:B------:R-:W-:Y:S01]  /*baa0*/  FFMA.FTZ R11, R10, R233, 1.1641532182693481445e-10 ;  /* 0x2f0000000a0b7423 */ /* 0x000fe200000100e9 */
[----:B------:R-:W-:-:S04]  /*bab0*/  FMUL.FTZ R10, R17, R213 ;  /* 0x000000d5110a7220 */ /* 0x000fc80000410000 */
        /* <DEDUP_REMOVED lines=11> */
.L_x_31023:
        /* <DEDUP_REMOVED lines=12> */
.L_x_31025:
[----:B------:R-:W-:Y:S05]  /*bc30*/  BSYNC.RECONVERGENT B1 ;  /* 0x0000000000017941 */ /* 0x000fea0003800200 */
.L_x_31024:
        /* <DEDUP_REMOVED lines=58> */
.L_x_31022:
[----:B------:R-:W-:Y:S05]  /*bfe0*/  BSYNC.RECONVERGENT B0 ;  /* 0x0000000000007941 */ /* 0x000fea0003800200 */
.L_x_31021:
        /* <DEDUP_REMOVED lines=15> */
.L_x_31028:
        /* <DEDUP_REMOVED lines=12> */
.L_x_31030:
[----:B------:R-:W-:Y:S05]  /*c1a0*/  BSYNC.RECONVERGENT B1 ;  /* 0x0000000000017941 */ /* 0x000fea0003800200 */
.L_x_31029:
        /* <DEDUP_REMOVED lines=58> */
.L_x_31027:
[----:B------:R-:W-:Y:S05]  /*c550*/  BSYNC.RECONVERGENT B0 ;  /* 0x0000000000007941 */ /* 0x000fea0003800200 */
.L_x_31026:
[----:B------:R-:W-:Y:S01]  /*c560*/  ISETP.NE.AND P4, PT, R17, 0x1, PT ;  /* 0x000000011100780c */ /* 0x000fe20003f85270 */
[----:B------:R-:W-:Y:S01]  /*c570*/  BSSY.RECONVERGENT B0, `(.L_x_31031) ;  /* 0x0000057000007945 */ /* 0x000fe20003800200 */
[----:B------:R-:W-:-:S05]  /*c580*/  I2FP.F32.U32 R14, R15 ;  /* 0x0000000f000e7245 */ /* 0x000fca0000201000 */
[----:B------:R-:W-:Y:S01]  /*c590*/  FFMA.FTZ R15, R14, R233, 1.1641532182693481445e-10 ;  /* 0x2f0000000e0f7423 */ /* 0x000fe200000100e9 */
[----:B------:R-:W-:Y:S01]  /*c5a0*/  FMUL.FTZ R14, R18, R213 ;  /* 0x000000d5120e7220 */ /* 0x000fe20000410000 */
[----:B------:R-:W-:-:S03]  /*c5b0*/  HFMA2 R18, -RZ, RZ, 0, 1.1920928955078125e-07 ;  /* 0x00000002ff127431 */ /* 0x000fc600000001ff */
        /* <DEDUP_REMOVED lines=11> */
.L_x_31033:
        /* <DEDUP_REMOVED lines=12> */
.L_x_31035:
[----:B------:R-:W-:Y:S05]  /*c730*/  BSYNC.RECONVERGENT B1 ;  /* 0x0000000000017941 */ /* 0x000fea0003800200 */
.L_x_31034:
        /* <DEDUP_REMOVED lines=56> */
[----:B------:R-:W-:Y:S02]  /*cac0*/  LOP3.LUT R3, R220, R20, R17, 0x96, !PT ;  /* 0x00000014dc037212 */ /* 0x000fe400078e9611 */
[----:B------:R-:W-:-:S07]  /*cad0*/  MOV R13, R16 ;  /* 0x00000010000d7202 */ /* 0x000fce0000000f00 */
.L_x_31032:
[----:B------:R-:W-:Y:S05]  /*cae0*/  BSYNC.RECONVERGENT B0 ;  /* 0x0000000000007941 */ /* 0x000fea0003800200 */
.L_x_31031:
        /* <DEDUP_REMOVED lines=15> */
.L_x_31038:
        /* <DEDUP_REMOVED lines=12> */
.L_x_31040:
[----:B------:R-:W-:Y:S05]  /*cca0*/  BSYNC.RECONVERGENT B1 ;  /* 0x0000000000017941 */ /* 0x000fea0003800200 */
.L_x_31039:
        /* <DEDUP_REMOVED lines=52> */
[----:B------:R-:W-:Y:S01]  /*cff0*/  HFMA2 R22, -RZ, RZ, 0, 0 ;  /* 0x00000000ff167431 */ /* 0x000fe200000001ff */
[----:B------:R-:W-:Y:S01]  /*d000*/  MOV R8, R16 ;  /* 0x0000001000087202 */ /* 0x000fe20000000f00 */
[----:B------:R-:W-:-:S05]  /*d010*/  IMAD.WIDE.U32 R16, R3, -0x2daee0ad, RZ ;  /* 0xd2511f5303107825 */ /* 0x000fca00078e00ff */
[----:B------:R-:W-:Y:S01]  /*d020*/  LOP3.LUT R3, R220, R20, R17, 0x96, !PT ;  /* 0x00000014dc037212 */ /* 0x000fe200078e9611 */
[----:B------:R-:W-:Y:S02]  /*d030*/  IMAD.MOV.U32 R17, RZ, RZ, R13 ;  /* 0x000000ffff117224 */ /* 0x000fe400078e000d */
[----:B------:R-:W-:-:S07]  /*d040*/  IMAD.MOV.U32 R13, RZ, RZ, R16 ;  /* 0x000000ffff0d7224 */ /* 0x000fce00078e0010 */
.L_x_31037:
[----:B------:R-:W-:Y:S05]  /*d050*/  BSYNC.RECONVERGENT B0 ;  /* 0x0000000000007941 */ /* 0x000fea0003800200 */
.L_x_31036:
        /* <DEDUP_REMOVED lines=17> */
.L_x_31043:
        /* <DEDUP_REMOVED lines=14> */
.L_x_31045:
[----:B------:R-:W-:Y:S05]  /*d250*/  BSYNC.RECONVERGENT B1 ;  /* 0x0000000000017941 */ /* 0x000fea0003800200 */
.L_x_31044:
        /* <DEDUP_REMOVED lines=58> */
.L_x_31042:
[----:B------:R-:W-:Y:S05]  /*d600*/  BSYNC.RECONVERGENT B0 ;  /* 0x0000000000007941 */ /* 0x000fea0003800200 */
.L_x_31041:
        /* <DEDUP_REMOVED lines=12> */
[-C--:B------:R-:W-:Y:S01]  /*d6d0*/  FSETP.GTU.FTZ.AND P6, PT, R15, R214.reuse, PT ;  /* 0x000000d60f00720b */ /* 0x080fe20003fdc000 */
[----:B------:R-:W-:Y:S01]  /*d6e0*/  FMUL.FTZ R15, R66, R213 ;  /* 0x000000d5420f7220 */ /* 0x000fe20000410000 */
[----:B------:R-:W-:Y:S02]  /*d6f0*/  FSEL R10, R10, RZ, P2 ;  /* 0x000000ff0a0a7208 */ /* 0x000fe40001000000 */
[----:B------:R-:W-:Y:S02]  /*d700*/  SEL R11, RZ, 0x1, P6 ;  /* 0x00000001ff0b7807 */ /* 0x000fe40003000000 */
[----:B------:R-:W-:Y:S01]  /*d710*/  FSEL R15, R15, RZ, !P6 ;  /* 0x000000ff0f0f7208 */ /* 0x000fe20007000000 */
[----:B------:R-:W-:Y:S01]  /*d720*/  FADD.FTZ R49, R10, R49 ;  /* 0x000000310a317221 */ /* 0x000fe20000010000 */
[----:B------:R-:W-:-:S02]  /*d730*/  FSETP.GTU.FTZ.AND P6, PT, R17, R214, PT ;  /* 0x000000d61100720b */ /* 0x000fc40003fdc000 */
        /* <DEDUP_REMOVED lines=14> */
.L_x_31005:
        /* <DEDUP_REMOVED lines=16> */
.L_x_31049:
        /* <DEDUP_REMOVED lines=12> */
.L_x_31051:
[----:B------:R-:W-:Y:S05]  /*d9e0*/  BSYNC.RECONVERGENT B1 ;  /* 0x0000000000017941 */ /* 0x000fea0003800200 */
.L_x_31050:
        /* <DEDUP_REMOVED lines=56> */
[----:B------:R-:W-:Y:S01]  /*dd70*/  IMAD.MOV.U32 R21, RZ, RZ, RZ ;  /* 0x000000ffff157224 */ /* 0x000fe200078e00ff */
[----:B------:R-:W-:-:S07]  /*dd80*/  MOV R20, R14 ;  /* 0x0000000e00147202 */ /* 0x000fce0000000f00 */
.L_x_31048:
[----:B------:R-:W-:Y:S05]  /*dd90*/  BSYNC.RECONVERGENT B0 ;  /* 0x0000000000007941 */ /* 0x000fea0003800200 */
.L_x_31047:
        /* <DEDUP_REMOVED lines=16> */
.L_x_31054:
        /* <DEDUP_REMOVED lines=12> */
.L_x_31056:
[----:B------:R-:W-:Y:S05]  /*df60*/  BSYNC.RECONVERGENT B1 ;  /* 0x0000000000017941 */ /* 0x000fea0003800200 */
.L_x_31055:
        /* <DEDUP_REMOVED lines=53> */
[----:B------:R-:W-:-:S05]  /*e2c0*/  IMAD.WIDE.U32 R14, R3, -0x2daee0ad, RZ ;  /* 0xd2511f53030e7825 */ /* 0x000fca00078e00ff */
[----:B------:R-:W-:Y:S01]  /*e2d0*/  LOP3.LUT R3, R220, R20, R15, 0x96, !PT ;  /* 0x00000014dc037212 */ /* 0x000fe200078e960f */
[----:B------:R-:W-:Y:S02]  /*e2e0*/  HFMA2 R20, -RZ, RZ, 0, 0 ;  /* 0x00000000ff147431 */ /* 0x000fe400000001ff */
[----:B------:R-:W-:Y:S02]  /*e2f0*/  IMAD.MOV.U32 R15, RZ, RZ, R13 ;  /* 0x000000ffff0f7224 */ /* 0x000fe400078e000d */
[----:B------:R-:W-:-:S07]  /*e300*/  IMAD.MOV.U32 R13, RZ, RZ, R14 ;  /* 0x000000ffff0d7224 */ /* 0x000fce00078e000e */
.L_x_31053:
[----:B------:R-:W-:Y:S05]  /*e310*/  BSYNC.RECONVERGENT B0 ;  /* 0x0000000000007941 */ /* 0x000fea0003800200 */
.L_x_31052:
        /* <DEDUP_REMOVED lines=16> */
.L_x_31059:
        /* <DEDUP_REMOVED lines=12> */
.L_x_31061:
[----:B------:R-:W-:Y:S05]  /*e4e0*/  BSYNC.RECONVERGENT B1 ;  /* 0x0000000000017941 */ /* 0x000fea0003800200 */
.L_x_31060:
        /* <DEDUP_REMOVED lines=58> */
.L_x_31058:
[----:B------:R-:W-:Y:S05]  /*e890*/  BSYNC.RECONVERGENT B0 ;  /* 0x0000000000007941 */ /* 0x000fea0003800200 */
.L_x_31057:
        /* <DEDUP_REMOVED lines=16> */
.L_x_31064:
        /* <DEDUP_REMOVED lines=12> */
.L_x_31066:
[----:B------:R-:W-:Y:S05]  /*ea60*/  BSYNC.RECONVERGENT B1 ;  /* 0x0000000000017941 */ /* 0x000fea0003800200 */
.L_x_31065:
        /* <DEDUP_REMOVED lines=58> */
.L_x_31063:
[----:B------:R-:W-:Y:S05]  /*ee10*/  BSYNC.RECONVERGENT B0 ;  /* 0x0000000000007941 */ /* 0x000fea0003800200 */
.L_x_31062:
        /* <DEDUP_REMOVED lines=16> */
.L_x_31046:
[----:B------:R-:W-:Y:S01]  /*ef20*/  SEL R16, RZ, 0x1000000, !P4 ;  /* 0x01000000ff107807 */ /* 0x000fe20006000000 */
[----:B------:R-:W-:Y:S01]  /*ef30*/  IMAD.WIDE.U32 R14, R212, 0x10, R234 ;  /* 0x00000010d40e7825 */ /* 0x000fe200078e00ea */
[----:B------:R-:W-:Y:S02]  /*ef40*/  SEL R17, RZ, 0x10000, !P3 ;  /* 0x00010000ff117807 */ /* 0x000fe40005800000 */
[----:B------:R-:W-:Y:S02]  /*ef50*/  SEL R18, RZ, 0x100, !P2 ;  /* 0x00000100ff127807 */ /* 0x000fe40005000000 */
[----:B------:R0:W-:Y:S02]  /*ef60*/  STG.E.128 desc[UR6][R14.64], R48 ;  /* 0x000000300e007986 */ /* 0x0001e4000c101d06 */
[----:B------:R-:W-:Y:S02]  /*ef70*/  IADD3 R16, PT, PT, R18, R16, R17 ;  /* 0x0000001012107210 */ /* 0x000fe40007ffe011 */
[----:B------:R-:W-:-:S05]  /*ef80*/  SEL R17, RZ, 0x1, !P1 ;  /* 0x00000001ff117807 */ /* 0x000fca0004800000 */
[----:B------:R-:W-:Y:S02]  /*ef90*/  IMAD.IADD R17, R16, 0x1, R17 ;  /* 0x0000000110117824 */ /* 0x000fe400078e0211 */
[----:B0-----:R-:W-:-:S05]  /*efa0*/  IMAD.WIDE.U32 R14, R212, 0x4, R226 ;  /* 0x00000004d40e7825 */ /* 0x001fca00078e00e2 */
[----:B------:R0:W-:Y:S01]  /*efb0*/  STG.E desc[UR6][R14.64], R17 ;  /* 0x000000110e007986 */ /* 0x0001e2000c101906 */
[----:B------:R-:W-:Y:S05]  /*efc0*/  @!P0 BRA `(.L_x_31067) ;  /* 0x00000000002c8947 */ /* 0x000fea0003800000 */
[----:B0-----:R-:W0:Y:S01]  /*efd0*/  LDC.64 R14, c[0x0][0x3b8] ;  /* 0x0000ee00ff0e7b82 */ /* 0x001e220000000a00 */
        /* <DEDUP_REMOVED lines=8> */
[----:B0-----:R-:W-:-:S05]  /*f060*/  IMAD.WIDE.U32 R14, R212, 0x4, R14 ;  /* 0x00000004d40e7825 */ /* 0x001fca00078e000e */
[----:B------:R1:W-:Y:S02]  /*f070*/  STG.E desc[UR6][R14.64], R17 ;  /* 0x000000110e007986 */ /* 0x0003e4000c101906 */
.L_x_31067:
        /* <DEDUP_REMOVED lines=26> */
.L_x_31071:
        /* <DEDUP_REMOVED lines=12> */
.L_x_31073:
[----:B------:R-:W-:Y:S05]  /*f2e0*/  BSYNC.RECONVERGENT B1 ;  /* 0x0000000000017941 */ /* 0x000fea0003800200 */
.L_x_31072:
        /* <DEDUP_REMOVED lines=53> */
[----:B------:R-:W-:-:S05]  /*f640*/  IMAD.WIDE.U32 R10, R11, -0x2daee0ad, RZ ;  /* 0xd2511f530b0a7825 */ /* 0x000fca00078e00ff */
[----:B------:R-:W-:Y:S01]  /*f650*/  LOP3.LUT R3, R220, R14, R11, 0x96, !PT ;  /* 0x0000000edc037212 */ /* 0x000fe200078e960b */
[----:B------:R-:W-:Y:S01]  /*f660*/  IMAD.MOV.U32 R11, RZ, RZ, RZ ;  /* 0x000000ffff0b7224 */ /* 0x000fe200078e00ff */
[----:B------:R-:W-:-:S07]  /*f670*/  MOV R15, R10 ;  /* 0x0000000a000f7202 */ /* 0x000fce0000000f00 */
.L_x_31070:
[----:B------:R-:W-:Y:S05]  /*f680*/  BSYNC.RECONVERGENT B0 ;  /* 0x0000000000007941 */ /* 0x000fea0003800200 */
.L_x_31069:
[----:B------:R-:W-:Y:S01]  /*f690*/  ISETP.NE.AND P2, PT, R11, 0x1, PT ;  /* 0x000000010b00780c */ /* 0x000fe20003f45270 */
[----:B------:R-:W-:Y:S01]  /*f6a0*/  BSSY.RECONVERGENT B0, `(.L_x_31074) ;  /* 0x0000056000007945 */ /* 0x000fe20003800200 */
[----:B------:R-:W-:Y:S01]  /*f6b0*/  I2FP.F32.U32 R10, R7 ;  /* 0x00000007000a7245 */ /* 0x000fe20000201000 */
[----:B------:R-:W-:Y:S02]  /*f6c0*/  HFMA2 R14, -RZ, RZ, 0, 1.1920928955078125e-07 ;  /* 0x00000002ff0e7431 */ /* 0x000fe400000001ff */
[----:B------:R-:W-:Y:S02]  /*f6d0*/  IMAD.MOV.U32 R9, RZ, RZ, R8 ;  /* 0x000000ffff097224 */ /* 0x000fe400078e0008 */
        /* <DEDUP_REMOVED lines=12> */
.L_x_31076:
        /* <DEDUP_REMOVED lines=12> */
.L_x_31078:
[----:B------:R-:W-:Y:S05]  /*f860*/  BSYNC.RECONVERGENT B1 ;  /* 0x0000000000017941 */ /* 0x000fea0003800200 */
.L_x_31077:
        /* <DEDUP_REMOVED lines=56> */
[----:B------:R-:W-:-:S07]  /*fbf0*/  IMAD.MOV.U32 R15, RZ, RZ, R10 ;  /* 0x000000ffff0f7224 */ /* 0x000fce00078e000a */
.L_x_31075:
[----:B------:R-:W-:Y:S05]  /*fc00*/  BSYNC.RECONVERGENT B0 ;  /* 0x0000000000007941 */ /* 0x000fea0003800200 */
.L_x_31074:
        /* <DEDUP_REMOVED lines=15> */
.L_x_31081:
        /* <DEDUP_REMOVED lines=12> */
.L_x_31083:
[----:B------:R-:W-:Y:S05]  /*fdc0*/  BSYNC.RECONVERGENT B1 ;  /* 0x0000000000017941 */ /* 0x000fea0003800200 */
.L_x_31082:
        /* <DEDUP_REMOVED lines=58> */
.L_x_31080:
[----:B------:R-:W-:Y:S05]  /*10170*/  BSYNC.RECONVERGENT B0 ;  /* 0x0000000000007941 */ /* 0x000fea0003800200 */
.L_x_31079:
        /* <DEDUP_REMOVED lines=17> */
.L_x_31086:
        /* <DEDUP_REMOVED lines=12> */
.L_x_31088:
[----:B------:R-:W-:Y:S05]  /*10350*/  BSYNC.RECONVERGENT B1 ;  /* 0x0000000000017941 */ /* 0x000fea0003800200 */
.L_x_31087:
        /* <DEDUP_REMOVED lines=58> */
.L_x_31085:
[----:B------:R-:W-:Y:S05]  /*10700*/  BSYNC.RECONVERGENT B0 ;  /* 0x0000000000007941 */ /* 0x000fea0003800200 */
.L_x_31084:
        /* <DEDUP_REMOVED lines=15> */
.L_x_31091:
        /* <DEDUP_REMOVED lines=12> */
.L_x_31093:
[----:B------:R-:W-:Y:S05]  /*108c0*/  BSYNC.RECONVERGENT B1 ;  /* 0x0000000000017941 */ /* 0x000fea0003800200 */
.L_x_31092:
        /* <DEDUP_REMOVED lines=14> */
[----:B------:R-:W-:-:S04]  /*109b0*/  UIADD3 UR15, UPT, UPT, UR5, 0x32370b8f, URZ ;  /* 0x32370b8f050f7890 */ /* 0x000fc8000fffe0ff */
[----:B------:R-:W-:-:S05]  /*109c0*/  LOP3.LUT R16, R218, R16, R23, 0x96, !PT ;  /* 0x00000010da107212 */ /* 0x000fca00078e9617 */
        /* <DEDUP_REMOVED lines=13> */
[----:B------:R-:W-:Y:S01]  /*10aa0*/  LOP3.LUT R21, R217, R22, R21, 0x96, !PT ;  /* 0x00000016d9157212 */ /* 0x000fe200078e9615 */
        /* <DEDUP_REMOVED lines=23> */
[----:B------:R-:W-:Y:S01]  /*10c20*/  LOP3.LUT R3, R220, R20, R17, 0x96, !PT ;  /* 0x00000014dc037212 */ /* 0x000fe200078e9611 */
[----:B------:R-:W-:-:S04]  /*10c30*/  IMAD.WIDE.U32 R20, R21, -0x326172a9, RZ ;  /* 0xcd9e8d5715147825 */ /* 0x000fc800078e00ff */
[----:B------:R-:W-:Y:S01]  /*10c40*/  HFMA2 R16, -RZ, RZ, 0, 0 ;  /* 0x00000000ff107431 */ /* 0x000fe200000001ff */
[----:B------:R-:W-:Y:S02]  /*10c50*/  LOP3.LUT R4, R22, UR15, R21, 0x96, !PT ;  /* 0x0000000f16047c12 */ /* 0x000fe4000f8e9615 */
[----:B------:R-:W-:-:S07]  /*10c60*/  MOV R8, R20 ;  /* 0x0000001400087202 */ /* 0x000fce0000000f00 */
.L_x_31090:
[----:B------:R-:W-:Y:S05]  /*10c70*/  BSYNC.RECONVERGENT B0 ;  /* 0x0000000000007941 */ /* 0x000fea0003800200 */
.L_x_31089:
[----:B------:R-:W-:Y:S01]  /*10c80*/  ISETP.NE.AND P4, PT, R16, 0x1, PT ;  /* 0x000000011000780c */ /* 0x000fe20003f85270 */
[----:B------:R-:W-:Y:S01]  /*10c90*/  BSSY.RECONVERGENT B0, `(.L_x_31094) ;  /* 0x0000057000007945 */ /* 0x000fe20003800200 */
[----:B------:R-:W-:Y:S01]  /*10ca0*/  I2FP.F32.U32 R14, R13 ;  /* 0x0000000d000e7245 */ /* 0x000fe20000201000 */
[----:B------:R-:W-:-:S04]  /*10cb0*/  IMAD.MOV.U32 R17, RZ, RZ, 0x2 ;  /* 0x00000002ff117424 */ /* 0x000fc800078e00ff */
[----:B------:R-:W-:Y:S01]  /*10cc0*/  FFMA.FTZ R13, R14, R233, 1.1641532182693481445e-10 ;  /* 0x2f0000000e0d7423 */ /* 0x000fe200000100e9 */
[----:B------:R-:W-:-:S04]  /*10cd0*/  FMUL.FTZ R14, R18, R213 ;  /* 0x000000d5120e7220 */ /* 0x000fc80000410000 */
        /* <DEDUP_REMOVED lines=11> */
.L_x_31096:
        /* <DEDUP_REMOVED lines=12> */
.L_x_31098:
[----:B------:R-:W-:Y:S05]  /*10e50*/  BSYNC.RECONVERGENT B1 ;  /* 0x0000000000017941 */ /* 0x000fea0003800200 */
.L_x_31097:
        /* <DEDUP_REMOVED lines=55> */
[----:B------:R-:W-:Y:S01]  /*111d0*/  IMAD.MOV.U32 R8, RZ, RZ, R20 ;  /* 0x000000ffff087224 */ /* 0x000fe200078e0014 */
[----:B------:R-:W-:Y:S01]  /*111e0*/  LOP3.LUT R4, R22, UR15, R21, 0x96, !PT ;  /* 0x0000000f16047c12 */ /* 0x000fe2000f8e9615 */
[----:B------:R-:W-:-:S07]  /*111f0*/  IMAD.MOV.U32 R17, RZ, RZ, RZ ;  /* 0x000000ffff117224 */ /* 0x000fce00078e00ff */
.L_x_31095:
[----:B------:R-:W-:Y:S05]  /*11200*/  BSYNC.RECONVERGENT B0 ;  /* 0x0000000000007941 */ /* 0x000fea0003800200 */
.L_x_31094:
        /* <DEDUP_REMOVED lines=15> */
.L_x_31101:
        /* <DEDUP_REMOVED lines=12> */
.L_x_31103:
[----:B------:R-:W-:Y:S05]  /*113c0*/  BSYNC.RECONVERGENT B1 ;  /* 0x0000000000017941 */ /* 0x000fea0003800200 */
.L_x_31102:
        /* <DEDUP_REMOVED lines=55> */
[----:B------:R-:W-:-:S05]  /*11740*/  IMAD.WIDE.U32 R20, R4, -0x326172a9, RZ ;  /* 0xcd9e8d5704147825 */ /* 0x000fca00078e00ff */
[----:B------:R-:W-:Y:S02]  /*11750*/  LOP3.LUT R4, R22, UR15, R21, 0x96, !PT ;  /* 0x0000000f16047c12 */ /* 0x000fe4000f8e9615 */
[----:B------:R-:W-:-:S07]  /*11760*/  MOV R8, R20 ;  /* 0x0000001400087202 */ /* 0x000fce0000000f00 */
.L_x_31100:
[----:B------:R-:W-:Y:S05]  /*11770*/  BSYNC.RECONVERGENT B0 ;  /* 0x0000000000007941 */ /* 0x000fea0003800200 */
.L_x_31099:
[----:B------:R-:W-:Y:S01]  /*11780*/  ISETP.NE.AND P6, PT, R18, 0x1, PT ;  /* 0x000000011200780c */ /* 0x000fe20003fc5270 */
[----:B------:R-:W-:Y:S01]  /*11790*/  BSSY.RECONVERGENT B0, `(.L_x_31104) ;  /* 0x0000059000007945 */ /* 0x000fe20003800200 */
[----:B------:R-:W-:Y:S02]  /*117a0*/  I2FP.F32.U32 R20, R13 ;  /* 0x0000000d00147245 */ /* 0x000fe40000201000 */
[----:B------:R-:W-:-:S03]  /*117b0*/  MOV R17, R8 ;  /* 0x0000000800117202 */ /* 0x000fc60000000f00 */
[----:B------:R-:W-:Y:S01]  /*117c0*/  FFMA.FTZ R13, R20, R233, 1.1641532182693481445e-10 ;  /* 0x2f000000140d7423 */ /* 0x000fe200000100e9 */
[----:B------:R-:W-:-:S04]  /*117d0*/  IMAD.MOV.U32 R20, RZ, RZ, 0x2 ;  /* 0x00000002ff147424 */ /* 0x000fc800078e00ff */
        /* <DEDUP_REMOVED lines=11> */
.L_x_31106:
        /* <DEDUP_REMOVED lines=14> */
.L_x_31108:
[----:B------:R-:W-:Y:S05]  /*11970*/  BSYNC.RECONVERGENT B1 ;  /* 0x0000000000017941 */ /* 0x000fea0003800200 */
.L_x_31107:
        /* <DEDUP_REMOVED lines=57> */
[----:B------:R-:W-:-:S07]  /*11d10*/  HFMA2 R20, -RZ, RZ, 0, 0 ;  /* 0x00000000ff147431 */ /* 0x000fce00000001ff */
.L_x_31105:
[----:B------:R-:W-:Y:S05]  /*11d20*/  BSYNC.RECONVERGENT B0 ;  /* 0x0000000000007941 */ /* 0x000fea0003800200 */
.L_x_31104:
[----:B------:R-:W-:Y:S01]  /*11d30*/  LOP3.LUT R12, R12, 0xfffffff7, RZ, 0xc0, !PT ;  /* 0xfffffff70c0c7812 */ /* 0x000fe200078ec0ff */
[-C--:B------:R-:W-:Y:S01]  /*11d40*/  FMUL.FTZ R19, R66, R213.reuse ;  /* 0x000000d542137220 */ /* 0x080fe20000410000 */
[----:B------:R-:W-:Y:S01]  /*11d50*/  FSEL R14, R14, RZ, P3 ;  /* 0x000000ff0e0e7208 */ /* 0x000fe20001800000 */
[-C--:B------:R-:W-:Y:S01]  /*11d60*/  FMUL.FTZ R44, R64, R213.reuse ;  /* 0x000000d5402c7220 */ /* 0x080fe20000410000 */
[----:B------:R-:W-:Y:S01]  /*11d70*/  @P0 LOP3.LUT R12, R12, 0x8, RZ, 0xfc, !PT ;  /* 0x000000080c0c0812 */ /* 0x000fe200078efcff */
[-C--:B------:R-:W-:Y:S01]  /*11d80*/  FMUL.FTZ R45, R65, R213.reuse ;  /* 0x000000d5412d7220 */ /* 0x080fe20000410000 */
[-C--:B------:R-:W-:Y:S01]  /*11d90*/  FSETP.GTU.FTZ.AND P0, PT, R16, R214.reuse, PT ;  /* 0x000000d61000720b */ /* 0x080fe20003f1c000 */
[----:B------:R-:W-:Y:S01]  /*11da0*/  FMUL.FTZ R47, R67, R213 ;  /* 0x000000d5432f7220 */ /* 0x000fe20000410000 */
[----:B------:R-:W-:Y:S02]  /*11db0*/  FSETP.GTU.FTZ.AND P6, PT, R9, R214, PT ;  /* 0x000000d60900720b */ /* 0x000fe40003fdc000 */
[----:B------:R-:W-:-:S02]  /*11dc0*/  FSEL R19, R19, RZ, !P0 ;  /* 0x000000ff13137208 */ /* 0x000fc40004000000 */
[----:B------:R-:W-:Y:S02]  /*11dd0*/  FSEL R44, R44, RZ, !P6 ;  /* 0x000000ff2c2c7208 */ /* 0x000fe40007000000 */
[----:B------:R-:W-:Y:S01]  /*11de0*/  SEL R9, RZ, 0x1, P6 ;  /* 0x00000001ff097807 */ /* 0x000fe20003000000 */
[----:B------:R-:W-:Y:S01]  /*11df0*/  FADD.FTZ R46, R14, R19 ;  /* 0x000000130e2e7221 */ /* 0x000fe20000010000 */
[----:B------:R-:W-:Y:S02]  /*11e00*/  I2FP.F32.U32 R14, R17 ;  /* 0x00000011000e7245 */ /* 0x000fe40000201000 */
[----:B------:R-:W-:Y:S01]  /*11e10*/  FSETP.GTU.FTZ.AND P6, PT, R11, R214, PT ;  /* 0x000000d60b00720b */ /* 0x000fe20003fdc000 */
[----:B------:R-:W-:Y:S01]  /*11e20*/  @P5 FADD.FTZ R46, R62, R46 ;  /* 0x0000002e3e2e5221 */ /* 0x000fe20000010000 */
[----:B------:R-:W-:Y:S01]  /*11e30*/  FSEL R10, R10, RZ, P2 ;  /* 0x000000ff0a0a7208 */ /* 0x000fe20001000000 */
[----:B------:R-:W-:Y:S01]  /*11e40*/  FFMA.FTZ R17, R14, R233, 1.1641532182693481445e-10 ;  /* 0x2f0000000e117423 */ /* 0x000fe200000100e9 */
[----:B------:R-:W-:-:S02]  /*11e50*/  FSEL R45, R45, RZ, !P6 ;  /* 0x000000ff2d2d7208 */ /* 0x000fc40007000000 */
[----:B------:R-:W-:Y:S02]  /*11e60*/  SEL R11, RZ, 0x1, P6 ;  /* 0x00000001ff0b7807 */ /* 0x000fe40003000000 */
[----:B------:R-:W-:Y:S01]  /*11e70*/  FSETP.GTU.FTZ.AND P6, PT, R17, R214, PT ;  /* 0x000000d61100720b */ /* 0x000fe20003fdc000 */
[----:B------:R-:W-:Y:S01]  /*11e80*/  FADD.FTZ R45, R10, R45 ;  /* 0x0000002d0a2d7221 */ /* 0x000fe20000010000 */
[----:B------:R-:W-:Y:S02]  /*11e90*/  FSEL R7, R7, RZ, P1 ;  /* 0x000000ff07077208 */ /* 0x000fe40000800000 */
[----:B------:R-:W-:Y:S01]  /*11ea0*/  FSEL R10, R13, RZ, P4 ;  /* 0x000000ff0d0a7208 */ /* 0x000fe20002000000 */
[----:B------:R-:W-:Y:S01]  /*11eb0*/  @P5 FADD.FTZ R45, R61, R45 ;  /* 0x0000002d3d2d5221 */ /* 0x000fe20000010000 */
[----:B------:R-:W-:Y:S01]  /*11ec0*/  FSEL R47, R47, RZ, !P6 ;  /* 0x000000ff2f2f7208 */ /* 0x000fe20007000000 */
[----:B------:R-:W-:Y:S01]  /*11ed0*/  FADD.FTZ R44, R7, R44 ;  /* 0x0000002c072c7221 */ /* 0x000fe20000010000 */
[----:B------:R-:W-:-:S02]  /*11ee0*/  SEL R14, RZ, 0x1, P0 ;  /* 0x00000001ff0e7807 */ /* 0x000fc40000000000 */
[----:B------:R-:W-:Y:S01]  /*11ef0*/  PRMT R7, R9, 0x7610, R7 ;  /* 0x0000761009077816 */ /* 0x000fe20000000007 */
[----:B------:R-:W-:Y:S01]  /*11f00*/  FADD.FTZ R47, R47, R10 ;  /* 0x0000000a2f2f7221 */ /* 0x000fe20000010000 */
[----:B------:R-:W-:Y:S01]  /*11f10*/  PRMT R9, R11, 0x7610, R9 ;  /* 0x000076100b097816 */ /* 0x000fe20000000009 */
[----:B------:R-:W-:Y:S01]  /*11f20*/  @P5 FADD.FTZ R44, R60, R44 ;  /* 0x0000002c3c2c5221 */ /* 0x000fe20000010000 */
[----:B------:R-:W-:Y:S01]  /*11f30*/  LOP3.LUT P0, RZ, R12, 0x8, RZ, 0xc0, !PT ;  /* 0x000000080cff7812 */ /* 0x000fe2000780c0ff */
[----:B------:R-:W-:Y:S01]  /*11f40*/  @P5 FADD.FTZ R47, R63, R47 ;  /* 0x0000002f3f2f5221 */ /* 0x000fe20000010000 */
[----:B------:R-:W-:Y:S02]  /*11f50*/  PRMT R10, R14, 0x7610, R10 ;  /* 0x000076100e0a7816 */ /* 0x000fe4000000000a */
[----:B------:R-:W-:Y:S01]  /*11f60*/  SEL R11, RZ, 0x1, P6 ;  /* 0x00000001ff0b7807 */ /* 0x000fe20003000000 */
[----:B------:R-:W-:Y:S08]  /*11f70*/  BRA `(.L_x_31109) ;  /* 0x0000001400c07947 */ /* 0x000ff00003800000 */
.L_x_31068:
        /* <DEDUP_REMOVED lines=16> */
.L_x_31112:
        /* <DEDUP_REMOVED lines=12> */
.L_x_31114:
[----:B------:R-:W-:Y:S05]  /*12140*/  BSYNC.RECONVERGENT B1 ;  /* 0x0000000000017941 */ /* 0x000fea0003800200 */
.L_x_31113:
        /* <DEDUP_REMOVED lines=54> */
[----:B------:R-:W-:Y:S01]  /*124b0*/  LOP3.LUT R4, R14, UR15, R21, 0x96, !PT ;  /* 0x0000000f0e047c12 */ /* 0x000fe2000f8e9615 */
[----:B------:R-:W-:Y:S01]  /*124c0*/  IMAD.MOV.U32 R21, RZ, RZ, R13 ;  /* 0x000000ffff157224 */ /* 0x000fe200078e000d */
[----:B------:R-:W-:Y:S01]  /*124d0*/  MOV R8, R20 ;  /* 0x0000001400087202 */ /* 0x000fe20000000f00 */
[----:B------:R-:W-:-:S07]  /*124e0*/  IMAD.MOV.U32 R14, RZ, RZ, RZ ;  /* 0x000000ffff0e7224 */ /* 0x000fce00078e00ff */
.L_x_31111:
[----:B------:R-:W-:Y:S05]  /*124f0*/  BSYNC.RECONVERGENT B0 ;  /* 0x0000000000007941 */ /* 0x000fea0003800200 */
.L_x_31110:
[----:B------:R-:W-:Y:S01]  /*12500*/  ISETP.NE.AND P2, PT, R14, 0x1, PT ;  /* 0x000000010e00780c */ /* 0x000fe20003f45270 */
[----:B------:R-:W-:Y:S01]  /*12510*/  BSSY.RECONVERGENT B0, `(.L_x_31115) ;  /* 0x0000056000007945 */ /* 0x000fe20003800200 */
[----:B------:R-:W-:-:S05]  /*12520*/  I2FP.F32.U32 R20, R21 ;  /* 0x0000001500147245 */ /* 0x000fca0000201000 */
[----:B------:R-:W-:Y:S01]  /*12530*/  FFMA.FTZ R13, R20, R233, 1.1641532182693481445e-10 ;  /* 0x2f000000140d7423 */ /* 0x000fe200000100e9 */
[----:B------:R-:W-:-:S04]  /*12540*/  HFMA2 R20, -RZ, RZ, 0, 1.1920928955078125e-07 ;  /* 0x00000002ff147431 */ /* 0x000fc800000001ff */
        /* <DEDUP_REMOVED lines=11> */
.L_x_31117:
        /* <DEDUP_REMOVED lines=12> */
.L_x_31119:
[----:B------:R-:W-:Y:S05]  /*126c0*/  BSYNC.RECONVERGENT B1 ;  /* 0x0000000000017941 */ /* 0x000fea0003800200 */
.L_x_31118:
        /* <DEDUP_REMOVED lines=54> */
[----:B------:R-:W-:-:S03]  /*12a30*/  IMAD.WIDE.U32 R20, R4, -0x326172a9, RZ ;  /* 0xcd9e8d5704147825 */ /* 0x000fc600078e00ff */
[----:B------:R-:W-:Y:S01]  /*12a40*/  MOV R8, R20 ;  /* 0x0000001400087202 */ /* 0x000fe20000000f00 */
[----:B------:R-:W-:Y:S01]  /*12a50*/  IMAD.MOV.U32 R20, RZ, RZ, RZ ;  /* 0x000000ffff147224 */ /* 0x000fe200078e00ff */
[----:B------:R-:W-:-:S07]  /*12a60*/  LOP3.LUT R4, R22, UR15, R21, 0x96, !PT ;  /* 0x0000000f16047c12 */ /* 0x000fce000f8e9615 */
.L_x_31116:
[----:B------:R-:W-:Y:S05]  /*12a70*/  BSYNC.RECONVERGENT B0 ;  /* 0x0000000000007941 */ /* 0x000fea0003800200 */
.L_x_31115:
        /* <DEDUP_REMOVED lines=16> */
.L_x_31122:
        /* <DEDUP_REMOVED lines=12> */
.L_x_31124:
[----:B------:R-:W-:Y:S05]  /*12c40*/  BSYNC.RECONVERGENT B1 ;  /* 0x0000000000017941 */ /* 0x000fea0003800200 */
.L_x_31123:
        /* <DEDUP_REMOVED lines=57> */
[----:B------:R-:W-:-:S07]  /*12fe0*/  LOP3.LUT R4, R22, UR15, R21, 0x96, !PT ;  /* 0x0000000f16047c12 */ /* 0x000fce000f8e9615 */
.L_x_31121:
[----:B------:R-:W-:Y:S05]  /*12ff0*/  BSYNC.RECONVERGENT B0 ;  /* 0x0000000000007941 */ /* 0x000fea0003800200 */
.L_x_31120:
[----:B------:R-:W-:Y:S01]  /*13000*/  ISETP.NE.AND P4, PT, R14, 0x1, PT ;  /* 0x000000010e00780c */ /* 0x000fe20003f85270 */
[----:B------:R-:W-:Y:S01]  /*13010*/  BSSY.RECONVERGENT B0, `(.L_x_31125) ;  /* 0x0000056000007945 */ /* 0x000fe20003800200 */
[----:B------:R-:W-:-:S05]  /*13020*/  I2FP.F32.U32 R20, R13 ;  /* 0x0000000d00147245 */ /* 0x000fca0000201000 */
        /* <DEDUP_REMOVED lines=13> */
.L_x_31127:
        /* <DEDUP_REMOVED lines=12> */
.L_x_31129:
[----:B------:R-:W-:Y:S05]  /*131c0*/  BSYNC.RECONVERGENT B1 ;  /* 0x0000000000017941 */ /* 0x000fea0003800200 */
.L_x_31128:
        /* <DEDUP_REMOVED lines=52> */
[----:B------:R-:W-:Y:S02]  /*13510*/  LOP3.LUT R3, R220, R24, R21, 0x96, !PT ;  /* 0x00000018dc037212 */ /* 0x000fe400078e9615 */
[----:B------:R-:W-:Y:S01]  /*13520*/  MOV R15, R20 ;  /* 0x00000014000f7202 */ /* 0x000fe20000000f00 */
[----:B------:R-:W-:-:S04]  /*13530*/  IMAD.WIDE.U32 R20, R4, -0x326172a9, RZ ;  /* 0xcd9e8d5704147825 */ /* 0x000fc800078e00ff */
[----:B------:R-:W-:Y:S01]  /*13540*/  IMAD.MOV.U32 R8, RZ, RZ, R20 ;  /* 0x000000ffff087224 */ /* 0x000fe200078e0014 */
[----:B------:R-:W-:Y:S01]  /*13550*/  LOP3.LUT R4, R22, UR15, R21, 0x96, !PT ;  /* 0x0000000f16047c12 */ /* 0x000fe2000f8e9615 */
[----:B------:R-:W-:-:S07]  /*13560*/  IMAD.MOV.U32 R20, RZ, RZ, RZ ;  /* 0x000000ffff147224 */ /* 0x000fce00078e00ff */
.L_x_31126:
[----:B------:R-:W-:Y:S05]  /*13570*/  BSYNC.RECONVERGENT B0 ;  /* 0x0000000000007941 */ /* 0x000fea0003800200 */
.L_x_31125:
        /* <DEDUP_REMOVED lines=16> */
.L_x_31109:
[----:B------:R-:W-:Y:S01]  /*13680*/  SEL R13, RZ, 0x1000000, !P4 ;  /* 0x01000000ff0d7807 */ /* 0x000fe20006000000 */
[----:B------:R-:W-:Y:S01]  /*13690*/  IMAD.WIDE.U32 R16, R207, 0x10, R234 ;  /* 0x00000010cf107825 */ /* 0x000fe200078e00ea */
[----:B------:R-:W-:Y:S02]  /*136a0*/  SEL R14, RZ, 0x10000, !P3 ;  /* 0x00010000ff0e7807 */ /* 0x000fe40005800000 */
[----:B------:R-:W-:Y:S02]  /*136b0*/  SEL R18, RZ, 0x100, !P2 ;  /* 0x00000100ff127807 */ /* 0x000fe40005000000 */
[----:B------:R0:W-:Y:S02]  /*136c0*/  STG.E.128 desc[UR6][R16.64], R44 ;  /* 0x0000002c10007986 */ /* 0x0001e4000c101d06 */
[----:B------:R-:W-:Y:S02]  /*136d0*/  IADD3 R13, PT, PT, R18, R13, R14 ;  /* 0x0000000d120d7210 */ /* 0x000fe40007ffe00e */
[----:B------:R-:W-:-:S04]  /*136e0*/  SEL R14, RZ, 0x1, !P1 ;  /* 0x00000001ff0e7807 */ /* 0x000fc80004800000 */
[----:B------:R-:W-:Y:S01]  /*136f0*/  IADD3 R13, PT, PT, R13, R14, RZ ;  /* 0x0000000e0d0d7210 */ /* 0x000fe20007ffe0ff */
[----:B0-----:R-:W-:-:S05]  /*13700*/  IMAD.WIDE.U32 R16, R207, 0x4, R226 ;  /* 0x00000004cf107825 */ /* 0x001fca00078e00e2 */
[----:B------:R0:W-:Y:S01]  /*13710*/  STG.E desc[UR6][R16.64], R13 ;  /* 0x0000000d10007986 */ /* 0x0001e2000c101906 */
[----:B------:R-:W-:Y:S05]  /*13720*/  @!P0 BRA `(.L_x_31130) ;  /* 0x00000000002c8947 */ /* 0x000fea0003800000 */
[----:B0-----:R-:W0:Y:S01]  /*13730*/  LDC.64 R16, c[0x0][0x3b8] ;  /* 0x0000ee00ff107b82 */ /* 0x001e220000000a00 */
[----:B------:R-:W-:-:S05]  /*13740*/  IMAD.U32 R13, R10, 0x10000, RZ ;  /* 0x000100000a0d7824 */ /* 0x000fca00078e00ff */
[----:B------:R-:W-:Y:S02]  /*13750*/  LOP3.LUT R14, R13, 0xff0000, RZ, 0xc0, !PT ;  /* 0x00ff00000d0e7812 */ /* 0x000fe400078ec0ff */
[----:B------:R-:W-:-:S05]  /*13760*/  LOP3.LUT R13, R11, 0xffff, RZ, 0xc0, !PT ;  /* 0x0000ffff0b0d7812 */ /* 0x000fca00078ec0ff */
[----:B------:R-:W-:Y:S01]  /*13770*/  IMAD R13, R13, 0x1000000, R14 ;  /* 0x010000000d0d7824 */ /* 0x000fe200078e020e */
[----:B------:R-:W-:-:S04]  /*13780*/  LOP3.LUT R14, R9, 0xff, RZ, 0xc0, !PT ;  /* 0x000000ff090e7812 */ /* 0x000fc800078ec0ff */
[----:B------:R-:W-:Y:S02]  /*13790*/  LEA R13, R14, R13, 0x8 ;  /* 0x0000000d0e0d7211 */ /* 0x000fe400078e40ff */
[----:B------:R-:W-:Y:S01]  /*137a0*/  LOP3.LUT R14, R7, 0xff, RZ, 0xc0, !PT ;  /* 0x000000ff070e7812 */ /* 0x000fe200078ec0ff */
[----:B0-----:R-:W-:-:S04]  /*137b0*/  IMAD.WIDE.U32 R16, R207, 0x4, R16 ;  /* 0x00000004cf107825 */ /* 0x001fc800078e0010 */
[----:B------:R-:W-:-:S05]  /*137c0*/  IMAD.IADD R13, R13, 0x1, R14 ;  /* 0x000000010d0d7824 */ /* 0x000fca00078e020e */
[----:B------:R1:W-:Y:S02]  /*137d0*/  STG.E desc[UR6][R16.64], R13 ;  /* 0x0000000d10007986 */ /* 0x0003e4000c101906 */
.L_x_31130:
        /* <DEDUP_REMOVED lines=26> */
.L_x_31134:
        /* <DEDUP_REMOVED lines=12> */
.L_x_31136:
[----:B------:R-:W-:Y:S05]  /*13a40*/  BSYNC.RECONVERGENT B1 ;  /* 0x0000000000017941 */ /* 0x000fea0003800200 */
.L_x_31135:
        /* <DEDUP_REMOVED lines=56> */
[----:B------:R-:W-:-:S07]  /*13dd0*/  HFMA2 R9, -RZ, RZ, 0, 0 ;  /* 0x00000000ff097431 */ /* 0x000fce00000001ff */
.L_x_31133:
[----:B------:R-:W-:Y:S05]  /*13de0*/  BSYNC.RECONVERGENT B0 ;  /* 0x0000000000007941 */ /* 0x000fea0003800200 */
.L_x_31132:
[----:B------:R-:W-:Y:S01]  /*13df0*/  ISETP.NE.AND P2, PT, R9, 0x1, PT ;  /* 0x000000010900780c */ /* 0x000fe20003f45270 */
[----:B------:R-:W-:Y:S01]  /*13e00*/  BSSY.RECONVERGENT B0, `(.L_x_31137) ;  /* 0x0000056000007945 */ /* 0x000fe20003800200 */
[----:B------:R-:W-:Y:S01]  /*13e10*/  I2FP.F32.U32 R10, R7 ;  /* 0x00000007000a7245 */ /* 0x000fe20000201000 */
[----:B------:R-:W-:-:S04]  /*13e20*/  IMAD.MOV.U32 R11, RZ, RZ, R8 ;  /* 0x000000ffff0b7224 */ /* 0x000fc800078e0008 */
        /* <DEDUP_REMOVED lines=13> */
.L_x_31139:
        /* <DEDUP_REMOVED lines=12> */
.L_x_31141:
[----:B------:R-:W-:Y:S05]  /*13fc0*/  BSYNC.RECONVERGENT B1 ;  /* 0x0000000000017941 */ /* 0x000fea0003800200 */
.L_x_31140:
        /* <DEDUP_REMOVED lines=49> */
[----:B------:R-:W-:Y:S01]  /*142e0*/  IMAD.MOV.U32 R11, RZ, RZ, R14 ;  /* 0x000000ffff0b7224 */ /* 0x000fe200078e000e */
[----:B------:R-:W-:-:S03]  /*142f0*/  UIADD3 UR15, UPT, UPT, UR4, -0x700cb87f, URZ ;  /* 0x8ff34781040f7890 */ /* 0x000fc6000fffe0ff */
[----:B------:R-:W-:-:S05]  /*14300*/  IMAD.WIDE.U32 R8, R8, -0x2daee0ad, RZ ;  /* 0xd2511f5308087825 */ /* 0x000fca00078e00ff */
[----:B------:R-:W-:Y:S02]  /*14310*/  LOP3.LUT R3, R220, R20, R9, 0x96, !PT ;  /* 0x00000014dc037212 */ /* 0x000fe400078e9609 */
[----:B------:R-:W-:Y:S01]  /*14320*/  MOV R14, R8 ;  /* 0x00000008000e7202 */ /* 0x000fe20000000f00 */
[----:B------:R-:W-:-:S05]  /*14330*/  IMAD.WIDE.U32 R8, R4, -0x326172a9, RZ ;  /* 0xcd9e8d5704087825 */ /* 0x000fca00078e00ff */
[----:B------:R-:W-:Y:S01]  /*14340*/  LOP3.LUT R4, R10, UR15, R9, 0x96, !PT ;  /* 0x0000000f0a047c12 */ /* 0x000fe2000f8e9609 */
[----:B------:R-:W-:-:S07]  /*14350*/  IMAD.MOV.U32 R10, RZ, RZ, RZ ;  /* 0x000000ffff0a7224 */ /* 0x000fce00078e00ff */
.L_x_31138:
[----:B------:R-:W-:Y:S05]  /*14360*/  BSYNC.RECONVERGENT B0 ;  /* 0x0000000000007941 */ /* 0x000fea0003800200 */
.L_x_31137:
[----:B------:R-:W-:Y:S01]  /*14370*/  ISETP.NE.AND P2, PT, R10, 0x1, PT ;  /* 0x000000010a00780c */ /* 0x000fe20003f45270 */
[----:B------:R-:W-:Y:S01]  /*14380*/  BSSY.RECONVERGENT B0, `(.L_x_31142) ;  /* 0x0000055000007945 */ /* 0x000fe20003800200 */
[----:B------:R-:W-:Y:S02]  /*14390*/  I2FP.F32.U32 R16, R11 ;  /* 0x0000000b00107245 */ /* 0x000fe40000201000 */
[----:B------:R-:W-:-:S03]  /*143a0*/  MOV R15, R8 ;  /* 0x00000008000f7202 */ /* 0x000fc60000000f00 */
[----:B------:R-:W-:Y:S01]  /*143b0*/  FFMA.FTZ R9, R16, R233, 1.1641532182693481445e-10 ;  /* 0x2f00000010097423 */ /* 0x000fe200000100e9 */
[----:B------:R-:W-:-:S05]  /*143c0*/  IMAD.MOV.U32 R16, RZ, RZ, 0x2 ;  /* 0x00000002ff107424 */ /* 0x000fca00078e00ff */
        /* <DEDUP_REMOVED lines=9> */
.L_x_31144:
        /* <DEDUP_REMOVED lines=12> */
.L_x_31146:
[----:B------:R-:W-:Y:S05]  /*14520*/  BSYNC.RECONVERGENT B1 ;  /* 0x0000000000017941 */ /* 0x000fea0003800200 */
.L_x_31145:
        /* <DEDUP_REMOVED lines=58> */
.L_x_31143:
[----:B------:R-:W-:Y:S05]  /*148d0*/  BSYNC.RECONVERGENT B0 ;  /* 0x0000000000007941 */ /* 0x000fea0003800200 */
.L_x_31142:
[----:B------:R-:W-:Y:S01]  /*148e0*/  ISETP.NE.AND P3, PT, R16, 0x1, PT ;  /* 0x000000011000780c */ /* 0x000fe20003f65270 */
[----:B------:R-:W-:Y:S01]  /*148f0*/  BSSY.RECONVERGENT B0, `(.L_x_31147) ;  /* 0x0000057000007945 */ /* 0x000fe20003800200 */
[----:B------:R-:W-:-:S05]  /*14900*/  I2FP.F32.U32 R10, R15 ;  /* 0x0000000f000a7245 */ /* 0x000fca0000201000 */
[----:B------:R-:W-:Y:S01]  /*14910*/  FFMA.FTZ R11, R10, R233, 1.1641532182693481445e-10 ;  /* 0x2f0000000a0b7423 */ /* 0x000fe200000100e9 */
[----:B------:R-:W-:Y:S01]  /*14920*/  FMUL.FTZ R10, R17, R213 ;  /* 0x000000d5110a7220 */ /* 0x000fe20000410000 */
        /* <DEDUP_REMOVED lines=12> */
.L_x_31149:
        /* <DEDUP_REMOVED lines=12> */
.L_x_31151:
[----:B------:R-:W-:Y:S05]  /*14ab0*/  BSYNC.RECONVERGENT B1 ;  /* 0x0000000000017941 */ /* 0x000fea0003800200 */
.L_x_31150:
        /* <DEDUP_REMOVED lines=58> */
.L_x_31148:
[----:B------:R-:W-:Y:S05]  /*14e60*/  BSYNC.RECONVERGENT B0 ;  /* 0x0000000000007941 */ /* 0x000fea0003800200 */
.L_x_31147:
[----:B------:R-:W-:Y:S01]  /*14e70*/  ISETP.NE.AND P3, PT, R17, 0x1, PT ;  /* 0x000000011100780c */ /* 0x000fe20003f65270 */
[----:B------:R-:W-:Y:S01]  /*14e80*/  BSSY.RECONVERGENT B0, `(.L_x_31152) ;  /* 0x0000055000007945 */ /* 0x000fe20003800200 */
[----:B------:R-:W-:Y:S01]  /*14e90*/  I2FP.F32.U32 R16, R11 ;  /* 0x0000000b00107245 */ /* 0x000fe20000201000 */
[----:B------:R-:W-:-:S04]  /*14ea0*/  IMAD.MOV.U32 R11, RZ, RZ, R8 ;  /* 0x000000ffff0b7224 */ /* 0x000fc800078e0008 */
[----:B------:R-:W-:Y:S01]  /*14eb0*/  FFMA.FTZ R15, R16, R233, 1.1641532182693481445e-10 ;  /* 0x2f000000100f7423 */ /* 0x000fe200000100e9 */
[----:B------:R-:W-:-:S05]  /*14ec0*/  HFMA2 R16, -RZ, RZ, 0, 1.1920928955078125e-07 ;  /* 0x00000002ff107431 */ /* 0x000fca00000001ff */
        /* <DEDUP_REMOVED lines=9> */
.L_x_31154:
        /* <DEDUP_REMOVED lines=12> */
.L_x_31156:
[----:B------:R-:W-:Y:S05]  /*15020*/  BSYNC.RECONVERGENT B1 ;  /* 0x0000000000017941 */ /* 0x000fea0003800200 */
.L_x_31155:
        /* <DEDUP_REMOVED lines=58> */
.L_x_31153:
[----:B------:R-:W-:Y:S05]  /*153d0*/  BSYNC.RECONVERGENT B0 ;  /* 0x0000000000007941 */ /* 0x000fea0003800200 */
.L_x_31152:
        /* <DEDUP_REMOVED lines=17> */
.L_x_31159:
        /* <DEDUP_REMOVED lines=12> */
.L_x_31161:
[----:B------:R-:W-:Y:S05]  /*155b0*/  BSYNC.RECONVERGENT B1 ;  /* 0x0000000000017941 */ /* 0x000fea0003800200 */
.L_x_31160:
        /* <DEDUP_REMOVED lines=58> */
.L_x_31158:
[----:B------:R-:W-:Y:S05]  /*15960*/  BSYNC.RECONVERGENT B0 ;  /* 0x0000000000007941 */ /* 0x000fea0003800200 */
.L_x_31157:
        /* <DEDUP_REMOVED lines=15> */
.L_x_31164:
        /* <DEDUP_REMOVED lines=12> */
.L_x_31166:
[----:B------:R-:W-:Y:S05]  /*15b20*/  BSYNC.RECONVERGENT B1 ;  /* 0x0000000000017941 */ /* 0x000fea0003800200 */
.L_x_31165:
        /* <DEDUP_REMOVED lines=58> */
.L_x_31163:
[----:B------:R-:W-:Y:S05]  /*15ed0*/  BSYNC.RECONVERGENT B0 ;  /* 0x0000000000007941 */ /* 0x000fea0003800200 */
.L_x_31162:
        /* <DEDUP_REMOVED lines=17> */
.L_x_31169:
        /* <DEDUP_REMOVED lines=15> */
.L_x_31171:
[----:B------:R-:W-:Y:S05]  /*160e0*/  BSYNC.RECONVERGENT B1 ;  /* 0x0000000000017941 */ /* 0x000fea0003800200 */
.L_x_31170:
        /* <DEDUP_REMOVED lines=56> */
[----:B------:R-:W-:Y:S01]  /*16470*/  IMAD.MOV.U32 R21, RZ, RZ, RZ ;  /* 0x000000ffff157224 */ /* 0x000fe200078e00ff */
[----:B------:R-:W-:-:S07]  /*16480*/  MOV R8, R20 ;  /* 0x0000001400087202 */ /* 0x000fce0000000f00 */
.L_x_31168:
[----:B------:R-:W-:Y:S05]  /*16490*/  BSYNC.RECONVERGENT B0 ;  /* 0x0000000000007941 */ /* 0x000fea0003800200 */
.L_x_31167:
[----:B------:R-:W-:Y:S01]  /*164a0*/  LOP3.LUT R12, R12, 0xffffffef, RZ, 0xc0, !PT ;  /* 0xffffffef0c0c7812 */ /* 0x000fe200078ec0ff */
[-C--:B------:R-:W-:Y:S01]  /*164b0*/  FMUL.FTZ R43, R67, R213.reuse ;  /* 0x000000d5432b7220 */ /* 0x080fe20000410000 */
[-C--:B------:R-:W-:Y:S01]  /*164c0*/  FSETP.GTU.FTZ.AND P6, PT, R9, R214.reuse, PT ;  /* 0x000000d60900720b */ /* 0x080fe20003fdc000 */
[----:B------:R-:W-:Y:S01]  /*164d0*/  FMUL.FTZ R9, R66, R213 ;  /* 0x000000d542097220 */ /* 0x000fe20000410000 */
[----:B------:R-:W-:Y:S02]  /*164e0*/  @P5 LOP3.LUT R12, R12, 0x10, RZ, 0xfc, !PT ;  /* 0x000000100c0c5812 */ /* 0x000fe400078efcff */
[----:B------:R-:W-:Y:S02]  /*164f0*/  FSEL R18, R18, RZ, P3 ;  /* 0x000000ff12127208 */ /* 0x000fe40001800000 */
[----:B------:R-:W-:Y:S02]  /*16500*/  LOP3.LUT R12, R12, 0xfffffff7, RZ, 0xc0, !PT ;  /* 0xfffffff70c0c7812 */ /* 0x000fe400078ec0ff */
[----:B------:R-:W-:-:S02]  /*16510*/  FSETP.GTU.FTZ.AND P5, PT, R15, R214, PT ;  /* 0x000000d60f00720b */ /* 0x000fc40003fbc000 */
[----:B------:R-:W-:Y:S02]  /*16520*/  @P0 LOP3.LUT R12, R12, 0x8, RZ, 0xfc, !PT ;  /* 0x000000080c0c0812 */ /* 0x000fe400078efcff */
[----:B------:R-:W-:Y:S02]  /*16530*/  FSETP.GTU.FTZ.AND P0, PT, R16, R214, PT ;  /* 0x000000d61000720b */ /* 0x000fe40003f1c000 */
[----:B------:R-:W-:Y:S02]  /*16540*/  LOP3.LUT R12, R12, 0xfffffffe, RZ, 0xc0, !PT ;  /* 0xfffffffe0c0c7812 */ /* 0x000fe400078ec0ff */
[----:B------:R-:W-:Y:S02]  /*16550*/  FSEL R9, R9, RZ, !P0 ;  /* 0x000000ff09097208 */ /* 0x000fe40004000000 */
[----:B------:R-:W-:Y:S02]  /*16560*/  @P6 LOP3.LUT R12, R12, 0x1, RZ, 0xfc, !PT ;  /* 0x000000010c0c6812 */ /* 0x000fe400078efcff */
[----:B------:R-:W-:Y:S01]  /*16570*/  FSEL R10, R10, RZ, P2 ;  /* 0x000000ff0a0a7208 */ /* 0x000fe20001000000 */
[----:B------:R-:W-:Y:S01]  /*16580*/  FADD.FTZ R42, R18, R9 ;  /* 0x00000009122a7221 */ /* 0x000fe20000010000 */
[----:B------:R-:W-:Y:S01]  /*16590*/  FMUL.FTZ R9, R65, R213 ;  /* 0x000000d541097220 */ /* 0x000fe20000410000 */
[----:B------:R-:W-:-:S02]  /*165a0*/  LOP3.LUT R12, R12, 0xffffffdf, RZ, 0xc0, !PT ;  /* 0xffffffdf0c0c7812 */ /* 0x000fc400078ec0ff */
[----:B------:R-:W-:Y:S02]  /*165b0*/  FSEL R7, R7, RZ, P1 ;  /* 0x000000ff07077208 */ /* 0x000fe40000800000 */
[----:B------:R-:W-:Y:S02]  /*165c0*/  FSEL R9, R9, RZ, !P5 ;  /* 0x000000ff09097208 */ /* 0x000fe40006800000 */
[----:B------:R-:W-:-:S03]  /*165d0*/  @P3 LOP3.LUT R12, R12, 0x20, RZ, 0xfc, !PT ;  /* 0x000000200c0c3812 */ /* 0x000fc600078efcff */
[----:B------:R-:W-:Y:S01]  /*165e0*/  FADD.FTZ R41, R10, R9 ;  /* 0x000000090a297221 */ /* 0x000fe20000010000 */
[----:B------:R-:W-:Y:S01]  /*165f0*/  I2FP.F32.U32 R9, R17 ;  /* 0x0000001100097245 */ /* 0x000fe20000201000 */
[----:B------:R-:W-:Y:S01]  /*16600*/  FMUL.FTZ R10, R64, R213 ;  /* 0x000000d5400a7220 */ /* 0x000fe20000410000 */
[----:B------:R-:W-:-:S03]  /*16610*/  LOP3.LUT P3, RZ, R12, 0x1, RZ, 0xc0, !PT ;  /* 0x000000010cff7812 */ /* 0x000fc6000786c0ff */
[----:B------:R-:W-:Y:S01]  /*16620*/  FFMA.FTZ R9, R9, R233, 1.1641532182693481445e-10 ;  /* 0x2f00000009097423 */ /* 0x000fe200000100e9 */
[----:B------:R-:W-:-:S04]  /*16630*/  FSEL R10, R10, RZ, !P3 ;  /* 0x000000ff0a0a7208 */ /* 0x000fc80005800000 */
[----:B------:R-:W-:Y:S01]  /*16640*/  FSETP.GTU.FTZ.AND P6, PT, R9, R214, PT ;  /* 0x000000d60900720b */ /* 0x000fe20003fdc000 */
[----:B------:R-:W-:Y:S01]  /*16650*/  FADD.FTZ R40, R7, R10 ;  /* 0x0000000a07287221 */ /* 0x000fe20000010000 */
[----:B------:R-:W-:Y:S02]  /*16660*/  SEL R9, RZ, 0x1, P5 ;  /* 0x00000001ff097807 */ /* 0x000fe40002800000 */
[----:B------:R-:W-:Y:S02]  /*16670*/  LOP3.LUT P5, RZ, R12, 0x10, RZ, 0xc0, !PT ;  /* 0x000000100cff7812 */ /* 0x000fe400078ac0ff */
[----:B------:R-:W-:Y:S02]  /*16680*/  FSEL R10, R11, RZ, P4 ;  /* 0x000000ff0b0a7208 */ /* 0x000fe40002000000 */
[----:B------:R-:W-:Y:S02]  /*16690*/  FSEL R43, R43, RZ, !P6 ;  /* 0x000000ff2b2b7208 */ /* 0x000fe40007000000 */
[----:B------:R-:W-:-:S02]  /*166a0*/  SEL R7, RZ, 0x1, P3 ;  /* 0x00000001ff077807 */ /* 0x000fc40001800000 */
[C---:B------:R-:W-:Y:S01]  /*166b0*/  LOP3.LUT P3, RZ, R12.reuse, 0x20, RZ, 0xc0, !PT ;  /* 0x000000200cff7812 */ /* 0x040fe2000786c0ff */
[----:B------:R-:W-:Y:S01]  /*166c0*/  FADD.FTZ R43, R43, R10 ;  /* 0x0000000a2b2b7221 */ /* 0x000fe20000010000 */
[----:B------:R-:W-:Y:S02]  /*166d0*/  SEL R10, RZ, 0x1, P0 ;  /* 0x00000001ff0a7807 */ /* 0x000fe40000000000 */
[----:B------:R-:W-:Y:S01]  /*166e0*/  LOP3.LUT P0, RZ, R12, 0x8, RZ, 0xc0, !PT ;  /* 0x000000080cff7812 */ /* 0x000fe2000780c0ff */
[----:B------:R-:W-:Y:S01]  /*166f0*/  @P5 FADD.FTZ R42, R62, R42 ;  /* 0x0000002a3e2a5221 */ /* 0x000fe20000010000 */
[----:B------:R-:W-:Y:S01]  /*16700*/  SEL R11, RZ, 0x1, P6 ;  /* 0x00000001ff0b7807 */ /* 0x000fe20003000000 */
[----:B------:R-:W-:Y:S01]  /*16710*/  @P5 FADD.FTZ R41, R61, R41 ;  /* 0x000000293d295221 */ /* 0x000fe20000010000 */
[----:B------:R-:W-:Y:S01]  /*16720*/  @P5 FADD.FTZ R40, R60, R40 ;  /* 0x000000283c285221 */ /* 0x000fe20000010000 */
[----:B------:R-:W-:Y:S01]  /*16730*/  @P5 FADD.FTZ R43, R63, R43 ;  /* 0x0000002b3f2b5221 */ /* 0x000fe20000010000 */
[----:B------:R-:W-:Y:S07]  /*16740*/  BRA `(.L_x_31172) ;  /* 0x0000001400c07947 */ /* 0x000fee0003800000 */
.L_x_31131:
        /* <DEDUP_REMOVED lines=16> */
.L_x_31175:
        /* <DEDUP_REMOVED lines=12> */
.L_x_31177:
[----:B------:R-:W-:Y:S05]  /*16910*/  BSYNC.RECONVERGENT B1 ;  /* 0x0000000000017941 */ /* 0x000fea0003800200 */
.L_x_31176:
        /* <DEDUP_REMOVED lines=56> */
[----:B------:R-:W-:Y:S02]  /*16ca0*/  HFMA2 R21, -RZ, RZ, 0, 0 ;  /* 0x00000000ff157431 */ /* 0x000fe400000001ff */
[----:B------:R-:W-:-:S07]  /*16cb0*/  IMAD.MOV.U32 R22, RZ, RZ, R15 ;  /* 0x000000ffff167224 */ /* 0x000fce00078e000f */
.L_x_31174:
[----:B------:R-:W-:Y:S05]  /*16cc0*/  BSYNC.RECONVERGENT B0 ;  /* 0x0000000000007941 */ /* 0x000fea0003800200 */
.L_x_31173:
        /* <DEDUP_REMOVED lines=16> */
.L_x_31180:
        /* <DEDUP_REMOVED lines=12> */
.L_x_31182:
[----:B------:R-:W-:Y:S05]  /*16e90*/  BSYNC.RECONVERGENT B1 ;  /* 0x0000000000017941 */ /* 0x000fea0003800200 */
.L_x_31181:
        /* <DEDUP_REMOVED lines=58> */
.L_x_31179:
[----:B------:R-:W-:Y:S05]  /*17240*/  BSYNC.RECONVERGENT B0 ;  /* 0x0000000000007941 */ /* 0x000fea0003800200 */
.L_x_31178:
        /* <DEDUP_REMOVED lines=16> */
.L_x_31185:
        /* <DEDUP_REMOVED lines=12> */
.L_x_31187:
[----:B------:R-:W-:Y:S05]  /*17410*/  BSYNC.RECONVERGENT B1 ;  /* 0x0000000000017941 */ /* 0x000fea0003800200 */
.L_x_31186:
        /* <DEDUP_REMOVED lines=58> */
.L_x_31184:
[----:B------:R-:W-:Y:S05]  /*177c0*/  BSYNC.RECONVERGENT B0 ;  /* 0x0000000000007941 */ /* 0x000fea0003800200 */
.L_x_31183:
        /* <DEDUP_REMOVED lines=16> */
.L_x_31190:
        /* <DEDUP_REMOVED lines=12> */
.L_x_31192:
[----:B------:R-:W-:Y:S05]  /*17990*/  BSYNC.RECONVERGENT B1 ;  /* 0x0000000000017941 */ /* 0x000fea0003800200 */
.L_x_31191:
        /* <DEDUP_REMOVED lines=58> */
.L_x_31189:
[----:B------:R-:W-:Y:S05]  /*17d40*/  BSYNC.RECONVERGENT B0 ;  /* 0x0000000000007941 */ /* 0x000fea0003800200 */
.L_x_31188:
        /* <DEDUP_REMOVED lines=16> */
.L_x_31172:
[----:B------:R-:W-:Y:S01]  /*17e50*/  IMAD.WIDE.U32 R16, R13, 0x10, R234 ;  /* 0x000000100d107825 */ /* 0x000fe200078e00ea */
[----:B------:R-:W-:-:S04]  /*17e60*/  SEL R15, RZ, 0x1000000, !P4 ;  /* 0x01000000ff0f7807 */ /* 0x000fc80006000000 */
[----:B------:R0:W-:Y:S02]  /*17e70*/  STG.E.128 desc[UR6][R16.64], R40 ;  /* 0x0000002810007986 */ /* 0x0001e4000c101d06 */
[----:B0-----:R-:W-:Y:S02]  /*17e80*/  SEL R16, RZ, 0x10000, !P3 ;  /* 0x00010000ff107807 */ /* 0x001fe40005800000 */
[----:B------:R-:W-:-:S04]  /*17e90*/  SEL R17, RZ, 0x100, !P2 ;  /* 0x00000100ff117807 */ /* 0x000fc80005000000 */
[----:B------:R-:W-:Y:S02]  /*17ea0*/  IADD3 R15, PT, PT, R17, R15, R16 ;  /* 0x0000000f110f7210 */ /* 0x000fe40007ffe010 */
[----:B------:R-:W-:-:S05]  /*17eb0*/  SEL R16, RZ, 0x1, !P1 ;  /* 0x00000001ff107807 */ /* 0x000fca0004800000 */
[----:B------:R-:W-:Y:S02]  /*17ec0*/  IMAD.IADD R15, R15, 0x1, R16 ;  /* 0x000000010f0f7824 */ /* 0x000fe400078e0210 */
[----:B------:R-:W-:-:S05]  /*17ed0*/  IMAD.WIDE.U32 R16, R13, 0x4, R226 ;  /* 0x000000040d107825 */ /* 0x000fca00078e00e2 */
[----:B------:R0:W-:Y:S01]  /*17ee0*/  STG.E desc[UR6][R16.64], R15 ;  /* 0x0000000f10007986 */ /* 0x0001e2000c101906 */
[----:B------:R-:W-:Y:S05]  /*17ef0*/  @!P0 BRA `(.L_x_31193) ;  /* 0x00000000002c8947 */ /* 0x000fea0003800000 */
[----:B0-----:R-:W-:Y:S01]  /*17f00*/  IMAD.U32 R15, R10, 0x10000, RZ ;  /* 0x000100000a0f7824 */ /* 0x001fe200078e00ff */
[----:B------:R-:W-:-:S04]  /*17f10*/  LOP3.LUT R16, R11, 0xffff, RZ, 0xc0, !PT ;  /* 0x0000ffff0b107812 */ /* 0x000fc800078ec0ff */
[----:B------:R-:W-:-:S04]  /*17f20*/  LOP3.LUT R15, R15, 0xff0000, RZ, 0xc0, !PT ;  /* 0x00ff00000f0f7812 */ /* 0x000fc800078ec0ff */
[----:B------:R-:W-:Y:S02]  /*17f30*/  LEA R15, R16, R15, 0x18 ;  /* 0x0000000f100f7211 */ /* 0x000fe400078ec0ff */
[----:B------:R-:W-:-:S05]  /*17f40*/  LOP3.LUT R16, R9, 0xff, RZ, 0xc0, !PT ;  /* 0x000000ff09107812 */ /* 0x000fca00078ec0ff */
[----:B------:R-:W-:Y:S01]  /*17f50*/  IMAD R15, R16, 0x100, R15 ;  /* 0x00000100100f7824 */ /* 0x000fe200078e020f */
[----:B------:R-:W-:-:S05]  /*17f60*/  LOP3.LUT R16, R7, 0xff, RZ, 0xc0, !PT ;  /* 0x000000ff07107812 */ /* 0x000fca00078ec0ff */
[----:B------:R-:W-:Y:S02]  /*17f70*/  IMAD.IADD R15, R15, 0x1, R16 ;  /* 0x000000010f0f7824 */ /* 0x000fe400078e0210 */
[----:B------:R-:W0:Y:S02]  /*17f80*/  LDC.64 R16, c[0x0][0x3b8] ;  /* 0x0000ee00ff107b82 */ /* 0x000e240000000a00 */
[----:B0-----:R-:W-:-:S05]  /*17f90*/  IMAD.WIDE.U32 R16, R13, 0x4, R16 ;  /* 0x000000040d107825 */ /* 0x001fca00078e0010 */
[----:B------:R1:W-:Y:S02]  /*17fa0*/  STG.E desc[UR6][R16.64], R15 ;  /* 0x0000000f10007986 */ /* 0x0003e4000c101906 */
.L_x_31193:
        /* <DEDUP_REMOVED lines=26> */
.L_x_31197:
        /* <DEDUP_REMOVED lines=12> */
.L_x_31199:
[----:B------:R-:W-:Y:S05]  /*18210*/  BSYNC.RECONVERGENT B1 ;  /* 0x0000000000017941 */ /* 0x000fea0003800200 */
.L_x_31198:
        /* <DEDUP_REMOVED lines=52> */
[----:B------:R-:W-:Y:S01]  /*18560*/  LOP3.LUT R3, R220, R20, R9, 0x96, !PT ;  /* 0x00000014dc037212 */ /* 0x000fe200078e9609 */
[----:B------:R-:W-:Y:S02]  /*18570*/  IMAD.MOV.U32 R20, RZ, RZ, R8 ;  /* 0x000000ffff147224 */ /* 0x000fe400078e0008 */
[----:B------:R-:W-:-:S05]  /*18580*/  IMAD.WIDE.U32 R8, R4, -0x326172a9, RZ ;  /* 0xcd9e8d5704087825 */ /* 0x000fca00078e00ff */
[----:B------:R-:W-:Y:S01]  /*18590*/  LOP3.LUT R4, R10, UR15, R9, 0x96, !PT ;  /* 0x0000000f0a047c12 */ /* 0x000fe2000f8e9609 */
[----:B------:R-:W-:-:S07]  /*185a0*/  IMAD.MOV.U32 R9, RZ, RZ, RZ ;  /* 0x000000ffff097224 */ /* 0x000fce00078e00ff */
.L_x_31196:
[----:B------:R-:W-:Y:S05]  /*185b0*/  BSYNC.RECONVERGENT B0 ;  /* 0x0000000000007941 */ /* 0x000fea0003800200 */
.L_x_31195:
        /* <DEDUP_REMOVED lines=17> */
.L_x_31202:
        /* <DEDUP_REMOVED lines=12> */
.L_x_31204:
[----:B------:R-:W-:Y:S05]  /*18790*/  BSYNC.RECONVERGENT B1 ;  /* 0x0000000000017941 */ /* 0x000fea0003800200 */
.L_x_31203:
        /* <DEDUP_REMOVED lines=53> */
[----:B------:R-:W-:Y:S01]  /*18af0*/  LOP3.LUT R3, R220, R22, R9, 0x96, !PT ;  /* 0x00000016dc037212 */ /* 0x000fe200078e9609 */
[----:B------:R-:W-:-:S05]  /*18b00*/  IMAD.WIDE.U32 R8, R4, -0x326172a9, RZ ;  /* 0xcd9e8d5704087825 */ /* 0x000fca00078e00ff */
[----:B------:R-:W-:Y:S01]  /*18b10*/  LOP3.LUT R4, R10, UR15, R9, 0x96, !PT ;  /* 0x0000000f0a047c12 */ /* 0x000fe2000f8e9609 */
[----:B------:R-:W-:-:S07]  /*18b20*/  IMAD.MOV.U32 R10, RZ, RZ, RZ ;  /* 0x000000ffff0a7224 */ /* 0x000fce00078e00ff */
.L_x_31201:
[----:B------:R-:W-:Y:S05]  /*18b30*/  BSYNC.RECONVERGENT B0 ;  /* 0x0000000000007941 */ /* 0x000fea0003800200 */
.L_x_31200:
        /* <DEDUP_REMOVED lines=15> */
.L_x_31207:
        /* <DEDUP_REMOVED lines=12> */
.L_x_31209:
[----:B------:R-:W-:Y:S05]  /*18cf0*/  BSYNC.RECONVERGENT B1 ;  /* 0x0000000000017941 */ /* 0x000fea0003800200 */
.L_x_31208:
        /* <DEDUP_REMOVED lines=58> */
.L_x_31206:
[----:B------:R-:W-:Y:S05]  /*190a0*/  BSYNC.RECONVERGENT B0 ;  /* 0x0000000000007941 */ /* 0x000fea0003800200 */
.L_x_31205:
[----:B------:R-:W-:Y:S01]  /*190b0*/  ISETP.NE.AND P3, PT, R16, 0x1, PT ;  /* 0x000000011000780c */ /* 0x000fe20003f65270 */
[----:B------:R-:W-:Y:S01]  /*190c0*/  BSSY.RECONVERGENT B0, `(.L_x_31210) ;  /* 0x0000057000007945 */ /* 0x000fe20003800200 */
[----:B------:R-:W-:Y:S02]  /*190d0*/  I2FP.F32.U32 R10, R14 ;  /* 0x0000000e000a7245 */ /* 0x000fe40000201000 */
[----:B------:R-:W-:-:S03]  /*190e0*/  MOV R11, R8 ;  /* 0x00000008000b7202 */ /* 0x000fc60000000f00 */
[----:B------:R-:W-:-:S05]  /*190f0*/  FFMA.FTZ R10, R10, R233, 1.1641532182693481445e-10 ;  /* 0x2f0000000a0a7423 */ /* 0x000fca00000100e9 */
[----:B------:R-:W-:Y:S01]  /*19100*/  FSETP.LE.FTZ.AND P2, PT, R10, R214, PT ;  /* 0x000000d60a00720b */ /* 0x000fe20003f53000 */
[----:B------:R-:W-:Y:S01]  /*19110*/  FMUL.FTZ R10, R17, R213 ;  /* 0x000000d5110a7220 */ /* 0x000fe20000410000 */
[----:B------:R-:W-:Y:S01]  /*19120*/  IMAD.MOV.U32 R17, RZ, RZ, 0x2 ;  /* 0x00000002ff117424 */ /* 0x000fe200078e00ff */
        /* <DEDUP_REMOVED lines=9> */
.L_x_31212:
        /* <DEDUP_REMOVED lines=12> */
.L_x_31214:
[----:B------:R-:W-:Y:S05]  /*19280*/  BSYNC.RECONVERGENT B1 ;  /* 0x0000000000017941 */ /* 0x000fea0003800200 */
.L_x_31213:
        /* <DEDUP_REMOVED lines=58> */
.L_x_31211:
[----:B------:R-:W-:Y:S05]  /*19630*/  BSYNC.RECONVERGENT B0 ;  /* 0x0000000000007941 */ /* 0x000fea0003800200 */
.L_x_31210:
        /* <DEDUP_REMOVED lines=15> */
.L_x_31217:
        /* <DEDUP_REMOVED lines=12> */
.L_x_31219:
[----:B------:R-:W-:Y:S05]  /*197f0*/  BSYNC.RECONVERGENT B1 ;  /* 0x0000000000017941 */ /* 0x000fea0003800200 */
.L_x_31218:
        /* <DEDUP_REMOVED lines=58> */
.L_x_31216:
[----:B------:R-:W-:Y:S05]  /*19ba0*/  BSYNC.RECONVERGENT B0 ;  /* 0x0000000000007941 */ /* 0x000fea0003800200 */
.L_x_31215:
        /* <DEDUP_REMOVED lines=17> */
.L_x_31222:
        /* <DEDUP_REMOVED lines=12> */
.L_x_31224:
[----:B------:R-:W-:Y:S05]  /*19d80*/  BSYNC.RECONVERGENT B1 ;  /* 0x0000000000017941 */ /* 0x000fea0003800200 */
.L_x_31223:
        /* <DEDUP_REMOVED lines=58> */
.L_x_31221:
[----:B------:R-:W-:Y:S05]  /*1a130*/  BSYNC.RECONVERGENT B0 ;  /* 0x0000000000007941 */ /* 0x000fea0003800200 */
.L_x_31220:
        /* <DEDUP_REMOVED lines=15> */
.L_x_31227:
        /* <DEDUP_REMOVED lines=12> */
.L_x_31229:
[----:B------:R-:W-:Y:S05]  /*1a2f0*/  BSYNC.RECONVERGENT B1 ;  /* 0x0000000000017941 */ /* 0x000fea0003800200 */
.L_x_31228:
        /* <DEDUP_REMOVED lines=55> */
[----:B------:R-:W-:Y:S02]  /*1a670*/  IMAD.MOV.U32 R8, RZ, RZ, R22 ;  /* 0x000000ffff087224 */ /* 0x000fe400078e0016 */
[----:B------:R-:W-:Y:S01]  /*1a680*/  HFMA2 R22, -RZ, RZ, 0, 0 ;  /* 0x00000000ff167431 */ /* 0x000fe200000001ff */
[----:B------:R-:W-:-:S07]  /*1a690*/  LOP3.LUT R4, R24, UR15, R23, 0x96, !PT ;  /* 0x0000000f18047c12 */ /* 0x000fce000f8e9617 */
.L_x_31226:
[----:B------:R-:W-:Y:S05]  /*1a6a0*/  BSYNC.RECONVERGENT B0 ;  /* 0x0000000000007941 */ /* 0x000fea0003800200 */
.L_x_31225:
[----:B------:R-:W-:Y:S01]  /*1a6b0*/  ISETP.NE.AND P6, PT, R22, 0x1, PT ;  /* 0x000000011600780c */ /* 0x000fe20003fc5270 */
[----:B------:R-:W-:Y:S01]  /*1a6c0*/  BSSY.RECONVERGENT B0, `(.L_x_31230) ;  /* 0x000005a000007945 */ /* 0x000fe20003800200 */
[----:B------:R-:W-:Y:S01]  /*1a6d0*/  I2FP.F32.U32 R11, R11 ;  /* 0x0000000b000b7245 */ /* 0x000fe20000201000 */
[----:B------:R-:W-:Y:S02]  /*1a6e0*/  IMAD.MOV.U32 R21, RZ, RZ, 0x2 ;  /* 0x00000002ff157424 */ /* 0x000fe400078e00ff */
        /* <DEDUP_REMOVED lines=13> */
.L_x_31232:
        /* <DEDUP_REMOVED lines=15> */
.L_x_31234:
[----:B------:R-:W-:Y:S05]  /*1a8b0*/  BSYNC.RECONVERGENT B1 ;  /* 0x0000000000017941 */ /* 0x000fea0003800200 */
.L_x_31233:
        /* <DEDUP_REMOVED lines=57> */
[----:B------:R-:W-:-:S07]  /*1ac50*/  LOP3.LUT R4, R24, UR15, R23, 0x96, !PT ;  /* 0x0000000f18047c12 */ /* 0x000fce000f8e9617 */
.L_x_31231:
[----:B------:R-:W-:Y:S05]  /*1ac60*/  BSYNC.RECONVERGENT B0 ;  /* 0x0000000000007941 */ /* 0x000fea0003800200 */
.L_x_31230:
[----:B------:R-:W-:Y:S02]  /*1ac70*/  LOP3.LUT R12, R12, 0xffffffef, RZ, 0xc0, !PT ;  /* 0xffffffef0c0c7812 */ /* 0x000fe400078ec0ff */
        /* <DEDUP_REMOVED lines=17> */
[----:B------:R-:W-:Y:S02]  /*1ad90*/  @P3 LOP3.LUT R12, R12, 0x20, RZ, 0xfc, !PT ;  /* 0x000000200c0c3812 */ /* 0x000fe400078efcff */
[----:B------:R-:W-:Y:S01]  /*1ada0*/  FSEL R11, R11, RZ, P4 ;  /* 0x000000ff0b0b7208 */ /* 0x000fe20002000000 */
        /* <DEDUP_REMOVED lines=8> */
[----:B------:R-:W-:Y:S01]  /*1ae30*/  FMUL.FTZ R7, R67, R213 ;  /* 0x000000d543077220 */ /* 0x000fe20000410000 */
[----:B------:R-:W-:Y:S02]  /*1ae40*/  SEL R9, RZ, 0x1, P5 ;  /* 0x00000001ff097807 */ /* 0x000fe40002800000 */
[C---:B------:R-:W-:Y:S02]  /*1ae50*/  LOP3.LUT P5, RZ, R12.reuse, 0x10, RZ, 0xc0, !PT ;  /* 0x000000100cff7812 */ /* 0x040fe400078ac0ff */
[----:B------:R-:W-:Y:S02]  /*1ae60*/  FSEL R7, R7, RZ, !P6 ;  /* 0x000000ff07077208 */ /* 0x000fe40007000000 */
[----:B------:R-:W-:Y:S02]  /*1ae70*/  SEL R10, RZ, 0x1, P0 ;  /* 0x00000001ff0a7807 */ /* 0x000fe40000000000 */
[----:B------:R-:W-:Y:S01]  /*1ae80*/  LOP3.LUT P0, RZ, R12, 0x8, RZ, 0xc0, !PT ;  /* 0x000000080cff7812 */ /* 0x000fe2000780c0ff */
[----:B------:R-:W-:Y:S01]  /*1ae90*/  FADD.FTZ R39, R7, R11 ;  /* 0x0000000b07277221 */ /* 0x000fe20000010000 */
[----:B------:R-:W-:-:S02]  /*1aea0*/  SEL R7, RZ, 0x1, P3 ;  /* 0x00000001ff077807 */ /* 0x000fc40001800000 */
[----:B------:R-:W-:Y:S02]  /*1aeb0*/  LOP3.LUT P3, RZ, R12, 0x20, RZ, 0xc0, !PT ;  /* 0x000000200cff7812 */ /* 0x000fe4000786c0ff */
[----:B------:R-:W-:Y:S01]  /*1aec0*/  SEL R11, RZ, 0x1, P6 ;  /* 0x00000001ff0b7807 */ /* 0x000fe20003000000 */
[----:B------:R-:W-:Y:S01]  /*1aed0*/  @P5 FADD.FTZ R38, R62, R38 ;  /* 0x000000263e265221 */ /* 0x000fe20000010000 */
[----:B------:R-:W-:Y:S01]  /*1aee0*/  @P5 FADD.FTZ R37, R61, R37 ;  /* 0x000000253d255221 */ /* 0x000fe20000010000 */
[----:B------:R-:W-:Y:S01]  /*1aef0*/  @P5 FADD.FTZ R36, R60, R36 ;  /* 0x000000243c245221 */ /* 0x000fe20000010000 */
[----:B------:R-:W-:Y:S01]  /*1af00*/  @P5 FADD.FTZ R39, R63, R39 ;  /* 0x000000273f275221 */ /* 0x000fe20000010000 */
[----:B------:R-:W-:Y:S06]  /*1af10*/  BRA `(.L_x_31235) ;  /* 0x0000001400bc7947 */ /* 0x000fec0003800000 */
.L_x_31194:
        /* <DEDUP_REMOVED lines=16> */
.L_x_31238:
        /* <DEDUP_REMOVED lines=12> */
.L_x_31240:
[----:B------:R-:W-:Y:S05]  /*1b0e0*/  BSYNC.RECONVERGENT B1 ;  /* 0x0000000000017941 */ /* 0x000fea0003800200 */
.L_x_31239:
[----:B------:R-:W-:Y:S01]  /*1b0f0*/  IMAD.WIDE.U32 R22, R2, -0x2daee0ad, RZ ;  /* 0xd2511f5302167825 */ /* 0x000fe200078e00ff */
[----:B------:R-:W-:-:S03]  /*1b100*/  UIADD3 UR15, UPT, UPT, UR4, -0x61c88647, URZ ;  /* 0x9e3779b9040f7890 */ /* 0x000fc6000fffe0ff */
[----:B------:R-:W-:Y:S01]  /*1b110*/  IMAD.WIDE.U32 R24, R0, -0x326172a9, RZ ;  /* 0xcd9e8d5700187825 */ /* 0x000fe200078e00ff */
[----:B------:R-:W-:-:S05]  /*1b120*/  LOP3.LUT R3, R6, UR5, R23, 0x96, !PT ;  /* 0x0000000506037c12 */ /* 0x000fca000f8e9617 */
        /* <DEDUP_REMOVED lines=48> */
[----:B------:R-:W-:-:S04]  /*1b430*/  IMAD.WIDE.U32 R22, R4, -0x326172a9, RZ ;  /* 0xcd9e8d5704167825 */ /* 0x000fc800078e00ff */
[----:B------:R-:W-:Y:S02]  /*1b440*/  IMAD.MOV.U32 R8, RZ, RZ, R22 ;  /* 0x000000ffff087224 */ /* 0x000fe400078e0016 */
[----:B------:R-:W-:Y:S01]  /*1b450*/  HFMA2 R22, -RZ, RZ, 0, 0 ;  /* 0x00000000ff167431 */ /* 0x000fe200000001ff */
[----:B------:R-:W-:Y:S01]  /*1b460*/  LOP3.LUT R4, R24, UR15, R23, 0x96, !PT ;  /* 0x0000000f18047c12 */ /* 0x000fe2000f8e9617 */
[----:B------:R-:W-:-:S07]  /*1b470*/  IMAD.MOV.U32 R23, RZ, RZ, R14 ;  /* 0x000000ffff177224 */ /* 0x000fce00078e000e */
.L_x_31237:
[----:B------:R-:W-:Y:S05]  /*1b480*/  BSYNC.RECONVERGENT B0 ;  /* 0x0000000000007941 */ /* 0x000fea0003800200 */
.L_x_31236:
        /* <DEDUP_REMOVED lines=16> */
.L_x_31243:
        /* <DEDUP_REMOVED lines=12> */
.L_x_31245:
[----:B------:R-:W-:Y:S05]  /*1b650*/  BSYNC.RECONVERGENT B1 ;  /* 0x0000000000017941 */ /* 0x000fea0003800200 */
.L_x_31244:
[----:B------:R-:W-:Y:S01]  /*1b660*/  IMAD.WIDE.U32 R26, R2, -0x2daee0ad, RZ ;  /* 0xd2511f53021a7825 */ /* 0x000fe200078e00ff */
[----:B------:R-:W-:-:S03]  /*1b670*/  UIADD3 UR15, UPT, UPT, UR4, -0x61c88647, URZ ;  /* 0x9e3779b9040f7890 */ /* 0x000fc6000fffe0ff */
[----:B------:R-:W-:Y:S01]  /*1b680*/  IMAD.WIDE.U32 R24, R0, -0x326172a9, RZ ;  /* 0xcd9e8d5700187825 */ /* 0x000fe200078e00ff */
[----:B------:R-:W-:-:S03]  /*1b690*/  LOP3.LUT R3, R6, UR5, R27, 0x96, !PT ;  /* 0x0000000506037c12 */ /* 0x000fc6000f8e961b */
[----:B------:R-:W-:Y:S02]  /*1b6a0*/  IMAD.MOV.U32 R14, RZ, RZ, R20 ;  /* 0x000000ffff0e7224 */ /* 0x000fe400078e0014 */
        /* <DEDUP_REMOVED lines=53> */
.L_x_31242:
[----:B------:R-:W-:Y:S05]  /*1ba00*/  BSYNC.RECONVERGENT B0 ;  /* 0x0000000000007941 */ /* 0x000fea0003800200 */
.L_x_31241:
        /* <DEDUP_REMOVED lines=16> */
.L_x_31248:
        /* <DEDUP_REMOVED lines=12> */
.L_x_31250:
[----:B------:R-:W-:Y:S05]  /*1bbd0*/  BSYNC.RECONVERGENT B1 ;  /* 0x0000000000017941 */ /* 0x000fea0003800200 */
.L_x_31249:
[----:B------:R-:W-:Y:S01]  /*1bbe0*/  IMAD.WIDE.U32 R26, R2, -0x2daee0ad, RZ ;  /* 0xd2511f53021a7825 */ /* 0x000fe200078e00ff */
[----:B------:R-:W-:-:S03]  /*1bbf0*/  UIADD3 UR15, UPT, UPT, UR4, -0x61c88647, URZ ;  /* 0x9e3779b9040f7890 */ /* 0x000fc6000fffe0ff */
[----:B------:R-:W-:Y:S01]  /*1bc00*/  IMAD.WIDE.U32 R24, R0, -0x326172a9, RZ ;  /* 0xcd9e8d5700187825 */ /* 0x000fe200078e00ff */
[----:B------:R-:W-:-:S03]  /*1bc10*/  LOP3.LUT R3, R6, UR5, R27, 0x96, !PT ;  /* 0x0000000506037c12 */ /* 0x000fc6000f8e961b */
[----:B------:R-:W-:Y:S02]  /*1bc20*/  IMAD.MOV.U32 R14, RZ, RZ, R20 ;  /* 0x000000ffff0e7224 */ /* 0x000fe400078e0014 */
        /* <DEDUP_REMOVED lines=53> */
.L_x_31247:
[----:B------:R-:W-:Y:S05]  /*1bf80*/  BSYNC.RECONVERGENT B0 ;  /* 0x0000000000007941 */ /* 0x000fea0003800200 */
.L_x_31246:
        /* <DEDUP_REMOVED lines=16> */
.L_x_31253:
        /* <DEDUP_REMOVED lines=12> */
.L_x_31255:
[----:B------:R-:W-:Y:S05]  /*1c150*/  BSYNC.RECONVERGENT B1 ;  /* 0x0000000000017941 */ /* 0x000fea0003800200 */
.L_x_31254:
[----:B------:R-:W-:Y:S01]  /*1c160*/  IMAD.WIDE.U32 R26, R2, -0x2daee0ad, RZ ;  /* 0xd2511f53021a7825 */ /* 0x000fe200078e00ff */
[----:B------:R-:W-:Y:S01]  /*1c170*/  UIADD3 UR15, UPT, UPT, UR4, -0x61c88647, URZ ;  /* 0x9e3779b9040f7890 */ /* 0x000fe2000fffe0ff */
[----:B------:R-:W-:Y:S02]  /*1c180*/  MOV R14, R20 ;  /* 0x00000014000e7202 */ /* 0x000fe40000000f00 */
[----:B------:R-:W-:Y:S02]  /*1c190*/  HFMA2 R21, -RZ, RZ, 0, 0 ;  /* 0x00000000ff157431 */ /* 0x000fe400000001ff */
        /* <DEDUP_REMOVED lines=54> */
.L_x_31252:
[----:B------:R-:W-:Y:S05]  /*1c500*/  BSYNC.RECONVERGENT B0 ;  /* 0x0000000000007941 */ /* 0x000fea0003800200 */
.L_x_31251:
[----:B------:R-:W-:Y:S01]  /*1c510*/  I2FP.F32.U32 R14, R14 ;  /* 0x0000000e000e7245 */ /* 0x000fe20000201000 */
[-C--:B-----5:R-:W-:Y:S01]  /*1c520*/  FMUL.FTZ R16, R16, R213.reuse ;  /* 0x000000d510107220 */ /* 0x0a0fe20000410000 */
[-C--:B------:R-:W-:Y:S01]  /*1c530*/  FMUL.FTZ R17, R17, R213.reuse ;  /* 0x000000d511117220 */ /* 0x080fe20000410000 */
[----:B------:R-:W-:Y:S02]  /*1c540*/  FMUL.FTZ R19, R19, R213 ;  /* 0x000000d513137220 */ /* 0x000fe40000410000 */
[----:B------:R-:W-:Y:S01]  /*1c550*/  FFMA.FTZ R14, R14, R233, 1.1641532182693481445e-10 ;  /* 0x2f0000000e0e7423 */ /* 0x000fe200000100e9 */
[----:B------:R-:W-:Y:S02]  /*1c560*/  FSEL R36, R16, RZ, P1 ;  /* 0x000000ff10247208 */ /* 0x000fe40000800000 */
[----:B------:R-:W-:Y:S02]  /*1c570*/  FSEL R37, R17, RZ, P2 ;  /* 0x000000ff11257208 */ /* 0x000fe40001000000 */
[----:B------:R-:W-:Y:S01]  /*1c580*/  FSETP.GTU.FTZ.AND P6, PT, R14, R214, PT ;  /* 0x000000d60e00720b */ /* 0x000fe20003fdc000 */
[----:B------:R-:W-:Y:S01]  /*1c590*/  FMUL.FTZ R14, R18, R213 ;  /* 0x000000d5120e7220 */ /* 0x000fe20000410000 */
[----:B------:R-:W-:Y:S01]  /*1c5a0*/  @P5 FADD.FTZ R36, R60, R36 ;  /* 0x000000243c245221 */ /* 0x000fe20000010000 */
[----:B------:R-:W-:Y:S01]  /*1c5b0*/  @P5 FADD.FTZ R37, R61, R37 ;  /* 0x000000253d255221 */ /* 0x000fe20000010000 */
[----:B------:R-:W-:-:S02]  /*1c5c0*/  FSEL R39, R19, RZ, !P6 ;  /* 0x000000ff13277208 */ /* 0x000fc40007000000 */
[----:B------:R-:W-:Y:S02]  /*1c5d0*/  FSEL R38, R14, RZ, P3 ;  /* 0x000000ff0e267208 */ /* 0x000fe40001800000 */
[----:B------:R-:W-:Y:S01]  /*1c5e0*/  PLOP3.LUT P4, PT, P6, PT, PT, 0x8, 0x80 ;  /* 0x000000000080781c */ /* 0x000fe2000378e170 */
[----:B------:R-:W-:Y:S02]  /*1c5f0*/  @P5 FADD.FTZ R39, R63, R39 ;  /* 0x000000273f275221 */ /* 0x000fe40000010000 */
[----:B------:R-:W-:-:S10]  /*1c600*/  @P5 FADD.FTZ R38, R62, R38 ;  /* 0x000000263e265221 */ /* 0x000fd40000010000 */
.L_x_31235:
        /* <DEDUP_REMOVED lines=22> */
.L_x_31256:
        /* <DEDUP_REMOVED lines=26> */
.L_x_31260:
        /* <DEDUP_REMOVED lines=12> */
.L_x_31262:
[----:B------:R-:W-:Y:S05]  /*1c9d0*/  BSYNC.RECONVERGENT B1 ;  /* 0x0000000000017941 */ /* 0x000fea0003800200 */
.L_x_31261:
[----:B------:R-:W-:Y:S01]  /*1c9e0*/  IMAD.WIDE.U32 R22, R2, -0x2daee0ad, RZ ;  /* 0xd2511f5302167825 */ /* 0x000fe200078e00ff */
[----:B------:R-:W-:Y:S01]  /*1c9f0*/  UIADD3 UR15, UPT, UPT, UR4, -0x61c88647, URZ ;  /* 0x9e3779b9040f7890 */ /* 0x000fe2000fffe0ff */
[----:B------:R-:W-:Y:S02]  /*1ca00*/  MOV R7, R20 ;  /* 0x0000001400077202 */ /* 0x000fe40000000f00 */
        /* <DEDUP_REMOVED lines=53> */
[----:B------:R-:W-:-:S07]  /*1cd60*/  IMAD.MOV.U32 R9, RZ, RZ, RZ ;  /* 0x000000ffff097224 */ /* 0x000fce00078e00ff */
.L_x_31259:
[----:B------:R-:W-:Y:S05]  /*1cd70*/  BSYNC.RECONVERGENT B0 ;  /* 0x0000000000007941 */ /* 0x000fea0003800200 */
.L_x_31258:
        /* <DEDUP_REMOVED lines=17> */
.L_x_31265:
        /* <DEDUP_REMOVED lines=12> */
.L_x_31267:
[----:B------:R-:W-:Y:S05]  /*1cf50*/  BSYNC.RECONVERGENT B1 ;  /* 0x0000000000017941 */ /* 0x000fea0003800200 */
.L_x_31266:
        /* <DEDUP_REMOVED lines=57> */
.L_x_31264:
[----:B------:R-:W-:Y:S05]  /*1d2f0*/  BSYNC.RECONVERGENT B0 ;  /* 0x0000000000007941 */ /* 0x000fea0003800200 */
.L_x_31263:
        /* <DEDUP_REMOVED lines=15> */
.L_x_31270:
        /* <DEDUP_REMOVED lines=12> */
.L_x_31272:
[----:B------:R-:W-:Y:S05]  /*1d4b0*/  BSYNC.RECONVERGENT B1 ;  /* 0x0000000000017941 */ /* 0x000fea0003800200 */
.L_x_31271:
        /* <DEDUP_REMOVED lines=54> */
[----:B------:R-:W-:Y:S01]  /*1d820*/  LOP3.LUT R3, R220, R22, R11, 0x96, !PT ;  /* 0x00000016dc037212 */ /* 0x000fe200078e960b */
[----:B------:R-:W-:-:S05]  /*1d830*/  IMAD.WIDE.U32 R10, R4, -0x326172a9, RZ ;  /* 0xcd9e8d57040a7825 */ /* 0x000fca00078e00ff */
[----:B------:R-:W-:Y:S02]  /*1d840*/  LOP3.LUT R4, R20, UR15, R11, 0x96, !PT ;  /* 0x0000000f14047c12 */ /* 0x000fe4000f8e960b */
[----:B------:R-:W-:-:S07]  /*1d850*/  MOV R8, R10 ;  /* 0x0000000a00087202 */ /* 0x000fce0000000f00 */
.L_x_31269:
[----:B------:R-:W-:Y:S05]  /*1d860*/  BSYNC.RECONVERGENT B0 ;  /* 0x0000000000007941 */ /* 0x000fea0003800200 */
.L_x_31268:
[----:B------:R-:W-:Y:S01]  /*1d870*/  ISETP.NE.AND P3, PT, R21, 0x1, PT ;  /* 0x000000011500780c */ /* 0x000fe20003f65270 */
[----:B------:R-:W-:Y:S01]  /*1d880*/  BSSY.RECONVERGENT B0, `(.L_x_31273) ;  /* 0x0000057000007945 */ /* 0x000fe20003800200 */
[----:B------:R-:W-:Y:S01]  /*1d890*/  I2FP.F32.U32 R10, R16 ;  /* 0x00000010000a7245 */ /* 0x000fe20000201000 */
[----:B------:R-:W-:Y:S01]  /*1d8a0*/  IMAD.MOV.U32 R20, RZ, RZ, 0x2 ;  /* 0x00000002ff147424 */ /* 0x000fe200078e00ff */
[----:B------:R-:W-:-:S03]  /*1d8b0*/  MOV R11, R8 ;  /* 0x00000008000b7202 */ /* 0x000fc60000000f00 */
        /* <DEDUP_REMOVED lines=12> */
.L_x_31275:
        /* <DEDUP_REMOVED lines=12> */
.L_x_31277:
[----:B------:R-:W-:Y:S05]  /*1da40*/  BSYNC.RECONVERGENT B1 ;  /* 0x0000000000017941 */ /* 0x000fea0003800200 */
.L_x_31276:
        /* <DEDUP_REMOVED lines=58> */
.L_x_31274:
[----:B------:R-:W-:Y:S05]  /*1ddf0*/  BSYNC.RECONVERGENT B0 ;  /* 0x0000000000007941 */ /* 0x000fea0003800200 */
.L_x_31273:
        /* <DEDUP_REMOVED lines=15> */
.L_x_31280:
        /* <DEDUP_REMOVED lines=12> */
.L_x_31282:
[----:B------:R-:W-:Y:S05]  /*1dfb0*/  BSYNC.RECONVERGENT B1 ;  /* 0x0000000000017941 */ /* 0x000fea0003800200 */
.L_x_31281:
        /* <DEDUP_REMOVED lines=58> */
.L_x_31279:
[----:B------:R-:W-:Y:S05]  /*1e360*/  BSYNC.RECONVERGENT B0 ;  /* 0x0000000000007941 */ /* 0x000fea0003800200 */
.L_x_31278:
        /* <DEDUP_REMOVED lines=17> */
.L_x_31285:
        /* <DEDUP_REMOVED lines=12> */
.L_x_31287:
[----:B------:R-:W-:Y:S05]  /*1e540*/  BSYNC.RECONVERGENT B1 ;  /* 0x0000000000017941 */ /* 0x000fea0003800200 */
.L_x_31286:
        /* <DEDUP_REMOVED lines=58> */
.L_x_31284:
[----:B------:R-:W-:Y:S05]  /*1e8f0*/  BSYNC.RECONVERGENT B0 ;  /* 0x0000000000007941 */ /* 0x000fea0003800200 */
.L_x_31283:
        /* <DEDUP_REMOVED lines=15> */
.L_x_31290:
        /* <DEDUP_REMOVED lines=12> */
.L_x_31292:
[----:B------:R-:W-:Y:S05]  /*1eab0*/  BSYNC.RECONVERGENT B1 ;  /* 0x0000000000017941 */ /* 0x000fea0003800200 */
.L_x_31291:
        /* <DEDUP_REMOVED lines=58> */
.L_x_31289:
[----:B------:R-:W-:Y:S05]  /*1ee60*/  BSYNC.RECONVERGENT B0 ;  /* 0x0000000000007941 */ /* 0x000fea0003800200 */
.L_x_31288:
[----:B------:R-:W-:Y:S01]  /*1ee70*/  ISETP.NE.AND P6, PT, R21, 0x1, PT ;  /* 0x000000011500780c */ /* 0x000fe20003fc5270 */
[----:B------:R-:W-:Y:S01]  /*1ee80*/  BSSY.RECONVERGENT B0, `(.L_x_31293) ;  /* 0x000005a000007945 */ /* 0x000fe20003800200 */
[----:B------:R-:W-:Y:S01]  /*1ee90*/  I2FP.F32.U32 R11, R11 ;  /* 0x0000000b000b7245 */ /* 0x000fe20000201000 */
[----:B------:R-:W-:-:S04]  /*1eea0*/  IMAD.MOV.U32 R20, RZ, RZ, 0x2 ;  /* 0x00000002ff147424 */ /* 0x000fc800078e00ff */
[----:B------:R-:W-:-:S05]  /*1eeb0*/  FFMA.FTZ R11, R11, R233, 1.1641532182693481445e-10 ;  /* 0x2f0000000b0b7423 */ /* 0x000fca00000100e9 */
        /* <DEDUP_REMOVED lines=12> */
.L_x_31295:
        /* <DEDUP_REMOVED lines=15> */
.L_x_31297:
[----:B------:R-:W-:Y:S05]  /*1f070*/  BSYNC.RECONVERGENT B1 ;  /* 0x0000000000017941 */ /* 0x000fea0003800200 */
.L_x_31296:
        /* <DEDUP_REMOVED lines=58> */
.L_x_31294:
[----:B------:R-:W-:Y:S05]  /*1f420*/  BSYNC.RECONVERGENT B0 ;  /* 0x0000000000007941 */ /* 0x000fea0003800200 */
.L_x_31293:
        /* <DEDUP_REMOVED lines=43> */
.L_x_31257:
        /* <DEDUP_REMOVED lines=16> */
.L_x_31301:
        /* <DEDUP_REMOVED lines=12> */
.L_x_31303:
[----:B------:R-:W-:Y:S05]  /*1f8a0*/  BSYNC.RECONVERGENT B1 ;  /* 0x0000000000017941 */ /* 0x000fea0003800200 */
.L_x_31302:
        /* <DEDUP_REMOVED lines=56> */
[----:B------:R-:W-:Y:S01]  /*1fc30*/  IMAD.MOV.U32 R22, RZ, RZ, RZ ;  /* 0x000000ffff167224 */ /* 0x000fe200078e00ff */
[----:B------:R-:W-:-:S07]  /*1fc40*/  MOV R23, R20 ;  /* 0x0000001400177202 */ /* 0x000fce0000000f00 */
.L_x_31300:
[----:B------:R-:W-:Y:S05]  /*1fc50*/  BSYNC.RECONVERGENT B0 ;  /* 0x0000000000007941 */ /* 0x000fea0003800200 */
.L_x_31299:
        /* <DEDUP_REMOVED lines=16> */
.L_x_31306:
        /* <DEDUP_REMOVED lines=12> */
.L_x_31308:
[----:B------:R-:W-:Y:S05]  /*1fe20*/  BSYNC.RECONVERGENT B1 ;  /* 0x0000000000017941 */ /* 0x000fea0003800200 */
.L_x_31307:
        /* <DEDUP_REMOVED lines=54> */
[----:B------:R-:W-:-:S04]  /*20190*/  IMAD.WIDE.U32 R20, R4, -0x326172a9, RZ ;  /* 0xcd9e8d5704147825 */ /* 0x000fc800078e00ff */
[----:B------:R-:W-:Y:S02]  /*201a0*/  IMAD.MOV.U32 R8, RZ, RZ, R20 ;  /* 0x000000ffff087224 */ /* 0x000fe400078e0014 */
[----:B------:R-:W-:Y:S01]  /*201b0*/  HFMA2 R20, -RZ, RZ, 0, 0 ;  /* 0x00000000ff147431 */ /* 0x000fe200000001ff */
[----:B------:R-:W-:-:S07]  /*201c0*/  LOP3.LUT R4, R22, UR15, R21, 0x96, !PT ;  /* 0x0000000f16047c12 */ /* 0x000fce000f8e9615 */
.L_x_31305:
[----:B------:R-:W-:Y:S05]  /*201d0*/  BSYNC.RECONVERGENT B0 ;  /* 0x0000000000007941 */ /* 0x000fea0003800200 */
.L_x_31304:
        /* <DEDUP_REMOVED lines=16> */
.L_x_31311:
        /* <DEDUP_REMOVED lines=12> */
.L_x_31313:
[----:B------:R-:W-:Y:S05]  /*203a0*/  BSYNC.RECONVERGENT B1 ;  /* 0x0000000000017941 */ /* 0x000fea0003800200 */
.L_x_31312:
        /* <DEDUP_REMOVED lines=54> */
[----:B------:R-:W-:-:S04]  /*20710*/  IMAD.WIDE.U32 R20, R4, -0x326172a9, RZ ;  /* 0xcd9e8d5704147825 */ /* 0x000fc800078e00ff */
[----:B------:R-:W-:Y:S01]  /*20720*/  IMAD.MOV.U32 R8, RZ, RZ, R20 ;  /* 0x000000ffff087224 */ /* 0x000fe200078e0014 */
[----:B------:R-:W-:Y:S01]  /*20730*/  LOP3.LUT R4, R22, UR15, R21, 0x96, !PT ;  /* 0x0000000f16047c12 */ /* 0x000fe2000f8e9615 */
[----:B------:R-:W-:-:S07]  /*20740*/  IMAD.MOV.U32 R21, RZ, RZ, RZ ;  /* 0x000000ffff157224 */ /* 0x000fce00078e00ff */
.L_x_31310:
[----:B------:R-:W-:Y:S05]  /*20750*/  BSYNC.RECONVERGENT B0 ;  /* 0x0000000000007941 */ /* 0x000fea0003800200 */
.L_x_31309:
        /* <DEDUP_REMOVED lines=16> */
.L_x_31316:
        /* <DEDUP_REMOVED lines=12> */
.L_x_31318:
[----:B------:R-:W-:Y:S05]  /*20920*/  BSYNC.RECONVERGENT B1 ;  /* 0x0000000000017941 */ /* 0x000fea0003800200 */
.L_x_31317:
        /* <DEDUP_REMOVED lines=51> */
[----:B------:R-:W-:-:S04]  /*20c60*/  IMAD.WIDE.U32 R20, R3, -0x2daee0ad, RZ ;  /* 0xd2511f5303147825 */ /* 0x000fc800078e00ff */
[----:B------:R-:W-:Y:S01]  /*20c70*/  IMAD.MOV.U32 R14, RZ, RZ, R20 ;  /* 0x000000ffff0e7224 */ /* 0x000fe200078e0014 */
[----:B------:R-:W-:Y:S01]  /*20c80*/  LOP3.LUT R3, R220, R24, R21, 0x96, !PT ;  /* 0x00000018dc037212 */ /* 0x000fe200078e9615 */
[----:B------:R-:W-:-:S03]  /*20c90*/  IMAD.WIDE.U32 R20, R4, -0x326172a9, RZ ;  /* 0xcd9e8d5704147825 */ /* 0x000fc600078e00ff */
[----:B------:R-:W-:Y:S01]  /*20ca0*/  MOV R8, R20 ;  /* 0x0000001400087202 */ /* 0x000fe20000000f00 */
[----:B------:R-:W-:Y:S01]  /*20cb0*/  IMAD.MOV.U32 R20, RZ, RZ, RZ ;  /* 0x000000ffff147224 */ /* 0x000fe200078e00ff */
[----:B------:R-:W-:-:S07]  /*20cc0*/  LOP3.LUT R4, R22, UR15, R21, 0x96, !PT ;  /* 0x0000000f16047c12 */ /* 0x000fce000f8e9615 */
.L_x_31315:
[----:B------:R-:W-:Y:S05]  /*20cd0*/  BSYNC.RECONVERGENT B0 ;  /* 0x0000000000007941 */ /* 0x000fea0003800200 */
.L_x_31314:
        /* <DEDUP_REMOVED lines=16> */
.L_x_31298:
        /* <DEDUP_REMOVED lines=11> */
[----:B0-----:R-:W-:Y:S02]  /*20e90*/  SHF.L.U32 R16, R10, 0x10, RZ ;  /* 0x000000100a107819 */ /* 0x001fe400000006ff */
[----:B------:R-:W-:Y:S02]  /*20ea0*/  LOP3.LUT R17, R11, 0xffff, RZ, 0xc0, !PT ;  /* 0x0000ffff0b117812 */ /* 0x000fe400078ec0ff */
[----:B------:R-:W-:Y:S02]  /*20eb0*/  LOP3.LUT R16, R16, 0xff0000, RZ, 0xc0, !PT ;  /* 0x00ff000010107812 */ /* 0x000fe400078ec0ff */
[----:B------:R-:W-:-:S03]  /*20ec0*/  LOP3.LUT R18, R7, 0xff, RZ, 0xc0, !PT ;  /* 0x000000ff07127812 */ /* 0x000fc600078ec0ff */
[----:B------:R-:W-:Y:S01]  /*20ed0*/  IMAD R16, R17, 0x1000000, R16 ;  /* 0x0100000011107824 */ /* 0x000fe200078e0210 */
[----:B------:R-:W-:-:S05]  /*20ee0*/  LOP3.LUT R17, R9, 0xff, RZ, 0xc0, !PT ;  /* 0x000000ff09117812 */ /* 0x000fca00078ec0ff */
[----:B------:R-:W-:-:S05]  /*20ef0*/  IMAD R16, R17, 0x100, R16 ;  /* 0x0000010011107824 */ /* 0x000fca00078e0210 */
[----:B------:R-:W-:Y:S02]  /*20f00*/  IADD3 R18, PT, PT, R16, R18, RZ ;  /* 0x0000001210127210 */ /* 0x000fe40007ffe0ff */
[----:B------:R-:W0:Y:S02]  /*20f10*/  LDC.64 R16, c[0x0][0x3b8] ;  /* 0x0000ee00ff107b82 */ /* 0x000e240000000a00 */
[----:B0-----:R-:W-:-:S05]  /*20f20*/  IMAD.WIDE.U32 R16, R206, 0x4, R16 ;  /* 0x00000004ce107825 */ /* 0x001fca00078e0010 */
[----:B------:R1:W-:Y:S02]  /*20f30*/  STG.E desc[UR6][R16.64], R18 ;  /* 0x0000001210007986 */ /* 0x0003e4000c101906 */
.L_x_31319:
        /* <DEDUP_REMOVED lines=26> */
.L_x_31323:
        /* <DEDUP_REMOVED lines=12> */
.L_x_31325:
[----:B------:R-:W-:Y:S05]  /*211a0*/  BSYNC.RECONVERGENT B1 ;  /* 0x0000000000017941 */ /* 0x000fea0003800200 */
.L_x_31324:
        /* <DEDUP_REMOVED lines=54> */
[----:B------:R-:W-:-:S05]  /*21510*/  IMAD.WIDE.U32 R8, R4, -0x326172a9, RZ ;  /* 0xcd9e8d5704087825 */ /* 0x000fca00078e00ff */
[----:B------:R-:W-:Y:S01]  /*21520*/  LOP3.LUT R4, R10, UR15, R9, 0x96, !PT ;  /* 0x0000000f0a047c12 */ /* 0x000fe2000f8e9609 */
[----:B------:R-:W-:-:S07]  /*21530*/  IMAD.MOV.U32 R9, RZ, RZ, RZ ;  /* 0x000000ffff097224 */ /* 0x000fce00078e00ff */
.L_x_31322:
[----:B------:R-:W-:Y:S05]  /*21540*/  BSYNC.RECONVERGENT B0 ;  /* 0x0000000000007941 */ /* 0x000fea0003800200 */
.L_x_31321:
        /* <DEDUP_REMOVED lines=17> */
.L_x_31328:
        /* <DEDUP_REMOVED lines=12> */
.L_x_31330:
[----:B------:R-:W-:Y:S05]  /*21720*/  BSYNC.RECONVERGENT B1 ;  /* 0x0000000000017941 */ /* 0x000fea0003800200 */
.L_x_31329:
        /* <DEDUP_REMOVED lines=54> */
[----:B------:R-:W-:-:S05]  /*21a90*/  IMAD.WIDE.U32 R8, R4, -0x326172a9, RZ ;  /* 0xcd9e8d5704087825 */ /* 0x000fca00078e00ff */
[----:B------:R-:W-:Y:S01]  /*21aa0*/  LOP3.LUT R4, R10, UR15, R9, 0x96, !PT ;  /* 0x0000000f0a047c12 */ /* 0x000fe2000f8e9609 */
[----:B------:R-:W-:-:S07]  /*21ab0*/  HFMA2 R10, -RZ, RZ, 0, 0 ;  /* 0x00000000ff0a7431 */ /* 0x000fce00000001ff */
.L_x_31327:
[----:B------:R-:W-:Y:S05]  /*21ac0*/  BSYNC.RECONVERGENT B0 ;  /* 0x0000000000007941 */ /* 0x000fea0003800200 */
.L_x_31326:
        /* <DEDUP_REMOVED lines=15> */
.L_x_31333:
        /* <DEDUP_REMOVED lines=12> */
.L_x_31335:
[----:B------:R-:W-:Y:S05]  /*21c80*/  BSYNC.RECONVERGENT B1 ;  /* 0x0000000000017941 */ /* 0x000fea0003800200 */
.L_x_31334:
        /* <DEDUP_REMOVED lines=58> */
.L_x_31332:
[----:B------:R-:W-:Y:S05]  /*22030*/  BSYNC.RECONVERGENT B0 ;  /* 0x0000000000007941 */ /* 0x000fea0003800200 */
.L_x_31331:
[----:B------:R-:W-:Y:S01]  /*22040*/  ISETP.NE.AND P3, PT, R16, 0x1, PT ;  /* 0x000000011000780c */ /* 0x000fe20003f65270 */
[----:B------:R-:W-:Y:S01]  /*22050*/  BSSY.RECONVERGENT B0, `(.L_x_31336) ;  /* 0x0000057000007945 */ /* 0x000fe20003800200 */
[----:B------:R-:W-:Y:S01]  /*22060*/  I2FP.F32.U32 R10, R14 ;  /* 0x0000000e000a7245 */ /* 0x000fe20000201000 */
[----:B------:R-:W-:-:S04]  /*22070*/  IMAD.MOV.U32 R11, RZ, RZ, R8 ;  /* 0x000000ffff0b7224 */ /* 0x000fc800078e0008 */
        /* <DEDUP_REMOVED lines=13> */
.L_x_31338:
        /* <DEDUP_REMOVED lines=12> */
.L_x_31340:
[----:B------:R-:W-:Y:S05]  /*22210*/  BSYNC.RECONVERGENT B1 ;  /* 0x0000000000017941 */ /* 0x000fea0003800200 */
.L_x_31339:
        /* <DEDUP_REMOVED lines=58> */
.L_x_31337:
[----:B------:R-:W-:Y:S05]  /*225c0*/  BSYNC.RECONVERGENT B0 ;  /* 0x0000000000007941 */ /* 0x000fea0003800200 */
.L_x_31336:
        /* <DEDUP_REMOVED lines=15> */
.L_x_31343:
        /* <DEDUP_REMOVED lines=12> */
.L_x_31345:
[----:B------:R-:W-:Y:S05]  /*22780*/  BSYNC.RECONVERGENT B1 ;  /* 0x0000000000017941 */ /* 0x000fea0003800200 */
.L_x_31344:
        /* <DEDUP_REMOVED lines=58> */
.L_x_31342:
[----:B------:R-:W-:Y:S05]  /*22b30*/  BSYNC.RECONVERGENT B0 ;  /* 0x0000000000007941 */ /* 0x000fea0003800200 */
.L_x_31341:
        /* <DEDUP_REMOVED lines=17> */
.L_x_31348:
        /* <DEDUP_REMOVED lines=12> */
.L_x_31350:
[----:B------:R-:W-:Y:S05]  /*22d10*/  BSYNC.RECONVERGENT B1 ;  /* 0x0000000000017941 */ /* 0x000fea0003800200 */
.L_x_31349:
        /* <DEDUP_REMOVED lines=58> */
.L_x_31347:
[----:B------:R-:W-:Y:S05]  /*230c0*/  BSYNC.RECONVERGENT B0 ;  /* 0x0000000000007941 */ /* 0x000fea0003800200 */
.L_x_31346:
        /* <DEDUP_REMOVED lines=15> */
.L_x_31353:
        /* <DEDUP_REMOVED lines=12> */
.L_x_31355:
[----:B------:R-:W-:Y:S05]  /*23280*/  BSYNC.RECONVERGENT B1 ;  /* 0x0000000000017941 */ /* 0x000fea0003800200 */
.L_x_31354:
        /* <DEDUP_REMOVED lines=58> */
.L_x_31352:
[----:B------:R-:W-:Y:S05]  /*23630*/  BSYNC.RECONVERGENT B0 ;  /* 0x0000000000007941 */ /* 0x000fea0003800200 */
.L_x_31351:
        /* <DEDUP_REMOVED lines=17> */
.L_x_31358:
        /* <DEDUP_REMOVED lines=15> */
.L_x_31360:
[----:B------:R-:W-:Y:S05]  /*23840*/  BSYNC.RECONVERGENT B1 ;  /* 0x0000000000017941 */ /* 0x000fea0003800200 */
.L_x_31359:
        /* <DEDUP_REMOVED lines=58> */
.L_x_31357:
[----:B------:R-:W-:Y:S05]  /*23bf0*/  BSYNC.RECONVERGENT B0 ;  /* 0x0000000000007941 */ /* 0x000fea0003800200 */
.L_x_31356:
        /* <DEDUP_REMOVED lines=43> */
.L_x_31320:
        /* <DEDUP_REMOVED lines=16> */
.L_x_31364:
        /* <DEDUP_REMOVED lines=12> */
.L_x_31366:
[----:B------:R-:W-:Y:S05]  /*24070*/  BSYNC.RECONVERGENT B1 ;  /* 0x0000000000017941 */ /* 0x000fea0003800200 */
.L_x_31365:
        /* <DEDUP_REMOVED lines=58> */
.L_x_31363:
[----:B------:R-:W-:Y:S05]  /*24420*/  BSYNC.RECONVERGENT B0 ;  /* 0x0000000000007941 */ /* 0x000fea0003800200 */
.L_x_31362:
        /* <DEDUP_REMOVED lines=16> */
.L_x_31369:
        /* <DEDUP_REMOVED lines=12> */
.L_x_31371:
[----:B------:R-:W-:Y:S05]  /*245f0*/  BSYNC.RECONVERGENT B1 ;  /* 0x0000000000017941 */ /* 0x000fea0003800200 */
.L_x_31370:
        /* <DEDUP_REMOVED lines=58> */
.L_x_31368:
[----:B------:R-:W-:Y:S05]  /*249a0*/  BSYNC.RECONVERGENT B0 ;  /* 0x0000000000007941 */ /* 0x000fea0003800200 */
.L_x_31367:
        /* <DEDUP_REMOVED lines=16> */
.L_x_31374:
        /* <DEDUP_REMOVED lines=12> */
.L_x_31376:
[----:B------:R-:W-:Y:S05]  /*24b70*/  BSYNC.RECONVERGENT B1 ;  /* 0x0000000000017941 */ /* 0x000fea0003800200 */
.L_x_31375:
        /* <DEDUP_REMOVED lines=58> */
.L_x_31373:
[----:B------:R-:W-:Y:S05]  /*24f20*/  BSYNC.RECONVERGENT B0 ;  /* 0x0000000000007941 */ /* 0x000fea0003800200 */
.L_x_31372:
        /* <DEDUP_REMOVED lines=16> */
.L_x_31379:
        /* <DEDUP_REMOVED lines=12> */
.L_x_31381:
[----:B------:R-:W-:Y:S05]  /*250f0*/  BSYNC.RECONVERGENT B1 ;  /* 0x0000000000017941 */ /* 0x000fea0003800200 */
.L_x_31380:
        /* <DEDUP_REMOVED lines=58> */
.L_x_31378:
[----:B------:R-:W-:Y:S05]  /*254a0*/  BSYNC.RECONVERGENT B0 ;  /* 0x0000000000007941 */ /* 0x000fea0003800200 */
.L_x_31377:
        /* <DEDUP_REMOVED lines=16> */
.L_x_31361:
[----:B------:R-:W-:Y:S01]  /*255b0*/  IMAD.WIDE.U32 R16, R204, 0x10, R234 ;  /* 0x00000010cc107825 */ /* 0x000fe200078e00ea */
[----:B------:R-:W-:-:S04]  /*255c0*/  SEL R14, RZ, 0x1000000, !P4 ;  /* 0x01000000ff0e7807 */ /* 0x000fc80006000000 */
[----:B------:R0:W-:Y:S02]  /*255d0*/  STG.E.128 desc[UR6][R16.64], R28 ;  /* 0x0000001c10007986 */ /* 0x0001e4000c101d06 */
[----:B0-----:R-:W-:Y:S02]  /*255e0*/  SEL R16, RZ, 0x10000, !P3 ;  /* 0x00010000ff107807 */ /* 0x001fe40005800000 */
[----:B------:R-:W-:-:S04]  /*255f0*/  SEL R17, RZ, 0x100, !P2 ;  /* 0x00000100ff117807 */ /* 0x000fc80005000000 */
[----:B------:R-:W-:Y:S02]  /*25600*/  IADD3 R14, PT, PT, R17, R14, R16 ;  /* 0x0000000e110e7210 */ /* 0x000fe40007ffe010 */
[----:B------:R-:W-:-:S04]  /*25610*/  SEL R16, RZ, 0x1, !P1 ;  /* 0x00000001ff107807 */ /* 0x000fc80004800000 */
[----:B------:R-:W-:Y:S01]  /*25620*/  IADD3 R14, PT, PT, R14, R16, RZ ;  /* 0x000000100e0e7210 */ /* 0x000fe20007ffe0ff */
[----:B------:R-:W-:-:S05]  /*25630*/  IMAD.WIDE.U32 R16, R204, 0x4, R226 ;  /* 0x00000004cc107825 */ /* 0x000fca00078e00e2 */
[----:B------:R0:W-:Y:S01]  /*25640*/  STG.E desc[UR6][R16.64], R14 ;  /* 0x0000000e10007986 */ /* 0x0001e2000c101906 */
[----:B------:R-:W-:Y:S05]  /*25650*/  @!P0 BRA `(.L_x_31382) ;  /* 0x00000000002c8947 */ /* 0x000fea0003800000 */
[----:B0-----:R-:W-:Y:S01]  /*25660*/  IMAD.U32 R14, R10, 0x10000, RZ ;  /* 0x000100000a0e7824 */ /* 0x001fe200078e00ff */
[----:B------:R-:W-:-:S04]  /*25670*/  LOP3.LUT R16, R11, 0xffff, RZ, 0xc0, !PT ;  /* 0x0000ffff0b107812 */ /* 0x000fc800078ec0ff */
[----:B------:R-:W-:-:S05]  /*25680*/  LOP3.LUT R14, R14, 0xff0000, RZ, 0xc0, !PT ;  /* 0x00ff00000e0e7812 */ /* 0x000fca00078ec0ff */
[----:B------:R-:W-:Y:S01]  /*25690*/  IMAD R14, R16, 0x1000000, R14 ;  /* 0x01000000100e7824 */ /* 0x000fe200078e020e */
[----:B------:R-:W-:-:S04]  /*256a0*/  LOP3.LUT R16, R9, 0xff, RZ, 0xc0, !PT ;  /* 0x000000ff09107812 */ /* 0x000fc800078ec0ff */
[----:B------:R-:W-:Y:S02]  /*256b0*/  LEA R14, R16, R14, 0x8 ;  /* 0x0000000e100e7211 */ /* 0x000fe400078e40ff */
[----:B------:R-:W-:-:S05]  /*256c0*/  LOP3.LUT R16, R7, 0xff, RZ, 0xc0, !PT ;  /* 0x000000ff07107812 */ /* 0x000fca00078ec0ff */
[----:B------:R-:W-:Y:S02]  /*256d0*/  IMAD.IADD R14, R14, 0x1, R16 ;  /* 0x000000010e0e7824 */ /* 0x000fe400078e0210 */
[----:B------:R-:W0:Y:S02]  /*256e0*/  LDC.64 R16, c[0x0][0x3b8] ;  /* 0x0000ee00ff107b82 */ /* 0x000e240000000a00 */
[----:B0-----:R-:W-:-:S05]  /*256f0*/  IMAD.WIDE.U32 R16, R204, 0x4, R16 ;  /* 0x00000004cc107825 */ /* 0x001fca00078e0010 */
[----:B------:R1:W-:Y:S02]  /*25700*/  STG.E desc[UR6][R16.64], R14 ;  /* 0x0000000e10007986 */ /* 0x0003e4000c101906 */
.L_x_31382:
        /* <DEDUP_REMOVED lines=26> */
.L_x_31386:
        /* <DEDUP_REMOVED lines=12> */
.L_x_31388:
[----:B------:R-:W-:Y:S05]  /*25970*/  BSYNC.RECONVERGENT B1 ;  /* 0x0000000000017941 */ /* 0x000fea0003800200 */
.L_x_31387:
        /* <DEDUP_REMOVED lines=57> */
.L_x_31385:
[----:B------:R-:W-:Y:S05]  /*25d10*/  BSYNC.RECONVERGENT B0 ;  /* 0x0000000000007941 */ /* 0x000fea0003800200 */
.L_x_31384:
[----:B------:R-:W-:Y:S01]  /*25d20*/  ISETP.NE.AND P2, PT, R9, 0x1, PT ;  /* 0x000000010900780c */ /* 0x000fe20003f45270 */
[----:B------:R-:W-:Y:S01]  /*25d30*/  BSSY.RECONVERGENT B0, `(.L_x_31389) ;  /* 0x0000056000007945 */ /* 0x000fe20003800200 */
[----:B------:R-:W-:Y:S01]  /*25d40*/  I2FP.F32.U32 R7, R7 ;  /* 0x0000000700077245 */ /* 0x000fe20000201000 */
[----:B------:R-:W-:Y:S02]  /*25d50*/  IMAD.MOV.U32 R10, RZ, RZ, 0x2 ;  /* 0x00000002ff0a7424 */ /* 0x000fe400078e00ff */
        /* <DEDUP_REMOVED lines=13> */
.L_x_31391:
        /* <DEDUP_REMOVED lines=12> */
.L_x_31393:
[----:B------:R-:W-:Y:S05]  /*25ef0*/  BSYNC.RECONVERGENT B1 ;  /* 0x0000000000017941 */ /* 0x000fea0003800200 */
.L_x_31392:
        /* <DEDUP_REMOVED lines=57> */
.L_x_31390:
[----:B------:R-:W-:Y:S05]  /*26290*/  BSYNC.RECONVERGENT B0 ;  /* 0x0000000000007941 */ /* 0x000fea0003800200 */
.L_x_31389:
        /* <DEDUP_REMOVED lines=15> */
.L_x_31396:
        /* <DEDUP_REMOVED lines=12> */
.L_x_31398:
[----:B------:R-:W-:Y:S05]  /*26450*/  BSYNC.RECONVERGENT B1 ;  /* 0x0000000000017941 */ /* 0x000fea0003800200 */
.L_x_31397:
        /* <DEDUP_REMOVED lines=58> */
.L_x_31395:
[----:B------:R-:W-:Y:S05]  /*26800*/  BSYNC.RECONVERGENT B0 ;  /* 0x0000000000007941 */ /* 0x000fea0003800200 */
.L_x_31394:
        /* <DEDUP_REMOVED lines=17> */
.L_x_31401:
        /* <DEDUP_REMOVED lines=12> */
.L_x_31403:
[----:B------:R-:W-:Y:S05]  /*269e0*/  BSYNC.RECONVERGENT B1 ;  /* 0x0000000000017941 */ /* 0x000fea0003800200 */
.L_x_31402:
        /* <DEDUP_REMOVED lines=58> */
.L_x_31400:
[----:B------:R-:W-:Y:S05]  /*26d90*/  BSYNC.RECONVERGENT B0 ;  /* 0x0000000000007941 */ /* 0x000fea0003800200 */
.L_x_31399:
        /* <DEDUP_REMOVED lines=15> */
.L_x_31406:
        /* <DEDUP_REMOVED lines=12> */
.L_x_31408:
[----:B------:R-:W-:Y:S05]  /*26f50*/  BSYNC.RECONVERGENT B1 ;  /* 0x0000000000017941 */ /* 0x000fea0003800200 */
.L_x_31407:
        /* <DEDUP_REMOVED lines=58> */
.L_x_31405:
[----:B------:R-:W-:Y:S05]  /*27300*/  BSYNC.RECONVERGENT B0 ;  /* 0x0000000000007941 */ /* 0x000fea0003800200 */
.L_x_31404:
        /* <DEDUP_REMOVED lines=17> */
.L_x_31411:
        /* <DEDUP_REMOVED lines=12> */
.L_x_31413:
[----:B------:R-:W-:Y:S05]  /*274e0*/  BSYNC.RECONVERGENT B1 ;  /* 0x0000000000017941 */ /* 0x000fea0003800200 */
.L_x_31412:
        /* <DEDUP_REMOVED lines=58> */
.L_x_31410:
[----:B------:R-:W-:Y:S05]  /*27890*/  BSYNC.RECONVERGENT B0 ;  /* 0x0000000000007941 */ /* 0x000fea0003800200 */
.L_x_31409:
        /* <DEDUP_REMOVED lines=15> */
.L_x_31416:
        /* <DEDUP_REMOVED lines=12> */
.L_x_31418:
[----:B------:R-:W-:Y:S05]  /*27a50*/  BSYNC.RECONVERGENT B1 ;  /* 0x0000000000017941 */ /* 0x000fea0003800200 */
.L_x_31417:
        /* <DEDUP_REMOVED lines=58> */
.L_x_31415:
[----:B------:R-:W-:Y:S05]  /*27e00*/  BSYNC.RECONVERGENT B0 ;  /* 0x0000000000007941 */ /* 0x000fea0003800200 */
.L_x_31414:
[----:B------:R-:W-:Y:S01]  /*27e10*/  ISETP.NE.AND P6, PT, R22, 0x1, PT ;  /* 0x000000011600780c */ /* 0x000fe20003fc5270 */
[----:B------:R-:W-:Y:S01]  /*27e20*/  BSSY.RECONVERGENT B0, `(.L_x_31419) ;  /* 0x000005a000007945 */ /* 0x000fe20003800200 */
[----:B------:R-:W-:Y:S01]  /*27e30*/  I2FP.F32.U32 R11, R11 ;  /* 0x0000000b000b7245 */ /* 0x000fe20000201000 */
[----:B------:R-:W-:-:S04]  /*27e40*/  HFMA2 R21, -RZ, RZ, 0, 1.1920928955078125e-07 ;  /* 0x00000002ff157431 */ /* 0x000fc800000001ff */
        /* <DEDUP_REMOVED lines=13> */
.L_x_31421:
        /* <DEDUP_REMOVED lines=15> */
.L_x_31423:
[----:B------:R-:W-:Y:S05]  /*28010*/  BSYNC.RECONVERGENT B1 ;  /* 0x0000000000017941 */ /* 0x000fea0003800200 */
.L_x_31422:
        /* <DEDUP_REMOVED lines=58> */
.L_x_31420:
[----:B------:R-:W-:Y:S05]  /*283c0*/  BSYNC.RECONVERGENT B0 ;  /* 0x0000000000007941 */ /* 0x000fea0003800200 */
.L_x_31419:
        /* <DEDUP_REMOVED lines=43> */
.L_x_31383:
        /* <DEDUP_REMOVED lines=16> */
.L_x_31427:
        /* <DEDUP_REMOVED lines=12> */
.L_x_31429:
[----:B------:R-:W-:Y:S05]  /*28840*/  BSYNC.RECONVERGENT B1 ;  /* 0x0000000000017941 */ /* 0x000fea0003800200 */
.L_x_31428:
        /* <DEDUP_REMOVED lines=58> */
.L_x_31426:
[----:B------:R-:W-:Y:S05]  /*28bf0*/  BSYNC.RECONVERGENT B0 ;  /* 0x0000000000007941 */ /* 0x000fea0003800200 */
.L_x_31425:
        /* <DEDUP_REMOVED lines=16> */
.L_x_31432:
        /* <DEDUP_REMOVED lines=12> */
.L_x_31434:
[----:B------:R-:W-:Y:S05]  /*28dc0*/  BSYNC.RECONVERGENT B1 ;  /* 0x0000000000017941 */ /* 0x000fea0003800200 */
.L_x_31433:
        /* <DEDUP_REMOVED lines=58> */
.L_x_31431:
[----:B------:R-:W-:Y:S05]  /*29170*/  BSYNC.RECONVERGENT B0 ;  /* 0x0000000000007941 */ /* 0x000fea0003800200 */
.L_x_31430:
        /* <DEDUP_REMOVED lines=16> */
.L_x_31437:
        /* <DEDUP_REMOVED lines=12> */
.L_x_31439:
[----:B------:R-:W-:Y:S05]  /*29340*/  BSYNC.RECONVERGENT B1 ;  /* 0x0000000000017941 */ /* 0x000fea0003800200 */
.L_x_31438:
        /* <DEDUP_REMOVED lines=58> */
.L_x_31436:
[----:B------:R-:W-:Y:S05]  /*296f0*/  BSYNC.RECONVERGENT B0 ;  /* 0x0000000000007941 */ /* 0x000fea0003800200 */
.L_x_31435:
        /* <DEDUP_REMOVED lines=16> */
.L_x_31442:
        /* <DEDUP_REMOVED lines=12> */
.L_x_31444:
[----:B------:R-:W-:Y:S05]  /*298c0*/  BSYNC.RECONVERGENT B1 ;  /* 0x0000000000017941 */ /* 0x000fea0003800200 */
.L_x_31443:
        /* <DEDUP_REMOVED lines=56> */
[----:B------:R-:W-:Y:S01]  /*29c50*/  IMAD.MOV.U32 R8, RZ, RZ, R22 ;  /* 0x000000ffff087224 */ /* 0x000fe200078e0016 */
[----:B------:R-:W-:-:S07]  /*29c60*/  LOP3.LUT R4, R24, UR15, R23, 0x96, !PT ;  /* 0x0000000f18047c12 */ /* 0x000fce000f8e9617 */
.L_x_31441:
[----:B------:R-:W-:Y:S05]  /*29c70*/  BSYNC.RECONVERGENT B0 ;  /* 0x0000000000007941 */ /* 0x000fea0003800200 */
.L_x_31440:
        /* <DEDUP_REMOVED lines=16> */
.L_x_31424:
        /* <DEDUP_REMOVED lines=12> */
[----:B------:R-:W-:Y:S02]  /*29e40*/  LOP3.LUT R17, R11, 0xffff, RZ, 0xc0, !PT ;  /* 0x0000ffff0b117812 */ /* 0x000fe400078ec0ff */
[----:B------:R-:W-:Y:S02]  /*29e50*/  LOP3.LUT R18, R7, 0xff, RZ, 0xc0, !PT ;  /* 0x000000ff07127812 */ /* 0x000fe400078ec0ff */
[----:B------:R-:W-:-:S04]  /*29e60*/  LOP3.LUT R16, R16, 0xff0000, RZ, 0xc0, !PT ;  /* 0x00ff000010107812 */ /* 0x000fc800078ec0ff */
[----:B------:R-:W-:Y:S02]  /*29e70*/  LEA R16, R17, R16, 0x18 ;  /* 0x0000001011107211 */ /* 0x000fe400078ec0ff */
[----:B------:R-:W-:-:S05]  /*29e80*/  LOP3.LUT R17, R9, 0xff, RZ, 0xc0, !PT ;  /* 0x000000ff09117812 */ /* 0x000fca00078ec0ff */
[----:B------:R-:W-:-:S04]  /*29e90*/  IMAD R16, R17, 0x100, R16 ;  /* 0x0000010011107824 */ /* 0x000fc800078e0210 */
[----:B------:R-:W-:Y:S02]  /*29ea0*/  IMAD.IADD R18, R16, 0x1, R18 ;  /* 0x0000000110127824 */ /* 0x000fe400078e0212 */
[----:B------:R-:W0:Y:S02]  /*29eb0*/  LDC.64 R16, c[0x0][0x3b8] ;  /* 0x0000ee00ff107b82 */ /* 0x000e240000000a00 */
[----:B0-----:R-:W-:-:S05]  /*29ec0*/  IMAD.WIDE.U32 R16, R14, 0x4, R16 ;  /* 0x000000040e107825 */ /* 0x001fca00078e0010 */
[----:B------:R1:W-:Y:S02]  /*29ed0*/  STG.E desc[UR6][R16.64], R18 ;  /* 0x0000001210007986 */ /* 0x0003e4000c101906 */
.L_x_31445:
        /* <DEDUP_REMOVED lines=26> */
.L_x_31449:
        /* <DEDUP_REMOVED lines=12> */
.L_x_31451:
[----:B------:R-:W-:Y:S05]  /*2a140*/  BSYNC.RECONVERGENT B1 ;  /* 0x0000000000017941 */ /* 0x000fea0003800200 */
.L_x_31450:
        /* <DEDUP_REMOVED lines=57> */
.L_x_31448:
[----:B------:R-:W-:Y:S05]  /*2a4e0*/  BSYNC.RECONVERGENT B0 ;  /* 0x0000000000007941 */ /* 0x000fea0003800200 */
.L_x_31447:
        /* <DEDUP_REMOVED lines=17> */
.L_x_31454:
        /* <DEDUP_REMOVED lines=12> */
.L_x_31456:
[----:B------:R-:W-:Y:S05]  /*2a6c0*/  BSYNC.RECONVERGENT B1 ;  /* 0x0000000000017941 */ /* 0x000fea0003800200 */
.L_x_31455:
        /* <DEDUP_REMOVED lines=57> */
.L_x_31453:
[----:B------:R-:W-:Y:S05]  /*2aa60*/  BSYNC.RECONVERGENT B0 ;  /* 0x0000000000007941 */ /* 0x000fea0003800200 */
.L_x_31452:
        /* <DEDUP_REMOVED lines=15> */
.L_x_31459:
        /* <DEDUP_REMOVED lines=12> */
.L_x_31461:
[----:B------:R-:W-:Y:S05]  /*2ac20*/  BSYNC.RECONVERGENT B1 ;  /* 0x0000000000017941 */ /* 0x000fea0003800200 */
.L_x_31460:
        /* <DEDUP_REMOVED lines=53> */
[----:B------:R-:W-:Y:S02]  /*2af80*/  LOP3.LUT R3, R220, R22, R11, 0x96, !PT ;  /* 0x00000016dc037212 */ /* 0x000fe400078e960b */
[----:B------:R-:W-:Y:S01]  /*2af90*/  MOV R210, R10 ;  /* 0x0000000a00d27202 */ /* 0x000fe20000000f00 */
[----:B------:R-:W-:-:S04]  /*2afa0*/  IMAD.WIDE.U32 R10, R4, -0x326172a9, RZ ;  /* 0xcd9e8d57040a7825 */ /* 0x000fc800078e00ff */
[----:B------:R-:W-:Y:S01]  /*2afb0*/  IMAD.MOV.U32 R8, RZ, RZ, R10 ;  /* 0x000000ffff087224 */ /* 0x000fe200078e000a */
[----:B------:R-:W-:-:S07]  /*2afc0*/  LOP3.LUT R4, R20, UR15, R11, 0x96, !PT ;  /* 0x0000000f14047c12 */ /* 0x000fce000f8e960b */
.L_x_31458:
[----:B------:R-:W-:Y:S05]  /*2afd0*/  BSYNC.RECONVERGENT B0 ;  /* 0x0000000000007941 */ /* 0x000fea0003800200 */
.L_x_31457:
        /* <DEDUP_REMOVED lines=17> */
.L_x_31464:
        /* <DEDUP_REMOVED lines=12> */
.L_x_31466:
[----:B------:R-:W-:Y:S05]  /*2b1b0*/  BSYNC.RECONVERGENT B1 ;  /* 0x0000000000017941 */ /* 0x000fea0003800200 */
.L_x_31465:
        /* <DEDUP_REMOVED lines=58> */
.L_x_31463:
[----:B------:R-:W-:Y:S05]  /*2b560*/  BSYNC.RECONVERGENT B0 ;  /* 0x0000000000007941 */ /* 0x000fea0003800200 */
.L_x_31462:
        /* <DEDUP_REMOVED lines=15> */
.L_x_31469:
        /* <DEDUP_REMOVED lines=12> */
.L_x_31471:
[----:B------:R-:W-:Y:S05]  /*2b720*/  BSYNC.RECONVERGENT B1 ;  /* 0x0000000000017941 */ /* 0x000fea0003800200 */
.L_x_31470:
[----:B------:R-:W-:Y:S01]  /*2b730*/  IMAD.WIDE.U32 R200, R2, -0x2daee0ad, RZ ;  /* 0xd2511f5302c87825 */ /* 0x000fe200078e00ff */
[----:B------:R-:W-:-:S03]  /*2b740*/  UIADD3 UR15, UPT, UPT, UR4, -0x61c88647, URZ ;  /* 0x9e3779b9040f7890 */ /* 0x000fc6000fffe0ff */
[----:B------:R-:W-:Y:S02]  /*2b750*/  HFMA2 R17, -RZ, RZ, 0, 0 ;  /* 0x00000000ff117431 */ /* 0x000fe400000001ff */
        /* <DEDUP_REMOVED lines=55> */
.L_x_31468:
[----:B------:R-:W-:Y:S05]  /*2bad0*/  BSYNC.RECONVERGENT B0 ;  /* 0x0000000000007941 */ /* 0x000fea0003800200 */
.L_x_31467:
        /* <DEDUP_REMOVED lines=17> */
.L_x_31474:
        /* <DEDUP_REMOVED lines=12> */
.L_x_31476:
[----:B------:R-:W-:Y:S05]  /*2bcb0*/  BSYNC.RECONVERGENT B1 ;  /* 0x0000000000017941 */ /* 0x000fea0003800200 */
.L_x_31475:
        /* <DEDUP_REMOVED lines=58> */
.L_x_31473:
[----:B------:R-:W-:Y:S05]  /*2c060*/  BSYNC.RECONVERGENT B0 ;  /* 0x0000000000007941 */ /* 0x000fea0003800200 */
.L_x_31472:
        /* <DEDUP_REMOVED lines=15> */
.L_x_31479:
        /* <DEDUP_REMOVED lines=12> */
.L_x_31481:
[----:B------:R-:W-:Y:S05]  /*2c220*/  BSYNC.RECONVERGENT B1 ;  /* 0x0000000000017941 */ /* 0x000fea0003800200 */
.L_x_31480:
        /* <DEDUP_REMOVED lines=55> */
[----:B------:R-:W-:Y:S02]  /*2c5a0*/  IMAD.MOV.U32 R8, RZ, RZ, R20 ;  /* 0x000000ffff087224 */ /* 0x000fe400078e0014 */
[----:B------:R-:W-:Y:S01]  /*2c5b0*/  HFMA2 R20, -RZ, RZ, 0, 0 ;  /* 0x00000000ff147431 */ /* 0x000fe200000001ff */
[----:B------:R-:W-:-:S07]  /*2c5c0*/  LOP3.LUT R4, R22, UR15, R21, 0x96, !PT ;  /* 0x0000000f16047c12 */ /* 0x000fce000f8e9615 */
.L_x_31478:
[----:B------:R-:W-:Y:S05]  /*2c5d0*/  BSYNC.RECONVERGENT B0 ;  /* 0x0000000000007941 */ /* 0x000fea0003800200 */
.L_x_31477:
        /* <DEDUP_REMOVED lines=17> */
.L_x_31484:
        /* <DEDUP_REMOVED lines=15> */
.L_x_31486:
[----:B------:R-:W-:Y:S05]  /*2c7e0*/  BSYNC.RECONVERGENT B1 ;  /* 0x0000000000017941 */ /* 0x000fea0003800200 */
.L_x_31485:
        /* <DEDUP_REMOVED lines=55> */
[----:B------:R-:W-:Y:S01]  /*2cb60*/  IMAD.MOV.U32 R200, RZ, RZ, RZ ;  /* 0x000000ffffc87224 */ /* 0x000fe200078e00ff */
[----:B------:R-:W-:Y:S02]  /*2cb70*/  LOP3.LUT R4, R22, UR15, R21, 0x96, !PT ;  /* 0x0000000f16047c12 */ /* 0x000fe4000f8e9615 */
[----:B------:R-:W-:-:S07]  /*2cb80*/  MOV R8, R20 ;  /* 0x0000001400087202 */ /* 0x000fce0000000f00 */
.L_x_31483:
[----:B------:R-:W-:Y:S05]  /*2cb90*/  BSYNC.RECONVERGENT B0 ;  /* 0x0000000000007941 */ /* 0x000fea0003800200 */
.L_x_31482:
        /* <DEDUP_REMOVED lines=43> */
.L_x_31446:
        /* <DEDUP_REMOVED lines=16> */
.L_x_31490:
        /* <DEDUP_REMOVED lines=12> */
.L_x_31492:
[----:B------:R-:W-:Y:S05]  /*2d010*/  BSYNC.RECONVERGENT B1 ;  /* 0x0000000000017941 */ /* 0x000fea0003800200 */
.L_x_31491:
        /* <DEDUP_REMOVED lines=56> */
[----:B------:R-:W-:Y:S01]  /*2d3a0*/  IMAD.MOV.U32 R22, RZ, RZ, RZ ;  /* 0x000000ffff167224 */ /* 0x000fe200078e00ff */
[----:B------:R-:W-:-:S07]  /*2d3b0*/  MOV R23, R20 ;  /* 0x0000001400177202 */ /* 0x000fce0000000f00 */
.L_x_31489:
[----:B------:R-:W-:Y:S05]  /*2d3c0*/  BSYNC.RECONVERGENT B0 ;  /* 0x0000000000007941 */ /* 0x000fea0003800200 */
.L_x_31488:
        /* <DEDUP_REMOVED lines=16> */
.L_x_31495:
        /* <DEDUP_REMOVED lines=12> */
.L_x_31497:
[----:B------:R-:W-:Y:S05]  /*2d590*/  BSYNC.RECONVERGENT B1 ;  /* 0x0000000000017941 */ /* 0x000fea0003800200 */
.L_x_31496:
        /* <DEDUP_REMOVED lines=55> */
[----:B------:R-:W-:Y:S02]  /*2d910*/  IMAD.MOV.U32 R8, RZ, RZ, R20 ;  /* 0x000000ffff087224 */ /* 0x000fe400078e0014 */
[----:B------:R-:W-:Y:S01]  /*2d920*/  HFMA2 R20, -RZ, RZ, 0, 0 ;  /* 0x00000000ff147431 */ /* 0x000fe200000001ff */
[----:B------:R-:W-:-:S07]  /*2d930*/  LOP3.LUT R4, R22, UR15, R21, 0x96, !PT ;  /* 0x0000000f16047c12 */ /* 0x000fce000f8e9615 */
.L_x_31494:
[----:B------:R-:W-:Y:S05]  /*2d940*/  BSYNC.RECONVERGENT B0 ;  /* 0x0000000000007941 */ /* 0x000fea0003800200 */
.L_x_31493:
        /* <DEDUP_REMOVED lines=16> */
.L_x_31500:
        /* <DEDUP_REMOVED lines=12> */
.L_x_31502:
[----:B------:R-:W-:Y:S05]  /*2db10*/  BSYNC.RECONVERGENT B1 ;  /* 0x0000000000017941 */ /* 0x000fea0003800200 */
.L_x_31501:
        /* <DEDUP_REMOVED lines=56> */
[----:B------:R-:W-:Y:S01]  /*2dea0*/  IMAD.MOV.U32 R21, RZ, RZ, RZ ;  /* 0x000000ffff157224 */ /* 0x000fe200078e00ff */
[----:B------:R-:W-:-:S07]  /*2deb0*/  MOV R8, R20 ;  /* 0x0000001400087202 */ /* 0x000fce0000000f00 */
.L_x_31499:
[----:B------:R-:W-:Y:S05]  /*2dec0*/  BSYNC.RECONVERGENT B0 ;  /* 0x0000000000007941 */ /* 0x000fea0003800200 */
.L_x_31498:
        /* <DEDUP_REMOVED lines=16> */
.L_x_31505:
        /* <DEDUP_REMOVED lines=12> */
.L_x_31507:
[----:B------:R-:W-:Y:S05]  /*2e090*/  BSYNC.RECONVERGENT B1 ;  /* 0x0000000000017941 */ /* 0x000fea0003800200 */
.L_x_31506:
        /* <DEDUP_REMOVED lines=52> */
[----:B------:R-:W-:Y:S01]  /*2e3e0*/  LOP3.LUT R3, R220, R200, R21, 0x96, !PT ;  /* 0x000000c8dc037212 */ /* 0x000fe200078e9615 */
[----:B------:R-:W-:Y:S01]  /*2e3f0*/  HFMA2 R200, -RZ, RZ, 0, 0 ;  /* 0x00000000ffc87431 */ /* 0x000fe200000001ff */
[----:B------:R-:W-:Y:S01]  /*2e400*/  MOV R210, R20 ;  /* 0x0000001400d27202 */ /* 0x000fe20000000f00 */
[----:B------:R-:W-:-:S04]  /*2e410*/  IMAD.WIDE.U32 R20, R4, -0x326172a9, RZ ;  /* 0xcd9e8d5704147825 */ /* 0x000fc800078e00ff */
[----:B------:R-:W-:Y:S01]  /*2e420*/  IMAD.MOV.U32 R8, RZ, RZ, R20 ;  /* 0x000000ffff087224 */ /* 0x000fe200078e0014 */
[----:B------:R-:W-:-:S07]  /*2e430*/  LOP3.LUT R4, R22, UR15, R21, 0x96, !PT ;  /* 0x0000000f16047c12 */ /* 0x000fce000f8e9615 */
.L_x_31504:
[----:B------:R-:W-:Y:S05]  /*2e440*/  BSYNC.RECONVERGENT B0 ;  /* 0x0000000000007941 */ /* 0x000fea0003800200 */
.L_x_31503:
        /* <DEDUP_REMOVED lines=16> */
.L_x_31487:
        /* <DEDUP_REMOVED lines=16> */
[----:B------:R-:W-:-:S04]  /*2e650*/  LOP3.LUT R17, R9, 0xff, RZ, 0xc0, !PT ;  /* 0x000000ff09117812 */ /* 0x000fc800078ec0ff */
[----:B------:R-:W-:-:S05]  /*2e660*/  LEA R16, R17, R16, 0x8 ;  /* 0x0000001011107211 */ /* 0x000fca00078e40ff */
[----:B------:R-:W-:Y:S02]  /*2e670*/  IMAD.IADD R18, R16, 0x1, R18 ;  /* 0x0000000110127824 */ /* 0x000fe400078e0212 */
[----:B------:R-:W0:Y:S02]  /*2e680*/  LDC.64 R16, c[0x0][0x3b8] ;  /* 0x0000ee00ff107b82 */ /* 0x000e240000000a00 */
[----:B0-----:R-:W-:-:S05]  /*2e690*/  IMAD.WIDE.U32 R16, R205, 0x4, R16 ;  /* 0x00000004cd107825 */ /* 0x001fca00078e0010 */
[----:B------:R1:W-:Y:S02]  /*2e6a0*/  STG.E desc[UR6][R16.64], R18 ;  /* 0x0000001210007986 */ /* 0x0003e4000c101906 */
.L_x_31508:
        /* <DEDUP_REMOVED lines=26> */
.L_x_31512:
        /* <DEDUP_REMOVED lines=12> */
.L_x_31514:
[----:B------:R-:W-:Y:S05]  /*2e910*/  BSYNC.RECONVERGENT B1 ;  /* 0x0000000000017941 */ /* 0x000fea0003800200 */
.L_x_31513:
        /* <DEDUP_REMOVED lines=57> */
.L_x_31511:
[----:B------:R-:W-:Y:S05]  /*2ecb0*/  BSYNC.RECONVERGENT B0 ;  /* 0x0000000000007941 */ /* 0x000fea0003800200 */
.L_x_31510:
[----:B------:R-:W-:Y:S01]  /*2ecc0*/  ISETP.NE.AND P2, PT, R9, 0x1, PT ;  /* 0x000000010900780c */ /* 0x000fe20003f45270 */
[----:B-----5:R-:W-:Y:S01]  /*2ecd0*/  FMUL.FTZ R222, R16, R213 ;  /* 0x000000d510de7220 */ /* 0x020fe20000410000 */
        /* <DEDUP_REMOVED lines=15> */
.L_x_31517:
        /* <DEDUP_REMOVED lines=12> */
.L_x_31519:
[----:B------:R-:W-:Y:S05]  /*2ee90*/  BSYNC.RECONVERGENT B1 ;  /* 0x0000000000017941 */ /* 0x000fea0003800200 */
.L_x_31518:
        /* <DEDUP_REMOVED lines=56> */
[----:B------:R-:W-:-:S07]  /*2f220*/  LOP3.LUT R4, R10, UR15, R9, 0x96, !PT ;  /* 0x0000000f0a047c12 */ /* 0x000fce000f8e9609 */
.L_x_31516:
[----:B------:R-:W-:Y:S05]  /*2f230*/  BSYNC.RECONVERGENT B0 ;  /* 0x0000000000007941 */ /* 0x000fea0003800200 */
.L_x_31515:
        /* <DEDUP_REMOVED lines=15> */
.L_x_31522:
        /* <DEDUP_REMOVED lines=12> */
.L_x_31524:
[----:B------:R-:W-:Y:S05]  /*2f3f0*/  BSYNC.RECONVERGENT B1 ;  /* 0x0000000000017941 */ /* 0x000fea0003800200 */
.L_x_31523:
        /* <DEDUP_REMOVED lines=57> */
.L_x_31521:
[----:B------:R-:W-:Y:S05]  /*2f790*/  BSYNC.RECONVERGENT B0 ;  /* 0x0000000000007941 */ /* 0x000fea0003800200 */
.L_x_31520:
        /* <DEDUP_REMOVED lines=17> */
.L_x_31527:
        /* <DEDUP_REMOVED lines=12> */
.L_x_31529:
[----:B------:R-:W-:Y:S05]  /*2f970*/  BSYNC.RECONVERGENT B1 ;  /* 0x0000000000017941 */ /* 0x000fea0003800200 */
.L_x_31528:
        /* <DEDUP_REMOVED lines=58> */
.L_x_31526:
[----:B------:R-:W-:Y:S05]  /*2fd20*/  BSYNC.RECONVERGENT B0 ;  /* 0x0000000000007941 */ /* 0x000fea0003800200 */
.L_x_31525:
        /* <DEDUP_REMOVED lines=15> */
.L_x_31532:
        /* <DEDUP_REMOVED lines=12> */
.L_x_31534:
[----:B------:R-:W-:Y:S05]  /*2fee0*/  BSYNC.RECONVERGENT B1 ;  /* 0x0000000000017941 */ /* 0x000fea0003800200 */
.L_x_31533:
        /* <DEDUP_REMOVED lines=58> */
.L_x_31531:
[----:B------:R-:W-:Y:S05]  /*30290*/  BSYNC.RECONVERGENT B0 ;  /* 0x0000000000007941 */ /* 0x000fea0003800200 */
.L_x_31530:
        /* <DEDUP_REMOVED lines=17> */
.L_x_31537:
        /* <DEDUP_REMOVED lines=12> */
.L_x_31539:
[----:B------:R-:W-:Y:S05]  /*30470*/  BSYNC.RECONVERGENT B1 ;  /* 0x0000000000017941 */ /* 0x000fea0003800200 */
.L_x_31538:
        /* <DEDUP_REMOVED lines=57> */
[----:B------:R-:W-:-:S07]  /*30810*/  HFMA2 R200, -RZ, RZ, 0, 0 ;  /* 0x00000000ffc87431 */ /* 0x000fce00000001ff */
.L_x_31536:
[----:B------:R-:W-:Y:S05]  /*30820*/  BSYNC.RECONVERGENT B0 ;  /* 0x0000000000007941 */ /* 0x000fea0003800200 */
.L_x_31535:
        /* <DEDUP_REMOVED lines=15> */
.L_x_31542:
        /* <DEDUP_REMOVED lines=12> */
.L_x_31544:
[----:B------:R-:W-:Y:S05]  /*309e0*/  BSYNC.RECONVERGENT B1 ;  /* 0x0000000000017941 */ /* 0x000fea0003800200 */
.L_x_31543:
[----:B------:R-:W-:Y:S01]  /*309f0*/  IMAD.WIDE.U32 R210, R2, -0x2daee0ad, RZ ;  /* 0xd2511f5302d27825 */ /* 0x000fe200078e00ff */
[----:B------:R-:W-:Y:S01]  /*30a00*/  UIADD3 UR15, UPT, UPT, UR4, -0x61c88647, URZ ;  /* 0x9e3779b9040f7890 */ /* 0x000fe2000fffe0ff */
[----:B------:R-:W-:Y:S02]  /*30a10*/  MOV R10, R209 ;  /* 0x000000d1000a7202 */ /* 0x000fe40000000f00 */
[----:B------:R-:W-:Y:S01]  /*30a20*/  IMAD.WIDE.U32 R202, R0, -0x326172a9, RZ ;  /* 0xcd9e8d5700ca7825 */ /* 0x000fe200078e00ff */
[----:B------:R-:W-:-:S03]  /*30a30*/  LOP3.LUT R3, R6, UR5, R211, 0x96, !PT ;  /* 0x0000000506037c12 */ /* 0x000fc6000f8e96d3 */
[----:B------:R-:W-:Y:S02]  /*30a40*/  IMAD.MOV.U32 R17, RZ, RZ, RZ ;  /* 0x000000ffff117224 */ /* 0x000fe400078e00ff */
        /* <DEDUP_REMOVED lines=52> */
.L_x_31541:
[----:B------:R-:W-:Y:S05]  /*30d90*/  BSYNC.RECONVERGENT B0 ;  /* 0x0000000000007941 */ /* 0x000fea0003800200 */
.L_x_31540:
        /* <DEDUP_REMOVED lines=17> */
.L_x_31547:
        /* <DEDUP_REMOVED lines=15> */
.L_x_31549:
[----:B------:R-:W-:Y:S05]  /*30fa0*/  BSYNC.RECONVERGENT B1 ;  /* 0x0000000000017941 */ /* 0x000fea0003800200 */
.L_x_31548:
        /* <DEDUP_REMOVED lines=58> */
.L_x_31546:
[----:B------:R-:W-:Y:S05]  /*31350*/  BSYNC.RECONVERGENT B0 ;  /* 0x0000000000007941 */ /* 0x000fea0003800200 */
.L_x_31545:
        /* <DEDUP_REMOVED lines=30> */
[----:B------:R-:W-:Y:S02]  /*31540*/  LOP3.LUT P5, RZ, R12, 0x10, RZ, 0xc0, !PT ;  /* 0x000000100cff7812 */ /* 0x000fe400078ac0ff */
[----:B------:R-:W-:Y:S02]  /*31550*/  FSEL R7, R7, RZ, !P6 ;  /* 0x000000ff07077208 */ /* 0x000fe40007000000 */
[----:B------:R-:W-:-:S03]  /*31560*/  SEL R11, RZ, 0x1, P6 ;  /* 0x00000001ff0b7807 */ /* 0x000fc60003000000 */
[----:B------:R-:W-:Y:S01]  /*31570*/  FADD.FTZ R19, R7, R10 ;  /* 0x0000000a07137221 */ /* 0x000fe20000010000 */
[----:B------:R-:W-:Y:S02]  /*31580*/  SEL R7, RZ, 0x1, P3 ;  /* 0x00000001ff077807 */ /* 0x000fe40001800000 */
[----:B------:R-:W-:Y:S02]  /*31590*/  SEL R10, RZ, 0x1, P0 ;  /* 0x00000001ff0a7807 */ /* 0x000fe40000000000 */
[----:B------:R-:W-:Y:S01]  /*315a0*/  LOP3.LUT P3, RZ, R12, 0x20, RZ, 0xc0, !PT ;  /* 0x000000200cff7812 */ /* 0x000fe2000786c0ff */
[----:B------:R-:W-:Y:S01]  /*315b0*/  @P5 FADD.FTZ R18, R62, R18 ;  /* 0x000000123e125221 */ /* 0x000fe20000010000 */
[----:B------:R-:W-:Y:S01]  /*315c0*/  LOP3.LUT P0, RZ, R12, 0x8, RZ, 0xc0, !PT ;  /* 0x000000080cff7812 */ /* 0x000fe2000780c0ff */
[----:B------:R-:W-:Y:S01]  /*315d0*/  @P5 FADD.FTZ R17, R61, R17 ;  /* 0x000000113d115221 */ /* 0x000fe20000010000 */
[----:B------:R-:W-:Y:S01]  /*315e0*/  @P5 FADD.FTZ R16, R60, R16 ;  /* 0x000000103c105221 */ /* 0x000fe20000010000 */
[----:B------:R-:W-:Y:S01]  /*315f0*/  @P5 FADD.FTZ R19, R63, R19 ;  /* 0x000000133f135221 */ /* 0x000fe20000010000 */
[----:B------:R-:W-:Y:S09]  /*31600*/  BRA `(.L_x_31550) ;  /* 0x0000001400c07947 */ /* 0x000ff20003800000 */
.L_x_31509:
        /* <DEDUP_REMOVED lines=16> */
.L_x_31553:
        /* <DEDUP_REMOVED lines=12> */
.L_x_31555:
[----:B------:R-:W-:Y:S05]  /*317d0*/  BSYNC.RECONVERGENT B1 ;  /* 0x0000000000017941 */ /* 0x000fea0003800200 */
.L_x_31554:
        /* <DEDUP_REMOVED lines=55> */
[----:B------:R-:W-:Y:S01]  /*31b50*/  HFMA2 R201, -RZ, RZ, 0, 0 ;  /* 0x00000000ffc97431 */ /* 0x000fe200000001ff */
[----:B------:R-:W-:Y:S01]  /*31b60*/  MOV R8, R200 ;  /* 0x000000c800087202 */ /* 0x000fe20000000f00 */
[----:B------:R-:W-:-:S07]  /*31b70*/  IMAD.MOV.U32 R202, RZ, RZ, R210 ;  /* 0x000000ffffca7224 */ /* 0x000fce00078e00d2 */
.L_x_31552:
[----:B------:R-:W-:Y:S05]  /*31b80*/  BSYNC.RECONVERGENT B0 ;  /* 0x0000000000007941 */ /* 0x000fea0003800200 */
.L_x_31551:
        /* <DEDUP_REMOVED lines=16> */
.L_x_31558:
        /* <DEDUP_REMOVED lines=12> */
.L_x_31560:
[----:B------:R-:W-:Y:S05]  /*31d50*/  BSYNC.RECONVERGENT B1 ;  /* 0x0000000000017941 */ /* 0x000fea0003800200 */
.L_x_31559:
        /* <DEDUP_REMOVED lines=54> */
[----:B------:R-:W-:-:S03]  /*320c0*/  IMAD.WIDE.U32 R200, R4, -0x326172a9, RZ ;  /* 0xcd9e8d5704c87825 */ /* 0x000fc600078e00ff */
[----:B------:R-:W-:Y:S01]  /*320d0*/  MOV R8, R200 ;  /* 0x000000c800087202 */ /* 0x000fe20000000f00 */
[----:B------:R-:W-:Y:S01]  /*320e0*/  IMAD.MOV.U32 R200, RZ, RZ, RZ ;  /* 0x000000ffffc87224 */ /* 0x000fe200078e00ff */
[----:B------:R-:W-:-:S07]  /*320f0*/  LOP3.LUT R4, R202, UR15, R201, 0x96, !PT ;  /* 0x0000000fca047c12 */ /* 0x000fce000f8e96c9 */
.L_x_31557:
[----:B------:R-:W-:Y:S05]  /*32100*/  BSYNC.RECONVERGENT B0 ;  /* 0x0000000000007941 */ /* 0x000fea0003800200 */
.L_x_31556:
        /* <DEDUP_REMOVED lines=16> */
.L_x_31563:
        /* <DEDUP_REMOVED lines=12> */
.L_x_31565:
[----:B------:R-:W-:Y:S05]  /*322d0*/  BSYNC.RECONVERGENT B1 ;  /* 0x0000000000017941 */ /* 0x000fea0003800200 */
.L_x_31564:
        /* <DEDUP_REMOVED lines=57> */
[----:B------:R-:W-:-:S07]  /*32670*/  HFMA2 R201, -RZ, RZ, 0, 0 ;  /* 0x00000000ffc97431 */ /* 0x000fce00000001ff */
.L_x_31562:
[----:B------:R-:W-:Y:S05]  /*32680*/  BSYNC.RECONVERGENT B0 ;  /* 0x0000000000007941 */ /* 0x000fea0003800200 */
.L_x_31561:
        /* <DEDUP_REMOVED lines=16> */
.L_x_31568:
        /* <DEDUP_REMOVED lines=12> */
.L_x_31570:
[----:B------:R-:W-:Y:S05]  /*32850*/  BSYNC.RECONVERGENT B1 ;  /* 0x0000000000017941 */ /* 0x000fea0003800200 */
.L_x_31569:
        /* <DEDUP_REMOVED lines=56> */
[----:B------:R-:W-:Y:S02]  /*32be0*/  LOP3.LUT R4, R202, UR15, R201, 0x96, !PT ;  /* 0x0000000fca047c12 */ /* 0x000fe4000f8e96c9 */
[----:B------:R-:W-:-:S07]  /*32bf0*/  MOV R8, R200 ;  /* 0x000000c800087202 */ /* 0x000fce0000000f00 */
.L_x_31567:
[----:B------:R-:W-:Y:S05]  /*32c00*/  BSYNC.RECONVERGENT B0 ;  /* 0x0000000000007941 */ /* 0x000fea0003800200 */
.L_x_31566:
        /* <DEDUP_REMOVED lines=16> */
.L_x_31550:
        /* <DEDUP_REMOVED lines=17> */
[----:B------:R-:W-:-:S05]  /*32e20*/  IMAD R200, R201, 0x100, R200 ;  /* 0x00000100c9c87824 */ /* 0x000fca00078e02c8 */
[----:B------:R-:W-:Y:S02]  /*32e30*/  IADD3 R202, PT, PT, R200, R202, RZ ;  /* 0x000000cac8ca7210 */ /* 0x000fe40007ffe0ff */
[----:B------:R-:W0:Y:S02]  /*32e40*/  LDC.64 R200, c[0x0][0x3b8] ;  /* 0x0000ee00ffc87b82 */ /* 0x000e240000000a00 */
[----:B0-----:R-:W-:-:S05]  /*32e50*/  IMAD.WIDE.U32 R200, R208, 0x4, R200 ;  /* 0x00000004d0c87825 */ /* 0x001fca00078e00c8 */
[----:B------:R1:W-:Y:S02]  /*32e60*/  STG.E desc[UR6][R200.64], R202 ;  /* 0x000000cac8007986 */ /* 0x0003e4000c101906 */
.L_x_31571:
[----:B01----:R-:W0:Y:S01]  /*32e70*/  @P0 LDC.64 R200, c[0x0][0x398] ;  /* 0x0000e600ffc80b82 */ /* 0x003e220000000a00 */
[----:B------:R-:W-:-:S04]  /*32e80*/  VIADD R211, R216, 0x160 ;  /* 0x00000160d8d37836 */ /* 0x000fc80000000000 */
[----:B0-----:R-:W-:-:S05]  /*32e90*/  @P0 IMAD.WIDE.U32 R200, R211, 0x10, R200 ;  /* 0x00000010d3c80825 */ /* 0x001fca00078e00c8 */
[----:B------:R0:W5:Y:S02]  /*32ea0*/  @P0 LDG.E.128 R64, desc[UR6][R200.64] ;  /* 0x00000006c8400981 */ /* 0x000164000c1e1d00 */
[----:B0-----:R-:W0:Y:S02]  /*32eb0*/  @P5 LDC.64 R200, c[0x0][0x3a0] ;  /* 0x0000e800ffc85b82 */ /* 0x001e240000000a00 */
[----:B0-----:R-:W-:-:S05]  /*32ec0*/  @P5 IMAD.WIDE.U32 R200, R211, 0x10, R200 ;  /* 0x00000010d3c85825 */ /* 0x001fca00078e00c8 */
[----:B------:R0:W5:Y:S02]  /*32ed0*/  @P5 LDG.E.128 R60, desc[UR6][R200.64] ;  /* 0x00000006c83c5981 */ /* 0x000164000c1e1d00 */
[----:B0-----:R-:W-:-:S06]  /*32ee0*/  IMAD.WIDE.U32 R200, R211, 0x10, R224 ;  /* 0x00000010d3c87825 */ /* 0x001fcc00078e00e0 */
        /* <DEDUP_REMOVED lines=18> */
.L_x_31575:
        /* <DEDUP_REMOVED lines=12> */
.L_x_31577:
[----:B------:R-:W-:Y:S05]  /*330d0*/  BSYNC.RECONVERGENT B1 ;  /* 0x0000000000017941 */ /* 0x000fea0003800200 */
.L_x_31576:
        /* <DEDUP_REMOVED lines=56> */
[----:B------:R-:W-:-:S07]  /*33460*/  HFMA2 R9, -RZ, RZ, 0, 0 ;  /* 0x00000000ff097431 */ /* 0x000fce00000001ff */
.L_x_31574:
[----:B------:R-:W-:Y:S05]  /*33470*/  BSYNC.RECONVERGENT B0 ;  /* 0x0000000000007941 */ /* 0x000fea0003800200 */
.L_x_31573:
[----:B------:R-:W-:Y:S01]  /*33480*/  ISETP.NE.AND P2, PT, R9, 0x1, PT ;  /* 0x000000010900780c */ /* 0x000fe20003f45270 */
[----:B------:R-:W-:Y:S01]  /*33490*/  BSSY.RECONVERGENT B0, `(.L_x_31578) ;  /* 0x0000056000007945 */ /* 0x000fe20003800200 */
[----:B------:R-:W-:Y:S01]  /*334a0*/  I2FP.F32.U32 R7, R7 ;  /* 0x0000000700077245 */ /* 0x000fe20000201000 */
[----:B-----5:R-:W-:Y:S01]  /*334b0*/  FMUL.FTZ R226, R200, R213 ;  /* 0x000000d5c8e27220 */ /* 0x020fe20000410000 */
        /* <DEDUP_REMOVED lines=13> */
.L_x_31580:
        /* <DEDUP_REMOVED lines=12> */
.L_x_31582:
[----:B------:R-:W-:Y:S05]  /*33650*/  BSYNC.RECONVERGENT B1 ;  /* 0x0000000000017941 */ /* 0x000fea0003800200 */
.L_x_31581:
        /* <DEDUP_REMOVED lines=57> */
.L_x_31579:
[----:B------:R-:W-:Y:S05]  /*339f0*/  BSYNC.RECONVERGENT B0 ;  /* 0x0000000000007941 */ /* 0x000fea0003800200 */
.L_x_31578:
        /* <DEDUP_REMOVED lines=15> */
.L_x_31585:
        /* <DEDUP_REMOVED lines=12> */
.L_x_31587:
[----:B------:R-:W-:Y:S05]  /*33bb0*/  BSYNC.RECONVERGENT B1 ;  /* 0x0000000000017941 */ /* 0x000fea0003800200 */
.L_x_31586:
        /* <DEDUP_REMOVED lines=57> */
.L_x_31584:
[----:B------:R-:W-:Y:S05]  /*33f50*/  BSYNC.RECONVERGENT B0 ;  /* 0x0000000000007941 */ /* 0x000fea0003800200 */
.L_x_31583:
        /* <DEDUP_REMOVED lines=17> */
.L_x_31590:
        /* <DEDUP_REMOVED lines=12> */
.L_x_31592:
[----:B------:R-:W-:Y:S05]  /*34130*/  BSYNC.RECONVERGENT B1 ;  /* 0x0000000000017941 */ /* 0x000fea0003800200 */
.L_x_31591:
        /* <DEDUP_REMOVED lines=57> */
.L_x_31589:
[----:B------:R-:W-:Y:S05]  /*344d0*/  BSYNC.RECONVERGENT B0 ;  /* 0x0000000000007941 */ /* 0x000fea0003800200 */
.L_x_31588:
        /* <DEDUP_REMOVED lines=15> */
.L_x_31595:
        /* <DEDUP_REMOVED lines=12> */
.L_x_31597:
[----:B------:R-:W-:Y:S05]  /*34690*/  BSYNC.RECONVERGENT B1 ;  /* 0x0000000000017941 */ /* 0x000fea0003800200 */
.L_x_31596:
        /* <DEDUP_REMOVED lines=57> */
.L_x_31594:
[----:B------:R-:W-:Y:S05]  /*34a30*/  BSYNC.RECONVERGENT B0 ;  /* 0x0000000000007941 */ /* 0x000fea0003800200 */
.L_x_31593:
        /* <DEDUP_REMOVED lines=17> */
.L_x_31600:
        /* <DEDUP_REMOVED lines=12> */
.L_x_31602:
[----:B------:R-:W-:Y:S05]  /*34c10*/  BSYNC.RECONVERGENT B1 ;  /* 0x0000000000017941 */ /* 0x000fea0003800200 */
.L_x_31601:
        /* <DEDUP_REMOVED lines=55> */
[----:B------:R-:W-:Y:S01]  /*34f90*/  HFMA2 R200, -RZ, RZ, 0, 0 ;  /* 0x00000000ffc87431 */ /* 0x000fe200000001ff */
[----:B------:R-:W-:-:S07]  /*34fa0*/  LOP3.LUT R4, R10, UR15, R9, 0x96, !PT ;  /* 0x0000000f0a047c12 */ /* 0x000fce000f8e9609 */
.L_x_31599:
[----:B------:R-:W-:Y:S05]  /*34fb0*/  BSYNC.RECONVERGENT B0 ;  /* 0x0000000000007941 */ /* 0x000fea0003800200 */
.L_x_31598:
        /* <DEDUP_REMOVED lines=15> */
.L_x_31605:
        /* <DEDUP_REMOVED lines=12> */
.L_x_31607:
[----:B------:R-:W-:Y:S05]  /*35170*/  BSYNC.RECONVERGENT B1 ;  /* 0x0000000000017941 */ /* 0x000fea0003800200 */
.L_x_31606:
        /* <DEDUP_REMOVED lines=58> */
.L_x_31604:
[----:B------:R-:W-:Y:S05]  /*35520*/  BSYNC.RECONVERGENT B0 ;  /* 0x0000000000007941 */ /* 0x000fea0003800200 */
.L_x_31603:
        /* <DEDUP_REMOVED lines=17> */
.L_x_31610:
        /* <DEDUP_REMOVED lines=15> */
.L_x_31612:
[----:B------:R-:W-:Y:S05]  /*35730*/  BSYNC.RECONVERGENT B1 ;  /* 0x0000000000017941 */ /* 0x000fea0003800200 */
.L_x_31611:
[----:B------:R-:W-:Y:S01]  /*35740*/  IMAD.WIDE.U32 R10, R0, -0x326172a9, RZ ;  /* 0xcd9e8d57000a7825 */ /* 0x000fe200078e00ff */
[----:B------:R-:W-:-:S03]  /*35750*/  UIADD3 UR15, UPT, UPT, UR4, -0x61c88647, URZ ;  /* 0x9e3779b9040f7890 */ /* 0x000fc6000fffe0ff */
[----:B------:R-:W-:Y:S02]  /*35760*/  HFMA2 R209, -RZ, RZ, 0, 0 ;  /* 0x00000000ffd17431 */ /* 0x000fe400000001ff */
[----:B------:R-:W-:Y:S01]  /*35770*/  IMAD.WIDE.U32 R200, R2, -0x2daee0ad, RZ ;  /* 0xd2511f5302c87825 */ /* 0x000fe200078e00ff */
[----:B------:R-:W-:-:S05]  /*35780*/  LOP3.LUT R3, R5, UR4, R11, 0x96, !PT ;  /* 0x0000000405037c12 */ /* 0x000fca000f8e960b */
[----:B------:R-:W-:Y:S01]  /*35790*/  IMAD.WIDE.U32 R202, R3, -0x2daee0ad, RZ ;  /* 0xd2511f5303ca7825 */ /* 0x000fe200078e00ff */
[----:B------:R-:W-:-:S04]  /*357a0*/  LOP3.LUT R3, R6, UR5, R201, 0x96, !PT ;  /* 0x0000000506037c12 */ /* 0x000fc8000f8e96c9 */
        /* <DEDUP_REMOVED lines=43> */
[----:B------:R-:W-:-:S04]  /*35a60*/  UIADD3 UR15, UPT, UPT, UR4, -0x700cb87f, URZ ;  /* 0x8ff34781040f7890 */ /* 0x000fc8000fffe0ff */
[----:B------:R-:W-:-:S05]  /*35a70*/  IMAD.WIDE.U32 R10, R3, -0x2daee0ad, RZ ;  /* 0xd2511f53030a7825 */ /* 0x000fca00078e00ff */
[----:B------:R-:W-:Y:S01]  /*35a80*/  LOP3.LUT R3, R220, R200, R11, 0x96, !PT ;  /* 0x000000c8dc037212 */ /* 0x000fe200078e960b */
[----:B------:R-:W-:Y:S01]  /*35a90*/  IMAD.WIDE.U32 R200, R8, -0x326172a9, RZ ;  /* 0xcd9e8d5708c87825 */ /* 0x000fe200078e00ff */
[----:B------:R-:W-:-:S03]  /*35aa0*/  MOV R11, R210 ;  /* 0x000000d2000b7202 */ /* 0x000fc60000000f00 */
[----:B------:R-:W-:Y:S01]  /*35ab0*/  IMAD.MOV.U32 R8, RZ, RZ, R200 ;  /* 0x000000ffff087224 */ /* 0x000fe200078e00c8 */
[----:B------:R-:W-:Y:S01]  /*35ac0*/  LOP3.LUT R4, R218, UR15, R201, 0x96, !PT ;  /* 0x0000000fda047c12 */ /* 0x000fe2000f8e96c9 */
[----:B------:R-:W-:-:S07]  /*35ad0*/  IMAD.MOV.U32 R210, RZ, RZ, R10 ;  /* 0x000000ffffd27224 */ /* 0x000fce00078e000a */
.L_x_31609:
[----:B------:R-:W-:Y:S05]  /*35ae0*/  BSYNC.RECONVERGENT B0 ;  /* 0x0000000000007941 */ /* 0x000fea0003800200 */
.L_x_31608:
[----:B------:R-:W-:Y:S01]  /*35af0*/  LOP3.LUT R12, R12, 0xffffffdf, RZ, 0xc0, !PT ;  /* 0xffffffdf0c0c7812 */ /* 0x000fe200078ec0ff */
[----:B------:R-:W-:Y:S01]  /*35b00*/  FMUL.FTZ R10, R66, R213 ;  /* 0x000000d5420a7220 */ /* 0x000fe20000410000 */
[----:B------:R-:W-:Y:S02]  /*35b10*/  FSEL R7, R7, RZ, P3 ;  /* 0x000000ff07077208 */ /* 0x000fe40001800000 */
[----:B------:R-:W-:Y:S02]  /*35b20*/  @P4 LOP3.LUT R12, R12, 0x20, RZ, 0xfc, !PT ;  /* 0x000000200c0c4812 */ /* 0x000fe400078efcff */
[----:B------:R-:W-:Y:S02]  /*35b30*/  FSETP.GTU.FTZ.AND P4, PT, R225, R214, PT ;  /* 0x000000d6e100720b */ /* 0x000fe40003f9c000 */
[----:B------:R-:W-:-:S04]  /*35b40*/  LOP3.LUT R12, R12, 0xffffffef, RZ, 0xc0, !PT ;  /* 0xffffffef0c0c7812 */ /* 0x000fc800078ec0ff */
[----:B------:R-:W-:Y:S02]  /*35b50*/  @P5 LOP3.LUT R12, R12, 0x10, RZ, 0xfc, !PT ;  /* 0x000000100c0c5812 */ /* 0x000fe400078efcff */
[----:B------:R-:W-:Y:S02]  /*35b60*/  FSETP.GTU.FTZ.AND P5, PT, R221, R214, PT ;  /* 0x000000d6dd00720b */ /* 0x000fe40003fbc000 */
[----:B------:R-:W-:-:S04]  /*35b70*/  LOP3.LUT R12, R12, 0xfffffff7, RZ, 0xc0, !PT ;  /* 0xfffffff70c0c7812 */ /* 0x000fc800078ec0ff */
[----:B------:R-:W-:Y:S02]  /*35b80*/  @P0 LOP3.LUT R12, R12, 0x8, RZ, 0xfc, !PT ;  /* 0x000000080c0c0812 */ /* 0x000fe400078efcff */
[----:B------:R-:W-:Y:S02]  /*35b90*/  FSETP.GTU.FTZ.AND P0, PT, R9, R214, PT ;  /* 0x000000d60900720b */ /* 0x000fe40003f1c000 */
[----:B------:R-:W-:Y:S02]  /*35ba0*/  I2FP.F32.U32 R9, R11 ;  /* 0x0000000b00097245 */ /* 0x000fe40000201000 */
[----:B------:R-:W-:-:S03]  /*35bb0*/  FSEL R10, R10, RZ, !P0 ;  /* 0x000000ff0a0a7208 */ /* 0x000fc60004000000 */
[----:B------:R-:W-:Y:S02]  /*35bc0*/  FFMA.FTZ R9, R9, R233, 1.1641532182693481445e-10 ;  /* 0x2f00000009097423 */ /* 0x000fe400000100e9 */
[----:B------:R-:W-:Y:S01]  /*35bd0*/  FADD.FTZ R202, R7, R10 ;  /* 0x0000000a07ca7221 */ /* 0x000fe20000010000 */
[----:B------:R-:W-:Y:S01]  /*35be0*/  FMUL.FTZ R7, R65, R213 ;  /* 0x000000d541077220 */ /* 0x000fe20000410000 */
[----:B------:R-:W-:Y:S02]  /*35bf0*/  FSEL R10, R224, RZ, P2 ;  /* 0x000000ffe00a7208 */ /* 0x000fe40001000000 */
[----:B------:R-:W-:Y:S02]  /*35c00*/  FSETP.GTU.FTZ.AND P6, PT, R9, R214, PT ;  /* 0x000000d60900720b */ /* 0x000fe40003fdc000 */
[----:B------:R-:W-:-:S05]  /*35c10*/  FSEL R7, R7, RZ, !P5 ;  /* 0x000000ff07077208 */ /* 0x000fca0006800000 */
[----:B------:R-:W-:Y:S01]  /*35c20*/  FADD.FTZ R201, R10, R7 ;  /* 0x000000070ac97221 */ /* 0x000fe20000010000 */
[----:B------:R-:W-:Y:S01]  /*35c30*/  FMUL.FTZ R7, R64, R213 ;  /* 0x000000d540077220 */ /* 0x000fe20000410000 */
[----:B------:R-:W-:-:S04]  /*35c40*/  FSEL R10, R226, RZ, P1 ;  /* 0x000000ffe20a7208 */ /* 0x000fc80000800000 */
[----:B------:R-:W-:Y:S02]  /*35c50*/  FSEL R9, R7, RZ, !P4 ;  /* 0x000000ff07097208 */ /* 0x000fe40006000000 */
[----:B------:R-:W-:Y:S02]  /*35c60*/  SEL R7, RZ, 0x1, P4 ;  /* 0x00000001ff077807 */ /* 0x000fe40002000000 */
[----:B------:R-:W-:Y:S01]  /*35c70*/  LOP3.LUT P4, RZ, R12, 0x20, RZ, 0xc0, !PT ;  /* 0x000000200cff7812 */ /* 0x000fe2000788c0ff */
[----:B------:R-:W-:Y:S01]  /*35c80*/  FADD.FTZ R200, R10, R9 ;  /* 0x000000090ac87221 */ /* 0x000fe20000010000 */
[----:B------:R-:W-:Y:S01]  /*35c90*/  SEL R9, RZ, 0x1, P5 ;  /* 0x00000001ff097807 */ /* 0x000fe20002800000 */
[----:B------:R-:W-:Y:S01]  /*35ca0*/  FMUL.FTZ R10, R67, R213 ;  /* 0x000000d5430a7220 */ /* 0x000fe20000410000 */
[----:B------:R-:W-:Y:S02]  /*35cb0*/  LOP3.LUT P5, RZ, R12, 0x10, RZ, 0xc0, !PT ;  /* 0x000000100cff7812 */ /* 0x000fe400078ac0ff */
[----:B------:R-:W-:-:S02]  /*35cc0*/  FSEL R11, R222, RZ, P4 ;  /* 0x000000ffde0b7208 */ /* 0x000fc40002000000 */
[----:B------:R-:W-:-:S05]  /*35cd0*/  FSEL R10, R10, RZ, !P6 ;  /* 0x000000ff0a0a7208 */ /* 0x000fca0007000000 */
        /* <DEDUP_REMOVED lines=9> */
.L_x_31572:
        /* <DEDUP_REMOVED lines=16> */
.L_x_31616:
        /* <DEDUP_REMOVED lines=12> */
.L_x_31618:
[----:B------:R-:W-:Y:S05]  /*35f30*/  BSYNC.RECONVERGENT B1 ;  /* 0x0000000000017941 */ /* 0x000fea0003800200 */
.L_x_31617:
        /* <DEDUP_REMOVED lines=29> */
[----:B------:R-:W-:-:S04]  /*36110*/  IMAD.WIDE.U32 R226, R4, -0x326172a9, RZ ;  /* 0xcd9e8d5704e27825 */ /* 0x000fc800078e00ff */
[----:B------:R-:W-:Y:S01]  /*36120*/  IMAD.WIDE.U32 R234, R3, -0x326172a9, RZ ;  /* 0xcd9e8d5703ea7825 */ /* 0x000fe200078e00ff */
[----:B------:R-:W-:Y:S01]  /*36130*/  LOP3.LUT R4, R222, UR15, R227, 0x96, !PT ;  /* 0x0000000fde047c12 */ /* 0x000fe2000f8e96e3 */
[----:B------:R-:W-:-:S04]  /*36140*/  UIADD3 UR15, UPT, UPT, UR5, 0x646e171e, URZ ;  /* 0x646e171e050f7890 */ /* 0x000fc8000fffe0ff */
[----:B------:R-:W-:-:S05]  /*36150*/  IMAD.WIDE.U32 R222, R4, -0x2daee0ad, RZ ;  /* 0xd2511f5304de7825 */ /* 0x000fca00078e00ff */
[----:B------:R-:W-:Y:S01]  /*36160*/  LOP3.LUT R4, R224, UR15, R223, 0x96, !PT ;  /* 0x0000000fe0047c12 */ /* 0x000fe2000f8e96df */
[----:B------:R-:W-:-:S06]  /*36170*/  UIADD3 UR15, UPT, UPT, UR4, -0x4ab325aa, URZ ;  /* 0xb54cda56040f7890 */ /* 0x000fcc000fffe0ff */
        /* <DEDUP_REMOVED lines=19> */
[----:B------:R-:W-:Y:S01]  /*362b0*/  HFMA2 R222, -RZ, RZ, 0, 0 ;  /* 0x00000000ffde7431 */ /* 0x000fe200000001ff */
[----:B------:R-:W-:Y:S01]  /*362c0*/  LOP3.LUT R4, R224, UR15, R223, 0x96, !PT ;  /* 0x0000000fe0047c12 */ /* 0x000fe2000f8e96df */
[----:B------:R-:W-:-:S07]  /*362d0*/  IMAD.MOV.U32 R223, RZ, RZ, R209 ;  /* 0x000000ffffdf7224 */ /* 0x000fce00078e00d1 */
.L_x_31615:
[----:B------:R-:W-:Y:S05]  /*362e0*/  BSYNC.RECONVERGENT B0 ;  /* 0x0000000000007941 */ /* 0x000fea0003800200 */
.L_x_31614:
        /* <DEDUP_REMOVED lines=16> */
.L_x_31621:
        /* <DEDUP_REMOVED lines=12> */
.L_x_31623:
[----:B------:R-:W-:Y:S05]  /*364b0*/  BSYNC.RECONVERGENT B1 ;  /* 0x0000000000017941 */ /* 0x000fea0003800200 */
.L_x_31622:
        /* <DEDUP_REMOVED lines=58> */
.L_x_31620:
[----:B------:R-:W-:Y:S05]  /*36860*/  BSYNC.RECONVERGENT B0 ;  /* 0x0000000000007941 */ /* 0x000fea0003800200 */
.L_x_31619:
        /* <DEDUP_REMOVED lines=16> */
.L_x_31626:
        /* <DEDUP_REMOVED lines=12> */
.L_x_31628:
[----:B------:R-:W-:Y:S05]  /*36a30*/  BSYNC.RECONVERGENT B1 ;  /* 0x0000000000017941 */ /* 0x000fea0003800200 */
.L_x_31627:
        /* <DEDUP_REMOVED lines=58> */
.L_x_31625:
[----:B------:R-:W-:Y:S05]  /*36de0*/  BSYNC.RECONVERGENT B0 ;  /* 0x0000000000007941 */ /* 0x000fea0003800200 */
.L_x_31624:
        /* <DEDUP_REMOVED lines=16> */
.L_x_31631:
        /* <DEDUP_REMOVED lines=12> */
.L_x_31633:
[----:B------:R-:W-:Y:S05]  /*36fb0*/  BSYNC.RECONVERGENT B1 ;  /* 0x0000000000017941 */ /* 0x000fea0003800200 */
.L_x_31632:
[----:B------:R-:W-:Y:S01]  /*36fc0*/  IMAD.WIDE.U32 R222, R0, -0x326172a9, RZ ;  /* 0xcd9e8d5700de7825 */ /* 0x000fe200078e00ff */
[----:B------:R-:W-:-:S03]  /*36fd0*/  UIADD3 UR15, UPT, UPT, UR4, -0x61c88647, URZ ;  /* 0x9e3779b9040f7890 */ /* 0x000fc6000fffe0ff */
[----:B------:R-:W-:Y:S01]  /*36fe0*/  IMAD.WIDE.U32 R224, R2, -0x2daee0ad, RZ ;  /* 0xd2511f5302e07825 */ /* 0x000fe200078e00ff */
[----:B------:R-:W-:-:S03]  /*36ff0*/  LOP3.LUT R3, R5, UR4, R223, 0x96, !PT ;  /* 0x0000000405037c12 */ /* 0x000fc6000f8e96df */
[----:B------:R-:W-:Y:S02]  /*37000*/  IMAD.MOV.U32 R209, RZ, RZ, RZ ;  /* 0x000000ffffd17224 */ /* 0x000fe400078e00ff */
[----:B------:R-:W-:Y:S01]  /*37010*/  IMAD.WIDE.U32 R226, R3, -0x2daee0ad, RZ ;  /* 0xd2511f5303e27825 */ /* 0x000fe200078e00ff */
[----:B------:R-:W-:-:S04]  /*37020*/  LOP3.LUT R3, R6, UR5, R225, 0x96, !PT ;  /* 0x0000000506037c12 */ /* 0x000fc8000f8e96e1 */
        /* <DEDUP_REMOVED lines=9> */
[----:B------:R-:W-:-:S04]  /*370c0*/  UIADD3 UR15, UPT, UPT, UR5, 0x32370b8f, URZ ;  /* 0x32370b8f050f7890 */ /* 0x000fc8000fffe0ff */
[----:B------:R-:W-:Y:S02]  /*370d0*/  IMAD.WIDE.U32 R224, R8, -0x326172a9, RZ ;  /* 0xcd9e8d5708e07825 */ /* 0x000fe400078e00ff */
[----:B------:R-:W-:Y:S01]  /*370e0*/  LOP3.LUT R3, R218, UR15, R223, 0x96, !PT ;  /* 0x0000000fda037c12 */ /* 0x000fe2000f8e96df */
[----:B------:R-:W-:-:S06]  /*370f0*/  UIADD3 UR15, UPT, UPT, UR4, -0x255992d5, URZ ;  /* 0xdaa66d2b040f7890 */ /* 0x000fcc000fffe0ff */
        /* <DEDUP_REMOVED lines=16> */
[----:B------:R-:W-:-:S04]  /*37200*/  IMAD.WIDE.U32 R224, R3, -0x326172a9, RZ ;  /* 0xcd9e8d5703e07825 */ /* 0x000fc800078e00ff */
[----:B------:R-:W-:Y:S01]  /*37210*/  IMAD.WIDE.U32 R226, R4, -0x326172a9, RZ ;  /* 0xcd9e8d5704e27825 */ /* 0x000fe200078e00ff */
[----:B------:R-:W-:Y:S01]  /*37220*/  LOP3.LUT R3, R218, UR15, R225, 0x96, !PT ;  /* 0x0000000fda037c12 */ /* 0x000fe2000f8e96e1 */
[----:B------:R-:W-:-:S04]  /*37230*/  UIADD3 UR15, UPT, UPT, UR5, 0x1fd5c5a3, URZ ;  /* 0x1fd5c5a3050f7890 */ /* 0x000fc8000fffe0ff */
[----:B------:R-:W-:-:S05]  /*37240*/  IMAD.WIDE.U32 R218, R3, -0x2daee0ad, RZ ;  /* 0xd2511f5303da7825 */ /* 0x000fca00078e00ff */
[----:B------:R-:W-:Y:S01]  /*37250*/  LOP3.LUT R3, R222, UR15, R219, 0x96, !PT ;  /* 0x0000000fde037c12 */ /* 0x000fe2000f8e96db */
[----:B------:R-:W-:-:S04]  /*37260*/  UIADD3 UR15, UPT, UPT, UR4, 0x5384540f, URZ ;  /* 0x5384540f040f7890 */ /* 0x000fc8000fffe0ff */
[----:B------:R-:W-:Y:S02]  /*37270*/  IMAD.WIDE.U32 R222, R3, -0x326172a9, RZ ;  /* 0xcd9e8d5703de7825 */ /* 0x000fe400078e00ff */
        /* <DEDUP_REMOVED lines=9> */
[----:B------:R-:W-:-:S05]  /*37310*/  IMAD.WIDE.U32 R220, R4, -0x326172a9, RZ ;  /* 0xcd9e8d5704dc7825 */ /* 0x000fca00078e00ff */
[----:B------:R-:W-:Y:S01]  /*37320*/  LOP3.LUT R4, R222, UR15, R221, 0x96, !PT ;  /* 0x0000000fde047c12 */ /* 0x000fe2000f8e96dd */
[----:B------:R-:W-:Y:S01]  /*37330*/  IMAD.MOV.U32 R221, RZ, RZ, R210 ;  /* 0x000000ffffdd7224 */ /* 0x000fe200078e00d2 */
[----:B------:R-:W-:Y:S02]  /*37340*/  MOV R8, R220 ;  /* 0x000000dc00087202 */ /* 0x000fe40000000f00 */
[----:B------:R-:W-:-:S07]  /*37350*/  MOV R210, R218 ;  /* 0x000000da00d27202 */ /* 0x000fce0000000f00 */
.L_x_31630:
[----:B------:R-:W-:Y:S05]  /*37360*/  BSYNC.RECONVERGENT B0 ;  /* 0x0000000000007941 */ /* 0x000fea0003800200 */
.L_x_31629:
        /* <DEDUP_REMOVED lines=16> */
.L_x_31613:
        /* <DEDUP_REMOVED lines=9> */
[----:B------:R1:W-:Y:S02]  /*37500*/  STG.E.128 desc[UR6][R218.64], R200 ;  /* 0x000000c8da007986 */ /* 0x0003e4000c101d06 */
[----:B-1----:R-:W-:-:S05]  /*37510*/  IMAD.WIDE.U32 R218, R211, 0x4, R220 ;  /* 0x00000004d3da7825 */ /* 0x002fca00078e00dc */
        /* <DEDUP_REMOVED lines=13> */
.L_x_31634:
        /* <DEDUP_REMOVED lines=169> */
.L_x_31648:
[----:B-1----:R-:W-:Y:S01]  /*38080*/  FADD.FTZ R213, R219, R213 ;  /* 0x000000d5dbd57221 */ /* 0x002fe20000010000 */
[----:B------:R-:W2:Y:S01]  /*38090*/  LDL R235, [R1+0x8] ;  /* 0x0000080001eb7983 */ /* 0x000ea20000100800 */
[----:B0-----:R-:W0:Y:S02]  /*380a0*/  @!P1 LDC.64 R218, c[0x0][0x3c0] ;  /* 0x0000f000ffda9b82 */ /* 0x001e240000000a00 */
[----:B------:R-:W-:Y:S01]  /*380b0*/  FFMA.FTZ R213, R213, R220, UR14 ;  /* 0x0000000ed5d57e23 */ /* 0x000fe200080100dc */
[----:B------:R-:W3:Y:S04]  /*380c0*/  LDL R234, [R1+0xc] ;  /* 0x00000c0001ea7983 */ /* 0x000ee80000100800 */
[----:B------:R-:W4:Y:S01]  /*380d0*/  LDL R233, [R1+0x10] ;  /* 0x0000100001e97983 */ /* 0x000f220000100800 */
[----:B------:R-:W1:Y:S01]  /*380e0*/  @!P1 LDC.64 R220, c[0x0][0x3c8] ;  /* 0x0000f200ffdc9b82 */ /* 0x000e620000000a00 */
[----:B------:R-:W-:Y:S01]  /*380f0*/  FMUL.FTZ R214, R217, R217 ;  /* 0x000000d9d9d67220 */ /* 0x000fe20000410000 */
[----:B------:R-:W-:Y:S01]  /*38100*/  ISETP.NE.AND P2, PT, RZ, UR13, PT ;  /* 0x0000000dff007c0c */ /* 0x000fe2000bf45270 */
[----:B------:R-:W5:Y:S03]  /*38110*/  LDL R227, [R1+0x14] ;  /* 0x0000140001e37983 */ /* 0x000f660000100800 */
[----:B------:R-:W-:Y:S01]  /*38120*/  FSEL R214, R214, RZ, P2 ;  /* 0x000000ffd6d67208 */ /* 0x000fe20001000000 */
[----:B------:R-:W5:Y:S04]  /*38130*/  LDL R226, [R1+0x18] ;  /* 0x0000180001e27983 */ /* 0x000f680000100800 */
[----:B------:R-:W-:Y:S01]  /*38140*/  FADD.FTZ R213, R213, R214 ;  /* 0x000000d6d5d57221 */ /* 0x000fe20000010000 */
[----:B------:R-:W5:Y:S01]  /*38150*/  LDL R225, [R1+0x1c] ;  /* 0x00001c0001e17983 */ /* 0x000f620000100800 */
[----:B------:R-:W-:Y:S01]  /*38160*/  FSEL R214, R217, RZ, !P2 ;  /* 0x000000ffd9d67208 */ /* 0x000fe20005000000 */
[----:B0-----:R-:W-:-:S03]  /*38170*/  @!P1 IMAD.WIDE R218, R232, 0x4, R218 ;  /* 0x00000004e8da9825 */ /* 0x001fc600078e02da */
[----:B------:R-:W0:Y:S01]  /*38180*/  MUFU.RSQ R213, R213 ;  /* 0x000000d500d57308 */ /* 0x000e220000001400 */
[C---:B------:R-:W-:Y:S01]  /*38190*/  FADD.FTZ R56, -R214.reuse, R56 ;  /* 0x00000038d6387221 */ /* 0x040fe20000010100 */
[C---:B------:R-:W-:Y:S01]  /*381a0*/  FADD.FTZ R57, -R214.reuse, R57 ;  /* 0x00000039d6397221 */ /* 0x040fe20000010100 */
[C---:B------:R-:W-:Y:S01]  /*381b0*/  FADD.FTZ R58, -R214.reuse, R58 ;  /* 0x0000003ad63a7221 */ /* 0x040fe20000010100 */
[----:B------:R1:W-:Y:S01]  /*381c0*/  @!P1 STG.E desc[UR6][R218.64], R217 ;  /* 0x000000d9da009986 */ /* 0x0003e2000c101906 */
[----:B------:R-:W-:Y:S01]  /*381d0*/  FADD.FTZ R59, -R214, R59 ;  /* 0x0000003bd63b7221 */ /* 0x000fe20000010100 */
[----:B-1----:R-:W-:-:S04]  /*381e0*/  @!P1 IMAD.WIDE R218, R232, 0x4, R220 ;  /* 0x00000004e8da9825 */ /* 0x002fc800078e02dc */
[C---:B0-----:R-:W-:Y:S01]  /*381f0*/  FMUL.FTZ R224, R213.reuse, R56 ;  /* 0x00000038d5e07220 */ /* 0x041fe20000410000 */
[----:B------:R-:W0:Y:S01]  /*38200*/  LDC.64 R220, c[0x0][0x428] ;  /* 0x00010a00ffdc7b82 */ /* 0x000e220000000a00 */
        /* <DEDUP_REMOVED lines=13> */
[----:B------:R-:W4:Y:S04]  /*382e0*/  LDL R224, [R1+0x4] ;  /* 0x0000040001e07983 */ /* 0x000f280000100800 */
[----:B------:R-:W5:Y:S01]  /*382f0*/  LDL R223, [R1] ;  /* 0x0000000001df7983 */ /* 0x000f620000100800 */
        /* <DEDUP_REMOVED lines=17> */
[----:B------:R-:W-:Y:S01]  /*38410*/  FADD.FTZ R41, -R214, R41 ;  /* 0x00000029d6297221 */ /* 0x000fe20000010100 */
[----:B------:R-:W5:Y:S04]  /*38420*/  LDL R222, [R1+0x40] ;  /* 0x0000400001de7983 */ /* 0x000f680000100800 */
[----:B------:R0:W-:Y:S02]  /*38430*/  STG.E.128 desc[UR6][R216.64], R56 ;  /* 0x00000038d8007986 */ /* 0x0001e4000c101d06 */
[C---:B0-----:R-:W-:Y:S01]  /*38440*/  FMUL.FTZ R217, R213.reuse, R52 ;  /* 0x00000034d5d97220 */ /* 0x041fe20000410000 */
        /* <DEDUP_REMOVED lines=11> */
[----:B------:R-:W5:Y:S01]  /*38500*/  LDL R58, [R1+0x2c] ;  /* 0x00002c00013a7983 */ /* 0x000f620000100800 */
[----:B------:R-:W-:-:S04]  /*38510*/  IMAD.WIDE.U32 R56, R215, 0x10, R218 ;  /* 0x00000010d7387825 */ /* 0x000fc800078e00da */
[----:B------:R-:W-:Y:S01]  /*38520*/  FFMA.FTZ R52, R217, R156, R72 ;  /* 0x0000009cd9347223 */ /* 0x000fe20000010048 */
[----:B------:R-:W-:Y:S01]  /*38530*/  FFMA.FTZ R54, R59, R158, R74 ;  /* 0x0000009e3b367223 */ /* 0x000fe2000001004a */
[----:B------:R-:W5:Y:S04]  /*38540*/  LDL R216, [R1+0x20] ;  /* 0x0000200001d87983 */ /* 0x000f680000100800 */
[----:B------:R-:W5:Y:S04]  /*38550*/  LDL R215, [R1+0x24] ;  /* 0x0000240001d77983 */ /* 0x000f680000100800 */
[----:B------:R0:W-:Y:S04]  /*38560*/  STG.E.128 desc[UR6][R56.64], R52 ;  /* 0x0000003438007986 */ /* 0x0001e8000c101d06 */
[----:B------:R-:W5:Y:S04]  /*38570*/  LDL R59, [R1+0x28] ;  /* 0x00002800013b7983 */ /* 0x000f680000100800 */
[----:B------:R-:W5:Y:S01]  /*38580*/  LDL R217, [R1+0x44] ;  /* 0x0000440001d97983 */ /* 0x000f620000100800 */
[C---:B0-----:R-:W-:Y:S01]  /*38590*/  FMUL.FTZ R57, R213.reuse, R48 ;  /* 0x00000030d5397220 */ /* 0x041fe20000410000 */
[C---:B------:R-:W-:Y:S01]  /*385a0*/  FMUL.FTZ R56, R213.reuse, R49 ;  /* 0x00000031d5387220 */ /* 0x040fe20000410000 */
[C---:B------:R-:W-:Y:S01]  /*385b0*/  FMUL.FTZ R55, R213.reuse, R50 ;  /* 0x00000032d5377220 */ /* 0x040fe20000410000 */
[----:B------:R-:W-:Y:S01]  /*385c0*/  FMUL.FTZ R54, R213, R51 ;  /* 0x00000033d5367220 */ /* 0x000fe20000410000 */
[----:B------:R-:W-:-:S04]  /*385d0*/  IMAD.WIDE.U32 R52, R212, 0x10, R220 ;  /* 0x00000010d4347825 */ /* 0x000fc800078e00dc */
[----:B--2---:R-:W-:Y:S01]  /*385e0*/  FFMA.FTZ R50, R55, R198, R235 ;  /* 0x000000c637327223 */ /* 0x004fe200000100eb */
[C---:B------:R-:W-:Y:S01]  /*385f0*/  FADD.FTZ R42, -R214.reuse, R42 ;  /* 0x0000002ad62a7221 */ /* 0x040fe20000010100 */
[C---:B------:R-:W-:Y:S01]  /*38600*/  FADD.FTZ R38, -R214.reuse, R38 ;  /* 0x00000026d6267221 */ /* 0x040fe20000010100 */
[----:B------:R-:W-:Y:S01]  /*38610*/  FADD.FTZ R39, -R214, R39 ;  /* 0x00000027d6277221 */ /* 0x000fe20000010100 */
[----:B---3--:R-:W-:Y:S01]  /*38620*/  FFMA.FTZ R51, R54, R199, R234 ;  /* 0x000000c736337223 */ /* 0x008fe200000100ea */
[----:B------:R-:W2:Y:S04]  /*38630*/  LDL R235, [R1+0x60] ;  /* 0x0000600001eb7983 */ /* 0x000ea80000100800 */
[----:B------:R-:W3:Y:S01]  /*38640*/  LDL R234, [R1+0x64] ;  /* 0x0000640001ea7983 */ /* 0x000ee20000100800 */
[----:B----4-:R-:W-:Y:S01]  /*38650*/  FFMA.FTZ R49, R56, R197, R224 ;  /* 0x000000c538317223 */ /* 0x010fe200000100e0 */
[C---:B------:R-:W-:Y:S01]  /*38660*/  FADD.FTZ R32, -R214.reuse, R32 ;  /* 0x00000020d6207221 */ /* 0x040fe20000010100 */
[C---:B------:R-:W-:Y:S01]  /*38670*/  FADD.FTZ R33, -R214.reuse, R33 ;  /* 0x00000021d6217221 */ /* 0x040fe20000010100 */
[C---:B------:R-:W-:Y:S01]  /*38680*/  FADD.FTZ R34, -R214.reuse, R34 ;  /* 0x00000022d6227221 */ /* 0x040fe20000010100 */
[----:B-----5:R-:W-:Y:S01]  /*38690*/  FFMA.FTZ R48, R57, R196, R223 ;  /* 0x000000c439307223 */ /* 0x020fe200000100df */
[C---:B------:R-:W-:Y:S01]  /*386a0*/  FADD.FTZ R35, -R214.reuse, R35 ;  /* 0x00000023d6237221 */ /* 0x040fe20000010100 */
[C---:B------:R-:W-:Y:S01]  /*386b0*/  FADD.FTZ R28, -R214.reuse, R28 ;  /* 0x0000001cd61c7221 */ /* 0x040fe20000010100 */
[C---:B------:R-:W-:Y:S01]  /*386c0*/  FADD.FTZ R29, -R214.reuse, R29 ;  /* 0x0000001dd61d7221 */ /* 0x040fe20000010100 */
[----:B------:R-:W4:Y:S04]  /*386d0*/  LDL R224, [R1+0x78] ;  /* 0x0000780001e07983 */ /* 0x000f280000100800 */
[----:B------:R0:W-:Y:S01]  /*386e0*/  STG.E.128 desc[UR6][R52.64], R48 ;  /* 0x0000003034007986 */ /* 0x0001e2000c101d06 */
[C---:B------:R-:W-:Y:S01]  /*386f0*/  FADD.FTZ R24, -R214.reuse, R24 ;  /* 0x00000018d6187221 */ /* 0x040fe20000010100 */
[----:B------:R-:W-:-:S02]  /*38700*/  FADD.FTZ R25, -R214, R25 ;  /* 0x00000019d6197221 */ /* 0x000fc40000010100 */
[----:B------:R-:W5:Y:S01]  /*38710*/  LDL R223, [R1+0x7c] ;  /* 0x00007c0001df7983 */ /* 0x000f620000100800 */
[----:B0-----:R-:W-:Y:S01]  /*38720*/  FFMA.FTZ R48, R57, R152, R76 ;  /* 0x0000009839307223 */ /* 0x001fe2000001004c */
[----:B------:R-:W-:Y:S01]  /*38730*/  FFMA.FTZ R49, R56, R153, R77 ;  /* 0x0000009938317223 */ /* 0x000fe2000001004d */
[----:B------:R-:W-:Y:S01]  /*38740*/  FFMA.FTZ R50, R55, R154, R78 ;  /* 0x0000009a37327223 */ /* 0x000fe2000001004e */
[----:B------:R-:W-:Y:S01]  /*38750*/  FFMA.FTZ R51, R54, R155, R79 ;  /* 0x0000009b36337223 */ /* 0x000fe2000001004f */
[----:B------:R-:W-:Y:S01]  /*38760*/  IMAD.WIDE.U32 R52, R212, 0x10, R218 ;  /* 0x00000010d4347825 */ /* 0x000fe200078e00da */
[----:B------:R-:W2:Y:S04]  /*38770*/  LDL R57, [R1+0x34] ;  /* 0x0000340001397983 */ /* 0x000ea80000100800 */
[----:B------:R0:W-:Y:S04]  /*38780*/  STG.E.128 desc[UR6][R52.64], R48 ;  /* 0x0000003034007986 */ /* 0x0001e8000c101d06 */
[----:B------:R-:W3:Y:S04]  /*38790*/  LDL R56, [R1+0x38] ;  /* 0x0000380001387983 */ /* 0x000ee80000100800 */
[----:B------:R-:W4:Y:S04]  /*387a0*/  LDL R55, [R1+0x3c] ;  /* 0x00003c0001377983 */ /* 0x000f280000100800 */
[----:B------:R-:W5:Y:S01]  /*387b0*/  LDL R212, [R1+0x50] ;  /* 0x0000500001d47983 */ /* 0x000f620000100800 */
        /* <DEDUP_REMOVED lines=8> */
[----:B------:R-:W-:Y:S01]  /*38840*/  IMAD.WIDE.U32 R48, R207, 0x10, R220 ;  /* 0x00000010cf307825 */ /* 0x000fe200078e00dc */
[----:B------:R-:W5:Y:S04]  /*38850*/  LDL R233, [R1+0x68] ;  /* 0x0000680001e97983 */ /* 0x000f680000100800 */
[----:B------:R0:W-:Y:S04]  /*38860*/  STG.E.128 desc[UR6][R48.64], R44 ;  /* 0x0000002c30007986 */ /* 0x0001e8000c101d06 */
[----:B------:R-:W5:Y:S04]  /*38870*/  LDL R227, [R1+0x6c] ;  /* 0x00006c0001e37983 */ /* 0x000f680000100800 */
[----:B------:R-:W5:Y:S04]  /*38880*/  LDL R226, [R1+0x70] ;  /* 0x0000700001e27983 */ /* 0x000f680000100800 */
[----:B------:R-:W5:Y:S01]  /*38890*/  LDL R225, [R1+0x74] ;  /* 0x0000740001e17983 */ /* 0x000f620000100800 */
[----:B0-----:R-:W-:Y:S01]  /*388a0*/  FFMA.FTZ R44, R53, R148, R80 ;  /* 0x00000094352c7223 */ /* 0x001fe20000010050 */
[----:B------:R-:W-:Y:S01]  /*388b0*/  FFMA.FTZ R45, R52, R149, R81 ;  /* 0x00000095342d7223 */ /* 0x000fe20000010051 */
[----:B------:R-:W-:Y:S01]  /*388c0*/  FFMA.FTZ R46, R51, R150, R82 ;  /* 0x00000096332e7223 */ /* 0x000fe20000010052 */
[----:B------:R-:W-:Y:S01]  /*388d0*/  FFMA.FTZ R47, R50, R151, R83 ;  /* 0x00000097322f7223 */ /* 0x000fe20000010053 */
[----:B------:R-:W-:-:S04]  /*388e0*/  IMAD.WIDE.U32 R48, R207, 0x10, R218 ;  /* 0x00000010cf307825 */ /* 0x000fc800078e00da */
[C---:B------:R-:W-:Y:S01]  /*388f0*/  FMUL.FTZ R51, R213.reuse, R40 ;  /* 0x00000028d5337220 */ /* 0x040fe20000410000 */
[C---:B------:R-:W-:Y:S01]  /*38900*/  FMUL.FTZ R50, R213.reuse, R41 ;  /* 0x00000029d5327220 */ /* 0x040fe20000410000 */
[----:B------:R-:W2:Y:S04]  /*38910*/  LDL R207, [R1+0x54] ;  /* 0x0000540001cf7983 */ /* 0x000ea80000100800 */
[----:B------:R0:W-:Y:S02]  /*38920*/  STG.E.128 desc[UR6][R48.64], R44 ;  /* 0x0000002c30007986 */ /* 0x0001e4000c101d06 */
[----:B0-----:R-:W-:-:S04]  /*38930*/  FMUL.FTZ R48, R213, R43 ;  /* 0x0000002bd5307220 */ /* 0x001fc80000410000 */
[----:B------:R-:W-:Y:S02]  /*38940*/  FFMA.FTZ R43, R48, R191, R58 ;  /* 0x000000bf302b7223 */ /* 0x000fe4000001003a */
[----:B------:R-:W3:Y:S01]  /*38950*/  LDL R58, [R1+0x30] ;  /* 0x00003000013a7983 */ /* 0x000ee20000100800 */
[----:B------:R-:W-:Y:S01]  /*38960*/  FFMA.FTZ R40, R51, R188, R216 ;  /* 0x000000bc33287223 */ /* 0x000fe200000100d8 */
[----:B------:R-:W-:Y:S02]  /*38970*/  FFMA.FTZ R41, R50, R189, R215 ;  /* 0x000000bd32297223 */ /* 0x000fe400000100d7 */
[----:B------:R-:W5:Y:S04]  /*38980*/  LDL R216, [R1+0x48] ;  /* 0x0000480001d87983 */ /* 0x000f680000100800 */
[----:B------:R-:W5:Y:S01]  /*38990*/  LDL R215, [R1+0x4c] ;  /* 0x00004c0001d77983 */ /* 0x000f620000100800 */
[----:B------:R-:W-:Y:S01]  /*389a0*/  FMUL.FTZ R49, R213, R42 ;  /* 0x0000002ad5317220 */ /* 0x000fe20000410000 */
[----:B------:R-:W-:-:S04]  /*389b0*/  IMAD.WIDE.U32 R44, R13, 0x10, R220 ;  /* 0x000000100d2c7825 */ /* 0x000fc800078e00dc */
[----:B------:R-:W-:Y:S01]  /*389c0*/  FFMA.FTZ R42, R49, R190, R59 ;  /* 0x000000be312a7223 */ /* 0x000fe2000001003b */
[----:B------:R-:W-:-:S04]  /*389d0*/  FADD.FTZ R46, -R214, R36 ;  /* 0x00000024d62e7221 */ /* 0x000fc80000010100 */
[----:B------:R0:W-:Y:S01]  /*389e0*/  STG.E.128 desc[UR6][R44.64], R40 ;  /* 0x000000282c007986 */ /* 0x0001e2000c101d06 */
[C---:B------:R-:W-:Y:S01]  /*389f0*/  FADD.FTZ R47, -R214.reuse, R37 ;  /* 0x00000025d62f7221 */ /* 0x040fe20000010100 */
[----:B------:R-:W-:Y:S01]  /*38a00*/  FADD.FTZ R52, -R214, R18 ;  /* 0x00000012d6347221 */ /* 0x000fe20000010100 */
[----:B------:R-:W-:-:S04]  /*38a10*/  IMAD.WIDE.U32 R36, R15, 0x10, R218 ;  /* 0x000000100f247825 */ /* 0x000fc800078e00da */
[----:B------:R-:W-:Y:S01]  /*38a20*/  FMUL.FTZ R18, R213, R47 ;  /* 0x0000002fd5127220 */ /* 0x000fe20000410000 */
[C---:B0-----:R-:W-:Y:S01]  /*38a30*/  FADD.FTZ R40, -R214.reuse, R30 ;  /* 0x0000001ed6287221 */ /* 0x041fe20000010100 */
[C---:B------:R-:W-:Y:S01]  /*38a40*/  FADD.FTZ R41, -R214.reuse, R31 ;  /* 0x0000001fd6297221 */ /* 0x040fe20000010100 */
[C---:B------:R-:W-:Y:S01]  /*38a50*/  FADD.FTZ R42, -R214.reuse, R20 ;  /* 0x00000014d62a7221 */ /* 0x040fe20000010100 */
[C---:B------:R-:W-:Y:S01]  /*38a60*/  FADD.FTZ R43, -R214.reuse, R21 ;  /* 0x00000015d62b7221 */ /* 0x040fe20000010100 */
[C---:B------:R-:W-:Y:S01]  /*38a70*/  FADD.FTZ R44, -R214.reuse, R22 ;  /* 0x00000016d62c7221 */ /* 0x040fe20000010100 */
[----:B------:R-:W-:Y:S01]  /*38a80*/  FADD.FTZ R45, -R214, R23 ;  /* 0x00000017d62d7221 */ /* 0x000fe20000010100 */
[----:B------:R-:W-:-:S04]  /*38a90*/  IMAD.WIDE.U32 R30, R13, 0x10, R218 ;  /* 0x000000100d1e7825 */ /* 0x000fc800078e00da */
[----:B------:R-:W-:Y:S01]  /*38aa0*/  FFMA.FTZ R20, R51, R144, R84 ;  /* 0x0000009033147223 */ /* 0x000fe20000010054 */
[----:B------:R-:W-:Y:S01]  /*38ab0*/  FFMA.FTZ R21, R50, R145, R85 ;  /* 0x0000009132157223 */ /* 0x000fe20000010055 */
[----:B------:R-:W-:Y:S01]  /*38ac0*/  FFMA.FTZ R22, R49, R146, R86 ;  /* 0x0000009231167223 */ /* 0x000fe20000010056 */
[----:B------:R-:W-:Y:S01]  /*38ad0*/  FFMA.FTZ R23, R48, R147, R87 ;  /* 0x0000009330177223 */ /* 0x000fe20000010057 */
[----:B------:R-:W-:Y:S01]  /*38ae0*/  FADD.FTZ R51, -R214, R17 ;  /* 0x00000011d6337221 */ /* 0x000fe20000010100 */
[----:B------:R-:W-:-:S03]  /*38af0*/  FMUL.FTZ R17, R213, R46 ;  /* 0x0000002ed5117220 */ /* 0x000fc60000410000 */
[----:B------:R0:W-:Y:S01]  /*38b00*/  STG.E.128 desc[UR6][R30.64], R20 ;  /* 0x000000141e007986 */ /* 0x0001e2000c101d06 */
[C---:B------:R-:W-:Y:S01]  /*38b10*/  FADD.FTZ R50, -R214.reuse, R16 ;  /* 0x00000010d6327221 */ /* 0x040fe20000010100 */
[----:B------:R-:W-:Y:S01]  /*38b20*/  FMUL.FTZ R13, R213, R39 ;  /* 0x00000027d50d7220 */ /* 0x000fe20000410000 */
[----:B------:R-:W-:Y:S01]  /*38b30*/  FADD.FTZ R53, -R214, R19 ;  /* 0x00000013d6357221 */ /* 0x000fe20000010100 */
[----:B0-----:R-:W-:-:S04]  /*38b40*/  IMAD.WIDE.U32 R30, R15, 0x10, R220 ;  /* 0x000000100f1e7825 */ /* 0x001fc800078e00dc */
[----:B------:R-:W-:Y:S01]  /*38b50*/  FMUL.FTZ R15, R213, R38 ;  /* 0x00000026d50f7220 */ /* 0x000fe20000410000 */
[----:B------:R-:W-:Y:S01]  /*38b60*/  FFMA.FTZ R20, R17, R140, R88 ;  /* 0x0000008c11147223 */ /* 0x000fe20000010058 */
[----:B------:R-:W-:Y:S01]  /*38b70*/  FFMA.FTZ R21, R18, R141, R89 ;  /* 0x0000008d12157223 */ /* 0x000fe20000010059 */
[----:B------:R-:W-:Y:S01]  /*38b80*/  FFMA.FTZ R23, R13, R143, R91 ;  /* 0x0000008f0d177223 */ /* 0x000fe2000001005b */
[----:B------:R-:W-:Y:S01]  /*38b90*/  FFMA.FTZ R22, R15, R142, R90 ;  /* 0x0000008e0f167223 */ /* 0x000fe2000001005a */
[C---:B------:R-:W-:Y:S01]  /*38ba0*/  FADD.FTZ R26, -R214.reuse, R26 ;  /* 0x0000001ad61a7221 */ /* 0x040fe20000010100 */
[C---:B------:R-:W-:Y:S01]  /*38bb0*/  FADD.FTZ R27, -R214.reuse, R27 ;  /* 0x0000001bd61b7221 */ /* 0x040fe20000010100 */
[----:B------:R-:W-:Y:S01]  /*38bc0*/  FADD.FTZ R54, -R214, R200 ;  /* 0x000000c8d6367221 */ /* 0x000fe20000010100 */
[C---:B------:R-:W-:Y:S01]  /*38bd0*/  FMUL.FTZ R47, R213.reuse, R24 ;  /* 0x00000018d52f7220 */ /* 0x040fe20000410000 */
[----:B------:R-:W-:Y:S01]  /*38be0*/  FMUL.FTZ R46, R213, R25 ;  /* 0x00000019d52e7220 */ /* 0x000fe20000410000 */
[----:B------:R-:W-:-:S04]  /*38bf0*/  IMAD.WIDE.U32 R38, R206, 0x10, R218 ;  /* 0x00000010ce267825 */ /* 0x000fc800078e00da */
[----:B----4-:R-:W-:Y:S01]  /*38c00*/  FFMA.FTZ R19, R13, R187, R55 ;  /* 0x000000bb0d137223 */ /* 0x010fe20000010037 */
[C---:B------:R-:W-:Y:S01]  /*38c10*/  FADD.FTZ R13, -R214.reuse, R202 ;  /* 0x000000cad60d7221 */ /* 0x040fe20000010100 */
[----:B------:R-:W-:Y:S01]  /*38c20*/  FMUL.FTZ R202, R213, R29 ;  /* 0x0000001dd5ca7220 */ /* 0x000fe20000410000 */
[----:B------:R-:W-:-:S03]  /*38c30*/  FADD.FTZ R55, -R214, R201 ;  /* 0x000000c9d6377221 */ /* 0x000fc60000010100 */
[----:B--2---:R-:W-:Y:S02]  /*38c40*/  FFMA.FTZ R25, R202, R177, R207 ;  /* 0x000000b1ca197223 */ /* 0x004fe400000100cf */
[----:B------:R-:W2:Y:S01]  /*38c50*/  LDL R207, [R1+0x98] ;  /* 0x0000980001cf7983 */ /* 0x000ea20000100800 */
[----:B---3--:R-:W-:Y:S01]  /*38c60*/  FFMA.FTZ R16, R17, R184, R58 ;  /* 0x000000b811107223 */ /* 0x008fe2000001003a */
[----:B------:R-:W-:Y:S01]  /*38c70*/  FFMA.FTZ R17, R18, R185, R57 ;  /* 0x000000b912117223 */ /* 0x000fe20000010039 */
[----:B------:R-:W-:Y:S01]  /*38c80*/  FFMA.FTZ R18, R15, R186, R56 ;  /* 0x000000ba0f127223 */ /* 0x000fe20000010038 */
[----:B------:R-:W3:Y:S04]  /*38c90*/  LDL R57, [R1+0x58] ;  /* 0x0000580001397983 */ /* 0x000ee80000100800 */
[----:B------:R-:W4:Y:S04]  /*38ca0*/  LDL R56, [R1+0x5c] ;  /* 0x00005c0001387983 */ /* 0x000f280000100800 */
[----:B------:R0:W-:Y:S01]  /*38cb0*/  STG.E.128 desc[UR6][R30.64], R16 ;  /* 0x000000101e007986 */ /* 0x0001e2000c101d06 */
[----:B------:R-:W-:-:S03]  /*38cc0*/  FADD.FTZ R15, -R214, R203 ;  /* 0x000000cbd60f7221 */ /* 0x000fc60000010100 */
[----:B------:R1:W-:Y:S01]  /*38cd0*/  STG.E.128 desc[UR6][R36.64], R20 ;  /* 0x0000001424007986 */ /* 0x0003e2000c101d06 */
[----:B------:R-:W-:-:S03]  /*38ce0*/  FMUL.FTZ R203, R213, R28 ;  /* 0x0000001cd5cb7220 */ /* 0x000fc60000410000 */
[----:B------:R-:W2:Y:S01]  /*38cf0*/  LDL R214, [R1+0x90] ;  /* 0x0000900001d67983 */ /* 0x000ea20000100800 */
[----:B-----5:R-:W-:-:S03]  /*38d00*/  FFMA.FTZ R24, R203, R176, R212 ;  /* 0x000000b0cb187223 */ /* 0x020fc600000100d4 */
[----:B------:R-:W5:Y:S01]  /*38d10*/  LDL R212, [R1+0x94] ;  /* 0x0000940001d47983 */ /* 0x000f620000100800 */
[C---:B0-----:R-:W-:Y:S01]  /*38d20*/  FMUL.FTZ R17, R213.reuse, R32 ;  /* 0x00000020d5117220 */ /* 0x041fe20000410000 */
[C---:B------:R-:W-:Y:S01]  /*38d30*/  FMUL.FTZ R18, R213.reuse, R33 ;  /* 0x00000021d5127220 */ /* 0x040fe20000410000 */
[C---:B------:R-:W-:Y:S01]  /*38d40*/  FMUL.FTZ R19, R213.reuse, R34 ;  /* 0x00000022d5137220 */ /* 0x040fe20000410000 */
[----:B-1----:R-:W-:Y:S01]  /*38d50*/  FMUL.FTZ R23, R213, R35 ;  /* 0x00000023d5177220 */ /* 0x002fe20000410000 */
[C---:B------:R-:W-:Y:S01]  /*38d60*/  FFMA.FTZ R16, R17.reuse, R180, R222 ;  /* 0x000000b411107223 */ /* 0x040fe200000100de */
[----:B------:R-:W-:Y:S01]  /*38d70*/  FFMA.FTZ R20, R17, R136, R92 ;  /* 0x0000008811147223 */ /* 0x000fe2000001005c */
[C---:B------:R-:W-:Y:S01]  /*38d80*/  FFMA.FTZ R17, R18.reuse, R181, R217 ;  /* 0x000000b512117223 */ /* 0x040fe200000100d9 */
[----:B------:R-:W-:Y:S01]  /*38d90*/  FFMA.FTZ R21, R18, R137, R93 ;  /* 0x0000008912157223 */ /* 0x000fe2000001005d */
[C---:B------:R-:W-:Y:S01]  /*38da0*/  FFMA.FTZ R18, R19.reuse, R182, R216 ;  /* 0x000000b613127223 */ /* 0x040fe200000100d8 */
[----:B------:R-:W-:Y:S01]  /*38db0*/  FFMA.FTZ R22, R19, R138, R94 ;  /* 0x0000008a13167223 */ /* 0x000fe2000001005e */
[----:B------:R-:W-:Y:S01]  /*38dc0*/  FFMA.FTZ R19, R23, R183, R215 ;  /* 0x000000b717137223 */ /* 0x000fe200000100d7 */
[----:B------:R-:W2:Y:S01]  /*38dd0*/  LDL R222, [R1+0x80] ;  /* 0x0000800001de7983 */ /* 0x000ea20000100800 */
[----:B------:R-:W-:-:S03]  /*38de0*/  IMAD.WIDE.U32 R30, R206, 0x10, R220 ;  /* 0x00000010ce1e7825 */ /* 0x000fc600078e00dc */
[----:B------:R-:W5:Y:S04]  /*38df0*/  LDL R215, [R1+0x8c] ;  /* 0x00008c0001d77983 */ /* 0x000f680000100800 */
[----:B------:R-:W2:Y:S04]  /*38e00*/  LDL R217, [R1+0x84] ;  /* 0x0000840001d97983 */ /* 0x000ea80000100800 */
[----:B------:R-:W2:Y:S04]  /*38e10*/  LDL R216, [R1+0x88] ;  /* 0x0000880001d87983 */ /* 0x000ea80000100800 */
[----:B------:R-:W2:Y:S01]  /*38e20*/  LDL R206, [R1+0x9c] ;  /* 0x00009c0001ce7983 */ /* 0x000ea20000100800 */
[C---:B------:R-:W-:Y:S01]  /*38e30*/  FMUL.FTZ R201, R213.reuse, R40 ;  /* 0x00000028d5c97220 */ /* 0x040fe20000410000 */
[----:B------:R-:W-:Y:S01]  /*38e40*/  FMUL.FTZ R200, R213, R41 ;  /* 0x00000029d5c87220 */ /* 0x000fe20000410000 */
[----:B------:R-:W-:Y:S01]  /*38e50*/  FFMA.FTZ R23, R23, R139, R95 ;  /* 0x0000008b17177223 */ /* 0x000fe2000001005f */
[C---:B------:R-:W-:Y:S01]  /*38e60*/  FMUL.FTZ R29, R213.reuse, R26 ;  /* 0x0000001ad51d7220 */ /* 0x040fe20000410000 */
[----:B------:R-:W-:Y:S01]  /*38e70*/  FMUL.FTZ R28, R213, R27 ;  /* 0x0000001bd51c7220 */ /* 0x000fe20000410000 */
[----:B------:R-:W-:-:S04]  /*38e80*/  IMAD.WIDE.U32 R36, R204, 0x10, R220 ;  /* 0x00000010cc247825 */ /* 0x000fc800078e00dc */
[C---:B------:R-:W-:Y:S01]  /*38e90*/  FMUL.FTZ R33, R213.reuse, R54 ;  /* 0x00000036d5217220 */ /* 0x040fe20000410000 */
[C---:B------:R-:W-:Y:S01]  /*38ea0*/  FMUL.FTZ R34, R213.reuse, R55 ;  /* 0x00000037d5227220 */ /* 0x040fe20000410000 */
[----:B------:R0:W-:Y:S01]  /*38eb0*/  STG.E.128 desc[UR6][R30.64], R16 ;  /* 0x000000101e007986 */ /* 0x0001e2000c101d06 */
[C---:B------:R-:W-:Y:S01]  /*38ec0*/  FMUL.FTZ R41, R213.reuse, R50 ;  /* 0x00000032d5297220 */ /* 0x040fe20000410000 */
[----:B------:R-:W-:Y:S01]  /*38ed0*/  FMUL.FTZ R40, R213, R51 ;  /* 0x00000033d5287220 */ /* 0x000fe20000410000 */
[----:B------:R-:W-:Y:S01]  /*38ee0*/  IMAD.WIDE.U32 R54, R204, 0x10, R218 ;  /* 0x00000010cc367825 */ /* 0x000fe200078e00da */
[----:B------:R1:W-:Y:S03]  /*38ef0*/  STG.E.128 desc[UR6][R38.64], R20 ;  /* 0x0000001426007986 */ /* 0x0003e6000c101d06 */
[----:B------:R-:W-:-:S04]  /*38f00*/  IMAD.WIDE.U32 R50, R14, 0x10, R220 ;  /* 0x000000100e327825 */ /* 0x000fc800078e00dc */
[----:B0-----:R-:W-:Y:S01]  /*38f10*/  FFMA.FTZ R16, R203, R132, R96 ;  /* 0x00000084cb107223 */ /* 0x001fe20000010060 */
[----:B------:R-:W-:Y:S01]  /*38f20*/  FFMA.FTZ R17, R202, R133, R97 ;  /* 0x00000085ca117223 */ /* 0x000fe20000010061 */
[----:B------:R-:W-:Y:S01]  /*38f30*/  FFMA.FTZ R18, R201, R134, R98 ;  /* 0x00000086c9127223 */ /* 0x000fe20000010062 */
[----:B------:R-:W-:Y:S01]  /*38f40*/  FFMA.FTZ R19, R200, R135, R99 ;  /* 0x00000087c8137223 */ /* 0x000fe20000010063 */
[----:B-1----:R-:W-:Y:S01]  /*38f50*/  FFMA.FTZ R20, R47, R172, R235 ;  /* 0x000000ac2f147223 */ /* 0x002fe200000100eb */
        /* <DEDUP_REMOVED lines=8> */
[----:B------:R-:W-:Y:S01]  /*38fe0*/  FMUL.FTZ R32, R213, R53 ;  /* 0x00000035d5207220 */ /* 0x000fe20000410000 */
[----:B------:R-:W-:-:S04]  /*38ff0*/  IMAD.WIDE.U32 R52, R205, 0x10, R220 ;  /* 0x00000010cd347825 */ /* 0x000fc800078e00dc */
[----:B------:R-:W-:Y:S01]  /*39000*/  FFMA.FTZ R30, R49, R170, R224 ;  /* 0x000000aa311e7223 */ /* 0x000fe200000100e0 */
[----:B------:R-:W-:Y:S01]  /*39010*/  FFMA.FTZ R31, R48, R171, R223 ;  /* 0x000000ab301f7223 */ /* 0x000fe200000100df */
[C---:B------:R-:W-:Y:S01]  /*39020*/  FMUL.FTZ R13, R213.reuse, R13 ;  /* 0x0000000dd50d7220 */ /* 0x040fe20000410000 */
[----:B------:R-:W-:Y:S01]  /*39030*/  FMUL.FTZ R15, R213, R15 ;  /* 0x0000000fd50f7220 */ /* 0x000fe20000410000 */
[----:B------:R-:W-:-:S04]  /*39040*/  IMAD.WIDE.U32 R42, R205, 0x10, R218 ;  /* 0x00000010cd2a7825 */ /* 0x000fc800078e00da */
[----:B------:R-:W-:-:S04]  /*39050*/  IMAD.WIDE.U32 R44, R208, 0x10, R218 ;  /* 0x00000010d02c7825 */ /* 0x000fc800078e00da */
[----:B------:R-:W-:-:S04]  /*39060*/  IMAD.WIDE.U32 R38, R211, 0x10, R220 ;  /* 0x00000010d3267825 */ /* 0x000fc800078e00dc */
[----:B---3--:R-:W-:Y:S01]  /*39070*/  FFMA.FTZ R26, R201, R178, R57 ;  /* 0x000000b2c91a7223 */ /* 0x008fe20000010039 */
[----:B----4-:R-:W-:-:S05]  /*39080*/  FFMA.FTZ R27, R200, R179, R56 ;  /* 0x000000b3c81b7223 */ /* 0x010fca0000010038 */
[----:B------:R-:W-:Y:S04]  /*39090*/  STG.E.128 desc[UR6][R36.64], R24 ;  /* 0x0000001824007986 */ /* 0x000fe8000c101d06 */
[----:B------:R-:W-:Y:S04]  /*390a0*/  STG.E.128 desc[UR6][R54.64], R16 ;  /* 0x0000001036007986 */ /* 0x000fe8000c101d06 */
[----:B------:R0:W-:Y:S01]  /*390b0*/  STG.E.128 desc[UR6][R50.64], R20 ;  /* 0x0000001432007986 */ /* 0x0001e2000c101d06 */
[----:B------:R-:W-:Y:S01]  /*390c0*/  IMAD.WIDE.U32 R56, R14, 0x10, R218 ;  /* 0x000000100e387825 */ /* 0x000fe200078e00da */
[----:B0-----:R-:W0:Y:S03]  /*390d0*/  LDC.64 R50, c[0x0][0x380] ;  /* 0x0000e000ff327b82 */ /* 0x001e260000000a00 */
[----:B------:R-:W-:Y:S01]  /*390e0*/  FFMA.FTZ R24, R47, R128, R100 ;  /* 0x000000802f187223 */ /* 0x000fe20000010064 */
[----:B------:R-:W-:Y:S01]  /*390f0*/  FFMA.FTZ R25, R46, R129, R101 ;  /* 0x000000812e197223 */ /* 0x000fe20000010065 */
[----:B------:R-:W-:Y:S01]  /*39100*/  FFMA.FTZ R26, R29, R130, R102 ;  /* 0x000000821d1a7223 */ /* 0x000fe20000010066 */
[----:B------:R-:W-:Y:S01]  /*39110*/  FFMA.FTZ R27, R28, R131, R103 ;  /* 0x000000831c1b7223 */ /* 0x000fe20000010067 */
[C---:B------:R-:W-:Y:S01]  /*39120*/  FFMA.FTZ R28, R59.reuse, R168, R226 ;  /* 0x000000a83b1c7223 */ /* 0x040fe200000100e2 */
[C---:B------:R-:W-:Y:S01]  /*39130*/  FFMA.FTZ R29, R58.reuse, R169, R225 ;  /* 0x000000a93a1d7223 */ /* 0x040fe200000100e1 */
[----:B------:R-:W-:Y:S01]  /*39140*/  FFMA.FTZ R16, R59, R124, R104 ;  /* 0x0000007c3b107223 */ /* 0x000fe20000010068 */
[----:B------:R-:W-:Y:S01]  /*39150*/  FFMA.FTZ R17, R58, R125, R105 ;  /* 0x0000007d3a117223 */ /* 0x000fe20000010069 */
[----:B------:R1:W-:Y:S01]  /*39160*/  STG.E.128 desc[UR6][R56.64], R24 ;  /* 0x0000001838007986 */ /* 0x0003e2000c101d06 */
[----:B------:R-:W-:Y:S01]  /*39170*/  FFMA.FTZ R18, R49, R126, R106 ;  /* 0x0000007e31127223 */ /* 0x000fe2000001006a */
[----:B------:R-:W-:Y:S01]  /*39180*/  FFMA.FTZ R19, R48, R127, R107 ;  /* 0x0000007f30137223 */ /* 0x000fe2000001006b */
[----:B-----5:R-:W-:Y:S01]  /*39190*/  FFMA.FTZ R23, R32, R167, R215 ;  /* 0x000000a720177223 */ /* 0x020fe200000100d7 */
[----:B------:R3:W-:Y:S01]  /*391a0*/  STG.E.128 desc[UR6][R52.64], R28 ;  /* 0x0000001c34007986 */ /* 0x0007e2000c101d06 */
[----:B------:R-:W-:-:S04]  /*391b0*/  IMAD.WIDE.U32 R36, R208, 0x10, R220 ;  /* 0x00000010d0247825 */ /* 0x000fc800078e00dc */
[----:B--2---:R-:W-:Y:S01]  /*391c0*/  FFMA.FTZ R20, R41, R164, R222 ;  /* 0x000000a429147223 */ /* 0x004fe200000100de */
[----:B------:R-:W-:Y:S01]  /*391d0*/  FFMA.FTZ R21, R40, R165, R217 ;  /* 0x000000a528157223 */ /* 0x000fe200000100d9 */
[----:B------:R-:W-:Y:S01]  /*391e0*/  FFMA.FTZ R22, R35, R166, R216 ;  /* 0x000000a623167223 */ /* 0x000fe200000100d8 */
[----:B------:R-:W-:Y:S01]  /*391f0*/  IMAD.WIDE.U32 R46, R211, 0x10, R218 ;  /* 0x00000010d32e7825 */ /* 0x000fe200078e00da */
[----:B------:R2:W-:Y:S03]  /*39200*/  STG.E.128 desc[UR6][R42.64], R16 ;  /* 0x000000102a007986 */ /* 0x0005e6000c101d06 */
[----:B-1----:R-:W-:Y:S01]  /*39210*/  FFMA.FTZ R27, R32, R123, R111 ;  /* 0x0000007b201b7223 */ /* 0x002fe2000001006f */
[----:B------:R-:W-:Y:S01]  /*39220*/  FFMA.FTZ R32, R33, R160, R214 ;  /* 0x000000a021207223 */ /* 0x000fe200000100d6 */
[----:B------:R-:W-:Y:S01]  /*39230*/  FFMA.FTZ R24, R41, R120, R108 ;  /* 0x0000007829187223 */ /* 0x000fe2000001006c */
[----:B------:R-:W-:Y:S01]  /*39240*/  FFMA.FTZ R25, R40, R121, R109 ;  /* 0x0000007928197223 */ /* 0x000fe2000001006d */
[----:B---3--:R-:W-:Y:S01]  /*39250*/  FFMA.FTZ R28, R33, R116, R112 ;  /* 0x00000074211c7223 */ /* 0x008fe20000010070 */
[----:B------:R-:W-:Y:S01]  /*39260*/  FFMA.FTZ R26, R35, R122, R110 ;  /* 0x0000007a231a7223 */ /* 0x000fe2000001006e */
[C---:B------:R-:W-:Y:S01]  /*39270*/  FFMA.FTZ R33, R34.reuse, R161, R212 ;  /* 0x000000a122217223 */ /* 0x040fe200000100d4 */
[----:B------:R-:W-:Y:S01]  /*39280*/  FFMA.FTZ R29, R34, R117, R113 ;  /* 0x00000075221d7223 */ /* 0x000fe20000010071 */
[----:B------:R-:W-:Y:S01]  /*39290*/  FFMA.FTZ R34, R13, R162, R207 ;  /* 0x000000a20d227223 */ /* 0x000fe200000100cf */
[----:B------:R-:W-:Y:S01]  /*392a0*/  FFMA.FTZ R35, R15, R163, R206 ;  /* 0x000000a30f237223 */ /* 0x000fe200000100ce */
[----:B------:R-:W-:Y:S01]  /*392b0*/  FFMA.FTZ R30, R13, R118, R114 ;  /* 0x000000760d1e7223 */ /* 0x000fe20000010072 */
[----:B------:R-:W-:Y:S01]  /*392c0*/  FFMA.FTZ R31, R15, R119, R115 ;  /* 0x000000770f1f7223 */ /* 0x000fe20000010073 */
[----:B------:R2:W-:Y:S01]  /*392d0*/  STG.E.128 desc[UR6][R36.64], R20 ;  /* 0x0000001424007986 */ /* 0x0005e2000c101d06 */
[----:B0-----:R-:W-:-:S03]  /*392e0*/  IMAD R232, R50, 0x4, R232 ;  /* 0x0000000432e87824 */ /* 0x001fc600078e02e8 */
[----:B------:R2:W-:Y:S04]  /*392f0*/  STG.E.128 desc[UR6][R44.64], R24 ;  /* 0x000000182c007986 */ /* 0x0005e8000c101d06 */
[----:B------:R2:W-:Y:S04]  /*39300*/  STG.E.128 desc[UR6][R38.64], R32 ;  /* 0x0000002026007986 */ /* 0x0005e8000c101d06 */
[----:B------:R2:W-:Y:S01]  /*39310*/  STG.E.128 desc[UR6][R46.64], R28 ;  /* 0x0000001c2e007986 */ /* 0x0005e2000c101d06 */
[----:B------:R-:W-:-:S13]  /*39320*/  ISETP.GE.AND P1, PT, R232, R51, PT ;  /* 0x00000033e800720c */ /* 0x000fda0003f26270 */
[----:B------:R-:W-:Y:S05]  /*39330*/  @!P1 BRA `(.L_x_31636) ;  /* 0xfffffc8800049947 */ /* 0x000fea000383ffff */
[----:B------:R-:W-:Y:S05]  /*39340*/  EXIT ;  /* 0x000000000000794d */ /* 0x000fea0003800000 */
.L_x_31635:
        /* <DEDUP_REMOVED lines=8> */
.L_x_31638:
[----:B------:R-:W-:Y:S05]  /*393d0*/  BSYNC B0 ;  /* 0x0000000000007941 */ /* 0x000fea0003800000 */
.L_x_31637:
        /* <DEDUP_REMOVED lines=9> */
.L_x_31639:
[----:B------:R-:W-:Y:S01]  /*39470*/  FADD.FTZ R217, R217, R213 ;  /* 0x000000d5d9d97221 */ /* 0x000fe20000010000 */
[----:B------:R-:W-:-:S04]  /*39480*/  IMAD.MOV.U32 R213, RZ, RZ, 0x4 ;  /* 0x00000004ffd57424 */ /* 0x000fc800078e00ff */
[----:B------:R-:W-:-:S07]  /*39490*/  MOV R221, R217 ;  /* 0x000000d900dd7202 */ /* 0x000fce0000000f00 */
[----:B------:R-:W-:Y:S05]  /*394a0*/  WARPSYNC.COLLECTIVE R218, `(.L_x_31640) ;  /* 0x00000000da087348 */ /* 0x000fea0003c00000 */
[----:B------:R0:W1:Y:S02]  /*394b0*/  SHFL.BFLY P2, R213, R221, R213, R214 ;  /* 0x0c0000d5ddd57389 */ /* 0x00006400000400d6 */
[----:B01----:R-:W-:Y:S05]  /*394c0*/  ENDCOLLECTIVE ;  /* 0x000000000000791b */ /* 0x003fea0003800000 */
.L_x_31640:
[----:B------:R-:W-:Y:S01]  /*394d0*/  FADD.FTZ R217, R217, R213 ;  /* 0x000000d5d9d97221 */ /* 0x000fe20000010000 */
[----:B------:R-:W-:-:S04]  /*394e0*/  IMAD.MOV.U32 R213, RZ, RZ, 0x8 ;  /* 0x00000008ffd57424 */ /* 0x000fc800078e00ff */
[----:B------:R-:W-:-:S07]  /*394f0*/  MOV R221, R217 ;  /* 0x000000d900dd7202 */ /* 0x000fce0000000f00 */
[----:B------:R-:W-:Y:S05]  /*39500*/  WARPSYNC.COLLECTIVE R218, `(.L_x_31641) ;  /* 0x00000000da087348 */ /* 0x000fea0003c00000 */
[----:B------:R0:W1:Y:S02]  /*39510*/  SHFL.BFLY P2, R213, R221, R213, R214 ;  /* 0x0c0000d5ddd57389 */ /* 0x00006400000400d6 */
[----:B01----:R-:W-:Y:S05]  /*39520*/  ENDCOLLECTIVE ;  /* 0x000000000000791b */ /* 0x003fea0003800000 */
.L_x_31641:
[----:B------:R-:W-:Y:S01]  /*39530*/  FADD.FTZ R217, R217, R213 ;  /* 0x000000d5d9d97221 */ /* 0x000fe20000010000 */
[----:B------:R-:W-:-:S04]  /*39540*/  IMAD.MOV.U32 R213, RZ, RZ, 0x10 ;  /* 0x00000010ffd57424 */ /* 0x000fc800078e00ff */
[----:B------:R-:W-:-:S07]  /*39550*/  MOV R221, R217 ;  /* 0x000000d900dd7202 */ /* 0x000fce0000000f00 */
[----:B------:R-:W-:Y:S05]  /*39560*/  WARPSYNC.COLLECTIVE R218, `(.L_x_31642) ;  /* 0x00000000da087348 */ /* 0x000fea0003c00000 */
[----:B------:R0:W1:Y:S02]  /*39570*/  SHFL.BFLY P2, R213, R221, R213, R214 ;  /* 0x0c0000d5ddd57389 */ /* 0x00006400000400d6 */
[----:B01----:R-:W-:Y:S05]  /*39580*/  ENDCOLLECTIVE ;  /* 0x000000000000791b */ /* 0x003fea0003800000 */
.L_x_31642:
        /* <DEDUP_REMOVED lines=98> */
[----:B------:R-:W-:Y:S02]  /*39bb0*/  HFMA2 R214, -RZ, RZ, 0, 1.847743988037109375e-06 ;  /* 0x0000001fffd67431 */ /* 0x000fe400000001ff */
[----:B------:R-:W-:Y:S02]  /*39bc0*/  IMAD.MOV.U32 R213, RZ, RZ, 0x1 ;  /* 0x00000001ffd57424 */ /* 0x000fe400078e00ff */
[----:B------:R-:W-:-:S07]  /*39bd0*/  MOV R221, R219 ;  /* 0x000000db00dd7202 */ /* 0x000fce0000000f00 */
[----:B------:R-:W-:Y:S05]  /*39be0*/  WARPSYNC.COLLECTIVE R218, `(.L_x_31643) ;  /* 0x00000000da087348 */ /* 0x000fea0003c00000 */
[----:B------:R0:W1:Y:S02]  /*39bf0*/  SHFL.BFLY P2, R213, R221, R213, R214 ;  /* 0x0c0000d5ddd57389 */ /* 0x00006400000400d6 */
[----:B01----:R-:W-:Y:S05]  /*39c00*/  ENDCOLLECTIVE ;  /* 0x000000000000791b */ /* 0x003fea0003800000 */
.L_x_31643:
[----:B------:R-:W-:Y:S01]  /*39c10*/  FADD.FTZ R219, R219, R213 ;  /* 0x000000d5dbdb7221 */ /* 0x000fe20000010000 */
[----:B------:R-:W-:-:S03]  /*39c20*/  MOV R213, 0x2 ;  /* 0x0000000200d57802 */ /* 0x000fc60000000f00 */
[----:B------:R-:W-:-:S07]  /*39c30*/  IMAD.MOV.U32 R221, RZ, RZ, R219 ;  /* 0x000000ffffdd7224 */ /* 0x000fce00078e00db */
[----:B------:R-:W-:Y:S05]  /*39c40*/  WARPSYNC.COLLECTIVE R218, `(.L_x_31644) ;  /* 0x00000000da087348 */ /* 0x000fea0003c00000 */
[----:B------:R0:W1:Y:S02]  /*39c50*/  SHFL.BFLY P2, R213, R221, R213, R214 ;  /* 0x0c0000d5ddd57389 */ /* 0x00006400000400d6 */
[----:B01----:R-:W-:Y:S05]  /*39c60*/  ENDCOLLECTIVE ;  /* 0x000000000000791b */ /* 0x003fea0003800000 */
.L_x_31644:
[----:B------:R-:W-:Y:S01]  /*39c70*/  FADD.FTZ R219, R219, R213 ;  /* 0x000000d5dbdb7221 */ /* 0x000fe20000010000 */
[----:B------:R-:W-:-:S03]  /*39c80*/  HFMA2 R213, -RZ, RZ, 0, 2.384185791015625e-07 ;  /* 0x00000004ffd57431 */ /* 0x000fc600000001ff */
[----:B------:R-:W-:-:S07]  /*39c90*/  IMAD.MOV.U32 R221, RZ, RZ, R219 ;  /* 0x000000ffffdd7224 */ /* 0x000fce00078e00db */
[----:B------:R-:W-:Y:S05]  /*39ca0*/  WARPSYNC.COLLECTIVE R218, `(.L_x_31645) ;  /* 0x00000000da087348 */ /* 0x000fea0003c00000 */
[----:B------:R0:W1:Y:S02]  /*39cb0*/  SHFL.BFLY P2, R213, R221, R213, R214 ;  /* 0x0c0000d5ddd57389 */ /* 0x00006400000400d6 */
[----:B01----:R-:W-:Y:S05]  /*39cc0*/  ENDCOLLECTIVE ;  /* 0x000000000000791b */ /* 0x003fea0003800000 */
.L_x_31645:
[----:B------:R-:W-:Y:S01]  /*39cd0*/  FADD.FTZ R219, R219, R213 ;  /* 0x000000d5dbdb7221 */ /* 0x000fe20000010000 */
[----:B------:R-:W-:-:S03]  /*39ce0*/  MOV R213, 0x8 ;  /* 0x0000000800d57802 */ /* 0x000fc60000000f00 */
[----:B------:R-:W-:-:S07]  /*39cf0*/  IMAD.MOV.U32 R221, RZ, RZ, R219 ;  /* 0x000000ffffdd7224 */ /* 0x000fce00078e00db */
[----:B------:R-:W-:Y:S05]  /*39d00*/  WARPSYNC.COLLECTIVE R218, `(.L_x_31646) ;  /* 0x00000000da087348 */ /* 0x000fea0003c00000 */
[----:B------:R0:W1:Y:S02]  /*39d10*/  SHFL.BFLY P2, R213, R221, R213, R214 ;  /* 0x0c0000d5ddd57389 */ /* 0x00006400000400d6 */
[----:B01----:R-:W-:Y:S05]  /*39d20*/  ENDCOLLECTIVE ;  /* 0x000000000000791b */ /* 0x003fea0003800000 */
.L_x_31646:
[----:B------:R-:W-:Y:S01]  /*39d30*/  FADD.FTZ R219, R219, R213 ;  /* 0x000000d5dbdb7221 */ /* 0x000fe20000010000 */
[----:B------:R-:W-:-:S03]  /*39d40*/  HFMA2 R213, -RZ, RZ, 0, 9.5367431640625e-07 ;  /* 0x00000010ffd57431 */ /* 0x000fc600000001ff */
[----:B------:R-:W-:-:S07]  /*39d50*/  IMAD.MOV.U32 R221, RZ, RZ, R219 ;  /* 0x000000ffffdd7224 */ /* 0x000fce00078e00db */
[----:B------:R-:W-:Y:S05]  /*39d60*/  WARPSYNC.COLLECTIVE R218, `(.L_x_31647) ;  /* 0x00000000da087348 */ /* 0x000fea0003c00000 */
[----:B------:R0:W1:Y:S02]  /*39d70*/  SHFL.BFLY P2, R213, R221, R213, R214 ;  /* 0x0c0000d5ddd57389 */ /* 0x00006400000400d6 */
[----:B01----:R-:W-:Y:S05]  /*39d80*/  ENDCOLLECTIVE ;  /* 0x000000000000791b */ /* 0x003fea0003800000 */
.L_x_31647:
[----:B------:R-:W-:Y:S05]  /*39d90*/  BRA `(.L_x_31648) ;  /* 0xffffffe000b87947 */ /* 0x000fea000383ffff */
.L_x_31649:
        /* <DEDUP_REMOVED lines=14> */
.L_x_33321:


//--------------------- .text._ZN10layer_norm31ln_parallel_residual_fwd_kernelINS_13Kernel_traitsIfffffjLj1536ELj1ELj4ELj1ELj16ENS_18Kernel_traits_baseILj1536EfffffjLj128EEEEELb1ELb1ELb0EEEvNS_9FwdParamsE --------------------------
	.section	.text._ZN10layer_norm31ln_parallel_residual_fwd_kernelINS_13Kernel_traitsIfffffjLj1536ELj1ELj4ELj1ELj16ENS_18Kernel_traits_baseILj1536EfffffjLj128EEEEELb1ELb1ELb0EEEvNS_9FwdParamsE,"ax",@progbits
	.align	128
        .global         _ZN10layer_norm31ln_parallel_residual_fwd_kernelINS_13Kernel_traitsIfffffjLj1536ELj1ELj4ELj1ELj16ENS_18Kernel_traits_baseILj1536EfffffjLj128EEEEELb1ELb1ELb0EEEvNS_9FwdParamsE
        .type           _ZN10layer_norm31ln_parallel_residual_fwd_kernelINS_13Kernel_traitsIfffffjLj1536ELj1ELj4ELj1ELj16ENS_18Kernel_traits_baseILj1536EfffffjLj128EEEEELb1ELb1ELb0EEEvNS_9FwdParamsE,@function
        .size           _ZN10layer_norm31ln_parallel_residual_fwd_kernelINS_13Kernel_traitsIfffffjLj1536ELj1ELj4ELj1ELj16ENS_18Kernel_traits_baseILj1536EfffffjLj128EEEEELb1ELb1ELb0EEEvNS_9FwdParamsE,(.L_x_33322 - _ZN10layer_norm31ln_parallel_residual_fwd_kernelINS_13Kernel_traitsIfffffjLj1536ELj1ELj4ELj1ELj16ENS_18Kernel_traits_baseILj1536EfffffjLj128EEEEELb1ELb1ELb0EEEvNS_9FwdParamsE)
        .other          _ZN10layer_norm31ln_parallel_residual_fwd_kernelINS_13Kernel_traitsIfffffjLj1536ELj1ELj4ELj1ELj16ENS_18Kernel_traits_baseILj1536EfffffjLj128EEEEELb1ELb1ELb0EEEvNS_9FwdParamsE,@"STO_CUDA_ENTRY STV_DEFAULT"
_ZN10layer_norm31ln_parallel_residual_fwd_kernelINS_13Kernel_traitsIfffffjLj1536ELj1ELj4ELj1ELj16ENS_18Kernel_traits_baseILj1536EfffffjLj128EEEEELb1ELb1ELb0EEEvNS_9FwdParamsE:
.text._ZN10layer_norm31ln_parallel_residual_fwd_kernelINS_13Kernel_traitsIfffffjLj1536ELj1ELj4ELj1ELj16ENS_18Kernel_traits_baseILj1536EfffffjLj128EEEEELb1ELb1ELb0EEEvNS_9FwdParamsE:
        /* <DEDUP_REMOVED lines=76> */
[----:B---3--:R-:W-:-:S04]  /*04c0*/  @P2 IMAD.WIDE.U32 R18, R115, 0x10, R18 ;  /* 0x0000001073122825 */ /* 0x008fc800078e0012 */
[----:B------:R-:W-:Y:S01]  /*04d0*/  @P2 VIADD R115, R115, 0x20 ;  /* 0x0000002073732836 */ /* 0x000fe20000000000 */
[----:B------:R3:W5:Y:S02]  /*04e0*/  @P2 LDG.E.128 R100, desc[UR6][R18.64] ;  /* 0x0000000612642981 */ /* 0x000764000c1e1d00 */
[----:B------:R-:W2:Y:S01]  /*04f0*/  @P5 LDC.64 R122, c[0x0][0x438] ;  /* 0x00010e00ff7a5b82 */ /* 0x000ea20000000a00 */
[----:B0-----:R-:W-:-:S07]  /*0500*/  @P1 IMAD.WIDE.U32 R116, R115, 0x10, R116 ;  /* 0x0000001073741825 */ /* 0x001fce00078e0074 */
[----:B------:R-:W0:Y:S01]  /*0510*/  @P4 LDC.64 R124, c[0x0][0x3d0] ;  /* 0x0000f400ff7c4b82 */ /* 0x000e220000000a00 */
[C---:B-1----:R-:W-:Y:S01]  /*0520*/  @P1 IMAD.WIDE.U32 R118, R115.reuse, 0x10, R118 ;  /* 0x0000001073761825 */ /* 0x042fe200078e0076 */
[----:B------:R-:W-:Y:S01]  /*0530*/  @P1 IADD3 R115, PT, PT, R115, 0x20, RZ ;  /* 0x0000002073731810 */ /* 0x000fe20007ffe0ff */
[----:B------:R1:W5:Y:S05]  /*0540*/  @P1 LDG.E.128 R96, desc[UR6][R116.64] ;  /* 0x0000000674601981 */ /* 0x00036a000c1e1d00 */
[----:B------:R-:W3:Y:S01]  /*0550*/  @P4 LDC.64 R126, c[0x0][0x438] ;  /* 0x00010e00ff7e4b82 */ /* 0x000ee20000000a00 */
[----:B------:R-:W-:Y:S01]  /*0560*/  ISETP.GE.U32.AND P2, PT, R157, 0x100, PT ;  /* 0x000001009d00780c */ /* 0x000fe20003f46070 */
[----:B------:R1:W5:Y:S01]  /*0570*/  @P1 LDG.E.128 R92, desc[UR6][R118.64] ;  /* 0x00000006765c1981 */ /* 0x000362000c1e1d00 */
[----:B----4-:R-:W-:Y:S01]  /*0580*/  @P5 IMAD.WIDE.U32 R120, R115, 0x10, R120 ;  /* 0x0000001073785825 */ /* 0x010fe200078e0078 */
[----:B------:R-:W-:-:S04]  /*0590*/  ISETP.GE.U32.AND P1, PT, R157, 0x120, PT ;  /* 0x000001209d00780c */ /* 0x000fc80003f26070 */
[----:B------:R-:W4:Y:S01]  /*05a0*/  @P0 LDC.64 R128, c[0x0][0x3d0] ;  /* 0x0000f400ff800b82 */ /* 0x000f220000000a00 */
[C---:B--2---:R-:W-:Y:S01]  /*05b0*/  @P5 IMAD.WIDE.U32 R122, R115.reuse, 0x10, R122 ;  /* 0x00000010737a5825 */ /* 0x044fe200078e007a */
[----:B------:R2:W5:Y:S06]  /*05c0*/  @P5 LDG.E.128 R88, desc[UR6][R120.64] ;  /* 0x0000000678585981 */ /* 0x00056c000c1e1d00 */
[----:B------:R-:W4:Y:S01]  /*05d0*/  @P0 LDC.64 R130, c[0x0][0x438] ;  /* 0x00010e00ff820b82 */ /* 0x000f220000000a00 */
[----:B------:R-:W-:Y:S01]  /*05e0*/  @P5 VIADD R115, R115, 0x20 ;  /* 0x0000002073735836 */ /* 0x000fe20000000000 */
[----:B------:R2:W5:Y:S01]  /*05f0*/  @P5 LDG.E.128 R84, desc[UR6][R122.64] ;  /* 0x000000067a545981 */ /* 0x000562000c1e1d00 */
[----:B------:R-:W-:-:S02]  /*0600*/  ISETP.GE.U32.AND P5, PT, R157, 0x140, PT ;  /* 0x000001409d00780c */ /* 0x000fc40003fa6070 */
[----:B0-----:R-:W-:-:S03]  /*0610*/  @P4 IMAD.WIDE.U32 R124, R115, 0x10, R124 ;  /* 0x00000010737c4825 */ /* 0x001fc600078e007c */
[----:B------:R-:W0:Y:S01]  /*0620*/  @P3 LDC.64 R16, c[0x0][0x3d0] ;  /* 0x0000f400ff103b82 */ /* 0x000e220000000a00 */
[C---:B---3--:R-:W-:Y:S01]  /*0630*/  @P4 IMAD.WIDE.U32 R126, R115.reuse, 0x10, R126 ;  /* 0x00000010737e4825 */ /* 0x048fe200078e007e */
[----:B------:R3:W5:Y:S06]  /*0640*/  @P4 LDG.E.128 R80, desc[UR6][R124.64] ;  /* 0x000000067c504981 */ /* 0x00076c000c1e1d00 */
[----:B------:R-:W3:Y:S01]  /*0650*/  @P3 LDC.64 R18, c[0x0][0x438] ;  /* 0x00010e00ff123b82 */ /* 0x000ee20000000a00 */
[----:B------:R3:W5:Y:S01]  /*0660*/  @P4 LDG.E.128 R76, desc[UR6][R126.64] ;  /* 0x000000067e4c4981 */ /* 0x000762000c1e1d00 */
[----:B------:R-:W-:Y:S01]  /*0670*/  @P4 VIADD R115, R115, 0x20 ;  /* 0x0000002073734836 */ /* 0x000fe20000000000 */
[----:B------:R-:W-:-:S05]  /*0680*/  ISETP.GE.U32.AND P4, PT, R157, 0x160, PT ;  /* 0x000001609d00780c */ /* 0x000fca0003f86070 */
[----:B-1----:R-:W1:Y:S08]  /*0690*/  @P2 LDC.64 R116, c[0x0][0x3d0] ;  /* 0x0000f400ff742b82 */ /* 0x002e700000000a00 */
[----:B------:R-:W1:Y:S08]  /*06a0*/  @P2 LDC.64 R118, c[0x0][0x438] ;  /* 0x00010e00ff762b82 */ /* 0x000e700000000a00 */
[----:B--2---:R-:W2:Y:S08]  /*06b0*/  @P1 LDC.64 R120, c[0x0][0x3d0] ;  /* 0x0000f400ff781b82 */ /* 0x004eb00000000a00 */
[----:B------:R-:W2:Y:S01]  /*06c0*/  @P1 LDC.64 R122, c[0x0][0x438] ;  /* 0x00010e00ff7a1b82 */ /* 0x000ea20000000a00 */
[----:B----4-:R-:W-:-:S04]  /*06d0*/  @P0 IMAD.WIDE.U32 R128, R115, 0x10, R128 ;  /* 0x0000001073800825 */ /* 0x010fc800078e0080 */
[----:B------:R-:W-:-:S03]  /*06e0*/  @P0 IMAD.WIDE.U32 R130, R115, 0x10, R130 ;  /* 0x0000001073820825 */ /* 0x000fc600078e0082 */
[----:B------:R-:W4:Y:S01]  /*06f0*/  @P5 LDC.64 R132, c[0x0][0x3d0] ;  /* 0x0000f400ff845b82 */ /* 0x000f220000000a00 */
[----:B------:R-:W-:Y:S01]  /*0700*/  @P0 IADD3 R115, PT, PT, R115, 0x20, RZ ;  /* 0x0000002073730810 */ /* 0x000fe20007ffe0ff */
[----:B------:R1:W5:Y:S06]  /*0710*/  @P0 LDG.E.128 R64, desc[UR6][R128.64] ;  /* 0x0000000680400981 */ /* 0x00036c000c1e1d00 */
[----:B------:R-:W4:Y:S01]  /*0720*/  @P5 LDC.64 R134, c[0x0][0x438] ;  /* 0x00010e00ff865b82 */ /* 0x000f220000000a00 */
[C---:B0-----:R-:W-:Y:S01]  /*0730*/  @P3 IMAD.WIDE.U32 R16, R115.reuse, 0x10, R16 ;  /* 0x0000001073103825 */ /* 0x041fe200078e0010 */
[----:B------:R0:W5:Y:S03]  /*0740*/  @P0 LDG.E.128 R60, desc[UR6][R130.64] ;  /* 0x00000006823c0981 */ /* 0x000166000c1e1d00 */
[C---:B---3--:R-:W-:Y:S01]  /*0750*/  @P3 IMAD.WIDE.U32 R18, R115.reuse, 0x10, R18 ;  /* 0x0000001073123825 */ /* 0x048fe200078e0012 */
[----:B------:R0:W5:Y:S02]  /*0760*/  @P3 LDG.E.128 R56, desc[UR6][R16.64] ;  /* 0x0000000610383981 */ /* 0x000164000c1e1d00 */
[----:B------:R-:W3:Y:S01]  /*0770*/  @P4 LDC.64 R124, c[0x0][0x3d0] ;  /* 0x0000f400ff7c4b82 */ /* 0x000ee20000000a00 */
[----:B------:R-:W-:Y:S01]  /*0780*/  @P3 VIADD R115, R115, 0x20 ;  /* 0x0000002073733836 */ /* 0x000fe20000000000 */
[----:B------:R0:W5:Y:S06]  /*0790*/  @P3 LDG.E.128 R52, desc[UR6][R18.64] ;  /* 0x0000000612343981 */ /* 0x00016c000c1e1d00 */
[----:B------:R-:W0:Y:S01]  /*07a0*/  @P4 LDC.64 R126, c[0x0][0x438] ;  /* 0x00010e00ff7e4b82 */ /* 0x000e220000000a00 */
[----:B-1----:R-:W-:-:S04]  /*07b0*/  @P2 IMAD.WIDE.U32 R116, R115, 0x10, R116 ;  /* 0x0000001073742825 */ /* 0x002fc800078e0074 */
[C---:B------:R-:W-:Y:S01]  /*07c0*/  @P2 IMAD.WIDE.U32 R118, R115.reuse, 0x10, R118 ;  /* 0x0000001073762825 */ /* 0x040fe200078e0076 */
[----:B------:R1:W5:Y:S03]  /*07d0*/  @P2 LDG.E.128 R48, desc[UR6][R116.64] ;  /* 0x0000000674302981 */ /* 0x000366000c1e1d00 */
[----:B------:R-:W-:Y:S01]  /*07e0*/  @P2 VIADD R115, R115, 0x20 ;  /* 0x0000002073732836 */ /* 0x000fe20000000000 */
[----:B------:R1:W5:Y:S03]  /*07f0*/  @P2 LDG.E.128 R44, desc[UR6][R118.64] ;  /* 0x00000006762c2981 */ /* 0x000366000c1e1d00 */
[----:B--2---:R-:W-:-:S04]  /*0800*/  @P1 IMAD.WIDE.U32 R120, R115, 0x10, R120 ;  /* 0x0000001073781825 */ /* 0x004fc800078e0078 */
[C---:B------:R-:W-:Y:S01]  /*0810*/  @P1 IMAD.WIDE.U32 R122, R115.reuse, 0x10, R122 ;  /* 0x00000010737a1825 */ /* 0x040fe200078e007a */
[----:B------:R-:W-:Y:S01]  /*0820*/  @P1 IADD3 R115, PT, PT, R115, 0x20, RZ ;  /* 0x0000002073731810 */ /* 0x000fe20007ffe0ff */
[----:B------:R1:W5:Y:S04]  /*0830*/  @P1 LDG.E.128 R40, desc[UR6][R120.64] ;  /* 0x0000000678281981 */ /* 0x000368000c1e1d00 */
[C---:B----4-:R-:W-:Y:S01]  /*0840*/  @P5 IMAD.WIDE.U32 R132, R115.reuse, 0x10, R132 ;  /* 0x0000001073845825 */ /* 0x050fe200078e0084 */
[----:B------:R1:W5:Y:S03]  /*0850*/  @P1 LDG.E.128 R36, desc[UR6][R122.64] ;  /* 0x000000067a241981 */ /* 0x000366000c1e1d00 */
[C---:B------:R-:W-:Y:S01]  /*0860*/  @P5 IMAD.WIDE.U32 R134, R115.reuse, 0x10, R134 ;  /* 0x0000001073865825 */ /* 0x040fe200078e0086 */
[----:B------:R1:W5:Y:S03]  /*0870*/  @P5 LDG.E.128 R32, desc[UR6][R132.64] ;  /* 0x0000000684205981 */ /* 0x000366000c1e1d00 */
[----:B------:R-:W-:Y:S01]  /*0880*/  @P5 VIADD R115, R115, 0x20 ;  /* 0x0000002073735836 */ /* 0x000fe20000000000 */
[----:B------:R1:W5:Y:S03]  /*0890*/  @P5 LDG.E.128 R28, desc[UR6][R134.64] ;  /* 0x00000006861c5981 */ /* 0x000366000c1e1d00 */
[----:B---3--:R-:W-:-:S04]  /*08a0*/  @P4 IMAD.WIDE.U32 R124, R115, 0x10, R124 ;  /* 0x00000010737c4825 */ /* 0x008fc800078e007c */
[----:B0-----:R-:W-:Y:S01]  /*08b0*/  @P4 IMAD.WIDE.U32 R126, R115, 0x10, R126 ;  /* 0x00000010737e4825 */ /* 0x001fe200078e007e */
[----:B------:R1:W5:Y:S04]  /*08c0*/  @P4 LDG.E.128 R24, desc[UR6][R124.64] ;  /* 0x000000067c184981 */ /* 0x000368000c1e1d00 */
[----:B------:R1:W5:Y:S01]  /*08d0*/  @P4 LDG.E.128 R20, desc[UR6][R126.64] ;  /* 0x000000067e144981 */ /* 0x000362000c1e1d00 */
[----:B------:R-:W-:Y:S01]  /*08e0*/  ISETP.GE.U32.AND P0, PT, R157, 0x180, PT ;  /* 0x000001809d00780c */ /* 0x000fe20003f06070 */
[----:B------:R-:W-:-:S12]  /*08f0*/  @P4 VIADD R115, R115, 0x20 ;  /* 0x0000002073734836 */ /* 0x000fd80000000000 */
[----:B-1----:R-:W-:Y:S05]  /*0900*/  @!P0 BRA `(.L_x_31652) ;  /* 0x0000000400708947 */ /* 0x002fea0003800000 */
[----:B------:R-:W0:Y:S08]  /*0910*/  LDC.64 R16, c[0x0][0x3d0] ;  /* 0x0000f400ff107b82 */ /* 0x000e300000000a00 */
[----:B------:R-:W1:Y:S01]  /*0920*/  LDC.64 R12, c[0x0][0x438] ;  /* 0x00010e00ff0c7b82 */ /* 0x000e620000000a00 */
[----:B0-----:R-:W-:-:S06]  /*0930*/  IMAD.WIDE.U32 R16, R115, 0x10, R16 ;  /* 0x0000001073107825 */ /* 0x001fcc00078e0010 */
[----:B------:R-:W5:Y:S01]  /*0940*/  LDG.E.128 R16, desc[UR6][R16.64] ;  /* 0x0000000610107981 */ /* 0x000f62000c1e1d00 */
[----:B-1----:R-:W-:-:S06]  /*0950*/  IMAD.WIDE.U32 R12, R115, 0x10, R12 ;  /* 0x00000010730c7825 */ /* 0x002fcc00078e000c */
[----:B------:R-:W5:Y:S01]  /*0960*/  LDG.E.128 R12, desc[UR6][R12.64] ;  /* 0x000000060c0c7981 */ /* 0x000f62000c1e1d00 */
[----:B------:R-:W-:Y:S05]  /*0970*/  BRA `(.L_x_31652) ;  /* 0x0000000400547947 */ /* 0x000fea0003800000 */
.L_x_31651:
        /* <DEDUP_REMOVED lines=8> */
[----:B------:R-:W-:Y:S02]  /*0a00*/  LOP3.LUT R173, R173, 0xfffbffff, RZ, 0xc0, !PT ;  /* 0xfffbffffadad7812 */ /* 0x000fe400078ec0ff */
[----:B------:R-:W-:Y:S02]  /*0a10*/  CS2R R62, SRZ ;  /* 0x00000000003e7805 */ /* 0x000fe4000001ff00 */
[----:B------:R-:W-:Y:S02]  /*0a20*/  CS2R R78, SRZ ;  /* 0x00000000004e7805 */ /* 0x000fe4000001ff00 */
[----:B------:R-:W-:Y:S02]  /*0a30*/  CS2R R76, SRZ ;  /* 0x00000000004c7805 */ /* 0x000fe4000001ff00 */
[----:B------:R-:W-:Y:S01]  /*0a40*/  @P6 LOP3.LUT R173, R173, 0x40000, RZ, 0xfc, !PT ;  /* 0x00040000adad6812 */ /* 0x000fe200078efcff */
[----:B------:R-:W1:Y:S08]  /*0a50*/  @P4 LDC.64 R22, c[0x0][0x3d0] ;  /* 0x0000f400ff164b82 */ /* 0x000e700000000a00 */
[----:B------:R-:W2:Y:S08]  /*0a60*/  @P5 LDC.64 R30, c[0x0][0x3d0] ;  /* 0x0000f400ff1e5b82 */ /* 0x000eb00000000a00 */
[----:B------:R-:W3:Y:S01]  /*0a70*/  @P0 LDC.64 R36, c[0x0][0x3d0] ;  /* 0x0000f400ff240b82 */ /* 0x000ee20000000a00 */
[C---:B0-----:R-:W-:Y:S01]  /*0a80*/  @P6 IMAD.WIDE.U32 R28, R115.reuse, 0x10, R20 ;  /* 0x00000010731c6825 */ /* 0x041fe200078e0014 */
[----:B------:R-:W-:-:S02]  /*0a90*/  @P6 LOP3.LUT R115, R115, 0x20, RZ, 0xfc, !PT ;  /* 0x0000002073736812 */ /* 0x000fc400078efcff */
[----:B------:R-:W-:Y:S02]  /*0aa0*/  CS2R R86, SRZ ;  /* 0x0000000000567805 */ /* 0x000fe4000001ff00 */
[----:B------:R-:W-:Y:S02]  /*0ab0*/  CS2R R84, SRZ ;  /* 0x0000000000547805 */ /* 0x000fe4000001ff00 */
[----:B------:R-:W-:Y:S01]  /*0ac0*/  CS2R R94, SRZ ;  /* 0x00000000005e7805 */ /* 0x000fe2000001ff00 */
[----:B------:R-:W5:Y:S01]  /*0ad0*/  @P6 LDG.E.128 R72, desc[UR6][R28.64] ;  /* 0x000000061c486981 */ /* 0x000f62000c1e1d00 */
[----:B------:R-:W0:Y:S01]  /*0ae0*/  @P1 LDC.64 R38, c[0x0][0x3d0] ;  /* 0x0000f400ff261b82 */ /* 0x000e220000000a00 */
[C---:B-1----:R-:W-:Y:S01]  /*0af0*/  @P4 IMAD.WIDE.U32 R22, R115.reuse, 0x10, R22 ;  /* 0x0000001073164825 */ /* 0x042fe200078e0016 */
[----:B------:R-:W-:-:S04]  /*0b00*/  @P4 IADD3 R115, PT, PT, R115, 0x20, RZ ;  /* 0x0000002073734810 */ /* 0x000fc80007ffe0ff */
[----:B------:R1:W5:Y:S02]  /*0b10*/  @P4 LDG.E.128 R104, desc[UR6][R22.64] ;  /* 0x0000000616684981 */ /* 0x000364000c1e1d00 */
[----:B------:R-:W4:Y:S01]  /*0b20*/  @P2 LDC.64 R20, c[0x0][0x3d0] ;  /* 0x0000f400ff142b82 */ /* 0x000f220000000a00 */
[----:B--2---:R-:W-:-:S04]  /*0b30*/  @P5 IMAD.WIDE.U32 R30, R115, 0x10, R30 ;  /* 0x00000010731e5825 */ /* 0x004fc800078e001e */
[----:B------:R-:W-:Y:S01]  /*0b40*/  @P5 VIADD R115, R115, 0x20 ;  /* 0x0000002073735836 */ /* 0x000fe20000000000 */
[----:B------:R-:W-:Y:S01]  /*0b50*/  ISETP.GE.U32.AND P4, PT, R157, 0x100, PT ;  /* 0x000001009d00780c */ /* 0x000fe20003f86070 */
[----:B------:R2:W5:Y:S01]  /*0b60*/  @P5 LDG.E.128 R96, desc[UR6][R30.64] ;  /* 0x000000061e605981 */ /* 0x000562000c1e1d00 */
[----:B------:R-:W2:Y:S01]  /*0b70*/  @P3 LDC.64 R44, c[0x0][0x3d0] ;  /* 0x0000f400ff2c3b82 */ /* 0x000ea20000000a00 */
[----:B---3--:R-:W-:-:S04]  /*0b80*/  @P0 IMAD.WIDE.U32 R36, R115, 0x10, R36 ;  /* 0x0000001073240825 */ /* 0x008fc800078e0024 */
[----:B------:R-:W-:Y:S01]  /*0b90*/  @P0 VIADD R115, R115, 0x20 ;  /* 0x0000002073730836 */ /* 0x000fe20000000000 */
[----:B------:R-:W-:Y:S01]  /*0ba0*/  ISETP.GE.U32.AND P5, PT, R157, 0x120, PT ;  /* 0x000001209d00780c */ /* 0x000fe20003fa6070 */
[----:B------:R3:W5:Y:S02]  /*0bb0*/  @P0 LDG.E.128 R88, desc[UR6][R36.64] ;  /* 0x0000000624580981 */ /* 0x000764000c1e1d00 */
[C---:B0-----:R-:W-:Y:S01]  /*0bc0*/  @P1 IMAD.WIDE.U32 R38, R115.reuse, 0x10, R38 ;  /* 0x0000001073261825 */ /* 0x041fe200078e0026 */
[----:B------:R-:W-:Y:S01]  /*0bd0*/  @P1 IADD3 R115, PT, PT, R115, 0x20, RZ ;  /* 0x0000002073731810 */ /* 0x000fe20007ffe0ff */
[----:B-1----:R-:W0:Y:S03]  /*0be0*/  @P4 LDC.64 R22, c[0x0][0x3d0] ;  /* 0x0000f400ff164b82 */ /* 0x002e260000000a00 */
[----:B------:R0:W5:Y:S01]  /*0bf0*/  @P1 LDG.E.128 R80, desc[UR6][R38.64] ;  /* 0x0000000626501981 */ /* 0x000162000c1e1d00 */
[----:B------:R-:W-:Y:S01]  /*0c00*/  ISETP.GE.U32.AND P1, PT, R157, 0x140, PT ;  /* 0x000001409d00780c */ /* 0x000fe20003f26070 */
[----:B----4-:R-:W-:Y:S01]  /*0c10*/  @P2 IMAD.WIDE.U32 R20, R115, 0x10, R20 ;  /* 0x0000001073142825 */ /* 0x010fe200078e0014 */
[----:B------:R-:W-:-:S02]  /*0c20*/  ISETP.GE.U32.AND P0, PT, R157, 0x160, PT ;  /* 0x000001609d00780c */ /* 0x000fc40003f06070 */
[----:B--2---:R-:W1:Y:S01]  /*0c30*/  @P5 LDC.64 R30, c[0x0][0x3d0] ;  /* 0x0000f400ff1e5b82 */ /* 0x004e620000000a00 */
[----:B------:R-:W-:Y:S01]  /*0c40*/  @P2 VIADD R115, R115, 0x20 ;  /* 0x0000002073732836 */ /* 0x000fe20000000000 */
[----:B------:R2:W5:Y:S01]  /*0c50*/  @P2 LDG.E.128 R64, desc[UR6][R20.64] ;  /* 0x0000000614402981 */ /* 0x000562000c1e1d00 */
[----:B------:R-:W-:-:S06]  /*0c60*/  ISETP.GE.U32.AND P2, PT, R157, 0x180, PT ;  /* 0x000001809d00780c */ /* 0x000fcc0003f46070 */
[----:B---3--:R-:W3:Y:S01]  /*0c70*/  @P1 LDC.64 R36, c[0x0][0x3d0] ;  /* 0x0000f400ff241b82 */ /* 0x008ee20000000a00 */
[----:B------:R-:W-:-:S07]  /*0c80*/  @P3 IMAD.WIDE.U32 R44, R115, 0x10, R44 ;  /* 0x00000010732c3825 */ /* 0x000fce00078e002c */
[----:B------:R-:W4:Y:S01]  /*0c90*/  @P0 LDC.64 R54, c[0x0][0x3d0] ;  /* 0x0000f400ff360b82 */ /* 0x000f220000000a00 */
[----:B------:R-:W-:Y:S01]  /*0ca0*/  @P3 VIADD R115, R115, 0x20 ;  /* 0x0000002073733836 */ /* 0x000fe20000000000 */
[----:B------:R-:W5:Y:S03]  /*0cb0*/  @P3 LDG.E.128 R56, desc[UR6][R44.64] ;  /* 0x000000062c383981 */ /* 0x000f66000c1e1d00 */
[----:B0-----:R-:W-:-:S03]  /*0cc0*/  @P4 IMAD.WIDE.U32 R38, R115, 0x10, R22 ;  /* 0x0000001073264825 */ /* 0x001fc600078e0016 */
[----:B------:R-:W0:Y:S01]  /*0cd0*/  @P2 LDC.64 R60, c[0x0][0x3d0] ;  /* 0x0000f400ff3c2b82 */ /* 0x000e220000000a00 */
[----:B------:R-:W-:Y:S01]  /*0ce0*/  @P4 IADD3 R115, PT, PT, R115, 0x20, RZ ;  /* 0x0000002073734810 */ /* 0x000fe20007ffe0ff */
[----:B------:R0:W5:Y:S04]  /*0cf0*/  @P4 LDG.E.128 R48, desc[UR6][R38.64] ;  /* 0x0000000626304981 */ /* 0x000168000c1e1d00 */
[----:B-1----:R-:W-:-:S04]  /*0d00*/  @P5 IMAD.WIDE.U32 R46, R115, 0x10, R30 ;  /* 0x00000010732e5825 */ /* 0x002fc800078e001e */
[----:B------:R-:W-:Y:S01]  /*0d10*/  @P5 VIADD R115, R115, 0x20 ;  /* 0x0000002073735836 */ /* 0x000fe20000000000 */
[----:B------:R1:W5:Y:S03]  /*0d20*/  @P5 LDG.E.128 R40, desc[UR6][R46.64] ;  /* 0x000000062e285981 */ /* 0x000366000c1e1d00 */
[----:B---3--:R-:W-:-:S04]  /*0d30*/  @P1 IMAD.WIDE.U32 R52, R115, 0x10, R36 ;  /* 0x0000001073341825 */ /* 0x008fc800078e0024 */
[----:B------:R-:W-:Y:S01]  /*0d40*/  @P1 VIADD R115, R115, 0x20 ;  /* 0x0000002073731836 */ /* 0x000fe20000000000 */
[----:B------:R3:W5:Y:S03]  /*0d50*/  @P1 LDG.E.128 R32, desc[UR6][R52.64] ;  /* 0x0000000634201981 */ /* 0x000766000c1e1d00 */
[C---:B----4-:R-:W-:Y:S01]  /*0d60*/  @P0 IMAD.WIDE.U32 R54, R115.reuse, 0x10, R54 ;  /* 0x0000001073360825 */ /* 0x050fe200078e0036 */
[----:B------:R-:W-:Y:S02]  /*0d70*/  @P0 IADD3 R115, PT, PT, R115, 0x20, RZ ;  /* 0x0000002073730810 */ /* 0x000fe40007ffe0ff */
[----:B------:R-:W-:Y:S02]  /*0d80*/  CS2R R22, SRZ ;  /* 0x0000000000167805 */ /* 0x000fe4000001ff00 */
[----:B--2---:R-:W-:Y:S02]  /*0d90*/  CS2R R20, SRZ ;  /* 0x0000000000147805 */ /* 0x004fe4000001ff00 */
[----:B------:R-:W-:Y:S01]  /*0da0*/  CS2R R30, SRZ ;  /* 0x00000000001e7805 */ /* 0x000fe2000001ff00 */
[----:B------:R2:W5:Y:S01]  /*0db0*/  @P0 LDG.E.128 R24, desc[UR6][R54.64] ;  /* 0x0000000636180981 */ /* 0x000562000c1e1d00 */
[----:B0-----:R-:W-:Y:S01]  /*0dc0*/  @P2 IMAD.WIDE.U32 R36, R115, 0x10, R60 ;  /* 0x0000001073242825 */ /* 0x001fe200078e003c */
[----:B------:R-:W-:-:S02]  /*0dd0*/  CS2R R28, SRZ ;  /* 0x00000000001c7805 */ /* 0x000fc4000001ff00 */
[----:B------:R-:W-:Y:S02]  /*0de0*/  CS2R R38, SRZ ;  /* 0x0000000000267805 */ /* 0x000fe4000001ff00 */
[----:B-1----:R-:W-:Y:S02]  /*0df0*/  CS2R R46, SRZ ;  /* 0x00000000002e7805 */ /* 0x002fe4000001ff00 */
[----:B------:R-:W-:Y:S01]  /*0e00*/  CS2R R44, SRZ ;  /* 0x00000000002c7805 */ /* 0x000fe2000001ff00 */
[----:B------:R0:W5:Y:S01]  /*0e10*/  @P2 LDG.E.128 R16, desc[UR6][R36.64] ;  /* 0x0000000624102981 */ /* 0x000162000c1e1d00 */
[----:B---3--:R-:W-:Y:S02]  /*0e20*/  CS2R R52, SRZ ;  /* 0x0000000000347805 */ /* 0x008fe4000001ff00 */
[----:B------:R-:W-:Y:S02]  /*0e30*/  CS2R R60, SRZ ;  /* 0x00000000003c7805 */ /* 0x000fe4000001ff00 */
[----:B------:R-:W-:-:S02]  /*0e40*/  CS2R R92, SRZ ;  /* 0x00000000005c7805 */ /* 0x000fc4000001ff00 */
[----:B--2---:R-:W-:Y:S02]  /*0e50*/  CS2R R54, SRZ ;  /* 0x0000000000367805 */ /* 0x004fe4000001ff00 */
[----:B------:R-:W-:Y:S02]  /*0e60*/  CS2R R102, SRZ ;  /* 0x0000000000667805 */ /* 0x000fe4000001ff00 */
[----:B------:R-:W-:Y:S02]  /*0e70*/  CS2R R100, SRZ ;  /* 0x0000000000647805 */ /* 0x000fe4000001ff00 */
[----:B------:R-:W-:Y:S02]  /*0e80*/  CS2R R70, SRZ ;  /* 0x0000000000467805 */ /* 0x000fe4000001ff00 */
[----:B------:R-:W-:Y:S02]  /*0e90*/  CS2R R68, SRZ ;  /* 0x0000000000447805 */ /* 0x000fe4000001ff00 */
[----:B------:R-:W-:-:S02]  /*0ea0*/  @P2 CS2R R14, SRZ ;  /* 0x00000000000e2805 */ /* 0x000fc4000001ff00 */
[----:B0-----:R-:W-:Y:S02]  /*0eb0*/  CS2R R36, SRZ ;  /* 0x0000000000247805 */ /* 0x001fe4000001ff00 */
[----:B------:R-:W-:-:S07]  /*0ec0*/  @P2 CS2R R12, SRZ ;  /* 0x00000000000c2805 */ /* 0x000fce000001ff00 */
.L_x_31652:
[----:B------:R-:W-:Y:S05]  /*0ed0*/  BSYNC.RECONVERGENT B0 ;  /* 0x0000000000007941 */ /* 0x000fea0003800200 */
.L_x_31650:
        /* <DEDUP_REMOVED lines=71> */
.L_x_32457:
        /* <DEDUP_REMOVED lines=40> */
.L_x_31658:
        /* <DEDUP_REMOVED lines=13> */
.L_x_31660:
[----:B------:R-:W-:Y:S05]  /*16a0*/  BSYNC.RECONVERGENT B2 ;  /* 0x0000000000027941 */ /* 0x000fea0003800200 */
.L_x_31659:
        /* <DEDUP_REMOVED lines=61> */
.L_x_31657:
[----:B------:R-:W-:Y:S05]  /*1a80*/  BSYNC.RECONVERGENT B1 ;  /* 0x0000000000017941 */ /* 0x000fea0003800200 */
.L_x_31656:
[----:B------:R-:W0:Y:S01]  /*1a90*/  LDC R171, c[0x0][0x404] ;  /* 0x00010100ffab7b82 */ /* 0x000e220000000800 */
[----:B------:R-:W-:Y:S01]  /*1aa0*/  ISETP.NE.AND P3, PT, R176, 0x1, PT ;  /* 0x00000001b000780c */ /* 0x000fe20003f65270 */
[----:B------:R-:W-:Y:S01]  /*1ab0*/  BSSY.RECONVERGENT B1, `(.L_x_31661) ;  /* 0x000005b000017945 */ /* 0x000fe20003800200 */
[----:B------:R-:W-:Y:S01]  /*1ac0*/  I2FP.F32.U32 R175, R172 ;  /* 0x000000ac00af7245 */ /* 0x000fe20000201000 */
[----:B------:R-:W-:Y:S02]  /*1ad0*/  IMAD.MOV.U32 R172, RZ, RZ, 0x2f800000 ;  /* 0x2f800000ffac7424 */ /* 0x000fe400078e00ff */
[----:B------:R-:W-:Y:S02]  /*1ae0*/  HFMA2 R177, -RZ, RZ, 0, 1.1920928955078125e-07 ;  /* 0x00000002ffb17431 */ /* 0x000fe400000001ff */
        /* <DEDUP_REMOVED lines=12> */
.L_x_31663:
        /* <DEDUP_REMOVED lines=13> */
.L_x_31665:
[----:B------:R-:W-:Y:S05]  /*1c80*/  BSYNC.RECONVERGENT B2 ;  /* 0x0000000000027941 */ /* 0x000fea0003800200 */
.L_x_31664:
        /* <DEDUP_REMOVED lines=61> */
.L_x_31662:
[----:B------:R-:W-:Y:S05]  /*2060*/  BSYNC.RECONVERGENT B1 ;  /* 0x0000000000017941 */ /* 0x000fea0003800200 */
.L_x_31661:
        /* <DEDUP_REMOVED lines=16> */
.L_x_31668:
        /* <DEDUP_REMOVED lines=13> */
.L_x_31670:
[----:B------:R-:W-:Y:S05]  /*2240*/  BSYNC.RECONVERGENT B2 ;  /* 0x0000000000027941 */ /* 0x000fea0003800200 */
.L_x_31669:
        /* <DEDUP_REMOVED lines=61> */
.L_x_31667:
[----:B------:R-:W-:Y:S05]  /*2620*/  BSYNC.RECONVERGENT B1 ;  /* 0x0000000000017941 */ /* 0x000fea0003800200 */
.L_x_31666:
        /* <DEDUP_REMOVED lines=16> */
.L_x_31673:
        /* <DEDUP_REMOVED lines=13> */
.L_x_31675:
[----:B------:R-:W-:Y:S05]  /*2800*/  BSYNC.RECONVERGENT B2 ;  /* 0x0000000000027941 */ /* 0x000fea0003800200 */
.L_x_31674:
        /* <DEDUP_REMOVED lines=61> */
.L_x_31672:
[----:B------:R-:W-:Y:S05]  /*2be0*/  BSYNC.RECONVERGENT B1 ;  /* 0x0000000000017941 */ /* 0x000fea0003800200 */
.L_x_31671:
        /* <DEDUP_REMOVED lines=17> */
.L_x_31655:
        /* <DEDUP_REMOVED lines=16> */
.L_x_31679:
        /* <DEDUP_REMOVED lines=13> */
.L_x_31681:
[----:B------:R-:W-:Y:S05]  /*2ed0*/  BSYNC.RECONVERGENT B2 ;  /* 0x0000000000027941 */ /* 0x000fea0003800200 */
.L_x_31680:
        /* <DEDUP_REMOVED lines=61> */
.L_x_31678:
[----:B------:R-:W-:Y:S05]  /*32b0*/  BSYNC.RECONVERGENT B1 ;  /* 0x0000000000017941 */ /* 0x000fea0003800200 */
.L_x_31677:
[----:B------:R-:W0:Y:S01]  /*32c0*/  LDC R166, c[0x0][0x404] ;  /* 0x00010100ffa67b82 */ /* 0x000e220000000800 */
[----:B------:R-:W-:Y:S01]  /*32d0*/  ISETP.NE.AND P3, PT, R170, 0x1, PT ;  /* 0x00000001aa00780c */ /* 0x000fe20003f65270 */
[----:B------:R-:W-:Y:S01]  /*32e0*/  BSSY.RECONVERGENT B1, `(.L_x_31682) ;  /* 0x000005d000017945 */ /* 0x000fe20003800200 */
[----:B------:R-:W-:Y:S01]  /*32f0*/  I2FP.F32.U32 R162, R169 ;  /* 0x000000a900a27245 */ /* 0x000fe20000201000 */
[----:B------:R-:W-:Y:S02]  /*3300*/  IMAD.MOV.U32 R169, RZ, RZ, 0x2f800000 ;  /* 0x2f800000ffa97424 */ /* 0x000fe400078e00ff */
[----:B------:R-:W-:Y:S02]  /*3310*/  HFMA2 R172, -RZ, RZ, 0, 1.1920928955078125e-07 ;  /* 0x00000002ffac7431 */ /* 0x000fe400000001ff */
[----:B------:R-:W1:Y:S01]  /*3320*/  LDC R168, c[0x0][0x408] ;  /* 0x00010200ffa87b82 */ /* 0x000e620000000800 */
[----:B------:R-:W-:Y:S01]  /*3330*/  FFMA.FTZ R171, R162, R169, 1.1641532182693481445e-10 ;  /* 0x2f000000a2ab7423 */ /* 0x000fe200000100a9 */
[----:B------:R-:W-:-:S04]  /*3340*/  IMAD.MOV.U32 R162, RZ, RZ, R164 ;  /* 0x000000ffffa27224 */ /* 0x000fc800078e00a4 */
[----:B0-----:R-:W-:Y:S01]  /*3350*/  FSETP.LE.FTZ.AND P2, PT, R171, R166, PT ;  /* 0x000000a6ab00720b */ /* 0x001fe20003f53000 */
[----:B-1---5:R-:W-:Y:S01]  /*3360*/  FMUL.FTZ R116, R116, R168 ;  /* 0x000000a874747220 */ /* 0x022fe20000410000 */
        /* <DEDUP_REMOVED lines=9> */
.L_x_31684:
        /* <DEDUP_REMOVED lines=13> */
.L_x_31686:
[----:B------:R-:W-:Y:S05]  /*34d0*/  BSYNC.RECONVERGENT B2 ;  /* 0x0000000000027941 */ /* 0x000fea0003800200 */
.L_x_31685:
        /* <DEDUP_REMOVED lines=61> */
.L_x_31683:
[----:B------:R-:W-:Y:S05]  /*38b0*/  BSYNC.RECONVERGENT B1 ;  /* 0x0000000000017941 */ /* 0x000fea0003800200 */
.L_x_31682:
        /* <DEDUP_REMOVED lines=15> */
.L_x_31689:
        /* <DEDUP_REMOVED lines=13> */
.L_x_31691:
[----:B------:R-:W-:Y:S05]  /*3a80*/  BSYNC.RECONVERGENT B2 ;  /* 0x0000000000027941 */ /* 0x000fea0003800200 */
.L_x_31690:
        /* <DEDUP_REMOVED lines=61> */
.L_x_31688:
[----:B------:R-:W-:Y:S05]  /*3e60*/  BSYNC.RECONVERGENT B1 ;  /* 0x0000000000017941 */ /* 0x000fea0003800200 */
.L_x_31687:
        /* <DEDUP_REMOVED lines=17> */
.L_x_31694:
        /* <DEDUP_REMOVED lines=13> */
.L_x_31696:
[----:B------:R-:W-:Y:S05]  /*4050*/  BSYNC.RECONVERGENT B2 ;  /* 0x0000000000027941 */ /* 0x000fea0003800200 */
.L_x_31695:
        /* <DEDUP_REMOVED lines=61> */
.L_x_31693:
[----:B------:R-:W-:Y:S05]  /*4430*/  BSYNC.RECONVERGENT B1 ;  /* 0x0000000000017941 */ /* 0x000fea0003800200 */
.L_x_31692:
        /* <DEDUP_REMOVED lines=15> */
.L_x_31699:
        /* <DEDUP_REMOVED lines=13> */
.L_x_31701:
[----:B------:R-:W-:Y:S05]  /*4600*/  BSYNC.RECONVERGENT B2 ;  /* 0x0000000000027941 */ /* 0x000fea0003800200 */
.L_x_31700:
        /* <DEDUP_REMOVED lines=61> */
.L_x_31698:
[----:B------:R-:W-:Y:S05]  /*49e0*/  BSYNC.RECONVERGENT B1 ;  /* 0x0000000000017941 */ /* 0x000fea0003800200 */
.L_x_31697:
        /* <DEDUP_REMOVED lines=17> */
.L_x_31704:
        /* <DEDUP_REMOVED lines=13> */
.L_x_31706:
[----:B------:R-:W-:Y:S05]  /*4bd0*/  BSYNC.RECONVERGENT B2 ;  /* 0x0000000000027941 */ /* 0x000fea0003800200 */
.L_x_31705:
[----:B------:R-:W-:Y:S01]  /*4be0*/  IMAD.WIDE.U32 R176, R158, -0x326172a9, RZ ;  /* 0xcd9e8d579eb07825 */ /* 0x000fe200078e00ff */
[----:B------:R-:W-:-:S03]  /*4bf0*/  LOP3.LUT R180, R165, R161, R3, 0x96, !PT ;  /* 0x000000a1a5b47212 */ /* 0x000fc600078e9603 */
[----:B------:R-:W-:Y:S01]  /*4c00*/  HFMA2 R172, -RZ, RZ, 0, 0 ;  /* 0x00000000ffac7431 */ /* 0x000fe200000001ff */
        /* <DEDUP_REMOVED lines=58> */
.L_x_31703:
[----:B------:R-:W-:Y:S05]  /*4fb0*/  BSYNC.RECONVERGENT B1 ;  /* 0x0000000000017941 */ /* 0x000fea0003800200 */
.L_x_31702:
        /* <DEDUP_REMOVED lines=15> */
.L_x_31709:
        /* <DEDUP_REMOVED lines=13> */
.L_x_31711:
[----:B------:R-:W-:Y:S05]  /*5180*/  BSYNC.RECONVERGENT B2 ;  /* 0x0000000000027941 */ /* 0x000fea0003800200 */
.L_x_31710:
        /* <DEDUP_REMOVED lines=61> */
.L_x_31708:
[----:B------:R-:W-:Y:S05]  /*5560*/  BSYNC.RECONVERGENT B1 ;  /* 0x0000000000017941 */ /* 0x000fea0003800200 */
.L_x_31707:
        /* <DEDUP_REMOVED lines=17> */
.L_x_31714:
        /* <DEDUP_REMOVED lines=15> */
.L_x_31716:
[----:B------:R-:W-:Y:S05]  /*5770*/  BSYNC.RECONVERGENT B2 ;  /* 0x0000000000027941 */ /* 0x000fea0003800200 */
.L_x_31715:
        /* <DEDUP_REMOVED lines=61> */
.L_x_31713:
[----:B------:R-:W-:Y:S05]  /*5b50*/  BSYNC.RECONVERGENT B1 ;  /* 0x0000000000017941 */ /* 0x000fea0003800200 */
.L_x_31712:
[----:B------:R-:W-:Y:S01]  /*5b60*/  FMUL.FTZ R172, R8, R168 ;  /* 0x000000a808ac7220 */ /* 0x000fe20000410000 */
        /* <DEDUP_REMOVED lines=23> */
[----:B------:R-:W-:Y:S01]  /*5ce0*/  SEL R168, RZ, 0x1, P6 ;  /* 0x00000001ffa87807 */ /* 0x000fe20003000000 */
[--C-:B------:R-:W-:Y:S01]  /*5cf0*/  FADD.FTZ R118, R118, R169.reuse ;  /* 0x000000a976767221 */ /* 0x100fe20000010000 */
[----:B------:R-:W-:Y:S01]  /*5d00*/  PRMT R169, R175, 0x7610, R169 ;  /* 0x00007610afa97816 */ /* 0x000fe200000000a9 */
[----:B------:R-:W-:Y:S01]  /*5d10*/  FADD.FTZ R119, R170, R119 ;  /* 0x00000077aa777221 */ /* 0x000fe20000010000 */
[----:B------:R-:W-:Y:S01]  /*5d20*/  @P1 FADD.FTZ R116, R4, R116 ;  /* 0x0000007404741221 */ /* 0x000fe20000010000 */
[----:B------:R-:W-:Y:S01]  /*5d30*/  @P1 FADD.FTZ R118, R6, R118 ;  /* 0x0000007606761221 */ /* 0x000fe20000010000 */
[----:B------:R-:W-:Y:S01]  /*5d40*/  PRMT R170, R176, 0x7610, R170 ;  /* 0x00007610b0aa7816 */ /* 0x000fe200000000aa */
[----:B------:R-:W-:Y:S01]  /*5d50*/  @P1 FADD.FTZ R119, R7, R119 ;  /* 0x0000007707771221 */ /* 0x000fe20000010000 */
[----:B------:R-:W-:-:S07]  /*5d60*/  PRMT R166, R171, 0x7610, R166 ;  /* 0x00007610aba67816 */ /* 0x000fce00000000a6 */
.L_x_31676:
        /* <DEDUP_REMOVED lines=24> */
.L_x_31717:
[----:B01----:R-:W-:Y:S02]  /*5ef0*/  IMAD.MOV.U32 R171, RZ, RZ, R0 ;  /* 0x000000ffffab7224 */ /* 0x003fe400078e0000 */
[----:B------:R-:W-:-:S07]  /*5f00*/  VIADD R0, R163, 0x20 ;  /* 0x00000020a3007836 */ /* 0x000fce0000000000 */
.L_x_31654:
[----:B------:R-:W-:Y:S05]  /*5f10*/  BSYNC.RECONVERGENT B0 ;  /* 0x0000000000007941 */ /* 0x000fea0003800200 */
.L_x_31653:
        /* <DEDUP_REMOVED lines=35> */
.L_x_31723:
        /* <DEDUP_REMOVED lines=13> */
.L_x_31725:
[----:B------:R-:W-:Y:S05]  /*6220*/  BSYNC.RECONVERGENT B2 ;  /* 0x0000000000027941 */ /* 0x000fea0003800200 */
.L_x_31724:
[----:B------:R-:W-:Y:S01]  /*6230*/  IMAD.WIDE.U32 R168, R158, -0x326172a9, RZ ;  /* 0xcd9e8d579ea87825 */ /* 0x000fe200078e00ff */
[----:B0-----:R-:W-:-:S03]  /*6240*/  LOP3.LUT R178, R165, R161, R3, 0x96, !PT ;  /* 0x000000a1a5b27212 */ /* 0x001fc600078e9603 */
        /* <DEDUP_REMOVED lines=59> */
.L_x_31722:
[----:B------:R-:W-:Y:S05]  /*6600*/  BSYNC.RECONVERGENT B1 ;  /* 0x0000000000017941 */ /* 0x000fea0003800200 */
.L_x_31721:
[----:B------:R-:W1:Y:S01]  /*6610*/  LDC R166, c[0x0][0x404] ;  /* 0x00010100ffa67b82 */ /* 0x000e620000000800 */
[----:B------:R-:W-:Y:S01]  /*6620*/  ISETP.NE.AND P3, PT, R170, 0x1, PT ;  /* 0x00000001aa00780c */ /* 0x000fe20003f65270 */
[----:B------:R-:W-:Y:S01]  /*6630*/  BSSY.RECONVERGENT B1, `(.L_x_31726) ;  /* 0x000005d000017945 */ /* 0x000fe20003800200 */
[----:B------:R-:W-:Y:S01]  /*6640*/  I2FP.F32.U32 R162, R169 ;  /* 0x000000a900a27245 */ /* 0x000fe20000201000 */
[----:B------:R-:W-:Y:S02]  /*6650*/  IMAD.MOV.U32 R169, RZ, RZ, 0x2f800000 ;  /* 0x2f800000ffa97424 */ /* 0x000fe400078e00ff */
[----:B------:R-:W-:Y:S02]  /*6660*/  HFMA2 R175, -RZ, RZ, 0, 1.1920928955078125e-07 ;  /* 0x00000002ffaf7431 */ /* 0x000fe400000001ff */
[----:B------:R-:W2:Y:S01]  /*6670*/  LDC R168, c[0x0][0x408] ;  /* 0x00010200ffa87b82 */ /* 0x000ea20000000800 */
[----:B------:R-:W-:Y:S01]  /*6680*/  FFMA.FTZ R171, R162, R169, 1.1641532182693481445e-10 ;  /* 0x2f000000a2ab7423 */ /* 0x000fe200000100a9 */
[----:B------:R-:W-:-:S04]  /*6690*/  IMAD.MOV.U32 R162, RZ, RZ, R164 ;  /* 0x000000ffffa27224 */ /* 0x000fc800078e00a4 */
[----:B-1----:R-:W-:Y:S01]  /*66a0*/  FSETP.LE.FTZ.AND P2, PT, R171, R166, PT ;  /* 0x000000a6ab00720b */ /* 0x002fe20003f53000 */
[----:B--2--5:R-:W-:Y:S01]  /*66b0*/  FMUL.FTZ R120, R120, R168 ;  /* 0x000000a878787220 */ /* 0x024fe20000410000 */
        /* <DEDUP_REMOVED lines=9> */
.L_x_31728:
        /* <DEDUP_REMOVED lines=13> */
.L_x_31730:
[----:B------:R-:W-:Y:S05]  /*6820*/  BSYNC.RECONVERGENT B2 ;  /* 0x0000000000027941 */ /* 0x000fea0003800200 */
.L_x_31729:
        /* <DEDUP_REMOVED lines=61> */
.L_x_31727:
[----:B------:R-:W-:Y:S05]  /*6c00*/  BSYNC.RECONVERGENT B1 ;  /* 0x0000000000017941 */ /* 0x000fea0003800200 */
.L_x_31726:
[----:B------:R-:W-:Y:S01]  /*6c10*/  ISETP.NE.AND P3, PT, R175, 0x1, PT ;  /* 0x00000001af00780c */ /* 0x000fe20003f65270 */
[----:B------:R-:W-:Y:S01]  /*6c20*/  BSSY.RECONVERGENT B1, `(.L_x_31731) ;  /* 0x0000059000017945 */ /* 0x000fe20003800200 */
[----:B------:R-:W-:Y:S01]  /*6c30*/  I2FP.F32.U32 R162, R162 ;  /* 0x000000a200a27245 */ /* 0x000fe20000201000 */
[----:B0-----:R-:W-:Y:S01]  /*6c40*/  IMAD.MOV.U32 R176, RZ, RZ, 0x2 ;  /* 0x00000002ffb07424 */ /* 0x001fe200078e00ff */
        /* <DEDUP_REMOVED lines=11> */
.L_x_31733:
        /* <DEDUP_REMOVED lines=13> */
.L_x_31735:
[----:B------:R-:W-:Y:S05]  /*6dd0*/  BSYNC.RECONVERGENT B2 ;  /* 0x0000000000027941 */ /* 0x000fea0003800200 */
.L_x_31734:
        /* <DEDUP_REMOVED lines=61> */
.L_x_31732:
[----:B------:R-:W-:Y:S05]  /*71b0*/  BSYNC.RECONVERGENT B1 ;  /* 0x0000000000017941 */ /* 0x000fea0003800200 */
.L_x_31731:
        /* <DEDUP_REMOVED lines=17> */
.L_x_31738:
        /* <DEDUP_REMOVED lines=13> */
.L_x_31740:
[----:B------:R-:W-:Y:S05]  /*73a0*/  BSYNC.RECONVERGENT B2 ;  /* 0x0000000000027941 */ /* 0x000fea0003800200 */
.L_x_31739:
        /* <DEDUP_REMOVED lines=61> */
.L_x_31737:
[----:B------:R-:W-:Y:S05]  /*7780*/  BSYNC.RECONVERGENT B1 ;  /* 0x0000000000017941 */ /* 0x000fea0003800200 */
.L_x_31736:
        /* <DEDUP_REMOVED lines=15> */
.L_x_31743:
        /* <DEDUP_REMOVED lines=13> */
.L_x_31745:
[----:B------:R-:W-:Y:S05]  /*7950*/  BSYNC.RECONVERGENT B2 ;  /* 0x0000000000027941 */ /* 0x000fea0003800200 */
.L_x_31744:
        /* <DEDUP_REMOVED lines=61> */
.L_x_31742:
[----:B------:R-:W-:Y:S05]  /*7d30*/  BSYNC.RECONVERGENT B1 ;  /* 0x0000000000017941 */ /* 0x000fea0003800200 */
.L_x_31741:
        /* <DEDUP_REMOVED lines=17> */
.L_x_31748:
        /* <DEDUP_REMOVED lines=13> */
.L_x_31750:
[----:B------:R-:W-:Y:S05]  /*7f20*/  BSYNC.RECONVERGENT B2 ;  /* 0x0000000000027941 */ /* 0x000fea0003800200 */
.L_x_31749:
        /* <DEDUP_REMOVED lines=61> */
.L_x_31747:
[----:B------:R-:W-:Y:S05]  /*8300*/  BSYNC.RECONVERGENT B1 ;  /* 0x0000000000017941 */ /* 0x000fea0003800200 */
.L_x_31746:
        /* <DEDUP_REMOVED lines=15> */
.L_x_31753:
        /* <DEDUP_REMOVED lines=13> */
.L_x_31755:
[----:B------:R-:W-:Y:S05]  /*84d0*/  BSYNC.RECONVERGENT B2 ;  /* 0x0000000000027941 */ /* 0x000fea0003800200 */
.L_x_31754:
        /* <DEDUP_REMOVED lines=61> */
.L_x_31752:
[----:B------:R-:W-:Y:S05]  /*88b0*/  BSYNC.RECONVERGENT B1 ;  /* 0x0000000000017941 */ /* 0x000fea0003800200 */
.L_x_31751:
        /* <DEDUP_REMOVED lines=17> */
.L_x_31758:
        /* <DEDUP_REMOVED lines=15> */
.L_x_31760:
[----:B------:R-:W-:Y:S05]  /*8ac0*/  BSYNC.RECONVERGENT B2 ;  /* 0x0000000000027941 */ /* 0x000fea0003800200 */
.L_x_31759:
        /* <DEDUP_REMOVED lines=61> */
.L_x_31757:
[----:B------:R-:W-:Y:S05]  /*8ea0*/  BSYNC.RECONVERGENT B1 ;  /* 0x0000000000017941 */ /* 0x000fea0003800200 */
.L_x_31756:
        /* <DEDUP_REMOVED lines=14> */
[-C--:B------:R-:W-:Y:S02]  /*8f90*/  FSETP.GTU.FTZ.AND P6, PT, R177, R166.reuse, PT ;  /* 0x000000a6b100720b */ /* 0x080fe40003fdc000 */
[----:B------:R-:W-:Y:S01]  /*8fa0*/  FSEL R121, R121, RZ, P3 ;  /* 0x000000ff79797208 */ /* 0x000fe20001800000 */
[----:B------:R-:W-:Y:S01]  /*8fb0*/  @P1 FADD.FTZ R120, R4, R120 ;  /* 0x0000007804781221 */ /* 0x000fe20000010000 */
        /* <DEDUP_REMOVED lines=15> */
[----:B------:R-:W-:Y:S01]  /*90b0*/  PRMT R168, R177, 0x7610, R168 ;  /* 0x00007610b1a87816 */ /* 0x000fe200000000a8 */
[----:B------:R-:W-:Y:S06]  /*90c0*/  BRA `(.L_x_31761) ;  /* 0x0000001800087947 */ /* 0x000fec0003800000 */
.L_x_31720:
        /* <DEDUP_REMOVED lines=16> */
.L_x_31764:
        /* <DEDUP_REMOVED lines=13> */
.L_x_31766:
[----:B------:R-:W-:Y:S05]  /*92a0*/  BSYNC.RECONVERGENT B2 ;  /* 0x0000000000027941 */ /* 0x000fea0003800200 */
.L_x_31765:
        /* <DEDUP_REMOVED lines=59> */
[----:B------:R-:W-:Y:S01]  /*9660*/  LOP3.LUT R160, R175, R160, R179, 0x96, !PT ;  /* 0x000000a0afa07212 */ /* 0x000fe200078e96b3 */
[----:B------:R-:W-:-:S07]  /*9670*/  IMAD.MOV.U32 R175, RZ, RZ, R171 ;  /* 0x000000ffffaf7224 */ /* 0x000fce00078e00ab */
.L_x_31763:
[----:B------:R-:W-:Y:S05]  /*9680*/  BSYNC.RECONVERGENT B1 ;  /* 0x0000000000017941 */ /* 0x000fea0003800200 */
.L_x_31762:
        /* <DEDUP_REMOVED lines=18> */
.L_x_31769:
        /* <DEDUP_REMOVED lines=13> */
.L_x_31771:
[----:B------:R-:W-:Y:S05]  /*9880*/  BSYNC.RECONVERGENT B2 ;  /* 0x0000000000027941 */ /* 0x000fea0003800200 */
.L_x_31770:
        /* <DEDUP_REMOVED lines=61> */
.L_x_31768:
[----:B------:R-:W-:Y:S05]  /*9c60*/  BSYNC.RECONVERGENT B1 ;  /* 0x0000000000017941 */ /* 0x000fea0003800200 */
.L_x_31767:
        /* <DEDUP_REMOVED lines=16> */
.L_x_31774:
        /* <DEDUP_REMOVED lines=13> */
.L_x_31776:
[----:B------:R-:W-:Y:S05]  /*9e40*/  BSYNC.RECONVERGENT B2 ;  /* 0x0000000000027941 */ /* 0x000fea0003800200 */
.L_x_31775:
        /* <DEDUP_REMOVED lines=61> */
.L_x_31773:
[----:B------:R-:W-:Y:S05]  /*a220*/  BSYNC.RECONVERGENT B1 ;  /* 0x0000000000017941 */ /* 0x000fea0003800200 */
.L_x_31772:
[----:B------:R-:W-:Y:S01]  /*a230*/  ISETP.NE.AND P5, PT, R178, 0x1, PT ;  /* 0x00000001b200780c */ /* 0x000fe20003fa5270 */
[----:B------:R-:W-:Y:S01]  /*a240*/  BSSY.RECONVERGENT B1, `(.L_x_31777) ;  /* 0x000005a000017945 */ /* 0x000fe20003800200 */
[----:B------:R-:W-:Y:S01]  /*a250*/  I2FP.F32.U32 R162, R162 ;  /* 0x000000a200a27245 */ /* 0x000fe20000201000 */
[----:B------:R-:W-:-:S04]  /*a260*/  IMAD.MOV.U32 R177, RZ, RZ, R164 ;  /* 0x000000ffffb17224 */ /* 0x000fc800078e00a4 */
        /* <DEDUP_REMOVED lines=12> */
.L_x_31779:
        /* <DEDUP_REMOVED lines=13> */
.L_x_31781:
[----:B------:R-:W-:Y:S05]  /*a400*/  BSYNC.RECONVERGENT B2 ;  /* 0x0000000000027941 */ /* 0x000fea0003800200 */
.L_x_31780:
        /* <DEDUP_REMOVED lines=61> */
.L_x_31778:
[----:B------:R-:W-:Y:S05]  /*a7e0*/  BSYNC.RECONVERGENT B1 ;  /* 0x0000000000017941 */ /* 0x000fea0003800200 */
.L_x_31777:
        /* <DEDUP_REMOVED lines=16> */
.L_x_31761:
        /* <DEDUP_REMOVED lines=24> */
.L_x_31782:
[----:B01----:R-:W-:Y:S02]  /*aa70*/  IMAD.MOV.U32 R171, RZ, RZ, R172 ;  /* 0x000000ffffab7224 */ /* 0x003fe400078e00ac */
[----:B------:R-:W-:-:S07]  /*aa80*/  VIADD R0, R0, 0x20 ;  /* 0x0000002000007836 */ /* 0x000fce0000000000 */
.L_x_31719:
[----:B------:R-:W-:Y:S05]  /*aa90*/  BSYNC.RECONVERGENT B0 ;  /* 0x0000000000007941 */ /* 0x000fea0003800200 */
.L_x_31718:
        /* <DEDUP_REMOVED lines=35> */
.L_x_31788:
        /* <DEDUP_REMOVED lines=13> */
.L_x_31790:
[----:B------:R-:W-:Y:S05]  /*ada0*/  BSYNC.RECONVERGENT B2 ;  /* 0x0000000000027941 */ /* 0x000fea0003800200 */
.L_x_31789:
        /* <DEDUP_REMOVED lines=61> */
.L_x_31787:
[----:B------:R-:W-:Y:S05]  /*b180*/  BSYNC.RECONVERGENT B1 ;  /* 0x0000000000017941 */ /* 0x000fea0003800200 */
.L_x_31786:
        /* <DEDUP_REMOVED lines=20> */
.L_x_31793:
        /* <DEDUP_REMOVED lines=13> */
.L_x_31795:
[----:B------:R-:W-:Y:S05]  /*b3a0*/  BSYNC.RECONVERGENT B2 ;  /* 0x0000000000027941 */ /* 0x000fea0003800200 */
.L_x_31794:
        /* <DEDUP_REMOVED lines=61> */
.L_x_31792:
[----:B------:R-:W-:Y:S05]  /*b780*/  BSYNC.RECONVERGENT B1 ;  /* 0x0000000000017941 */ /* 0x000fea0003800200 */
.L_x_31791:
        /* <DEDUP_REMOVED lines=15> */
.L_x_31798:
        /* <DEDUP_REMOVED lines=13> */
.L_x_31800:
[----:B------:R-:W-:Y:S05]  /*b950*/  BSYNC.RECONVERGENT B2 ;  /* 0x0000000000027941 */ /* 0x000fea0003800200 */
.L_x_31799:
        /* <DEDUP_REMOVED lines=61> */
.L_x_31797:
[----:B------:R-:W-:Y:S05]  /*bd30*/  BSYNC.RECONVERGENT B1 ;  /* 0x0000000000017941 */ /* 0x000fea0003800200 */
.L_x_31796:
        /* <DEDUP_REMOVED lines=17> */
.L_x_31803:
        /* <DEDUP_REMOVED lines=13> */
.L_x_31805:
[----:B------:R-:W-:Y:S05]  /*bf20*/  BSYNC.RECONVERGENT B2 ;  /* 0x0000000000027941 */ /* 0x000fea0003800200 */
.L_x_31804:
        /* <DEDUP_REMOVED lines=61> */
.L_x_31802:
[----:B------:R-:W-:Y:S05]  /*c300*/  BSYNC.RECONVERGENT B1 ;  /* 0x0000000000017941 */ /* 0x000fea0003800200 */
.L_x_31801:
        /* <DEDUP_REMOVED lines=15> */
.L_x_31808:
        /* <DEDUP_REMOVED lines=13> */
.L_x_31810:
[----:B------:R-:W-:Y:S05]  /*c4d0*/  BSYNC.RECONVERGENT B2 ;  /* 0x0000000000027941 */ /* 0x000fea0003800200 */
.L_x_31809:
        /* <DEDUP_REMOVED lines=61> */
.L_x_31807:
[----:B------:R-:W-:Y:S05]  /*c8b0*/  BSYNC.RECONVERGENT B1 ;  /* 0x0000000000017941 */ /* 0x000fea0003800200 */
.L_x_31806:
        /* <DEDUP_REMOVED lines=17> */
.L_x_31813:
        /* <DEDUP_REMOVED lines=13> */
.L_x_31815:
[----:B------:R-:W-:Y:S05]  /*caa0*/  BSYNC.RECONVERGENT B2 ;  /* 0x0000000000027941 */ /* 0x000fea0003800200 */
.L_x_31814:
        /* <DEDUP_REMOVED lines=61> */
.L_x_31812:
[----:B------:R-:W-:Y:S05]  /*ce80*/  BSYNC.RECONVERGENT B1 ;  /* 0x0000000000017941 */ /* 0x000fea0003800200 */
.L_x_31811:
        /* <DEDUP_REMOVED lines=15> */
.L_x_31818:
        /* <DEDUP_REMOVED lines=13> */
.L_x_31820:
[----:B------:R-:W-:Y:S05]  /*d050*/  BSYNC.RECONVERGENT B2 ;  /* 0x0000000000027941 */ /* 0x000fea0003800200 */
.L_x_31819:
        /* <DEDUP_REMOVED lines=61> */
.L_x_31817:
[----:B------:R-:W-:Y:S05]  /*d430*/  BSYNC.RECONVERGENT B1 ;  /* 0x0000000000017941 */ /* 0x000fea0003800200 */
.L_x_31816:
        /* <DEDUP_REMOVED lines=17> */
.L_x_31823:
        /* <DEDUP_REMOVED lines=15> */
.L_x_31825:
[----:B------:R-:W-:Y:S05]  /*d640*/  BSYNC.RECONVERGENT B2 ;  /* 0x0000000000027941 */ /* 0x000fea0003800200 */
.L_x_31824:
        /* <DEDUP_REMOVED lines=61> */
.L_x_31822:
[----:B------:R-:W-:Y:S05]  /*da20*/  BSYNC.RECONVERGENT B1 ;  /* 0x0000000000017941 */ /* 0x000fea0003800200 */
.L_x_31821:
        /* <DEDUP_REMOVED lines=34> */
.L_x_31785:
        /* <DEDUP_REMOVED lines=16> */
.L_x_31829:
        /* <DEDUP_REMOVED lines=13> */
.L_x_31831:
[----:B------:R-:W-:Y:S05]  /*de20*/  BSYNC.RECONVERGENT B2 ;  /* 0x0000000000027941 */ /* 0x000fea0003800200 */
.L_x_31830:
        /* <DEDUP_REMOVED lines=61> */
.L_x_31828:
[----:B------:R-:W-:Y:S05]  /*e200*/  BSYNC.RECONVERGENT B1 ;  /* 0x0000000000017941 */ /* 0x000fea0003800200 */
.L_x_31827:
        /* <DEDUP_REMOVED lines=18> */
.L_x_31834:
        /* <DEDUP_REMOVED lines=13> */
.L_x_31836:
[----:B------:R-:W-:Y:S05]  /*e400*/  BSYNC.RECONVERGENT B2 ;  /* 0x0000000000027941 */ /* 0x000fea0003800200 */
.L_x_31835:
        /* <DEDUP_REMOVED lines=61> */
.L_x_31833:
[----:B------:R-:W-:Y:S05]  /*e7e0*/  BSYNC.RECONVERGENT B1 ;  /* 0x0000000000017941 */ /* 0x000fea0003800200 */
.L_x_31832:
        /* <DEDUP_REMOVED lines=16> */
.L_x_31839:
        /* <DEDUP_REMOVED lines=13> */
.L_x_31841:
[----:B------:R-:W-:Y:S05]  /*e9c0*/  BSYNC.RECONVERGENT B2 ;  /* 0x0000000000027941 */ /* 0x000fea0003800200 */
.L_x_31840:
        /* <DEDUP_REMOVED lines=61> */
.L_x_31838:
[----:B------:R-:W-:Y:S05]  /*eda0*/  BSYNC.RECONVERGENT B1 ;  /* 0x0000000000017941 */ /* 0x000fea0003800200 */
.L_x_31837:
        /* <DEDUP_REMOVED lines=16> */
.L_x_31844:
        /* <DEDUP_REMOVED lines=13> */
.L_x_31846:
[----:B------:R-:W-:Y:S05]  /*ef80*/  BSYNC.RECONVERGENT B2 ;  /* 0x0000000000027941 */ /* 0x000fea0003800200 */
.L_x_31845:
        /* <DEDUP_REMOVED lines=61> */
.L_x_31843:
[----:B------:R-:W-:Y:S05]  /*f360*/  BSYNC.RECONVERGENT B1 ;  /* 0x0000000000017941 */ /* 0x000fea0003800200 */
.L_x_31842:
        /* <DEDUP_REMOVED lines=16> */
.L_x_31826:
        /* <DEDUP_REMOVED lines=24> */
.L_x_31847:
[----:B01----:R-:W-:Y:S02]  /*f5f0*/  IMAD.MOV.U32 R171, RZ, RZ, R172 ;  /* 0x000000ffffab7224 */ /* 0x003fe400078e00ac */
[----:B------:R-:W-:-:S07]  /*f600*/  VIADD R0, R0, 0x20 ;  /* 0x0000002000007836 */ /* 0x000fce0000000000 */
.L_x_31784:
[----:B------:R-:W-:Y:S05]  /*f610*/  BSYNC.RECONVERGENT B0 ;  /* 0x0000000000007941 */ /* 0x000fea0003800200 */
.L_x_31783:
        /* <DEDUP_REMOVED lines=35> */
.L_x_31853:
        /* <DEDUP_REMOVED lines=13> */
.L_x_31855:
[----:B------:R-:W-:Y:S05]  /*f920*/  BSYNC.RECONVERGENT B2 ;  /* 0x0000000000027941 */ /* 0x000fea0003800200 */
.L_x_31854:
        /* <DEDUP_REMOVED lines=61> */
.L_x_31852:
[----:B------:R-:W-:Y:S05]  /*fd00*/  BSYNC.RECONVERGENT B1 ;  /* 0x0000000000017941 */ /* 0x000fea0003800200 */
.L_x_31851:
        /* <DEDUP_REMOVED lines=20> */
.L_x_31858:
        /* <DEDUP_REMOVED lines=13> */
.L_x_31860:
[----:B------:R-:W-:Y:S05]  /*ff20*/  BSYNC.RECONVERGENT B2 ;  /* 0x0000000000027941 */ /* 0x000fea0003800200 */
.L_x_31859:
        /* <DEDUP_REMOVED lines=61> */
.L_x_31857:
[----:B------:R-:W-:Y:S05]  /*10300*/  BSYNC.RECONVERGENT B1 ;  /* 0x0000000000017941 */ /* 0x000fea0003800200 */
.L_x_31856:
        /* <DEDUP_REMOVED lines=15> */
.L_x_31863:
        /* <DEDUP_REMOVED lines=13> */
.L_x_31865:
[----:B------:R-:W-:Y:S05]  /*104d0*/  BSYNC.RECONVERGENT B2 ;  /* 0x0000000000027941 */ /* 0x000fea0003800200 */
.L_x_31864:
        /* <DEDUP_REMOVED lines=61> */
.L_x_31862:
[----:B------:R-:W-:Y:S05]  /*108b0*/  BSYNC.RECONVERGENT B1 ;  /* 0x0000000000017941 */ /* 0x000fea0003800200 */
.L_x_31861:
        /* <DEDUP_REMOVED lines=17> */
.L_x_31868:
        /* <DEDUP_REMOVED lines=13> */
.L_x_31870:
[----:B------:R-:W-:Y:S05]  /*10aa0*/  BSYNC.RECONVERGENT B2 ;  /* 0x0000000000027941 */ /* 0x000fea0003800200 */
.L_x_31869:
        /* <DEDUP_REMOVED lines=61> */
.L_x_31867:
[----:B------:R-:W-:Y:S05]  /*10e80*/  BSYNC.RECONVERGENT B1 ;  /* 0x0000000000017941 */ /* 0x000fea0003800200 */
.L_x_31866:
        /* <DEDUP_REMOVED lines=15> */
.L_x_31873:
        /* <DEDUP_REMOVED lines=13> */
.L_x_31875:
[----:B------:R-:W-:Y:S05]  /*11050*/  BSYNC.RECONVERGENT B2 ;  /* 0x0000000000027941 */ /* 0x000fea0003800200 */
.L_x_31874:
        /* <DEDUP_REMOVED lines=61> */
.L_x_31872:
[----:B------:R-:W-:Y:S05]  /*11430*/  BSYNC.RECONVERGENT B1 ;  /* 0x0000000000017941 */ /* 0x000fea0003800200 */
.L_x_31871:
        /* <DEDUP_REMOVED lines=17> */
.L_x_31878:
        /* <DEDUP_REMOVED lines=13> */
.L_x_31880:
[----:B------:R-:W-:Y:S05]  /*11620*/  BSYNC.RECONVERGENT B2 ;  /* 0x0000000000027941 */ /* 0x000fea0003800200 */
.L_x_31879:
        /* <DEDUP_REMOVED lines=61> */
.L_x_31877:
[----:B------:R-:W-:Y:S05]  /*11a00*/  BSYNC.RECONVERGENT B1 ;  /* 0x0000000000017941 */ /* 0x000fea0003800200 */
.L_x_31876:
        /* <DEDUP_REMOVED lines=15> */
.L_x_31883:
        /* <DEDUP_REMOVED lines=13> */
.L_x_31885:
[----:B------:R-:W-:Y:S05]  /*11bd0*/  BSYNC.RECONVERGENT B2 ;  /* 0x0000000000027941 */ /* 0x000fea0003800200 */
.L_x_31884:
        /* <DEDUP_REMOVED lines=61> */
.L_x_31882:
[----:B------:R-:W-:Y:S05]  /*11fb0*/  BSYNC.RECONVERGENT B1 ;  /* 0x0000000000017941 */ /* 0x000fea0003800200 */
.L_x_31881:
        /* <DEDUP_REMOVED lines=17> */
.L_x_31888:
        /* <DEDUP_REMOVED lines=15> */
.L_x_31890:
[----:B------:R-:W-:Y:S05]  /*121c0*/  BSYNC.RECONVERGENT B2 ;  /* 0x0000000000027941 */ /* 0x000fea0003800200 */
.L_x_31889:
        /* <DEDUP_REMOVED lines=61> */
.L_x_31887:
[----:B------:R-:W-:Y:S05]  /*125a0*/  BSYNC.RECONVERGENT B1 ;  /* 0x0000000000017941 */ /* 0x000fea0003800200 */
.L_x_31886:
        /* <DEDUP_REMOVED lines=34> */
.L_x_31850:
        /* <DEDUP_REMOVED lines=16> */
.L_x_31894:
        /* <DEDUP_REMOVED lines=13> */
.L_x_31896:
[----:B------:R-:W-:Y:S05]  /*129a0*/  BSYNC.RECONVERGENT B2 ;  /* 0x0000000000027941 */ /* 0x000fea0003800200 */
.L_x_31895:
        /* <DEDUP_REMOVED lines=57> */
[----:B------:R-:W-:Y:S02]  /*12d40*/  VIADD R175, R3, 0x96a522ad ;  /* 0x96a522ad03af7836 */ /* 0x000fe40000000000 */
[----:B------:R-:W-:-:S03]  /*12d50*/  IMAD.MOV.U32 R172, RZ, RZ, R178 ;  /* 0x000000ffffac7224 */ /* 0x000fc600078e00b2 */
[----:B------:R-:W-:Y:S01]  /*12d60*/  LOP3.LUT R160, R175, R160, R179, 0x96, !PT ;  /* 0x000000a0afa07212 */ /* 0x000fe200078e96b3 */
[----:B------:R-:W-:-:S07]  /*12d70*/  IMAD.MOV.U32 R175, RZ, RZ, R171 ;  /* 0x000000ffffaf7224 */ /* 0x000fce00078e00ab */
.L_x_31893:
[----:B------:R-:W-:Y:S05]  /*12d80*/  BSYNC.RECONVERGENT B1 ;  /* 0x0000000000017941 */ /* 0x000fea0003800200 */
.L_x_31892:
[----:B------:R-:W0:Y:S01]  /*12d90*/  LDC R171, c[0x0][0x404] ;  /* 0x00010100ffab7b82 */ /* 0x000e220000000800 */
        /* <DEDUP_REMOVED lines=17> */
.L_x_31899:
        /* <DEDUP_REMOVED lines=13> */
.L_x_31901:
[----:B------:R-:W-:Y:S05]  /*12f80*/  BSYNC.RECONVERGENT B2 ;  /* 0x0000000000027941 */ /* 0x000fea0003800200 */
.L_x_31900:
        /* <DEDUP_REMOVED lines=61> */
.L_x_31898:
[----:B------:R-:W-:Y:S05]  /*13360*/  BSYNC.RECONVERGENT B1 ;  /* 0x0000000000017941 */ /* 0x000fea0003800200 */
.L_x_31897:
        /* <DEDUP_REMOVED lines=16> */
.L_x_31904:
        /* <DEDUP_REMOVED lines=13> */
.L_x_31906:
[----:B------:R-:W-:Y:S05]  /*13540*/  BSYNC.RECONVERGENT B2 ;  /* 0x0000000000027941 */ /* 0x000fea0003800200 */
.L_x_31905:
        /* <DEDUP_REMOVED lines=61> */
.L_x_31903:
[----:B------:R-:W-:Y:S05]  /*13920*/  BSYNC.RECONVERGENT B1 ;  /* 0x0000000000017941 */ /* 0x000fea0003800200 */
.L_x_31902:
        /* <DEDUP_REMOVED lines=16> */
.L_x_31909:
        /* <DEDUP_REMOVED lines=13> */
.L_x_31911:
[----:B------:R-:W-:Y:S05]  /*13b00*/  BSYNC.RECONVERGENT B2 ;  /* 0x0000000000027941 */ /* 0x000fea0003800200 */
.L_x_31910:
        /* <DEDUP_REMOVED lines=61> */
.L_x_31908:
[----:B------:R-:W-:Y:S05]  /*13ee0*/  BSYNC.RECONVERGENT B1 ;  /* 0x0000000000017941 */ /* 0x000fea0003800200 */
.L_x_31907:
        /* <DEDUP_REMOVED lines=16> */
.L_x_31891:
        /* <DEDUP_REMOVED lines=24> */
.L_x_31912:
[----:B01----:R-:W-:Y:S02]  /*14170*/  IMAD.MOV.U32 R171, RZ, RZ, R172 ;  /* 0x000000ffffab7224 */ /* 0x003fe400078e00ac */
[----:B------:R-:W-:-:S07]  /*14180*/  VIADD R0, R0, 0x20 ;  /* 0x0000002000007836 */ /* 0x000fce0000000000 */
.L_x_31849:
[----:B------:R-:W-:Y:S05]  /*14190*/  BSYNC.RECONVERGENT B0 ;  /* 0x0000000000007941 */ /* 0x000fea0003800200 */
.L_x_31848:
        /* <DEDUP_REMOVED lines=35> */
.L_x_31918:
        /* <DEDUP_REMOVED lines=13> */
.L_x_31920:
[----:B------:R-:W-:Y:S05]  /*144a0*/  BSYNC.RECONVERGENT B2 ;  /* 0x0000000000027941 */ /* 0x000fea0003800200 */
.L_x_31919:
        /* <DEDUP_REMOVED lines=61> */
.L_x_31917:
[----:B------:R-:W-:Y:S05]  /*14880*/  BSYNC.RECONVERGENT B1 ;  /* 0x0000000000017941 */ /* 0x000fea0003800200 */
.L_x_31916:
        /* <DEDUP_REMOVED lines=8> */
[----:B------:R-:W-:-:S02]  /*14910*/  IMAD.MOV.U32 R162, RZ, RZ, R164 ;  /* 0x000000ffffa27224 */ /* 0x000fc400078e00a4 */
[----:B-1---5:R-:W-:Y:S02]  /*14920*/  FMUL.FTZ R132, R132, R166 ;  /* 0x000000a684847220 */ /* 0x022fe40000410000 */
[----:B--2---:R-:W-:Y:S01]  /*14930*/  FSETP.LE.FTZ.AND P2, PT, R171, R168, PT ;  /* 0x000000a8ab00720b */ /* 0x004fe20003f53000 */
        /* <DEDUP_REMOVED lines=9> */
.L_x_31923:
        /* <DEDUP_REMOVED lines=13> */
.L_x_31925:
[----:B------:R-:W-:Y:S05]  /*14aa0*/  BSYNC.RECONVERGENT B2 ;  /* 0x0000000000027941 */ /* 0x000fea0003800200 */
.L_x_31924:
        /* <DEDUP_REMOVED lines=61> */
.L_x_31922:
[----:B------:R-:W-:Y:S05]  /*14e80*/  BSYNC.RECONVERGENT B1 ;  /* 0x0000000000017941 */ /* 0x000fea0003800200 */
.L_x_31921:
        /* <DEDUP_REMOVED lines=15> */
.L_x_31928:
        /* <DEDUP_REMOVED lines=13> */
.L_x_31930:
[----:B------:R-:W-:Y:S05]  /*15050*/  BSYNC.RECONVERGENT B2 ;  /* 0x0000000000027941 */ /* 0x000fea0003800200 */
.L_x_31929:
        /* <DEDUP_REMOVED lines=61> */
.L_x_31927:
[----:B------:R-:W-:Y:S05]  /*15430*/  BSYNC.RECONVERGENT B1 ;  /* 0x0000000000017941 */ /* 0x000fea0003800200 */
.L_x_31926:
        /* <DEDUP_REMOVED lines=17> */
.L_x_31933:
        /* <DEDUP_REMOVED lines=13> */
.L_x_31935:
[----:B------:R-:W-:Y:S05]  /*15620*/  BSYNC.RECONVERGENT B2 ;  /* 0x0000000000027941 */ /* 0x000fea0003800200 */
.L_x_31934:
        /* <DEDUP_REMOVED lines=61> */
.L_x_31932:
[----:B------:R-:W-:Y:S05]  /*15a00*/  BSYNC.RECONVERGENT B1 ;  /* 0x0000000000017941 */ /* 0x000fea0003800200 */
.L_x_31931:
        /* <DEDUP_REMOVED lines=15> */
.L_x_31938:
        /* <DEDUP_REMOVED lines=13> */
.L_x_31940:
[----:B------:R-:W-:Y:S05]  /*15bd0*/  BSYNC.RECONVERGENT B2 ;  /* 0x0000000000027941 */ /* 0x000fea0003800200 */
.L_x_31939:
        /* <DEDUP_REMOVED lines=61> */
.L_x_31937:
[----:B------:R-:W-:Y:S05]  /*15fb0*/  BSYNC.RECONVERGENT B1 ;  /* 0x0000000000017941 */ /* 0x000fea0003800200 */
.L_x_31936:
        /* <DEDUP_REMOVED lines=17> */
.L_x_31943:
        /* <DEDUP_REMOVED lines=13> */
.L_x_31945:
[----:B------:R-:W-:Y:S05]  /*161a0*/  BSYNC.RECONVERGENT B2 ;  /* 0x0000000000027941 */ /* 0x000fea0003800200 */
.L_x_31944:
        /* <DEDUP_REMOVED lines=61> */
.L_x_31942:
[----:B------:R-:W-:Y:S05]  /*16580*/  BSYNC.RECONVERGENT B1 ;  /* 0x0000000000017941 */ /* 0x000fea0003800200 */
.L_x_31941:
        /* <DEDUP_REMOVED lines=15> */
.L_x_31948:
        /* <DEDUP_REMOVED lines=13> */
.L_x_31950:
[----:B------:R-:W-:Y:S05]  /*16750*/  BSYNC.RECONVERGENT B2 ;  /* 0x0000000000027941 */ /* 0x000fea0003800200 */
.L_x_31949:
        /* <DEDUP_REMOVED lines=61> */
.L_x_31947:
[----:B------:R-:W-:Y:S05]  /*16b30*/  BSYNC.RECONVERGENT B1 ;  /* 0x0000000000017941 */ /* 0x000fea0003800200 */
.L_x_31946:
        /* <DEDUP_REMOVED lines=17> */
.L_x_31953:
        /* <DEDUP_REMOVED lines=15> */
.L_x_31955:
[----:B------:R-:W-:Y:S05]  /*16d40*/  BSYNC.RECONVERGENT B2 ;  /* 0x0000000000027941 */ /* 0x000fea0003800200 */
.L_x_31954:
        /* <DEDUP_REMOVED lines=61> */
.L_x_31952:
[----:B------:R-:W-:Y:S05]  /*17120*/  BSYNC.RECONVERGENT B1 ;  /* 0x0000000000017941 */ /* 0x000fea0003800200 */
.L_x_31951:
        /* <DEDUP_REMOVED lines=34> */
.L_x_31915:
        /* <DEDUP_REMOVED lines=16> */
.L_x_31959:
        /* <DEDUP_REMOVED lines=13> */
.L_x_31961:
[----:B------:R-:W-:Y:S05]  /*17520*/  BSYNC.RECONVERGENT B2 ;  /* 0x0000000000027941 */ /* 0x000fea0003800200 */
.L_x_31960:
        /* <DEDUP_REMOVED lines=61> */
.L_x_31958:
[----:B------:R-:W-:Y:S05]  /*17900*/  BSYNC.RECONVERGENT B1 ;  /* 0x0000000000017941 */ /* 0x000fea0003800200 */
.L_x_31957:
        /* <DEDUP_REMOVED lines=18> */
.L_x_31964:
        /* <DEDUP_REMOVED lines=13> */
.L_x_31966:
[----:B------:R-:W-:Y:S05]  /*17b00*/  BSYNC.RECONVERGENT B2 ;  /* 0x0000000000027941 */ /* 0x000fea0003800200 */
.L_x_31965:
        /* <DEDUP_REMOVED lines=61> */
.L_x_31963:
[----:B------:R-:W-:Y:S05]  /*17ee0*/  BSYNC.RECONVERGENT B1 ;  /* 0x0000000000017941 */ /* 0x000fea0003800200 */
.L_x_31962:
        /* <DEDUP_REMOVED lines=16> */
.L_x_31969:
        /* <DEDUP_REMOVED lines=13> */
.L_x_31971:
[----:B------:R-:W-:Y:S05]  /*180c0*/  BSYNC.RECONVERGENT B2 ;  /* 0x0000000000027941 */ /* 0x000fea0003800200 */
.L_x_31970:
        /* <DEDUP_REMOVED lines=61> */
.L_x_31968:
[----:B------:R-:W-:Y:S05]  /*184a0*/  BSYNC.RECONVERGENT B1 ;  /* 0x0000000000017941 */ /* 0x000fea0003800200 */
.L_x_31967:
        /* <DEDUP_REMOVED lines=16> */
.L_x_31974:
        /* <DEDUP_REMOVED lines=13> */
.L_x_31976:
[----:B------:R-:W-:Y:S05]  /*18680*/  BSYNC.RECONVERGENT B2 ;  /* 0x0000000000027941 */ /* 0x000fea0003800200 */
.L_x_31975:
        /* <DEDUP_REMOVED lines=61> */
.L_x_31973:
[----:B------:R-:W-:Y:S05]  /*18a60*/  BSYNC.RECONVERGENT B1 ;  /* 0x0000000000017941 */ /* 0x000fea0003800200 */
.L_x_31972:
        /* <DEDUP_REMOVED lines=16> */
.L_x_31956:
        /* <DEDUP_REMOVED lines=24> */
.L_x_31977:
[----:B01----:R-:W-:Y:S02]  /*18cf0*/  IMAD.MOV.U32 R171, RZ, RZ, R172 ;  /* 0x000000ffffab7224 */ /* 0x003fe400078e00ac */
[----:B------:R-:W-:-:S07]  /*18d00*/  VIADD R0, R0, 0x20 ;  /* 0x0000002000007836 */ /* 0x000fce0000000000 */
.L_x_31914:
[----:B------:R-:W-:Y:S05]  /*18d10*/  BSYNC.RECONVERGENT B0 ;  /* 0x0000000000007941 */ /* 0x000fea0003800200 */
.L_x_31913:
        /* <DEDUP_REMOVED lines=35> */
.L_x_31983:
        /* <DEDUP_REMOVED lines=13> */
.L_x_31985:
[----:B------:R-:W-:Y:S05]  /*19020*/  BSYNC.RECONVERGENT B2 ;  /* 0x0000000000027941 */ /* 0x000fea0003800200 */
.L_x_31984:
        /* <DEDUP_REMOVED lines=59> */
[----:B------:R-:W-:Y:S02]  /*193e0*/  LOP3.LUT R160, R169, R160, R177, 0x96, !PT ;  /* 0x000000a0a9a07212 */ /* 0x000fe400078e96b1 */
[----:B------:R-:W-:-:S07]  /*193f0*/  MOV R169, R171 ;  /* 0x000000ab00a97202 */ /* 0x000fce0000000f00 */
.L_x_31982:
[----:B------:R-:W-:Y:S05]  /*19400*/  BSYNC.RECONVERGENT B1 ;  /* 0x0000000000017941 */ /* 0x000fea0003800200 */
.L_x_31981:
[----:B------:R-:W1:Y:S01]  /*19410*/  LDC R166, c[0x0][0x408] ;  /* 0x00010200ffa67b82 */ /* 0x000e620000000800 */
[----:B------:R-:W-:Y:S01]  /*19420*/  I2FP.F32.U32 R162, R169 ;  /* 0x000000a900a27245 */ /* 0x000fe20000201000 */
[----:B------:R-:W-:Y:S01]  /*19430*/  HFMA2 R169, -RZ, RZ, 0.1171875, 0 ;  /* 0x2f800000ffa97431 */ /* 0x000fe200000001ff */
[----:B------:R-:W-:Y:S01]  /*19440*/  ISETP.NE.AND P3, PT, R170, 0x1, PT ;  /* 0x00000001aa00780c */ /* 0x000fe20003f65270 */
[----:B------:R-:W-:Y:S01]  /*19450*/  BSSY.RECONVERGENT B1, `(.L_x_31986) ;  /* 0x000005b000017945 */ /* 0x000fe20003800200 */
[----:B------:R-:W-:-:S03]  /*19460*/  IMAD.MOV.U32 R175, RZ, RZ, 0x2 ;  /* 0x00000002ffaf7424 */ /* 0x000fc600078e00ff */
[----:B------:R-:W2:Y:S01]  /*19470*/  LDC R168, c[0x0][0x404] ;  /* 0x00010100ffa87b82 */ /* 0x000ea20000000800 */
[----:B------:R-:W-:Y:S01]  /*19480*/  FFMA.FTZ R171, R162, R169, 1.1641532182693481445e-10 ;  /* 0x2f000000a2ab7423 */ /* 0x000fe200000100a9 */
[----:B------:R-:W-:Y:S01]  /*19490*/  MOV R162, R164 ;  /* 0x000000a400a27202 */ /* 0x000fe20000000f00 */
[----:B-1---5:R-:W-:-:S03]  /*194a0*/  FMUL.FTZ R136, R136, R166 ;  /* 0x000000a688887220 */ /* 0x022fc60000410000 */
[----:B--2---:R-:W-:Y:S02]  /*194b0*/  FSETP.LE.FTZ.AND P2, PT, R171, R168, PT ;  /* 0x000000a8ab00720b */ /* 0x004fe40003f53000 */
        /* <DEDUP_REMOVED lines=9> */
.L_x_31988:
        /* <DEDUP_REMOVED lines=13> */
.L_x_31990:
[----:B------:R-:W-:Y:S05]  /*19620*/  BSYNC.RECONVERGENT B2 ;  /* 0x0000000000027941 */ /* 0x000fea0003800200 */
.L_x_31989:
[----:B------:R-:W-:Y:S01]  /*19630*/  IMAD.WIDE.U32 R170, R158, -0x326172a9, RZ ;  /* 0xcd9e8d579eaa7825 */ /* 0x000fe200078e00ff */
[----:B0-----:R-:W-:Y:S02]  /*19640*/  LOP3.LUT R178, R165, R161, R3, 0x96, !PT ;  /* 0x000000a1a5b27212 */ /* 0x001fe400078e9603 */
        /* <DEDUP_REMOVED lines=59> */
.L_x_31987:
[----:B------:R-:W-:Y:S05]  /*19a00*/  BSYNC.RECONVERGENT B1 ;  /* 0x0000000000017941 */ /* 0x000fea0003800200 */
.L_x_31986:
[----:B------:R-:W-:Y:S01]  /*19a10*/  ISETP.NE.AND P3, PT, R175, 0x1, PT ;  /* 0x00000001af00780c */ /* 0x000fe20003f65270 */
[----:B------:R-:W-:Y:S01]  /*19a20*/  BSSY.RECONVERGENT B1, `(.L_x_31991) ;  /* 0x0000059000017945 */ /* 0x000fe20003800200 */
[----:B------:R-:W-:Y:S01]  /*19a30*/  I2FP.F32.U32 R162, R162 ;  /* 0x000000a200a27245 */ /* 0x000fe20000201000 */
[----:B0-----:R-:W-:Y:S02]  /*19a40*/  HFMA2 R176, -RZ, RZ, 0, 1.1920928955078125e-07 ;  /* 0x00000002ffb07431 */ /* 0x001fe400000001ff */
        /* <DEDUP_REMOVED lines=11> */
.L_x_31993:
        /* <DEDUP_REMOVED lines=13> */
.L_x_31995:
[----:B------:R-:W-:Y:S05]  /*19bd0*/  BSYNC.RECONVERGENT B2 ;  /* 0x0000000000027941 */ /* 0x000fea0003800200 */
.L_x_31994:
        /* <DEDUP_REMOVED lines=61> */
.L_x_31992:
[----:B------:R-:W-:Y:S05]  /*19fb0*/  BSYNC.RECONVERGENT B1 ;  /* 0x0000000000017941 */ /* 0x000fea0003800200 */
.L_x_31991:
        /* <DEDUP_REMOVED lines=17> */
.L_x_31998:
        /* <DEDUP_REMOVED lines=13> */
.L_x_32000:
[----:B------:R-:W-:Y:S05]  /*1a1a0*/  BSYNC.RECONVERGENT B2 ;  /* 0x0000000000027941 */ /* 0x000fea0003800200 */
.L_x_31999:
        /* <DEDUP_REMOVED lines=61> */
.L_x_31997:
[----:B------:R-:W-:Y:S05]  /*1a580*/  BSYNC.RECONVERGENT B1 ;  /* 0x0000000000017941 */ /* 0x000fea0003800200 */
.L_x_31996:
        /* <DEDUP_REMOVED lines=15> */
.L_x_32003:
        /* <DEDUP_REMOVED lines=13> */
.L_x_32005:
[----:B------:R-:W-:Y:S05]  /*1a750*/  BSYNC.RECONVERGENT B2 ;  /* 0x0000000000027941 */ /* 0x000fea0003800200 */
.L_x_32004:
        /* <DEDUP_REMOVED lines=61> */
.L_x_32002:
[----:B------:R-:W-:Y:S05]  /*1ab30*/  BSYNC.RECONVERGENT B1 ;  /* 0x0000000000017941 */ /* 0x000fea0003800200 */
.L_x_32001:
        /* <DEDUP_REMOVED lines=17> */
.L_x_32008:
        /* <DEDUP_REMOVED lines=13> */
.L_x_32010:
[----:B------:R-:W-:Y:S05]  /*1ad20*/  BSYNC.RECONVERGENT B2 ;  /* 0x0000000000027941 */ /* 0x000fea0003800200 */
.L_x_32009:
        /* <DEDUP_REMOVED lines=61> */
.L_x_32007:
[----:B------:R-:W-:Y:S05]  /*1b100*/  BSYNC.RECONVERGENT B1 ;  /* 0x0000000000017941 */ /* 0x000fea0003800200 */
.L_x_32006:
        /* <DEDUP_REMOVED lines=15> */
.L_x_32013:
        /* <DEDUP_REMOVED lines=13> */
.L_x_32015:
[----:B------:R-:W-:Y:S05]  /*1b2d0*/  BSYNC.RECONVERGENT B2 ;  /* 0x0000000000027941 */ /* 0x000fea0003800200 */
.L_x_32014:
        /* <DEDUP_REMOVED lines=61> */
.L_x_32012:
[----:B------:R-:W-:Y:S05]  /*1b6b0*/  BSYNC.RECONVERGENT B1 ;  /* 0x0000000000017941 */ /* 0x000fea0003800200 */
.L_x_32011:
        /* <DEDUP_REMOVED lines=17> */
.L_x_32018:
        /* <DEDUP_REMOVED lines=15> */
.L_x_32020:
[----:B------:R-:W-:Y:S05]  /*1b8c0*/  BSYNC.RECONVERGENT B2 ;  /* 0x0000000000027941 */ /* 0x000fea0003800200 */
.L_x_32019:
        /* <DEDUP_REMOVED lines=61> */
.L_x_32017:
[----:B------:R-:W-:Y:S05]  /*1bca0*/  BSYNC.RECONVERGENT B1 ;  /* 0x0000000000017941 */ /* 0x000fea0003800200 */
.L_x_32016:
        /* <DEDUP_REMOVED lines=34> */
.L_x_31980:
        /* <DEDUP_REMOVED lines=16> */
.L_x_32024:
        /* <DEDUP_REMOVED lines=13> */
.L_x_32026:
[----:B------:R-:W-:Y:S05]  /*1c0a0*/  BSYNC.RECONVERGENT B2 ;  /* 0x0000000000027941 */ /* 0x000fea0003800200 */
.L_x_32025:
        /* <DEDUP_REMOVED lines=61> */
.L_x_32023:
[----:B------:R-:W-:Y:S05]  /*1c480*/  BSYNC.RECONVERGENT B1 ;  /* 0x0000000000017941 */ /* 0x000fea0003800200 */
.L_x_32022:
[----:B------:R-:W0:Y:S01]  /*1c490*/  LDC R171, c[0x0][0x404] ;  /* 0x00010100ffab7b82 */ /* 0x000e220000000800 */
        /* <DEDUP_REMOVED lines=17> */
.L_x_32029:
        /* <DEDUP_REMOVED lines=13> */
.L_x_32031:
[----:B------:R-:W-:Y:S05]  /*1c680*/  BSYNC.RECONVERGENT B2 ;  /* 0x0000000000027941 */ /* 0x000fea0003800200 */
.L_x_32030:
        /* <DEDUP_REMOVED lines=61> */
.L_x_32028:
[----:B------:R-:W-:Y:S05]  /*1ca60*/  BSYNC.RECONVERGENT B1 ;  /* 0x0000000000017941 */ /* 0x000fea0003800200 */
.L_x_32027:
        /* <DEDUP_REMOVED lines=16> */
.L_x_32034:
        /* <DEDUP_REMOVED lines=13> */
.L_x_32036:
[----:B------:R-:W-:Y:S05]  /*1cc40*/  BSYNC.RECONVERGENT B2 ;  /* 0x0000000000027941 */ /* 0x000fea0003800200 */
.L_x_32035:
        /* <DEDUP_REMOVED lines=61> */
.L_x_32033:
[----:B------:R-:W-:Y:S05]  /*1d020*/  BSYNC.RECONVERGENT B1 ;  /* 0x0000000000017941 */ /* 0x000fea0003800200 */
.L_x_32032:
[----:B------:R-:W-:Y:S01]  /*1d030*/  ISETP.NE.AND P5, PT, R179, 0x1, PT ;  /* 0x00000001b300780c */ /* 0x000fe20003fa5270 */
[----:B------:R-:W-:Y:S01]  /*1d040*/  BSSY.RECONVERGENT B1, `(.L_x_32037) ;  /* 0x000005a000017945 */ /* 0x000fe20003800200 */
[----:B------:R-:W-:Y:S02]  /*1d050*/  I2FP.F32.U32 R162, R176 ;  /* 0x000000b000a27245 */ /* 0x000fe40000201000 */
        /* <DEDUP_REMOVED lines=13> */
.L_x_32039:
        /* <DEDUP_REMOVED lines=13> */
.L_x_32041:
[----:B------:R-:W-:Y:S05]  /*1d200*/  BSYNC.RECONVERGENT B2 ;  /* 0x0000000000027941 */ /* 0x000fea0003800200 */
.L_x_32040:
        /* <DEDUP_REMOVED lines=61> */
.L_x_32038:
[----:B------:R-:W-:Y:S05]  /*1d5e0*/  BSYNC.RECONVERGENT B1 ;  /* 0x0000000000017941 */ /* 0x000fea0003800200 */
.L_x_32037:
        /* <DEDUP_REMOVED lines=16> */
.L_x_32021:
        /* <DEDUP_REMOVED lines=24> */
.L_x_32042:
[----:B01----:R-:W-:Y:S01]  /*1d870*/  IMAD.MOV.U32 R171, RZ, RZ, R172 ;  /* 0x000000ffffab7224 */ /* 0x003fe200078e00ac */
[----:B------:R-:W-:-:S07]  /*1d880*/  IADD3 R0, PT, PT, R0, 0x20, RZ ;  /* 0x0000002000007810 */ /* 0x000fce0007ffe0ff */
.L_x_31979:
[----:B------:R-:W-:Y:S05]  /*1d890*/  BSYNC.RECONVERGENT B0 ;  /* 0x0000000000007941 */ /* 0x000fea0003800200 */
.L_x_31978:
        /* <DEDUP_REMOVED lines=35> */
.L_x_32048:
        /* <DEDUP_REMOVED lines=13> */
.L_x_32050:
[----:B------:R-:W-:Y:S05]  /*1dba0*/  BSYNC.RECONVERGENT B2 ;  /* 0x0000000000027941 */ /* 0x000fea0003800200 */
.L_x_32049:
[----:B------:R-:W-:Y:S01]  /*1dbb0*/  IMAD.WIDE.U32 R168, R158, -0x326172a9, RZ ;  /* 0xcd9e8d579ea87825 */ /* 0x000fe200078e00ff */
[----:B0-----:R-:W-:-:S03]  /*1dbc0*/  LOP3.LUT R178, R165, R161, R3, 0x96, !PT ;  /* 0x000000a1a5b27212 */ /* 0x001fc600078e9603 */
[----:B------:R-:W-:Y:S01]  /*1dbd0*/  HFMA2 R170, -RZ, RZ, 0, 0 ;  /* 0x00000000ffaa7431 */ /* 0x000fe200000001ff */
        /* <DEDUP_REMOVED lines=58> */
.L_x_32047:
[----:B------:R-:W-:Y:S05]  /*1df80*/  BSYNC.RECONVERGENT B1 ;  /* 0x0000000000017941 */ /* 0x000fea0003800200 */
.L_x_32046:
[----:B------:R-:W1:Y:S01]  /*1df90*/  LDC R166, c[0x0][0x408] ;  /* 0x00010200ffa67b82 */ /* 0x000e620000000800 */
[----:B------:R-:W-:Y:S01]  /*1dfa0*/  ISETP.NE.AND P3, PT, R170, 0x1, PT ;  /* 0x00000001aa00780c */ /* 0x000fe20003f65270 */
[----:B------:R-:W-:Y:S01]  /*1dfb0*/  BSSY.RECONVERGENT B1, `(.L_x_32051) ;  /* 0x000005d000017945 */ /* 0x000fe20003800200 */
[----:B------:R-:W-:Y:S01]  /*1dfc0*/  I2FP.F32.U32 R162, R169 ;  /* 0x000000a900a27245 */ /* 0x000fe20000201000 */
[----:B------:R-:W-:Y:S01]  /*1dfd0*/  IMAD.MOV.U32 R169, RZ, RZ, 0x2f800000 ;  /* 0x2f800000ffa97424 */ /* 0x000fe200078e00ff */
[----:B------:R-:W-:-:S03]  /*1dfe0*/  MOV R175, 0x2 ;  /* 0x0000000200af7802 */ /* 0x000fc60000000f00 */
[----:B------:R-:W2:Y:S01]  /*1dff0*/  LDC R168, c[0x0][0x404] ;  /* 0x00010100ffa87b82 */ /* 0x000ea20000000800 */
[----:B------:R-:W-:Y:S01]  /*1e000*/  FFMA.FTZ R171, R162, R169, 1.1641532182693481445e-10 ;  /* 0x2f000000a2ab7423 */ /* 0x000fe200000100a9 */
[----:B------:R-:W-:Y:S02]  /*1e010*/  IMAD.MOV.U32 R162, RZ, RZ, R164 ;  /* 0x000000ffffa27224 */ /* 0x000fe400078e00a4 */
[----:B-1---5:R-:W-:Y:S02]  /*1e020*/  FMUL.FTZ R140, R140, R166 ;  /* 0x000000a68c8c7220 */ /* 0x022fe40000410000 */
[----:B--2---:R-:W-:Y:S01]  /*1e030*/  FSETP.LE.FTZ.AND P2, PT, R171, R168, PT ;  /* 0x000000a8ab00720b */ /* 0x004fe20003f53000 */
        /* <DEDUP_REMOVED lines=9> */
.L_x_32053:
        /* <DEDUP_REMOVED lines=13> */
.L_x_32055:
[----:B------:R-:W-:Y:S05]  /*1e1a0*/  BSYNC.RECONVERGENT B2 ;  /* 0x0000000000027941 */ /* 0x000fea0003800200 */
.L_x_32054:
[----:B------:R-:W-:Y:S01]  /*1e1b0*/  IMAD.WIDE.U32 R170, R158, -0x326172a9, RZ ;  /* 0xcd9e8d579eaa7825 */ /* 0x000fe200078e00ff */
[----:B0-----:R-:W-:Y:S02]  /*1e1c0*/  LOP3.LUT R178, R165, R161, R3, 0x96, !PT ;  /* 0x000000a1a5b27212 */ /* 0x001fe400078e9603 */
        /* <DEDUP_REMOVED lines=59> */
.L_x_32052:
[----:B------:R-:W-:Y:S05]  /*1e580*/  BSYNC.RECONVERGENT B1 ;  /* 0x0000000000017941 */ /* 0x000fea0003800200 */
.L_x_32051:
        /* <DEDUP_REMOVED lines=15> */
.L_x_32058:
        /* <DEDUP_REMOVED lines=13> */
.L_x_32060:
[----:B------:R-:W-:Y:S05]  /*1e750*/  BSYNC.RECONVERGENT B2 ;  /* 0x0000000000027941 */ /* 0x000fea0003800200 */
.L_x_32059:
        /* <DEDUP_REMOVED lines=61> */
.L_x_32057:
[----:B------:R-:W-:Y:S05]  /*1eb30*/  BSYNC.RECONVERGENT B1 ;  /* 0x0000000000017941 */ /* 0x000fea0003800200 */
.L_x_32056:
        /* <DEDUP_REMOVED lines=17> */
.L_x_32063:
        /* <DEDUP_REMOVED lines=13> */
.L_x_32065:
[----:B------:R-:W-:Y:S05]  /*1ed20*/  BSYNC.RECONVERGENT B2 ;  /* 0x0000000000027941 */ /* 0x000fea0003800200 */
.L_x_32064:
        /* <DEDUP_REMOVED lines=61> */
.L_x_32062:
[----:B------:R-:W-:Y:S05]  /*1f100*/  BSYNC.RECONVERGENT B1 ;  /* 0x0000000000017941 */ /* 0x000fea0003800200 */
.L_x_32061:
        /* <DEDUP_REMOVED lines=15> */
.L_x_32068:
        /* <DEDUP_REMOVED lines=13> */
.L_x_32070:
[----:B------:R-:W-:Y:S05]  /*1f2d0*/  BSYNC.RECONVERGENT B2 ;  /* 0x0000000000027941 */ /* 0x000fea0003800200 */
.L_x_32069:
        /* <DEDUP_REMOVED lines=61> */
.L_x_32067:
[----:B------:R-:W-:Y:S05]  /*1f6b0*/  BSYNC.RECONVERGENT B1 ;  /* 0x0000000000017941 */ /* 0x000fea0003800200 */
.L_x_32066:
        /* <DEDUP_REMOVED lines=17> */
.L_x_32073:
        /* <DEDUP_REMOVED lines=13> */
.L_x_32075:
[----:B------:R-:W-:Y:S05]  /*1f8a0*/  BSYNC.RECONVERGENT B2 ;  /* 0x0000000000027941 */ /* 0x000fea0003800200 */
.L_x_32074:
        /* <DEDUP_REMOVED lines=61> */
.L_x_32072:
[----:B------:R-:W-:Y:S05]  /*1fc80*/  BSYNC.RECONVERGENT B1 ;  /* 0x0000000000017941 */ /* 0x000fea0003800200 */
.L_x_32071:
        /* <DEDUP_REMOVED lines=15> */
.L_x_32078:
        /* <DEDUP_REMOVED lines=13> */
.L_x_32080:
[----:B------:R-:W-:Y:S05]  /*1fe50*/  BSYNC.RECONVERGENT B2 ;  /* 0x0000000000027941 */ /* 0x000fea0003800200 */
.L_x_32079:
        /* <DEDUP_REMOVED lines=61> */
.L_x_32077:
[----:B------:R-:W-:Y:S05]  /*20230*/  BSYNC.RECONVERGENT B1 ;  /* 0x0000000000017941 */ /* 0x000fea0003800200 */
.L_x_32076:
        /* <DEDUP_REMOVED lines=17> */
.L_x_32083:
        /* <DEDUP_REMOVED lines=15> */
.L_x_32085:
[----:B------:R-:W-:Y:S05]  /*20440*/  BSYNC.RECONVERGENT B2 ;  /* 0x0000000000027941 */ /* 0x000fea0003800200 */
.L_x_32084:
        /* <DEDUP_REMOVED lines=61> */
.L_x_32082:
[----:B------:R-:W-:Y:S05]  /*20820*/  BSYNC.RECONVERGENT B1 ;  /* 0x0000000000017941 */ /* 0x000fea0003800200 */
.L_x_32081:
        /* <DEDUP_REMOVED lines=34> */
.L_x_32045:
        /* <DEDUP_REMOVED lines=16> */
.L_x_32089:
        /* <DEDUP_REMOVED lines=13> */
.L_x_32091:
[----:B------:R-:W-:Y:S05]  /*20c20*/  BSYNC.RECONVERGENT B2 ;  /* 0x0000000000027941 */ /* 0x000fea0003800200 */
.L_x_32090:
        /* <DEDUP_REMOVED lines=61> */
.L_x_32088:
[----:B------:R-:W-:Y:S05]  /*21000*/  BSYNC.RECONVERGENT B1 ;  /* 0x0000000000017941 */ /* 0x000fea0003800200 */
.L_x_32087:
[----:B------:R-:W0:Y:S01]  /*21010*/  LDC R171, c[0x0][0x404] ;  /* 0x00010100ffab7b82 */ /* 0x000e220000000800 */
        /* <DEDUP_REMOVED lines=17> */
.L_x_32094:
        /* <DEDUP_REMOVED lines=13> */
.L_x_32096:
[----:B------:R-:W-:Y:S05]  /*21200*/  BSYNC.RECONVERGENT B2 ;  /* 0x0000000000027941 */ /* 0x000fea0003800200 */
.L_x_32095:
        /* <DEDUP_REMOVED lines=61> */
.L_x_32093:
[----:B------:R-:W-:Y:S05]  /*215e0*/  BSYNC.RECONVERGENT B1 ;  /* 0x0000000000017941 */ /* 0x000fea0003800200 */
.L_x_32092:
        /* <DEDUP_REMOVED lines=16> */
.L_x_32099:
        /* <DEDUP_REMOVED lines=13> */
.L_x_32101:
[----:B------:R-:W-:Y:S05]  /*217c0*/  BSYNC.RECONVERGENT B2 ;  /* 0x0000000000027941 */ /* 0x000fea0003800200 */
.L_x_32100:
        /* <DEDUP_REMOVED lines=61> */
.L_x_32098:
[----:B------:R-:W-:Y:S05]  /*21ba0*/  BSYNC.RECONVERGENT B1 ;  /* 0x0000000000017941 */ /* 0x000fea0003800200 */
.L_x_32097:
        /* <DEDUP_REMOVED lines=16> */
.L_x_32104:
        /* <DEDUP_REMOVED lines=13> */
.L_x_32106:
[----:B------:R-:W-:Y:S05]  /*21d80*/  BSYNC.RECONVERGENT B2 ;  /* 0x0000000000027941 */ /* 0x000fea0003800200 */
.L_x_32105:
        /* <DEDUP_REMOVED lines=61> */
.L_x_32103:
[----:B------:R-:W-:Y:S05]  /*22160*/  BSYNC.RECONVERGENT B1 ;  /* 0x0000000000017941 */ /* 0x000fea0003800200 */
.L_x_32102:
        /* <DEDUP_REMOVED lines=16> */
.L_x_32086:
        /* <DEDUP_REMOVED lines=24> */
.L_x_32107:
[----:B01----:R-:W-:Y:S01]  /*223f0*/  MOV R171, R172 ;  /* 0x000000ac00ab7202 */ /* 0x003fe20000000f00 */
[----:B------:R-:W-:-:S07]  /*22400*/  VIADD R0, R0, 0x20 ;  /* 0x0000002000007836 */ /* 0x000fce0000000000 */
.L_x_32044:
[----:B------:R-:W-:Y:S05]  /*22410*/  BSYNC.RECONVERGENT B0 ;  /* 0x0000000000007941 */ /* 0x000fea0003800200 */
.L_x_32043:
        /* <DEDUP_REMOVED lines=35> */
.L_x_32113:
        /* <DEDUP_REMOVED lines=13> */
.L_x_32115:
[----:B------:R-:W-:Y:S05]  /*22720*/  BSYNC.RECONVERGENT B2 ;  /* 0x0000000000027941 */ /* 0x000fea0003800200 */
.L_x_32114:
        /* <DEDUP_REMOVED lines=61> */
.L_x_32112:
[----:B------:R-:W-:Y:S05]  /*22b00*/  BSYNC.RECONVERGENT B1 ;  /* 0x0000000000017941 */ /* 0x000fea0003800200 */
.L_x_32111:
        /* <DEDUP_REMOVED lines=20> */
.L_x_32118:
        /* <DEDUP_REMOVED lines=13> */
.L_x_32120:
[----:B------:R-:W-:Y:S05]  /*22d20*/  BSYNC.RECONVERGENT B2 ;  /* 0x0000000000027941 */ /* 0x000fea0003800200 */
.L_x_32119:
        /* <DEDUP_REMOVED lines=61> */
.L_x_32117:
[----:B------:R-:W-:Y:S05]  /*23100*/  BSYNC.RECONVERGENT B1 ;  /* 0x0000000000017941 */ /* 0x000fea0003800200 */
.L_x_32116:
        /* <DEDUP_REMOVED lines=15> */
.L_x_32123:
        /* <DEDUP_REMOVED lines=13> */
.L_x_32125:
[----:B------:R-:W-:Y:S05]  /*232d0*/  BSYNC.RECONVERGENT B2 ;  /* 0x0000000000027941 */ /* 0x000fea0003800200 */
.L_x_32124:
        /* <DEDUP_REMOVED lines=61> */
.L_x_32122:
[----:B------:R-:W-:Y:S05]  /*236b0*/  BSYNC.RECONVERGENT B1 ;  /* 0x0000000000017941 */ /* 0x000fea0003800200 */
.L_x_32121:
        /* <DEDUP_REMOVED lines=17> */
.L_x_32128:
        /* <DEDUP_REMOVED lines=13> */
.L_x_32130:
[----:B------:R-:W-:Y:S05]  /*238a0*/  BSYNC.RECONVERGENT B2 ;  /* 0x0000000000027941 */ /* 0x000fea0003800200 */
.L_x_32129:
        /* <DEDUP_REMOVED lines=61> */
.L_x_32127:
[----:B------:R-:W-:Y:S05]  /*23c80*/  BSYNC.RECONVERGENT B1 ;  /* 0x0000000000017941 */ /* 0x000fea0003800200 */
.L_x_32126:
        /* <DEDUP_REMOVED lines=15> */
.L_x_32133:
        /* <DEDUP_REMOVED lines=13> */
.L_x_32135:
[----:B------:R-:W-:Y:S05]  /*23e50*/  BSYNC.RECONVERGENT B2 ;  /* 0x0000000000027941 */ /* 0x000fea0003800200 */
.L_x_32134:
        /* <DEDUP_REMOVED lines=61> */
.L_x_32132:
[----:B------:R-:W-:Y:S05]  /*24230*/  BSYNC.RECONVERGENT B1 ;  /* 0x0000000000017941 */ /* 0x000fea0003800200 */
.L_x_32131:
        /* <DEDUP_REMOVED lines=17> */
.L_x_32138:
        /* <DEDUP_REMOVED lines=13> */
.L_x_32140:
[----:B------:R-:W-:Y:S05]  /*24420*/  BSYNC.RECONVERGENT B2 ;  /* 0x0000000000027941 */ /* 0x000fea0003800200 */
.L_x_32139:
        /* <DEDUP_REMOVED lines=61> */
.L_x_32137:
[----:B------:R-:W-:Y:S05]  /*24800*/  BSYNC.RECONVERGENT B1 ;  /* 0x0000000000017941 */ /* 0x000fea0003800200 */
.L_x_32136:
        /* <DEDUP_REMOVED lines=15> */
.L_x_32143:
        /* <DEDUP_REMOVED lines=13> */
.L_x_32145:
[----:B------:R-:W-:Y:S05]  /*249d0*/  BSYNC.RECONVERGENT B2 ;  /* 0x0000000000027941 */ /* 0x000fea0003800200 */
.L_x_32144:
        /* <DEDUP_REMOVED lines=61> */
.L_x_32142:
[----:B------:R-:W-:Y:S05]  /*24db0*/  BSYNC.RECONVERGENT B1 ;  /* 0x0000000000017941 */ /* 0x000fea0003800200 */
.L_x_32141:
        /* <DEDUP_REMOVED lines=17> */
.L_x_32148:
        /* <DEDUP_REMOVED lines=15> */
.L_x_32150:
[----:B------:R-:W-:Y:S05]  /*24fc0*/  BSYNC.RECONVERGENT B2 ;  /* 0x0000000000027941 */ /* 0x000fea0003800200 */
.L_x_32149:
        /* <DEDUP_REMOVED lines=61> */
.L_x_32147:
[----:B------:R-:W-:Y:S05]  /*253a0*/  BSYNC.RECONVERGENT B1 ;  /* 0x0000000000017941 */ /* 0x000fea0003800200 */
.L_x_32146:
        /* <DEDUP_REMOVED lines=34> */
.L_x_32110:
        /* <DEDUP_REMOVED lines=16> */
.L_x_32154:
        /* <DEDUP_REMOVED lines=13> */
.L_x_32156:
[----:B------:R-:W-:Y:S05]  /*257a0*/  BSYNC.RECONVERGENT B2 ;  /* 0x0000000000027941 */ /* 0x000fea0003800200 */
.L_x_32155:
        /* <DEDUP_REMOVED lines=61> */
.L_x_32153:
[----:B------:R-:W-:Y:S05]  /*25b80*/  BSYNC.RECONVERGENT B1 ;  /* 0x0000000000017941 */ /* 0x000fea0003800200 */
.L_x_32152:
        /* <DEDUP_REMOVED lines=18> */
.L_x_32159:
        /* <DEDUP_REMOVED lines=13> */
.L_x_32161:
[----:B------:R-:W-:Y:S05]  /*25d80*/  BSYNC.RECONVERGENT B2 ;  /* 0x0000000000027941 */ /* 0x000fea0003800200 */
.L_x_32160:
        /* <DEDUP_REMOVED lines=61> */
.L_x_32158:
[----:B------:R-:W-:Y:S05]  /*26160*/  BSYNC.RECONVERGENT B1 ;  /* 0x0000000000017941 */ /* 0x000fea0003800200 */
.L_x_32157:
        /* <DEDUP_REMOVED lines=16> */
.L_x_32164:
        /* <DEDUP_REMOVED lines=13> */
.L_x_32166:
[----:B------:R-:W-:Y:S05]  /*26340*/  BSYNC.RECONVERGENT B2 ;  /* 0x0000000000027941 */ /* 0x000fea0003800200 */
.L_x_32165:
        /* <DEDUP_REMOVED lines=61> */
.L_x_32163:
[----:B------:R-:W-:Y:S05]  /*26720*/  BSYNC.RECONVERGENT B1 ;  /* 0x0000000000017941 */ /* 0x000fea0003800200 */
.L_x_32162:
        /* <DEDUP_REMOVED lines=16> */
.L_x_32169:
        /* <DEDUP_REMOVED lines=13> */
.L_x_32171:
[----:B------:R-:W-:Y:S05]  /*26900*/  BSYNC.RECONVERGENT B2 ;  /* 0x0000000000027941 */ /* 0x000fea0003800200 */
.L_x_32170:
        /* <DEDUP_REMOVED lines=61> */
.L_x_32168:
[----:B------:R-:W-:Y:S05]  /*26ce0*/  BSYNC.RECONVERGENT B1 ;  /* 0x0000000000017941 */ /* 0x000fea0003800200 */
.L_x_32167:
        /* <DEDUP_REMOVED lines=16> */
.L_x_32151:
        /* <DEDUP_REMOVED lines=24> */
.L_x_32172:
[----:B01----:R-:W-:Y:S01]  /*26f70*/  IMAD.MOV.U32 R171, RZ, RZ, R172 ;  /* 0x000000ffffab7224 */ /* 0x003fe200078e00ac */
[----:B------:R-:W-:-:S07]  /*26f80*/  IADD3 R0, PT, PT, R0, 0x20, RZ ;  /* 0x0000002000007810 */ /* 0x000fce0007ffe0ff */
.L_x_32109:
[----:B------:R-:W-:Y:S05]  /*26f90*/  BSYNC.RECONVERGENT B0 ;  /* 0x0000000000007941 */ /* 0x000fea0003800200 */
.L_x_32108:
        /* <DEDUP_REMOVED lines=35> */
.L_x_32178:
        /* <DEDUP_REMOVED lines=13> */
.L_x_32180:
[----:B------:R-:W-:Y:S05]  /*272a0*/  BSYNC.RECONVERGENT B2 ;  /* 0x0000000000027941 */ /* 0x000fea0003800200 */
.L_x_32179:
        /* <DEDUP_REMOVED lines=61> */
.L_x_32177:
[----:B------:R-:W-:Y:S05]  /*27680*/  BSYNC.RECONVERGENT B1 ;  /* 0x0000000000017941 */ /* 0x000fea0003800200 */
.L_x_32176:
        /* <DEDUP_REMOVED lines=20> */
.L_x_32183:
        /* <DEDUP_REMOVED lines=13> */
.L_x_32185:
[----:B------:R-:W-:Y:S05]  /*278a0*/  BSYNC.RECONVERGENT B2 ;  /* 0x0000000000027941 */ /* 0x000fea0003800200 */
.L_x_32184:
        /* <DEDUP_REMOVED lines=61> */
.L_x_32182:
[----:B------:R-:W-:Y:S05]  /*27c80*/  BSYNC.RECONVERGENT B1 ;  /* 0x0000000000017941 */ /* 0x000fea0003800200 */
.L_x_32181:
        /* <DEDUP_REMOVED lines=15> */
.L_x_32188:
        /* <DEDUP_REMOVED lines=13> */
.L_x_32190:
[----:B------:R-:W-:Y:S05]  /*27e50*/  BSYNC.RECONVERGENT B2 ;  /* 0x0000000000027941 */ /* 0x000fea0003800200 */
.L_x_32189:
        /* <DEDUP_REMOVED lines=61> */
.L_x_32187:
[----:B------:R-:W-:Y:S05]  /*28230*/  BSYNC.RECONVERGENT B1 ;  /* 0x0000000000017941 */ /* 0x000fea0003800200 */
.L_x_32186:
        /* <DEDUP_REMOVED lines=17> */
.L_x_32193:
        /* <DEDUP_REMOVED lines=13> */
.L_x_32195:
[----:B------:R-:W-:Y:S05]  /*28420*/  BSYNC.RECONVERGENT B2 ;  /* 0x0000000000027941 */ /* 0x000fea0003800200 */
.L_x_32194:
        /* <DEDUP_REMOVED lines=61> */
.L_x_32192:
[----:B------:R-:W-:Y:S05]  /*28800*/  BSYNC.RECONVERGENT B1 ;  /* 0x0000000000017941 */ /* 0x000fea0003800200 */
.L_x_32191:
        /* <DEDUP_REMOVED lines=15> */
.L_x_32198:
        /* <DEDUP_REMOVED lines=13> */
.L_x_32200:
[----:B------:R-:W-:Y:S05]  /*289d0*/  BSYNC.RECONVERGENT B2 ;  /* 0x0000000000027941 */ /* 0x000fea0003800200 */
.L_x_32199:
        /* <DEDUP_REMOVED lines=61> */
.L_x_32197:
[----:B------:R-:W-:Y:S05]  /*28db0*/  BSYNC.RECONVERGENT B1 ;  /* 0x0000000000017941 */ /* 0x000fea0003800200 */
.L_x_32196:
        /* <DEDUP_REMOVED lines=17> */
.L_x_32203:
        /* <DEDUP_REMOVED lines=13> */
.L_x_32205:
[----:B------:R-:W-:Y:S05]  /*28fa0*/  BSYNC.RECONVERGENT B2 ;  /* 0x0000000000027941 */ /* 0x000fea0003800200 */
.L_x_32204:
        /* <DEDUP_REMOVED lines=61> */
.L_x_32202:
[----:B------:R-:W-:Y:S05]  /*29380*/  BSYNC.RECONVERGENT B1 ;  /* 0x0000000000017941 */ /* 0x000fea0003800200 */
.L_x_32201:
        /* <DEDUP_REMOVED lines=15> */
.L_x_32208:
        /* <DEDUP_REMOVED lines=13> */
.L_x_32210:
[----:B------:R-:W-:Y:S05]  /*29550*/  BSYNC.RECONVERGENT B2 ;  /* 0x0000000000027941 */ /* 0x000fea0003800200 */
.L_x_32209:
        /* <DEDUP_REMOVED lines=61> */
.L_x_32207:
[----:B------:R-:W-:Y:S05]  /*29930*/  BSYNC.RECONVERGENT B1 ;  /* 0x0000000000017941 */ /* 0x000fea0003800200 */
.L_x_32206:
        /* <DEDUP_REMOVED lines=17> */
.L_x_32213:
        /* <DEDUP_REMOVED lines=15> */
.L_x_32215:
[----:B------:R-:W-:Y:S05]  /*29b40*/  BSYNC.RECONVERGENT B2 ;  /* 0x0000000000027941 */ /* 0x000fea0003800200 */
.L_x_32214:
        /* <DEDUP_REMOVED lines=61> */
.L_x_32212:
[----:B------:R-:W-:Y:S05]  /*29f20*/  BSYNC.RECONVERGENT B1 ;  /* 0x0000000000017941 */ /* 0x000fea0003800200 */
.L_x_32211:
        /* <DEDUP_REMOVED lines=34> */
.L_x_32175:
        /* <DEDUP_REMOVED lines=16> */
.L_x_32219:
        /* <DEDUP_REMOVED lines=13> */
.L_x_32221:
[----:B------:R-:W-:Y:S05]  /*2a320*/  BSYNC.RECONVERGENT B2 ;  /* 0x0000000000027941 */ /* 0x000fea0003800200 */
.L_x_32220:
        /* <DEDUP_REMOVED lines=61> */
.L_x_32218:
[----:B------:R-:W-:Y:S05]  /*2a700*/  BSYNC.RECONVERGENT B1 ;  /* 0x0000000000017941 */ /* 0x000fea0003800200 */
.L_x_32217:
        /* <DEDUP_REMOVED lines=18> */
.L_x_32224:
        /* <DEDUP_REMOVED lines=13> */
.L_x_32226:
[----:B------:R-:W-:Y:S05]  /*2a900*/  BSYNC.RECONVERGENT B2 ;  /* 0x0000000000027941 */ /* 0x000fea0003800200 */
.L_x_32225:
        /* <DEDUP_REMOVED lines=61> */
.L_x_32223:
[----:B------:R-:W-:Y:S05]  /*2ace0*/  BSYNC.RECONVERGENT B1 ;  /* 0x0000000000017941 */ /* 0x000fea0003800200 */
.L_x_32222:
        /* <DEDUP_REMOVED lines=16> */
.L_x_32229:
        /* <DEDUP_REMOVED lines=13> */
.L_x_32231:
[----:B------:R-:W-:Y:S05]  /*2aec0*/  BSYNC.RECONVERGENT B2 ;  /* 0x0000000000027941 */ /* 0x000fea0003800200 */
.L_x_32230:
        /* <DEDUP_REMOVED lines=61> */
.L_x_32228:
[----:B------:R-:W-:Y:S05]  /*2b2a0*/  BSYNC.RECONVERGENT B1 ;  /* 0x0000000000017941 */ /* 0x000fea0003800200 */
.L_x_32227:
        /* <DEDUP_REMOVED lines=16> */
.L_x_32234:
        /* <DEDUP_REMOVED lines=13> */
.L_x_32236:
[----:B------:R-:W-:Y:S05]  /*2b480*/  BSYNC.RECONVERGENT B2 ;  /* 0x0000000000027941 */ /* 0x000fea0003800200 */
.L_x_32235:
        /* <DEDUP_REMOVED lines=61> */
.L_x_32233:
[----:B------:R-:W-:Y:S05]  /*2b860*/  BSYNC.RECONVERGENT B1 ;  /* 0x0000000000017941 */ /* 0x000fea0003800200 */
.L_x_32232:
        /* <DEDUP_REMOVED lines=16> */
.L_x_32216:
        /* <DEDUP_REMOVED lines=24> */
.L_x_32237:
[----:B01----:R-:W-:Y:S01]  /*2baf0*/  MOV R171, R172 ;  /* 0x000000ac00ab7202 */ /* 0x003fe20000000f00 */
[----:B------:R-:W-:-:S07]  /*2bb00*/  VIADD R0, R0, 0x20 ;  /* 0x0000002000007836 */ /* 0x000fce0000000000 */
.L_x_32174:
[----:B------:R-:W-:Y:S05]  /*2bb10*/  BSYNC.RECONVERGENT B0 ;  /* 0x0000000000007941 */ /* 0x000fea0003800200 */
.L_x_32173:
        /* <DEDUP_REMOVED lines=35> */
.L_x_32243:
        /* <DEDUP_REMOVED lines=13> */
.L_x_32245:
[----:B------:R-:W-:Y:S05]  /*2be20*/  BSYNC.RECONVERGENT B2 ;  /* 0x0000000000027941 */ /* 0x000fea0003800200 */
.L_x_32244:
        /* <DEDUP_REMOVED lines=61> */
.L_x_32242:
[----:B------:R-:W-:Y:S05]  /*2c200*/  BSYNC.RECONVERGENT B1 ;  /* 0x0000000000017941 */ /* 0x000fea0003800200 */
.L_x_32241:
        /* <DEDUP_REMOVED lines=20> */
.L_x_32248:
        /* <DEDUP_REMOVED lines=13> */
.L_x_32250:
[----:B------:R-:W-:Y:S05]  /*2c420*/  BSYNC.RECONVERGENT B2 ;  /* 0x0000000000027941 */ /* 0x000fea0003800200 */
.L_x_32249:
        /* <DEDUP_REMOVED lines=61> */
.L_x_32247:
[----:B------:R-:W-:Y:S05]  /*2c800*/  BSYNC.RECONVERGENT B1 ;  /* 0x0000000000017941 */ /* 0x000fea0003800200 */
.L_x_32246:
        /* <DEDUP_REMOVED lines=15> */
.L_x_32253:
        /* <DEDUP_REMOVED lines=13> */
.L_x_32255:
[----:B------:R-:W-:Y:S05]  /*2c9d0*/  BSYNC.RECONVERGENT B2 ;  /* 0x0000000000027941 */ /* 0x000fea0003800200 */
.L_x_32254:
        /* <DEDUP_REMOVED lines=61> */
.L_x_32252:
[----:B------:R-:W-:Y:S05]  /*2cdb0*/  BSYNC.RECONVERGENT B1 ;  /* 0x0000000000017941 */ /* 0x000fea0003800200 */
.L_x_32251:
        /* <DEDUP_REMOVED lines=17> */
.L_x_32258:
        /* <DEDUP_REMOVED lines=13> */
.L_x_32260:
[----:B------:R-:W-:Y:S05]  /*2cfa0*/  BSYNC.RECONVERGENT B2 ;  /* 0x0000000000027941 */ /* 0x000fea0003800200 */
.L_x_32259:
        /* <DEDUP_REMOVED lines=61> */
.L_x_32257:
[----:B------:R-:W-:Y:S05]  /*2d380*/  BSYNC.RECONVERGENT B1 ;  /* 0x0000000000017941 */ /* 0x000fea0003800200 */
.L_x_32256:
        /* <DEDUP_REMOVED lines=15> */
.L_x_32263:
        /* <DEDUP_REMOVED lines=13> */
.L_x_32265:
[----:B------:R-:W-:Y:S05]  /*2d550*/  BSYNC.RECONVERGENT B2 ;  /* 0x0000000000027941 */ /* 0x000fea0003800200 */
.L_x_32264:
        /* <DEDUP_REMOVED lines=61> */
.L_x_32262:
[----:B------:R-:W-:Y:S05]  /*2d930*/  BSYNC.RECONVERGENT B1 ;  /* 0x0000000000017941 */ /* 0x000fea0003800200 */
.L_x_32261:
        /* <DEDUP_REMOVED lines=17> */
.L_x_32268:
        /* <DEDUP_REMOVED lines=13> */
.L_x_32270:
[----:B------:R-:W-:Y:S05]  /*2db20*/  BSYNC.RECONVERGENT B2 ;  /* 0x0000000000027941 */ /* 0x000fea0003800200 */
.L_x_32269:
        /* <DEDUP_REMOVED lines=61> */
.L_x_32267:
[----:B------:R-:W-:Y:S05]  /*2df00*/  BSYNC.RECONVERGENT B1 ;  /* 0x0000000000017941 */ /* 0x000fea0003800200 */
.L_x_32266:
        /* <DEDUP_REMOVED lines=15> */
.L_x_32273:
        /* <DEDUP_REMOVED lines=13> */
.L_x_32275:
[----:B------:R-:W-:Y:S05]  /*2e0d0*/  BSYNC.RECONVERGENT B2 ;  /* 0x0000000000027941 */ /* 0x000fea0003800200 */
.L_x_32274:
        /* <DEDUP_REMOVED lines=61> */
.L_x_32272:
[----:B------:R-:W-:Y:S05]  /*2e4b0*/  BSYNC.RECONVERGENT B1 ;  /* 0x0000000000017941 */ /* 0x000fea0003800200 */
.L_x_32271:
        /* <DEDUP_REMOVED lines=17> */
.L_x_32278:
        /* <DEDUP_REMOVED lines=15> */
.L_x_32280:
[----:B------:R-:W-:Y:S05]  /*2e6c0*/  BSYNC.RECONVERGENT B2 ;  /* 0x0000000000027941 */ /* 0x000fea0003800200 */
.L_x_32279:
        /* <DEDUP_REMOVED lines=61> */
.L_x_32277:
[----:B------:R-:W-:Y:S05]  /*2eaa0*/  BSYNC.RECONVERGENT B1 ;  /* 0x0000000000017941 */ /* 0x000fea0003800200 */
.L_x_32276:
        /* <DEDUP_REMOVED lines=34> */
.L_x_32240:
        /* <DEDUP_REMOVED lines=16> */
.L_x_32284:
        /* <DEDUP_REMOVED lines=13> */
.L_x_32286:
[----:B------:R-:W-:Y:S05]  /*2eea0*/  BSYNC.RECONVERGENT B2 ;  /* 0x0000000000027941 */ /* 0x000fea0003800200 */
.L_x_32285:
        /* <DEDUP_REMOVED lines=61> */
.L_x_32283:
[----:B------:R-:W-:Y:S05]  /*2f280*/  BSYNC.RECONVERGENT B1 ;  /* 0x0000000000017941 */ /* 0x000fea0003800200 */
.L_x_32282:
        /* <DEDUP_REMOVED lines=18> */
.L_x_32289:
        /* <DEDUP_REMOVED lines=13> */
.L_x_32291:
[----:B------:R-:W-:Y:S05]  /*2f480*/  BSYNC.RECONVERGENT B2 ;  /* 0x0000000000027941 */ /* 0x000fea0003800200 */
.L_x_32290:
        /* <DEDUP_REMOVED lines=61> */
.L_x_32288:
[----:B------:R-:W-:Y:S05]  /*2f860*/  BSYNC.RECONVERGENT B1 ;  /* 0x0000000000017941 */ /* 0x000fea0003800200 */
.L_x_32287:
        /* <DEDUP_REMOVED lines=16> */
.L_x_32294:
        /* <DEDUP_REMOVED lines=13> */
.L_x_32296:
[----:B------:R-:W-:Y:S05]  /*2fa40*/  BSYNC.RECONVERGENT B2 ;  /* 0x0000000000027941 */ /* 0x000fea0003800200 */
.L_x_32295:
        /* <DEDUP_REMOVED lines=61> */
.L_x_32293:
[----:B------:R-:W-:Y:S05]  /*2fe20*/  BSYNC.RECONVERGENT B1 ;  /* 0x0000000000017941 */ /* 0x000fea0003800200 */
.L_x_32292:
        /* <DEDUP_REMOVED lines=16> */
.L_x_32299:
        /* <DEDUP_REMOVED lines=13> */
.L_x_32301:
[----:B------:R-:W-:Y:S05]  /*30000*/  BSYNC.RECONVERGENT B2 ;  /* 0x0000000000027941 */ /* 0x000fea0003800200 */
.L_x_32300:
        /* <DEDUP_REMOVED lines=61> */
.L_x_32298:
[----:B------:R-:W-:Y:S05]  /*303e0*/  BSYNC.RECONVERGENT B1 ;  /* 0x0000000000017941 */ /* 0x000fea0003800200 */
.L_x_32297:
        /* <DEDUP_REMOVED lines=16> */
.L_x_32281:
        /* <DEDUP_REMOVED lines=24> */
.L_x_32302:
[----:B01----:R-:W-:Y:S01]  /*30670*/  IMAD.MOV.U32 R171, RZ, RZ, R172 ;  /* 0x000000ffffab7224 */ /* 0x003fe200078e00ac */
[----:B------:R-:W-:-:S07]  /*30680*/  IADD3 R0, PT, PT, R0, 0x20, RZ ;  /* 0x0000002000007810 */ /* 0x000fce0007ffe0ff */
.L_x_32239:
[----:B------:R-:W-:Y:S05]  /*30690*/  BSYNC.RECONVERGENT B0 ;  /* 0x0000000000007941 */ /* 0x000fea0003800200 */
.L_x_32238:
        /* <DEDUP_REMOVED lines=35> */
.L_x_32308:
        /* <DEDUP_REMOVED lines=13> */
.L_x_32310:
[----:B------:R-:W-:Y:S05]  /*309a0*/  BSYNC.RECONVERGENT B2 ;  /* 0x0000000000027941 */ /* 0x000fea0003800200 */
.L_x_32309:
        /* <DEDUP_REMOVED lines=61> */
.L_x_32307:
[----:B------:R-:W-:Y:S05]  /*30d80*/  BSYNC.RECONVERGENT B1 ;  /* 0x0000000000017941 */ /* 0x000fea0003800200 */
.L_x_32306:
        /* <DEDUP_REMOVED lines=20> */
.L_x_32313:
        /* <DEDUP_REMOVED lines=13> */
.L_x_32315:
[----:B------:R-:W-:Y:S05]  /*30fa0*/  BSYNC.RECONVERGENT B2 ;  /* 0x0000000000027941 */ /* 0x000fea0003800200 */
.L_x_32314:
        /* <DEDUP_REMOVED lines=61> */
.L_x_32312:
[----:B------:R-:W-:Y:S05]  /*31380*/  BSYNC.RECONVERGENT B1 ;  /* 0x0000000000017941 */ /* 0x000fea0003800200 */
.L_x_32311:
        /* <DEDUP_REMOVED lines=15> */
.L_x_32318:
        /* <DEDUP_REMOVED lines=13> */
.L_x_32320:
[----:B------:R-:W-:Y:S05]  /*31550*/  BSYNC.RECONVERGENT B2 ;  /* 0x0000000000027941 */ /* 0x000fea0003800200 */
.L_x_32319:
        /* <DEDUP_REMOVED lines=61> */
.L_x_32317:
[----:B------:R-:W-:Y:S05]  /*31930*/  BSYNC.RECONVERGENT B1 ;  /* 0x0000000000017941 */ /* 0x000fea0003800200 */
.L_x_32316:
        /* <DEDUP_REMOVED lines=17> */
.L_x_32323:
        /* <DEDUP_REMOVED lines=13> */
.L_x_32325:
[----:B------:R-:W-:Y:S05]  /*31b20*/  BSYNC.RECONVERGENT B2 ;  /* 0x0000000000027941 */ /* 0x000fea0003800200 */
.L_x_32324:
        /* <DEDUP_REMOVED lines=61> */
.L_x_32322:
[----:B------:R-:W-:Y:S05]  /*31f00*/  BSYNC.RECONVERGENT B1 ;  /* 0x0000000000017941 */ /* 0x000fea0003800200 */
.L_x_32321:
        /* <DEDUP_REMOVED lines=15> */
.L_x_32328:
        /* <DEDUP_REMOVED lines=13> */
.L_x_32330:
[----:B------:R-:W-:Y:S05]  /*320d0*/  BSYNC.RECONVERGENT B2 ;  /* 0x0000000000027941 */ /* 0x000fea0003800200 */
.L_x_32329:
        /* <DEDUP_REMOVED lines=61> */
.L_x_32327:
[----:B------:R-:W-:Y:S05]  /*324b0*/  BSYNC.RECONVERGENT B1 ;  /* 0x0000000000017941 */ /* 0x000fea0003800200 */
.L_x_32326:
        /* <DEDUP_REMOVED lines=17> */
.L_x_32333:
        /* <DEDUP_REMOVED lines=13> */
.L_x_32335:
[----:B------:R-:W-:Y:S05]  /*326a0*/  BSYNC.RECONVERGENT B2 ;  /* 0x0000000000027941 */ /* 0x000fea0003800200 */
.L_x_32334:
        /* <DEDUP_REMOVED lines=61> */
.L_x_32332:
[----:B------:R-:W-:Y:S05]  /*32a80*/  BSYNC.RECONVERGENT B1 ;  /* 0x0000000000017941 */ /* 0x000fea0003800200 */
.L_x_32331:
        /* <DEDUP_REMOVED lines=15> */
.L_x_32338:
        /* <DEDUP_REMOVED lines=13> */
.L_x_32340:
[----:B------:R-:W-:Y:S05]  /*32c50*/  BSYNC.RECONVERGENT B2 ;  /* 0x0000000000027941 */ /* 0x000fea0003800200 */
.L_x_32339:
        /* <DEDUP_REMOVED lines=61> */
.L_x_32337:
[----:B------:R-:W-:Y:S05]  /*33030*/  BSYNC.RECONVERGENT B1 ;  /* 0x0000000000017941 */ /* 0x000fea0003800200 */
.L_x_32336:
        /* <DEDUP_REMOVED lines=17> */
.L_x_32343:
        /* <DEDUP_REMOVED lines=15> */
.L_x_32345:
[----:B------:R-:W-:Y:S05]  /*33240*/  BSYNC.RECONVERGENT B2 ;  /* 0x0000000000027941 */ /* 0x000fea0003800200 */
.L_x_32344:
        /* <DEDUP_REMOVED lines=61> */
.L_x_32342:
[----:B------:R-:W-:Y:S05]  /*33620*/  BSYNC.RECONVERGENT B1 ;  /* 0x0000000000017941 */ /* 0x000fea0003800200 */
.L_x_32341:
        /* <DEDUP_REMOVED lines=34> */
.L_x_32305:
        /* <DEDUP_REMOVED lines=16> */
.L_x_32349:
        /* <DEDUP_REMOVED lines=13> */
.L_x_32351:
[----:B------:R-:W-:Y:S05]  /*33a20*/  BSYNC.RECONVERGENT B2 ;  /* 0x0000000000027941 */ /* 0x000fea0003800200 */
.L_x_32350:
        /* <DEDUP_REMOVED lines=61> */
.L_x_32348:
[----:B------:R-:W-:Y:S05]  /*33e00*/  BSYNC.RECONVERGENT B1 ;  /* 0x0000000000017941 */ /* 0x000fea0003800200 */
.L_x_32347:
        /* <DEDUP_REMOVED lines=18> */
.L_x_32354:
        /* <DEDUP_REMOVED lines=13> */
.L_x_32356:
[----:B------:R-:W-:Y:S05]  /*34000*/  BSYNC.RECONVERGENT B2 ;  /* 0x0000000000027941 */ /* 0x000fea0003800200 */
.L_x_32355:
        /* <DEDUP_REMOVED lines=61> */
.L_x_32353:
[----:B------:R-:W-:Y:S05]  /*343e0*/  BSYNC.RECONVERGENT B1 ;  /* 0x0000000000017941 */ /* 0x000fea0003800200 */
.L_x_32352:
        /* <DEDUP_REMOVED lines=16> */
.L_x_32359:
        /* <DEDUP_REMOVED lines=13> */
.L_x_32361:
[----:B------:R-:W-:Y:S05]  /*345c0*/  BSYNC.RECONVERGENT B2 ;  /* 0x0000000000027941 */ /* 0x000fea0003800200 */
.L_x_32360:
        /* <DEDUP_REMOVED lines=61> */
.L_x_32358:
[----:B------:R-:W-:Y:S05]  /*349a0*/  BSYNC.RECONVERGENT B1 ;  /* 0x0000000000017941 */ /* 0x000fea0003800200 */
.L_x_32357:
        /* <DEDUP_REMOVED lines=16> */
.L_x_32364:
        /* <DEDUP_REMOVED lines=13> */
.L_x_32366:
[----:B------:R-:W-:Y:S05]  /*34b80*/  BSYNC.RECONVERGENT B2 ;  /* 0x0000000000027941 */ /* 0x000fea0003800200 */
.L_x_32365:
        /* <DEDUP_REMOVED lines=61> */
.L_x_32363:
[----:B------:R-:W-:Y:S05]  /*34f60*/  BSYNC.RECONVERGENT B1 ;  /* 0x0000000000017941 */ /* 0x000fea0003800200 */
.L_x_32362:
        /* <DEDUP_REMOVED lines=16> */
.L_x_32346:
        /* <DEDUP_REMOVED lines=24> */
.L_x_32367:
[----:B01----:R-:W-:Y:S01]  /*351f0*/  MOV R171, R172 ;  /* 0x000000ac00ab7202 */ /* 0x003fe20000000f00 */
[----:B------:R-:W-:-:S07]  /*35200*/  VIADD R0, R0, 0x20 ;  /* 0x0000002000007836 */ /* 0x000fce0000000000 */
.L_x_32304:
[----:B------:R-:W-:Y:S05]  /*35210*/  BSYNC.RECONVERGENT B0 ;  /* 0x0000000000007941 */ /* 0x000fea0003800200 */
.L_x_32303:
        /* <DEDUP_REMOVED lines=35> */
.L_x_32373:
        /* <DEDUP_REMOVED lines=13> */
.L_x_32375:
[----:B------:R-:W-:Y:S05]  /*35520*/  BSYNC.RECONVERGENT B2 ;  /* 0x0000000000027941 */ /* 0x000fea0003800200 */
.L_x_32374:
        /* <DEDUP_REMOVED lines=61> */
.L_x_32372:
[----:B------:R-:W-:Y:S05]  /*35900*/  BSYNC.RECONVERGENT B1 ;  /* 0x0000000000017941 */ /* 0x000fea0003800200 */
.L_x_32371:
        /* <DEDUP_REMOVED lines=20> */
.L_x_32378:
        /* <DEDUP_REMOVED lines=13> */
.L_x_32380:
[----:B------:R-:W-:Y:S05]  /*35b20*/  BSYNC.RECONVERGENT B2 ;  /* 0x0000000000027941 */ /* 0x000fea0003800200 */
.L_x_32379:
        /* <DEDUP_REMOVED lines=61> */
.L_x_32377:
[----:B------:R-:W-:Y:S05]  /*35f00*/  BSYNC.RECONVERGENT B1 ;  /* 0x0000000000017941 */ /* 0x000fea0003800200 */
.L_x_32376:
        /* <DEDUP_REMOVED lines=15> */
.L_x_32383:
        /* <DEDUP_REMOVED lines=13> */
.L_x_32385:
[----:B------:R-:W-:Y:S05]  /*360d0*/  BSYNC.RECONVERGENT B2 ;  /* 0x0000000000027941 */ /* 0x000fea0003800200 */
.L_x_32384:
        /* <DEDUP_REMOVED lines=61> */
.L_x_32382:
[----:B------:R-:W-:Y:S05]  /*364b0*/  BSYNC.RECONVERGENT B1 ;  /* 0x0000000000017941 */ /* 0x000fea0003800200 */
.L_x_32381:
        /* <DEDUP_REMOVED lines=17> */
.L_x_32388:
        /* <DEDUP_REMOVED lines=13> */
.L_x_32390:
[----:B------:R-:W-:Y:S05]  /*366a0*/  BSYNC.RECONVERGENT B2 ;  /* 0x0000000000027941 */ /* 0x000fea0003800200 */
.L_x_32389:
        /* <DEDUP_REMOVED lines=61> */
.L_x_32387:
[----:B------:R-:W-:Y:S05]  /*36a80*/  BSYNC.RECONVERGENT B1 ;  /* 0x0000000000017941 */ /* 0x000fea0003800200 */
.L_x_32386:
        /* <DEDUP_REMOVED lines=15> */
.L_x_32393:
        /* <DEDUP_REMOVED lines=13> */
.L_x_32395:
[----:B------:R-:W-:Y:S05]  /*36c50*/  BSYNC.RECONVERGENT B2 ;  /* 0x0000000000027941 */ /* 0x000fea0003800200 */
.L_x_32394:
        /* <DEDUP_REMOVED lines=61> */
.L_x_32392:
[----:B------:R-:W-:Y:S05]  /*37030*/  BSYNC.RECONVERGENT B1 ;  /* 0x0000000000017941 */ /* 0x000fea0003800200 */
.L_x_32391:
        /* <DEDUP_REMOVED lines=17> */
.L_x_32398:
        /* <DEDUP_REMOVED lines=13> */
.L_x_32400:
[----:B------:R-:W-:Y:S05]  /*37220*/  BSYNC.RECONVERGENT B2 ;  /* 0x0000000000027941 */ /* 0x000fea0003800200 */
.L_x_32399:
        /* <DEDUP_REMOVED lines=61> */
.L_x_32397:
[----:B------:R-:W-:Y:S05]  /*37600*/  BSYNC.RECONVERGENT B1 ;  /* 0x0000000000017941 */ /* 0x000fea0003800200 */
.L_x_32396:
        /* <DEDUP_REMOVED lines=15> */
.L_x_32403:
        /* <DEDUP_REMOVED lines=13> */
.L_x_32405:
[----:B------:R-:W-:Y:S05]  /*377d0*/  BSYNC.RECONVERGENT B2 ;  /* 0x0000000000027941 */ /* 0x000fea0003800200 */
.L_x_32404:
        /* <DEDUP_REMOVED lines=61> */
.L_x_32402:
[----:B------:R-:W-:Y:S05]  /*37bb0*/  BSYNC.RECONVERGENT B1 ;  /* 0x0000000000017941 */ /* 0x000fea0003800200 */
.L_x_32401:
        /* <DEDUP_REMOVED lines=17> */
.L_x_32408:
        /* <DEDUP_REMOVED lines=15> */
.L_x_32410:
[----:B------:R-:W-:Y:S05]  /*37dc0*/  BSYNC.RECONVERGENT B2 ;  /* 0x0000000000027941 */ /* 0x000fea0003800200 */
.L_x_32409:
        /* <DEDUP_REMOVED lines=61> */
.L_x_32407:
[----:B------:R-:W-:Y:S05]  /*381a0*/  BSYNC.RECONVERGENT B1 ;  /* 0x0000000000017941 */ /* 0x000fea0003800200 */
.L_x_32406:
        /* <DEDUP_REMOVED lines=34> */
.L_x_32370:
        /* <DEDUP_REMOVED lines=16> */
.L_x_32414:
        /* <DEDUP_REMOVED lines=13> */
.L_x_32416:
[----:B------:R-:W-:Y:S05]  /*385a0*/  BSYNC.RECONVERGENT B2 ;  /* 0x0000000000027941 */ /* 0x000fea0003800200 */
.L_x_32415:
        /* <DEDUP_REMOVED lines=61> */
.L_x_32413:
[----:B------:R-:W-:Y:S05]  /*38980*/  BSYNC.RECONVERGENT B1 ;  /* 0x0000000000017941 */ /* 0x000fea0003800200 */
.L_x_32412:
        /* <DEDUP_REMOVED lines=18> */
.L_x_32419:
        /* <DEDUP_REMOVED lines=13> */
.L_x_32421:
[----:B------:R-:W-:Y:S05]  /*38b80*/  BSYNC.RECONVERGENT B2 ;  /* 0x0000000000027941 */ /* 0x000fea0003800200 */
.L_x_32420:
        /* <DEDUP_REMOVED lines=61> */
.L_x_32418:
[----:B------:R-:W-:Y:S05]  /*38f60*/  BSYNC.RECONVERGENT B1 ;  /* 0x0000000000017941 */ /* 0x000fea0003800200 */
.L_x_32417:
        /* <DEDUP_REMOVED lines=16> */
.L_x_32424:
        /* <DEDUP_REMOVED lines=13> */
.L_x_32426:
[----:B------:R-:W-:Y:S05]  /*39140*/  BSYNC.RECONVERGENT B2 ;  /* 0x0000000000027941 */ /* 0x000fea0003800200 */
.L_x_32425:
        /* <DEDUP_REMOVED lines=61> */
.L_x_32423:
[----:B------:R-:W-:Y:S05]  /*39520*/  BSYNC.RECONVERGENT B1 ;  /* 0x0000000000017941 */ /* 0x000fea0003800200 */
.L_x_32422:
        /* <DEDUP_REMOVED lines=16> */
.L_x_32429:
        /* <DEDUP_REMOVED lines=13> */
.L_x_32431:
[----:B------:R-:W-:Y:S05]  /*39700*/  BSYNC.RECONVERGENT B2 ;  /* 0x0000000000027941 */ /* 0x000fea0003800200 */
.L_x_32430:
        /* <DEDUP_REMOVED lines=61> */
.L_x_32428:
[----:B------:R-:W-:Y:S05]  /*39ae0*/  BSYNC.RECONVERGENT B1 ;  /* 0x0000000000017941 */ /* 0x000fea0003800200 */
.L_x_32427:
        /* <DEDUP_REMOVED lines=16> */
.L_x_32411:
        /* <DEDUP_REMOVED lines=8> */
[----:B------:R-:W-:Y:S02]  /*39c70*/  IMAD.MOV.U32 R171, RZ, RZ, R172 ;  /* 0x000000ffffab7224 */ /* 0x000fe400078e00ac */
        /* <DEDUP_REMOVED lines=16> */
.L_x_32369:
[----:B------:R-:W-:Y:S05]  /*39d80*/  BSYNC.RECONVERGENT B0 ;  /* 0x0000000000007941 */ /* 0x000fea0003800200 */
.L_x_32368:
[----:B------:R-:W-:Y:S01]  /*39d90*/  FADD.FTZ R0, RZ, R116 ;  /* 0x00000074ff007221 */ /* 0x000fe20000010000 */
[C---:B------:R-:W-:Y:S01]  /*39da0*/  ISETP.GE.U32.AND P5, PT, R157.reuse, 0x20, PT ;  /* 0x000000209d00780c */ /* 0x040fe20003fa6070 */
[----:B------:R-:W2:Y:S01]  /*39db0*/  S2R R180, SR_TID.X ;  /* 0x0000000000b47919 */ /* 0x000ea20000002100 */
[----:B------:R-:W-:Y:S01]  /*39dc0*/  ISETP.GT.U32.AND P4, PT, R157, 0x3f, PT ;  /* 0x0000003f9d00780c */ /* 0x000fe20003f84070 */
[----:B01----:R-:W-:Y:S01]  /*39dd0*/  FADD.FTZ R175, R117, R0 ;  /* 0x0000000075af7221 */ /* 0x003fe20000010000 */
        /* <DEDUP_REMOVED lines=70> */
[----:B--2---:R-:W-:Y:S02]  /*3a240*/  LOP3.LUT P6, RZ, R180, 0x1f, RZ, 0xc0, !PT ;  /* 0x0000001fb4ff7812 */ /* 0x004fe400078cc0ff */
        /* <DEDUP_REMOVED lines=35> */
[----:B------:R-:W-:Y:S01]  /*3a480*/  FADD.FTZ R172, R125, -R175 ;  /* 0x800000af7dac7221 */ /* 0x000fe20000010000 */
[----:B------:R-:W-:Y:S02]  /*3a490*/  LOP3.LUT P4, RZ, R173, 0x1, RZ, 0xc0, !PT ;  /* 0x00000001adff7812 */ /* 0x000fe4000788c0ff */
        /* <DEDUP_REMOVED lines=90> */
.L_x_32469:
        /* <DEDUP_REMOVED lines=30> */
[C---:B-1----:R-:W-:Y:S01]  /*3ac20*/  IMAD.WIDE.U32 R180, R163.reuse, 0x10, R180 ;  /* 0x00000010a3b47825 */ /* 0x042fe200078e00b4 */
[----:B------:R-:W-:-:S04]  /*3ac30*/  IADD3 R163, PT, PT, R163, 0x20, RZ ;  /* 0x00000020a3a37810 */ /* 0x000fc80007ffe0ff */
[----:B------:R1:W-:Y:S03]  /*3ac40*/  STG.E.128 desc[UR6][R180.64], R176 ;  /* 0x000000b0b4007986 */ /* 0x0003e6000c101d06 */
.L_x_32434:
[----:B------:R-:W-:Y:S05]  /*3ac50*/  BSYNC.RECONVERGENT B0 ;  /* 0x0000000000007941 */ /* 0x000fea0003800200 */
.L_x_32433:
[----:B------:R-:W-:Y:S01]  /*3ac60*/  LOP3.LUT P0, RZ, R173, 0x20000, RZ, 0xc0, !PT ;  /* 0x00020000adff7812 */ /* 0x000fe2000780c0ff */
        /* <DEDUP_REMOVED lines=16> */
[----:B------:R-:W-:-:S04]  /*3ad70*/  VIADD R163, R163, 0x20 ;  /* 0x00000020a3a37836 */ /* 0x000fc80000000000 */
[----:B------:R2:W-:Y:S03]  /*3ad80*/  STG.E.128 desc[UR6][R180.64], R176 ;  /* 0x000000b0b4007986 */ /* 0x0005e6000c101d06 */
.L_x_32436:
[----:B------:R-:W-:Y:S05]  /*3ad90*/  BSYNC.RECONVERGENT B0 ;  /* 0x0000000000007941 */ /* 0x000fea0003800200 */
.L_x_32435:
[----:B------:R-:W-:Y:S01]  /*3ada0*/  LOP3.LUT P0, RZ, R173, 0x10000, RZ, 0xc0, !PT ;  /* 0x00010000adff7812 */ /* 0x000fe2000780c0ff */
        /* <DEDUP_REMOVED lines=18> */
.L_x_32438:
[----:B------:R-:W-:Y:S05]  /*3aed0*/  BSYNC.RECONVERGENT B0 ;  /* 0x0000000000007941 */ /* 0x000fea0003800200 */
.L_x_32437:
[----:B------:R-:W-:Y:S01]  /*3aee0*/  LOP3.LUT P0, RZ, R173, 0x8000, RZ, 0xc0, !PT ;  /* 0x00008000adff7812 */ /* 0x000fe2000780c0ff */
        /* <DEDUP_REMOVED lines=18> */
.L_x_32440:
[----:B------:R-:W-:Y:S05]  /*3b010*/  BSYNC.RECONVERGENT B0 ;  /* 0x0000000000007941 */ /* 0x000fea0003800200 */
.L_x_32439:
        /* <DEDUP_REMOVED lines=19> */
.L_x_32442:
[----:B------:R-:W-:Y:S05]  /*3b150*/  BSYNC.RECONVERGENT B0 ;  /* 0x0000000000007941 */ /* 0x000fea0003800200 */
.L_x_32441:
        /* <DEDUP_REMOVED lines=19> */
.L_x_32444:
[----:B------:R-:W-:Y:S05]  /*3b290*/  BSYNC.RECONVERGENT B0 ;  /* 0x0000000000007941 */ /* 0x000fea0003800200 */
.L_x_32443:
        /* <DEDUP_REMOVED lines=19> */
.L_x_32446:
[----:B------:R-:W-:Y:S05]  /*3b3d0*/  BSYNC.RECONVERGENT B0 ;  /* 0x0000000000007941 */ /* 0x000fea0003800200 */
.L_x_32445:
        /* <DEDUP_REMOVED lines=19> */
.L_x_32448:
[----:B------:R-:W-:Y:S05]  /*3b510*/  BSYNC.RECONVERGENT B0 ;  /* 0x0000000000007941 */ /* 0x000fea0003800200 */
.L_x_32447:
        /* <DEDUP_REMOVED lines=19> */
.L_x_32450:
[----:B------:R-:W-:Y:S05]  /*3b650*/  BSYNC.RECONVERGENT B0 ;  /* 0x0000000000007941 */ /* 0x000fea0003800200 */
.L_x_32449:
        /* <DEDUP_REMOVED lines=19> */
.L_x_32452:
[----:B------:R-:W-:Y:S05]  /*3b790*/  BSYNC.RECONVERGENT B0 ;  /* 0x0000000000007941 */ /* 0x000fea0003800200 */
.L_x_32451:
        /* <DEDUP_REMOVED lines=19> */
.L_x_32454:
[----:B------:R-:W-:Y:S05]  /*3b8d0*/  BSYNC.RECONVERGENT B0 ;  /* 0x0000000000007941 */ /* 0x000fea0003800200 */
.L_x_32453:
        /* <DEDUP_REMOVED lines=16> */
[----:B0-----:R-:W-:-:S05]  /*3b9e0*/  IMAD.WIDE.U32 R176, R163, 0x10, R176 ;  /* 0x00000010a3b07825 */ /* 0x001fca00078e00b0 */
[----:B------:R0:W-:Y:S02]  /*3b9f0*/  STG.E.128 desc[UR6][R176.64], R180 ;  /* 0x000000b4b0007986 */ /* 0x0001e4000c101d06 */
.L_x_32456:
[----:B------:R-:W-:Y:S05]  /*3ba00*/  BSYNC.RECONVERGENT B0 ;  /* 0x0000000000007941 */ /* 0x000fea0003800200 */
.L_x_32455:
[----:B01234-:R-:W0:Y:S02]  /*3ba10*/  LDC.64 R176, c[0x0][0x380] ;  /* 0x0000e000ffb07b82 */ /* 0x01fe240000000a00 */
[----:B0-----:R-:W-:-:S05]  /*3ba20*/  IMAD R156, R176, 0x4, R156 ;  /* 0x00000004b09c7824 */ /* 0x001fca00078e029c */
[----:B------:R-:W-:-:S13]  /*3ba30*/  ISETP.GE.AND P0, PT, R156, R177, PT ;  /* 0x000000b19c00720c */ /* 0x000fda0003f06270 */
[----:B------:R-:W-:Y:S05]  /*3ba40*/  @!P0 BRA `(.L_x_32457) ;  /* 0xfffffc5800408947 */ /* 0x000fea000383ffff */
[----:B------:R-:W-:Y:S05]  /*3ba50*/  EXIT ;  /* 0x000000000000794d */ /* 0x000fea0003800000 */
.L_x_32432:
        /* <DEDUP_REMOVED lines=8> */
.L_x_32459:
[----:B------:R-:W-:Y:S05]  /*3bae0*/  BSYNC B0 ;  /* 0x0000000000007941 */ /* 0x000fea0003800000 */
.L_x_32458:
        /* <DEDUP_REMOVED lines=10> */
.L_x_32460:
[----:B------:R-:W-:Y:S02]  /*3bb90*/  IMAD.MOV.U32 R184, RZ, RZ, 0x4 ;  /* 0x00000004ffb87424 */ /* 0x000fe400078e00ff */
[----:B------:R-:W-:-:S04]  /*3bba0*/  IMAD.MOV.U32 R177, RZ, RZ, R181 ;  /* 0x000000ffffb17224 */ /* 0x000fc800078e00b5 */
[----:B------:R-:W-:-:S05]  /*3bbb0*/  FADD.FTZ R177, R172, R177 ;  /* 0x000000b1acb17221 */ /* 0x000fca0000010000 */
[----:B------:R-:W-:-:S07]  /*3bbc0*/  MOV R183, R177 ;  /* 0x000000b100b77202 */ /* 0x000fce0000000f00 */
[----:B------:R-:W-:Y:S05]  /*3bbd0*/  WARPSYNC.COLLECTIVE R182, `(.L_x_32461) ;  /* 0x00000000b6087348 */ /* 0x000fea0003c00000 */
[----:B------:R0:W1:Y:S02]  /*3bbe0*/  SHFL.BFLY P6, R181, R183, R184, R185 ;  /* 0x0c0000b8b7b57389 */ /* 0x00006400000c00b9 */
[----:B01----:R-:W-:Y:S05]  /*3bbf0*/  ENDCOLLECTIVE ;  /* 0x000000000000791b */ /* 0x003fea0003800000 */
.L_x_32461:
[----:B------:R-:W-:Y:S01]  /*3bc00*/  HFMA2 R184, -RZ, RZ, 0, 4.76837158203125e-07 ;  /* 0x00000008ffb87431 */ /* 0x000fe200000001ff */
[----:B------:R-:W-:-:S05]  /*3bc10*/  MOV R0, R181 ;  /* 0x000000b500007202 */ /* 0x000fca0000000f00 */
[----:B------:R-:W-:-:S04]  /*3bc20*/  FADD.FTZ R178, R177, R0 ;  /* 0x00000000b1b27221 */ /* 0x000fc80000010000 */
[----:B------:R-:W-:-:S07]  /*3bc30*/  IMAD.MOV.U32 R183, RZ, RZ, R178 ;  /* 0x000000ffffb77224 */ /* 0x000fce00078e00b2 */
[----:B------:R-:W-:Y:S05]  /*3bc40*/  WARPSYNC.COLLECTIVE R182, `(.L_x_32462) ;  /* 0x00000000b6087348 */ /* 0x000fea0003c00000 */
[----:B------:R0:W1:Y:S02]  /*3bc50*/  SHFL.BFLY P6, R181, R183, R184, R185 ;  /* 0x0c0000b8b7b57389 */ /* 0x00006400000c00b9 */
[----:B01----:R-:W-:Y:S05]  /*3bc60*/  ENDCOLLECTIVE ;  /* 0x000000000000791b */ /* 0x003fea0003800000 */
.L_x_32462:
[----:B------:R-:W-:Y:S02]  /*3bc70*/  IMAD.MOV.U32 R184, RZ, RZ, 0x10 ;  /* 0x00000010ffb87424 */ /* 0x000fe400078e00ff */
[----:B------:R-:W-:-:S04]  /*3bc80*/  IMAD.MOV.U32 R179, RZ, RZ, R181 ;  /* 0x000000ffffb37224 */ /* 0x000fc800078e00b5 */
[----:B------:R-:W-:-:S05]  /*3bc90*/  FADD.FTZ R179, R178, R179 ;  /* 0x000000b3b2b37221 */ /* 0x000fca0000010000 */
[----:B------:R-:W-:-:S07]  /*3bca0*/  MOV R183, R179 ;  /* 0x000000b300b77202 */ /* 0x000fce0000000f00 */
[----:B------:R-:W-:Y:S05]  /*3bcb0*/  WARPSYNC.COLLECTIVE R182, `(.L_x_32463) ;  /* 0x00000000b6087348 */ /* 0x000fea0003c00000 */
[----:B------:R0:W1:Y:S02]  /*3bcc0*/  SHFL.BFLY P6, R181, R183, R184, R185 ;  /* 0x0c0000b8b7b57389 */ /* 0x00006400000c00b9 */
[----:B01----:R-:W-:Y:S05]  /*3bcd0*/  ENDCOLLECTIVE ;  /* 0x000000000000791b */ /* 0x003fea0003800000 */
.L_x_32463:
[----:B------:R-:W-:Y:S01]  /*3bce0*/  HFMA2 R184, -RZ, RZ, 0, 5.9604644775390625e-08 ;  /* 0x00000001ffb87431 */ /* 0x000fe200000001ff */
[----:B------:R-:W-:Y:S02]  /*3bcf0*/  MOV R0, R181 ;  /* 0x000000b500007202 */ /* 0x000fe40000000f00 */
[----:B------:R-:W-:-:S03]  /*3bd00*/  LOP3.LUT P6, RZ, R173, 0x2, RZ, 0xc0, !PT ;  /* 0x00000002adff7812 */ /* 0x000fc600078cc0ff */
        /* <DEDUP_REMOVED lines=108> */
.L_x_32464:
[----:B------:R-:W-:Y:S02]  /*3c3d0*/  IMAD.MOV.U32 R184, RZ, RZ, 0x2 ;  /* 0x00000002ffb87424 */ /* 0x000fe400078e00ff */
[----:B------:R-:W-:-:S04]  /*3c3e0*/  IMAD.MOV.U32 R177, RZ, RZ, R181 ;  /* 0x000000ffffb17224 */ /* 0x000fc800078e00b5 */
[----:B------:R-:W-:-:S05]  /*3c3f0*/  FADD.FTZ R177, R0, R177 ;  /* 0x000000b100b17221 */ /* 0x000fca0000010000 */
[----:B------:R-:W-:-:S07]  /*3c400*/  MOV R183, R177 ;  /* 0x000000b100b77202 */ /* 0x000fce0000000f00 */
[----:B------:R-:W-:Y:S05]  /*3c410*/  WARPSYNC.COLLECTIVE R182, `(.L_x_32465) ;  /* 0x00000000b6087348 */ /* 0x000fea0003c00000 */
[----:B------:R0:W1:Y:S02]  /*3c420*/  SHFL.BFLY P6, R181, R183, R184, R185 ;  /* 0x0c0000b8b7b57389 */ /* 0x00006400000c00b9 */
[----:B01----:R-:W-:Y:S05]  /*3c430*/  ENDCOLLECTIVE ;  /* 0x000000000000791b */ /* 0x003fea0003800000 */
.L_x_32465:
[----:B------:R-:W-:Y:S01]  /*3c440*/  HFMA2 R184, -RZ, RZ, 0, 2.384185791015625e-07 ;  /* 0x00000004ffb87431 */ /* 0x000fe200000001ff */
[----:B------:R-:W-:-:S05]  /*3c450*/  MOV R172, R181 ;  /* 0x000000b500ac7202 */ /* 0x000fca0000000f00 */
[----:B------:R-:W-:-:S04]  /*3c460*/  FADD.FTZ R172, R177, R172 ;  /* 0x000000acb1ac7221 */ /* 0x000fc80000010000 */
[----:B------:R-:W-:-:S07]  /*3c470*/  IMAD.MOV.U32 R183, RZ, RZ, R172 ;  /* 0x000000ffffb77224 */ /* 0x000fce00078e00ac */
[----:B------:R-:W-:Y:S05]  /*3c480*/  WARPSYNC.COLLECTIVE R182, `(.L_x_32466) ;  /* 0x00000000b6087348 */ /* 0x000fea0003c00000 */
[----:B------:R0:W1:Y:S02]  /*3c490*/  SHFL.BFLY P6, R181, R183, R184, R185 ;  /* 0x0c0000b8b7b57389 */ /* 0x00006400000c00b9 */
[----:B01----:R-:W-:Y:S05]  /*3c4a0*/  ENDCOLLECTIVE ;  /* 0x000000000000791b */ /* 0x003fea0003800000 */
.L_x_32466:
[----:B------:R-:W-:Y:S02]  /*3c4b0*/  IMAD.MOV.U32 R184, RZ, RZ, 0x8 ;  /* 0x00000008ffb87424 */ /* 0x000fe400078e00ff */
[----:B------:R-:W-:-:S04]  /*3c4c0*/  IMAD.MOV.U32 R179, RZ, RZ, R181 ;  /* 0x000000ffffb37224 */ /* 0x000fc800078e00b5 */
[----:B------:R-:W-:-:S05]  /*3c4d0*/  FADD.FTZ R179, R172, R179 ;  /* 0x000000b3acb37221 */ /* 0x000fca0000010000 */
[----:B------:R-:W-:-:S07]  /*3c4e0*/  MOV R183, R179 ;  /* 0x000000b300b77202 */ /* 0x000fce0000000f00 */
[----:B------:R-:W-:Y:S05]  /*3c4f0*/  WARPSYNC.COLLECTIVE R182, `(.L_x_32467) ;  /* 0x00000000b6087348 */ /* 0x000fea0003c00000 */
[----:B------:R0:W1:Y:S02]  /*3c500*/  SHFL.BFLY P6, R181, R183, R184, R185 ;  /* 0x0c0000b8b7b57389 */ /* 0x00006400000c00b9 */
[----:B01----:R-:W-:Y:S05]  /*3c510*/  ENDCOLLECTIVE ;  /* 0x000000000000791b */ /* 0x003fea0003800000 */
.L_x_32467:
[----:B------:R-:W-:Y:S01]  /*3c520*/  HFMA2 R184, -RZ, RZ, 0, 9.5367431640625e-07 ;  /* 0x00000010ffb87431 */ /* 0x000fe200000001ff */
[----:B------:R-:W-:-:S05]  /*3c530*/  MOV R178, R181 ;  /* 0x000000b500b27202 */ /* 0x000fca0000000f00 */
[----:B------:R-:W-:-:S04]  /*3c540*/  FADD.FTZ R178, R179, R178 ;  /* 0x000000b2b3b27221 */ /* 0x000fc80000010000 */
[----:B------:R-:W-:-:S07]  /*3c550*/  IMAD.MOV.U32 R183, RZ, RZ, R178 ;  /* 0x000000ffffb77224 */ /* 0x000fce00078e00b2 */
[----:B------:R-:W-:Y:S05]  /*3c560*/  WARPSYNC.COLLECTIVE R182, `(.L_x_32468) ;  /* 0x00000000b6087348 */ /* 0x000fea0003c00000 */
[----:B------:R0:W1:Y:S02]  /*3c570*/  SHFL.BFLY P6, R181, R183, R184, R185 ;  /* 0x0c0000b8b7b57389 */ /* 0x00006400000c00b9 */
[----:B01----:R-:W-:Y:S05]  /*3c580*/  ENDCOLLECTIVE ;  /* 0x000000000000791b */ /* 0x003fea0003800000 */
.L_x_32468:
[----:B------:R-:W-:Y:S05]  /*3c590*/  BRA `(.L_x_32469) ;  /* 0xffffffe400287947 */ /* 0x000fea000383ffff */
.L_x_32470:
        /* <DEDUP_REMOVED lines=14> */
.L_x_33322:


//--------------------- .text._ZN10layer_norm31ln_parallel_residual_fwd_kernelINS_13Kernel_traitsIfffffjLj1536ELj1ELj4ELj1ELj16ENS_18Kernel_traits_baseILj1536EfffffjLj128EEEEELb1ELb1ELb1EEEvNS_9FwdParamsE --------------------------
	.section	.text._ZN10layer_norm31ln_parallel_residual_fwd_kernelINS_13Kernel_traitsIfffffjLj1536ELj1ELj4ELj1ELj16ENS_18Kernel_traits_baseILj1536EfffffjLj128EEEEELb1ELb1ELb1EEEvNS_9FwdParamsE,"ax",@progbits
	.align	128
        .global         _ZN10layer_norm31ln_parallel_residual_fwd_kernelINS_13Kernel_traitsIfffffjLj1536ELj1ELj4ELj1ELj16ENS_18Kernel_traits_baseILj1536EfffffjLj128EEEEELb1ELb1ELb1EEEvNS_9FwdParamsE
        .type           _ZN10layer_norm31ln_parallel_residual_fwd_kernelINS_13Kernel_traitsIfffffjLj1536ELj1ELj4ELj1ELj16ENS_18Kernel_traits_baseILj1536EfffffjLj128EEEEELb1ELb1ELb1EEEvNS_9FwdParamsE,@function
        .size           _ZN10layer_norm31ln_parallel_residual_fwd_kernelINS_13Kernel_traitsIfffffjLj1536ELj1ELj4ELj1ELj16ENS_18Kernel_traits_baseILj1536EfffffjLj128EEEEELb1ELb1ELb1EEEvNS_9FwdParamsE,(.L_x_33323 - _ZN10layer_norm31ln_parallel_residual_fwd_kernelINS_13Kernel_traitsIfffffjLj1536ELj1ELj4ELj1ELj16ENS_18Kernel_traits_baseILj1536EfffffjLj128EEEEELb1ELb1ELb1EEEvNS_9FwdParamsE)
        .other          _ZN10layer_norm31ln_parallel_residual_fwd_kernelINS_13Kernel_traitsIfffffjLj1536ELj1ELj4ELj1ELj16ENS_18Kernel_traits_baseILj1536EfffffjLj128EEEEELb1ELb1ELb1EEEvNS_9FwdParamsE,@"STO_CUDA_ENTRY STV_DEFAULT"
_ZN10layer_norm31ln_parallel_residual_fwd_kernelINS_13Kernel_traitsIfffffjLj1536ELj1ELj4ELj1ELj16ENS_18Kernel_traits_baseILj1536EfffffjLj128EEEEELb1ELb1ELb1EEEvNS_9FwdParamsE:
.text._ZN10layer_norm31ln_parallel_residual_fwd_kernelINS_13Kernel_traitsIfffffjLj1536ELj1ELj4ELj1ELj16ENS_18Kernel_traits_baseILj1536EfffffjLj128EEEEELb1ELb1ELb1EEEvNS_9FwdParamsE:
        /* <DEDUP_REMOVED lines=26> */
[----:B--2---:R-:W-:Y:S01]  /*01a0*/  IADD3 R10, PT, PT, R186, -0x61c88647, RZ ;  /* 0x9e3779b9ba0a7810 */ /* 0x004fe20007ffe0ff */
[----:B------:R-:W-:Y:S01]  /*01b0*/  VIADD R12, R187, 0xbb67ae85 ;  /* 0xbb67ae85bb0c7836 */ /* 0x000fe20000000000 */
[--C-:B------:R-:W-:Y:S01]  /*01c0*/  SHF.R.U64 R4, R196, 0x2, R197.reuse ;  /* 0x00000002c4047819 */ /* 0x100fe200000012c5 */
        /* <DEDUP_REMOVED lines=48> */
.L_x_32471:
        /* <DEDUP_REMOVED lines=38> */
.L_x_32472:
        /* <DEDUP_REMOVED lines=73> */
[----:B------:R-:W-:Y:S01]  /*0bc0*/  IMAD R10, R12, -0x326172a9, RZ ;  /* 0xcd9e8d570c0a7824 */ /* 0x000fe200078e02ff */
[----:B------:R-:W-:Y:S01]  /*0bd0*/  MOV R7, R197 ;  /* 0x000000c500077202 */ /* 0x000fe20000000f00 */
[----:B01234-:R-:W-:-:S07]  /*0be0*/  IMAD R194, R194, -0x2daee0ad, RZ ;  /* 0xd2511f53c2c27824 */ /* 0x01ffce00078e02ff */
.L_x_33230:
[----:B------:R-:W0:Y:S01]  /*0bf0*/  LDC.64 R176, c[0x0][0x390] ;  /* 0x0000e400ffb07b82 */ /* 0x000e220000000a00 */
[----:B------:R-:W-:Y:S01]  /*0c00*/  IMAD R9, R3, UR4, RZ ;  /* 0x0000000403097c24 */ /* 0x000fe2000f8e02ff */
[----:B------:R-:W-:-:S04]  /*0c10*/  ISETP.NE.U32.AND P1, PT, RZ, UR8, PT ;  /* 0x00000008ff007c0c */ /* 0x000fc8000bf25070 */
[----:B-1----:R-:W-:Y:S02]  /*0c20*/  SHF.R.S32.HI R16, RZ, 0x1f, R9 ;  /* 0x0000001fff107819 */ /* 0x002fe40000011409 */
[----:B------:R-:W1:Y:S01]  /*0c30*/  @P0 LDC.64 R22, c[0x0][0x398] ;  /* 0x0000e600ff160b82 */ /* 0x000e620000000a00 */
        /* <DEDUP_REMOVED lines=17> */
[C---:B-1----:R-:W-:Y:S01]  /*0d50*/  IADD3 R22, PT, PT, R187.reuse, -0x56f99767, RZ ;  /* 0xa9066899bb167810 */ /* 0x042fe20007ffe0ff */
[C---:B------:R-:W-:Y:S01]  /*0d60*/  VIADD R18, R186.reuse, 0x9e3779b9 ;  /* 0x9e3779b9ba127836 */ /* 0x040fe20000000000 */
[C---:B------:R-:W-:Y:S01]  /*0d70*/  IADD3 R180, PT, PT, R186.reuse, -0x255992d5, RZ ;  /* 0xdaa66d2bbab47810 */ /* 0x040fe20007ffe0ff */
[C---:B------:R-:W-:Y:S01]  /*0d80*/  VIADD R20, R187.reuse, 0x96a522ad ;  /* 0x96a522adbb147836 */ /* 0x040fe20000000000 */
[----:B------:R-:W-:Y:S01]  /*0d90*/  IADD3 R189, PT, PT, R187, -0x4498517b, RZ ;  /* 0xbb67ae85bbbd7810 */ /* 0x000fe20007ffe0ff */
[----:B------:R-:W-:-:S02]  /*0da0*/  VIADD R21, R186, 0x5384540f ;  /* 0x5384540fba157836 */ /* 0x000fc40000000000 */
[C---:B------:R-:W-:Y:S01]  /*0db0*/  VIADD R23, R187.reuse, 0x76cf5d0a ;  /* 0x76cf5d0abb177836 */ /* 0x040fe20000000000 */
[C---:B0-----:R-:W-:Y:S01]  /*0dc0*/  IADD3 R25, PT, PT, R187.reuse, -0x126145ec, RZ ;  /* 0xed9eba14bb197810 */ /* 0x041fe20007ffe0ff */
[C---:B------:R-:W-:Y:S02]  /*0dd0*/  VIADD R24, R186.reuse, 0xb54cda56 ;  /* 0xb54cda56ba187836 */ /* 0x040fe40000000000 */
[----:B------:R-:W-:Y:S02]  /*0de0*/  VIADD R26, R187, 0x646e171e ;  /* 0x646e171ebb1a7836 */ /* 0x000fe40000000000 */
[C---:B------:R-:W-:Y:S02]  /*0df0*/  VIADD R27, R186.reuse, 0x78dde6e4 ;  /* 0x78dde6e4ba1b7836 */ /* 0x040fe40000000000 */
[C---:B------:R-:W-:Y:S02]  /*0e00*/  VIADD R181, R186.reuse, 0x8ff34781 ;  /* 0x8ff34781bab57836 */ /* 0x040fe40000000000 */
[----:B------:R-:W-:-:S02]  /*0e10*/  VIADD R188, R186, 0x1715609d ;  /* 0x1715609dbabc7836 */ /* 0x000fc40000000000 */
[----:B------:R-:W-:Y:S02]  /*0e20*/  VIADD R190, R187, 0x1fd5c5a3 ;  /* 0x1fd5c5a3bbbe7836 */ /* 0x000fe40000000000 */
        /* <DEDUP_REMOVED lines=18> */
.L_x_32476:
        /* <DEDUP_REMOVED lines=13> */
.L_x_32478:
[----:B------:R-:W-:Y:S05]  /*1020*/  BSYNC.RECONVERGENT B1 ;  /* 0x0000000000017941 */ /* 0x000fea0003800200 */
.L_x_32477:
        /* <DEDUP_REMOVED lines=43> */
.L_x_32475:
[----:B------:R-:W-:Y:S05]  /*12e0*/  BSYNC.RECONVERGENT B0 ;  /* 0x0000000000007941 */ /* 0x000fea0003800200 */
.L_x_32474:
[----:B------:R-:W-:Y:S01]  /*12f0*/  ISETP.NE.AND P0, PT, R141, 0x1, PT ;  /* 0x000000018d00780c */ /* 0x000fe20003f05270 */
[----:B------:R-:W-:Y:S01]  /*1300*/  IMAD.U32 R192, RZ, RZ, UR11 ;  /* 0x0000000bffc07e24 */ /* 0x000fe2000f8e00ff */
[----:B------:R-:W-:Y:S01]  /*1310*/  I2FP.F32.U32 R138, R138 ;  /* 0x0000008a008a7245 */ /* 0x000fe20000201000 */
[----:B------:R-:W-:Y:S01]  /*1320*/  BSSY.RECONVERGENT B0, `(.L_x_32479) ;  /* 0x0000047000007945 */ /* 0x000fe20003800200 */
[----:B------:R-:W-:-:S03]  /*1330*/  HFMA2 R142, -RZ, RZ, 0, 1.1920928955078125e-07 ;  /* 0x00000002ff8e7431 */ /* 0x000fc600000001ff */
        /* <DEDUP_REMOVED lines=12> */
.L_x_32481:
        /* <DEDUP_REMOVED lines=13> */
.L_x_32483:
[----:B------:R-:W-:Y:S05]  /*14d0*/  BSYNC.RECONVERGENT B1 ;  /* 0x0000000000017941 */ /* 0x000fea0003800200 */
.L_x_32482:
        /* <DEDUP_REMOVED lines=43> */
.L_x_32480:
[----:B------:R-:W-:Y:S05]  /*1790*/  BSYNC.RECONVERGENT B0 ;  /* 0x0000000000007941 */ /* 0x000fea0003800200 */
.L_x_32479:
        /* <DEDUP_REMOVED lines=16> */
.L_x_32486:
        /* <DEDUP_REMOVED lines=13> */
.L_x_32488:
[----:B------:R-:W-:Y:S05]  /*1970*/  BSYNC.RECONVERGENT B1 ;  /* 0x0000000000017941 */ /* 0x000fea0003800200 */
.L_x_32487:
        /* <DEDUP_REMOVED lines=43> */
.L_x_32485:
[----:B------:R-:W-:Y:S05]  /*1c30*/  BSYNC.RECONVERGENT B0 ;  /* 0x0000000000007941 */ /* 0x000fea0003800200 */
.L_x_32484:
        /* <DEDUP_REMOVED lines=16> */
.L_x_32491:
        /* <DEDUP_REMOVED lines=13> */
.L_x_32493:
[----:B------:R-:W-:Y:S05]  /*1e10*/  BSYNC.RECONVERGENT B1 ;  /* 0x0000000000017941 */ /* 0x000fea0003800200 */
.L_x_32492:
        /* <DEDUP_REMOVED lines=43> */
.L_x_32490:
[----:B------:R-:W-:Y:S05]  /*20d0*/  BSYNC.RECONVERGENT B0 ;  /* 0x0000000000007941 */ /* 0x000fea0003800200 */
.L_x_32489:
[----:B------:R-:W-:Y:S02]  /*20e0*/  I2FP.F32.U32 R138, R138 ;  /* 0x0000008a008a7245 */ /* 0x000fe40000201000 */
[----:B------:R-:W-:-:S03]  /*20f0*/  MOV R193, UR12 ;  /* 0x0000000c00c17c02 */ /* 0x000fc60008000f00 */
[----:B------:R-:W-:Y:S02]  /*2100*/  FFMA.FTZ R139, R138, R191, 1.1641532182693481445e-10 ;  /* 0x2f0000008a8b7423 */ /* 0x000fe400000100bf */
[-C--:B-----5:R-:W-:Y:S01]  /*2110*/  FMUL.FTZ R134, R134, R193.reuse ;  /* 0x000000c186867220 */ /* 0x0a0fe20000410000 */
[-C--:B------:R-:W-:Y:S01]  /*2120*/  FMUL.FTZ R132, R132, R193.reuse ;  /* 0x000000c184847220 */ /* 0x080fe20000410000 */
[-C--:B------:R-:W-:Y:S01]  /*2130*/  FMUL.FTZ R133, R133, R193.reuse ;  /* 0x000000c185857220 */ /* 0x080fe20000410000 */
[----:B------:R-:W-:Y:S01]  /*2140*/  FMUL.FTZ R135, R135, R193 ;  /* 0x000000c187877220 */ /* 0x000fe20000410000 */
[----:B------:R-:W-:Y:S02]  /*2150*/  FSETP.GTU.FTZ.AND P0, PT, R139, R192, PT ;  /* 0x000000c08b00720b */ /* 0x000fe40003f1c000 */
[----:B------:R-:W-:Y:S02]  /*2160*/  FSEL R134, R134, RZ, P4 ;  /* 0x000000ff86867208 */ /* 0x000fe40002000000 */
[----:B------:R-:W-:-:S02]  /*2170*/  FSEL R132, R132, RZ, P2 ;  /* 0x000000ff84847208 */ /* 0x000fc40001000000 */
        /* <DEDUP_REMOVED lines=8> */
.L_x_32473:
        /* <DEDUP_REMOVED lines=16> */
.L_x_32497:
        /* <DEDUP_REMOVED lines=13> */
.L_x_32499:
[----:B------:R-:W-:Y:S05]  /*23d0*/  BSYNC.RECONVERGENT B1 ;  /* 0x0000000000017941 */ /* 0x000fea0003800200 */
.L_x_32498:
        /* <DEDUP_REMOVED lines=39> */
[----:B------:R-:W-:-:S03]  /*2650*/  LOP3.LUT R6, R181, R10, R139, 0x96, !PT ;  /* 0x0000000ab5067212 */ /* 0x000fc600078e968b */
[----:B------:R-:W-:Y:S01]  /*2660*/  IMAD.MOV.U32 R10, RZ, RZ, R138 ;  /* 0x000000ffff0a7224 */ /* 0x000fe200078e008a */
[----:B------:R-:W-:-:S07]  /*2670*/  LOP3.LUT R5, R20, R12, R141, 0x96, !PT ;  /* 0x0000000c14057212 */ /* 0x000fce00078e968d */
.L_x_32496:
[----:B------:R-:W-:Y:S05]  /*2680*/  BSYNC.RECONVERGENT B0 ;  /* 0x0000000000007941 */ /* 0x000fea0003800200 */
.L_x_32495:
[----:B------:R-:W-:Y:S01]  /*2690*/  ISETP.NE.AND P0, PT, R13, 0x1, PT ;  /* 0x000000010d00780c */ /* 0x000fe20003f05270 */
[----:B------:R-:W-:Y:S01]  /*26a0*/  IMAD.U32 R192, RZ, RZ, UR11 ;  /* 0x0000000bffc07e24 */ /* 0x000fe2000f8e00ff */
[----:B------:R-:W-:Y:S01]  /*26b0*/  I2FP.F32.U32 R12, R11 ;  /* 0x0000000b000c7245 */ /* 0x000fe20000201000 */
[----:B------:R-:W-:Y:S01]  /*26c0*/  BSSY.RECONVERGENT B0, `(.L_x_32500) ;  /* 0x0000049000007945 */ /* 0x000fe20003800200 */
[----:B------:R-:W-:Y:S01]  /*26d0*/  MOV R193, UR12 ;  /* 0x0000000c00c17c02 */ /* 0x000fe20008000f00 */
[----:B------:R-:W-:Y:S02]  /*26e0*/  IMAD.MOV.U32 R14, RZ, RZ, 0x2 ;  /* 0x00000002ff0e7424 */ /* 0x000fe400078e00ff */
[----:B------:R-:W-:Y:S02]  /*26f0*/  FFMA.FTZ R11, R12, R191, 1.1641532182693481445e-10 ;  /* 0x2f0000000c0b7423 */ /* 0x000fe400000100bf */
[----:B-----5:R-:W-:-:S03]  /*2700*/  FMUL.FTZ R132, R132, R193 ;  /* 0x000000c184847220 */ /* 0x020fc60000410000 */
        /* <DEDUP_REMOVED lines=11> */
.L_x_32502:
        /* <DEDUP_REMOVED lines=13> */
.L_x_32504:
[----:B------:R-:W-:Y:S05]  /*2890*/  BSYNC.RECONVERGENT B1 ;  /* 0x0000000000017941 */ /* 0x000fea0003800200 */
.L_x_32503:
        /* <DEDUP_REMOVED lines=40> */
[----:B------:R-:W-:Y:S01]  /*2b20*/  IMAD.MOV.U32 R10, RZ, RZ, R142 ;  /* 0x000000ffff0a7224 */ /* 0x000fe200078e008e */
[----:B------:R-:W-:Y:S01]  /*2b30*/  LOP3.LUT R5, R20, R12, R139, 0x96, !PT ;  /* 0x0000000c14057212 */ /* 0x000fe200078e968b */
[----:B------:R-:W-:-:S07]  /*2b40*/  IMAD.MOV.U32 R140, RZ, RZ, R138 ;  /* 0x000000ffff8c7224 */ /* 0x000fce00078e008a */
.L_x_32501:
[----:B------:R-:W-:Y:S05]  /*2b50*/  BSYNC.RECONVERGENT B0 ;  /* 0x0000000000007941 */ /* 0x000fea0003800200 */
.L_x_32500:
        /* <DEDUP_REMOVED lines=15> */
.L_x_32507:
        /* <DEDUP_REMOVED lines=13> */
.L_x_32509:
[----:B------:R-:W-:Y:S05]  /*2d20*/  BSYNC.RECONVERGENT B1 ;  /* 0x0000000000017941 */ /* 0x000fea0003800200 */
.L_x_32508:
        /* <DEDUP_REMOVED lines=43> */
.L_x_32506:
[----:B------:R-:W-:Y:S05]  /*2fe0*/  BSYNC.RECONVERGENT B0 ;  /* 0x0000000000007941 */ /* 0x000fea0003800200 */
.L_x_32505:
        /* <DEDUP_REMOVED lines=17> */
.L_x_32512:
        /* <DEDUP_REMOVED lines=13> */
.L_x_32514:
[----:B------:R-:W-:Y:S05]  /*31d0*/  BSYNC.RECONVERGENT B1 ;  /* 0x0000000000017941 */ /* 0x000fea0003800200 */
.L_x_32513:
        /* <DEDUP_REMOVED lines=39> */
[----:B------:R-:W-:Y:S02]  /*3450*/  MOV R10, R144 ;  /* 0x00000090000a7202 */ /* 0x000fe40000000f00 */
[----:B------:R-:W-:Y:S01]  /*3460*/  LOP3.LUT R5, R20, R12, R143, 0x96, !PT ;  /* 0x0000000c14057212 */ /* 0x000fe200078e968f */
[----:B------:R-:W-:Y:S02]  /*3470*/  IMAD.MOV.U32 R12, RZ, RZ, R140 ;  /* 0x000000ffff0c7224 */ /* 0x000fe400078e008c */
[----:B------:R-:W-:-:S07]  /*3480*/  IMAD.MOV.U32 R140, RZ, RZ, R142 ;  /* 0x000000ffff8c7224 */ /* 0x000fce00078e008e */
.L_x_32511:
[----:B------:R-:W-:Y:S05]  /*3490*/  BSYNC.RECONVERGENT B0 ;  /* 0x0000000000007941 */ /* 0x000fea0003800200 */
.L_x_32510:
        /* <DEDUP_REMOVED lines=15> */
.L_x_32517:
        /* <DEDUP_REMOVED lines=13> */
.L_x_32519:
[----:B------:R-:W-:Y:S05]  /*3660*/  BSYNC.RECONVERGENT B1 ;  /* 0x0000000000017941 */ /* 0x000fea0003800200 */
.L_x_32518:
        /* <DEDUP_REMOVED lines=43> */
.L_x_32516:
[----:B------:R-:W-:Y:S05]  /*3920*/  BSYNC.RECONVERGENT B0 ;  /* 0x0000000000007941 */ /* 0x000fea0003800200 */
.L_x_32515:
        /* <DEDUP_REMOVED lines=17> */
.L_x_32522:
        /* <DEDUP_REMOVED lines=13> */
.L_x_32524:
[----:B------:R-:W-:Y:S05]  /*3b10*/  BSYNC.RECONVERGENT B1 ;  /* 0x0000000000017941 */ /* 0x000fea0003800200 */
.L_x_32523:
        /* <DEDUP_REMOVED lines=43> */
.L_x_32521:
[----:B------:R-:W-:Y:S05]  /*3dd0*/  BSYNC.RECONVERGENT B0 ;  /* 0x0000000000007941 */ /* 0x000fea0003800200 */
.L_x_32520:
        /* <DEDUP_REMOVED lines=15> */
.L_x_32527:
        /* <DEDUP_REMOVED lines=13> */
.L_x_32529:
[----:B------:R-:W-:Y:S05]  /*3fa0*/  BSYNC.RECONVERGENT B1 ;  /* 0x0000000000017941 */ /* 0x000fea0003800200 */
.L_x_32528:
        /* <DEDUP_REMOVED lines=43> */
.L_x_32526:
[----:B------:R-:W-:Y:S05]  /*4260*/  BSYNC.RECONVERGENT B0 ;  /* 0x0000000000007941 */ /* 0x000fea0003800200 */
.L_x_32525:
[----:B------:R-:W-:Y:S01]  /*4270*/  ISETP.NE.AND P0, PT, R138, 0x1, PT ;  /* 0x000000018a00780c */ /* 0x000fe20003f05270 */
[----:B------:R-:W-:Y:S01]  /*4280*/  BSSY.RECONVERGENT B0, `(.L_x_32530) ;  /* 0x0000049000007945 */ /* 0x000fe20003800200 */
[----:B------:R-:W-:Y:S01]  /*4290*/  I2FP.F32.U32 R12, R14 ;  /* 0x0000000e000c7245 */ /* 0x000fe20000201000 */
[----:B------:R-:W-:-:S04]  /*42a0*/  IMAD.MOV.U32 R148, RZ, RZ, 0x2 ;  /* 0x00000002ff947424 */ /* 0x000fc800078e00ff */
[----:B------:R-:W-:Y:S01]  /*42b0*/  FFMA.FTZ R141, R12, R191, 1.1641532182693481445e-10 ;  /* 0x2f0000000c8d7423 */ /* 0x000fe200000100bf */
[----:B------:R-:W-:-:S04]  /*42c0*/  IMAD.MOV.U32 R12, RZ, RZ, R10 ;  /* 0x000000ffff0c7224 */ /* 0x000fc800078e000a */
        /* <DEDUP_REMOVED lines=11> */
.L_x_32532:
        /* <DEDUP_REMOVED lines=13> */
.L_x_32534:
[----:B------:R-:W-:Y:S05]  /*4450*/  BSYNC.RECONVERGENT B1 ;  /* 0x0000000000017941 */ /* 0x000fea0003800200 */
.L_x_32533:
        /* <DEDUP_REMOVED lines=43> */
.L_x_32531:
[----:B------:R-:W-:Y:S05]  /*4710*/  BSYNC.RECONVERGENT B0 ;  /* 0x0000000000007941 */ /* 0x000fea0003800200 */
.L_x_32530:
        /* <DEDUP_REMOVED lines=17> */
[----:B------:R-:W-:Y:S01]  /*4830*/  FSEL R132, R132, RZ, P2 ;  /* 0x000000ff84847208 */ /* 0x000fe20001000000 */
[----:B------:R-:W-:Y:S01]  /*4840*/  FADD.FTZ R134, R134, R11 ;  /* 0x0000000b86867221 */ /* 0x000fe20000010000 */
        /* <DEDUP_REMOVED lines=13> */
.L_x_32494:
        /* <DEDUP_REMOVED lines=9> */
[----:B------:R-:W-:Y:S01]  /*49b0*/  IADD3 R195, PT, PT, R9, 0x20, RZ ;  /* 0x0000002009c37810 */ /* 0x000fe20007ffe0ff */
[----:B------:R-:W2:Y:S02]  /*49c0*/  @P1 LDC.64 R146, c[0x0][0x3a0] ;  /* 0x0000e800ff921b82 */ /* 0x000ea40000000a00 */
[----:B------:R-:W-:Y:S02]  /*49d0*/  IMAD.IADD R141, R138, 0x1, R139 ;  /* 0x000000018a8d7824 */ /* 0x000fe400078e028b */
[----:B------:R-:W-:-:S04]  /*49e0*/  IMAD.WIDE.U32 R142, R195, 0x10, R176 ;  /* 0x00000010c38e7825 */ /* 0x000fc800078e00b0 */
[C---:B0-----:R-:W-:Y:S01]  /*49f0*/  IMAD.WIDE.U32 R136, R9.reuse, 0x10, R184 ;  /* 0x0000001009887825 */ /* 0x041fe200078e00b8 */
[----:B------:R-:W0:Y:S04]  /*4a00*/  @P0 LDC.64 R144, c[0x0][0x398] ;  /* 0x0000e600ff900b82 */ /* 0x000e280000000a00 */
[----:B------:R3:W-:Y:S01]  /*4a10*/  STG.E.128 desc[UR6][R136.64], R132 ;  /* 0x0000008488007986 */ /* 0x0007e2000c101d06 */
[----:B-1----:R-:W-:-:S05]  /*4a20*/  IMAD.WIDE.U32 R138, R9, 0x4, R182 ;  /* 0x00000004098a7825 */ /* 0x002fca00078e00b6 */
[----:B------:R3:W-:Y:S01]  /*4a30*/  STG.E desc[UR6][R138.64], R141 ;  /* 0x0000008d8a007986 */ /* 0x0007e2000c101906 */
[----:B--2---:R-:W-:-:S04]  /*4a40*/  @P1 IMAD.WIDE.U32 R146, R195, 0x10, R146 ;  /* 0x00000010c3921825 */ /* 0x004fc800078e0092 */
[----:B0-----:R-:W-:Y:S01]  /*4a50*/  @P0 IMAD.WIDE.U32 R144, R195, 0x10, R144 ;  /* 0x00000010c3900825 */ /* 0x001fe200078e0090 */
        /* <DEDUP_REMOVED lines=12> */
.L_x_32535:
        /* <DEDUP_REMOVED lines=20> */
.L_x_32539:
        /* <DEDUP_REMOVED lines=13> */
.L_x_32541:
[----:B------:R-:W-:Y:S05]  /*4d30*/  BSYNC.RECONVERGENT B1 ;  /* 0x0000000000017941 */ /* 0x000fea0003800200 */
.L_x_32540:
        /* <DEDUP_REMOVED lines=42> */
.L_x_32538:
[----:B------:R-:W-:Y:S05]  /*4fe0*/  BSYNC.RECONVERGENT B0 ;  /* 0x0000000000007941 */ /* 0x000fea0003800200 */
.L_x_32537:
[----:B------:R-:W-:Y:S01]  /*4ff0*/  ISETP.NE.AND P3, PT, R13, 0x1, PT ;  /* 0x000000010d00780c */ /* 0x000fe20003f65270 */
[----:B------:R-:W-:Y:S01]  /*5000*/  BSSY.RECONVERGENT B0, `(.L_x_32542) ;  /* 0x0000049000007945 */ /* 0x000fe20003800200 */
[----:B------:R-:W-:Y:S01]  /*5010*/  I2FP.F32.U32 R12, R11 ;  /* 0x0000000b000c7245 */ /* 0x000fe20000201000 */
[----:B-----5:R-:W-:Y:S01]  /*5020*/  FMUL.FTZ R136, R136, R193 ;  /* 0x000000c188887220 */ /* 0x020fe20000410000 */
        /* <DEDUP_REMOVED lines=13> */
.L_x_32544:
        /* <DEDUP_REMOVED lines=13> */
.L_x_32546:
[----:B------:R-:W-:Y:S05]  /*51d0*/  BSYNC.RECONVERGENT B1 ;  /* 0x0000000000017941 */ /* 0x000fea0003800200 */
.L_x_32545:
        /* <DEDUP_REMOVED lines=43> */
.L_x_32543:
[----:B------:R-:W-:Y:S05]  /*5490*/  BSYNC.RECONVERGENT B0 ;  /* 0x0000000000007941 */ /* 0x000fea0003800200 */
.L_x_32542:
        /* <DEDUP_REMOVED lines=15> */
.L_x_32549:
        /* <DEDUP_REMOVED lines=13> */
.L_x_32551:
[----:B------:R-:W-:Y:S05]  /*5660*/  BSYNC.RECONVERGENT B1 ;  /* 0x0000000000017941 */ /* 0x000fea0003800200 */
.L_x_32550:
        /* <DEDUP_REMOVED lines=43> */
.L_x_32548:
[----:B------:R-:W-:Y:S05]  /*5920*/  BSYNC.RECONVERGENT B0 ;  /* 0x0000000000007941 */ /* 0x000fea0003800200 */
.L_x_32547:
        /* <DEDUP_REMOVED lines=17> */
.L_x_32554:
        /* <DEDUP_REMOVED lines=13> */
.L_x_32556:
[----:B------:R-:W-:Y:S05]  /*5b10*/  BSYNC.RECONVERGENT B1 ;  /* 0x0000000000017941 */ /* 0x000fea0003800200 */
.L_x_32555:
        /* <DEDUP_REMOVED lines=43> */
.L_x_32553:
[----:B------:R-:W-:Y:S05]  /*5dd0*/  BSYNC.RECONVERGENT B0 ;  /* 0x0000000000007941 */ /* 0x000fea0003800200 */
.L_x_32552:
        /* <DEDUP_REMOVED lines=15> */
.L_x_32559:
        /* <DEDUP_REMOVED lines=13> */
.L_x_32561:
[----:B------:R-:W-:Y:S05]  /*5fa0*/  BSYNC.RECONVERGENT B1 ;  /* 0x0000000000017941 */ /* 0x000fea0003800200 */
.L_x_32560:
        /* <DEDUP_REMOVED lines=43> */
.L_x_32558:
[----:B------:R-:W-:Y:S05]  /*6260*/  BSYNC.RECONVERGENT B0 ;  /* 0x0000000000007941 */ /* 0x000fea0003800200 */
.L_x_32557:
        /* <DEDUP_REMOVED lines=17> */
.L_x_32564:
        /* <DEDUP_REMOVED lines=13> */
.L_x_32566:
[----:B------:R-:W-:Y:S05]  /*6450*/  BSYNC.RECONVERGENT B1 ;  /* 0x0000000000017941 */ /* 0x000fea0003800200 */
.L_x_32565:
        /* <DEDUP_REMOVED lines=43> */
.L_x_32563:
[----:B------:R-:W-:Y:S05]  /*6710*/  BSYNC.RECONVERGENT B0 ;  /* 0x0000000000007941 */ /* 0x000fea0003800200 */
.L_x_32562:
        /* <DEDUP_REMOVED lines=15> */
.L_x_32569:
        /* <DEDUP_REMOVED lines=13> */
.L_x_32571:
[----:B------:R-:W-:Y:S05]  /*68e0*/  BSYNC.RECONVERGENT B1 ;  /* 0x0000000000017941 */ /* 0x000fea0003800200 */
.L_x_32570:
        /* <DEDUP_REMOVED lines=43> */
.L_x_32568:
[----:B------:R-:W-:Y:S05]  /*6ba0*/  BSYNC.RECONVERGENT B0 ;  /* 0x0000000000007941 */ /* 0x000fea0003800200 */
.L_x_32567:
        /* <DEDUP_REMOVED lines=17> */
.L_x_32574:
        /* <DEDUP_REMOVED lines=15> */
.L_x_32576:
[----:B------:R-:W-:Y:S05]  /*6db0*/  BSYNC.RECONVERGENT B1 ;  /* 0x0000000000017941 */ /* 0x000fea0003800200 */
.L_x_32575:
        /* <DEDUP_REMOVED lines=43> */
.L_x_32573:
[----:B------:R-:W-:Y:S05]  /*7070*/  BSYNC.RECONVERGENT B0 ;  /* 0x0000000000007941 */ /* 0x000fea0003800200 */
.L_x_32572:
[-C--:B------:R-:W-:Y:S01]  /*7080*/  FMUL.FTZ R139, R32, R193.reuse ;  /* 0x000000c1208b7220 */ /* 0x080fe20000410000 */
[----:B------:R-:W-:Y:S01]  /*7090*/  FSETP.GTU.FTZ.AND P6, PT, R11, R192, PT ;  /* 0x000000c00b00720b */ /* 0x000fe20003fdc000 */
[-C--:B------:R-:W-:Y:S01]  /*70a0*/  FMUL.FTZ R142, R33, R193.reuse ;  /* 0x000000c1218e7220 */ /* 0x080fe20000410000 */
[----:B------:R-:W-:Y:S01]  /*70b0*/  I2FP.F32.U32 R14, R12 ;  /* 0x0000000c000e7245 */ /* 0x000fe20000201000 */
[----:B------:R-:W-:Y:S01]  /*70c0*/  FMUL.FTZ R11, R34, R193 ;  /* 0x000000c1220b7220 */ /* 0x000fe20000410000 */
[----:B------:R-:W-:Y:S02]  /*70d0*/  FSEL R139, R139, RZ, !P6 ;  /* 0x000000ff8b8b7208 */ /* 0x000fe40007000000 */
[----:B------:R-:W-:Y:S02]  /*70e0*/  SEL R140, RZ, 0x1, P6 ;  /* 0x00000001ff8c7807 */ /* 0x000fe40003000000 */
[----:B------:R-:W-:Y:S01]  /*70f0*/  FSETP.GTU.FTZ.AND P6, PT, R13, R192, PT ;  /* 0x000000c00d00720b */ /* 0x000fe20003fdc000 */
[----:B------:R-:W-:Y:S01]  /*7100*/  FFMA.FTZ R13, R14, R191, 1.1641532182693481445e-10 ;  /* 0x2f0000000e0d7423 */ /* 0x000fe200000100bf */
        /* <DEDUP_REMOVED lines=10> */
[----:B------:R-:W-:Y:S01]  /*71b0*/  FMUL.FTZ R13, R35, R193 ;  /* 0x000000c1230d7220 */ /* 0x000fe20000410000 */
[----:B------:R-:W-:Y:S01]  /*71c0*/  FSEL R137, R137, RZ, P3 ;  /* 0x000000ff89897208 */ /* 0x000fe20001800000 */
[--C-:B------:R-:W-:Y:S01]  /*71d0*/  FADD.FTZ R138, R138, R11.reuse ;  /* 0x0000000b8a8a7221 */ /* 0x100fe20000010000 */
[----:B------:R-:W-:Y:S02]  /*71e0*/  FSEL R14, R145, RZ, P5 ;  /* 0x000000ff910e7208 */ /* 0x000fe40002800000 */
[----:B------:R-:W-:Y:S01]  /*71f0*/  FSEL R13, R13, RZ, !P6 ;  /* 0x000000ff0d0d7208 */ /* 0x000fe20007000000 */
[----:B------:R-:W-:Y:S01]  /*7200*/  FADD.FTZ R137, R137, R12 ;  /* 0x0000000c89897221 */ /* 0x000fe20000010000 */
[----:B------:R-:W-:Y:S01]  /*7210*/  PRMT R11, R140, 0x7610, R11 ;  /* 0x000076108c0b7816 */ /* 0x000fe2000000000b */
[----:B------:R-:W-:Y:S01]  /*7220*/  @P1 FADD.FTZ R138, R30, R138 ;  /* 0x0000008a1e8a1221 */ /* 0x000fe20000010000 */
[----:B------:R-:W-:Y:S01]  /*7230*/  PRMT R12, R142, 0x7610, R12 ;  /* 0x000076108e0c7816 */ /* 0x000fe2000000000c */
[----:B------:R-:W-:Y:S01]  /*7240*/  FADD.FTZ R139, R13, R14 ;  /* 0x0000000e0d8b7221 */ /* 0x000fe20000010000 */
[----:B------:R-:W-:Y:S01]  /*7250*/  PRMT R13, R141, 0x7610, R13 ;  /* 0x000076108d0d7816 */ /* 0x000fe2000000000d */
[----:B------:R-:W-:Y:S01]  /*7260*/  @P1 FADD.FTZ R137, R29, R137 ;  /* 0x000000891d891221 */ /* 0x000fe20000010000 */
[----:B------:R-:W-:Y:S01]  /*7270*/  SEL R14, RZ, 0x1, P6 ;  /* 0x00000001ff0e7807 */ /* 0x000fe20003000000 */
[----:B------:R-:W-:Y:S01]  /*7280*/  @P1 FADD.FTZ R139, R31, R139 ;  /* 0x0000008b1f8b1221 */ /* 0x000fe20000010000 */
[----:B------:R-:W-:Y:S06]  /*7290*/  BRA `(.L_x_32577) ;  /* 0x0000001000dc7947 */ /* 0x000fec0003800000 */
.L_x_32536:
        /* <DEDUP_REMOVED lines=16> */
.L_x_32580:
        /* <DEDUP_REMOVED lines=13> */
.L_x_32582:
[----:B------:R-:W-:Y:S05]  /*7470*/  BSYNC.RECONVERGENT B1 ;  /* 0x0000000000017941 */ /* 0x000fea0003800200 */
.L_x_32581:
        /* <DEDUP_REMOVED lines=42> */
.L_x_32579:
[----:B------:R-:W-:Y:S05]  /*7720*/  BSYNC.RECONVERGENT B0 ;  /* 0x0000000000007941 */ /* 0x000fea0003800200 */
.L_x_32578:
        /* <DEDUP_REMOVED lines=16> */
.L_x_32585:
        /* <DEDUP_REMOVED lines=13> */
.L_x_32587:
[----:B------:R-:W-:Y:S05]  /*7900*/  BSYNC.RECONVERGENT B1 ;  /* 0x0000000000017941 */ /* 0x000fea0003800200 */
.L_x_32586:
        /* <DEDUP_REMOVED lines=43> */
.L_x_32584:
[----:B------:R-:W-:Y:S05]  /*7bc0*/  BSYNC.RECONVERGENT B0 ;  /* 0x0000000000007941 */ /* 0x000fea0003800200 */
.L_x_32583:
        /* <DEDUP_REMOVED lines=16> */
.L_x_32590:
        /* <DEDUP_REMOVED lines=13> */
.L_x_32592:
[----:B------:R-:W-:Y:S05]  /*7da0*/  BSYNC.RECONVERGENT B1 ;  /* 0x0000000000017941 */ /* 0x000fea0003800200 */
.L_x_32591:
        /* <DEDUP_REMOVED lines=43> */
.L_x_32589:
[----:B------:R-:W-:Y:S05]  /*8060*/  BSYNC.RECONVERGENT B0 ;  /* 0x0000000000007941 */ /* 0x000fea0003800200 */
.L_x_32588:
        /* <DEDUP_REMOVED lines=16> */
.L_x_32595:
        /* <DEDUP_REMOVED lines=13> */
.L_x_32597:
[----:B------:R-:W-:Y:S05]  /*8240*/  BSYNC.RECONVERGENT B1 ;  /* 0x0000000000017941 */ /* 0x000fea0003800200 */
.L_x_32596:
        /* <DEDUP_REMOVED lines=43> */
.L_x_32594:
[----:B------:R-:W-:Y:S05]  /*8500*/  BSYNC.RECONVERGENT B0 ;  /* 0x0000000000007941 */ /* 0x000fea0003800200 */
.L_x_32593:
        /* <DEDUP_REMOVED lines=16> */
.L_x_32577:
[----:B------:R-:W-:Y:S01]  /*8610*/  SEL R140, RZ, 0x1000000, !P5 ;  /* 0x01000000ff8c7807 */ /* 0x000fe20006800000 */
[----:B------:R-:W0:Y:S01]  /*8620*/  @P0 LDC.64 R148, c[0x0][0x398] ;  /* 0x0000e600ff940b82 */ /* 0x000e220000000a00 */
[----:B------:R-:W-:Y:S01]  /*8630*/  SEL R141, RZ, 0x10000, !P4 ;  /* 0x00010000ff8d7807 */ /* 0x000fe20006000000 */
[----:B------:R-:W-:Y:S01]  /*8640*/  VIADD R197, R9, 0x40 ;  /* 0x0000004009c57836 */ /* 0x000fe20000000000 */
[----:B------:R-:W-:Y:S02]  /*8650*/  SEL R142, RZ, 0x100, !P3 ;  /* 0x00000100ff8e7807 */ /* 0x000fe40005800000 */
[----:B------:R-:W-:Y:S01]  /*8660*/  SEL R143, RZ, 0x1, !P2 ;  /* 0x00000001ff8f7807 */ /* 0x000fe20005000000 */
[----:B------:R-:W-:Y:S01]  /*8670*/  IMAD.WIDE.U32 R146, R197, 0x10, R176 ;  /* 0x00000010c5927825 */ /* 0x000fe200078e00b0 */
[----:B------:R-:W-:Y:S01]  /*8680*/  IADD3 R142, PT, PT, R142, R140, R141 ;  /* 0x0000008c8e8e7210 */ /* 0x000fe20007ffe08d */
[----:B------:R-:W1:Y:S02]  /*8690*/  @P1 LDC.64 R150, c[0x0][0x3a0] ;  /* 0x0000e800ff961b82 */ /* 0x000e640000000a00 */
[----:B------:R-:W-:-:S04]  /*86a0*/  IMAD.WIDE.U32 R140, R195, 0x10, R184 ;  /* 0x00000010c38c7825 */ /* 0x000fc800078e00b8 */
[----:B------:R-:W-:Y:S01]  /*86b0*/  IMAD.IADD R145, R142, 0x1, R143 ;  /* 0x000000018e917824 */ /* 0x000fe200078e028f */
[----:B------:R2:W-:Y:S01]  /*86c0*/  STG.E.128 desc[UR6][R140.64], R136 ;  /* 0x000000888c007986 */ /* 0x0005e2000c101d06 */
[----:B------:R-:W-:-:S05]  /*86d0*/  IMAD.WIDE.U32 R142, R195, 0x4, R182 ;  /* 0x00000004c38e7825 */ /* 0x000fca00078e00b6 */
[----:B------:R2:W-:Y:S01]  /*86e0*/  STG.E desc[UR6][R142.64], R145 ;  /* 0x000000918e007986 */ /* 0x0005e2000c101906 */
        /* <DEDUP_REMOVED lines=14> */
.L_x_32598:
        /* <DEDUP_REMOVED lines=20> */
.L_x_32602:
        /* <DEDUP_REMOVED lines=13> */
.L_x_32604:
[----:B------:R-:W-:Y:S05]  /*89e0*/  BSYNC.RECONVERGENT B1 ;  /* 0x0000000000017941 */ /* 0x000fea0003800200 */
.L_x_32603:
        /* <DEDUP_REMOVED lines=41> */
[----:B------:R-:W-:-:S07]  /*8c80*/  IMAD.MOV.U32 R13, RZ, RZ, RZ ;  /* 0x000000ffff0d7224 */ /* 0x000fce00078e00ff */
.L_x_32601:
[----:B------:R-:W-:Y:S05]  /*8c90*/  BSYNC.RECONVERGENT B0 ;  /* 0x0000000000007941 */ /* 0x000fea0003800200 */
.L_x_32600:
        /* <DEDUP_REMOVED lines=17> */
.L_x_32607:
        /* <DEDUP_REMOVED lines=13> */
.L_x_32609:
[----:B------:R-:W-:Y:S05]  /*8e80*/  BSYNC.RECONVERGENT B1 ;  /* 0x0000000000017941 */ /* 0x000fea0003800200 */
.L_x_32608:
        /* <DEDUP_REMOVED lines=43> */
.L_x_32606:
[----:B------:R-:W-:Y:S05]  /*9140*/  BSYNC.RECONVERGENT B0 ;  /* 0x0000000000007941 */ /* 0x000fea0003800200 */
.L_x_32605:
        /* <DEDUP_REMOVED lines=15> */
.L_x_32612:
        /* <DEDUP_REMOVED lines=13> */
.L_x_32614:
[----:B------:R-:W-:Y:S05]  /*9310*/  BSYNC.RECONVERGENT B1 ;  /* 0x0000000000017941 */ /* 0x000fea0003800200 */
.L_x_32613:
        /* <DEDUP_REMOVED lines=43> */
.L_x_32611:
[----:B------:R-:W-:Y:S05]  /*95d0*/  BSYNC.RECONVERGENT B0 ;  /* 0x0000000000007941 */ /* 0x000fea0003800200 */
.L_x_32610:
        /* <DEDUP_REMOVED lines=17> */
.L_x_32617:
        /* <DEDUP_REMOVED lines=13> */
.L_x_32619:
[----:B------:R-:W-:Y:S05]  /*97c0*/  BSYNC.RECONVERGENT B1 ;  /* 0x0000000000017941 */ /* 0x000fea0003800200 */
.L_x_32618:
        /* <DEDUP_REMOVED lines=43> */
.L_x_32616:
[----:B------:R-:W-:Y:S05]  /*9a80*/  BSYNC.RECONVERGENT B0 ;  /* 0x0000000000007941 */ /* 0x000fea0003800200 */
.L_x_32615:
        /* <DEDUP_REMOVED lines=15> */
.L_x_32622:
        /* <DEDUP_REMOVED lines=13> */
.L_x_32624:
[----:B------:R-:W-:Y:S05]  /*9c50*/  BSYNC.RECONVERGENT B1 ;  /* 0x0000000000017941 */ /* 0x000fea0003800200 */
.L_x_32623:
        /* <DEDUP_REMOVED lines=43> */
.L_x_32621:
[----:B------:R-:W-:Y:S05]  /*9f10*/  BSYNC.RECONVERGENT B0 ;  /* 0x0000000000007941 */ /* 0x000fea0003800200 */
.L_x_32620:
        /* <DEDUP_REMOVED lines=17> */
.L_x_32627:
        /* <DEDUP_REMOVED lines=13> */
.L_x_32629:
[----:B------:R-:W-:Y:S05]  /*a100*/  BSYNC.RECONVERGENT B1 ;  /* 0x0000000000017941 */ /* 0x000fea0003800200 */
.L_x_32628:
        /* <DEDUP_REMOVED lines=43> */
.L_x_32626:
[----:B------:R-:W-:Y:S05]  /*a3c0*/  BSYNC.RECONVERGENT B0 ;  /* 0x0000000000007941 */ /* 0x000fea0003800200 */
.L_x_32625:
        /* <DEDUP_REMOVED lines=15> */
.L_x_32632:
        /* <DEDUP_REMOVED lines=13> */
.L_x_32634:
[----:B------:R-:W-:Y:S05]  /*a590*/  BSYNC.RECONVERGENT B1 ;  /* 0x0000000000017941 */ /* 0x000fea0003800200 */
.L_x_32633:
        /* <DEDUP_REMOVED lines=43> */
.L_x_32631:
[----:B------:R-:W-:Y:S05]  /*a850*/  BSYNC.RECONVERGENT B0 ;  /* 0x0000000000007941 */ /* 0x000fea0003800200 */
.L_x_32630:
        /* <DEDUP_REMOVED lines=17> */
.L_x_32637:
        /* <DEDUP_REMOVED lines=15> */
.L_x_32639:
[----:B------:R-:W-:Y:S05]  /*aa60*/  BSYNC.RECONVERGENT B1 ;  /* 0x0000000000017941 */ /* 0x000fea0003800200 */
.L_x_32638:
        /* <DEDUP_REMOVED lines=43> */
.L_x_32636:
[----:B------:R-:W-:Y:S05]  /*ad20*/  BSYNC.RECONVERGENT B0 ;  /* 0x0000000000007941 */ /* 0x000fea0003800200 */
.L_x_32635:
        /* <DEDUP_REMOVED lines=34> */
.L_x_32599:
        /* <DEDUP_REMOVED lines=16> */
.L_x_32643:
        /* <DEDUP_REMOVED lines=13> */
.L_x_32645:
[----:B------:R-:W-:Y:S05]  /*b120*/  BSYNC.RECONVERGENT B1 ;  /* 0x0000000000017941 */ /* 0x000fea0003800200 */
.L_x_32644:
        /* <DEDUP_REMOVED lines=42> */
.L_x_32642:
[----:B------:R-:W-:Y:S05]  /*b3d0*/  BSYNC.RECONVERGENT B0 ;  /* 0x0000000000007941 */ /* 0x000fea0003800200 */
.L_x_32641:
        /* <DEDUP_REMOVED lines=16> */
.L_x_32648:
        /* <DEDUP_REMOVED lines=13> */
.L_x_32650:
[----:B------:R-:W-:Y:S05]  /*b5b0*/  BSYNC.RECONVERGENT B1 ;  /* 0x0000000000017941 */ /* 0x000fea0003800200 */
.L_x_32649:
        /* <DEDUP_REMOVED lines=43> */
.L_x_32647:
[----:B------:R-:W-:Y:S05]  /*b870*/  BSYNC.RECONVERGENT B0 ;  /* 0x0000000000007941 */ /* 0x000fea0003800200 */
.L_x_32646:
        /* <DEDUP_REMOVED lines=16> */
.L_x_32653:
        /* <DEDUP_REMOVED lines=13> */
.L_x_32655:
[----:B------:R-:W-:Y:S05]  /*ba50*/  BSYNC.RECONVERGENT B1 ;  /* 0x0000000000017941 */ /* 0x000fea0003800200 */
.L_x_32654:
        /* <DEDUP_REMOVED lines=43> */
.L_x_32652:
[----:B------:R-:W-:Y:S05]  /*bd10*/  BSYNC.RECONVERGENT B0 ;  /* 0x0000000000007941 */ /* 0x000fea0003800200 */
.L_x_32651:
        /* <DEDUP_REMOVED lines=16> */
.L_x_32658:
        /* <DEDUP_REMOVED lines=13> */
.L_x_32660:
[----:B------:R-:W-:Y:S05]  /*bef0*/  BSYNC.RECONVERGENT B1 ;  /* 0x0000000000017941 */ /* 0x000fea0003800200 */
.L_x_32659:
        /* <DEDUP_REMOVED lines=43> */
.L_x_32657:
[----:B------:R-:W-:Y:S05]  /*c1b0*/  BSYNC.RECONVERGENT B0 ;  /* 0x0000000000007941 */ /* 0x000fea0003800200 */
.L_x_32656:
        /* <DEDUP_REMOVED lines=16> */
.L_x_32640:
        /* <DEDUP_REMOVED lines=9> */
[----:B------:R-:W-:Y:S01]  /*c350*/  IMAD.WIDE.U32 R144, R197, 0x10, R184 ;  /* 0x00000010c5907825 */ /* 0x000fe200078e00b8 */
[----:B------:R-:W-:-:S03]  /*c360*/  IADD3 R149, PT, PT, R146, R147, RZ ;  /* 0x0000009392957210 */ /* 0x000fc60007ffe0ff */
[----:B------:R-:W-:Y:S01]  /*c370*/  IMAD.WIDE.U32 R146, R197, 0x4, R182 ;  /* 0x00000004c5927825 */ /* 0x000fe200078e00b6 */
[----:B------:R2:W-:Y:S04]  /*c380*/  STG.E.128 desc[UR6][R144.64], R140 ;  /* 0x0000008c90007986 */ /* 0x0005e8000c101d06 */
[----:B------:R2:W-:Y:S01]  /*c390*/  STG.E desc[UR6][R146.64], R149 ;  /* 0x0000009592007986 */ /* 0x0005e2000c101906 */
[----:B0-----:R-:W-:-:S04]  /*c3a0*/  @P0 IMAD.WIDE.U32 R152, R199, 0x10, R152 ;  /* 0x00000010c7980825 */ /* 0x001fc800078e0098 */
[----:B-1----:R-:W-:Y:S01]  /*c3b0*/  @P1 IMAD.WIDE.U32 R154, R199, 0x10, R154 ;  /* 0x00000010c79a1825 */ /* 0x002fe200078e009a */
[----:B--2---:R-:W-:Y:S06]  /*c3c0*/  @!P0 BRA `(.L_x_32661) ;  /* 0x00000000002c8947 */ /* 0x004fec0003800000 */
        /* <DEDUP_REMOVED lines=11> */
.L_x_32661:
        /* <DEDUP_REMOVED lines=20> */
.L_x_32665:
        /* <DEDUP_REMOVED lines=13> */
.L_x_32667:
[----:B------:R-:W-:Y:S05]  /*c690*/  BSYNC.RECONVERGENT B1 ;  /* 0x0000000000017941 */ /* 0x000fea0003800200 */
.L_x_32666:
        /* <DEDUP_REMOVED lines=42> */
.L_x_32664:
[----:B------:R-:W-:Y:S05]  /*c940*/  BSYNC.RECONVERGENT B0 ;  /* 0x0000000000007941 */ /* 0x000fea0003800200 */
.L_x_32663:
[----:B------:R-:W-:Y:S01]  /*c950*/  ISETP.NE.AND P3, PT, R13, 0x1, PT ;  /* 0x000000010d00780c */ /* 0x000fe20003f65270 */
[----:B------:R-:W-:Y:S01]  /*c960*/  BSSY.RECONVERGENT B0, `(.L_x_32668) ;  /* 0x0000049000007945 */ /* 0x000fe20003800200 */
[----:B------:R-:W-:Y:S01]  /*c970*/  I2FP.F32.U32 R12, R11 ;  /* 0x0000000b000c7245 */ /* 0x000fe20000201000 */
[----:B------:R-:W-:Y:S02]  /*c980*/  HFMA2 R14, -RZ, RZ, 0, 1.1920928955078125e-07 ;  /* 0x00000002ff0e7431 */ /* 0x000fe400000001ff */
[----:B-----5:R-:W-:Y:S02]  /*c990*/  FMUL.FTZ R144, R144, R193 ;  /* 0x000000c190907220 */ /* 0x020fe40000410000 */
        /* <DEDUP_REMOVED lines=12> */
.L_x_32670:
        /* <DEDUP_REMOVED lines=13> */
.L_x_32672:
[----:B------:R-:W-:Y:S05]  /*cb30*/  BSYNC.RECONVERGENT B1 ;  /* 0x0000000000017941 */ /* 0x000fea0003800200 */
.L_x_32671:
        /* <DEDUP_REMOVED lines=43> */
.L_x_32669:
[----:B------:R-:W-:Y:S05]  /*cdf0*/  BSYNC.RECONVERGENT B0 ;  /* 0x0000000000007941 */ /* 0x000fea0003800200 */
.L_x_32668:
        /* <DEDUP_REMOVED lines=15> */
.L_x_32675:
        /* <DEDUP_REMOVED lines=13> */
.L_x_32677:
[----:B------:R-:W-:Y:S05]  /*cfc0*/  BSYNC.RECONVERGENT B1 ;  /* 0x0000000000017941 */ /* 0x000fea0003800200 */
.L_x_32676:
        /* <DEDUP_REMOVED lines=43> */
.L_x_32674:
[----:B------:R-:W-:Y:S05]  /*d280*/  BSYNC.RECONVERGENT B0 ;  /* 0x0000000000007941 */ /* 0x000fea0003800200 */
.L_x_32673:
        /* <DEDUP_REMOVED lines=17> */
.L_x_32680:
        /* <DEDUP_REMOVED lines=13> */
.L_x_32682:
[----:B------:R-:W-:Y:S05]  /*d470*/  BSYNC.RECONVERGENT B1 ;  /* 0x0000000000017941 */ /* 0x000fea0003800200 */
.L_x_32681:
        /* <DEDUP_REMOVED lines=43> */
.L_x_32679:
[----:B------:R-:W-:Y:S05]  /*d730*/  BSYNC.RECONVERGENT B0 ;  /* 0x0000000000007941 */ /* 0x000fea0003800200 */
.L_x_32678:
        /* <DEDUP_REMOVED lines=15> */
.L_x_32685:
        /* <DEDUP_REMOVED lines=13> */
.L_x_32687:
[----:B------:R-:W-:Y:S05]  /*d900*/  BSYNC.RECONVERGENT B1 ;  /* 0x0000000000017941 */ /* 0x000fea0003800200 */
.L_x_32686:
        /* <DEDUP_REMOVED lines=43> */
.L_x_32684:
[----:B------:R-:W-:Y:S05]  /*dbc0*/  BSYNC.RECONVERGENT B0 ;  /* 0x0000000000007941 */ /* 0x000fea0003800200 */
.L_x_32683:
        /* <DEDUP_REMOVED lines=17> */
.L_x_32690:
        /* <DEDUP_REMOVED lines=13> */
.L_x_32692:
[----:B------:R-:W-:Y:S05]  /*ddb0*/  BSYNC.RECONVERGENT B1 ;  /* 0x0000000000017941 */ /* 0x000fea0003800200 */
.L_x_32691:
        /* <DEDUP_REMOVED lines=43> */
.L_x_32689:
[----:B------:R-:W-:Y:S05]  /*e070*/  BSYNC.RECONVERGENT B0 ;  /* 0x0000000000007941 */ /* 0x000fea0003800200 */
.L_x_32688:
        /* <DEDUP_REMOVED lines=15> */
.L_x_32695:
        /* <DEDUP_REMOVED lines=13> */
.L_x_32697:
[----:B------:R-:W-:Y:S05]  /*e240*/  BSYNC.RECONVERGENT B1 ;  /* 0x0000000000017941 */ /* 0x000fea0003800200 */
.L_x_32696:
        /* <DEDUP_REMOVED lines=43> */
.L_x_32694:
[----:B------:R-:W-:Y:S05]  /*e500*/  BSYNC.RECONVERGENT B0 ;  /* 0x0000000000007941 */ /* 0x000fea0003800200 */
.L_x_32693:
        /* <DEDUP_REMOVED lines=17> */
.L_x_32700:
        /* <DEDUP_REMOVED lines=15> */
.L_x_32702:
[----:B------:R-:W-:Y:S05]  /*e710*/  BSYNC.RECONVERGENT B1 ;  /* 0x0000000000017941 */ /* 0x000fea0003800200 */
.L_x_32701:
        /* <DEDUP_REMOVED lines=43> */
.L_x_32699:
[----:B------:R-:W-:Y:S05]  /*e9d0*/  BSYNC.RECONVERGENT B0 ;  /* 0x0000000000007941 */ /* 0x000fea0003800200 */
.L_x_32698:
        /* <DEDUP_REMOVED lines=34> */
.L_x_32662:
        /* <DEDUP_REMOVED lines=16> */
.L_x_32706:
        /* <DEDUP_REMOVED lines=13> */
.L_x_32708:
[----:B------:R-:W-:Y:S05]  /*edd0*/  BSYNC.RECONVERGENT B1 ;  /* 0x0000000000017941 */ /* 0x000fea0003800200 */
.L_x_32707:
        /* <DEDUP_REMOVED lines=42> */
[----:B------:R-:W-:-:S07]  /*f080*/  HFMA2 R150, -RZ, RZ, 0, 0 ;  /* 0x00000000ff967431 */ /* 0x000fce00000001ff */
.L_x_32705:
[----:B------:R-:W-:Y:S05]  /*f090*/  BSYNC.RECONVERGENT B0 ;  /* 0x0000000000007941 */ /* 0x000fea0003800200 */
.L_x_32704:
        /* <DEDUP_REMOVED lines=16> */
.L_x_32711:
        /* <DEDUP_REMOVED lines=13> */
.L_x_32713:
[----:B------:R-:W-:Y:S05]  /*f270*/  BSYNC.RECONVERGENT B1 ;  /* 0x0000000000017941 */ /* 0x000fea0003800200 */
.L_x_32712:
        /* <DEDUP_REMOVED lines=43> */
.L_x_32710:
[----:B------:R-:W-:Y:S05]  /*f530*/  BSYNC.RECONVERGENT B0 ;  /* 0x0000000000007941 */ /* 0x000fea0003800200 */
.L_x_32709:
        /* <DEDUP_REMOVED lines=16> */
.L_x_32716:
        /* <DEDUP_REMOVED lines=13> */
.L_x_32718:
[----:B------:R-:W-:Y:S05]  /*f710*/  BSYNC.RECONVERGENT B1 ;  /* 0x0000000000017941 */ /* 0x000fea0003800200 */
.L_x_32717:
        /* <DEDUP_REMOVED lines=43> */
.L_x_32715:
[----:B------:R-:W-:Y:S05]  /*f9d0*/  BSYNC.RECONVERGENT B0 ;  /* 0x0000000000007941 */ /* 0x000fea0003800200 */
.L_x_32714:
        /* <DEDUP_REMOVED lines=16> */
.L_x_32721:
        /* <DEDUP_REMOVED lines=13> */
.L_x_32723:
[----:B------:R-:W-:Y:S05]  /*fbb0*/  BSYNC.RECONVERGENT B1 ;  /* 0x0000000000017941 */ /* 0x000fea0003800200 */
.L_x_32722:
        /* <DEDUP_REMOVED lines=43> */
.L_x_32720:
[----:B------:R-:W-:Y:S05]  /*fe70*/  BSYNC.RECONVERGENT B0 ;  /* 0x0000000000007941 */ /* 0x000fea0003800200 */
.L_x_32719:
        /* <DEDUP_REMOVED lines=16> */
.L_x_32703:
        /* <DEDUP_REMOVED lines=28> */
.L_x_32724:
        /* <DEDUP_REMOVED lines=20> */
.L_x_32728:
        /* <DEDUP_REMOVED lines=13> */
.L_x_32730:
[----:B------:R-:W-:Y:S05]  /*10350*/  BSYNC.RECONVERGENT B1 ;  /* 0x0000000000017941 */ /* 0x000fea0003800200 */
.L_x_32729:
        /* <DEDUP_REMOVED lines=39> */
[----:B------:R-:W-:Y:S01]  /*105d0*/  MOV R11, R152 ;  /* 0x00000098000b7202 */ /* 0x000fe20000000f00 */
[----:B------:R-:W-:Y:S01]  /*105e0*/  IMAD.MOV.U32 R156, RZ, RZ, R154 ;  /* 0x000000ffff9c7224 */ /* 0x000fe200078e009a */
[----:B------:R-:W-:-:S07]  /*105f0*/  LOP3.LUT R5, R20, R12, R155, 0x96, !PT ;  /* 0x0000000c14057212 */ /* 0x000fce00078e969b */
.L_x_32727:
[----:B------:R-:W-:Y:S05]  /*10600*/  BSYNC.RECONVERGENT B0 ;  /* 0x0000000000007941 */ /* 0x000fea0003800200 */
.L_x_32726:
        /* <DEDUP_REMOVED lines=17> */
.L_x_32733:
        /* <DEDUP_REMOVED lines=13> */
.L_x_32735:
[----:B------:R-:W-:Y:S05]  /*107f0*/  BSYNC.RECONVERGENT B1 ;  /* 0x0000000000017941 */ /* 0x000fea0003800200 */
.L_x_32734:
        /* <DEDUP_REMOVED lines=43> */
.L_x_32732:
[----:B------:R-:W-:Y:S05]  /*10ab0*/  BSYNC.RECONVERGENT B0 ;  /* 0x0000000000007941 */ /* 0x000fea0003800200 */
.L_x_32731:
        /* <DEDUP_REMOVED lines=15> */
.L_x_32738:
        /* <DEDUP_REMOVED lines=13> */
.L_x_32740:
[----:B------:R-:W-:Y:S05]  /*10c80*/  BSYNC.RECONVERGENT B1 ;  /* 0x0000000000017941 */ /* 0x000fea0003800200 */
.L_x_32739:
        /* <DEDUP_REMOVED lines=43> */
.L_x_32737:
[----:B------:R-:W-:Y:S05]  /*10f40*/  BSYNC.RECONVERGENT B0 ;  /* 0x0000000000007941 */ /* 0x000fea0003800200 */
.L_x_32736:
        /* <DEDUP_REMOVED lines=17> */
.L_x_32743:
        /* <DEDUP_REMOVED lines=13> */
.L_x_32745:
[----:B------:R-:W-:Y:S05]  /*11130*/  BSYNC.RECONVERGENT B1 ;  /* 0x0000000000017941 */ /* 0x000fea0003800200 */
.L_x_32744:
        /* <DEDUP_REMOVED lines=43> */
.L_x_32742:
[----:B------:R-:W-:Y:S05]  /*113f0*/  BSYNC.RECONVERGENT B0 ;  /* 0x0000000000007941 */ /* 0x000fea0003800200 */
.L_x_32741:
        /* <DEDUP_REMOVED lines=15> */
.L_x_32748:
        /* <DEDUP_REMOVED lines=13> */
.L_x_32750:
[----:B------:R-:W-:Y:S05]  /*115c0*/  BSYNC.RECONVERGENT B1 ;  /* 0x0000000000017941 */ /* 0x000fea0003800200 */
.L_x_32749:
        /* <DEDUP_REMOVED lines=43> */
.L_x_32747:
[----:B------:R-:W-:Y:S05]  /*11880*/  BSYNC.RECONVERGENT B0 ;  /* 0x0000000000007941 */ /* 0x000fea0003800200 */
.L_x_32746:
        /* <DEDUP_REMOVED lines=17> */
.L_x_32753:
        /* <DEDUP_REMOVED lines=13> */
.L_x_32755:
[----:B------:R-:W-:Y:S05]  /*11a70*/  BSYNC.RECONVERGENT B1 ;  /* 0x0000000000017941 */ /* 0x000fea0003800200 */
.L_x_32754:
        /* <DEDUP_REMOVED lines=43> */
.L_x_32752:
[----:B------:R-:W-:Y:S05]  /*11d30*/  BSYNC.RECONVERGENT B0 ;  /* 0x0000000000007941 */ /* 0x000fea0003800200 */
.L_x_32751:
        /* <DEDUP_REMOVED lines=15> */
.L_x_32758:
        /* <DEDUP_REMOVED lines=13> */
.L_x_32760:
[----:B------:R-:W-:Y:S05]  /*11f00*/  BSYNC.RECONVERGENT B1 ;  /* 0x0000000000017941 */ /* 0x000fea0003800200 */
.L_x_32759:
        /* <DEDUP_REMOVED lines=43> */
.L_x_32757:
[----:B------:R-:W-:Y:S05]  /*121c0*/  BSYNC.RECONVERGENT B0 ;  /* 0x0000000000007941 */ /* 0x000fea0003800200 */
.L_x_32756:
        /* <DEDUP_REMOVED lines=17> */
.L_x_32763:
        /* <DEDUP_REMOVED lines=15> */
.L_x_32765:
[----:B------:R-:W-:Y:S05]  /*123d0*/  BSYNC.RECONVERGENT B1 ;  /* 0x0000000000017941 */ /* 0x000fea0003800200 */
.L_x_32764:
        /* <DEDUP_REMOVED lines=43> */
.L_x_32762:
[----:B------:R-:W-:Y:S05]  /*12690*/  BSYNC.RECONVERGENT B0 ;  /* 0x0000000000007941 */ /* 0x000fea0003800200 */
.L_x_32761:
        /* <DEDUP_REMOVED lines=34> */
.L_x_32725:
        /* <DEDUP_REMOVED lines=16> */
.L_x_32769:
        /* <DEDUP_REMOVED lines=13> */
.L_x_32771:
[----:B------:R-:W-:Y:S05]  /*12a90*/  BSYNC.RECONVERGENT B1 ;  /* 0x0000000000017941 */ /* 0x000fea0003800200 */
.L_x_32770:
        /* <DEDUP_REMOVED lines=42> */
[----:B------:R-:W-:-:S07]  /*12d40*/  IMAD.MOV.U32 R154, RZ, RZ, RZ ;  /* 0x000000ffff9a7224 */ /* 0x000fce00078e00ff */
.L_x_32768:
[----:B------:R-:W-:Y:S05]  /*12d50*/  BSYNC.RECONVERGENT B0 ;  /* 0x0000000000007941 */ /* 0x000fea0003800200 */
.L_x_32767:
        /* <DEDUP_REMOVED lines=16> */
.L_x_32774:
        /* <DEDUP_REMOVED lines=13> */
.L_x_32776:
[----:B------:R-:W-:Y:S05]  /*12f30*/  BSYNC.RECONVERGENT B1 ;  /* 0x0000000000017941 */ /* 0x000fea0003800200 */
.L_x_32775:
        /* <DEDUP_REMOVED lines=43> */
.L_x_32773:
[----:B------:R-:W-:Y:S05]  /*131f0*/  BSYNC.RECONVERGENT B0 ;  /* 0x0000000000007941 */ /* 0x000fea0003800200 */
.L_x_32772:
        /* <DEDUP_REMOVED lines=16> */
.L_x_32779:
        /* <DEDUP_REMOVED lines=13> */
.L_x_32781:
[----:B------:R-:W-:Y:S05]  /*133d0*/  BSYNC.RECONVERGENT B1 ;  /* 0x0000000000017941 */ /* 0x000fea0003800200 */
.L_x_32780:
        /* <DEDUP_REMOVED lines=43> */
.L_x_32778:
[----:B------:R-:W-:Y:S05]  /*13690*/  BSYNC.RECONVERGENT B0 ;  /* 0x0000000000007941 */ /* 0x000fea0003800200 */
.L_x_32777:
        /* <DEDUP_REMOVED lines=16> */
.L_x_32784:
        /* <DEDUP_REMOVED lines=13> */
.L_x_32786:
[----:B------:R-:W-:Y:S05]  /*13870*/  BSYNC.RECONVERGENT B1 ;  /* 0x0000000000017941 */ /* 0x000fea0003800200 */
.L_x_32785:
        /* <DEDUP_REMOVED lines=43> */
.L_x_32783:
[----:B------:R-:W-:Y:S05]  /*13b30*/  BSYNC.RECONVERGENT B0 ;  /* 0x0000000000007941 */ /* 0x000fea0003800200 */
.L_x_32782:
        /* <DEDUP_REMOVED lines=16> */
.L_x_32766:
        /* <DEDUP_REMOVED lines=28> */
.L_x_32787:
        /* <DEDUP_REMOVED lines=20> */
.L_x_32791:
        /* <DEDUP_REMOVED lines=13> */
.L_x_32793:
[----:B------:R-:W-:Y:S05]  /*14010*/  BSYNC.RECONVERGENT B1 ;  /* 0x0000000000017941 */ /* 0x000fea0003800200 */
.L_x_32792:
        /* <DEDUP_REMOVED lines=42> */
.L_x_32790:
[----:B------:R-:W-:Y:S05]  /*142c0*/  BSYNC.RECONVERGENT B0 ;  /* 0x0000000000007941 */ /* 0x000fea0003800200 */
.L_x_32789:
        /* <DEDUP_REMOVED lines=17> */
.L_x_32796:
        /* <DEDUP_REMOVED lines=13> */
.L_x_32798:
[----:B------:R-:W-:Y:S05]  /*144b0*/  BSYNC.RECONVERGENT B1 ;  /* 0x0000000000017941 */ /* 0x000fea0003800200 */
.L_x_32797:
        /* <DEDUP_REMOVED lines=43> */
.L_x_32795:
[----:B------:R-:W-:Y:S05]  /*14770*/  BSYNC.RECONVERGENT B0 ;  /* 0x0000000000007941 */ /* 0x000fea0003800200 */
.L_x_32794:
        /* <DEDUP_REMOVED lines=15> */
.L_x_32801:
        /* <DEDUP_REMOVED lines=13> */
.L_x_32803:
[----:B------:R-:W-:Y:S05]  /*14940*/  BSYNC.RECONVERGENT B1 ;  /* 0x0000000000017941 */ /* 0x000fea0003800200 */
.L_x_32802:
        /* <DEDUP_REMOVED lines=43> */
.L_x_32800:
[----:B------:R-:W-:Y:S05]  /*14c00*/  BSYNC.RECONVERGENT B0 ;  /* 0x0000000000007941 */ /* 0x000fea0003800200 */
.L_x_32799:
        /* <DEDUP_REMOVED lines=17> */
.L_x_32806:
        /* <DEDUP_REMOVED lines=13> */
.L_x_32808:
[----:B------:R-:W-:Y:S05]  /*14df0*/  BSYNC.RECONVERGENT B1 ;  /* 0x0000000000017941 */ /* 0x000fea0003800200 */
.L_x_32807:
        /* <DEDUP_REMOVED lines=43> */
.L_x_32805:
[----:B------:R-:W-:Y:S05]  /*150b0*/  BSYNC.RECONVERGENT B0 ;  /* 0x0000000000007941 */ /* 0x000fea0003800200 */
.L_x_32804:
        /* <DEDUP_REMOVED lines=15> */
.L_x_32811:
        /* <DEDUP_REMOVED lines=13> */
.L_x_32813:
[----:B------:R-:W-:Y:S05]  /*15280*/  BSYNC.RECONVERGENT B1 ;  /* 0x0000000000017941 */ /* 0x000fea0003800200 */
.L_x_32812:
        /* <DEDUP_REMOVED lines=43> */
.L_x_32810:
[----:B------:R-:W-:Y:S05]  /*15540*/  BSYNC.RECONVERGENT B0 ;  /* 0x0000000000007941 */ /* 0x000fea0003800200 */
.L_x_32809:
        /* <DEDUP_REMOVED lines=17> */
.L_x_32816:
        /* <DEDUP_REMOVED lines=13> */
.L_x_32818:
[----:B------:R-:W-:Y:S05]  /*15730*/  BSYNC.RECONVERGENT B1 ;  /* 0x0000000000017941 */ /* 0x000fea0003800200 */
.L_x_32817:
        /* <DEDUP_REMOVED lines=43> */
.L_x_32815:
[----:B------:R-:W-:Y:S05]  /*159f0*/  BSYNC.RECONVERGENT B0 ;  /* 0x0000000000007941 */ /* 0x000fea0003800200 */
.L_x_32814:
        /* <DEDUP_REMOVED lines=15> */
.L_x_32821:
        /* <DEDUP_REMOVED lines=13> */
.L_x_32823:
[----:B------:R-:W-:Y:S05]  /*15bc0*/  BSYNC.RECONVERGENT B1 ;  /* 0x0000000000017941 */ /* 0x000fea0003800200 */
.L_x_32822:
        /* <DEDUP_REMOVED lines=43> */
.L_x_32820:
[----:B------:R-:W-:Y:S05]  /*15e80*/  BSYNC.RECONVERGENT B0 ;  /* 0x0000000000007941 */ /* 0x000fea0003800200 */
.L_x_32819:
        /* <DEDUP_REMOVED lines=17> */
.L_x_32826:
        /* <DEDUP_REMOVED lines=15> */
.L_x_32828:
[----:B------:R-:W-:Y:S05]  /*16090*/  BSYNC.RECONVERGENT B1 ;  /* 0x0000000000017941 */ /* 0x000fea0003800200 */
.L_x_32827:
        /* <DEDUP_REMOVED lines=43> */
.L_x_32825:
[----:B------:R-:W-:Y:S05]  /*16350*/  BSYNC.RECONVERGENT B0 ;  /* 0x0000000000007941 */ /* 0x000fea0003800200 */
.L_x_32824:
        /* <DEDUP_REMOVED lines=22> */
[--C-:B------:R-:W-:Y:S01]  /*164c0*/  FADD.FTZ R153, R153, R12.reuse ;  /* 0x0000000c99997221 */ /* 0x100fe20000010000 */
[----:B------:R-:W-:Y:S01]  /*164d0*/  PRMT R11, R156, 0x7610, R11 ;  /* 0x000076109c0b7816 */ /* 0x000fe2000000000b */
[----:B------:R-:W-:Y:S01]  /*164e0*/  FADD.FTZ R152, R152, R159 ;  /* 0x0000009f98987221 */ /* 0x000fe20000010000 */
[----:B------:R-:W-:Y:S01]  /*164f0*/  PRMT R12, R158, 0x7610, R12 ;  /* 0x000076109e0c7816 */ /* 0x000fe2000000000c */
[----:B------:R-:W-:Y:S01]  /*16500*/  FADD.FTZ R155, R155, R14 ;  /* 0x0000000e9b9b7221 */ /* 0x000fe20000010000 */
[----:B------:R-:W-:Y:S01]  /*16510*/  PRMT R13, R157, 0x7610, R13 ;  /* 0x000076109d0d7816 */ /* 0x000fe2000000000d */
[----:B------:R-:W-:Y:S01]  /*16520*/  @P1 FADD.FTZ R154, R30, R154 ;  /* 0x0000009a1e9a1221 */ /* 0x000fe20000010000 */
[----:B------:R-:W-:Y:S01]  /*16530*/  SEL R14, RZ, 0x1, P6 ;  /* 0x00000001ff0e7807 */ /* 0x000fe20003000000 */
[----:B------:R-:W-:Y:S01]  /*16540*/  @P1 FADD.FTZ R153, R29, R153 ;  /* 0x000000991d991221 */ /* 0x000fe20000010000 */
[----:B------:R-:W-:Y:S01]  /*16550*/  @P1 FADD.FTZ R152, R28, R152 ;  /* 0x000000981c981221 */ /* 0x000fe20000010000 */
[----:B------:R-:W-:Y:S01]  /*16560*/  @P1 FADD.FTZ R155, R31, R155 ;  /* 0x0000009b1f9b1221 */ /* 0x000fe20000010000 */
[----:B------:R-:W-:Y:S06]  /*16570*/  BRA `(.L_x_32829) ;  /* 0x0000001000dc7947 */ /* 0x000fec0003800000 */
.L_x_32788:
        /* <DEDUP_REMOVED lines=16> */
.L_x_32832:
        /* <DEDUP_REMOVED lines=13> */
.L_x_32834:
[----:B------:R-:W-:Y:S05]  /*16750*/  BSYNC.RECONVERGENT B1 ;  /* 0x0000000000017941 */ /* 0x000fea0003800200 */
.L_x_32833:
        /* <DEDUP_REMOVED lines=42> */
.L_x_32831:
[----:B------:R-:W-:Y:S05]  /*16a00*/  BSYNC.RECONVERGENT B0 ;  /* 0x0000000000007941 */ /* 0x000fea0003800200 */
.L_x_32830:
        /* <DEDUP_REMOVED lines=16> */
.L_x_32837:
        /* <DEDUP_REMOVED lines=13> */
.L_x_32839:
[----:B------:R-:W-:Y:S05]  /*16be0*/  BSYNC.RECONVERGENT B1 ;  /* 0x0000000000017941 */ /* 0x000fea0003800200 */
.L_x_32838:
        /* <DEDUP_REMOVED lines=43> */
.L_x_32836:
[----:B------:R-:W-:Y:S05]  /*16ea0*/  BSYNC.RECONVERGENT B0 ;  /* 0x0000000000007941 */ /* 0x000fea0003800200 */
.L_x_32835:
        /* <DEDUP_REMOVED lines=16> */
.L_x_32842:
        /* <DEDUP_REMOVED lines=13> */
.L_x_32844:
[----:B------:R-:W-:Y:S05]  /*17080*/  BSYNC.RECONVERGENT B1 ;  /* 0x0000000000017941 */ /* 0x000fea0003800200 */
.L_x_32843:
        /* <DEDUP_REMOVED lines=43> */
.L_x_32841:
[----:B------:R-:W-:Y:S05]  /*17340*/  BSYNC.RECONVERGENT B0 ;  /* 0x0000000000007941 */ /* 0x000fea0003800200 */
.L_x_32840:
        /* <DEDUP_REMOVED lines=16> */
.L_x_32847:
        /* <DEDUP_REMOVED lines=13> */
.L_x_32849:
[----:B------:R-:W-:Y:S05]  /*17520*/  BSYNC.RECONVERGENT B1 ;  /* 0x0000000000017941 */ /* 0x000fea0003800200 */
.L_x_32848:
        /* <DEDUP_REMOVED lines=43> */
.L_x_32846:
[----:B------:R-:W-:Y:S05]  /*177e0*/  BSYNC.RECONVERGENT B0 ;  /* 0x0000000000007941 */ /* 0x000fea0003800200 */
.L_x_32845:
        /* <DEDUP_REMOVED lines=16> */
.L_x_32829:
[----:B------:R-:W-:Y:S01]  /*178f0*/  SEL R156, RZ, 0x1000000, !P5 ;  /* 0x01000000ff9c7807 */ /* 0x000fe20006800000 */
[----:B------:R-:W-:Y:S01]  /*17900*/  IMAD.WIDE.U32 R166, R203, 0x4, R182 ;  /* 0x00000004cba67825 */ /* 0x000fe200078e00b6 */
[----:B------:R-:W-:Y:S01]  /*17910*/  SEL R157, RZ, 0x10000, !P4 ;  /* 0x00010000ff9d7807 */ /* 0x000fe20006000000 */
[----:B------:R-:W0:Y:S01]  /*17920*/  @P0 LDC.64 R162, c[0x0][0x398] ;  /* 0x0000e600ffa20b82 */ /* 0x000e220000000a00 */
[----:B------:R-:W-:Y:S01]  /*17930*/  SEL R158, RZ, 0x100, !P3 ;  /* 0x00000100ff9e7807 */ /* 0x000fe20005800000 */
[----:B------:R-:W-:-:S03]  /*17940*/  VIADD R205, R9, 0xc0 ;  /* 0x000000c009cd7836 */ /* 0x000fc60000000000 */
[----:B------:R-:W-:Y:S01]  /*17950*/  IADD3 R156, PT, PT, R158, R156, R157 ;  /* 0x0000009c9e9c7210 */ /* 0x000fe20007ffe09d */
[----:B------:R-:W-:Y:S01]  /*17960*/  IMAD.WIDE.U32 R158, R203, 0x10, R184 ;  /* 0x00000010cb9e7825 */ /* 0x000fe200078e00b8 */
[----:B------:R-:W-:Y:S01]  /*17970*/  SEL R157, RZ, 0x1, !P2 ;  /* 0x00000001ff9d7807 */ /* 0x000fe20005000000 */
[----:B------:R-:W1:Y:S03]  /*17980*/  @P1 LDC.64 R164, c[0x0][0x3a0] ;  /* 0x0000e800ffa41b82 */ /* 0x000e660000000a00 */
[----:B------:R2:W-:Y:S01]  /*17990*/  STG.E.128 desc[UR6][R158.64], R152 ;  /* 0x000000989e007986 */ /* 0x0005e2000c101d06 */
[----:B------:R-:W-:Y:S02]  /*179a0*/  IMAD.IADD R161, R156, 0x1, R157 ;  /* 0x000000019ca17824 */ /* 0x000fe400078e029d */
[----:B------:R-:W-:-:S03]  /*179b0*/  IMAD.WIDE.U32 R156, R205, 0x10, R176 ;  /* 0x00000010cd9c7825 */ /* 0x000fc600078e00b0 */
        /* <DEDUP_REMOVED lines=15> */
.L_x_32850:
[----:B------:R1:W5:Y:S04]  /*17ab0*/  @P0 LDG.E.128 R32, desc[UR6][R162.64] ;  /* 0x00000006a2200981 */ /* 0x000368000c1e1d00 */
[----:B------:R1:W5:Y:S04]  /*17ac0*/  @P1 LDG.E.128 R28, desc[UR6][R164.64] ;  /* 0x00000006a41c1981 */ /* 0x000368000c1e1d00 */
[----:B0-----:R-:W5:Y:S01]  /*17ad0*/  LDG.E.128 R156, desc[UR6][R156.64] ;  /* 0x000000069c9c7981 */ /* 0x001f62000c1e1d00 */
        /* <DEDUP_REMOVED lines=17> */
.L_x_32854:
        /* <DEDUP_REMOVED lines=13> */
.L_x_32856:
[----:B------:R-:W-:Y:S05]  /*17cc0*/  BSYNC.RECONVERGENT B1 ;  /* 0x0000000000017941 */ /* 0x000fea0003800200 */
.L_x_32855:
        /* <DEDUP_REMOVED lines=41> */
.L_x_32853:
[----:B------:R-:W-:Y:S05]  /*17f60*/  BSYNC.RECONVERGENT B0 ;  /* 0x0000000000007941 */ /* 0x000fea0003800200 */
.L_x_32852:
        /* <DEDUP_REMOVED lines=17> */
.L_x_32859:
        /* <DEDUP_REMOVED lines=13> */
.L_x_32861:
[----:B------:R-:W-:Y:S05]  /*18150*/  BSYNC.RECONVERGENT B1 ;  /* 0x0000000000017941 */ /* 0x000fea0003800200 */
.L_x_32860:
        /* <DEDUP_REMOVED lines=43> */
.L_x_32858:
[----:B------:R-:W-:Y:S05]  /*18410*/  BSYNC.RECONVERGENT B0 ;  /* 0x0000000000007941 */ /* 0x000fea0003800200 */
.L_x_32857:
        /* <DEDUP_REMOVED lines=15> */
.L_x_32864:
        /* <DEDUP_REMOVED lines=13> */
.L_x_32866:
[----:B------:R-:W-:Y:S05]  /*185e0*/  BSYNC.RECONVERGENT B1 ;  /* 0x0000000000017941 */ /* 0x000fea0003800200 */
.L_x_32865:
        /* <DEDUP_REMOVED lines=43> */
.L_x_32863:
[----:B------:R-:W-:Y:S05]  /*188a0*/  BSYNC.RECONVERGENT B0 ;  /* 0x0000000000007941 */ /* 0x000fea0003800200 */
.L_x_32862:
        /* <DEDUP_REMOVED lines=17> */
.L_x_32869:
        /* <DEDUP_REMOVED lines=13> */
.L_x_32871:
[----:B------:R-:W-:Y:S05]  /*18a90*/  BSYNC.RECONVERGENT B1 ;  /* 0x0000000000017941 */ /* 0x000fea0003800200 */
.L_x_32870:
        /* <DEDUP_REMOVED lines=43> */
.L_x_32868:
[----:B------:R-:W-:Y:S05]  /*18d50*/  BSYNC.RECONVERGENT B0 ;  /* 0x0000000000007941 */ /* 0x000fea0003800200 */
.L_x_32867:
        /* <DEDUP_REMOVED lines=15> */
.L_x_32874:
        /* <DEDUP_REMOVED lines=13> */
.L_x_32876:
[----:B------:R-:W-:Y:S05]  /*18f20*/  BSYNC.RECONVERGENT B1 ;  /* 0x0000000000017941 */ /* 0x000fea0003800200 */
.L_x_32875:
        /* <DEDUP_REMOVED lines=43> */
.L_x_32873:
[----:B------:R-:W-:Y:S05]  /*191e0*/  BSYNC.RECONVERGENT B0 ;  /* 0x0000000000007941 */ /* 0x000fea0003800200 */
.L_x_32872:
        /* <DEDUP_REMOVED lines=17> */
.L_x_32879:
        /* <DEDUP_REMOVED lines=13> */
.L_x_32881:
[----:B------:R-:W-:Y:S05]  /*193d0*/  BSYNC.RECONVERGENT B1 ;  /* 0x0000000000017941 */ /* 0x000fea0003800200 */
.L_x_32880:
        /* <DEDUP_REMOVED lines=43> */
.L_x_32878:
[----:B------:R-:W-:Y:S05]  /*19690*/  BSYNC.RECONVERGENT B0 ;  /* 0x0000000000007941 */ /* 0x000fea0003800200 */
.L_x_32877:
        /* <DEDUP_REMOVED lines=15> */
.L_x_32884:
        /* <DEDUP_REMOVED lines=13> */
.L_x_32886:
[----:B------:R-:W-:Y:S05]  /*19860*/  BSYNC.RECONVERGENT B1 ;  /* 0x0000000000017941 */ /* 0x000fea0003800200 */
.L_x_32885:
        /* <DEDUP_REMOVED lines=43> */
.L_x_32883:
[----:B------:R-:W-:Y:S05]  /*19b20*/  BSYNC.RECONVERGENT B0 ;  /* 0x0000000000007941 */ /* 0x000fea0003800200 */
.L_x_32882:
        /* <DEDUP_REMOVED lines=17> */
.L_x_32889:
        /* <DEDUP_REMOVED lines=15> */
.L_x_32891:
[----:B------:R-:W-:Y:S05]  /*19d30*/  BSYNC.RECONVERGENT B1 ;  /* 0x0000000000017941 */ /* 0x000fea0003800200 */
.L_x_32890:
        /* <DEDUP_REMOVED lines=43> */
.L_x_32888:
[----:B------:R-:W-:Y:S05]  /*19ff0*/  BSYNC.RECONVERGENT B0 ;  /* 0x0000000000007941 */ /* 0x000fea0003800200 */
.L_x_32887:
        /* <DEDUP_REMOVED lines=34> */
.L_x_32851:
        /* <DEDUP_REMOVED lines=16> */
.L_x_32895:
        /* <DEDUP_REMOVED lines=13> */
.L_x_32897:
[----:B------:R-:W-:Y:S05]  /*1a3f0*/  BSYNC.RECONVERGENT B1 ;  /* 0x0000000000017941 */ /* 0x000fea0003800200 */
.L_x_32896:
        /* <DEDUP_REMOVED lines=43> */
.L_x_32894:
[----:B------:R-:W-:Y:S05]  /*1a6b0*/  BSYNC.RECONVERGENT B0 ;  /* 0x0000000000007941 */ /* 0x000fea0003800200 */
.L_x_32893:
        /* <DEDUP_REMOVED lines=16> */
.L_x_32900:
        /* <DEDUP_REMOVED lines=13> */
.L_x_32902:
[----:B------:R-:W-:Y:S05]  /*1a890*/  BSYNC.RECONVERGENT B1 ;  /* 0x0000000000017941 */ /* 0x000fea0003800200 */
.L_x_32901:
        /* <DEDUP_REMOVED lines=43> */
.L_x_32899:
[----:B------:R-:W-:Y:S05]  /*1ab50*/  BSYNC.RECONVERGENT B0 ;  /* 0x0000000000007941 */ /* 0x000fea0003800200 */
.L_x_32898:
        /* <DEDUP_REMOVED lines=16> */
.L_x_32905:
        /* <DEDUP_REMOVED lines=13> */
.L_x_32907:
[----:B------:R-:W-:Y:S05]  /*1ad30*/  BSYNC.RECONVERGENT B1 ;  /* 0x0000000000017941 */ /* 0x000fea0003800200 */
.L_x_32906:
        /* <DEDUP_REMOVED lines=43> */
.L_x_32904:
[----:B------:R-:W-:Y:S05]  /*1aff0*/  BSYNC.RECONVERGENT B0 ;  /* 0x0000000000007941 */ /* 0x000fea0003800200 */
.L_x_32903:
        /* <DEDUP_REMOVED lines=16> */
.L_x_32910:
        /* <DEDUP_REMOVED lines=13> */
.L_x_32912:
[----:B------:R-:W-:Y:S05]  /*1b1d0*/  BSYNC.RECONVERGENT B1 ;  /* 0x0000000000017941 */ /* 0x000fea0003800200 */
.L_x_32911:
        /* <DEDUP_REMOVED lines=43> */
.L_x_32909:
[----:B------:R-:W-:Y:S05]  /*1b490*/  BSYNC.RECONVERGENT B0 ;  /* 0x0000000000007941 */ /* 0x000fea0003800200 */
.L_x_32908:
        /* <DEDUP_REMOVED lines=16> */
.L_x_32892:
[----:B------:R-:W-:Y:S01]  /*1b5a0*/  SEL R162, RZ, 0x1000000, !P5 ;  /* 0x01000000ffa27807 */ /* 0x000fe20006800000 */
[C---:B------:R-:W-:Y:S01]  /*1b5b0*/  IMAD.WIDE.U32 R170, R205.reuse, 0x10, R184 ;  /* 0x00000010cdaa7825 */ /* 0x040fe200078e00b8 */
[----:B------:R-:W-:Y:S01]  /*1b5c0*/  SEL R163, RZ, 0x10000, !P4 ;  /* 0x00010000ffa37807 */ /* 0x000fe20006000000 */
[----:B------:R-:W0:Y:S01]  /*1b5d0*/  @P0 LDC.64 R166, c[0x0][0x398] ;  /* 0x0000e600ffa60b82 */ /* 0x000e220000000a00 */
[----:B------:R-:W-:Y:S01]  /*1b5e0*/  SEL R165, RZ, 0x100, !P3 ;  /* 0x00000100ffa57807 */ /* 0x000fe20005800000 */
[----:B------:R-:W-:Y:S01]  /*1b5f0*/  IMAD.WIDE.U32 R172, R205, 0x4, R182 ;  /* 0x00000004cdac7825 */ /* 0x000fe200078e00b6 */
[----:B------:R1:W-:Y:S02]  /*1b600*/  STG.E.128 desc[UR6][R170.64], R156 ;  /* 0x0000009caa007986 */ /* 0x0003e4000c101d06 */
[----:B------:R-:W-:Y:S01]  /*1b610*/  IADD3 R162, PT, PT, R165, R162, R163 ;  /* 0x000000a2a5a27210 */ /* 0x000fe20007ffe0a3 */
[----:B------:R-:W-:Y:S01]  /*1b620*/  VIADD R207, R9, 0xe0 ;  /* 0x000000e009cf7836 */ /* 0x000fe20000000000 */
        /* <DEDUP_REMOVED lines=19> */
.L_x_32913:
        /* <DEDUP_REMOVED lines=20> */
.L_x_32917:
        /* <DEDUP_REMOVED lines=13> */
.L_x_32919:
[----:B------:R-:W-:Y:S05]  /*1b970*/  BSYNC.RECONVERGENT B1 ;  /* 0x0000000000017941 */ /* 0x000fea0003800200 */
.L_x_32918:
        /* <DEDUP_REMOVED lines=42> */
.L_x_32916:
[----:B------:R-:W-:Y:S05]  /*1bc20*/  BSYNC.RECONVERGENT B0 ;  /* 0x0000000000007941 */ /* 0x000fea0003800200 */
.L_x_32915:
        /* <DEDUP_REMOVED lines=17> */
.L_x_32922:
        /* <DEDUP_REMOVED lines=13> */
.L_x_32924:
[----:B------:R-:W-:Y:S05]  /*1be10*/  BSYNC.RECONVERGENT B1 ;  /* 0x0000000000017941 */ /* 0x000fea0003800200 */
.L_x_32923:
        /* <DEDUP_REMOVED lines=43> */
.L_x_32921:
[----:B------:R-:W-:Y:S05]  /*1c0d0*/  BSYNC.RECONVERGENT B0 ;  /* 0x0000000000007941 */ /* 0x000fea0003800200 */
.L_x_32920:
        /* <DEDUP_REMOVED lines=15> */
.L_x_32927:
        /* <DEDUP_REMOVED lines=13> */
.L_x_32929:
[----:B------:R-:W-:Y:S05]  /*1c2a0*/  BSYNC.RECONVERGENT B1 ;  /* 0x0000000000017941 */ /* 0x000fea0003800200 */
.L_x_32928:
        /* <DEDUP_REMOVED lines=43> */
.L_x_32926:
[----:B------:R-:W-:Y:S05]  /*1c560*/  BSYNC.RECONVERGENT B0 ;  /* 0x0000000000007941 */ /* 0x000fea0003800200 */
.L_x_32925:
        /* <DEDUP_REMOVED lines=17> */
.L_x_32932:
        /* <DEDUP_REMOVED lines=13> */
.L_x_32934:
[----:B------:R-:W-:Y:S05]  /*1c750*/  BSYNC.RECONVERGENT B1 ;  /* 0x0000000000017941 */ /* 0x000fea0003800200 */
.L_x_32933:
        /* <DEDUP_REMOVED lines=43> */
.L_x_32931:
[----:B------:R-:W-:Y:S05]  /*1ca10*/  BSYNC.RECONVERGENT B0 ;  /* 0x0000000000007941 */ /* 0x000fea0003800200 */
.L_x_32930:
        /* <DEDUP_REMOVED lines=15> */
.L_x_32937:
        /* <DEDUP_REMOVED lines=13> */
.L_x_32939:
[----:B------:R-:W-:Y:S05]  /*1cbe0*/  BSYNC.RECONVERGENT B1 ;  /* 0x0000000000017941 */ /* 0x000fea0003800200 */
.L_x_32938:
        /* <DEDUP_REMOVED lines=43> */
.L_x_32936:
[----:B------:R-:W-:Y:S05]  /*1cea0*/  BSYNC.RECONVERGENT B0 ;  /* 0x0000000000007941 */ /* 0x000fea0003800200 */
.L_x_32935:
        /* <DEDUP_REMOVED lines=17> */
.L_x_32942:
        /* <DEDUP_REMOVED lines=13> */
.L_x_32944:
[----:B------:R-:W-:Y:S05]  /*1d090*/  BSYNC.RECONVERGENT B1 ;  /* 0x0000000000017941 */ /* 0x000fea0003800200 */
.L_x_32943:
        /* <DEDUP_REMOVED lines=43> */
.L_x_32941:
[----:B------:R-:W-:Y:S05]  /*1d350*/  BSYNC.RECONVERGENT B0 ;  /* 0x0000000000007941 */ /* 0x000fea0003800200 */
.L_x_32940:
        /* <DEDUP_REMOVED lines=15> */
.L_x_32947:
        /* <DEDUP_REMOVED lines=13> */
.L_x_32949:
[----:B------:R-:W-:Y:S05]  /*1d520*/  BSYNC.RECONVERGENT B1 ;  /* 0x0000000000017941 */ /* 0x000fea0003800200 */
.L_x_32948:
        /* <DEDUP_REMOVED lines=43> */
.L_x_32946:
[----:B------:R-:W-:Y:S05]  /*1d7e0*/  BSYNC.RECONVERGENT B0 ;  /* 0x0000000000007941 */ /* 0x000fea0003800200 */
.L_x_32945:
        /* <DEDUP_REMOVED lines=17> */
.L_x_32952:
        /* <DEDUP_REMOVED lines=15> */
.L_x_32954:
[----:B------:R-:W-:Y:S05]  /*1d9f0*/  BSYNC.RECONVERGENT B1 ;  /* 0x0000000000017941 */ /* 0x000fea0003800200 */
.L_x_32953:
        /* <DEDUP_REMOVED lines=43> */
.L_x_32951:
[----:B------:R-:W-:Y:S05]  /*1dcb0*/  BSYNC.RECONVERGENT B0 ;  /* 0x0000000000007941 */ /* 0x000fea0003800200 */
.L_x_32950:
        /* <DEDUP_REMOVED lines=34> */
.L_x_32914:
        /* <DEDUP_REMOVED lines=16> */
.L_x_32958:
        /* <DEDUP_REMOVED lines=13> */
.L_x_32960:
[----:B------:R-:W-:Y:S05]  /*1e0b0*/  BSYNC.RECONVERGENT B1 ;  /* 0x0000000000017941 */ /* 0x000fea0003800200 */
.L_x_32959:
        /* <DEDUP_REMOVED lines=43> */
.L_x_32957:
[----:B------:R-:W-:Y:S05]  /*1e370*/  BSYNC.RECONVERGENT B0 ;  /* 0x0000000000007941 */ /* 0x000fea0003800200 */
.L_x_32956:
        /* <DEDUP_REMOVED lines=16> */
.L_x_32963:
        /* <DEDUP_REMOVED lines=13> */
.L_x_32965:
[----:B------:R-:W-:Y:S05]  /*1e550*/  BSYNC.RECONVERGENT B1 ;  /* 0x0000000000017941 */ /* 0x000fea0003800200 */
.L_x_32964:
        /* <DEDUP_REMOVED lines=43> */
.L_x_32962:
[----:B------:R-:W-:Y:S05]  /*1e810*/  BSYNC.RECONVERGENT B0 ;  /* 0x0000000000007941 */ /* 0x000fea0003800200 */
.L_x_32961:
        /* <DEDUP_REMOVED lines=16> */
.L_x_32968:
        /* <DEDUP_REMOVED lines=13> */
.L_x_32970:
[----:B------:R-:W-:Y:S05]  /*1e9f0*/  BSYNC.RECONVERGENT B1 ;  /* 0x0000000000017941 */ /* 0x000fea0003800200 */
.L_x_32969:
        /* <DEDUP_REMOVED lines=43> */
.L_x_32967:
[----:B------:R-:W-:Y:S05]  /*1ecb0*/  BSYNC.RECONVERGENT B0 ;  /* 0x0000000000007941 */ /* 0x000fea0003800200 */
.L_x_32966:
        /* <DEDUP_REMOVED lines=16> */
.L_x_32973:
        /* <DEDUP_REMOVED lines=13> */
.L_x_32975:
[----:B------:R-:W-:Y:S05]  /*1ee90*/  BSYNC.RECONVERGENT B1 ;  /* 0x0000000000017941 */ /* 0x000fea0003800200 */
.L_x_32974:
        /* <DEDUP_REMOVED lines=43> */
.L_x_32972:
[----:B------:R-:W-:Y:S05]  /*1f150*/  BSYNC.RECONVERGENT B0 ;  /* 0x0000000000007941 */ /* 0x000fea0003800200 */
.L_x_32971:
        /* <DEDUP_REMOVED lines=16> */
.L_x_32955:
        /* <DEDUP_REMOVED lines=28> */
.L_x_32976:
        /* <DEDUP_REMOVED lines=20> */
.L_x_32980:
        /* <DEDUP_REMOVED lines=13> */
.L_x_32982:
[----:B------:R-:W-:Y:S05]  /*1f630*/  BSYNC.RECONVERGENT B1 ;  /* 0x0000000000017941 */ /* 0x000fea0003800200 */
.L_x_32981:
        /* <DEDUP_REMOVED lines=42> */
.L_x_32979:
[----:B------:R-:W-:Y:S05]  /*1f8e0*/  BSYNC.RECONVERGENT B0 ;  /* 0x0000000000007941 */ /* 0x000fea0003800200 */
.L_x_32978:
        /* <DEDUP_REMOVED lines=17> */
.L_x_32985:
        /* <DEDUP_REMOVED lines=13> */
.L_x_32987:
[----:B------:R-:W-:Y:S05]  /*1fad0*/  BSYNC.RECONVERGENT B1 ;  /* 0x0000000000017941 */ /* 0x000fea0003800200 */
.L_x_32986:
        /* <DEDUP_REMOVED lines=43> */
.L_x_32984:
[----:B------:R-:W-:Y:S05]  /*1fd90*/  BSYNC.RECONVERGENT B0 ;  /* 0x0000000000007941 */ /* 0x000fea0003800200 */
.L_x_32983:
        /* <DEDUP_REMOVED lines=15> */
.L_x_32990:
        /* <DEDUP_REMOVED lines=13> */
.L_x_32992:
[----:B------:R-:W-:Y:S05]  /*1ff60*/  BSYNC.RECONVERGENT B1 ;  /* 0x0000000000017941 */ /* 0x000fea0003800200 */
.L_x_32991:
        /* <DEDUP_REMOVED lines=43> */
.L_x_32989:
[----:B------:R-:W-:Y:S05]  /*20220*/  BSYNC.RECONVERGENT B0 ;  /* 0x0000000000007941 */ /* 0x000fea0003800200 */
.L_x_32988:
        /* <DEDUP_REMOVED lines=17> */
.L_x_32995:
        /* <DEDUP_REMOVED lines=13> */
.L_x_32997:
[----:B------:R-:W-:Y:S05]  /*20410*/  BSYNC.RECONVERGENT B1 ;  /* 0x0000000000017941 */ /* 0x000fea0003800200 */
.L_x_32996:
        /* <DEDUP_REMOVED lines=43> */
.L_x_32994:
[----:B------:R-:W-:Y:S05]  /*206d0*/  BSYNC.RECONVERGENT B0 ;  /* 0x0000000000007941 */ /* 0x000fea0003800200 */
.L_x_32993:
        /* <DEDUP_REMOVED lines=15> */
.L_x_33000:
        /* <DEDUP_REMOVED lines=13> */
.L_x_33002:
[----:B------:R-:W-:Y:S05]  /*208a0*/  BSYNC.RECONVERGENT B1 ;  /* 0x0000000000017941 */ /* 0x000fea0003800200 */
.L_x_33001:
        /* <DEDUP_REMOVED lines=43> */
.L_x_32999:
[----:B------:R-:W-:Y:S05]  /*20b60*/  BSYNC.RECONVERGENT B0 ;  /* 0x0000000000007941 */ /* 0x000fea0003800200 */
.L_x_32998:
        /* <DEDUP_REMOVED lines=17> */
.L_x_33005:
        /* <DEDUP_REMOVED lines=13> */
.L_x_33007:
[----:B------:R-:W-:Y:S05]  /*20d50*/  BSYNC.RECONVERGENT B1 ;  /* 0x0000000000017941 */ /* 0x000fea0003800200 */
.L_x_33006:
        /* <DEDUP_REMOVED lines=43> */
.L_x_33004:
[----:B------:R-:W-:Y:S05]  /*21010*/  BSYNC.RECONVERGENT B0 ;  /* 0x0000000000007941 */ /* 0x000fea0003800200 */
.L_x_33003:
        /* <DEDUP_REMOVED lines=15> */
.L_x_33010:
        /* <DEDUP_REMOVED lines=13> */
.L_x_33012:
[----:B------:R-:W-:Y:S05]  /*211e0*/  BSYNC.RECONVERGENT B1 ;  /* 0x0000000000017941 */ /* 0x000fea0003800200 */
.L_x_33011:
        /* <DEDUP_REMOVED lines=43> */
.L_x_33009:
[----:B------:R-:W-:Y:S05]  /*214a0*/  BSYNC.RECONVERGENT B0 ;  /* 0x0000000000007941 */ /* 0x000fea0003800200 */
.L_x_33008:
        /* <DEDUP_REMOVED lines=17> */
.L_x_33015:
        /* <DEDUP_REMOVED lines=15> */
.L_x_33017:
[----:B------:R-:W-:Y:S05]  /*216b0*/  BSYNC.RECONVERGENT B1 ;  /* 0x0000000000017941 */ /* 0x000fea0003800200 */
.L_x_33016:
        /* <DEDUP_REMOVED lines=43> */
.L_x_33014:
[----:B------:R-:W-:Y:S05]  /*21970*/  BSYNC.RECONVERGENT B0 ;  /* 0x0000000000007941 */ /* 0x000fea0003800200 */
.L_x_33013:
        /* <DEDUP_REMOVED lines=34> */
.L_x_32977:
        /* <DEDUP_REMOVED lines=16> */
.L_x_33021:
        /* <DEDUP_REMOVED lines=13> */
.L_x_33023:
[----:B------:R-:W-:Y:S05]  /*21d70*/  BSYNC.RECONVERGENT B1 ;  /* 0x0000000000017941 */ /* 0x000fea0003800200 */
.L_x_33022:
        /* <DEDUP_REMOVED lines=42> */
[----:B------:R-:W-:-:S07]  /*22020*/  MOV R172, R174 ;  /* 0x000000ae00ac7202 */ /* 0x000fce0000000f00 */
.L_x_33020:
[----:B------:R-:W-:Y:S05]  /*22030*/  BSYNC.RECONVERGENT B0 ;  /* 0x0000000000007941 */ /* 0x000fea0003800200 */
.L_x_33019:
        /* <DEDUP_REMOVED lines=16> */
.L_x_33026:
        /* <DEDUP_REMOVED lines=13> */
.L_x_33028:
[----:B------:R-:W-:Y:S05]  /*22210*/  BSYNC.RECONVERGENT B1 ;  /* 0x0000000000017941 */ /* 0x000fea0003800200 */
.L_x_33027:
        /* <DEDUP_REMOVED lines=43> */
.L_x_33025:
[----:B------:R-:W-:Y:S05]  /*224d0*/  BSYNC.RECONVERGENT B0 ;  /* 0x0000000000007941 */ /* 0x000fea0003800200 */
.L_x_33024:
        /* <DEDUP_REMOVED lines=16> */
.L_x_33031:
        /* <DEDUP_REMOVED lines=13> */
.L_x_33033:
[----:B------:R-:W-:Y:S05]  /*226b0*/  BSYNC.RECONVERGENT B1 ;  /* 0x0000000000017941 */ /* 0x000fea0003800200 */
.L_x_33032:
        /* <DEDUP_REMOVED lines=43> */
.L_x_33030:
[----:B------:R-:W-:Y:S05]  /*22970*/  BSYNC.RECONVERGENT B0 ;  /* 0x0000000000007941 */ /* 0x000fea0003800200 */
.L_x_33029:
        /* <DEDUP_REMOVED lines=16> */
.L_x_33036:
        /* <DEDUP_REMOVED lines=13> */
.L_x_33038:
[----:B------:R-:W-:Y:S05]  /*22b50*/  BSYNC.RECONVERGENT B1 ;  /* 0x0000000000017941 */ /* 0x000fea0003800200 */
.L_x_33037:
        /* <DEDUP_REMOVED lines=43> */
.L_x_33035:
[----:B------:R-:W-:Y:S05]  /*22e10*/  BSYNC.RECONVERGENT B0 ;  /* 0x0000000000007941 */ /* 0x000fea0003800200 */
.L_x_33034:
        /* <DEDUP_REMOVED lines=16> */
.L_x_33018:
        /* <DEDUP_REMOVED lines=28> */
.L_x_33039:
        /* <DEDUP_REMOVED lines=20> */
.L_x_33043:
        /* <DEDUP_REMOVED lines=13> */
.L_x_33045:
[----:B------:R-:W-:Y:S05]  /*232f0*/  BSYNC.RECONVERGENT B1 ;  /* 0x0000000000017941 */ /* 0x000fea0003800200 */
.L_x_33044:
        /* <DEDUP_REMOVED lines=39> */
[----:B------:R-:W-:Y:S02]  /*23570*/  LOP3.LUT R6, R181, R10, R179, 0x96, !PT ;  /* 0x0000000ab5067212 */ /* 0x000fe400078e96b3 */
[----:B------:R-:W-:Y:S01]  /*23580*/  MOV R10, R178 ;  /* 0x000000b2000a7202 */ /* 0x000fe20000000f00 */
[----:B------:R-:W-:Y:S01]  /*23590*/  IMAD.MOV.U32 R194, RZ, RZ, R174 ;  /* 0x000000ffffc27224 */ /* 0x000fe200078e00ae */
[----:B------:R-:W-:-:S07]  /*235a0*/  LOP3.LUT R5, R20, R12, R175, 0x96, !PT ;  /* 0x0000000c14057212 */ /* 0x000fce00078e96af */
.L_x_33042:
[----:B------:R-:W-:Y:S05]  /*235b0*/  BSYNC.RECONVERGENT B0 ;  /* 0x0000000000007941 */ /* 0x000fea0003800200 */
.L_x_33041:
        /* <DEDUP_REMOVED lines=17> */
.L_x_33048:
        /* <DEDUP_REMOVED lines=13> */
.L_x_33050:
[----:B------:R-:W-:Y:S05]  /*237a0*/  BSYNC.RECONVERGENT B1 ;  /* 0x0000000000017941 */ /* 0x000fea0003800200 */
.L_x_33049:
[----:B------:R-:W-:Y:S01]  /*237b0*/  IMAD.WIDE.U32 R12, R0, -0x326172a9, RZ ;  /* 0xcd9e8d57000c7825 */ /* 0x000fe200078e00ff */
[----:B-1----:R-:W-:-:S03]  /*237c0*/  LOP3.LUT R174, R8, R11, R187, 0x96, !PT ;  /* 0x0000000b08ae7212 */ /* 0x002fc600078e96bb */
        /* <DEDUP_REMOVED lines=41> */
.L_x_33047:
[----:B------:R-:W-:Y:S05]  /*23a60*/  BSYNC.RECONVERGENT B0 ;  /* 0x0000000000007941 */ /* 0x000fea0003800200 */
.L_x_33046:
        /* <DEDUP_REMOVED lines=15> */
.L_x_33053:
        /* <DEDUP_REMOVED lines=13> */
.L_x_33055:
[----:B------:R-:W-:Y:S05]  /*23c30*/  BSYNC.RECONVERGENT B1 ;  /* 0x0000000000017941 */ /* 0x000fea0003800200 */
.L_x_33054:
[----:B-1----:R-:W-:Y:S01]  /*23c40*/  IMAD.WIDE.U32 R174, R0, -0x326172a9, RZ ;  /* 0xcd9e8d5700ae7825 */ /* 0x002fe200078e00ff */
        /* <DEDUP_REMOVED lines=42> */
.L_x_33052:
[----:B------:R-:W-:Y:S05]  /*23ef0*/  BSYNC.RECONVERGENT B0 ;  /* 0x0000000000007941 */ /* 0x000fea0003800200 */
.L_x_33051:
        /* <DEDUP_REMOVED lines=17> */
.L_x_33058:
        /* <DEDUP_REMOVED lines=13> */
.L_x_33060:
[----:B------:R-:W-:Y:S05]  /*240e0*/  BSYNC.RECONVERGENT B1 ;  /* 0x0000000000017941 */ /* 0x000fea0003800200 */
.L_x_33059:
        /* <DEDUP_REMOVED lines=43> */
.L_x_33057:
[----:B------:R-:W-:Y:S05]  /*243a0*/  BSYNC.RECONVERGENT B0 ;  /* 0x0000000000007941 */ /* 0x000fea0003800200 */
.L_x_33056:
        /* <DEDUP_REMOVED lines=15> */
.L_x_33063:
        /* <DEDUP_REMOVED lines=13> */
.L_x_33065:
[----:B------:R-:W-:Y:S05]  /*24570*/  BSYNC.RECONVERGENT B1 ;  /* 0x0000000000017941 */ /* 0x000fea0003800200 */
.L_x_33064:
        /* <DEDUP_REMOVED lines=43> */
.L_x_33062:
[----:B------:R-:W-:Y:S05]  /*24830*/  BSYNC.RECONVERGENT B0 ;  /* 0x0000000000007941 */ /* 0x000fea0003800200 */
.L_x_33061:
        /* <DEDUP_REMOVED lines=17> */
.L_x_33068:
        /* <DEDUP_REMOVED lines=13> */
.L_x_33070:
[----:B------:R-:W-:Y:S05]  /*24a20*/  BSYNC.RECONVERGENT B1 ;  /* 0x0000000000017941 */ /* 0x000fea0003800200 */
.L_x_33069:
        /* <DEDUP_REMOVED lines=43> */
.L_x_33067:
[----:B------:R-:W-:Y:S05]  /*24ce0*/  BSYNC.RECONVERGENT B0 ;  /* 0x0000000000007941 */ /* 0x000fea0003800200 */
.L_x_33066:
[----:B------:R-:W-:Y:S01]  /*24cf0*/  ISETP.NE.AND P5, PT, R173, 0x1, PT ;  /* 0x00000001ad00780c */ /* 0x000fe20003fa5270 */
[----:B------:R-:W-:Y:S01]  /*24d00*/  BSSY.RECONVERGENT B0, `(.L_x_33071) ;  /* 0x0000047000007945 */ /* 0x000fe20003800200 */
[----:B------:R-:W-:Y:S01]  /*24d10*/  I2FP.F32.U32 R12, R12 ;  /* 0x0000000c000c7245 */ /* 0x000fe20000201000 */
[----:B------:R-:W-:Y:S01]  /*24d20*/  IMAD.MOV.U32 R172, RZ, RZ, 0x2 ;  /* 0x00000002ffac7424 */ /* 0x000fe200078e00ff */
[----:B------:R-:W-:-:S03]  /*24d30*/  MOV R14, R10 ;  /* 0x0000000a000e7202 */ /* 0x000fc60000000f00 */
[----:B-1----:R-:W-:-:S06]  /*24d40*/  FFMA.FTZ R175, R12, R191, 1.1641532182693481445e-10 ;  /* 0x2f0000000caf7423 */ /* 0x002fcc00000100bf */
        /* <DEDUP_REMOVED lines=9> */
.L_x_33073:
        /* <DEDUP_REMOVED lines=13> */
.L_x_33075:
[----:B------:R-:W-:Y:S05]  /*24eb0*/  BSYNC.RECONVERGENT B1 ;  /* 0x0000000000017941 */ /* 0x000fea0003800200 */
.L_x_33074:
        /* <DEDUP_REMOVED lines=43> */
.L_x_33072:
[----:B------:R-:W-:Y:S05]  /*25170*/  BSYNC.RECONVERGENT B0 ;  /* 0x0000000000007941 */ /* 0x000fea0003800200 */
.L_x_33071:
        /* <DEDUP_REMOVED lines=17> */
.L_x_33078:
        /* <DEDUP_REMOVED lines=15> */
.L_x_33080:
[----:B------:R-:W-:Y:S05]  /*25380*/  BSYNC.RECONVERGENT B1 ;  /* 0x0000000000017941 */ /* 0x000fea0003800200 */
.L_x_33079:
        /* <DEDUP_REMOVED lines=43> */
.L_x_33077:
[----:B------:R-:W-:Y:S05]  /*25640*/  BSYNC.RECONVERGENT B0 ;  /* 0x0000000000007941 */ /* 0x000fea0003800200 */
.L_x_33076:
        /* <DEDUP_REMOVED lines=34> */
.L_x_33040:
        /* <DEDUP_REMOVED lines=16> */
.L_x_33084:
        /* <DEDUP_REMOVED lines=13> */
.L_x_33086:
[----:B------:R-:W-:Y:S05]  /*25a40*/  BSYNC.RECONVERGENT B1 ;  /* 0x0000000000017941 */ /* 0x000fea0003800200 */
.L_x_33085:
        /* <DEDUP_REMOVED lines=43> */
.L_x_33083:
[----:B------:R-:W-:Y:S05]  /*25d00*/  BSYNC.RECONVERGENT B0 ;  /* 0x0000000000007941 */ /* 0x000fea0003800200 */
.L_x_33082:
        /* <DEDUP_REMOVED lines=16> */
.L_x_33089:
        /* <DEDUP_REMOVED lines=13> */
.L_x_33091:
[----:B------:R-:W-:Y:S05]  /*25ee0*/  BSYNC.RECONVERGENT B1 ;  /* 0x0000000000017941 */ /* 0x000fea0003800200 */
.L_x_33090:
        /* <DEDUP_REMOVED lines=43> */
.L_x_33088:
[----:B------:R-:W-:Y:S05]  /*261a0*/  BSYNC.RECONVERGENT B0 ;  /* 0x0000000000007941 */ /* 0x000fea0003800200 */
.L_x_33087:
        /* <DEDUP_REMOVED lines=16> */
.L_x_33094:
        /* <DEDUP_REMOVED lines=13> */
.L_x_33096:
[----:B------:R-:W-:Y:S05]  /*26380*/  BSYNC.RECONVERGENT B1 ;  /* 0x0000000000017941 */ /* 0x000fea0003800200 */
.L_x_33095:
        /* <DEDUP_REMOVED lines=43> */
.L_x_33093:
[----:B------:R-:W-:Y:S05]  /*26640*/  BSYNC.RECONVERGENT B0 ;  /* 0x0000000000007941 */ /* 0x000fea0003800200 */
.L_x_33092:
        /* <DEDUP_REMOVED lines=16> */
.L_x_33099:
        /* <DEDUP_REMOVED lines=13> */
.L_x_33101:
[----:B------:R-:W-:Y:S05]  /*26820*/  BSYNC.RECONVERGENT B1 ;  /* 0x0000000000017941 */ /* 0x000fea0003800200 */
.L_x_33100:
        /* <DEDUP_REMOVED lines=43> */
.L_x_33098:
[----:B------:R-:W-:Y:S05]  /*26ae0*/  BSYNC.RECONVERGENT B0 ;  /* 0x0000000000007941 */ /* 0x000fea0003800200 */
.L_x_33097:
        /* <DEDUP_REMOVED lines=16> */
.L_x_33081:
        /* <DEDUP_REMOVED lines=28> */
.L_x_33102:
        /* <DEDUP_REMOVED lines=20> */
.L_x_33106:
        /* <DEDUP_REMOVED lines=13> */
.L_x_33108:
[----:B------:R-:W-:Y:S05]  /*26fc0*/  BSYNC.RECONVERGENT B1 ;  /* 0x0000000000017941 */ /* 0x000fea0003800200 */
.L_x_33107:
        /* <DEDUP_REMOVED lines=41> */
[----:B------:R-:W-:-:S07]  /*27260*/  MOV R196, R210 ;  /* 0x000000d200c47202 */ /* 0x000fce0000000f00 */
.L_x_33105:
[----:B------:R-:W-:Y:S05]  /*27270*/  BSYNC.RECONVERGENT B0 ;  /* 0x0000000000007941 */ /* 0x000fea0003800200 */
.L_x_33104:
        /* <DEDUP_REMOVED lines=17> */
.L_x_33111:
        /* <DEDUP_REMOVED lines=13> */
.L_x_33113:
[----:B------:R-:W-:Y:S05]  /*27460*/  BSYNC.RECONVERGENT B1 ;  /* 0x0000000000017941 */ /* 0x000fea0003800200 */
.L_x_33112:
[----:B-1----:R-:W-:Y:S01]  /*27470*/  IMAD.WIDE.U32 R210, R0, -0x326172a9, RZ ;  /* 0xcd9e8d5700d27825 */ /* 0x002fe200078e00ff */
        /* <DEDUP_REMOVED lines=41> */
.L_x_33110:
[----:B------:R-:W-:Y:S05]  /*27710*/  BSYNC.RECONVERGENT B0 ;  /* 0x0000000000007941 */ /* 0x000fea0003800200 */
.L_x_33109:
        /* <DEDUP_REMOVED lines=15> */
.L_x_33116:
        /* <DEDUP_REMOVED lines=13> */
.L_x_33118:
[----:B------:R-:W-:Y:S05]  /*278e0*/  BSYNC.RECONVERGENT B1 ;  /* 0x0000000000017941 */ /* 0x000fea0003800200 */
.L_x_33117:
        /* <DEDUP_REMOVED lines=42> */
.L_x_33115:
[----:B------:R-:W-:Y:S05]  /*27b90*/  BSYNC.RECONVERGENT B0 ;  /* 0x0000000000007941 */ /* 0x000fea0003800200 */
.L_x_33114:
        /* <DEDUP_REMOVED lines=17> */
.L_x_33121:
        /* <DEDUP_REMOVED lines=13> */
.L_x_33123:
[----:B------:R-:W-:Y:S05]  /*27d80*/  BSYNC.RECONVERGENT B1 ;  /* 0x0000000000017941 */ /* 0x000fea0003800200 */
.L_x_33122:
        /* <DEDUP_REMOVED lines=42> */
.L_x_33120:
[----:B------:R-:W-:Y:S05]  /*28030*/  BSYNC.RECONVERGENT B0 ;  /* 0x0000000000007941 */ /* 0x000fea0003800200 */
.L_x_33119:
        /* <DEDUP_REMOVED lines=15> */
.L_x_33126:
        /* <DEDUP_REMOVED lines=13> */
.L_x_33128:
[----:B------:R-:W-:Y:S05]  /*28200*/  BSYNC.RECONVERGENT B1 ;  /* 0x0000000000017941 */ /* 0x000fea0003800200 */
.L_x_33127:
        /* <DEDUP_REMOVED lines=43> */
.L_x_33125:
[----:B------:R-:W-:Y:S05]  /*284c0*/  BSYNC.RECONVERGENT B0 ;  /* 0x0000000000007941 */ /* 0x000fea0003800200 */
.L_x_33124:
        /* <DEDUP_REMOVED lines=17> */
.L_x_33131:
        /* <DEDUP_REMOVED lines=13> */
.L_x_33133:
[----:B------:R-:W-:Y:S05]  /*286b0*/  BSYNC.RECONVERGENT B1 ;  /* 0x0000000000017941 */ /* 0x000fea0003800200 */
.L_x_33132:
        /* <DEDUP_REMOVED lines=42> */
.L_x_33130:
[----:B------:R-:W-:Y:S05]  /*28960*/  BSYNC.RECONVERGENT B0 ;  /* 0x0000000000007941 */ /* 0x000fea0003800200 */
.L_x_33129:
        /* <DEDUP_REMOVED lines=15> */
.L_x_33136:
        /* <DEDUP_REMOVED lines=13> */
.L_x_33138:
[----:B------:R-:W-:Y:S05]  /*28b30*/  BSYNC.RECONVERGENT B1 ;  /* 0x0000000000017941 */ /* 0x000fea0003800200 */
.L_x_33137:
        /* <DEDUP_REMOVED lines=43> */
.L_x_33135:
[----:B------:R-:W-:Y:S05]  /*28df0*/  BSYNC.RECONVERGENT B0 ;  /* 0x0000000000007941 */ /* 0x000fea0003800200 */
.L_x_33134:
        /* <DEDUP_REMOVED lines=17> */
.L_x_33141:
        /* <DEDUP_REMOVED lines=15> */
.L_x_33143:
[----:B------:R-:W-:Y:S05]  /*29000*/  BSYNC.RECONVERGENT B1 ;  /* 0x0000000000017941 */ /* 0x000fea0003800200 */
.L_x_33142:
        /* <DEDUP_REMOVED lines=42> */
.L_x_33140:
[----:B------:R-:W-:Y:S05]  /*292b0*/  BSYNC.RECONVERGENT B0 ;  /* 0x0000000000007941 */ /* 0x000fea0003800200 */
.L_x_33139:
        /* <DEDUP_REMOVED lines=19> */
[----:B------:R-:W-:Y:S02]  /*293f0*/  FSEL R194, R194, RZ, P3 ;  /* 0x000000ffc2c27208 */ /* 0x000fe40001800000 */
[----:B------:R-:W-:Y:S01]  /*29400*/  FSEL R14, R14, RZ, P2 ;  /* 0x000000ff0e0e7208 */ /* 0x000fe20001000000 */
[----:B------:R-:W-:Y:S01]  /*29410*/  @P1 FADD.FTZ R174, R30, R174 ;  /* 0x000000ae1eae1221 */ /* 0x000fe20000010000 */
[----:B------:R-:W-:Y:S01]  /*29420*/  FSEL R175, R172, RZ, !P6 ;  /* 0x000000ffacaf7208 */ /* 0x000fe20007000000 */
[----:B------:R-:W-:Y:S01]  /*29430*/  FADD.FTZ R173, R194, R173 ;  /* 0x000000adc2ad7221 */ /* 0x000fe20000010000 */
[----:B------:R-:W-:Y:S01]  /*29440*/  PRMT R11, R178, 0x7610, R11 ;  /* 0x00007610b20b7816 */ /* 0x000fe2000000000b */
[--C-:B------:R-:W-:Y:S01]  /*29450*/  FADD.FTZ R172, R14, R13.reuse ;  /* 0x0000000d0eac7221 */ /* 0x100fe20000010000 */
[----:B------:R-:W-:Y:S01]  /*29460*/  PRMT R13, R202, 0x7610, R13 ;  /* 0x00007610ca0d7816 */ /* 0x000fe2000000000d */
[--C-:B------:R-:W-:Y:S01]  /*29470*/  FADD.FTZ R175, R175, R12.reuse ;  /* 0x0000000cafaf7221 */ /* 0x100fe20000010000 */
[----:B------:R-:W-:Y:S01]  /*29480*/  PRMT R12, R198, 0x7610, R12 ;  /* 0x00007610c60c7816 */ /* 0x000fe2000000000c */
[----:B------:R-:W-:Y:S01]  /*29490*/  @P1 FADD.FTZ R173, R29, R173 ;  /* 0x000000ad1dad1221 */ /* 0x000fe20000010000 */
[----:B------:R-:W-:Y:S01]  /*294a0*/  SEL R14, RZ, 0x1, P6 ;  /* 0x00000001ff0e7807 */ /* 0x000fe20003000000 */
[----:B------:R-:W-:Y:S01]  /*294b0*/  @P1 FADD.FTZ R172, R28, R172 ;  /* 0x000000ac1cac1221 */ /* 0x000fe20000010000 */
[----:B------:R-:W-:Y:S01]  /*294c0*/  @P1 FADD.FTZ R175, R31, R175 ;  /* 0x000000af1faf1221 */ /* 0x000fe20000010000 */
[----:B------:R-:W-:Y:S06]  /*294d0*/  BRA `(.L_x_33144) ;  /* 0x0000001000e07947 */ /* 0x000fec0003800000 */
.L_x_33103:
        /* <DEDUP_REMOVED lines=16> */
.L_x_33147:
        /* <DEDUP_REMOVED lines=13> */
.L_x_33149:
[----:B------:R-:W-:Y:S05]  /*296b0*/  BSYNC.RECONVERGENT B1 ;  /* 0x0000000000017941 */ /* 0x000fea0003800200 */
.L_x_33148:
        /* <DEDUP_REMOVED lines=43> */
.L_x_33146:
[----:B------:R-:W-:Y:S05]  /*29970*/  BSYNC.RECONVERGENT B0 ;  /* 0x0000000000007941 */ /* 0x000fea0003800200 */
.L_x_33145:
        /* <DEDUP_REMOVED lines=16> */
.L_x_33152:
        /* <DEDUP_REMOVED lines=13> */
.L_x_33154:
[----:B------:R-:W-:Y:S05]  /*29b50*/  BSYNC.RECONVERGENT B1 ;  /* 0x0000000000017941 */ /* 0x000fea0003800200 */
.L_x_33153:
        /* <DEDUP_REMOVED lines=43> */
.L_x_33151:
[----:B------:R-:W-:Y:S05]  /*29e10*/  BSYNC.RECONVERGENT B0 ;  /* 0x0000000000007941 */ /* 0x000fea0003800200 */
.L_x_33150:
        /* <DEDUP_REMOVED lines=16> */
.L_x_33157:
        /* <DEDUP_REMOVED lines=13> */
.L_x_33159:
[----:B------:R-:W-:Y:S05]  /*29ff0*/  BSYNC.RECONVERGENT B1 ;  /* 0x0000000000017941 */ /* 0x000fea0003800200 */
.L_x_33158:
        /* <DEDUP_REMOVED lines=43> */
.L_x_33156:
[----:B------:R-:W-:Y:S05]  /*2a2b0*/  BSYNC.RECONVERGENT B0 ;  /* 0x0000000000007941 */ /* 0x000fea0003800200 */
.L_x_33155:
        /* <DEDUP_REMOVED lines=16> */
.L_x_33162:
        /* <DEDUP_REMOVED lines=13> */
.L_x_33164:
[----:B------:R-:W-:Y:S05]  /*2a490*/  BSYNC.RECONVERGENT B1 ;  /* 0x0000000000017941 */ /* 0x000fea0003800200 */
.L_x_33163:
        /* <DEDUP_REMOVED lines=43> */
.L_x_33161:
[----:B------:R-:W-:Y:S05]  /*2a750*/  BSYNC.RECONVERGENT B0 ;  /* 0x0000000000007941 */ /* 0x000fea0003800200 */
.L_x_33160:
        /* <DEDUP_REMOVED lines=16> */
.L_x_33144:
[----:B------:R-:W-:Y:S01]  /*2a860*/  SEL R194, RZ, 0x1000000, !P5 ;  /* 0x01000000ffc27807 */ /* 0x000fe20006800000 */
[----:B------:R-:W0:Y:S01]  /*2a870*/  @P0 LDC.64 R178, c[0x0][0x398] ;  /* 0x0000e600ffb20b82 */ /* 0x000e220000000a00 */
[----:B-1----:R-:W-:Y:S02]  /*2a880*/  SEL R213, RZ, 0x10000, !P4 ;  /* 0x00010000ffd57807 */ /* 0x002fe40006000000 */
        /* <DEDUP_REMOVED lines=25> */
.L_x_33165:
        /* <DEDUP_REMOVED lines=20> */
.L_x_33169:
        /* <DEDUP_REMOVED lines=13> */
.L_x_33171:
[----:B------:R-:W-:Y:S05]  /*2ac30*/  BSYNC.RECONVERGENT B1 ;  /* 0x0000000000017941 */ /* 0x000fea0003800200 */
.L_x_33170:
        /* <DEDUP_REMOVED lines=42> */
.L_x_33168:
[----:B------:R-:W-:Y:S05]  /*2aee0*/  BSYNC.RECONVERGENT B0 ;  /* 0x0000000000007941 */ /* 0x000fea0003800200 */
.L_x_33167:
        /* <DEDUP_REMOVED lines=17> */
.L_x_33174:
        /* <DEDUP_REMOVED lines=13> */
.L_x_33176:
[----:B------:R-:W-:Y:S05]  /*2b0d0*/  BSYNC.RECONVERGENT B1 ;  /* 0x0000000000017941 */ /* 0x000fea0003800200 */
.L_x_33175:
[----:B------:R-:W-:Y:S01]  /*2b0e0*/  IMAD.WIDE.U32 R12, R0, -0x326172a9, RZ ;  /* 0xcd9e8d57000c7825 */ /* 0x000fe200078e00ff */
[----:B-1----:R-:W-:-:S03]  /*2b0f0*/  LOP3.LUT R210, R8, R11, R187, 0x96, !PT ;  /* 0x0000000b08d27212 */ /* 0x002fc600078e96bb */
        /* <DEDUP_REMOVED lines=41> */
.L_x_33173:
[----:B------:R-:W-:Y:S05]  /*2b390*/  BSYNC.RECONVERGENT B0 ;  /* 0x0000000000007941 */ /* 0x000fea0003800200 */
.L_x_33172:
        /* <DEDUP_REMOVED lines=15> */
.L_x_33179:
        /* <DEDUP_REMOVED lines=13> */
.L_x_33181:
[----:B------:R-:W-:Y:S05]  /*2b560*/  BSYNC.RECONVERGENT B1 ;  /* 0x0000000000017941 */ /* 0x000fea0003800200 */
.L_x_33180:
        /* <DEDUP_REMOVED lines=43> */
.L_x_33178:
[----:B------:R-:W-:Y:S05]  /*2b820*/  BSYNC.RECONVERGENT B0 ;  /* 0x0000000000007941 */ /* 0x000fea0003800200 */
.L_x_33177:
        /* <DEDUP_REMOVED lines=17> */
.L_x_33184:
        /* <DEDUP_REMOVED lines=13> */
.L_x_33186:
[----:B------:R-:W-:Y:S05]  /*2ba10*/  BSYNC.RECONVERGENT B1 ;  /* 0x0000000000017941 */ /* 0x000fea0003800200 */
.L_x_33185:
        /* <DEDUP_REMOVED lines=43> */
.L_x_33183:
[----:B------:R-:W-:Y:S05]  /*2bcd0*/  BSYNC.RECONVERGENT B0 ;  /* 0x0000000000007941 */ /* 0x000fea0003800200 */
.L_x_33182:
[----:B------:R-:W-:Y:S01]  /*2bce0*/  ISETP.NE.AND P4, PT, R14, 0x1, PT ;  /* 0x000000010e00780c */ /* 0x000fe20003f85270 */
[----:B------:R-:W-:Y:S01]  /*2bcf0*/  BSSY.RECONVERGENT B0, `(.L_x_33187) ;  /* 0x0000047000007945 */ /* 0x000fe20003800200 */
[----:B------:R-:W-:Y:S01]  /*2bd00*/  I2FP.F32.U32 R12, R13 ;  /* 0x0000000d000c7245 */ /* 0x000fe20000201000 */
[----:B------:R-:W-:Y:S02]  /*2bd10*/  HFMA2 R196, -RZ, RZ, 0, 1.1920928955078125e-07 ;  /* 0x00000002ffc47431 */ /* 0x000fe400000001ff */
[----:B------:R-:W-:Y:S02]  /*2bd20*/  IMAD.MOV.U32 R13, RZ, RZ, R10 ;  /* 0x000000ffff0d7224 */ /* 0x000fe400078e000a */
[----:B-1----:R-:W-:-:S06]  /*2bd30*/  FFMA.FTZ R221, R12, R191, 1.1641532182693481445e-10 ;  /* 0x2f0000000cdd7423 */ /* 0x002fcc00000100bf */
        /* <DEDUP_REMOVED lines=9> */
.L_x_33189:
        /* <DEDUP_REMOVED lines=13> */
.L_x_33191:
[----:B------:R-:W-:Y:S05]  /*2bea0*/  BSYNC.RECONVERGENT B1 ;  /* 0x0000000000017941 */ /* 0x000fea0003800200 */
.L_x_33190:
        /* <DEDUP_REMOVED lines=43> */
.L_x_33188:
[----:B------:R-:W-:Y:S05]  /*2c160*/  BSYNC.RECONVERGENT B0 ;  /* 0x0000000000007941 */ /* 0x000fea0003800200 */
.L_x_33187:
        /* <DEDUP_REMOVED lines=17> */
.L_x_33194:
        /* <DEDUP_REMOVED lines=13> */
.L_x_33196:
[----:B------:R-:W-:Y:S05]  /*2c350*/  BSYNC.RECONVERGENT B1 ;  /* 0x0000000000017941 */ /* 0x000fea0003800200 */
.L_x_33195:
        /* <DEDUP_REMOVED lines=43> */
.L_x_33193:
[----:B------:R-:W-:Y:S05]  /*2c610*/  BSYNC.RECONVERGENT B0 ;  /* 0x0000000000007941 */ /* 0x000fea0003800200 */
.L_x_33192:
        /* <DEDUP_REMOVED lines=15> */
.L_x_33199:
        /* <DEDUP_REMOVED lines=13> */
.L_x_33201:
[----:B------:R-:W-:Y:S05]  /*2c7e0*/  BSYNC.RECONVERGENT B1 ;  /* 0x0000000000017941 */ /* 0x000fea0003800200 */
.L_x_33200:
        /* <DEDUP_REMOVED lines=43> */
.L_x_33198:
[----:B------:R-:W-:Y:S05]  /*2caa0*/  BSYNC.RECONVERGENT B0 ;  /* 0x0000000000007941 */ /* 0x000fea0003800200 */
.L_x_33197:
        /* <DEDUP_REMOVED lines=17> */
.L_x_33204:
        /* <DEDUP_REMOVED lines=15> */
.L_x_33206:
[----:B------:R-:W-:Y:S05]  /*2ccb0*/  BSYNC.RECONVERGENT B1 ;  /* 0x0000000000017941 */ /* 0x000fea0003800200 */
.L_x_33205:
        /* <DEDUP_REMOVED lines=43> */
.L_x_33203:
[----:B------:R-:W-:Y:S05]  /*2cf70*/  BSYNC.RECONVERGENT B0 ;  /* 0x0000000000007941 */ /* 0x000fea0003800200 */
.L_x_33202:
        /* <DEDUP_REMOVED lines=27> */
[----:B------:R-:W-:Y:S01]  /*2d130*/  PRMT R12, R20, 0x7610, R12 ;  /* 0x00007610140c7816 */ /* 0x000fe2000000000c */
[----:B------:R-:W-:Y:S01]  /*2d140*/  FADD.FTZ R19, R19, R14 ;  /* 0x0000000e13137221 */ /* 0x000fe20000010000 */
[----:B------:R-:W-:Y:S01]  /*2d150*/  PRMT R13, R21, 0x7610, R13 ;  /* 0x00007610150d7816 */ /* 0x000fe2000000000d */
[----:B------:R-:W-:Y:S01]  /*2d160*/  @P1 FADD.FTZ R16, R28, R16 ;  /* 0x000000101c101221 */ /* 0x000fe20000010000 */
[----:B------:R-:W-:Y:S01]  /*2d170*/  SEL R14, RZ, 0x1, P6 ;  /* 0x00000001ff0e7807 */ /* 0x000fe20003000000 */
[----:B------:R-:W-:Y:S01]  /*2d180*/  @P1 FADD.FTZ R19, R31, R19 ;  /* 0x000000131f131221 */ /* 0x000fe20000010000 */
[----:B------:R-:W-:Y:S06]  /*2d190*/  BRA `(.L_x_33207) ;  /* 0x0000001000e07947 */ /* 0x000fec0003800000 */
.L_x_33166:
        /* <DEDUP_REMOVED lines=16> */
.L_x_33210:
        /* <DEDUP_REMOVED lines=13> */
.L_x_33212:
[----:B------:R-:W-:Y:S05]  /*2d370*/  BSYNC.RECONVERGENT B1 ;  /* 0x0000000000017941 */ /* 0x000fea0003800200 */
.L_x_33211:
        /* <DEDUP_REMOVED lines=43> */
.L_x_33209:
[----:B------:R-:W-:Y:S05]  /*2d630*/  BSYNC.RECONVERGENT B0 ;  /* 0x0000000000007941 */ /* 0x000fea0003800200 */
.L_x_33208:
[----:B------:R-:W-:Y:S01]  /*2d640*/  ISETP.NE.AND P3, PT, R202, 0x1, PT ;  /* 0x00000001ca00780c */ /* 0x000fe20003f65270 */
[----:B------:R-:W-:Y:S01]  /*2d650*/  BSSY.RECONVERGENT B0, `(.L_x_33213) ;  /* 0x0000048000007945 */ /* 0x000fe20003800200 */
[----:B------:R-:W-:Y:S01]  /*2d660*/  I2FP.F32.U32 R196, R198 ;  /* 0x000000c600c47245 */ /* 0x000fe20000201000 */
[----:B------:R-:W-:-:S04]  /*2d670*/  HFMA2 R198, -RZ, RZ, 0, 1.1920928955078125e-07 ;  /* 0x00000002ffc67431 */ /* 0x000fc800000001ff */
[----:B-1----:R-:W-:Y:S01]  /*2d680*/  FFMA.FTZ R211, R196, R191, 1.1641532182693481445e-10 ;  /* 0x2f000000c4d37423 */ /* 0x002fe200000100bf */
        /* <DEDUP_REMOVED lines=11> */
.L_x_33215:
        /* <DEDUP_REMOVED lines=13> */
.L_x_33217:
[----:B------:R-:W-:Y:S05]  /*2d810*/  BSYNC.RECONVERGENT B1 ;  /* 0x0000000000017941 */ /* 0x000fea0003800200 */
.L_x_33216:
        /* <DEDUP_REMOVED lines=43> */
.L_x_33214:
[----:B------:R-:W-:Y:S05]  /*2dad0*/  BSYNC.RECONVERGENT B0 ;  /* 0x0000000000007941 */ /* 0x000fea0003800200 */
.L_x_33213:
        /* <DEDUP_REMOVED lines=16> */
.L_x_33220:
        /* <DEDUP_REMOVED lines=13> */
.L_x_33222:
[----:B------:R-:W-:Y:S05]  /*2dcb0*/  BSYNC.RECONVERGENT B1 ;  /* 0x0000000000017941 */ /* 0x000fea0003800200 */
.L_x_33221:
        /* <DEDUP_REMOVED lines=43> */
.L_x_33219:
[----:B------:R-:W-:Y:S05]  /*2df70*/  BSYNC.RECONVERGENT B0 ;  /* 0x0000000000007941 */ /* 0x000fea0003800200 */
.L_x_33218:
        /* <DEDUP_REMOVED lines=16> */
.L_x_33225:
        /* <DEDUP_REMOVED lines=13> */
.L_x_33227:
[----:B------:R-:W-:Y:S05]  /*2e150*/  BSYNC.RECONVERGENT B1 ;  /* 0x0000000000017941 */ /* 0x000fea0003800200 */
.L_x_33226:
        /* <DEDUP_REMOVED lines=43> */
.L_x_33224:
[----:B------:R-:W-:Y:S05]  /*2e410*/  BSYNC.RECONVERGENT B0 ;  /* 0x0000000000007941 */ /* 0x000fea0003800200 */
.L_x_33223:
[----:B------:R-:W-:Y:S01]  /*2e420*/  I2FP.F32.U32 R16, R198 ;  /* 0x000000c600107245 */ /* 0x000fe20000201000 */
[-C--:B-----5:R-:W-:Y:S01]  /*2e430*/  FMUL.FTZ R18, R178, R193.reuse ;  /* 0x000000c1b2127220 */ /* 0x0a0fe20000410000 */
[-C--:B------:R-:W-:Y:S01]  /*2e440*/  FMUL.FTZ R17, R177, R193.reuse ;  /* 0x000000c1b1117220 */ /* 0x080fe20000410000 */
[----:B------:R-:W-:Y:S02]  /*2e450*/  FMUL.FTZ R19, R179, R193 ;  /* 0x000000c1b3137220 */ /* 0x000fe40000410000 */
[----:B------:R-:W-:Y:S01]  /*2e460*/  FFMA.FTZ R191, R16, R191, 1.1641532182693481445e-10 ;  /* 0x2f00000010bf7423 */ /* 0x000fe200000100bf */
[----:B------:R-:W-:Y:S01]  /*2e470*/  FMUL.FTZ R16, R176, R193 ;  /* 0x000000c1b0107220 */ /* 0x000fe20000410000 */
        /* <DEDUP_REMOVED lines=10> */
.L_x_33207:
[----:B------:R-:W-:Y:S01]  /*2e520*/  FADD.FTZ R20, RZ, R132 ;  /* 0x00000084ff147221 */ /* 0x000fe20000010000 */
[----:B------:R-:W-:Y:S01]  /*2e530*/  SEL R21, RZ, 0x100, !P3 ;  /* 0x00000100ff157807 */ /* 0x000fe20005800000 */
[----:B------:R-:W0:Y:S01]  /*2e540*/  S2R R24, SR_TID.X ;  /* 0x0000000000187919 */ /* 0x000e220000002100 */
[----:B------:R-:W-:-:S04]  /*2e550*/  IMAD.WIDE.U32 R184, R223, 0x10, R184 ;  /* 0x00000010dfb87825 */ /* 0x000fc800078e00b8 */
[----:B------:R-:W-:Y:S01]  /*2e560*/  FADD.FTZ R15, R20, R133 ;  /* 0x00000085140f7221 */ /* 0x000fe20000010000 */
[----:B------:R-:W-:-:S04]  /*2e570*/  IMAD.WIDE.U32 R182, R223, 0x4, R182 ;  /* 0x00000004dfb67825 */ /* 0x000fc800078e00b6 */
        /* <DEDUP_REMOVED lines=43> */
[----:B------:R-:W-:Y:S02]  /*2e830*/  IADD3 R15, PT, PT, R21, R15, R20 ;  /* 0x0000000f150f7210 */ /* 0x000fe40007ffe014 */
[----:B------:R-:W-:Y:S01]  /*2e840*/  SEL R20, RZ, 0x1, !P2 ;  /* 0x00000001ff147807 */ /* 0x000fe20005000000 */
[----:B------:R-:W-:-:S04]  /*2e850*/  FADD.FTZ R21, R22, R173 ;  /* 0x000000ad16157221 */ /* 0x000fc80000010000 */
[----:B------:R-:W-:Y:S02]  /*2e860*/  IMAD.IADD R15, R15, 0x1, R20 ;  /* 0x000000010f0f7824 */ /* 0x000fe400078e0214 */
[----:B------:R-:W-:-:S03]  /*2e870*/  FADD.FTZ R20, R21, R174 ;  /* 0x000000ae15147221 */ /* 0x000fc60000010000 */
[----:B------:R1:W-:Y:S01]  /*2e880*/  STG.E desc[UR6][R182.64], R15 ;  /* 0x0000000fb6007986 */ /* 0x0003e2000c101906 */
        /* <DEDUP_REMOVED lines=16> */
.L_x_33228:
        /* <DEDUP_REMOVED lines=120> */
.L_x_33242:
[----:B------:R-:W-:Y:S01]  /*2f110*/  FMUL.FTZ R15, R20, R20 ;  /* 0x00000014140f7220 */ /* 0x000fe20000410000 */
[----:B------:R-:W-:Y:S01]  /*2f120*/  ISETP.NE.AND P2, PT, RZ, UR10, PT ;  /* 0x0000000aff007c0c */ /* 0x000fe2000bf45270 */
[----:B-1----:R-:W-:Y:S02]  /*2f130*/  FADD.FTZ R26, R25, R26 ;  /* 0x0000001a191a7221 */ /* 0x002fe40000010000 */
[----:B0-----:R-:W0:Y:S01]  /*2f140*/  LDC.64 R24, c[0x0][0x428] ;  /* 0x00010a00ff187b82 */ /* 0x001e220000000a00 */
        /* <DEDUP_REMOVED lines=12> */
[----:B------:R-:W3:Y:S01]  /*2f210*/  @!P1 LDC.64 R26, c[0x0][0x3c8] ;  /* 0x0000f200ff1a9b82 */ /* 0x000ee20000000a00 */
        /* <DEDUP_REMOVED lines=17> */
[----:B------:R-:W-:Y:S01]  /*2f330*/  FADD.FTZ R172, -R15, R172 ;  /* 0x000000ac0fac7221 */ /* 0x000fe20000010100 */
[----:B--2---:R-:W-:Y:S01]  /*2f340*/  FMUL.FTZ R17, R21, R132 ;  /* 0x0000008415117220 */ /* 0x004fe20000410000 */
[C---:B------:R-:W-:Y:S01]  /*2f350*/  FADD.FTZ R140, -R15.reuse, R140 ;  /* 0x0000008c0f8c7221 */ /* 0x040fe20000010100 */
[C---:B------:R-:W-:Y:S01]  /*2f360*/  FADD.FTZ R142, -R15.reuse, R142 ;  /* 0x0000008e0f8e7221 */ /* 0x040fe20000010100 */
[C---:B------:R-:W-:Y:S01]  /*2f370*/  FADD.FTZ R144, -R15.reuse, R144 ;  /* 0x000000900f907221 */ /* 0x040fe20000010100 */
[----:B------:R-:W-:Y:S01]  /*2f380*/  FADD.FTZ R146, -R15, R146 ;  /* 0x000000920f927221 */ /* 0x000fe20000010100 */
[----:B---3--:R-:W-:-:S04]  /*2f390*/  @!P1 IMAD.WIDE R18, R3, 0x4, R26 ;  /* 0x0000000403129825 */ /* 0x008fc800078e021a */
        /* <DEDUP_REMOVED lines=71> */
[----:B0-----:R-:W-:-:S04]  /*2f810*/  IMAD.WIDE.U32 R138, R9, 0x10, R24 ;  /* 0x00000010098a7825 */ /* 0x001fc800078e0018 */
[----:B------:R-:W-:Y:S01]  /*2f820*/  FFMA.FTZ R17, R152, R129, R81 ;  /* 0x0000008198117223 */ /* 0x000fe20000010051 */
[----:B-1----:R-:W-:Y:S01]  /*2f830*/  FFMA.FTZ R18, R153, R130, R82 ;  /* 0x0000008299127223 */ /* 0x002fe20000010052 */
[----:B------:R-:W-:Y:S01]  /*2f840*/  FFMA.FTZ R19, R156, R131, R83 ;  /* 0x000000839c137223 */ /* 0x000fe20000010053 */
[----:B------:R-:W-:-:S04]  /*2f850*/  IMAD.WIDE.U32 R160, R195, 0x10, R24 ;  /* 0x00000010c3a07825 */ /* 0x000fc800078e0018 */
[----:B------:R-:W-:Y:S01]  /*2f860*/  FFMA.FTZ R20, R157, R124, R76 ;  /* 0x0000007c9d147223 */ /* 0x000fe2000001004c */
[----:B------:R-:W-:Y:S01]  /*2f870*/  FFMA.FTZ R21, R158, R125, R77 ;  /* 0x0000007d9e157223 */ /* 0x000fe2000001004d */
[----:B------:R-:W-:Y:S01]  /*2f880*/  FFMA.FTZ R22, R159, R126, R78 ;  /* 0x0000007e9f167223 */ /* 0x000fe2000001004e */
[----:B------:R-:W-:Y:S01]  /*2f890*/  FFMA.FTZ R23, R200, R127, R79 ;  /* 0x0000007fc8177223 */ /* 0x000fe2000001004f */
[----:B------:R0:W-:Y:S01]  /*2f8a0*/  STG.E.128 desc[UR6][R138.64], R16 ;  /* 0x000000108a007986 */ /* 0x0001e2000c101d06 */
[----:B------:R-:W-:-:S03]  /*2f8b0*/  IMAD.WIDE.U32 R140, R197, 0x10, R24 ;  /* 0x00000010c58c7825 */ /* 0x000fc600078e0018 */
[----:B------:R1:W-:Y:S01]  /*2f8c0*/  STG.E.128 desc[UR6][R160.64], R20 ;  /* 0x00000014a0007986 */ /* 0x0003e2000c101d06 */
[----:B------:R-:W-:-:S04]  /*2f8d0*/  IMAD.WIDE.U32 R142, R199, 0x10, R24 ;  /* 0x00000010c78e7825 */ /* 0x000fc800078e0018 */
[----:B------:R-:W-:-:S04]  /*2f8e0*/  IMAD.WIDE.U32 R146, R201, 0x10, R24 ;  /* 0x00000010c9927825 */ /* 0x000fc800078e0018 */
[----:B------:R-:W-:-:S04]  /*2f8f0*/  IMAD.WIDE.U32 R150, R203, 0x10, R24 ;  /* 0x00000010cb967825 */ /* 0x000fc800078e0018 */
[----:B------:R-:W-:-:S04]  /*2f900*/  IMAD.WIDE.U32 R154, R205, 0x10, R24 ;  /* 0x00000010cd9a7825 */ /* 0x000fc800078e0018 */
[----:B0-----:R-:W-:Y:S01]  /*2f910*/  FFMA.FTZ R19, R174, R111, R63 ;  /* 0x0000006fae137223 */ /* 0x001fe2000001003f */
[----:B------:R-:W-:Y:S01]  /*2f920*/  FFMA.FTZ R138, R165, R114, R66 ;  /* 0x00000072a58a7223 */ /* 0x000fe20000010042 */
[----:B------:R-:W-:Y:S01]  /*2f930*/  FFMA.FTZ R139, R164, R115, R67 ;  /* 0x00000073a48b7223 */ /* 0x000fe20000010043 */
[----:B------:R-:W-:-:S04]  /*2f940*/  IMAD.WIDE.U32 R144, R207, 0x10, R24 ;  /* 0x00000010cf907825 */ /* 0x000fc800078e0018 */
[----:B-1----:R-:W-:Y:S01]  /*2f950*/  FFMA.FTZ R22, R175, R106, R58 ;  /* 0x0000006aaf167223 */ /* 0x002fe2000001003a */
[----:B------:R-:W-:Y:S01]  /*2f960*/  FFMA.FTZ R16, R167, R108, R60 ;  /* 0x0000006ca7107223 */ /* 0x000fe2000001003c */
[----:B------:R-:W0:Y:S01]  /*2f970*/  LDC.64 R174, c[0x0][0x380] ;  /* 0x0000e000ffae7b82 */ /* 0x000e220000000a00 */
[----:B------:R-:W-:-:S04]  /*2f980*/  IMAD.WIDE.U32 R148, R209, 0x10, R24 ;  /* 0x00000010d1947825 */ /* 0x000fc800078e0018 */
        /* <DEDUP_REMOVED lines=26> */
[----:B------:R-:W-:Y:S01]  /*2fb30*/  STG.E.128 desc[UR6][R142.64], R132 ;  /* 0x000000848e007986 */ /* 0x000fe2000c101d06 */
[----:B------:R-:W-:Y:S01]  /*2fb40*/  FFMA.FTZ R167, R188, R99, R51 ;  /* 0x00000063bca77223 */ /* 0x000fe20000010033 */
[----:B0-----:R-:W-:-:S02]  /*2fb50*/  LEA R3, R174, R3, 0x2 ;  /* 0x00000003ae037211 */ /* 0x001fc400078e10ff */
[----:B------:R-:W-:Y:S02]  /*2fb60*/  STG.E.128 desc[UR6][R146.64], R136 ;  /* 0x0000008892007986 */ /* 0x000fe4000c101d06 */
[----:B------:R-:W-:Y:S02]  /*2fb70*/  ISETP.GE.AND P1, PT, R3, R175, PT ;  /* 0x000000af0300720c */ /* 0x000fe40003f26270 */
[----:B------:R0:W-:Y:S04]  /*2fb80*/  STG.E.128 desc[UR6][R150.64], R16 ;  /* 0x0000001096007986 */ /* 0x0001e8000c101d06 */
[----:B------:R2:W-:Y:S01]  /*2fb90*/  STG.E.128 desc[UR6][R154.64], R20 ;  /* 0x000000149a007986 */ /* 0x0005e2000c101d06 */
[----:B-1----:R-:W-:Y:S01]  /*2fba0*/  FFMA.FTZ R24, R169, R84, R36 ;  /* 0x00000054a9187223 */ /* 0x002fe20000010024 */
[----:B------:R-:W-:Y:S01]  /*2fbb0*/  FFMA.FTZ R25, R168, R85, R37 ;  /* 0x00000055a8197223 */ /* 0x000fe20000010025 */
[----:B------:R-:W-:Y:S01]  /*2fbc0*/  FFMA.FTZ R26, R15, R86, R38 ;  /* 0x000000560f1a7223 */ /* 0x000fe20000010026 */
[----:B------:R-:W-:Y:S01]  /*2fbd0*/  FFMA.FTZ R27, R170, R87, R39 ;  /* 0x00000057aa1b7223 */ /* 0x000fe20000010027 */
[----:B------:R1:W-:Y:S04]  /*2fbe0*/  STG.E.128 desc[UR6][R144.64], R160 ;  /* 0x000000a090007986 */ /* 0x0003e8000c101d06 */
[----:B------:R1:W-:Y:S01]  /*2fbf0*/  STG.E.128 desc[UR6][R148.64], R164 ;  /* 0x000000a494007986 */ /* 0x0003e2000c101d06 */
[----:B0-----:R-:W-:Y:S01]  /*2fc00*/  FFMA.FTZ R16, R185, R92, R44 ;  /* 0x0000005cb9107223 */ /* 0x001fe2000001002c */
[----:B------:R-:W-:Y:S01]  /*2fc10*/  FFMA.FTZ R17, R190, R93, R45 ;  /* 0x0000005dbe117223 */ /* 0x000fe2000001002d */
[----:B------:R-:W-:Y:S01]  /*2fc20*/  FFMA.FTZ R18, R189, R94, R46 ;  /* 0x0000005ebd127223 */ /* 0x000fe2000001002e */
[----:B------:R-:W-:Y:S01]  /*2fc30*/  FFMA.FTZ R19, R192, R95, R47 ;  /* 0x0000005fc0137223 */ /* 0x000fe2000001002f */
[----:B--2---:R-:W-:Y:S01]  /*2fc40*/  FFMA.FTZ R20, R191, R88, R40 ;  /* 0x00000058bf147223 */ /* 0x004fe20000010028 */
        /* <DEDUP_REMOVED lines=8> */
.L_x_33229:
        /* <DEDUP_REMOVED lines=8> */
.L_x_33232:
[----:B------:R-:W-:Y:S05]  /*2fd50*/  BSYNC B0 ;  /* 0x0000000000007941 */ /* 0x000fea0003800000 */
.L_x_33231:
        /* <DEDUP_REMOVED lines=10> */
.L_x_33233:
[----:B------:R-:W-:Y:S01]  /*2fe00*/  HFMA2 R177, -RZ, RZ, 0, 2.384185791015625e-07 ;  /* 0x00000004ffb17431 */ /* 0x000fe200000001ff */
[----:B------:R-:W-:-:S05]  /*2fe10*/  MOV R20, R176 ;  /* 0x000000b000147202 */ /* 0x000fca0000000f00 */
[----:B------:R-:W-:-:S04]  /*2fe20*/  FADD.FTZ R24, R23, R20 ;  /* 0x0000001417187221 */ /* 0x000fc80000010000 */
[----:B------:R-:W-:-:S07]  /*2fe30*/  IMAD.MOV.U32 R178, RZ, RZ, R24 ;  /* 0x000000ffffb27224 */ /* 0x000fce00078e0018 */
[----:B------:R-:W-:Y:S05]  /*2fe40*/  WARPSYNC.COLLECTIVE R27, `(.L_x_33234) ;  /* 0x000000001b087348 */ /* 0x000fea0003c00000 */
[----:B------:R0:W1:Y:S02]  /*2fe50*/  SHFL.BFLY P2, R176, R178, R177, R180 ;  /* 0x0c0000b1b2b07389 */ /* 0x00006400000400b4 */
[----:B01----:R-:W-:Y:S05]  /*2fe60*/  ENDCOLLECTIVE ;  /* 0x000000000000791b */ /* 0x003fea0003800000 */
.L_x_33234:
[----:B------:R-:W-:Y:S02]  /*2fe70*/  IMAD.MOV.U32 R177, RZ, RZ, 0x8 ;  /* 0x00000008ffb17424 */ /* 0x000fe400078e00ff */
[----:B------:R-:W-:-:S04]  /*2fe80*/  IMAD.MOV.U32 R15, RZ, RZ, R176 ;  /* 0x000000ffff0f7224 */ /* 0x000fc800078e00b0 */
[----:B------:R-:W-:-:S05]  /*2fe90*/  FADD.FTZ R25, R24, R15 ;  /* 0x0000000f18197221 */ /* 0x000fca0000010000 */
[----:B------:R-:W-:-:S07]  /*2fea0*/  MOV R178, R25 ;  /* 0x0000001900b27202 */ /* 0x000fce0000000f00 */
[----:B------:R-:W-:Y:S05]  /*2feb0*/  WARPSYNC.COLLECTIVE R27, `(.L_x_33235) ;  /* 0x000000001b087348 */ /* 0x000fea0003c00000 */
[----:B------:R0:W1:Y:S02]  /*2fec0*/  SHFL.BFLY P2, R176, R178, R177, R180 ;  /* 0x0c0000b1b2b07389 */ /* 0x00006400000400b4 */
[----:B01----:R-:W-:Y:S05]  /*2fed0*/  ENDCOLLECTIVE ;  /* 0x000000000000791b */ /* 0x003fea0003800000 */
.L_x_33235:
[----:B------:R-:W-:Y:S01]  /*2fee0*/  HFMA2 R177, -RZ, RZ, 0, 9.5367431640625e-07 ;  /* 0x00000010ffb17431 */ /* 0x000fe200000001ff */
[----:B------:R-:W-:-:S05]  /*2fef0*/  MOV R20, R176 ;  /* 0x000000b000147202 */ /* 0x000fca0000000f00 */
[----:B------:R-:W-:-:S04]  /*2ff00*/  FADD.FTZ R26, R25, R20 ;  /* 0x00000014191a7221 */ /* 0x000fc80000010000 */
[----:B------:R-:W-:-:S07]  /*2ff10*/  IMAD.MOV.U32 R178, RZ, RZ, R26 ;  /* 0x000000ffffb27224 */ /* 0x000fce00078e001a */
[----:B------:R-:W-:Y:S05]  /*2ff20*/  WARPSYNC.COLLECTIVE R27, `(.L_x_33236) ;  /* 0x000000001b087348 */ /* 0x000fea0003c00000 */
[----:B------:R0:W1:Y:S02]  /*2ff30*/  SHFL.BFLY P2, R176, R178, R177, R180 ;  /* 0x0c0000b1b2b07389 */ /* 0x00006400000400b4 */
[----:B01----:R-:W-:Y:S05]  /*2ff40*/  ENDCOLLECTIVE ;  /* 0x000000000000791b */ /* 0x003fea0003800000 */
.L_x_33236:
        /* <DEDUP_REMOVED lines=104> */
.L_x_33237:
[----:B------:R-:W-:Y:S01]  /*305d0*/  HFMA2 R177, -RZ, RZ, 0, 1.1920928955078125e-07 ;  /* 0x00000002ffb17431 */ /* 0x000fe200000001ff */
[----:B------:R-:W-:-:S05]  /*305e0*/  MOV R22, R176 ;  /* 0x000000b000167202 */ /* 0x000fca0000000f00 */
[----:B------:R-:W-:-:S04]  /*305f0*/  FADD.FTZ R22, R15, R22 ;  /* 0x000000160f167221 */ /* 0x000fc80000010000 */
[----:B------:R-:W-:-:S07]  /*30600*/  IMAD.MOV.U32 R178, RZ, RZ, R22 ;  /* 0x000000ffffb27224 */ /* 0x000fce00078e0016 */
[----:B------:R-:W-:Y:S05]  /*30610*/  WARPSYNC.COLLECTIVE R27, `(.L_x_33238) ;  /* 0x000000001b087348 */ /* 0x000fea0003c00000 */
[----:B------:R0:W1:Y:S02]  /*30620*/  SHFL.BFLY P2, R176, R178, R177, R180 ;  /* 0x0c0000b1b2b07389 */ /* 0x00006400000400b4 */
[----:B01----:R-:W-:Y:S05]  /*30630*/  ENDCOLLECTIVE ;  /* 0x000000000000791b */ /* 0x003fea0003800000 */
.L_x_33238:
[----:B------:R-:W-:Y:S02]  /*30640*/  IMAD.MOV.U32 R177, RZ, RZ, 0x4 ;  /* 0x00000004ffb17424 */ /* 0x000fe400078e00ff */
[----:B------:R-:W-:-:S04]  /*30650*/  IMAD.MOV.U32 R23, RZ, RZ, R176 ;  /* 0x000000ffff177224 */ /* 0x000fc800078e00b0 */
[----:B------:R-:W-:-:S05]  /*30660*/  FADD.FTZ R23, R22, R23 ;  /* 0x0000001716177221 */ /* 0x000fca0000010000 */
[----:B------:R-:W-:-:S07]  /*30670*/  MOV R178, R23 ;  /* 0x0000001700b27202 */ /* 0x000fce0000000f00 */
[----:B------:R-:W-:Y:S05]  /*30680*/  WARPSYNC.COLLECTIVE R27, `(.L_x_33239) ;  /* 0x000000001b087348 */ /* 0x000fea0003c00000 */
[----:B------:R0:W1:Y:S02]  /*30690*/  SHFL.BFLY P2, R176, R178, R177, R180 ;  /* 0x0c0000b1b2b07389 */ /* 0x00006400000400b4 */
[----:B01----:R-:W-:Y:S05]  /*306a0*/  ENDCOLLECTIVE ;  /* 0x000000000000791b */ /* 0x003fea0003800000 */
.L_x_33239:
[----:B------:R-:W-:Y:S01]  /*306b0*/  HFMA2 R177, -RZ, RZ, 0, 4.76837158203125e-07 ;  /* 0x00000008ffb17431 */ /* 0x000fe200000001ff */
[----:B------:R-:W-:-:S05]  /*306c0*/  MOV R24, R176 ;  /* 0x000000b000187202 */ /* 0x000fca0000000f00 */
[----:B------:R-:W-:-:S04]  /*306d0*/  FADD.FTZ R24, R23, R24 ;  /* 0x0000001817187221 */ /* 0x000fc80000010000 */
[----:B------:R-:W-:-:S07]  /*306e0*/  IMAD.MOV.U32 R178, RZ, RZ, R24 ;  /* 0x000000ffffb27224 */ /* 0x000fce00078e0018 */
[----:B------:R-:W-:Y:S05]  /*306f0*/  WARPSYNC.COLLECTIVE R27, `(.L_x_33240) ;  /* 0x000000001b087348 */ /* 0x000fea0003c00000 */
[----:B------:R0:W1:Y:S02]  /*30700*/  SHFL.BFLY P2, R176, R178, R177, R180 ;  /* 0x0c0000b1b2b07389 */ /* 0x00006400000400b4 */
[----:B01----:R-:W-:Y:S05]  /*30710*/  ENDCOLLECTIVE ;  /* 0x000000000000791b */ /* 0x003fea0003800000 */
.L_x_33240:
[----:B------:R-:W-:Y:S02]  /*30720*/  IMAD.MOV.U32 R177, RZ, RZ, 0x10 ;  /* 0x00000010ffb17424 */ /* 0x000fe400078e00ff */
[----:B------:R-:W-:-:S04]  /*30730*/  IMAD.MOV.U32 R25, RZ, RZ, R176 ;  /* 0x000000ffff197224 */ /* 0x000fc800078e00b0 */
[----:B------:R-:W-:-:S05]  /*30740*/  FADD.FTZ R25, R24, R25 ;  /* 0x0000001918197221 */ /* 0x000fca0000010000 */
[----:B------:R-:W-:-:S07]  /*30750*/  MOV R178, R25 ;  /* 0x0000001900b27202 */ /* 0x000fce0000000f00 */
[----:B------:R-:W-:Y:S05]  /*30760*/  WARPSYNC.COLLECTIVE R27, `(.L_x_33241) ;  /* 0x000000001b087348 */ /* 0x000fea0003c00000 */
[----:B------:R0:W1:Y:S02]  /*30770*/  SHFL.BFLY P2, R176, R178, R177, R180 ;  /* 0x0c0000b1b2b07389 */ /* 0x00006400000400b4 */
[----:B01----:R-:W-:Y:S05]  /*30780*/  ENDCOLLECTIVE ;  /* 0x000000000000791b */ /* 0x003fea0003800000 */
.L_x_33241:
[----:B------:R-:W-:Y:S01]  /*30790*/  MOV R26, R176 ;  /* 0x000000b0001a7202 */ /* 0x000fe20000000f00 */
[----:B------:R-:W-:Y:S06]  /*307a0*/  BRA `(.L_x_33242) ;  /* 0xffffffe800587947 */ /* 0x000fec000383ffff */
.L_x_33243:
        /* <DEDUP_REMOVED lines=13> */
.L_x_33323:


//--------------------- .nv.global.init           --------------------------
	.section	.nv.global.init,"aw",@progbits
	.align	4
.nv.global.init:
	.type		mrg32k3aM1SubSeq,@object
	.size		mrg32k3aM1SubSeq,(mrg32k3aM2SubSeq - mrg32k3aM1SubSeq)
mrg32k3aM1SubSeq:
        /* <DEDUP_REMOVED lines=126> */
	.type		mrg32k3aM2SubSeq,@object
	.size		mrg32k3aM2SubSeq,(mrg32k3aM1 - mrg32k3aM2SubSeq)
mrg32k3aM2SubSeq:
        /* <DEDUP_REMOVED lines=126> */
	.type		mrg32k3aM1,@object
	.size		mrg32k3aM1,(mrg32k3aM1Seq - mrg32k3aM1)
mrg32k3aM1:
        /* <DEDUP_REMOVED lines=144> */
	.type		mrg32k3aM1Seq,@object
	.size		mrg32k3aM1Seq,(mrg32k3aM2 - mrg32k3aM1Seq)
mrg32k3aM1Seq:
        /* <DEDUP_REMOVED lines=144> */
	.type		mrg32k3aM2,@object
	.size		mrg32k3aM2,(mrg32k3aM2Seq - mrg32k3aM2)
mrg32k3aM2:
        /* <DEDUP_REMOVED lines=144> */
	.type		mrg32k3aM2Seq,@object
	.size		mrg32k3aM2Seq,(precalc_xorwow_matrix - mrg32k3aM2Seq)
mrg32k3aM2Seq:
        /* <DEDUP_REMOVED lines=144> */
	.type		precalc_xorwow_matrix,@object
	.size		precalc_xorwow_matrix,(precalc_xorwow_offset_matrix - precalc_xorwow_matrix)
precalc_xorwow_matrix:
        /* <DEDUP_REMOVED lines=6400> */
	.type		precalc_xorwow_offset_matrix,@object
	.size		precalc_xorwow_offset_matrix,(.L_1 - precalc_xorwow_offset_matrix)
precalc_xorwow_offset_matrix:
        /* <DEDUP_REMOVED lines=6400> */
.L_1:


//--------------------- .nv.shared.reserved.0     --------------------------
	.section	.nv.shared.reserved.0,"aw",@nobits
	.weak		__nv_reservedSMEM_offset_0_alias
	.size		__nv_reservedSMEM_offset_0_alias, 0, 64
	.other		__nv_reservedSMEM_offset_0_alias,@"STO_CUDA_RESERVED_SHARED STV_DEFAULT"
__nv_reservedSMEM_offset_0_alias:
	.zero		0
	.zero		64


//--------------------- .nv.constant0._ZN10layer_norm31ln_parallel_residual_fwd_kernelINS_13Kernel_traitsI13__nv_bfloat16S2_S2_S2_fjLj1536ELj1ELj4ELj1ELj16ENS_18Kernel_traits_baseILj1536ES2_S2_S2_S2_fjLj128EEEEELb0ELb0ELb0EEEvNS_9FwdParamsE --------------------------
	.section	.nv.constant0._ZN10layer_norm31ln_parallel_residual_fwd_kernelINS_13Kernel_traitsI13__nv_bfloat16S2_S2_S2_fjLj1536ELj1ELj4ELj1ELj16ENS_18Kernel_traits_baseILj1536ES2_S2_S2_S2_fjLj128EEEEELb0ELb0ELb0EEEvNS_9FwdParamsE,"a",@progbits
	.sectionflags	@""
	.align	4
.nv.constant0._ZN10layer_norm31ln_parallel_residual_fwd_kernelINS_13Kernel_traitsI13__nv_bfloat16S2_S2_S2_fjLj1536ELj1ELj4ELj1ELj16ENS_18Kernel_traits_baseILj1536ES2_S2_S2_S2_fjLj128EEEEELb0ELb0ELb0EEEvNS_9FwdParamsE:
	.zero		1128


//--------------------- .nv.constant0._ZN10layer_norm31ln_parallel_residual_fwd_kernelINS_13Kernel_traitsI13__nv_bfloat16S2_S2_S2_fjLj1536ELj1ELj4ELj1ELj16ENS_18Kernel_traits_baseILj1536ES2_S2_S2_S2_fjLj128EEEEELb0ELb0ELb1EEEvNS_9FwdParamsE --------------------------
	.section	.nv.constant0._ZN10layer_norm31ln_parallel_residual_fwd_kernelINS_13Kernel_traitsI13__nv_bfloat16S2_S2_S2_fjLj1536ELj1ELj4ELj1ELj16ENS_18Kernel_traits_baseILj1536ES2_S2_S2_S2_fjLj128EEEEELb0ELb0ELb1EEEvNS_9FwdParamsE,"a",@progbits
	.sectionflags	@""
	.align	4
.nv.constant0._ZN10layer_norm31ln_parallel_residual_fwd_kernelINS_13Kernel_traitsI13__nv_bfloat16S2_S2_S2_fjLj1536ELj1ELj4ELj1ELj16ENS_18Kernel_traits_baseILj1536ES2_S2_S2_S2_fjLj128EEEEELb0ELb0ELb1EEEvNS_9FwdParamsE:
	.zero		1128


//--------------------- .nv.constant0._ZN10layer_norm31ln_parallel_residual_fwd_kernelINS_13Kernel_traitsI13__nv_bfloat16S2_S2_S2_fjLj1536ELj1ELj4ELj1ELj16ENS_18Kernel_traits_baseILj1536ES2_S2_S2_S2_fjLj128EEEEELb0ELb1ELb0EEEvNS_9FwdParamsE --------------------------
	.section	.nv.constant0._ZN10layer_norm31ln_parallel_residual_fwd_kernelINS_13Kernel_traitsI13__nv_bfloat16S2_S2_S2_fjLj1536ELj1ELj4ELj1ELj16ENS_18Kernel_traits_baseILj1536ES2_S2_S2_S2_fjLj128EEEEELb0ELb1ELb0EEEvNS_9FwdParamsE,"a",@progbits
	.sectionflags	@""
	.align	4
.nv.constant0._ZN10layer_norm31ln_parallel_residual_fwd_kernelINS_13Kernel_traitsI13__nv_bfloat16S2_S2_S2_fjLj1536ELj1ELj4ELj1ELj16ENS_18Kernel_traits_baseILj1536ES2_S2_S2_S2_fjLj128EEEEELb0ELb1ELb0EEEvNS_9FwdParamsE:
	.zero		1128


//--------------------- .nv.constant0._ZN10layer_norm31ln_parallel_residual_fwd_kernelINS_13Kernel_traitsI13__nv_bfloat16S2_S2_S2_fjLj1536ELj1ELj4ELj1ELj16ENS_18Kernel_traits_baseILj1536ES2_S2_S2_S2_fjLj128EEEEELb0ELb1ELb1EEEvNS_9FwdParamsE --------------------------
	.section	.nv.constant0._ZN10layer_norm31ln_parallel_residual_fwd_kernelINS_13Kernel_traitsI13__nv_bfloat16S2_S2_S2_fjLj1536ELj1ELj4ELj1ELj16ENS_18Kernel_traits_baseILj1536ES2_S2_S2_S2_fjLj128EEEEELb0ELb1ELb1EEEvNS_9FwdParamsE,"a",@progbits
	.sectionflags	@""
	.align	4
.nv.constant0._ZN10layer_norm31ln_parallel_residual_fwd_kernelINS_13Kernel_traitsI13__nv_bfloat16S2_S2_S2_fjLj1536ELj1ELj4ELj1ELj16ENS_18Kernel_traits_baseILj1536ES2_S2_S2_S2_fjLj128EEEEELb0ELb1ELb1EEEvNS_9FwdParamsE:
	.zero		1128


//--------------------- .nv.constant0._ZN10layer_norm31ln_parallel_residual_fwd_kernelINS_13Kernel_traitsI13__nv_bfloat16S2_S2_S2_fjLj1536ELj1ELj4ELj1ELj16ENS_18Kernel_traits_baseILj1536ES2_S2_S2_S2_fjLj128EEEEELb1ELb0ELb0EEEvNS_9FwdParamsE --------------------------
	.section	.nv.constant0._ZN10layer_norm31ln_parallel_residual_fwd_kernelINS_13Kernel_traitsI13__nv_bfloat16S2_S2_S2_fjLj1536ELj1ELj4ELj1ELj16ENS_18Kernel_traits_baseILj1536ES2_S2_S2_S2_fjLj128EEEEELb1ELb0ELb0EEEvNS_9FwdParamsE,"a",@progbits
	.sectionflags	@""
	.align	4
.nv.constant0._ZN10layer_norm31ln_parallel_residual_fwd_kernelINS_13Kernel_traitsI13__nv_bfloat16S2_S2_S2_fjLj1536ELj1ELj4ELj1ELj16ENS_18Kernel_traits_baseILj1536ES2_S2_S2_S2_fjLj128EEEEELb1ELb0ELb0EEEvNS_9FwdParamsE:
	.zero		1128


//--------------------- .nv.constant0._ZN10layer_norm31ln_parallel_residual_fwd_kernelINS_13Kernel_traitsI13__nv_bfloat16S2_S2_S2_fjLj1536ELj1ELj4ELj1ELj16ENS_18Kernel_traits_baseILj1536ES2_S2_S2_S2_fjLj128EEEEELb1ELb0ELb1EEEvNS_9FwdParamsE --------------------------
	.section	.nv.constant0._ZN10layer_norm31ln_parallel_residual_fwd_kernelINS_13Kernel_traitsI13__nv_bfloat16S2_S2_S2_fjLj1536ELj1ELj4ELj1ELj16ENS_18Kernel_traits_baseILj1536ES2_S2_S2_S2_fjLj128EEEEELb1ELb0ELb1EEEvNS_9FwdParamsE,"a",@progbits
	.sectionflags	@""
	.align	4
.nv.constant0._ZN10layer_norm31ln_parallel_residual_fwd_kernelINS_13Kernel_traitsI13__nv_bfloat16S2_S2_S2_fjLj1536ELj1ELj4ELj1ELj16ENS_18Kernel_traits_baseILj1536ES2_S2_S2_S2_fjLj128EEEEELb1ELb0ELb1EEEvNS_9FwdParamsE:
	.zero		1128


//--------------------- .nv.constant0._ZN10layer_norm31ln_parallel_residual_fwd_kernelINS_13Kernel_traitsI13__nv_bfloat16S2_S2_S2_fjLj1536ELj1ELj4ELj1ELj16ENS_18Kernel_traits_baseILj1536ES2_S2_S2_S2_fjLj128EEEEELb1ELb1ELb0EEEvNS_9FwdParamsE --------------------------
	.section	.nv.constant0._ZN10layer_norm31ln_parallel_residual_fwd_kernelINS_13Kernel_traitsI13__nv_bfloat16S2_S2_S2_fjLj1536ELj1ELj4ELj1ELj16ENS_18Kernel_traits_baseILj1536ES2_S2_S2_S2_fjLj128EEEEELb1ELb1ELb0EEEvNS_9FwdParamsE,"a",@progbits
	.sectionflags	@""
	.align	4
.nv.constant0._ZN10layer_norm31ln_parallel_residual_fwd_kernelINS_13Kernel_traitsI13__nv_bfloat16S2_S2_S2_fjLj1536ELj1ELj4ELj1ELj16ENS_18Kernel_traits_baseILj1536ES2_S2_S2_S2_fjLj128EEEEELb1ELb1ELb0EEEvNS_9FwdParamsE:
	.zero		1128


//--------------------- .nv.constant0._ZN10layer_norm31ln_parallel_residual_fwd_kernelINS_13Kernel_traitsI13__nv_bfloat16S2_S2_S2_fjLj1536ELj1ELj4ELj1ELj16ENS_18Kernel_traits_baseILj1536ES2_S2_S2_S2_fjLj128EEEEELb1ELb1ELb1EEEvNS_9FwdParamsE --------------------------
	.section	.nv.constant0._ZN10layer_norm31ln_parallel_residual_fwd_kernelINS_13Kernel_traitsI13__nv_bfloat16S2_S2_S2_fjLj1536ELj1ELj4ELj1ELj16ENS_18Kernel_traits_baseILj1536ES2_S2_S2_S2_fjLj128EEEEELb1ELb1ELb1EEEvNS_9FwdParamsE,"a",@progbits
	.sectionflags	@""
	.align	4
.nv.constant0._ZN10layer_norm31ln_parallel_residual_fwd_kernelINS_13Kernel_traitsI13__nv_bfloat16S2_S2_S2_fjLj1536ELj1ELj4ELj1ELj16ENS_18Kernel_traits_baseILj1536ES2_S2_S2_S2_fjLj128EEEEELb1ELb1ELb1EEEvNS_9FwdParamsE:
	.zero		1128


//--------------------- .nv.constant0._ZN10layer_norm31ln_parallel_residual_fwd_kernelINS_13Kernel_traitsI6__halfS2_S2_S2_fjLj1536ELj1ELj4ELj1ELj16ENS_18Kernel_traits_baseILj1536ES2_S2_S2_S2_fjLj128EEEEELb0ELb0ELb0EEEvNS_9FwdParamsE --------------------------
	.section	.nv.constant0._ZN10layer_norm31ln_parallel_residual_fwd_kernelINS_13Kernel_traitsI6__halfS2_S2_S2_fjLj1536ELj1ELj4ELj1ELj16ENS_18Kernel_traits_baseILj1536ES2_S2_S2_S2_fjLj128EEEEELb0ELb0ELb0EEEvNS_9FwdParamsE,"a",@progbits
	.sectionflags	@""
	.align	4
.nv.constant0._ZN10layer_norm31ln_parallel_residual_fwd_kernelINS_13Kernel_traitsI6__halfS2_S2_S2_fjLj1536ELj1ELj4ELj1ELj16ENS_18Kernel_traits_baseILj1536ES2_S2_S2_S2_fjLj128EEEEELb0ELb0ELb0EEEvNS_9FwdParamsE:
	.zero		1128


//--------------------- .nv.constant0._ZN10layer_norm31ln_parallel_residual_fwd_kernelINS_13Kernel_traitsI6__halfS2_S2_S2_fjLj1536ELj1ELj4ELj1ELj16ENS_18Kernel_traits_baseILj1536ES2_S2_S2_S2_fjLj128EEEEELb0ELb0ELb1EEEvNS_9FwdParamsE --------------------------
	.section	.nv.constant0._ZN10layer_norm31ln_parallel_residual_fwd_kernelINS_13Kernel_traitsI6__halfS2_S2_S2_fjLj1536ELj1ELj4ELj1ELj16ENS_18Kernel_traits_baseILj1536ES2_S2_S2_S2_fjLj128EEEEELb0ELb0ELb1EEEvNS_9FwdParamsE,"a",@progbits
	.sectionflags	@""
	.align	4
.nv.constant0._ZN10layer_norm31ln_parallel_residual_fwd_kernelINS_13Kernel_traitsI6__halfS2_S2_S2_fjLj1536ELj1ELj4ELj1ELj16ENS_18Kernel_traits_baseILj1536ES2_S2_S2_S2_fjLj128EEEEELb0ELb0ELb1EEEvNS_9FwdParamsE:
	.zero		1128


//--------------------- .nv.constant0._ZN10layer_norm31ln_parallel_residual_fwd_kernelINS_13Kernel_traitsI6__halfS2_S2_S2_fjLj1536ELj1ELj4ELj1ELj16ENS_18Kernel_traits_baseILj1536ES2_S2_S2_S2_fjLj128EEEEELb0ELb1ELb0EEEvNS_9FwdParamsE --------------------------
	.section	.nv.constant0._ZN10layer_norm31ln_parallel_residual_fwd_kernelINS_13Kernel_traitsI6__halfS2_S2_S2_fjLj1536ELj1ELj4ELj1ELj16ENS_18Kernel_traits_baseILj1536ES2_S2_S2_S2_fjLj128EEEEELb0ELb1ELb0EEEvNS_9FwdParamsE,"a",@progbits
	.sectionflags	@""
	.align	4
.nv.constant0._ZN10layer_norm31ln_parallel_residual_fwd_kernelINS_13Kernel_traitsI6__halfS2_S2_S2_fjLj1536ELj1ELj4ELj1ELj16ENS_18Kernel_traits_baseILj1536ES2_S2_S2_S2_fjLj128EEEEELb0ELb1ELb0EEEvNS_9FwdParamsE:
	.zero		1128


//--------------------- .nv.constant0._ZN10layer_norm31ln_parallel_residual_fwd_kernelINS_13Kernel_traitsI6__halfS2_S2_S2_fjLj1536ELj1ELj4ELj1ELj16ENS_18Kernel_traits_baseILj1536ES2_S2_S2_S2_fjLj128EEEEELb0ELb1ELb1EEEvNS_9FwdParamsE --------------------------
	.section	.nv.constant0._ZN10layer_norm31ln_parallel_residual_fwd_kernelINS_13Kernel_traitsI6__halfS2_S2_S2_fjLj1536ELj1ELj4ELj1ELj16ENS_18Kernel_traits_baseILj1536ES2_S2_S2_S2_fjLj128EEEEELb0ELb1ELb1EEEvNS_9FwdParamsE,"a",@progbits
	.sectionflags	@""
	.align	4
.nv.constant0._ZN10layer_norm31ln_parallel_residual_fwd_kernelINS_13Kernel_traitsI6__halfS2_S2_S2_fjLj1536ELj1ELj4ELj1ELj16ENS_18Kernel_traits_baseILj1536ES2_S2_S2_S2_fjLj128EEEEELb0ELb1ELb1EEEvNS_9FwdParamsE:
	.zero		1128


//--------------------- .nv.constant0._ZN10layer_norm31ln_parallel_residual_fwd_kernelINS_13Kernel_traitsI6__halfS2_S2_S2_fjLj1536ELj1ELj4ELj1ELj16ENS_18Kernel_traits_baseILj1536ES2_S2_S2_S2_fjLj128EEEEELb1ELb0ELb0EEEvNS_9FwdParamsE --------------------------
	.section	.nv.constant0._ZN10layer_norm31ln_parallel_residual_fwd_kernelINS_13Kernel_traitsI6__halfS2_S2_S2_fjLj1536ELj1ELj4ELj1ELj16ENS_18Kernel_traits_baseILj1536ES2_S2_S2_S2_fjLj128EEEEELb1ELb0ELb0EEEvNS_9FwdParamsE,"a",@progbits
	.sectionflags	@""
	.align	4
.nv.constant0._ZN10layer_norm31ln_parallel_residual_fwd_kernelINS_13Kernel_traitsI6__halfS2_S2_S2_fjLj1536ELj1ELj4ELj1ELj16ENS_18Kernel_traits_baseILj1536ES2_S2_S2_S2_fjLj128EEEEELb1ELb0ELb0EEEvNS_9FwdParamsE:
	.zero		1128


//--------------------- .nv.constant0._ZN10layer_norm31ln_parallel_residual_fwd_kernelINS_13Kernel_traitsI6__halfS2_S2_S2_fjLj1536ELj1ELj4ELj1ELj16ENS_18Kernel_traits_baseILj1536ES2_S2_S2_S2_fjLj128EEEEELb1ELb0ELb1EEEvNS_9FwdParamsE --------------------------
	.section	.nv.constant0._ZN10layer_norm31ln_parallel_residual_fwd_kernelINS_13Kernel_traitsI6__halfS2_S2_S2_fjLj1536ELj1ELj4ELj1ELj16ENS_18Kernel_traits_baseILj1536ES2_S2_S2_S2_fjLj128EEEEELb1ELb0ELb1EEEvNS_9FwdParamsE,"a",@progbits
	.sectionflags	@""
	.align	4
.nv.constant0._ZN10layer_norm31ln_parallel_residual_fwd_kernelINS_13Kernel_traitsI6__halfS2_S2_S2_fjLj1536ELj1ELj4ELj1ELj16ENS_18Kernel_traits_baseILj1536ES2_S2_S2_S2_fjLj128EEEEELb1ELb0ELb1EEEvNS_9FwdParamsE:
	.zero		1128


//--------------------- .nv.constant0._ZN10layer_norm31ln_parallel_residual_fwd_kernelINS_13Kernel_traitsI6__halfS2_S2_S2_fjLj1536ELj1ELj4ELj1ELj16ENS_18Kernel_traits_baseILj1536ES2_S2_S2_S2_fjLj128EEEEELb1ELb1ELb0EEEvNS_9FwdParamsE --------------------------
	.section	.nv.constant0._ZN10layer_norm31ln_parallel_residual_fwd_kernelINS_13Kernel_traitsI6__halfS2_S2_S2_fjLj1536ELj1ELj4ELj1ELj16ENS_18Kernel_traits_baseILj1536ES2_S2_S2_S2_fjLj128EEEEELb1ELb1ELb0EEEvNS_9FwdParamsE,"a",@progbits
	.sectionflags	@""
	.align	4
.nv.constant0._ZN10layer_norm31ln_parallel_residual_fwd_kernelINS_13Kernel_traitsI6__halfS2_S2_S2_fjLj1536ELj1ELj4ELj1ELj16ENS_18Kernel_traits_baseILj1536ES2_S2_S2_S2_fjLj128EEEEELb1ELb1ELb0EEEvNS_9FwdParamsE:
	.zero		1128


//--------------------- .nv.constant0._ZN10layer_norm31ln_parallel_residual_fwd_kernelINS_13Kernel_traitsI6__halfS2_S2_S2_fjLj1536ELj1ELj4ELj1ELj16ENS_18Kernel_traits_baseILj1536ES2_S2_S2_S2_fjLj128EEEEELb1ELb1ELb1EEEvNS_9FwdParamsE --------------------------
	.section	.nv.constant0._ZN10layer_norm31ln_parallel_residual_fwd_kernelINS_13Kernel_traitsI6__halfS2_S2_S2_fjLj1536ELj1ELj4ELj1ELj16ENS_18Kernel_traits_baseILj1536ES2_S2_S2_S2_fjLj128EEEEELb1ELb1ELb1EEEvNS_9FwdParamsE,"a",@progbits
	.sectionflags	@""
	.align	4
.nv.constant0._ZN10layer_norm31ln_parallel_residual_fwd_kernelINS_13Kernel_traitsI6__halfS2_S2_S2_fjLj1536ELj1ELj4ELj1ELj16ENS_18Kernel_traits_baseILj1536ES2_S2_S2_S2_fjLj128EEEEELb1ELb1ELb1EEEvNS_9FwdParamsE:
	.zero		1128


//--------------------- .nv.constant0._ZN10layer_norm31ln_parallel_residual_fwd_kernelINS_13Kernel_traitsIf13__nv_bfloat16S2_S2_fjLj1536ELj1ELj4ELj1ELj16ENS_18Kernel_traits_baseILj1536EfS2_S2_S2_fjLj128EEEEELb0ELb0ELb0EEEvNS_9FwdParamsE --------------------------
	.section	.nv.constant0._ZN10layer_norm31ln_parallel_residual_fwd_kernelINS_13Kernel_traitsIf13__nv_bfloat16S2_S2_fjLj1536ELj1ELj4ELj1ELj16ENS_18Kernel_traits_baseILj1536EfS2_S2_S2_fjLj128EEEEELb0ELb0ELb0EEEvNS_9FwdParamsE,"a",@progbits
	.sectionflags	@""
	.align	4
.nv.constant0._ZN10layer_norm31ln_parallel_residual_fwd_kernelINS_13Kernel_traitsIf13__nv_bfloat16S2_S2_fjLj1536ELj1ELj4ELj1ELj16ENS_18Kernel_traits_baseILj1536EfS2_S2_S2_fjLj128EEEEELb0ELb0ELb0EEEvNS_9FwdParamsE:
	.zero		1128


//--------------------- .nv.constant0._ZN10layer_norm31ln_parallel_residual_fwd_kernelINS_13Kernel_traitsIf13__nv_bfloat16S2_S2_fjLj1536ELj1ELj4ELj1ELj16ENS_18Kernel_traits_baseILj1536EfS2_S2_S2_fjLj128EEEEELb0ELb0ELb1EEEvNS_9FwdParamsE --------------------------
	.section	.nv.constant0._ZN10layer_norm31ln_parallel_residual_fwd_kernelINS_13Kernel_traitsIf13__nv_bfloat16S2_S2_fjLj1536ELj1ELj4ELj1ELj16ENS_18Kernel_traits_baseILj1536EfS2_S2_S2_fjLj128EEEEELb0ELb0ELb1EEEvNS_9FwdParamsE,"a",@progbits
	.sectionflags	@""
	.align	4
.nv.constant0._ZN10layer_norm31ln_parallel_residual_fwd_kernelINS_13Kernel_traitsIf13__nv_bfloat16S2_S2_fjLj1536ELj1ELj4ELj1ELj16ENS_18Kernel_traits_baseILj1536EfS2_S2_S2_fjLj128EEEEELb0ELb0ELb1EEEvNS_9FwdParamsE:
	.zero		1128


//--------------------- .nv.constant0._ZN10layer_norm31ln_parallel_residual_fwd_kernelINS_13Kernel_traitsIf13__nv_bfloat16S2_S2_fjLj1536ELj1ELj4ELj1ELj16ENS_18Kernel_traits_baseILj1536EfS2_S2_S2_fjLj128EEEEELb0ELb1ELb0EEEvNS_9FwdParamsE --------------------------
	.section	.nv.constant0._ZN10layer_norm31ln_parallel_residual_fwd_kernelINS_13Kernel_traitsIf13__nv_bfloat16S2_S2_fjLj1536ELj1ELj4ELj1ELj16ENS_18Kernel_traits_baseILj1536EfS2_S2_S2_fjLj128EEEEELb0ELb1ELb0EEEvNS_9FwdParamsE,"a",@progbits
	.sectionflags	@""
	.align	4
.nv.constant0._ZN10layer_norm31ln_parallel_residual_fwd_kernelINS_13Kernel_traitsIf13__nv_bfloat16S2_S2_fjLj1536ELj1ELj4ELj1ELj16ENS_18Kernel_traits_baseILj1536EfS2_S2_S2_fjLj128EEEEELb0ELb1ELb0EEEvNS_9FwdParamsE:
	.zero		1128


//--------------------- .nv.constant0._ZN10layer_norm31ln_parallel_residual_fwd_kernelINS_13Kernel_traitsIf13__nv_bfloat16S2_S2_fjLj1536ELj1ELj4ELj1ELj16ENS_18Kernel_traits_baseILj1536EfS2_S2_S2_fjLj128EEEEELb0ELb1ELb1EEEvNS_9FwdParamsE --------------------------
	.section	.nv.constant0._ZN10layer_norm31ln_parallel_residual_fwd_kernelINS_13Kernel_traitsIf13__nv_bfloat16S2_S2_fjLj1536ELj1ELj4ELj1ELj16ENS_18Kernel_traits_baseILj1536EfS2_S2_S2_fjLj128EEEEELb0ELb1ELb1EEEvNS_9FwdParamsE,"a",@progbits
	.sectionflags	@""
	.align	4
.nv.constant0._ZN10layer_norm31ln_parallel_residual_fwd_kernelINS_13Kernel_traitsIf13__nv_bfloat16S2_S2_fjLj1536ELj1ELj4ELj1ELj16ENS_18Kernel_traits_baseILj1536EfS2_S2_S2_fjLj128EEEEELb0ELb1ELb1EEEvNS_9FwdParamsE:
	.zero		1128


//--------------------- .nv.constant0._ZN10layer_norm31ln_parallel_residual_fwd_kernelINS_13Kernel_traitsIf13__nv_bfloat16S2_S2_fjLj1536ELj1ELj4ELj1ELj16ENS_18Kernel_traits_baseILj1536EfS2_S2_S2_fjLj128EEEEELb1ELb0ELb0EEEvNS_9FwdParamsE --------------------------
	.section	.nv.constant0._ZN10layer_norm31ln_parallel_residual_fwd_kernelINS_13Kernel_traitsIf13__nv_bfloat16S2_S2_fjLj1536ELj1ELj4ELj1ELj16ENS_18Kernel_traits_baseILj1536EfS2_S2_S2_fjLj128EEEEELb1ELb0ELb0EEEvNS_9FwdParamsE,"a",@progbits
	.sectionflags	@""
	.align	4
.nv.constant0._ZN10layer_norm31ln_parallel_residual_fwd_kernelINS_13Kernel_traitsIf13__nv_bfloat16S2_S2_fjLj1536ELj1ELj4ELj1ELj16ENS_18Kernel_traits_baseILj1536EfS2_S2_S2_fjLj128EEEEELb1ELb0ELb0EEEvNS_9FwdParamsE:
	.zero		1128


//--------------------- .nv.constant0._ZN10layer_norm31ln_parallel_residual_fwd_kernelINS_13Kernel_traitsIf13__nv_bfloat16S2_S2_fjLj1536ELj1ELj4ELj1ELj16ENS_18Kernel_traits_baseILj1536EfS2_S2_S2_fjLj128EEEEELb1ELb0ELb1EEEvNS_9FwdParamsE --------------------------
	.section	.nv.constant0._ZN10layer_norm31ln_parallel_residual_fwd_kernelINS_13Kernel_traitsIf13__nv_bfloat16S2_S2_fjLj1536ELj1ELj4ELj1ELj16ENS_18Kernel_traits_baseILj1536EfS2_S2_S2_fjLj128EEEEELb1ELb0ELb1EEEvNS_9FwdParamsE,"a",@progbits
	.sectionflags	@""
	.align	4
.nv.constant0._ZN10layer_norm31ln_parallel_residual_fwd_kernelINS_13Kernel_traitsIf13__nv_bfloat16S2_S2_fjLj1536ELj1ELj4ELj1ELj16ENS_18Kernel_traits_baseILj1536EfS2_S2_S2_fjLj128EEEEELb1ELb0ELb1EEEvNS_9FwdParamsE:
	.zero		1128


//--------------------- .nv.constant0._ZN10layer_norm31ln_parallel_residual_fwd_kernelINS_13Kernel_traitsIf13__nv_bfloat16S2_S2_fjLj1536ELj1ELj4ELj1ELj16ENS_18Kernel_traits_baseILj1536EfS2_S2_S2_fjLj128EEEEELb1ELb1ELb0EEEvNS_9FwdParamsE --------------------------
	.section	.nv.constant0._ZN10layer_norm31ln_parallel_residual_fwd_kernelINS_13Kernel_traitsIf13__nv_bfloat16S2_S2_fjLj1536ELj1ELj4ELj1ELj16ENS_18Kernel_traits_baseILj1536EfS2_S2_S2_fjLj128EEEEELb1ELb1ELb0EEEvNS_9FwdParamsE,"a",@progbits
	.sectionflags	@""
	.align	4
.nv.constant0._ZN10layer_norm31ln_parallel_residual_fwd_kernelINS_13Kernel_traitsIf13__nv_bfloat16S2_S2_fjLj1536ELj1ELj4ELj1ELj16ENS_18Kernel_traits_baseILj1536EfS2_S2_S2_fjLj128EEEEELb1ELb1ELb0EEEvNS_9FwdParamsE:
	.zero		1128


//--------------------- .nv.constant0._ZN10layer_norm31ln_parallel_residual_fwd_kernelINS_13Kernel_traitsIf13__nv_bfloat16S2_S2_fjLj1536ELj1ELj4ELj1ELj16ENS_18Kernel_traits_baseILj1536EfS2_S2_S2_fjLj128EEEEELb1ELb1ELb1EEEvNS_9FwdParamsE --------------------------
	.section	.nv.constant0._ZN10layer_norm31ln_parallel_residual_fwd_kernelINS_13Kernel_traitsIf13__nv_bfloat16S2_S2_fjLj1536ELj1ELj4ELj1ELj16ENS_18Kernel_traits_baseILj1536EfS2_S2_S2_fjLj128EEEEELb1ELb1ELb1EEEvNS_9FwdParamsE,"a",@progbits
	.sectionflags	@""
	.align	4
.nv.constant0._ZN10layer_norm31ln_parallel_residual_fwd_kernelINS_13Kernel_traitsIf13__nv_bfloat16S2_S2_fjLj1536ELj1ELj4ELj1ELj16ENS_18Kernel_traits_baseILj1536EfS2_S2_S2_fjLj128EEEEELb1ELb1ELb1EEEvNS_9FwdParamsE:
	.zero		1128


//--------------------- .nv.constant0._ZN10layer_norm31ln_parallel_residual_fwd_kernelINS_13Kernel_traitsI13__nv_bfloat16S2_fS2_fjLj1536ELj1ELj4ELj1ELj16ENS_18Kernel_traits_baseILj1536ES2_S2_fS2_fjLj128EEEEELb0ELb0ELb0EEEvNS_9FwdParamsE --------------------------
	.section	.nv.constant0._ZN10layer_norm31ln_parallel_residual_fwd_kernelINS_13Kernel_traitsI13__nv_bfloat16S2_fS2_fjLj1536ELj1ELj4ELj1ELj16ENS_18Kernel_traits_baseILj1536ES2_S2_fS2_fjLj128EEEEELb0ELb0ELb0EEEvNS_9FwdParamsE,"a",@progbits
	.sectionflags	@""
	.align	4
.nv.constant0._ZN10layer_norm31ln_parallel_residual_fwd_kernelINS_13Kernel_traitsI13__nv_bfloat16S2_fS2_fjLj1536ELj1ELj4ELj1ELj16ENS_18Kernel_traits_baseILj1536ES2_S2_fS2_fjLj128EEEEELb0ELb0ELb0EEEvNS_9FwdParamsE:
	.zero		1128


//--------------------- .nv.constant0._ZN10layer_norm31ln_parallel_residual_fwd_kernelINS_13Kernel_traitsI13__nv_bfloat16S2_fS2_fjLj1536ELj1ELj4ELj1ELj16ENS_18Kernel_traits_baseILj1536ES2_S2_fS2_fjLj128EEEEELb0ELb0ELb1EEEvNS_9FwdParamsE --------------------------
	.section	.nv.constant0._ZN10layer_norm31ln_parallel_residual_fwd_kernelINS_13Kernel_traitsI13__nv_bfloat16S2_fS2_fjLj1536ELj1ELj4ELj1ELj16ENS_18Kernel_traits_baseILj1536ES2_S2_fS2_fjLj128EEEEELb0ELb0ELb1EEEvNS_9FwdParamsE,"a",@progbits
	.sectionflags	@""
	.align	4
.nv.constant0._ZN10layer_norm31ln_parallel_residual_fwd_kernelINS_13Kernel_traitsI13__nv_bfloat16S2_fS2_fjLj1536ELj1ELj4ELj1ELj16ENS_18Kernel_traits_baseILj1536ES2_S2_fS2_fjLj128EEEEELb0ELb0ELb1EEEvNS_9FwdParamsE:
	.zero		1128


//--------------------- .nv.constant0._ZN10layer_norm31ln_parallel_residual_fwd_kernelINS_13Kernel_traitsI13__nv_bfloat16S2_fS2_fjLj1536ELj1ELj4ELj1ELj16ENS_18Kernel_traits_baseILj1536ES2_S2_fS2_fjLj128EEEEELb0ELb1ELb0EEEvNS_9FwdParamsE --------------------------
	.section	.nv.constant0._ZN10layer_norm31ln_parallel_residual_fwd_kernelINS_13Kernel_traitsI13__nv_bfloat16S2_fS2_fjLj1536ELj1ELj4ELj1ELj16ENS_18Kernel_traits_baseILj1536ES2_S2_fS2_fjLj128EEEEELb0ELb1ELb0EEEvNS_9FwdParamsE,"a",@progbits
	.sectionflags	@""
	.align	4
.nv.constant0._ZN10layer_norm31ln_parallel_residual_fwd_kernelINS_13Kernel_traitsI13__nv_bfloat16S2_fS2_fjLj1536ELj1ELj4ELj1ELj16ENS_18Kernel_traits_baseILj1536ES2_S2_fS2_fjLj128EEEEELb0ELb1ELb0EEEvNS_9FwdParamsE:
	.zero		1128


//--------------------- .nv.constant0._ZN10layer_norm31ln_parallel_residual_fwd_kernelINS_13Kernel_traitsI13__nv_bfloat16S2_fS2_fjLj1536ELj1ELj4ELj1ELj16ENS_18Kernel_traits_baseILj1536ES2_S2_fS2_fjLj128EEEEELb0ELb1ELb1EEEvNS_9FwdParamsE --------------------------
	.section	.nv.constant0._ZN10layer_norm31ln_parallel_residual_fwd_kernelINS_13Kernel_traitsI13__nv_bfloat16S2_fS2_fjLj1536ELj1ELj4ELj1ELj16ENS_18Kernel_traits_baseILj1536ES2_S2_fS2_fjLj128EEEEELb0ELb1ELb1EEEvNS_9FwdParamsE,"a",@progbits
	.sectionflags	@""
	.align	4
.nv.constant0._ZN10layer_norm31ln_parallel_residual_fwd_kernelINS_13Kernel_traitsI13__nv_bfloat16S2_fS2_fjLj1536ELj1ELj4ELj1ELj16ENS_18Kernel_traits_baseILj1536ES2_S2_fS2_fjLj128EEEEELb0ELb1ELb1EEEvNS_9FwdParamsE:
	.zero		1128


//--------------------- .nv.constant0._ZN10layer_norm31ln_parallel_residual_fwd_kernelINS_13Kernel_traitsI13__nv_bfloat16S2_fS2_fjLj1536ELj1ELj4ELj1ELj16ENS_18Kernel_traits_baseILj1536ES2_S2_fS2_fjLj128EEEEELb1ELb0ELb0EEEvNS_9FwdParamsE --------------------------
	.section	.nv.constant0._ZN10layer_norm31ln_parallel_residual_fwd_kernelINS_13Kernel_traitsI13__nv_bfloat16S2_fS2_fjLj1536ELj1ELj4ELj1ELj16ENS_18Kernel_traits_baseILj1536ES2_S2_fS2_fjLj128EEEEELb1ELb0ELb0EEEvNS_9FwdParamsE,"a",@progbits
	.sectionflags	@""
	.align	4
.nv.constant0._ZN10layer_norm31ln_parallel_residual_fwd_kernelINS_13Kernel_traitsI13__nv_bfloat16S2_fS2_fjLj1536ELj1ELj4ELj1ELj16ENS_18Kernel_traits_baseILj1536ES2_S2_fS2_fjLj128EEEEELb1ELb0ELb0EEEvNS_9FwdParamsE:
	.zero		1128


//--------------------- .nv.constant0._ZN10layer_norm31ln_parallel_residual_fwd_kernelINS_13Kernel_traitsI13__nv_bfloat16S2_fS2_fjLj1536ELj1ELj4ELj1ELj16ENS_18Kernel_traits_baseILj1536ES2_S2_fS2_fjLj128EEEEELb1ELb0ELb1EEEvNS_9FwdParamsE --------------------------
	.section	.nv.constant0._ZN10layer_norm31ln_parallel_residual_fwd_kernelINS_13Kernel_traitsI13__nv_bfloat16S2_fS2_fjLj1536ELj1ELj4ELj1ELj16ENS_18Kernel_traits_baseILj1536ES2_S2_fS2_fjLj128EEEEELb1ELb0ELb1EEEvNS_9FwdParamsE,"a",@progbits
	.sectionflags	@""
	.align	4
.nv.constant0._ZN10layer_norm31ln_parallel_residual_fwd_kernelINS_13Kernel_traitsI13__nv_bfloat16S2_fS2_fjLj1536ELj1ELj4ELj1ELj16ENS_18Kernel_traits_baseILj1536ES2_S2_fS2_fjLj128EEEEELb1ELb0ELb1EEEvNS_9FwdParamsE:
	.zero		1128


//--------------------- .nv.constant0._ZN10layer_norm31ln_parallel_residual_fwd_kernelINS_13Kernel_traitsI13__nv_bfloat16S2_fS2_fjLj1536ELj1ELj4ELj1ELj16ENS_18Kernel_traits_baseILj1536ES2_S2_fS2_fjLj128EEEEELb1ELb1ELb0EEEvNS_9FwdParamsE --------------------------
	.section	.nv.constant0._ZN10layer_norm31ln_parallel_residual_fwd_kernelINS_13Kernel_traitsI13__nv_bfloat16S2_fS2_fjLj1536ELj1ELj4ELj1ELj16ENS_18Kernel_traits_baseILj1536ES2_S2_fS2_fjLj128EEEEELb1ELb1ELb0EEEvNS_9FwdParamsE,"a",@progbits
	.sectionflags	@""
	.align	4
.nv.constant0._ZN10layer_norm31ln_parallel_residual_fwd_kernelINS_13Kernel_traitsI13__nv_bfloat16S2_fS2_fjLj1536ELj1ELj4ELj1ELj16ENS_18Kernel_traits_baseILj1536ES2_S2_fS2_fjLj128EEEEELb1ELb1ELb0EEEvNS_9FwdParamsE:
	.zero		1128


//--------------------- .nv.constant0._ZN10layer_norm31ln_parallel_residual_fwd_kernelINS_13Kernel_traitsI13__nv_bfloat16S2_fS2_fjLj1536ELj1ELj4ELj1ELj16ENS_18Kernel_traits_baseILj1536ES2_S2_fS2_fjLj128EEEEELb1ELb1ELb1EEEvNS_9FwdParamsE --------------------------
	.section	.nv.constant0._ZN10layer_norm31ln_parallel_residual_fwd_kernelINS_13Kernel_traitsI13__nv_bfloat16S2_fS2_fjLj1536ELj1ELj4ELj1ELj16ENS_18Kernel_traits_baseILj1536ES2_S2_fS2_fjLj128EEEEELb1ELb1ELb1EEEvNS_9FwdParamsE,"a",@progbits
	.sectionflags	@""
	.align	4
.nv.constant0._ZN10layer_norm31ln_parallel_residual_fwd_kernelINS_13Kernel_traitsI13__nv_bfloat16S2_fS2_fjLj1536ELj1ELj4ELj1ELj16ENS_18Kernel_traits_baseILj1536ES2_S2_fS2_fjLj128EEEEELb1ELb1ELb1EEEvNS_9FwdParamsE:
	.zero		1128


//--------------------- .nv.constant0._ZN10layer_norm31ln_parallel_residual_fwd_kernelINS_13Kernel_traitsIf13__nv_bfloat16fS2_fjLj1536ELj1ELj4ELj1ELj16ENS_18Kernel_traits_baseILj1536EfS2_fS2_fjLj128EEEEELb0ELb0ELb0EEEvNS_9FwdParamsE --------------------------
	.section	.nv.constant0._ZN10layer_norm31ln_parallel_residual_fwd_kernelINS_13Kernel_traitsIf13__nv_bfloat16fS2_fjLj1536ELj1ELj4ELj1ELj16ENS_18Kernel_traits_baseILj1536EfS2_fS2_fjLj128EEEEELb0ELb0ELb0EEEvNS_9FwdParamsE,"a",@progbits
	.sectionflags	@""
	.align	4
.nv.constant0._ZN10layer_norm31ln_parallel_residual_fwd_kernelINS_13Kernel_traitsIf13__nv_bfloat16fS2_fjLj1536ELj1ELj4ELj1ELj16ENS_18Kernel_traits_baseILj1536EfS2_fS2_fjLj128EEEEELb0ELb0ELb0EEEvNS_9FwdParamsE:
	.zero		1128


//--------------------- .nv.constant0._ZN10layer_norm31ln_parallel_residual_fwd_kernelINS_13Kernel_traitsIf13__nv_bfloat16fS2_fjLj1536ELj1ELj4ELj1ELj16ENS_18Kernel_traits_baseILj1536EfS2_fS2_fjLj128EEEEELb0ELb0ELb1EEEvNS_9FwdParamsE --------------------------
	.section	.nv.constant0._ZN10layer_norm31ln_parallel_residual_fwd_kernelINS_13Kernel_traitsIf13__nv_bfloat16fS2_fjLj1536ELj1ELj4ELj1ELj16ENS_18Kernel_traits_baseILj1536EfS2_fS2_fjLj128EEEEELb0ELb0ELb1EEEvNS_9FwdParamsE,"a",@progbits
	.sectionflags	@""
	.align	4
.nv.constant0._ZN10layer_norm31ln_parallel_residual_fwd_kernelINS_13Kernel_traitsIf13__nv_bfloat16fS2_fjLj1536ELj1ELj4ELj1ELj16ENS_18Kernel_traits_baseILj1536EfS2_fS2_fjLj128EEEEELb0ELb0ELb1EEEvNS_9FwdParamsE:
	.zero		1128


//--------------------- .nv.constant0._ZN10layer_norm31ln_parallel_residual_fwd_kernelINS_13Kernel_traitsIf13__nv_bfloat16fS2_fjLj1536ELj1ELj4ELj1ELj16ENS_18Kernel_traits_baseILj1536EfS2_fS2_fjLj128EEEEELb0ELb1ELb0EEEvNS_9FwdParamsE --------------------------
	.section	.nv.constant0._ZN10layer_norm31ln_parallel_residual_fwd_kernelINS_13Kernel_traitsIf13__nv_bfloat16fS2_fjLj1536ELj1ELj4ELj1ELj16ENS_18Kernel_traits_baseILj1536EfS2_fS2_fjLj128EEEEELb0ELb1ELb0EEEvNS_9FwdParamsE,"a",@progbits
	.sectionflags	@""
	.align	4
.nv.constant0._ZN10layer_norm31ln_parallel_residual_fwd_kernelINS_13Kernel_traitsIf13__nv_bfloat16fS2_fjLj1536ELj1ELj4ELj1ELj16ENS_18Kernel_traits_baseILj1536EfS2_fS2_fjLj128EEEEELb0ELb1ELb0EEEvNS_9FwdParamsE:
	.zero		1128


//--------------------- .nv.constant0._ZN10layer_norm31ln_parallel_residual_fwd_kernelINS_13Kernel_traitsIf13__nv_bfloat16fS2_fjLj1536ELj1ELj4ELj1ELj16ENS_18Kernel_traits_baseILj1536EfS2_fS2_fjLj128EEEEELb0ELb1ELb1EEEvNS_9FwdParamsE --------------------------
	.section	.nv.constant0._ZN10layer_norm31ln_parallel_residual_fwd_kernelINS_13Kernel_traitsIf13__nv_bfloat16fS2_fjLj1536ELj1ELj4ELj1ELj16ENS_18Kernel_traits_baseILj1536EfS2_fS2_fjLj128EEEEELb0ELb1ELb1EEEvNS_9FwdParamsE,"a",@progbits
	.sectionflags	@""
	.align	4
.nv.constant0._ZN10layer_norm31ln_parallel_residual_fwd_kernelINS_13Kernel_traitsIf13__nv_bfloat16fS2_fjLj1536ELj1ELj4ELj1ELj16ENS_18Kernel_traits_baseILj1536EfS2_fS2_fjLj128EEEEELb0ELb1ELb1EEEvNS_9FwdParamsE:
	.zero		1128


//--------------------- .nv.constant0._ZN10layer_norm31ln_parallel_residual_fwd_kernelINS_13Kernel_traitsIf13__nv_bfloat16fS2_fjLj1536ELj1ELj4ELj1ELj16ENS_18Kernel_traits_baseILj1536EfS2_fS2_fjLj128EEEEELb1ELb0ELb0EEEvNS_9FwdParamsE --------------------------
	.section	.nv.constant0._ZN10layer_norm31ln_parallel_residual_fwd_kernelINS_13Kernel_traitsIf13__nv_bfloat16fS2_fjLj1536ELj1ELj4ELj1ELj16ENS_18Kernel_traits_baseILj1536EfS2_fS2_fjLj128EEEEELb1ELb0ELb0EEEvNS_9FwdParamsE,"a",@progbits
	.sectionflags	@""
	.align	4
.nv.constant0._ZN10layer_norm31ln_parallel_residual_fwd_kernelINS_13Kernel_traitsIf13__nv_bfloat16fS2_fjLj1536ELj1ELj4ELj1ELj16ENS_18Kernel_traits_baseILj1536EfS2_fS2_fjLj128EEEEELb1ELb0ELb0EEEvNS_9FwdParamsE:
	.zero		1128


//--------------------- .nv.constant0._ZN10layer_norm31ln_parallel_residual_fwd_kernelINS_13Kernel_traitsIf13__nv_bfloat16fS2_fjLj1536ELj1ELj4ELj1ELj16ENS_18Kernel_traits_baseILj1536EfS2_fS2_fjLj128EEEEELb1ELb0ELb1EEEvNS_9FwdParamsE --------------------------
	.section	.nv.constant0._ZN10layer_norm31ln_parallel_residual_fwd_kernelINS_13Kernel_traitsIf13__nv_bfloat16fS2_fjLj1536ELj1ELj4ELj1ELj16ENS_18Kernel_traits_baseILj1536EfS2_fS2_fjLj128EEEEELb1ELb0ELb1EEEvNS_9FwdParamsE,"a",@progbits
	.sectionflags	@""
	.align	4
.nv.constant0._ZN10layer_norm31ln_parallel_residual_fwd_kernelINS_13Kernel_traitsIf13__nv_bfloat16fS2_fjLj1536ELj1ELj4ELj1ELj16ENS_18Kernel_traits_baseILj1536EfS2_fS2_fjLj128EEEEELb1ELb0ELb1EEEvNS_9FwdParamsE:
	.zero		1128


//--------------------- .nv.constant0._ZN10layer_norm31ln_parallel_residual_fwd_kernelINS_13Kernel_traitsIf13__nv_bfloat16fS2_fjLj1536ELj1ELj4ELj1ELj16ENS_18Kernel_traits_baseILj1536EfS2_fS2_fjLj128EEEEELb1ELb1ELb0EEEvNS_9FwdParamsE --------------------------
	.section	.nv.constant0._ZN10layer_norm31ln_parallel_residual_fwd_kernelINS_13Kernel_traitsIf13__nv_bfloat16fS2_fjLj1536ELj1ELj4ELj1ELj16ENS_18Kernel_traits_baseILj1536EfS2_fS2_fjLj128EEEEELb1ELb1ELb0EEEvNS_9FwdParamsE,"a",@progbits
	.sectionflags	@""
	.align	4
.nv.constant0._ZN10layer_norm31ln_parallel_residual_fwd_kernelINS_13Kernel_traitsIf13__nv_bfloat16fS2_fjLj1536ELj1ELj4ELj1ELj16ENS_18Kernel_traits_baseILj1536EfS2_fS2_fjLj128EEEEELb1ELb1ELb0EEEvNS_9FwdParamsE:
	.zero		1128


//--------------------- .nv.constant0._ZN10layer_norm31ln_parallel_residual_fwd_kernelINS_13Kernel_traitsIf13__nv_bfloat16fS2_fjLj1536ELj1ELj4ELj1ELj16ENS_18Kernel_traits_baseILj1536EfS2_fS2_fjLj128EEEEELb1ELb1ELb1EEEvNS_9FwdParamsE --------------------------
	.section	.nv.constant0._ZN10layer_norm31ln_parallel_residual_fwd_kernelINS_13Kernel_traitsIf13__nv_bfloat16fS2_fjLj1536ELj1ELj4ELj1ELj16ENS_18Kernel_traits_baseILj1536EfS2_fS2_fjLj128EEEEELb1ELb1ELb1EEEvNS_9FwdParamsE,"a",@progbits
	.sectionflags	@""
	.align	4
.nv.constant0._ZN10layer_norm31ln_parallel_residual_fwd_kernelINS_13Kernel_traitsIf13__nv_bfloat16fS2_fjLj1536ELj1ELj4ELj1ELj16ENS_18Kernel_traits_baseILj1536EfS2_fS2_fjLj128EEEEELb1ELb1ELb1EEEvNS_9FwdParamsE:
	.zero		1128


//--------------------- .nv.constant0._ZN10layer_norm31ln_parallel_residual_fwd_kernelINS_13Kernel_traitsIf6__halfS2_S2_fjLj1536ELj1ELj4ELj1ELj16ENS_18Kernel_traits_baseILj1536EfS2_S2_S2_fjLj128EEEEELb0ELb0ELb0EEEvNS_9FwdParamsE --------------------------
	.section	.nv.constant0._ZN10layer_norm31ln_parallel_residual_fwd_kernelINS_13Kernel_traitsIf6__halfS2_S2_fjLj1536ELj1ELj4ELj1ELj16ENS_18Kernel_traits_baseILj1536EfS2_S2_S2_fjLj128EEEEELb0ELb0ELb0EEEvNS_9FwdParamsE,"a",@progbits
	.sectionflags	@""
	.align	4
.nv.constant0._ZN10layer_norm31ln_parallel_residual_fwd_kernelINS_13Kernel_traitsIf6__halfS2_S2_fjLj1536ELj1ELj4ELj1ELj16ENS_18Kernel_traits_baseILj1536EfS2_S2_S2_fjLj128EEEEELb0ELb0ELb0EEEvNS_9FwdParamsE:
	.zero		1128


//--------------------- .nv.constant0._ZN10layer_norm31ln_parallel_residual_fwd_kernelINS_13Kernel_traitsIf6__halfS2_S2_fjLj1536ELj1ELj4ELj1ELj16ENS_18Kernel_traits_baseILj1536EfS2_S2_S2_fjLj128EEEEELb0ELb0ELb1EEEvNS_9FwdParamsE --------------------------
	.section	.nv.constant0._ZN10layer_norm31ln_parallel_residual_fwd_kernelINS_13Kernel_traitsIf6__halfS2_S2_fjLj1536ELj1ELj4ELj1ELj16ENS_18Kernel_traits_baseILj1536EfS2_S2_S2_fjLj128EEEEELb0ELb0ELb1EEEvNS_9FwdParamsE,"a",@progbits
	.sectionflags	@""
	.align	4
.nv.constant0._ZN10layer_norm31ln_parallel_residual_fwd_kernelINS_13Kernel_traitsIf6__halfS2_S2_fjLj1536ELj1ELj4ELj1ELj16ENS_18Kernel_traits_baseILj1536EfS2_S2_S2_fjLj128EEEEELb0ELb0ELb1EEEvNS_9FwdParamsE:
	.zero		1128


//--------------------- .nv.constant0._ZN10layer_norm31ln_parallel_residual_fwd_kernelINS_13Kernel_traitsIf6__halfS2_S2_fjLj1536ELj1ELj4ELj1ELj16ENS_18Kernel_traits_baseILj1536EfS2_S2_S2_fjLj128EEEEELb0ELb1ELb0EEEvNS_9FwdParamsE --------------------------
	.section	.nv.constant0._ZN10layer_norm31ln_parallel_residual_fwd_kernelINS_13Kernel_traitsIf6__halfS2_S2_fjLj1536ELj1ELj4ELj1ELj16ENS_18Kernel_traits_baseILj1536EfS2_S2_S2_fjLj128EEEEELb0ELb1ELb0EEEvNS_9FwdParamsE,"a",@progbits
	.sectionflags	@""
	.align	4
.nv.constant0._ZN10layer_norm31ln_parallel_residual_fwd_kernelINS_13Kernel_traitsIf6__halfS2_S2_fjLj1536ELj1ELj4ELj1ELj16ENS_18Kernel_traits_baseILj1536EfS2_S2_S2_fjLj128EEEEELb0ELb1ELb0EEEvNS_9FwdParamsE:
	.zero		1128


//--------------------- .nv.constant0._ZN10layer_norm31ln_parallel_residual_fwd_kernelINS_13Kernel_traitsIf6__halfS2_S2_fjLj1536ELj1ELj4ELj1ELj16ENS_18Kernel_traits_baseILj1536EfS2_S2_S2_fjLj128EEEEELb0ELb1ELb1EEEvNS_9FwdParamsE --------------------------
	.section	.nv.constant0._ZN10layer_norm31ln_parallel_residual_fwd_kernelINS_13Kernel_traitsIf6__halfS2_S2_fjLj1536ELj1ELj4ELj1ELj16ENS_18Kernel_traits_baseILj1536EfS2_S2_S2_fjLj128EEEEELb0ELb1ELb1EEEvNS_9FwdParamsE,"a",@progbits
	.sectionflags	@""
	.align	4
.nv.constant0._ZN10layer_norm31ln_parallel_residual_fwd_kernelINS_13Kernel_traitsIf6__halfS2_S2_fjLj1536ELj1ELj4ELj1ELj16ENS_18Kernel_traits_baseILj1536EfS2_S2_S2_fjLj128EEEEELb0ELb1ELb1EEEvNS_9FwdParamsE:
	.zero		1128


//--------------------- .nv.constant0._ZN10layer_norm31ln_parallel_residual_fwd_kernelINS_13Kernel_traitsIf6__halfS2_S2_fjLj1536ELj1ELj4ELj1ELj16ENS_18Kernel_traits_baseILj1536EfS2_S2_S2_fjLj128EEEEELb1ELb0ELb0EEEvNS_9FwdParamsE --------------------------
	.section	.nv.constant0._ZN10layer_norm31ln_parallel_residual_fwd_kernelINS_13Kernel_traitsIf6__halfS2_S2_fjLj1536ELj1ELj4ELj1ELj16ENS_18Kernel_traits_baseILj1536EfS2_S2_S2_fjLj128EEEEELb1ELb0ELb0EEEvNS_9FwdParamsE,"a",@progbits
	.sectionflags	@""
	.align	4
.nv.constant0._ZN10layer_norm31ln_parallel_residual_fwd_kernelINS_13Kernel_traitsIf6__halfS2_S2_fjLj1536ELj1ELj4ELj1ELj16ENS_18Kernel_traits_baseILj1536EfS2_S2_S2_fjLj128EEEEELb1ELb0ELb0EEEvNS_9FwdParamsE:
	.zero		1128


//--------------------- .nv.constant0._ZN10layer_norm31ln_parallel_residual_fwd_kernelINS_13Kernel_traitsIf6__halfS2_S2_fjLj1536ELj1ELj4ELj1ELj16ENS_18Kernel_traits_baseILj1536EfS2_S2_S2_fjLj128EEEEELb1ELb0ELb1EEEvNS_9FwdParamsE --------------------------
	.section	.nv.constant0._ZN10layer_norm31ln_parallel_residual_fwd_kernelINS_13Kernel_traitsIf6__halfS2_S2_fjLj1536ELj1ELj4ELj1ELj16ENS_18Kernel_traits_baseILj1536EfS2_S2_S2_fjLj128EEEEELb1ELb0ELb1EEEvNS_9FwdParamsE,"a",@progbits
	.sectionflags	@""
	.align	4
.nv.constant0._ZN10layer_norm31ln_parallel_residual_fwd_kernelINS_13Kernel_traitsIf6__halfS2_S2_fjLj1536ELj1ELj4ELj1ELj16ENS_18Kernel_traits_baseILj1536EfS2_S2_S2_fjLj128EEEEELb1ELb0ELb1EEEvNS_9FwdParamsE:
	.zero		1128


//--------------------- .nv.constant0._ZN10layer_norm31ln_parallel_residual_fwd_kernelINS_13Kernel_traitsIf6__halfS2_S2_fjLj1536ELj1ELj4ELj1ELj16ENS_18Kernel_traits_baseILj1536EfS2_S2_S2_fjLj128EEEEELb1ELb1ELb0EEEvNS_9FwdParamsE --------------------------
	.section	.nv.constant0._ZN10layer_norm31ln_parallel_residual_fwd_kernelINS_13Kernel_traitsIf6__halfS2_S2_fjLj1536ELj1ELj4ELj1ELj16ENS_18Kernel_traits_baseILj1536EfS2_S2_S2_fjLj128EEEEELb1ELb1ELb0EEEvNS_9FwdParamsE,"a",@progbits
	.sectionflags	@""
	.align	4
.nv.constant0._ZN10layer_norm31ln_parallel_residual_fwd_kernelINS_13Kernel_traitsIf6__halfS2_S2_fjLj1536ELj1ELj4ELj1ELj16ENS_18Kernel_traits_baseILj1536EfS2_S2_S2_fjLj128EEEEELb1ELb1ELb0EEEvNS_9FwdParamsE:
	.zero		1128


//--------------------- .nv.constant0._ZN10layer_norm31ln_parallel_residual_fwd_kernelINS_13Kernel_traitsIf6__halfS2_S2_fjLj1536ELj1ELj4ELj1ELj16ENS_18Kernel_traits_baseILj1536EfS2_S2_S2_fjLj128EEEEELb1ELb1ELb1EEEvNS_9FwdParamsE --------------------------
	.section	.nv.constant0._ZN10layer_norm31ln_parallel_residual_fwd_kernelINS_13Kernel_traitsIf6__halfS2_S2_fjLj1536ELj1ELj4ELj1ELj16ENS_18Kernel_traits_baseILj1536EfS2_S2_S2_fjLj128EEEEELb1ELb1ELb1EEEvNS_9FwdParamsE,"a",@progbits
	.sectionflags	@""
	.align	4
.nv.constant0._ZN10layer_norm31ln_parallel_residual_fwd_kernelINS_13Kernel_traitsIf6__halfS2_S2_fjLj1536ELj1ELj4ELj1ELj16ENS_18Kernel_traits_baseILj1536EfS2_S2_S2_fjLj128EEEEELb1ELb1ELb1EEEvNS_9FwdParamsE:
	.zero		1128


//--------------------- .nv.constant0._ZN10layer_norm31ln_parallel_residual_fwd_kernelINS_13Kernel_traitsI6__halfS2_fS2_fjLj1536ELj1ELj4ELj1ELj16ENS_18Kernel_traits_baseILj1536ES2_S2_fS2_fjLj128EEEEELb0ELb0ELb0EEEvNS_9FwdParamsE --------------------------
	.section	.nv.constant0._ZN10layer_norm31ln_parallel_residual_fwd_kernelINS_13Kernel_traitsI6__halfS2_fS2_fjLj1536ELj1ELj4ELj1ELj16ENS_18Kernel_traits_baseILj1536ES2_S2_fS2_fjLj128EEEEELb0ELb0ELb0EEEvNS_9FwdParamsE,"a",@progbits
	.sectionflags	@""
	.align	4
.nv.constant0._ZN10layer_norm31ln_parallel_residual_fwd_kernelINS_13Kernel_traitsI6__halfS2_fS2_fjLj1536ELj1ELj4ELj1ELj16ENS_18Kernel_traits_baseILj1536ES2_S2_fS2_fjLj128EEEEELb0ELb0ELb0EEEvNS_9FwdParamsE:
	.zero		1128


//--------------------- .nv.constant0._ZN10layer_norm31ln_parallel_residual_fwd_kernelINS_13Kernel_traitsI6__halfS2_fS2_fjLj1536ELj1ELj4ELj1ELj16ENS_18Kernel_traits_baseILj1536ES2_S2_fS2_fjLj128EEEEELb0ELb0ELb1EEEvNS_9FwdParamsE --------------------------
	.section	.nv.constant0._ZN10layer_norm31ln_parallel_residual_fwd_kernelINS_13Kernel_traitsI6__halfS2_fS2_fjLj1536ELj1ELj4ELj1ELj16ENS_18Kernel_traits_baseILj1536ES2_S2_fS2_fjLj128EEEEELb0ELb0ELb1EEEvNS_9FwdParamsE,"a",@progbits
	.sectionflags	@""
	.align	4
.nv.constant0._ZN10layer_norm31ln_parallel_residual_fwd_kernelINS_13Kernel_traitsI6__halfS2_fS2_fjLj1536ELj1ELj4ELj1ELj16ENS_18Kernel_traits_baseILj1536ES2_S2_fS2_fjLj128EEEEELb0ELb0ELb1EEEvNS_9FwdParamsE:
	.zero		1128


//--------------------- .nv.constant0._ZN10layer_norm31ln_parallel_residual_fwd_kernelINS_13Kernel_traitsI6__halfS2_fS2_fjLj1536ELj1ELj4ELj1ELj16ENS_18Kernel_traits_baseILj1536ES2_S2_fS2_fjLj128EEEEELb0ELb1ELb0EEEvNS_9FwdParamsE --------------------------
	.section	.nv.constant0._ZN10layer_norm31ln_parallel_residual_fwd_kernelINS_13Kernel_traitsI6__halfS2_fS2_fjLj1536ELj1ELj4ELj1ELj16ENS_18Kernel_traits_baseILj1536ES2_S2_fS2_fjLj128EEEEELb0ELb1ELb0EEEvNS_9FwdParamsE,"a",@progbits
	.sectionflags	@""
	.align	4
.nv.constant0._ZN10layer_norm31ln_parallel_residual_fwd_kernelINS_13Kernel_traitsI6__halfS2_fS2_fjLj1536ELj1ELj4ELj1ELj16ENS_18Kernel_traits_baseILj1536ES2_S2_fS2_fjLj128EEEEELb0ELb1ELb0EEEvNS_9FwdParamsE:
	.zero		1128


//--------------------- .nv.constant0._ZN10layer_norm31ln_parallel_residual_fwd_kernelINS_13Kernel_traitsI6__halfS2_fS2_fjLj1536ELj1ELj4ELj1ELj16ENS_18Kernel_traits_baseILj1536ES2_S2_fS2_fjLj128EEEEELb0ELb1ELb1EEEvNS_9FwdParamsE --------------------------
	.section	.nv.constant0._ZN10layer_norm31ln_parallel_residual_fwd_kernelINS_13Kernel_traitsI6__halfS2_fS2_fjLj1536ELj1ELj4ELj1ELj16ENS_18Kernel_traits_baseILj1536ES2_S2_fS2_fjLj128EEEEELb0ELb1ELb1EEEvNS_9FwdParamsE,"a",@progbits
	.sectionflags	@""
	.align	4
.nv.constant0._ZN10layer_norm31ln_parallel_residual_fwd_kernelINS_13Kernel_traitsI6__halfS2_fS2_fjLj1536ELj1ELj4ELj1ELj16ENS_18Kernel_traits_baseILj1536ES2_S2_fS2_fjLj128EEEEELb0ELb1ELb1EEEvNS_9FwdParamsE:
	.zero		1128


//--------------------- .nv.constant0._ZN10layer_norm31ln_parallel_residual_fwd_kernelINS_13Kernel_traitsI6__halfS2_fS2_fjLj1536ELj1ELj4ELj1ELj16ENS_18Kernel_traits_baseILj1536ES2_S2_fS2_fjLj128EEEEELb1ELb0ELb0EEEvNS_9FwdParamsE --------------------------
	.section	.nv.constant0._ZN10layer_norm31ln_parallel_residual_fwd_kernelINS_13Kernel_traitsI6__halfS2_fS2_fjLj1536ELj1ELj4ELj1ELj16ENS_18Kernel_traits_baseILj1536ES2_S2_fS2_fjLj128EEEEELb1ELb0ELb0EEEvNS_9FwdParamsE,"a",@progbits
	.sectionflags	@""
	.align	4
.nv.constant0._ZN10layer_norm31ln_parallel_residual_fwd_kernelINS_13Kernel_traitsI6__halfS2_fS2_fjLj1536ELj1ELj4ELj1ELj16ENS_18Kernel_traits_baseILj1536ES2_S2_fS2_fjLj128EEEEELb1ELb0ELb0EEEvNS_9FwdParamsE:
	.zero		1128


//--------------------- .nv.constant0._ZN10layer_norm31ln_parallel_residual_fwd_kernelINS_13Kernel_traitsI6__halfS2_fS2_fjLj1536ELj1ELj4ELj1ELj16ENS_18Kernel_traits_baseILj1536ES2_S2_fS2_fjLj128EEEEELb1ELb0ELb1EEEvNS_9FwdParamsE --------------------------
	.section	.nv.constant0._ZN10layer_norm31ln_parallel_residual_fwd_kernelINS_13Kernel_traitsI6__halfS2_fS2_fjLj1536ELj1ELj4ELj1ELj16ENS_18Kernel_traits_baseILj1536ES2_S2_fS2_fjLj128EEEEELb1ELb0ELb1EEEvNS_9FwdParamsE,"a",@progbits
	.sectionflags	@""
	.align	4
.nv.constant0._ZN10layer_norm31ln_parallel_residual_fwd_kernelINS_13Kernel_traitsI6__halfS2_fS2_fjLj1536ELj1ELj4ELj1ELj16ENS_18Kernel_traits_baseILj1536ES2_S2_fS2_fjLj128EEEEELb1ELb0ELb1EEEvNS_9FwdParamsE:
	.zero		1128


//--------------------- .nv.constant0._ZN10layer_norm31ln_parallel_residual_fwd_kernelINS_13Kernel_traitsI6__halfS2_fS2_fjLj1536ELj1ELj4ELj1ELj16ENS_18Kernel_traits_baseILj1536ES2_S2_fS2_fjLj128EEEEELb1ELb1ELb0EEEvNS_9FwdParamsE --------------------------
	.section	.nv.constant0._ZN10layer_norm31ln_parallel_residual_fwd_kernelINS_13Kernel_traitsI6__halfS2_fS2_fjLj1536ELj1ELj4ELj1ELj16ENS_18Kernel_traits_baseILj1536ES2_S2_fS2_fjLj128EEEEELb1ELb1ELb0EEEvNS_9FwdParamsE,"a",@progbits
	.sectionflags	@""
	.align	4
.nv.constant0._ZN10layer_norm31ln_parallel_residual_fwd_kernelINS_13Kernel_traitsI6__halfS2_fS2_fjLj1536ELj1ELj4ELj1ELj16ENS_18Kernel_traits_baseILj1536ES2_S2_fS2_fjLj128EEEEELb1ELb1ELb0EEEvNS_9FwdParamsE:
	.zero		1128


//--------------------- .nv.constant0._ZN10layer_norm31ln_parallel_residual_fwd_kernelINS_13Kernel_traitsI6__halfS2_fS2_fjLj1536ELj1ELj4ELj1ELj16ENS_18Kernel_traits_baseILj1536ES2_S2_fS2_fjLj128EEEEELb1ELb1ELb1EEEvNS_9FwdParamsE --------------------------
	.section	.nv.constant0._ZN10layer_norm31ln_parallel_residual_fwd_kernelINS_13Kernel_traitsI6__halfS2_fS2_fjLj1536ELj1ELj4ELj1ELj16ENS_18Kernel_traits_baseILj1536ES2_S2_fS2_fjLj128EEEEELb1ELb1ELb1EEEvNS_9FwdParamsE,"a",@progbits
	.sectionflags	@""
	.align	4
.nv.constant0._ZN10layer_norm31ln_parallel_residual_fwd_kernelINS_13Kernel_traitsI6__halfS2_fS2_fjLj1536ELj1ELj4ELj1ELj16ENS_18Kernel_traits_baseILj1536ES2_S2_fS2_fjLj128EEEEELb1ELb1ELb1EEEvNS_9FwdParamsE:
	.zero		1128


//--------------------- .nv.constant0._ZN10layer_norm31ln_parallel_residual_fwd_kernelINS_13Kernel_traitsIf6__halffS2_fjLj1536ELj1ELj4ELj1ELj16ENS_18Kernel_traits_baseILj1536EfS2_fS2_fjLj128EEEEELb0ELb0ELb0EEEvNS_9FwdParamsE --------------------------
	.section	.nv.constant0._ZN10layer_norm31ln_parallel_residual_fwd_kernelINS_13Kernel_traitsIf6__halffS2_fjLj1536ELj1ELj4ELj1ELj16ENS_18Kernel_traits_baseILj1536EfS2_fS2_fjLj128EEEEELb0ELb0ELb0EEEvNS_9FwdParamsE,"a",@progbits
	.sectionflags	@""
	.align	4
.nv.constant0._ZN10layer_norm31ln_parallel_residual_fwd_kernelINS_13Kernel_traitsIf6__halffS2_fjLj1536ELj1ELj4ELj1ELj16ENS_18Kernel_traits_baseILj1536EfS2_fS2_fjLj128EEEEELb0ELb0ELb0EEEvNS_9FwdParamsE:
	.zero		1128


//--------------------- .nv.constant0._ZN10layer_norm31ln_parallel_residual_fwd_kernelINS_13Kernel_traitsIf6__halffS2_fjLj1536ELj1ELj4ELj1ELj16ENS_18Kernel_traits_baseILj1536EfS2_fS2_fjLj128EEEEELb0ELb0ELb1EEEvNS_9FwdParamsE --------------------------
	.section	.nv.constant0._ZN10layer_norm31ln_parallel_residual_fwd_kernelINS_13Kernel_traitsIf6__halffS2_fjLj1536ELj1ELj4ELj1ELj16ENS_18Kernel_traits_baseILj1536EfS2_fS2_fjLj128EEEEELb0ELb0ELb1EEEvNS_9FwdParamsE,"a",@progbits
	.sectionflags	@""
	.align	4
.nv.constant0._ZN10layer_norm31ln_parallel_residual_fwd_kernelINS_13Kernel_traitsIf6__halffS2_fjLj1536ELj1ELj4ELj1ELj16ENS_18Kernel_traits_baseILj1536EfS2_fS2_fjLj128EEEEELb0ELb0ELb1EEEvNS_9FwdParamsE:
	.zero		1128


//--------------------- .nv.constant0._ZN10layer_norm31ln_parallel_residual_fwd_kernelINS_13Kernel_traitsIf6__halffS2_fjLj1536ELj1ELj4ELj1ELj16ENS_18Kernel_traits_baseILj1536EfS2_fS2_fjLj128EEEEELb0ELb1ELb0EEEvNS_9FwdParamsE --------------------------
	.section	.nv.constant0._ZN10layer_norm31ln_parallel_residual_fwd_kernelINS_13Kernel_traitsIf6__halffS2_fjLj1536ELj1ELj4ELj1ELj16ENS_18Kernel_traits_baseILj1536EfS2_fS2_fjLj128EEEEELb0ELb1ELb0EEEvNS_9FwdParamsE,"a",@progbits
	.sectionflags	@""
	.align	4
.nv.constant0._ZN10layer_norm31ln_parallel_residual_fwd_kernelINS_13Kernel_traitsIf6__halffS2_fjLj1536ELj1ELj4ELj1ELj16ENS_18Kernel_traits_baseILj1536EfS2_fS2_fjLj128EEEEELb0ELb1ELb0EEEvNS_9FwdParamsE:
	.zero		1128


//--------------------- .nv.constant0._ZN10layer_norm31ln_parallel_residual_fwd_kernelINS_13Kernel_traitsIf6__halffS2_fjLj1536ELj1ELj4ELj1ELj16ENS_18Kernel_traits_baseILj1536EfS2_fS2_fjLj128EEEEELb0ELb1ELb1EEEvNS_9FwdParamsE --------------------------
	.section	.nv.constant0._ZN10layer_norm31ln_parallel_residual_fwd_kernelINS_13Kernel_traitsIf6__halffS2_fjLj1536ELj1ELj4ELj1ELj16ENS_18Kernel_traits_baseILj1536EfS2_fS2_fjLj128EEEEELb0ELb1ELb1EEEvNS_9FwdParamsE,"a",@progbits
	.sectionflags	@""
	.align	4
.nv.constant0._ZN10layer_norm31ln_parallel_residual_fwd_kernelINS_13Kernel_traitsIf6__halffS2_fjLj1536ELj1ELj4ELj1ELj16ENS_18Kernel_traits_baseILj1536EfS2_fS2_fjLj128EEEEELb0ELb1ELb1EEEvNS_9FwdParamsE:
	.zero		1128


//--------------------- .nv.constant0._ZN10layer_norm31ln_parallel_residual_fwd_kernelINS_13Kernel_traitsIf6__halffS2_fjLj1536ELj1ELj4ELj1ELj16ENS_18Kernel_traits_baseILj1536EfS2_fS2_fjLj128EEEEELb1ELb0ELb0EEEvNS_9FwdParamsE --------------------------
	.section	.nv.constant0._ZN10layer_norm31ln_parallel_residual_fwd_kernelINS_13Kernel_traitsIf6__halffS2_fjLj1536ELj1ELj4ELj1ELj16ENS_18Kernel_traits_baseILj1536EfS2_fS2_fjLj128EEEEELb1ELb0ELb0EEEvNS_9FwdParamsE,"a",@progbits
	.sectionflags	@""
	.align	4
.nv.constant0._ZN10layer_norm31ln_parallel_residual_fwd_kernelINS_13Kernel_traitsIf6__halffS2_fjLj1536ELj1ELj4ELj1ELj16ENS_18Kernel_traits_baseILj1536EfS2_fS2_fjLj128EEEEELb1ELb0ELb0EEEvNS_9FwdParamsE:
	.zero		1128


//--------------------- .nv.constant0._ZN10layer_norm31ln_parallel_residual_fwd_kernelINS_13Kernel_traitsIf6__halffS2_fjLj1536ELj1ELj4ELj1ELj16ENS_18Kernel_traits_baseILj1536EfS2_fS2_fjLj128EEEEELb1ELb0ELb1EEEvNS_9FwdParamsE --------------------------
	.section	.nv.constant0._ZN10layer_norm31ln_parallel_residual_fwd_kernelINS_13Kernel_traitsIf6__halffS2_fjLj1536ELj1ELj4ELj1ELj16ENS_18Kernel_traits_baseILj1536EfS2_fS2_fjLj128EEEEELb1ELb0ELb1EEEvNS_9FwdParamsE,"a",@progbits
	.sectionflags	@""
	.align	4
.nv.constant0._ZN10layer_norm31ln_parallel_residual_fwd_kernelINS_13Kernel_traitsIf6__halffS2_fjLj1536ELj1ELj4ELj1ELj16ENS_18Kernel_traits_baseILj1536EfS2_fS2_fjLj128EEEEELb1ELb0ELb1EEEvNS_9FwdParamsE:
	.zero		1128


//--------------------- .nv.constant0._ZN10layer_norm31ln_parallel_residual_fwd_kernelINS_13Kernel_traitsIf6__halffS2_fjLj1536ELj1ELj4ELj1ELj16ENS_18Kernel_traits_baseILj1536EfS2_fS2_fjLj128EEEEELb1ELb1ELb0EEEvNS_9FwdParamsE --------------------------
	.section	.nv.constant0._ZN10layer_norm31ln_parallel_residual_fwd_kernelINS_13Kernel_traitsIf6__halffS2_fjLj1536ELj1ELj4ELj1ELj16ENS_18Kernel_traits_baseILj1536EfS2_fS2_fjLj128EEEEELb1ELb1ELb0EEEvNS_9FwdParamsE,"a",@progbits
	.sectionflags	@""
	.align	4
.nv.constant0._ZN10layer_norm31ln_parallel_residual_fwd_kernelINS_13Kernel_traitsIf6__halffS2_fjLj1536ELj1ELj4ELj1ELj16ENS_18Kernel_traits_baseILj1536EfS2_fS2_fjLj128EEEEELb1ELb1ELb0EEEvNS_9FwdParamsE:
	.zero		1128


//--------------------- .nv.constant0._ZN10layer_norm31ln_parallel_residual_fwd_kernelINS_13Kernel_traitsIf6__halffS2_fjLj1536ELj1ELj4ELj1ELj16ENS_18Kernel_traits_baseILj1536EfS2_fS2_fjLj128EEEEELb1ELb1ELb1EEEvNS_9FwdParamsE --------------------------
	.section	.nv.constant0._ZN10layer_norm31ln_parallel_residual_fwd_kernelINS_13Kernel_traitsIf6__halffS2_fjLj1536ELj1ELj4ELj1ELj16ENS_18Kernel_traits_baseILj1536EfS2_fS2_fjLj128EEEEELb1ELb1ELb1EEEvNS_9FwdParamsE,"a",@progbits
	.sectionflags	@""
	.align	4
.nv.constant0._ZN10layer_norm31ln_parallel_residual_fwd_kernelINS_13Kernel_traitsIf6__halffS2_fjLj1536ELj1ELj4ELj1ELj16ENS_18Kernel_traits_baseILj1536EfS2_fS2_fjLj128EEEEELb1ELb1ELb1EEEvNS_9FwdParamsE:
	.zero		1128


//--------------------- .nv.constant0._ZN10layer_norm31ln_parallel_residual_fwd_kernelINS_13Kernel_traitsI6__halfffffjLj1536ELj1ELj4ELj1ELj16ENS_18Kernel_traits_baseILj1536ES2_ffffjLj128EEEEELb0ELb0ELb0EEEvNS_9FwdParamsE --------------------------
	.section	.nv.constant0._ZN10layer_norm31ln_parallel_residual_fwd_kernelINS_13Kernel_traitsI6__halfffffjLj1536ELj1ELj4ELj1ELj16ENS_18Kernel_traits_baseILj1536ES2_ffffjLj128EEEEELb0ELb0ELb0EEEvNS_9FwdParamsE,"a",@progbits
	.sectionflags	@""
	.align	4
.nv.constant0._ZN10layer_norm31ln_parallel_residual_fwd_kernelINS_13Kernel_traitsI6__halfffffjLj1536ELj1ELj4ELj1ELj16ENS_18Kernel_traits_baseILj1536ES2_ffffjLj128EEEEELb0ELb0ELb0EEEvNS_9FwdParamsE:
	.zero		1128


//--------------------- .nv.constant0._ZN10layer_norm31ln_parallel_residual_fwd_kernelINS_13Kernel_traitsI6__halfffffjLj1536ELj1ELj4ELj1ELj16ENS_18Kernel_traits_baseILj1536ES2_ffffjLj128EEEEELb0ELb0ELb1EEEvNS_9FwdParamsE --------------------------
	.section	.nv.constant0._ZN10layer_norm31ln_parallel_residual_fwd_kernelINS_13Kernel_traitsI6__halfffffjLj1536ELj1ELj4ELj1ELj16ENS_18Kernel_traits_baseILj1536ES2_ffffjLj128EEEEELb0ELb0ELb1EEEvNS_9FwdParamsE,"a",@progbits
	.sectionflags	@""
	.align	4
.nv.constant0._ZN10layer_norm31ln_parallel_residual_fwd_kernelINS_13Kernel_traitsI6__halfffffjLj1536ELj1ELj4ELj1ELj16ENS_18Kernel_traits_baseILj1536ES2_ffffjLj128EEEEELb0ELb0ELb1EEEvNS_9FwdParamsE:
	.zero		1128


//--------------------- .nv.constant0._ZN10layer_norm31ln_parallel_residual_fwd_kernelINS_13Kernel_traitsI6__halfffffjLj1536ELj1ELj4ELj1ELj16ENS_18Kernel_traits_baseILj1536ES2_ffffjLj128EEEEELb0ELb1ELb0EEEvNS_9FwdParamsE --------------------------
	.section	.nv.constant0._ZN10layer_norm31ln_parallel_residual_fwd_kernelINS_13Kernel_traitsI6__halfffffjLj1536ELj1ELj4ELj1ELj16ENS_18Kernel_traits_baseILj1536ES2_ffffjLj128EEEEELb0ELb1ELb0EEEvNS_9FwdParamsE,"a",@progbits
	.sectionflags	@""
	.align	4
.nv.constant0._ZN10layer_norm31ln_parallel_residual_fwd_kernelINS_13Kernel_traitsI6__halfffffjLj1536ELj1ELj4ELj1ELj16ENS_18Kernel_traits_baseILj1536ES2_ffffjLj128EEEEELb0ELb1ELb0EEEvNS_9FwdParamsE:
	.zero		1128


//--------------------- .nv.constant0._ZN10layer_norm31ln_parallel_residual_fwd_kernelINS_13Kernel_traitsI6__halfffffjLj1536ELj1ELj4ELj1ELj16ENS_18Kernel_traits_baseILj1536ES2_ffffjLj128EEEEELb0ELb1ELb1EEEvNS_9FwdParamsE --------------------------
	.section	.nv.constant0._ZN10layer_norm31ln_parallel_residual_fwd_kernelINS_13Kernel_traitsI6__halfffffjLj1536ELj1ELj4ELj1ELj16ENS_18Kernel_traits_baseILj1536ES2_ffffjLj128EEEEELb0ELb1ELb1EEEvNS_9FwdParamsE,"a",@progbits
	.sectionflags	@""
	.align	4
.nv.constant0._ZN10layer_norm31ln_parallel_residual_fwd_kernelINS_13Kernel_traitsI6__halfffffjLj1536ELj1ELj4ELj1ELj16ENS_18Kernel_traits_baseILj1536ES2_ffffjLj128EEEEELb0ELb1ELb1EEEvNS_9FwdParamsE:
	.zero		1128


//--------------------- .nv.constant0._ZN10layer_norm31ln_parallel_residual_fwd_kernelINS_13Kernel_traitsI6__halfffffjLj1536ELj1ELj4ELj1ELj16ENS_18Kernel_traits_baseILj1536ES2_ffffjLj128EEEEELb1ELb0ELb0EEEvNS_9FwdParamsE --------------------------
	.section	.nv.constant0._ZN10layer_norm31ln_parallel_residual_fwd_kernelINS_13Kernel_traitsI6__halfffffjLj1536ELj1ELj4ELj1ELj16ENS_18Kernel_traits_baseILj1536ES2_ffffjLj128EEEEELb1ELb0ELb0EEEvNS_9FwdParamsE,"a",@progbits
	.sectionflags	@""
	.align	4
.nv.constant0._ZN10layer_norm31ln_parallel_residual_fwd_kernelINS_13Kernel_traitsI6__halfffffjLj1536ELj1ELj4ELj1ELj16ENS_18Kernel_traits_baseILj1536ES2_ffffjLj128EEEEELb1ELb0ELb0EEEvNS_9FwdParamsE:
	.zero		1128


//--------------------- .nv.constant0._ZN10layer_norm31ln_parallel_residual_fwd_kernelINS_13Kernel_traitsI6__halfffffjLj1536ELj1ELj4ELj1ELj16ENS_18Kernel_traits_baseILj1536ES2_ffffjLj128EEEEELb1ELb0ELb1EEEvNS_9FwdParamsE --------------------------
	.section	.nv.constant0._ZN10layer_norm31ln_parallel_residual_fwd_kernelINS_13Kernel_traitsI6__halfffffjLj1536ELj1ELj4ELj1ELj16ENS_18Kernel_traits_baseILj1536ES2_ffffjLj128EEEEELb1ELb0ELb1EEEvNS_9FwdParamsE,"a",@progbits
	.sectionflags	@""
	.align	4
.nv.constant0._ZN10layer_norm31ln_parallel_residual_fwd_kernelINS_13Kernel_traitsI6__halfffffjLj1536ELj1ELj4ELj1ELj16ENS_18Kernel_traits_baseILj1536ES2_ffffjLj128EEEEELb1ELb0ELb1EEEvNS_9FwdParamsE:
	.zero		1128


//--------------------- .nv.constant0._ZN10layer_norm31ln_parallel_residual_fwd_kernelINS_13Kernel_traitsI6__halfffffjLj1536ELj1ELj4ELj1ELj16ENS_18Kernel_traits_baseILj1536ES2_ffffjLj128EEEEELb1ELb1ELb0EEEvNS_9FwdParamsE --------------------------
	.section	.nv.constant0._ZN10layer_norm31ln_parallel_residual_fwd_kernelINS_13Kernel_traitsI6__halfffffjLj1536ELj1ELj4ELj1ELj16ENS_18Kernel_traits_baseILj1536ES2_ffffjLj128EEEEELb1ELb1ELb0EEEvNS_9FwdParamsE,"a",@progbits
	.sectionflags	@""
	.align	4
.nv.constant0._ZN10layer_norm31ln_parallel_residual_fwd_kernelINS_13Kernel_traitsI6__halfffffjLj1536ELj1ELj4ELj1ELj16ENS_18Kernel_traits_baseILj1536ES2_ffffjLj128EEEEELb1ELb1ELb0EEEvNS_9FwdParamsE:
	.zero		1128


//--------------------- .nv.constant0._ZN10layer_norm31ln_parallel_residual_fwd_kernelINS_13Kernel_traitsI6__halfffffjLj1536ELj1ELj4ELj1ELj16ENS_18Kernel_traits_baseILj1536ES2_ffffjLj128EEEEELb1ELb1ELb1EEEvNS_9FwdParamsE --------------------------
	.section	.nv.constant0._ZN10layer_norm31ln_parallel_residual_fwd_kernelINS_13Kernel_traitsI6__halfffffjLj1536ELj1ELj4ELj1ELj16ENS_18Kernel_traits_baseILj1536ES2_ffffjLj128EEEEELb1ELb1ELb1EEEvNS_9FwdParamsE,"a",@progbits
	.sectionflags	@""
	.align	4
.nv.constant0._ZN10layer_norm31ln_parallel_residual_fwd_kernelINS_13Kernel_traitsI6__halfffffjLj1536ELj1ELj4ELj1ELj16ENS_18Kernel_traits_baseILj1536ES2_ffffjLj128EEEEELb1ELb1ELb1EEEvNS_9FwdParamsE:
	.zero		1128


//--------------------- .nv.constant0._ZN10layer_norm31ln_parallel_residual_fwd_kernelINS_13Kernel_traitsIfffffjLj1536ELj1ELj4ELj1ELj16ENS_18Kernel_traits_baseILj1536EfffffjLj128EEEEELb0ELb0ELb0EEEvNS_9FwdParamsE --------------------------
	.section	.nv.constant0._ZN10layer_norm31ln_parallel_residual_fwd_kernelINS_13Kernel_traitsIfffffjLj1536ELj1ELj4ELj1ELj16ENS_18Kernel_traits_baseILj1536EfffffjLj128EEEEELb0ELb0ELb0EEEvNS_9FwdParamsE,"a",@progbits
	.sectionflags	@""
	.align	4
.nv.constant0._ZN10layer_norm31ln_parallel_residual_fwd_kernelINS_13Kernel_traitsIfffffjLj1536ELj1ELj4ELj1ELj16ENS_18Kernel_traits_baseILj1536EfffffjLj128EEEEELb0ELb0ELb0EEEvNS_9FwdParamsE:
	.zero		1128


//--------------------- .nv.constant0._ZN10layer_norm31ln_parallel_residual_fwd_kernelINS_13Kernel_traitsIfffffjLj1536ELj1ELj4ELj1ELj16ENS_18Kernel_traits_baseILj1536EfffffjLj128EEEEELb0ELb0ELb1EEEvNS_9FwdParamsE --------------------------
	.section	.nv.constant0._ZN10layer_norm31ln_parallel_residual_fwd_kernelINS_13Kernel_traitsIfffffjLj1536ELj1ELj4ELj1ELj16ENS_18Kernel_traits_baseILj1536EfffffjLj128EEEEELb0ELb0ELb1EEEvNS_9FwdParamsE,"a",@progbits
	.sectionflags	@""
	.align	4
.nv.constant0._ZN10layer_norm31ln_parallel_residual_fwd_kernelINS_13Kernel_traitsIfffffjLj1536ELj1ELj4ELj1ELj16ENS_18Kernel_traits_baseILj1536EfffffjLj128EEEEELb0ELb0ELb1EEEvNS_9FwdParamsE:
	.zero		1128


//--------------------- .nv.constant0._ZN10layer_norm31ln_parallel_residual_fwd_kernelINS_13Kernel_traitsIfffffjLj1536ELj1ELj4ELj1ELj16ENS_18Kernel_traits_baseILj1536EfffffjLj128EEEEELb0ELb1ELb0EEEvNS_9FwdParamsE --------------------------
	.section	.nv.constant0._ZN10layer_norm31ln_parallel_residual_fwd_kernelINS_13Kernel_traitsIfffffjLj1536ELj1ELj4ELj1ELj16ENS_18Kernel_traits_baseILj1536EfffffjLj128EEEEELb0ELb1ELb0EEEvNS_9FwdParamsE,"a",@progbits
	.sectionflags	@""
	.align	4
.nv.constant0._ZN10layer_norm31ln_parallel_residual_fwd_kernelINS_13Kernel_traitsIfffffjLj1536ELj1ELj4ELj1ELj16ENS_18Kernel_traits_baseILj1536EfffffjLj128EEEEELb0ELb1ELb0EEEvNS_9FwdParamsE:
	.zero		1128


//--------------------- .nv.constant0._ZN10layer_norm31ln_parallel_residual_fwd_kernelINS_13Kernel_traitsIfffffjLj1536ELj1ELj4ELj1ELj16ENS_18Kernel_traits_baseILj1536EfffffjLj128EEEEELb0ELb1ELb1EEEvNS_9FwdParamsE --------------------------
	.section	.nv.constant0._ZN10layer_norm31ln_parallel_residual_fwd_kernelINS_13Kernel_traitsIfffffjLj1536ELj1ELj4ELj1ELj16ENS_18Kernel_traits_baseILj1536EfffffjLj128EEEEELb0ELb1ELb1EEEvNS_9FwdParamsE,"a",@progbits
	.sectionflags	@""
	.align	4
.nv.constant0._ZN10layer_norm31ln_parallel_residual_fwd_kernelINS_13Kernel_traitsIfffffjLj1536ELj1ELj4ELj1ELj16ENS_18Kernel_traits_baseILj1536EfffffjLj128EEEEELb0ELb1ELb1EEEvNS_9FwdParamsE:
	.zero		1128


//--------------------- .nv.constant0._ZN10layer_norm31ln_parallel_residual_fwd_kernelINS_13Kernel_traitsIfffffjLj1536ELj1ELj4ELj1ELj16ENS_18Kernel_traits_baseILj1536EfffffjLj128EEEEELb1ELb0ELb0EEEvNS_9FwdParamsE --------------------------
	.section	.nv.constant0._ZN10layer_norm31ln_parallel_residual_fwd_kernelINS_13Kernel_traitsIfffffjLj1536ELj1ELj4ELj1ELj16ENS_18Kernel_traits_baseILj1536EfffffjLj128EEEEELb1ELb0ELb0EEEvNS_9FwdParamsE,"a",@progbits
	.sectionflags	@""
	.align	4
.nv.constant0._ZN10layer_norm31ln_parallel_residual_fwd_kernelINS_13Kernel_traitsIfffffjLj1536ELj1ELj4ELj1ELj16ENS_18Kernel_traits_baseILj1536EfffffjLj128EEEEELb1ELb0ELb0EEEvNS_9FwdParamsE:
	.zero		1128


//--------------------- .nv.constant0._ZN10layer_norm31ln_parallel_residual_fwd_kernelINS_13Kernel_traitsIfffffjLj1536ELj1ELj4ELj1ELj16ENS_18Kernel_traits_baseILj1536EfffffjLj128EEEEELb1ELb0ELb1EEEvNS_9FwdParamsE --------------------------
	.section	.nv.constant0._ZN10layer_norm31ln_parallel_residual_fwd_kernelINS_13Kernel_traitsIfffffjLj1536ELj1ELj4ELj1ELj16ENS_18Kernel_traits_baseILj1536EfffffjLj128EEEEELb1ELb0ELb1EEEvNS_9FwdParamsE,"a",@progbits
	.sectionflags	@""
	.align	4
.nv.constant0._ZN10layer_norm31ln_parallel_residual_fwd_kernelINS_13Kernel_traitsIfffffjLj1536ELj1ELj4ELj1ELj16ENS_18Kernel_traits_baseILj1536EfffffjLj128EEEEELb1ELb0ELb1EEEvNS_9FwdParamsE:
	.zero		1128


//--------------------- .nv.constant0._ZN10layer_norm31ln_parallel_residual_fwd_kernelINS_13Kernel_traitsIfffffjLj1536ELj1ELj4ELj1ELj16ENS_18Kernel_traits_baseILj1536EfffffjLj128EEEEELb1ELb1ELb0EEEvNS_9FwdParamsE --------------------------
	.section	.nv.constant0._ZN10layer_norm31ln_parallel_residual_fwd_kernelINS_13Kernel_traitsIfffffjLj1536ELj1ELj4ELj1ELj16ENS_18Kernel_traits_baseILj1536EfffffjLj128EEEEELb1ELb1ELb0EEEvNS_9FwdParamsE,"a",@progbits
	.sectionflags	@""
	.align	4
.nv.constant0._ZN10layer_norm31ln_parallel_residual_fwd_kernelINS_13Kernel_traitsIfffffjLj1536ELj1ELj4ELj1ELj16ENS_18Kernel_traits_baseILj1536EfffffjLj128EEEEELb1ELb1ELb0EEEvNS_9FwdParamsE:
	.zero		1128


//--------------------- .nv.constant0._ZN10layer_norm31ln_parallel_residual_fwd_kernelINS_13Kernel_traitsIfffffjLj1536ELj1ELj4ELj1ELj16ENS_18Kernel_traits_baseILj1536EfffffjLj128EEEEELb1ELb1ELb1EEEvNS_9FwdParamsE --------------------------
	.section	.nv.constant0._ZN10layer_norm31ln_parallel_residual_fwd_kernelINS_13Kernel_traitsIfffffjLj1536ELj1ELj4ELj1ELj16ENS_18Kernel_traits_baseILj1536EfffffjLj128EEEEELb1ELb1ELb1EEEvNS_9FwdParamsE,"a",@progbits
	.sectionflags	@""
	.align	4
.nv.constant0._ZN10layer_norm31ln_parallel_residual_fwd_kernelINS_13Kernel_traitsIfffffjLj1536ELj1ELj4ELj1ELj16ENS_18Kernel_traits_baseILj1536EfffffjLj128EEEEELb1ELb1ELb1EEEvNS_9FwdParamsE:
	.zero		1128


//--------------------- SYMBOLS --------------------------

	.type		.nv.reservedSmem.offset0,@object
	.size		.nv.reservedSmem.offset0,0x4
